	.target	sm_90a

	.elftype	@"ET_EXEC"


//--------------------- .note.nv.tkinfo           --------------------------
	.section	.note.nv.tkinfo,"",@"SHT_NOTE"
	.sectionflags	@"SHF_NOTE_NV_TKINFO"
	.tkinfo
        /*0018*/ 	.word	0x00000002
        /*0030*/ 	.string	""
        /*0030*/ 	.string	"ptxas"
        /*0030*/ 	.string	"Cuda compilation tools, release 13.0, V13.0.88"
        /*0030*/ 	.string	"Build cuda_13.0.r13.0/compiler.36424714_0"
        /*0030*/ 	.string	"-arch sm_90a -m 64 "



//--------------------- .note.nv.cuinfo           --------------------------
	.section	.note.nv.cuinfo,"",@"SHT_NOTE"
	.sectionflags	@"SHF_NOTE_NV_CUINFO"
        /*0018*/ 	.short	0x0002
        /*001a*/ 	.short	0x005a
        /*001c*/ 	.short	0x0082
	.zero		2


//--------------------- .nv.info                  --------------------------
	.section	.nv.info,"",@"SHT_CUDA_INFO"
	.align	4


	//----- nvinfo : EIATTR_REGCOUNT
	.align		4
        /*0000*/ 	.byte	0x04, 0x2f
        /*0002*/ 	.short	(.L_12 - .L_11)
	.align		4
.L_11:
        /*0004*/ 	.word	index@(_ZN5flash16flash_fwd_kernelI23Flash_fwd_kernel_traitsILi192ELi64ELi64ELi4ELb0ELb0EN7cutlass6half_tE19Flash_kernel_traitsILi192ELi64ELi64ELi4ES3_EELb0ELb0ELb1ELb1ELb0ELb0ELb1ELb0EEEvNS_16Flash_fwd_paramsE)
        /*0008*/ 	.word	0x000000ff


	//----- nvinfo : EIATTR_FRAME_SIZE
	.align		4
.L_12:
        /*000c*/ 	.byte	0x04, 0x11
        /*000e*/ 	.short	(.L_14 - .L_13)
	.align		4
.L_13:
        /*0010*/ 	.word	index@(_ZN5flash16flash_fwd_kernelI23Flash_fwd_kernel_traitsILi192ELi64ELi64ELi4ELb0ELb0EN7cutlass6half_tE19Flash_kernel_traitsILi192ELi64ELi64ELi4ES3_EELb0ELb0ELb1ELb1ELb0ELb0ELb1ELb0EEEvNS_16Flash_fwd_paramsE)
        /*0014*/ 	.word	0x00000000


	//----- nvinfo : EIATTR_REGCOUNT
	.align		4
.L_14:
        /*0018*/ 	.byte	0x04, 0x2f
        /*001a*/ 	.short	(.L_16 - .L_15)
	.align		4
.L_15:
        /*001c*/ 	.word	index@(_ZN5flash16flash_fwd_kernelI23Flash_fwd_kernel_traitsILi192ELi64ELi64ELi4ELb0ELb0EN7cutlass6half_tE19Flash_kernel_traitsILi192ELi64ELi64ELi4ES3_EELb1ELb0ELb1ELb1ELb0ELb0ELb0ELb1EEEvNS_16Flash_fwd_paramsE)
        /*0020*/ 	.word	0x000000ff


	//----- nvinfo : EIATTR_FRAME_SIZE
	.align		4
.L_16:
        /*0024*/ 	.byte	0x04, 0x11
        /*0026*/ 	.short	(.L_18 - .L_17)
	.align		4
.L_17:
        /*0028*/ 	.word	index@(_ZN5flash16flash_fwd_kernelI23Flash_fwd_kernel_traitsILi192ELi64ELi64ELi4ELb0ELb0EN7cutlass6half_tE19Flash_kernel_traitsILi192ELi64ELi64ELi4ES3_EELb1ELb0ELb1ELb1ELb0ELb0ELb0ELb1EEEvNS_16Flash_fwd_paramsE)
        /*002c*/ 	.word	0x000000e0


	//----- nvinfo : EIATTR_REGCOUNT
	.align		4
.L_18:
        /*0030*/ 	.byte	0x04, 0x2f
        /*0032*/ 	.short	(.L_20 - .L_19)
	.align		4
.L_19:
        /*0034*/ 	.word	index@(_ZN5flash16flash_fwd_kernelI23Flash_fwd_kernel_traitsILi192ELi64ELi64ELi4ELb0ELb0EN7cutlass6half_tE19Flash_kernel_traitsILi192ELi64ELi64ELi4ES3_EELb0ELb0ELb1ELb0ELb0ELb0ELb1ELb0EEEvNS_16Flash_fwd_paramsE)
        /*0038*/ 	.word	0x000000ff


	//----- nvinfo : EIATTR_FRAME_SIZE
	.align		4
.L_20:
        /*003c*/ 	.byte	0x04, 0x11
        /*003e*/ 	.short	(.L_22 - .L_21)
	.align		4
.L_21:
        /*0040*/ 	.word	index@(_ZN5flash16flash_fwd_kernelI23Flash_fwd_kernel_traitsILi192ELi64ELi64ELi4ELb0ELb0EN7cutlass6half_tE19Flash_kernel_traitsILi192ELi64ELi64ELi4ES3_EELb0ELb0ELb1ELb0ELb0ELb0ELb1ELb0EEEvNS_16Flash_fwd_paramsE)
        /*0044*/ 	.word	0x00000000


	//----- nvinfo : EIATTR_REGCOUNT
	.align		4
.L_22:
        /*0048*/ 	.byte	0x04, 0x2f
        /*004a*/ 	.short	(.L_24 - .L_23)
	.align		4
.L_23:
        /*004c*/ 	.word	index@(_ZN5flash16flash_fwd_kernelI23Flash_fwd_kernel_traitsILi192ELi64ELi64ELi4ELb0ELb0EN7cutlass6half_tE19Flash_kernel_traitsILi192ELi64ELi64ELi4ES3_EELb1ELb0ELb1ELb0ELb0ELb0ELb0ELb1EEEvNS_16Flash_fwd_paramsE)
        /*0050*/ 	.word	0x000000ff


	//----- nvinfo : EIATTR_FRAME_SIZE
	.align		4
.L_24:
        /*0054*/ 	.byte	0x04, 0x11
        /*0056*/ 	.short	(.L_26 - .L_25)
	.align		4
.L_25:
        /*0058*/ 	.word	index@(_ZN5flash16flash_fwd_kernelI23Flash_fwd_kernel_traitsILi192ELi64ELi64ELi4ELb0ELb0EN7cutlass6half_tE19Flash_kernel_traitsILi192ELi64ELi64ELi4ES3_EELb1ELb0ELb1ELb0ELb0ELb0ELb0ELb1EEEvNS_16Flash_fwd_paramsE)
        /*005c*/ 	.word	0x000000c8


	//----- nvinfo : EIATTR_REGCOUNT
	.align		4
.L_26:
        /*0060*/ 	.byte	0x04, 0x2f
        /*0062*/ 	.short	(.L_28 - .L_27)
	.align		4
.L_27:
        /*0064*/ 	.word	index@(_ZN5flash16flash_fwd_kernelI23Flash_fwd_kernel_traitsILi192ELi64ELi64ELi4ELb0ELb0EN7cutlass6half_tE19Flash_kernel_traitsILi192ELi64ELi64ELi4ES3_EELb1ELb0ELb1ELb1ELb0ELb0ELb0ELb0EEEvNS_16Flash_fwd_paramsE)
        /*0068*/ 	.word	0x000000ff


	//----- nvinfo : EIATTR_FRAME_SIZE
	.align		4
.L_28:
        /*006c*/ 	.byte	0x04, 0x11
        /*006e*/ 	.short	(.L_30 - .L_29)
	.align		4
.L_29:
        /*0070*/ 	.word	index@(_ZN5flash16flash_fwd_kernelI23Flash_fwd_kernel_traitsILi192ELi64ELi64ELi4ELb0ELb0EN7cutlass6half_tE19Flash_kernel_traitsILi192ELi64ELi64ELi4ES3_EELb1ELb0ELb1ELb1ELb0ELb0ELb0ELb0EEEvNS_16Flash_fwd_paramsE)
        /*0074*/ 	.word	0x00000000


	//----- nvinfo : EIATTR_REGCOUNT
	.align		4
.L_30:
        /*0078*/ 	.byte	0x04, 0x2f
        /*007a*/ 	.short	(.L_32 - .L_31)
	.align		4
.L_31:
        /*007c*/ 	.word	index@(_ZN5flash16flash_fwd_kernelI23Flash_fwd_kernel_traitsILi192ELi64ELi64ELi4ELb0ELb0EN7cutlass6half_tE19Flash_kernel_traitsILi192ELi64ELi64ELi4ES3_EELb0ELb0ELb1ELb0ELb0ELb1ELb1ELb0EEEvNS_16Flash_fwd_paramsE)
        /*0080*/ 	.word	0x000000ff


	//----- nvinfo : EIATTR_FRAME_SIZE
	.align		4
.L_32:
        /*0084*/ 	.byte	0x04, 0x11
        /*0086*/ 	.short	(.L_34 - .L_33)
	.align		4
.L_33:
        /*0088*/ 	.word	index@(_ZN5flash16flash_fwd_kernelI23Flash_fwd_kernel_traitsILi192ELi64ELi64ELi4ELb0ELb0EN7cutlass6half_tE19Flash_kernel_traitsILi192ELi64ELi64ELi4ES3_EELb0ELb0ELb1ELb0ELb0ELb1ELb1ELb0EEEvNS_16Flash_fwd_paramsE)
        /*008c*/ 	.word	0x00000000


	//----- nvinfo : EIATTR_REGCOUNT
	.align		4
.L_34:
        /*0090*/ 	.byte	0x04, 0x2f
        /*0092*/ 	.short	(.L_36 - .L_35)
	.align		4
.L_35:
        /*0094*/ 	.word	index@(_ZN5flash16flash_fwd_kernelI23Flash_fwd_kernel_traitsILi192ELi64ELi64ELi4ELb0ELb0EN7cutlass6half_tE19Flash_kernel_traitsILi192ELi64ELi64ELi4ES3_EELb1ELb0ELb1ELb0ELb0ELb1ELb0ELb0EEEvNS_16Flash_fwd_paramsE)
        /*0098*/ 	.word	0x000000ff


	//----- nvinfo : EIATTR_FRAME_SIZE
	.align		4
.L_36:
        /*009c*/ 	.byte	0x04, 0x11
        /*009e*/ 	.short	(.L_38 - .L_37)
	.align		4
.L_37:
        /*00a0*/ 	.word	index@(_ZN5flash16flash_fwd_kernelI23Flash_fwd_kernel_traitsILi192ELi64ELi64ELi4ELb0ELb0EN7cutlass6half_tE19Flash_kernel_traitsILi192ELi64ELi64ELi4ES3_EELb1ELb0ELb1ELb0ELb0ELb1ELb0ELb0EEEvNS_16Flash_fwd_paramsE)
        /*00a4*/ 	.word	0x00000000


	//----- nvinfo : EIATTR_REGCOUNT
	.align		4
.L_38:
        /*00a8*/ 	.byte	0x04, 0x2f
        /*00aa*/ 	.short	(.L_40 - .L_39)
	.align		4
.L_39:
        /*00ac*/ 	.word	index@(_ZN5flash16flash_fwd_kernelI23Flash_fwd_kernel_traitsILi192ELi64ELi64ELi4ELb0ELb0EN7cutlass6half_tE19Flash_kernel_traitsILi192ELi64ELi64ELi4ES3_EELb0ELb0ELb0ELb1ELb0ELb0ELb1ELb0EEEvNS_16Flash_fwd_paramsE)
        /*00b0*/ 	.word	0x000000ff


	//----- nvinfo : EIATTR_FRAME_SIZE
	.align		4
.L_40:
        /*00b4*/ 	.byte	0x04, 0x11
        /*00b6*/ 	.short	(.L_42 - .L_41)
	.align		4
.L_41:
        /*00b8*/ 	.word	index@(_ZN5flash16flash_fwd_kernelI23Flash_fwd_kernel_traitsILi192ELi64ELi64ELi4ELb0ELb0EN7cutlass6half_tE19Flash_kernel_traitsILi192ELi64ELi64ELi4ES3_EELb0ELb0ELb0ELb1ELb0ELb0ELb1ELb0EEEvNS_16Flash_fwd_paramsE)
        /*00bc*/ 	.word	0x00000000


	//----- nvinfo : EIATTR_REGCOUNT
	.align		4
.L_42:
        /*00c0*/ 	.byte	0x04, 0x2f
        /*00c2*/ 	.short	(.L_44 - .L_43)
	.align		4
.L_43:
        /*00c4*/ 	.word	index@(_ZN5flash16flash_fwd_kernelI23Flash_fwd_kernel_traitsILi192ELi64ELi64ELi4ELb0ELb0EN7cutlass6half_tE19Flash_kernel_traitsILi192ELi64ELi64ELi4ES3_EELb1ELb0ELb0ELb1ELb0ELb0ELb0ELb1EEEvNS_16Flash_fwd_paramsE)
        /*00c8*/ 	.word	0x000000ff


	//----- nvinfo : EIATTR_FRAME_SIZE
	.align		4
.L_44:
        /*00cc*/ 	.byte	0x04, 0x11
        /*00ce*/ 	.short	(.L_46 - .L_45)
	.align		4
.L_45:
        /*00d0*/ 	.word	index@(_ZN5flash16flash_fwd_kernelI23Flash_fwd_kernel_traitsILi192ELi64ELi64ELi4ELb0ELb0EN7cutlass6half_tE19Flash_kernel_traitsILi192ELi64ELi64ELi4ES3_EELb1ELb0ELb0ELb1ELb0ELb0ELb0ELb1EEEvNS_16Flash_fwd_paramsE)
        /*00d4*/ 	.word	0x000000e0


	//----- nvinfo : EIATTR_REGCOUNT
	.align		4
.L_46:
        /*00d8*/ 	.byte	0x04, 0x2f
        /*00da*/ 	.short	(.L_48 - .L_47)
	.align		4
.L_47:
        /*00dc*/ 	.word	index@(_ZN5flash16flash_fwd_kernelI23Flash_fwd_kernel_traitsILi192ELi64ELi64ELi4ELb0ELb0EN7cutlass6half_tE19Flash_kernel_traitsILi192ELi64ELi64ELi4ES3_EELb0ELb0ELb0ELb0ELb0ELb0ELb1ELb0EEEvNS_16Flash_fwd_paramsE)
        /*00e0*/ 	.word	0x000000ff


	//----- nvinfo : EIATTR_FRAME_SIZE
	.align		4
.L_48:
        /*00e4*/ 	.byte	0x04, 0x11
        /*00e6*/ 	.short	(.L_50 - .L_49)
	.align		4
.L_49:
        /*00e8*/ 	.word	index@(_ZN5flash16flash_fwd_kernelI23Flash_fwd_kernel_traitsILi192ELi64ELi64ELi4ELb0ELb0EN7cutlass6half_tE19Flash_kernel_traitsILi192ELi64ELi64ELi4ES3_EELb0ELb0ELb0ELb0ELb0ELb0ELb1ELb0EEEvNS_16Flash_fwd_paramsE)
        /*00ec*/ 	.word	0x00000000


	//----- nvinfo : EIATTR_REGCOUNT
	.align		4
.L_50:
        /*00f0*/ 	.byte	0x04, 0x2f
        /*00f2*/ 	.short	(.L_52 - .L_51)
	.align		4
.L_51:
        /*00f4*/ 	.word	index@(_ZN5flash16flash_fwd_kernelI23Flash_fwd_kernel_traitsILi192ELi64ELi64ELi4ELb0ELb0EN7cutlass6half_tE19Flash_kernel_traitsILi192ELi64ELi64ELi4ES3_EELb1ELb0ELb0ELb0ELb0ELb0ELb0ELb1EEEvNS_16Flash_fwd_paramsE)
        /*00f8*/ 	.word	0x000000ff


	//----- nvinfo : EIATTR_FRAME_SIZE
	.align		4
.L_52:
        /*00fc*/ 	.byte	0x04, 0x11
        /*00fe*/ 	.short	(.L_54 - .L_53)
	.align		4
.L_53:
        /*0100*/ 	.word	index@(_ZN5flash16flash_fwd_kernelI23Flash_fwd_kernel_traitsILi192ELi64ELi64ELi4ELb0ELb0EN7cutlass6half_tE19Flash_kernel_traitsILi192ELi64ELi64ELi4ES3_EELb1ELb0ELb0ELb0ELb0ELb0ELb0ELb1EEEvNS_16Flash_fwd_paramsE)
        /*0104*/ 	.word	0x000000c0


	//----- nvinfo : EIATTR_REGCOUNT
	.align		4
.L_54:
        /*0108*/ 	.byte	0x04, 0x2f
        /*010a*/ 	.short	(.L_56 - .L_55)
	.align		4
.L_55:
        /*010c*/ 	.word	index@(_ZN5flash16flash_fwd_kernelI23Flash_fwd_kernel_traitsILi192ELi64ELi64ELi4ELb0ELb0EN7cutlass6half_tE19Flash_kernel_traitsILi192ELi64ELi64ELi4ES3_EELb1ELb0ELb0ELb1ELb0ELb0ELb0ELb0EEEvNS_16Flash_fwd_paramsE)
        /*0110*/ 	.word	0x000000f6


	//----- nvinfo : EIATTR_FRAME_SIZE
	.align		4
.L_56:
        /*0114*/ 	.byte	0x04, 0x11
        /*0116*/ 	.short	(.L_58 - .L_57)
	.align		4
.L_57:
        /*0118*/ 	.word	index@(_ZN5flash16flash_fwd_kernelI23Flash_fwd_kernel_traitsILi192ELi64ELi64ELi4ELb0ELb0EN7cutlass6half_tE19Flash_kernel_traitsILi192ELi64ELi64ELi4ES3_EELb1ELb0ELb0ELb1ELb0ELb0ELb0ELb0EEEvNS_16Flash_fwd_paramsE)
        /*011c*/ 	.word	0x00000000


	//----- nvinfo : EIATTR_REGCOUNT
	.align		4
.L_58:
        /*0120*/ 	.byte	0x04, 0x2f
        /*0122*/ 	.short	(.L_60 - .L_59)
	.align		4
.L_59:
        /*0124*/ 	.word	index@(_ZN5flash16flash_fwd_kernelI23Flash_fwd_kernel_traitsILi192ELi64ELi64ELi4ELb0ELb0EN7cutlass6half_tE19Flash_kernel_traitsILi192ELi64ELi64ELi4ES3_EELb0ELb0ELb0ELb0ELb0ELb1ELb1ELb0EEEvNS_16Flash_fwd_paramsE)
        /*0128*/ 	.word	0x000000ff


	//----- nvinfo : EIATTR_FRAME_SIZE
	.align		4
.L_60:
        /*012c*/ 	.byte	0x04, 0x11
        /*012e*/ 	.short	(.L_62 - .L_61)
	.align		4
.L_61:
        /*0130*/ 	.word	index@(_ZN5flash16flash_fwd_kernelI23Flash_fwd_kernel_traitsILi192ELi64ELi64ELi4ELb0ELb0EN7cutlass6half_tE19Flash_kernel_traitsILi192ELi64ELi64ELi4ES3_EELb0ELb0ELb0ELb0ELb0ELb1ELb1ELb0EEEvNS_16Flash_fwd_paramsE)
        /*0134*/ 	.word	0x00000000


	//----- nvinfo : EIATTR_REGCOUNT
	.align		4
.L_62:
        /*0138*/ 	.byte	0x04, 0x2f
        /*013a*/ 	.short	(.L_64 - .L_63)
	.align		4
.L_63:
        /*013c*/ 	.word	index@(_ZN5flash16flash_fwd_kernelI23Flash_fwd_kernel_traitsILi192ELi64ELi64ELi4ELb0ELb0EN7cutlass6half_tE19Flash_kernel_traitsILi192ELi64ELi64ELi4ES3_EELb1ELb0ELb0ELb0ELb0ELb1ELb0ELb0EEEvNS_16Flash_fwd_paramsE)
        /*0140*/ 	.word	0x000000e6


	//----- nvinfo : EIATTR_FRAME_SIZE
	.align		4
.L_64:
        /*0144*/ 	.byte	0x04, 0x11
        /*0146*/ 	.short	(.L_66 - .L_65)
	.align		4
.L_65:
        /*0148*/ 	.word	index@(_ZN5flash16flash_fwd_kernelI23Flash_fwd_kernel_traitsILi192ELi64ELi64ELi4ELb0ELb0EN7cutlass6half_tE19Flash_kernel_traitsILi192ELi64ELi64ELi4ES3_EELb1ELb0ELb0ELb0ELb0ELb1ELb0ELb0EEEvNS_16Flash_fwd_paramsE)
        /*014c*/ 	.word	0x00000000


	//----- nvinfo : EIATTR_REGCOUNT
	.align		4
.L_66:
        /*0150*/ 	.byte	0x04, 0x2f
        /*0152*/ 	.short	(.L_68 - .L_67)
	.align		4
.L_67:
        /*0154*/ 	.word	index@(_ZN5flash16flash_fwd_kernelI23Flash_fwd_kernel_traitsILi192ELi64ELi64ELi4ELb0ELb0EN7cutlass6half_tE19Flash_kernel_traitsILi192ELi64ELi64ELi4ES3_EELb1ELb0ELb1ELb0ELb0ELb0ELb0ELb0EEEvNS_16Flash_fwd_paramsE)
        /*0158*/ 	.word	0x000000ff


	//----- nvinfo : EIATTR_FRAME_SIZE
	.align		4
.L_68:
        /*015c*/ 	.byte	0x04, 0x11
        /*015e*/ 	.short	(.L_70 - .L_69)
	.align		4
.L_69:
        /*0160*/ 	.word	index@(_ZN5flash16flash_fwd_kernelI23Flash_fwd_kernel_traitsILi192ELi64ELi64ELi4ELb0ELb0EN7cutlass6half_tE19Flash_kernel_traitsILi192ELi64ELi64ELi4ES3_EELb1ELb0ELb1ELb0ELb0ELb0ELb0ELb0EEEvNS_16Flash_fwd_paramsE)
        /*0164*/ 	.word	0x00000000


	//----- nvinfo : EIATTR_REGCOUNT
	.align		4
.L_70:
        /*0168*/ 	.byte	0x04, 0x2f
        /*016a*/ 	.short	(.L_72 - .L_71)
	.align		4
.L_71:
        /*016c*/ 	.word	index@(_ZN5flash16flash_fwd_kernelI23Flash_fwd_kernel_traitsILi192ELi64ELi64ELi4ELb0ELb0EN7cutlass6half_tE19Flash_kernel_traitsILi192ELi64ELi64ELi4ES3_EELb1ELb0ELb0ELb0ELb0ELb0ELb0ELb0EEEvNS_16Flash_fwd_paramsE)
        /*0170*/ 	.word	0x000000fe


	//----- nvinfo : EIATTR_FRAME_SIZE
	.align		4
.L_72:
        /*0174*/ 	.byte	0x04, 0x11
        /*0176*/ 	.short	(.L_74 - .L_73)
	.align		4
.L_73:
        /*0178*/ 	.word	index@(_ZN5flash16flash_fwd_kernelI23Flash_fwd_kernel_traitsILi192ELi64ELi64ELi4ELb0ELb0EN7cutlass6half_tE19Flash_kernel_traitsILi192ELi64ELi64ELi4ES3_EELb1ELb0ELb0ELb0ELb0ELb0ELb0ELb0EEEvNS_16Flash_fwd_paramsE)
        /*017c*/ 	.word	0x00000000


	//----- nvinfo : EIATTR_REGCOUNT
	.align		4
.L_74:
        /*0180*/ 	.byte	0x04, 0x2f
        /*0182*/ 	.short	(.L_76 - .L_75)
	.align		4
.L_75:
        /*0184*/ 	.word	index@(_ZN5flash16flash_fwd_kernelI23Flash_fwd_kernel_traitsILi192ELi128ELi64ELi8ELb0ELb0EN7cutlass6half_tE19Flash_kernel_traitsILi192ELi128ELi64ELi8ES3_EELb0ELb0ELb1ELb1ELb0ELb0ELb1ELb0EEEvNS_16Flash_fwd_paramsE)
        /*0188*/ 	.word	0x000000ff


	//----- nvinfo : EIATTR_FRAME_SIZE
	.align		4
.L_76:
        /*018c*/ 	.byte	0x04, 0x11
        /*018e*/ 	.short	(.L_78 - .L_77)
	.align		4
.L_77:
        /*0190*/ 	.word	index@(_ZN5flash16flash_fwd_kernelI23Flash_fwd_kernel_traitsILi192ELi128ELi64ELi8ELb0ELb0EN7cutlass6half_tE19Flash_kernel_traitsILi192ELi128ELi64ELi8ES3_EELb0ELb0ELb1ELb1ELb0ELb0ELb1ELb0EEEvNS_16Flash_fwd_paramsE)
        /*0194*/ 	.word	0x00000000


	//----- nvinfo : EIATTR_REGCOUNT
	.align		4
.L_78:
        /*0198*/ 	.byte	0x04, 0x2f
        /*019a*/ 	.short	(.L_80 - .L_79)
	.align		4
.L_79:
        /*019c*/ 	.word	index@(_ZN5flash16flash_fwd_kernelI23Flash_fwd_kernel_traitsILi192ELi128ELi64ELi8ELb0ELb0EN7cutlass6half_tE19Flash_kernel_traitsILi192ELi128ELi64ELi8ES3_EELb0ELb0ELb1ELb1ELb0ELb0ELb0ELb0EEEvNS_16Flash_fwd_paramsE)
        /*01a0*/ 	.word	0x000000ff


	//----- nvinfo : EIATTR_FRAME_SIZE
	.align		4
.L_80:
        /*01a4*/ 	.byte	0x04, 0x11
        /*01a6*/ 	.short	(.L_82 - .L_81)
	.align		4
.L_81:
        /*01a8*/ 	.word	index@(_ZN5flash16flash_fwd_kernelI23Flash_fwd_kernel_traitsILi192ELi128ELi64ELi8ELb0ELb0EN7cutlass6half_tE19Flash_kernel_traitsILi192ELi128ELi64ELi8ES3_EELb0ELb0ELb1ELb1ELb0ELb0ELb0ELb0EEEvNS_16Flash_fwd_paramsE)
        /*01ac*/ 	.word	0x00000000


	//----- nvinfo : EIATTR_REGCOUNT
	.align		4
.L_82:
        /*01b0*/ 	.byte	0x04, 0x2f
        /*01b2*/ 	.short	(.L_84 - .L_83)
	.align		4
.L_83:
        /*01b4*/ 	.word	index@(_ZN5flash16flash_fwd_kernelI23Flash_fwd_kernel_traitsILi192ELi128ELi64ELi8ELb0ELb0EN7cutlass6half_tE19Flash_kernel_traitsILi192ELi128ELi64ELi8ES3_EELb0ELb0ELb1ELb0ELb0ELb0ELb1ELb0EEEvNS_16Flash_fwd_paramsE)
        /*01b8*/ 	.word	0x000000ff


	//----- nvinfo : EIATTR_FRAME_SIZE
	.align		4
.L_84:
        /*01bc*/ 	.byte	0x04, 0x11
        /*01be*/ 	.short	(.L_86 - .L_85)
	.align		4
.L_85:
        /*01c0*/ 	.word	index@(_ZN5flash16flash_fwd_kernelI23Flash_fwd_kernel_traitsILi192ELi128ELi64ELi8ELb0ELb0EN7cutlass6half_tE19Flash_kernel_traitsILi192ELi128ELi64ELi8ES3_EELb0ELb0ELb1ELb0ELb0ELb0ELb1ELb0EEEvNS_16Flash_fwd_paramsE)
        /*01c4*/ 	.word	0x00000000


	//----- nvinfo : EIATTR_REGCOUNT
	.align		4
.L_86:
        /*01c8*/ 	.byte	0x04, 0x2f
        /*01ca*/ 	.short	(.L_88 - .L_87)
	.align		4
.L_87:
        /*01cc*/ 	.word	index@(_ZN5flash16flash_fwd_kernelI23Flash_fwd_kernel_traitsILi192ELi128ELi64ELi8ELb0ELb0EN7cutlass6half_tE19Flash_kernel_traitsILi192ELi128ELi64ELi8ES3_EELb0ELb0ELb1ELb0ELb0ELb0ELb0ELb0EEEvNS_16Flash_fwd_paramsE)
        /*01d0*/ 	.word	0x000000ff


	//----- nvinfo : EIATTR_FRAME_SIZE
	.align		4
.L_88:
        /*01d4*/ 	.byte	0x04, 0x11
        /*01d6*/ 	.short	(.L_90 - .L_89)
	.align		4
.L_89:
        /*01d8*/ 	.word	index@(_ZN5flash16flash_fwd_kernelI23Flash_fwd_kernel_traitsILi192ELi128ELi64ELi8ELb0ELb0EN7cutlass6half_tE19Flash_kernel_traitsILi192ELi128ELi64ELi8ES3_EELb0ELb0ELb1ELb0ELb0ELb0ELb0ELb0EEEvNS_16Flash_fwd_paramsE)
        /*01dc*/ 	.word	0x00000000


	//----- nvinfo : EIATTR_REGCOUNT
	.align		4
.L_90:
        /*01e0*/ 	.byte	0x04, 0x2f
        /*01e2*/ 	.short	(.L_92 - .L_91)
	.align		4
.L_91:
        /*01e4*/ 	.word	index@(_ZN5flash16flash_fwd_kernelI23Flash_fwd_kernel_traitsILi192ELi128ELi64ELi8ELb0ELb0EN7cutlass6half_tE19Flash_kernel_traitsILi192ELi128ELi64ELi8ES3_EELb0ELb0ELb1ELb0ELb0ELb1ELb1ELb0EEEvNS_16Flash_fwd_paramsE)
        /*01e8*/ 	.word	0x000000ff


	//----- nvinfo : EIATTR_FRAME_SIZE
	.align		4
.L_92:
        /*01ec*/ 	.byte	0x04, 0x11
        /*01ee*/ 	.short	(.L_94 - .L_93)
	.align		4
.L_93:
        /*01f0*/ 	.word	index@(_ZN5flash16flash_fwd_kernelI23Flash_fwd_kernel_traitsILi192ELi128ELi64ELi8ELb0ELb0EN7cutlass6half_tE19Flash_kernel_traitsILi192ELi128ELi64ELi8ES3_EELb0ELb0ELb1ELb0ELb0ELb1ELb1ELb0EEEvNS_16Flash_fwd_paramsE)
        /*01f4*/ 	.word	0x00000000


	//----- nvinfo : EIATTR_REGCOUNT
	.align		4
.L_94:
        /*01f8*/ 	.byte	0x04, 0x2f
        /*01fa*/ 	.short	(.L_96 - .L_95)
	.align		4
.L_95:
        /*01fc*/ 	.word	index@(_ZN5flash16flash_fwd_kernelI23Flash_fwd_kernel_traitsILi192ELi128ELi64ELi8ELb0ELb0EN7cutlass6half_tE19Flash_kernel_traitsILi192ELi128ELi64ELi8ES3_EELb0ELb0ELb1ELb0ELb0ELb1ELb0ELb0EEEvNS_16Flash_fwd_paramsE)
        /*0200*/ 	.word	0x000000ff


	//----- nvinfo : EIATTR_FRAME_SIZE
	.align		4
.L_96:
        /*0204*/ 	.byte	0x04, 0x11
        /*0206*/ 	.short	(.L_98 - .L_97)
	.align		4
.L_97:
        /*0208*/ 	.word	index@(_ZN5flash16flash_fwd_kernelI23Flash_fwd_kernel_traitsILi192ELi128ELi64ELi8ELb0ELb0EN7cutlass6half_tE19Flash_kernel_traitsILi192ELi128ELi64ELi8ES3_EELb0ELb0ELb1ELb0ELb0ELb1ELb0ELb0EEEvNS_16Flash_fwd_paramsE)
        /*020c*/ 	.word	0x00000000


	//----- nvinfo : EIATTR_REGCOUNT
	.align		4
.L_98:
        /*0210*/ 	.byte	0x04, 0x2f
        /*0212*/ 	.short	(.L_100 - .L_99)
	.align		4
.L_99:
        /*0214*/ 	.word	index@(_ZN5flash16flash_fwd_kernelI23Flash_fwd_kernel_traitsILi192ELi128ELi64ELi8ELb0ELb0EN7cutlass6half_tE19Flash_kernel_traitsILi192ELi128ELi64ELi8ES3_EELb0ELb0ELb0ELb1ELb0ELb0ELb1ELb0EEEvNS_16Flash_fwd_paramsE)
        /*0218*/ 	.word	0x000000ff


	//----- nvinfo : EIATTR_FRAME_SIZE
	.align		4
.L_100:
        /*021c*/ 	.byte	0x04, 0x11
        /*021e*/ 	.short	(.L_102 - .L_101)
	.align		4
.L_101:
        /*0220*/ 	.word	index@(_ZN5flash16flash_fwd_kernelI23Flash_fwd_kernel_traitsILi192ELi128ELi64ELi8ELb0ELb0EN7cutlass6half_tE19Flash_kernel_traitsILi192ELi128ELi64ELi8ES3_EELb0ELb0ELb0ELb1ELb0ELb0ELb1ELb0EEEvNS_16Flash_fwd_paramsE)
        /*0224*/ 	.word	0x00000000


	//----- nvinfo : EIATTR_REGCOUNT
	.align		4
.L_102:
        /*0228*/ 	.byte	0x04, 0x2f
        /*022a*/ 	.short	(.L_104 - .L_103)
	.align		4
.L_103:
        /*022c*/ 	.word	index@(_ZN5flash16flash_fwd_kernelI23Flash_fwd_kernel_traitsILi192ELi128ELi64ELi8ELb0ELb0EN7cutlass6half_tE19Flash_kernel_traitsILi192ELi128ELi64ELi8ES3_EELb0ELb0ELb0ELb1ELb0ELb0ELb0ELb0EEEvNS_16Flash_fwd_paramsE)
        /*0230*/ 	.word	0x000000f4


	//----- nvinfo : EIATTR_FRAME_SIZE
	.align		4
.L_104:
        /*0234*/ 	.byte	0x04, 0x11
        /*0236*/ 	.short	(.L_106 - .L_105)
	.align		4
.L_105:
        /*0238*/ 	.word	index@(_ZN5flash16flash_fwd_kernelI23Flash_fwd_kernel_traitsILi192ELi128ELi64ELi8ELb0ELb0EN7cutlass6half_tE19Flash_kernel_traitsILi192ELi128ELi64ELi8ES3_EELb0ELb0ELb0ELb1ELb0ELb0ELb0ELb0EEEvNS_16Flash_fwd_paramsE)
        /*023c*/ 	.word	0x00000000


	//----- nvinfo : EIATTR_REGCOUNT
	.align		4
.L_106:
        /*0240*/ 	.byte	0x04, 0x2f
        /*0242*/ 	.short	(.L_108 - .L_107)
	.align		4
.L_107:
        /*0244*/ 	.word	index@(_ZN5flash16flash_fwd_kernelI23Flash_fwd_kernel_traitsILi192ELi128ELi64ELi8ELb0ELb0EN7cutlass6half_tE19Flash_kernel_traitsILi192ELi128ELi64ELi8ES3_EELb0ELb0ELb0ELb0ELb0ELb0ELb1ELb0EEEvNS_16Flash_fwd_paramsE)
        /*0248*/ 	.word	0x000000ff


	//----- nvinfo : EIATTR_FRAME_SIZE
	.align		4
.L_108:
        /*024c*/ 	.byte	0x04, 0x11
        /*024e*/ 	.short	(.L_110 - .L_109)
	.align		4
.L_109:
        /*0250*/ 	.word	index@(_ZN5flash16flash_fwd_kernelI23Flash_fwd_kernel_traitsILi192ELi128ELi64ELi8ELb0ELb0EN7cutlass6half_tE19Flash_kernel_traitsILi192ELi128ELi64ELi8ES3_EELb0ELb0ELb0ELb0ELb0ELb0ELb1ELb0EEEvNS_16Flash_fwd_paramsE)
        /*0254*/ 	.word	0x00000000


	//----- nvinfo : EIATTR_REGCOUNT
	.align		4
.L_110:
        /*0258*/ 	.byte	0x04, 0x2f
        /*025a*/ 	.short	(.L_112 - .L_111)
	.align		4
.L_111:
        /*025c*/ 	.word	index@(_ZN5flash16flash_fwd_kernelI23Flash_fwd_kernel_traitsILi192ELi128ELi64ELi8ELb0ELb0EN7cutlass6half_tE19Flash_kernel_traitsILi192ELi128ELi64ELi8ES3_EELb0ELb0ELb0ELb0ELb0ELb0ELb0ELb0EEEvNS_16Flash_fwd_paramsE)
        /*0260*/ 	.word	0x000000f2


	//----- nvinfo : EIATTR_FRAME_SIZE
	.align		4
.L_112:
        /*0264*/ 	.byte	0x04, 0x11
        /*0266*/ 	.short	(.L_114 - .L_113)
	.align		4
.L_113:
        /*0268*/ 	.word	index@(_ZN5flash16flash_fwd_kernelI23Flash_fwd_kernel_traitsILi192ELi128ELi64ELi8ELb0ELb0EN7cutlass6half_tE19Flash_kernel_traitsILi192ELi128ELi64ELi8ES3_EELb0ELb0ELb0ELb0ELb0ELb0ELb0ELb0EEEvNS_16Flash_fwd_paramsE)
        /*026c*/ 	.word	0x00000000


	//----- nvinfo : EIATTR_REGCOUNT
	.align		4
.L_114:
        /*0270*/ 	.byte	0x04, 0x2f
        /*0272*/ 	.short	(.L_116 - .L_115)
	.align		4
.L_115:
        /*0274*/ 	.word	index@(_ZN5flash16flash_fwd_kernelI23Flash_fwd_kernel_traitsILi192ELi128ELi64ELi8ELb0ELb0EN7cutlass6half_tE19Flash_kernel_traitsILi192ELi128ELi64ELi8ES3_EELb0ELb0ELb0ELb0ELb0ELb1ELb1ELb0EEEvNS_16Flash_fwd_paramsE)
        /*0278*/ 	.word	0x000000ff


	//----- nvinfo : EIATTR_FRAME_SIZE
	.align		4
.L_116:
        /*027c*/ 	.byte	0x04, 0x11
        /*027e*/ 	.short	(.L_118 - .L_117)
	.align		4
.L_117:
        /*0280*/ 	.word	index@(_ZN5flash16flash_fwd_kernelI23Flash_fwd_kernel_traitsILi192ELi128ELi64ELi8ELb0ELb0EN7cutlass6half_tE19Flash_kernel_traitsILi192ELi128ELi64ELi8ES3_EELb0ELb0ELb0ELb0ELb0ELb1ELb1ELb0EEEvNS_16Flash_fwd_paramsE)
        /*0284*/ 	.word	0x00000000


	//----- nvinfo : EIATTR_REGCOUNT
	.align		4
.L_118:
        /*0288*/ 	.byte	0x04, 0x2f
        /*028a*/ 	.short	(.L_120 - .L_119)
	.align		4
.L_119:
        /*028c*/ 	.word	index@(_ZN5flash16flash_fwd_kernelI23Flash_fwd_kernel_traitsILi192ELi128ELi64ELi8ELb0ELb0EN7cutlass6half_tE19Flash_kernel_traitsILi192ELi128ELi64ELi8ES3_EELb0ELb0ELb0ELb0ELb0ELb1ELb0ELb0EEEvNS_16Flash_fwd_paramsE)
        /*0290*/ 	.word	0x000000e4


	//----- nvinfo : EIATTR_FRAME_SIZE
	.align		4
.L_120:
        /*0294*/ 	.byte	0x04, 0x11
        /*0296*/ 	.short	(.L_122 - .L_121)
	.align		4
.L_121:
        /*0298*/ 	.word	index@(_ZN5flash16flash_fwd_kernelI23Flash_fwd_kernel_traitsILi192ELi128ELi64ELi8ELb0ELb0EN7cutlass6half_tE19Flash_kernel_traitsILi192ELi128ELi64ELi8ES3_EELb0ELb0ELb0ELb0ELb0ELb1ELb0ELb0EEEvNS_16Flash_fwd_paramsE)
        /*029c*/ 	.word	0x00000000


	//----- nvinfo : EIATTR_MIN_STACK_SIZE
	.align		4
.L_122:
        /*02a0*/ 	.byte	0x04, 0x12
        /*02a2*/ 	.short	(.L_124 - .L_123)
	.align		4
.L_123:
        /*02a4*/ 	.word	index@(_ZN5flash16flash_fwd_kernelI23Flash_fwd_kernel_traitsILi192ELi128ELi64ELi8ELb0ELb0EN7cutlass6half_tE19Flash_kernel_traitsILi192ELi128ELi64ELi8ES3_EELb0ELb0ELb0ELb0ELb0ELb1ELb0ELb0EEEvNS_16Flash_fwd_paramsE)
        /*02a8*/ 	.word	0x00000000


	//----- nvinfo : EIATTR_MIN_STACK_SIZE
	.align		4
.L_124:
        /*02ac*/ 	.byte	0x04, 0x12
        /*02ae*/ 	.short	(.L_126 - .L_125)
	.align		4
.L_125:
        /*02b0*/ 	.word	index@(_ZN5flash16flash_fwd_kernelI23Flash_fwd_kernel_traitsILi192ELi128ELi64ELi8ELb0ELb0EN7cutlass6half_tE19Flash_kernel_traitsILi192ELi128ELi64ELi8ES3_EELb0ELb0ELb0ELb0ELb0ELb1ELb1ELb0EEEvNS_16Flash_fwd_paramsE)
        /*02b4*/ 	.word	0x00000000


	//----- nvinfo : EIATTR_MIN_STACK_SIZE
	.align		4
.L_126:
        /*02b8*/ 	.byte	0x04, 0x12
        /*02ba*/ 	.short	(.L_128 - .L_127)
	.align		4
.L_127:
        /*02bc*/ 	.word	index@(_ZN5flash16flash_fwd_kernelI23Flash_fwd_kernel_traitsILi192ELi128ELi64ELi8ELb0ELb0EN7cutlass6half_tE19Flash_kernel_traitsILi192ELi128ELi64ELi8ES3_EELb0ELb0ELb0ELb0ELb0ELb0ELb0ELb0EEEvNS_16Flash_fwd_paramsE)
        /*02c0*/ 	.word	0x00000000


	//----- nvinfo : EIATTR_MIN_STACK_SIZE
	.align		4
.L_128:
        /*02c4*/ 	.byte	0x04, 0x12
        /*02c6*/ 	.short	(.L_130 - .L_129)
	.align		4
.L_129:
        /*02c8*/ 	.word	index@(_ZN5flash16flash_fwd_kernelI23Flash_fwd_kernel_traitsILi192ELi128ELi64ELi8ELb0ELb0EN7cutlass6half_tE19Flash_kernel_traitsILi192ELi128ELi64ELi8ES3_EELb0ELb0ELb0ELb0ELb0ELb0ELb1ELb0EEEvNS_16Flash_fwd_paramsE)
        /*02cc*/ 	.word	0x00000000


	//----- nvinfo : EIATTR_MIN_STACK_SIZE
	.align		4
.L_130:
        /*02d0*/ 	.byte	0x04, 0x12
        /*02d2*/ 	.short	(.L_132 - .L_131)
	.align		4
.L_131:
        /*02d4*/ 	.word	index@(_ZN5flash16flash_fwd_kernelI23Flash_fwd_kernel_traitsILi192ELi128ELi64ELi8ELb0ELb0EN7cutlass6half_tE19Flash_kernel_traitsILi192ELi128ELi64ELi8ES3_EELb0ELb0ELb0ELb1ELb0ELb0ELb0ELb0EEEvNS_16Flash_fwd_paramsE)
        /*02d8*/ 	.word	0x00000000


	//----- nvinfo : EIATTR_MIN_STACK_SIZE
	.align		4
.L_132:
        /*02dc*/ 	.byte	0x04, 0x12
        /*02de*/ 	.short	(.L_134 - .L_133)
	.align		4
.L_133:
        /*02e0*/ 	.word	index@(_ZN5flash16flash_fwd_kernelI23Flash_fwd_kernel_traitsILi192ELi128ELi64ELi8ELb0ELb0EN7cutlass6half_tE19Flash_kernel_traitsILi192ELi128ELi64ELi8ES3_EELb0ELb0ELb0ELb1ELb0ELb0ELb1ELb0EEEvNS_16Flash_fwd_paramsE)
        /*02e4*/ 	.word	0x00000000


	//----- nvinfo : EIATTR_MIN_STACK_SIZE
	.align		4
.L_134:
        /*02e8*/ 	.byte	0x04, 0x12
        /*02ea*/ 	.short	(.L_136 - .L_135)
	.align		4
.L_135:
        /*02ec*/ 	.word	index@(_ZN5flash16flash_fwd_kernelI23Flash_fwd_kernel_traitsILi192ELi128ELi64ELi8ELb0ELb0EN7cutlass6half_tE19Flash_kernel_traitsILi192ELi128ELi64ELi8ES3_EELb0ELb0ELb1ELb0ELb0ELb1ELb0ELb0EEEvNS_16Flash_fwd_paramsE)
        /*02f0*/ 	.word	0x00000000


	//----- nvinfo : EIATTR_MIN_STACK_SIZE
	.align		4
.L_136:
        /*02f4*/ 	.byte	0x04, 0x12
        /*02f6*/ 	.short	(.L_138 - .L_137)
	.align		4
.L_137:
        /*02f8*/ 	.word	index@(_ZN5flash16flash_fwd_kernelI23Flash_fwd_kernel_traitsILi192ELi128ELi64ELi8ELb0ELb0EN7cutlass6half_tE19Flash_kernel_traitsILi192ELi128ELi64ELi8ES3_EELb0ELb0ELb1ELb0ELb0ELb1ELb1ELb0EEEvNS_16Flash_fwd_paramsE)
        /*02fc*/ 	.word	0x00000000


	//----- nvinfo : EIATTR_MIN_STACK_SIZE
	.align		4
.L_138:
        /*0300*/ 	.byte	0x04, 0x12
        /*0302*/ 	.short	(.L_140 - .L_139)
	.align		4
.L_139:
        /*0304*/ 	.word	index@(_ZN5flash16flash_fwd_kernelI23Flash_fwd_kernel_traitsILi192ELi128ELi64ELi8ELb0ELb0EN7cutlass6half_tE19Flash_kernel_traitsILi192ELi128ELi64ELi8ES3_EELb0ELb0ELb1ELb0ELb0ELb0ELb0ELb0EEEvNS_16Flash_fwd_paramsE)
        /*0308*/ 	.word	0x00000000


	//----- nvinfo : EIATTR_MIN_STACK_SIZE
	.align		4
.L_140:
        /*030c*/ 	.byte	0x04, 0x12
        /*030e*/ 	.short	(.L_142 - .L_141)
	.align		4
.L_141:
        /*0310*/ 	.word	index@(_ZN5flash16flash_fwd_kernelI23Flash_fwd_kernel_traitsILi192ELi128ELi64ELi8ELb0ELb0EN7cutlass6half_tE19Flash_kernel_traitsILi192ELi128ELi64ELi8ES3_EELb0ELb0ELb1ELb0ELb0ELb0ELb1ELb0EEEvNS_16Flash_fwd_paramsE)
        /*0314*/ 	.word	0x00000000


	//----- nvinfo : EIATTR_MIN_STACK_SIZE
	.align		4
.L_142:
        /*0318*/ 	.byte	0x04, 0x12
        /*031a*/ 	.short	(.L_144 - .L_143)
	.align		4
.L_143:
        /*031c*/ 	.word	index@(_ZN5flash16flash_fwd_kernelI23Flash_fwd_kernel_traitsILi192ELi128ELi64ELi8ELb0ELb0EN7cutlass6half_tE19Flash_kernel_traitsILi192ELi128ELi64ELi8ES3_EELb0ELb0ELb1ELb1ELb0ELb0ELb0ELb0EEEvNS_16Flash_fwd_paramsE)
        /*0320*/ 	.word	0x00000000


	//----- nvinfo : EIATTR_MIN_STACK_SIZE
	.align		4
.L_144:
        /*0324*/ 	.byte	0x04, 0x12
        /*0326*/ 	.short	(.L_146 - .L_145)
	.align		4
.L_145:
        /*0328*/ 	.word	index@(_ZN5flash16flash_fwd_kernelI23Flash_fwd_kernel_traitsILi192ELi128ELi64ELi8ELb0ELb0EN7cutlass6half_tE19Flash_kernel_traitsILi192ELi128ELi64ELi8ES3_EELb0ELb0ELb1ELb1ELb0ELb0ELb1ELb0EEEvNS_16Flash_fwd_paramsE)
        /*032c*/ 	.word	0x00000000


	//----- nvinfo : EIATTR_MIN_STACK_SIZE
	.align		4
.L_146:
        /*0330*/ 	.byte	0x04, 0x12
        /*0332*/ 	.short	(.L_148 - .L_147)
	.align		4
.L_147:
        /*0334*/ 	.word	index@(_ZN5flash16flash_fwd_kernelI23Flash_fwd_kernel_traitsILi192ELi64ELi64ELi4ELb0ELb0EN7cutlass6half_tE19Flash_kernel_traitsILi192ELi64ELi64ELi4ES3_EELb1ELb0ELb0ELb0ELb0ELb0ELb0ELb0EEEvNS_16Flash_fwd_paramsE)
        /*0338*/ 	.word	0x00000000


	//----- nvinfo : EIATTR_MIN_STACK_SIZE
	.align		4
.L_148:
        /*033c*/ 	.byte	0x04, 0x12
        /*033e*/ 	.short	(.L_150 - .L_149)
	.align		4
.L_149:
        /*0340*/ 	.word	index@(_ZN5flash16flash_fwd_kernelI23Flash_fwd_kernel_traitsILi192ELi64ELi64ELi4ELb0ELb0EN7cutlass6half_tE19Flash_kernel_traitsILi192ELi64ELi64ELi4ES3_EELb1ELb0ELb1ELb0ELb0ELb0ELb0ELb0EEEvNS_16Flash_fwd_paramsE)
        /*0344*/ 	.word	0x00000000


	//----- nvinfo : EIATTR_MIN_STACK_SIZE
	.align		4
.L_150:
        /*0348*/ 	.byte	0x04, 0x12
        /*034a*/ 	.short	(.L_152 - .L_151)
	.align		4
.L_151:
        /*034c*/ 	.word	index@(_ZN5flash16flash_fwd_kernelI23Flash_fwd_kernel_traitsILi192ELi64ELi64ELi4ELb0ELb0EN7cutlass6half_tE19Flash_kernel_traitsILi192ELi64ELi64ELi4ES3_EELb1ELb0ELb0ELb0ELb0ELb1ELb0ELb0EEEvNS_16Flash_fwd_paramsE)
        /*0350*/ 	.word	0x00000000


	//----- nvinfo : EIATTR_MIN_STACK_SIZE
	.align		4
.L_152:
        /*0354*/ 	.byte	0x04, 0x12
        /*0356*/ 	.short	(.L_154 - .L_153)
	.align		4
.L_153:
        /*0358*/ 	.word	index@(_ZN5flash16flash_fwd_kernelI23Flash_fwd_kernel_traitsILi192ELi64ELi64ELi4ELb0ELb0EN7cutlass6half_tE19Flash_kernel_traitsILi192ELi64ELi64ELi4ES3_EELb0ELb0ELb0ELb0ELb0ELb1ELb1ELb0EEEvNS_16Flash_fwd_paramsE)
        /*035c*/ 	.word	0x00000000


	//----- nvinfo : EIATTR_MIN_STACK_SIZE
	.align		4
.L_154:
        /*0360*/ 	.byte	0x04, 0x12
        /*0362*/ 	.short	(.L_156 - .L_155)
	.align		4
.L_155:
        /*0364*/ 	.word	index@(_ZN5flash16flash_fwd_kernelI23Flash_fwd_kernel_traitsILi192ELi64ELi64ELi4ELb0ELb0EN7cutlass6half_tE19Flash_kernel_traitsILi192ELi64ELi64ELi4ES3_EELb1ELb0ELb0ELb1ELb0ELb0ELb0ELb0EEEvNS_16Flash_fwd_paramsE)
        /*0368*/ 	.word	0x00000000


	//----- nvinfo : EIATTR_MIN_STACK_SIZE
	.align		4
.L_156:
        /*036c*/ 	.byte	0x04, 0x12
        /*036e*/ 	.short	(.L_158 - .L_157)
	.align		4
.L_157:
        /*0370*/ 	.word	index@(_ZN5flash16flash_fwd_kernelI23Flash_fwd_kernel_traitsILi192ELi64ELi64ELi4ELb0ELb0EN7cutlass6half_tE19Flash_kernel_traitsILi192ELi64ELi64ELi4ES3_EELb1ELb0ELb0ELb0ELb0ELb0ELb0ELb1EEEvNS_16Flash_fwd_paramsE)
        /*0374*/ 	.word	0x000000c0


	//----- nvinfo : EIATTR_MIN_STACK_SIZE
	.align		4
.L_158:
        /*0378*/ 	.byte	0x04, 0x12
        /*037a*/ 	.short	(.L_160 - .L_159)
	.align		4
.L_159:
        /*037c*/ 	.word	index@(_ZN5flash16flash_fwd_kernelI23Flash_fwd_kernel_traitsILi192ELi64ELi64ELi4ELb0ELb0EN7cutlass6half_tE19Flash_kernel_traitsILi192ELi64ELi64ELi4ES3_EELb0ELb0ELb0ELb0ELb0ELb0ELb1ELb0EEEvNS_16Flash_fwd_paramsE)
        /*0380*/ 	.word	0x00000000


	//----- nvinfo : EIATTR_MIN_STACK_SIZE
	.align		4
.L_160:
        /*0384*/ 	.byte	0x04, 0x12
        /*0386*/ 	.short	(.L_162 - .L_161)
	.align		4
.L_161:
        /*0388*/ 	.word	index@(_ZN5flash16flash_fwd_kernelI23Flash_fwd_kernel_traitsILi192ELi64ELi64ELi4ELb0ELb0EN7cutlass6half_tE19Flash_kernel_traitsILi192ELi64ELi64ELi4ES3_EELb1ELb0ELb0ELb1ELb0ELb0ELb0ELb1EEEvNS_16Flash_fwd_paramsE)
        /*038c*/ 	.word	0x000000e0


	//----- nvinfo : EIATTR_MIN_STACK_SIZE
	.align		4
.L_162:
        /*0390*/ 	.byte	0x04, 0x12
        /*0392*/ 	.short	(.L_164 - .L_163)
	.align		4
.L_163:
        /*0394*/ 	.word	index@(_ZN5flash16flash_fwd_kernelI23Flash_fwd_kernel_traitsILi192ELi64ELi64ELi4ELb0ELb0EN7cutlass6half_tE19Flash_kernel_traitsILi192ELi64ELi64ELi4ES3_EELb0ELb0ELb0ELb1ELb0ELb0ELb1ELb0EEEvNS_16Flash_fwd_paramsE)
        /*0398*/ 	.word	0x00000000


	//----- nvinfo : EIATTR_MIN_STACK_SIZE
	.align		4
.L_164:
        /*039c*/ 	.byte	0x04, 0x12
        /*039e*/ 	.short	(.L_166 - .L_165)
	.align		4
.L_165:
        /*03a0*/ 	.word	index@(_ZN5flash16flash_fwd_kernelI23Flash_fwd_kernel_traitsILi192ELi64ELi64ELi4ELb0ELb0EN7cutlass6half_tE19Flash_kernel_traitsILi192ELi64ELi64ELi4ES3_EELb1ELb0ELb1ELb0ELb0ELb1ELb0ELb0EEEvNS_16Flash_fwd_paramsE)
        /*03a4*/ 	.word	0x00000000


	//----- nvinfo : EIATTR_MIN_STACK_SIZE
	.align		4
.L_166:
        /*03a8*/ 	.byte	0x04, 0x12
        /*03aa*/ 	.short	(.L_168 - .L_167)
	.align		4
.L_167:
        /*03ac*/ 	.word	index@(_ZN5flash16flash_fwd_kernelI23Flash_fwd_kernel_traitsILi192ELi64ELi64ELi4ELb0ELb0EN7cutlass6half_tE19Flash_kernel_traitsILi192ELi64ELi64ELi4ES3_EELb0ELb0ELb1ELb0ELb0ELb1ELb1ELb0EEEvNS_16Flash_fwd_paramsE)
        /*03b0*/ 	.word	0x00000000


	//----- nvinfo : EIATTR_MIN_STACK_SIZE
	.align		4
.L_168:
        /*03b4*/ 	.byte	0x04, 0x12
        /*03b6*/ 	.short	(.L_170 - .L_169)
	.align		4
.L_169:
        /*03b8*/ 	.word	index@(_ZN5flash16flash_fwd_kernelI23Flash_fwd_kernel_traitsILi192ELi64ELi64ELi4ELb0ELb0EN7cutlass6half_tE19Flash_kernel_traitsILi192ELi64ELi64ELi4ES3_EELb1ELb0ELb1ELb1ELb0ELb0ELb0ELb0EEEvNS_16Flash_fwd_paramsE)
        /*03bc*/ 	.word	0x00000000


	//----- nvinfo : EIATTR_MIN_STACK_SIZE
	.align		4
.L_170:
        /*03c0*/ 	.byte	0x04, 0x12
        /*03c2*/ 	.short	(.L_172 - .L_171)
	.align		4
.L_171:
        /*03c4*/ 	.word	index@(_ZN5flash16flash_fwd_kernelI23Flash_fwd_kernel_traitsILi192ELi64ELi64ELi4ELb0ELb0EN7cutlass6half_tE19Flash_kernel_traitsILi192ELi64ELi64ELi4ES3_EELb1ELb0ELb1ELb0ELb0ELb0ELb0ELb1EEEvNS_16Flash_fwd_paramsE)
        /*03c8*/ 	.word	0x000000c8


	//----- nvinfo : EIATTR_MIN_STACK_SIZE
	.align		4
.L_172:
        /*03cc*/ 	.byte	0x04, 0x12
        /*03ce*/ 	.short	(.L_174 - .L_173)
	.align		4
.L_173:
        /*03d0*/ 	.word	index@(_ZN5flash16flash_fwd_kernelI23Flash_fwd_kernel_traitsILi192ELi64ELi64ELi4ELb0ELb0EN7cutlass6half_tE19Flash_kernel_traitsILi192ELi64ELi64ELi4ES3_EELb0ELb0ELb1ELb0ELb0ELb0ELb1ELb0EEEvNS_16Flash_fwd_paramsE)
        /*03d4*/ 	.word	0x00000000


	//----- nvinfo : EIATTR_MIN_STACK_SIZE
	.align		4
.L_174:
        /*03d8*/ 	.byte	0x04, 0x12
        /*03da*/ 	.short	(.L_176 - .L_175)
	.align		4
.L_175:
        /*03dc*/ 	.word	index@(_ZN5flash16flash_fwd_kernelI23Flash_fwd_kernel_traitsILi192ELi64ELi64ELi4ELb0ELb0EN7cutlass6half_tE19Flash_kernel_traitsILi192ELi64ELi64ELi4ES3_EELb1ELb0ELb1ELb1ELb0ELb0ELb0ELb1EEEvNS_16Flash_fwd_paramsE)
        /*03e0*/ 	.word	0x000000e0


	//----- nvinfo : EIATTR_MIN_STACK_SIZE
	.align		4
.L_176:
        /*03e4*/ 	.byte	0x04, 0x12
        /*03e6*/ 	.short	(.L_178 - .L_177)
	.align		4
.L_177:
        /*03e8*/ 	.word	index@(_ZN5flash16flash_fwd_kernelI23Flash_fwd_kernel_traitsILi192ELi64ELi64ELi4ELb0ELb0EN7cutlass6half_tE19Flash_kernel_traitsILi192ELi64ELi64ELi4ES3_EELb0ELb0ELb1ELb1ELb0ELb0ELb1ELb0EEEvNS_16Flash_fwd_paramsE)
        /*03ec*/ 	.word	0x00000000
.L_178:


//--------------------- .nv.compat                --------------------------
	.section	.nv.compat,"",@"SHT_CUDA_COMPAT_INFO"
	.align	4
        /*0000*/ 	.byte	0x02, 0x09, 0x01, 0x00, 0x02, 0x02, 0x01, 0x00, 0x02, 0x05, 0x05, 0x00, 0x03, 0x07, 0x01, 0x01
        /*0010*/ 	.byte	0x02, 0x03, 0x00, 0x00, 0x02, 0x06, 0x01, 0x00, 0x04, 0x0b, 0x08, 0x00, 0x00, 0x00, 0x00, 0x00
        /*0020*/ 	.byte	0x00, 0x00, 0x00, 0x00


//--------------------- .nv.info._ZN5flash16flash_fwd_kernelI23Flash_fwd_kernel_traitsILi192ELi128ELi64ELi8ELb0ELb0EN7cutlass6half_tE19Flash_kernel_traitsILi192ELi128ELi64ELi8ES3_EELb0ELb0ELb0ELb0ELb0ELb1ELb0ELb0EEEvNS_16Flash_fwd_paramsE --------------------------
	.section	.nv.info._ZN5flash16flash_fwd_kernelI23Flash_fwd_kernel_traitsILi192ELi128ELi64ELi8ELb0ELb0EN7cutlass6half_tE19Flash_kernel_traitsILi192ELi128ELi64ELi8ES3_EELb0ELb0ELb0ELb0ELb0ELb1ELb0ELb0EEEvNS_16Flash_fwd_paramsE,"",@"SHT_CUDA_INFO"
	.sectionflags	@""
	.align	4


	//----- nvinfo : EIATTR_CUDA_API_VERSION
	.align		4
        /*0000*/ 	.byte	0x04, 0x37
        /*0002*/ 	.short	(.L_180 - .L_179)
.L_179:
        /*0004*/ 	.word	0x00000082


	//----- nvinfo : EIATTR_KPARAM_INFO
	.align		4
.L_180:
        /*0008*/ 	.byte	0x04, 0x17
        /*000a*/ 	.short	(.L_182 - .L_181)
.L_181:
        /*000c*/ 	.word	0x00000000
        /*0010*/ 	.short	0x0000
        /*0012*/ 	.short	0x0000
        /*0014*/ 	.byte	0x00, 0xf0, 0x41, 0x07


	//----- nvinfo : EIATTR_SPARSE_MMA_MASK
	.align		4
.L_182:
        /*0018*/ 	.byte	0x03, 0x50
        /*001a*/ 	.short	0x0000


	//----- nvinfo : EIATTR_MAXREG_COUNT
	.align		4
        /*001c*/ 	.byte	0x03, 0x1b
        /*001e*/ 	.short	0x00ff


	//----- nvinfo : EIATTR_NUM_BARRIERS
	.align		4
        /*0020*/ 	.byte	0x02, 0x4c
        /*0022*/ 	.byte	0x01
	.zero		1


	//----- nvinfo : EIATTR_MERCURY_ISA_VERSION
	.align		4
        /*0024*/ 	.byte	0x03, 0x5f
        /*0026*/ 	.short	0x0101


	//----- nvinfo : EIATTR_COOP_GROUP_MASK_REGIDS
	.align		4
        /*0028*/ 	.byte	0x04, 0x29
        /*002a*/ 	.short	(.L_184 - .L_183)


	//   ....[0]....
.L_183:
        /*002c*/ 	.word	0xffffffff


	//   ....[1]....
        /*0030*/ 	.word	0xffffffff


	//   ....[2]....
        /*0034*/ 	.word	0xffffffff


	//   ....[3]....
        /*0038*/ 	.word	0xffffffff


	//   ....[4]....
        /*003c*/ 	.word	0xffffffff


	//   ....[5]....
        /*0040*/ 	.word	0xffffffff


	//   ....[6]....
        /*0044*/ 	.word	0xffffffff


	//   ....[7]....
        /*0048*/ 	.word	0xffffffff


	//   ....[8]....
        /*004c*/ 	.word	0xffffffff


	//   ....[9]....
        /*0050*/ 	.word	0xffffffff


	//   ....[10]....
        /*0054*/ 	.word	0xffffffff


	//   ....[11]....
        /*0058*/ 	.word	0xffffffff


	//----- nvinfo : EIATTR_COOP_GROUP_INSTR_OFFSETS
	.align		4
.L_184:
        /*005c*/ 	.byte	0x04, 0x28
        /*005e*/ 	.short	(.L_186 - .L_185)


	//   ....[0]....
.L_185:
        /*0060*/ 	.word	0x00002940


	//   ....[1]....
        /*0064*/ 	.word	0x00002a60


	//   ....[2]....
        /*0068*/ 	.word	0x00002a90


	//   ....[3]....
        /*006c*/ 	.word	0x00002ba0


	//   ....[4]....
        /*0070*/ 	.word	0x00004b50


	//   ....[5]....
        /*0074*/ 	.word	0x00004b70


	//   ....[6]....
        /*0078*/ 	.word	0x00004bf0


	//   ....[7]....
        /*007c*/ 	.word	0x00004c00


	//   ....[8]....
        /*0080*/ 	.word	0x000062d0


	//   ....[9]....
        /*0084*/ 	.word	0x00006310


	//   ....[10]....
        /*0088*/ 	.word	0x00006370


	//   ....[11]....
        /*008c*/ 	.word	0x00006380


	//----- nvinfo : EIATTR_EXIT_INSTR_OFFSETS
	.align		4
.L_186:
        /*0090*/ 	.byte	0x04, 0x1c
        /*0092*/ 	.short	(.L_188 - .L_187)


	//   ....[0]....
.L_187:
        /*0094*/ 	.word	0x00000370


	//   ....[1]....
        /*0098*/ 	.word	0x00007d60


	//   ....[2]....
        /*009c*/ 	.word	0x00007e60


	//   ....[3]....
        /*00a0*/ 	.word	0x00008920


	//   ....[4]....
        /*00a4*/ 	.word	0x000089b0


	//----- nvinfo : EIATTR_CRS_STACK_SIZE
	.align		4
.L_188:
        /*00a8*/ 	.byte	0x04, 0x1e
        /*00aa*/ 	.short	(.L_190 - .L_189)
.L_189:
        /*00ac*/ 	.word	0x00000000


	//----- nvinfo : EIATTR_CBANK_PARAM_SIZE
	.align		4
.L_190:
        /*00b0*/ 	.byte	0x03, 0x19
        /*00b2*/ 	.short	0x01d0


	//----- nvinfo : EIATTR_PARAM_CBANK
	.align		4
        /*00b4*/ 	.byte	0x04, 0x0a
        /*00b6*/ 	.short	(.L_192 - .L_191)
	.align		4
.L_191:
        /*00b8*/ 	.word	index@(.nv.constant0._ZN5flash16flash_fwd_kernelI23Flash_fwd_kernel_traitsILi192ELi128ELi64ELi8ELb0ELb0EN7cutlass6half_tE19Flash_kernel_traitsILi192ELi128ELi64ELi8ES3_EELb0ELb0ELb0ELb0ELb0ELb1ELb0ELb0EEEvNS_16Flash_fwd_paramsE)
        /*00bc*/ 	.short	0x0210
        /*00be*/ 	.short	0x01d0


	//----- nvinfo : EIATTR_SW_WAR
	.align		4
.L_192:
        /*00c0*/ 	.byte	0x04, 0x36
        /*00c2*/ 	.short	(.L_194 - .L_193)
.L_193:
        /*00c4*/ 	.word	0x00000008
.L_194:


//--------------------- .nv.info._ZN5flash16flash_fwd_kernelI23Flash_fwd_kernel_traitsILi192ELi128ELi64ELi8ELb0ELb0EN7cutlass6half_tE19Flash_kernel_traitsILi192ELi128ELi64ELi8ES3_EELb0ELb0ELb0ELb0ELb0ELb1ELb1ELb0EEEvNS_16Flash_fwd_paramsE --------------------------
	.section	.nv.info._ZN5flash16flash_fwd_kernelI23Flash_fwd_kernel_traitsILi192ELi128ELi64ELi8ELb0ELb0EN7cutlass6half_tE19Flash_kernel_traitsILi192ELi128ELi64ELi8ES3_EELb0ELb0ELb0ELb0ELb0ELb1ELb1ELb0EEEvNS_16Flash_fwd_paramsE,"",@"SHT_CUDA_INFO"
	.sectionflags	@""
	.align	4


	//----- nvinfo : EIATTR_CUDA_API_VERSION
	.align		4
        /*0000*/ 	.byte	0x04, 0x37
        /*0002*/ 	.short	(.L_196 - .L_195)
.L_195:
        /*0004*/ 	.word	0x00000082


	//----- nvinfo : EIATTR_KPARAM_INFO
	.align		4
.L_196:
        /*0008*/ 	.byte	0x04, 0x17
        /*000a*/ 	.short	(.L_198 - .L_197)
.L_197:
        /*000c*/ 	.word	0x00000000
        /*0010*/ 	.short	0x0000
        /*0012*/ 	.short	0x0000
        /*0014*/ 	.byte	0x00, 0xf0, 0x41, 0x07


	//----- nvinfo : EIATTR_SPARSE_MMA_MASK
	.align		4
.L_198:
        /*0018*/ 	.byte	0x03, 0x50
        /*001a*/ 	.short	0x0000


	//----- nvinfo : EIATTR_MAXREG_COUNT
	.align		4
        /*001c*/ 	.byte	0x03, 0x1b
        /*001e*/ 	.short	0x00ff


	//----- nvinfo : EIATTR_NUM_BARRIERS
	.align		4
        /*0020*/ 	.byte	0x02, 0x4c
        /*0022*/ 	.byte	0x01
	.zero		1


	//----- nvinfo : EIATTR_MERCURY_ISA_VERSION
	.align		4
        /*0024*/ 	.byte	0x03, 0x5f
        /*0026*/ 	.short	0x0101


	//----- nvinfo : EIATTR_COOP_GROUP_MASK_REGIDS
	.align		4
        /*0028*/ 	.byte	0x04, 0x29
        /*002a*/ 	.short	(.L_200 - .L_199)


	//   ....[0]....
.L_199:
        /*002c*/ 	.word	0xffffffff


	//   ....[1]....
        /*0030*/ 	.word	0xffffffff


	//   ....[2]....
        /*0034*/ 	.word	0xffffffff


	//   ....[3]....
        /*0038*/ 	.word	0xffffffff


	//   ....[4]....
        /*003c*/ 	.word	0xffffffff


	//   ....[5]....
        /*0040*/ 	.word	0xffffffff


	//   ....[6]....
        /*0044*/ 	.word	0xffffffff


	//   ....[7]....
        /*0048*/ 	.word	0xffffffff


	//   ....[8]....
        /*004c*/ 	.word	0xffffffff


	//   ....[9]....
        /*0050*/ 	.word	0xffffffff


	//   ....[10]....
        /*0054*/ 	.word	0xffffffff


	//   ....[11]....
        /*0058*/ 	.word	0xffffffff


	//----- nvinfo : EIATTR_COOP_GROUP_INSTR_OFFSETS
	.align		4
.L_200:
        /*005c*/ 	.byte	0x04, 0x28
        /*005e*/ 	.short	(.L_202 - .L_201)


	//   ....[0]....
.L_201:
        /*0060*/ 	.word	0x00002d60


	//   ....[1]....
        /*0064*/ 	.word	0x00002e50


	//   ....[2]....
        /*0068*/ 	.word	0x00002e80


	//   ....[3]....
        /*006c*/ 	.word	0x00002fd0


	//   ....[4]....
        /*0070*/ 	.word	0x00005380


	//   ....[5]....
        /*0074*/ 	.word	0x000053c0


	//   ....[6]....
        /*0078*/ 	.word	0x00005460


	//   ....[7]....
        /*007c*/ 	.word	0x00005470


	//   ....[8]....
        /*0080*/ 	.word	0x00006b30


	//   ....[9]....
        /*0084*/ 	.word	0x00006b70


	//   ....[10]....
        /*0088*/ 	.word	0x00006bd0


	//   ....[11]....
        /*008c*/ 	.word	0x00006be0


	//----- nvinfo : EIATTR_EXIT_INSTR_OFFSETS
	.align		4
.L_202:
        /*0090*/ 	.byte	0x04, 0x1c
        /*0092*/ 	.short	(.L_204 - .L_203)


	//   ....[0]....
.L_203:
        /*0094*/ 	.word	0x00000370


	//   ....[1]....
        /*0098*/ 	.word	0x000085c0


	//   ....[2]....
        /*009c*/ 	.word	0x000086c0


	//   ....[3]....
        /*00a0*/ 	.word	0x00009180


	//   ....[4]....
        /*00a4*/ 	.word	0x00009210


	//----- nvinfo : EIATTR_CRS_STACK_SIZE
	.align		4
.L_204:
        /*00a8*/ 	.byte	0x04, 0x1e
        /*00aa*/ 	.short	(.L_206 - .L_205)
.L_205:
        /*00ac*/ 	.word	0x00000000


	//----- nvinfo : EIATTR_CBANK_PARAM_SIZE
	.align		4
.L_206:
        /*00b0*/ 	.byte	0x03, 0x19
        /*00b2*/ 	.short	0x01d0


	//----- nvinfo : EIATTR_PARAM_CBANK
	.align		4
        /*00b4*/ 	.byte	0x04, 0x0a
        /*00b6*/ 	.short	(.L_208 - .L_207)
	.align		4
.L_207:
        /*00b8*/ 	.word	index@(.nv.constant0._ZN5flash16flash_fwd_kernelI23Flash_fwd_kernel_traitsILi192ELi128ELi64ELi8ELb0ELb0EN7cutlass6half_tE19Flash_kernel_traitsILi192ELi128ELi64ELi8ES3_EELb0ELb0ELb0ELb0ELb0ELb1ELb1ELb0EEEvNS_16Flash_fwd_paramsE)
        /*00bc*/ 	.short	0x0210
        /*00be*/ 	.short	0x01d0


	//----- nvinfo : EIATTR_SW_WAR
	.align		4
.L_208:
        /*00c0*/ 	.byte	0x04, 0x36
        /*00c2*/ 	.short	(.L_210 - .L_209)
.L_209:
        /*00c4*/ 	.word	0x00000008
.L_210:


//--------------------- .nv.info._ZN5flash16flash_fwd_kernelI23Flash_fwd_kernel_traitsILi192ELi128ELi64ELi8ELb0ELb0EN7cutlass6half_tE19Flash_kernel_traitsILi192ELi128ELi64ELi8ES3_EELb0ELb0ELb0ELb0ELb0ELb0ELb0ELb0EEEvNS_16Flash_fwd_paramsE --------------------------
	.section	.nv.info._ZN5flash16flash_fwd_kernelI23Flash_fwd_kernel_traitsILi192ELi128ELi64ELi8ELb0ELb0EN7cutlass6half_tE19Flash_kernel_traitsILi192ELi128ELi64ELi8ES3_EELb0ELb0ELb0ELb0ELb0ELb0ELb0ELb0EEEvNS_16Flash_fwd_paramsE,"",@"SHT_CUDA_INFO"
	.sectionflags	@""
	.align	4


	//----- nvinfo : EIATTR_CUDA_API_VERSION
	.align		4
        /*0000*/ 	.byte	0x04, 0x37
        /*0002*/ 	.short	(.L_212 - .L_211)
.L_211:
        /*0004*/ 	.word	0x00000082


	//----- nvinfo : EIATTR_KPARAM_INFO
	.align		4
.L_212:
        /*0008*/ 	.byte	0x04, 0x17
        /*000a*/ 	.short	(.L_214 - .L_213)
.L_213:
        /*000c*/ 	.word	0x00000000
        /*0010*/ 	.short	0x0000
        /*0012*/ 	.short	0x0000
        /*0014*/ 	.byte	0x00, 0xf0, 0x41, 0x07


	//----- nvinfo : EIATTR_SPARSE_MMA_MASK
	.align		4
.L_214:
        /*0018*/ 	.byte	0x03, 0x50
        /*001a*/ 	.short	0x0000


	//----- nvinfo : EIATTR_MAXREG_COUNT
	.align		4
        /*001c*/ 	.byte	0x03, 0x1b
        /*001e*/ 	.short	0x00ff


	//----- nvinfo : EIATTR_NUM_BARRIERS
	.align		4
        /*0020*/ 	.byte	0x02, 0x4c
        /*0022*/ 	.byte	0x01
	.zero		1


	//----- nvinfo : EIATTR_MERCURY_ISA_VERSION
	.align		4
        /*0024*/ 	.byte	0x03, 0x5f
        /*0026*/ 	.short	0x0101


	//----- nvinfo : EIATTR_COOP_GROUP_MASK_REGIDS
	.align		4
        /*0028*/ 	.byte	0x04, 0x29
        /*002a*/ 	.short	(.L_216 - .L_215)


	//   ....[0]....
.L_215:
        /*002c*/ 	.word	0xffffffff


	//   ....[1]....
        /*0030*/ 	.word	0xffffffff


	//   ....[2]....
        /*0034*/ 	.word	0xffffffff


	//   ....[3]....
        /*0038*/ 	.word	0xffffffff


	//   ....[4]....
        /*003c*/ 	.word	0xffffffff


	//   ....[5]....
        /*0040*/ 	.word	0xffffffff


	//   ....[6]....
        /*0044*/ 	.word	0xffffffff


	//   ....[7]....
        /*0048*/ 	.word	0xffffffff


	//   ....[8]....
        /*004c*/ 	.word	0xffffffff


	//   ....[9]....
        /*0050*/ 	.word	0xffffffff


	//   ....[10]....
        /*0054*/ 	.word	0xffffffff


	//   ....[11]....
        /*0058*/ 	.word	0xffffffff


	//----- nvinfo : EIATTR_COOP_GROUP_INSTR_OFFSETS
	.align		4
.L_216:
        /*005c*/ 	.byte	0x04, 0x28
        /*005e*/ 	.short	(.L_218 - .L_217)


	//   ....[0]....
.L_217:
        /*0060*/ 	.word	0x00003880


	//   ....[1]....
        /*0064*/ 	.word	0x000038a0


	//   ....[2]....
        /*0068*/ 	.word	0x00003940


	//   ....[3]....
        /*006c*/ 	.word	0x00003950


	//   ....[4]....
        /*0070*/ 	.word	0x00005dd0


	//   ....[5]....
        /*0074*/ 	.word	0x00005df0


	//   ....[6]....
        /*0078*/ 	.word	0x00005e70


	//   ....[7]....
        /*007c*/ 	.word	0x00005e80


	//   ....[8]....
        /*0080*/ 	.word	0x00007550


	//   ....[9]....
        /*0084*/ 	.word	0x00007590


	//   ....[10]....
        /*0088*/ 	.word	0x000075f0


	//   ....[11]....
        /*008c*/ 	.word	0x00007600


	//----- nvinfo : EIATTR_EXIT_INSTR_OFFSETS
	.align		4
.L_218:
        /*0090*/ 	.byte	0x04, 0x1c
        /*0092*/ 	.short	(.L_220 - .L_219)


	//   ....[0]....
.L_219:
        /*0094*/ 	.word	0x00000370


	//   ....[1]....
        /*0098*/ 	.word	0x000090a0


	//   ....[2]....
        /*009c*/ 	.word	0x000091d0


	//   ....[3]....
        /*00a0*/ 	.word	0x000091f0


	//   ....[4]....
        /*00a4*/ 	.word	0x00009df0


	//   ....[5]....
        /*00a8*/ 	.word	0x00009e80


	//----- nvinfo : EIATTR_CRS_STACK_SIZE
	.align		4
.L_220:
        /*00ac*/ 	.byte	0x04, 0x1e
        /*00ae*/ 	.short	(.L_222 - .L_221)
.L_221:
        /*00b0*/ 	.word	0x00000000


	//----- nvinfo : EIATTR_CBANK_PARAM_SIZE
	.align		4
.L_222:
        /*00b4*/ 	.byte	0x03, 0x19
        /*00b6*/ 	.short	0x01d0


	//----- nvinfo : EIATTR_PARAM_CBANK
	.align		4
        /*00b8*/ 	.byte	0x04, 0x0a
        /*00ba*/ 	.short	(.L_224 - .L_223)
	.align		4
.L_223:
        /*00bc*/ 	.word	index@(.nv.constant0._ZN5flash16flash_fwd_kernelI23Flash_fwd_kernel_traitsILi192ELi128ELi64ELi8ELb0ELb0EN7cutlass6half_tE19Flash_kernel_traitsILi192ELi128ELi64ELi8ES3_EELb0ELb0ELb0ELb0ELb0ELb0ELb0ELb0EEEvNS_16Flash_fwd_paramsE)
        /*00c0*/ 	.short	0x0210
        /*00c2*/ 	.short	0x01d0


	//----- nvinfo : EIATTR_SW_WAR
	.align		4
.L_224:
        /*00c4*/ 	.byte	0x04, 0x36
        /*00c6*/ 	.short	(.L_226 - .L_225)
.L_225:
        /*00c8*/ 	.word	0x00000008
.L_226:


//--------------------- .nv.info._ZN5flash16flash_fwd_kernelI23Flash_fwd_kernel_traitsILi192ELi128ELi64ELi8ELb0ELb0EN7cutlass6half_tE19Flash_kernel_traitsILi192ELi128ELi64ELi8ES3_EELb0ELb0ELb0ELb0ELb0ELb0ELb1ELb0EEEvNS_16Flash_fwd_paramsE --------------------------
	.section	.nv.info._ZN5flash16flash_fwd_kernelI23Flash_fwd_kernel_traitsILi192ELi128ELi64ELi8ELb0ELb0EN7cutlass6half_tE19Flash_kernel_traitsILi192ELi128ELi64ELi8ES3_EELb0ELb0ELb0ELb0ELb0ELb0ELb1ELb0EEEvNS_16Flash_fwd_paramsE,"",@"SHT_CUDA_INFO"
	.sectionflags	@""
	.align	4


	//----- nvinfo : EIATTR_CUDA_API_VERSION
	.align		4
        /*0000*/ 	.byte	0x04, 0x37
        /*0002*/ 	.short	(.L_228 - .L_227)
.L_227:
        /*0004*/ 	.word	0x00000082


	//----- nvinfo : EIATTR_KPARAM_INFO
	.align		4
.L_228:
        /*0008*/ 	.byte	0x04, 0x17
        /*000a*/ 	.short	(.L_230 - .L_229)
.L_229:
        /*000c*/ 	.word	0x00000000
        /*0010*/ 	.short	0x0000
        /*0012*/ 	.short	0x0000
        /*0014*/ 	.byte	0x00, 0xf0, 0x41, 0x07


	//----- nvinfo : EIATTR_SPARSE_MMA_MASK
	.align		4
.L_230:
        /*0018*/ 	.byte	0x03, 0x50
        /*001a*/ 	.short	0x0000


	//----- nvinfo : EIATTR_MAXREG_COUNT
	.align		4
        /*001c*/ 	.byte	0x03, 0x1b
        /*001e*/ 	.short	0x00ff


	//----- nvinfo : EIATTR_NUM_BARRIERS
	.align		4
        /*0020*/ 	.byte	0x02, 0x4c
        /*0022*/ 	.byte	0x01
	.zero		1


	//----- nvinfo : EIATTR_MERCURY_ISA_VERSION
	.align		4
        /*0024*/ 	.byte	0x03, 0x5f
        /*0026*/ 	.short	0x0101


	//----- nvinfo : EIATTR_COOP_GROUP_MASK_REGIDS
	.align		4
        /*0028*/ 	.byte	0x04, 0x29
        /*002a*/ 	.short	(.L_232 - .L_231)


	//   ....[0]....
.L_231:
        /*002c*/ 	.word	0xffffffff


	//   ....[1]....
        /*0030*/ 	.word	0xffffffff


	//   ....[2]....
        /*0034*/ 	.word	0xffffffff


	//   ....[3]....
        /*0038*/ 	.word	0xffffffff


	//   ....[4]....
        /*003c*/ 	.word	0xffffffff


	//   ....[5]....
        /*0040*/ 	.word	0xffffffff


	//   ....[6]....
        /*0044*/ 	.word	0xffffffff


	//   ....[7]....
        /*0048*/ 	.word	0xffffffff


	//   ....[8]....
        /*004c*/ 	.word	0xffffffff


	//   ....[9]....
        /*0050*/ 	.word	0xffffffff


	//   ....[10]....
        /*0054*/ 	.word	0xffffffff


	//   ....[11]....
        /*0058*/ 	.word	0xffffffff


	//----- nvinfo : EIATTR_COOP_GROUP_INSTR_OFFSETS
	.align		4
.L_232:
        /*005c*/ 	.byte	0x04, 0x28
        /*005e*/ 	.short	(.L_234 - .L_233)


	//   ....[0]....
.L_233:
        /*0060*/ 	.word	0x00003c90


	//   ....[1]....
        /*0064*/ 	.word	0x00003cb0


	//   ....[2]....
        /*0068*/ 	.word	0x00003d50


	//   ....[3]....
        /*006c*/ 	.word	0x00003d60


	//   ....[4]....
        /*0070*/ 	.word	0x000065e0


	//   ....[5]....
        /*0074*/ 	.word	0x00006620


	//   ....[6]....
        /*0078*/ 	.word	0x000066b0


	//   ....[7]....
        /*007c*/ 	.word	0x000066c0


	//   ....[8]....
        /*0080*/ 	.word	0x00007d90


	//   ....[9]....
        /*0084*/ 	.word	0x00007dd0


	//   ....[10]....
        /*0088*/ 	.word	0x00007e30


	//   ....[11]....
        /*008c*/ 	.word	0x00007e40


	//----- nvinfo : EIATTR_EXIT_INSTR_OFFSETS
	.align		4
.L_234:
        /*0090*/ 	.byte	0x04, 0x1c
        /*0092*/ 	.short	(.L_236 - .L_235)


	//   ....[0]....
.L_235:
        /*0094*/ 	.word	0x00000370


	//   ....[1]....
        /*0098*/ 	.word	0x000098e0


	//   ....[2]....
        /*009c*/ 	.word	0x00009a10


	//   ....[3]....
        /*00a0*/ 	.word	0x00009a30


	//   ....[4]....
        /*00a4*/ 	.word	0x0000a630


	//   ....[5]....
        /*00a8*/ 	.word	0x0000a6c0


	//----- nvinfo : EIATTR_CRS_STACK_SIZE
	.align		4
.L_236:
        /*00ac*/ 	.byte	0x04, 0x1e
        /*00ae*/ 	.short	(.L_238 - .L_237)
.L_237:
        /*00b0*/ 	.word	0x00000000


	//----- nvinfo : EIATTR_CBANK_PARAM_SIZE
	.align		4
.L_238:
        /*00b4*/ 	.byte	0x03, 0x19
        /*00b6*/ 	.short	0x01d0


	//----- nvinfo : EIATTR_PARAM_CBANK
	.align		4
        /*00b8*/ 	.byte	0x04, 0x0a
        /*00ba*/ 	.short	(.L_240 - .L_239)
	.align		4
.L_239:
        /*00bc*/ 	.word	index@(.nv.constant0._ZN5flash16flash_fwd_kernelI23Flash_fwd_kernel_traitsILi192ELi128ELi64ELi8ELb0ELb0EN7cutlass6half_tE19Flash_kernel_traitsILi192ELi128ELi64ELi8ES3_EELb0ELb0ELb0ELb0ELb0ELb0ELb1ELb0EEEvNS_16Flash_fwd_paramsE)
        /*00c0*/ 	.short	0x0210
        /*00c2*/ 	.short	0x01d0


	//----- nvinfo : EIATTR_SW_WAR
	.align		4
.L_240:
        /*00c4*/ 	.byte	0x04, 0x36
        /*00c6*/ 	.short	(.L_242 - .L_241)
.L_241:
        /*00c8*/ 	.word	0x00000008
.L_242:


//--------------------- .nv.info._ZN5flash16flash_fwd_kernelI23Flash_fwd_kernel_traitsILi192ELi128ELi64ELi8ELb0ELb0EN7cutlass6half_tE19Flash_kernel_traitsILi192ELi128ELi64ELi8ES3_EELb0ELb0ELb0ELb1ELb0ELb0ELb0ELb0EEEvNS_16Flash_fwd_paramsE --------------------------
	.section	.nv.info._ZN5flash16flash_fwd_kernelI23Flash_fwd_kernel_traitsILi192ELi128ELi64ELi8ELb0ELb0EN7cutlass6half_tE19Flash_kernel_traitsILi192ELi128ELi64ELi8ES3_EELb0ELb0ELb0ELb1ELb0ELb0ELb0ELb0EEEvNS_16Flash_fwd_paramsE,"",@"SHT_CUDA_INFO"
	.sectionflags	@""
	.align	4


	//----- nvinfo : EIATTR_CUDA_API_VERSION
	.align		4
        /*0000*/ 	.byte	0x04, 0x37
        /*0002*/ 	.short	(.L_244 - .L_243)
.L_243:
        /*0004*/ 	.word	0x00000082


	//----- nvinfo : EIATTR_KPARAM_INFO
	.align		4
.L_244:
        /*0008*/ 	.byte	0x04, 0x17
        /*000a*/ 	.short	(.L_246 - .L_245)
.L_245:
        /*000c*/ 	.word	0x00000000
        /*0010*/ 	.short	0x0000
        /*0012*/ 	.short	0x0000
        /*0014*/ 	.byte	0x00, 0xf0, 0x41, 0x07


	//----- nvinfo : EIATTR_SPARSE_MMA_MASK
	.align		4
.L_246:
        /*0018*/ 	.byte	0x03, 0x50
        /*001a*/ 	.short	0x0000


	//----- nvinfo : EIATTR_MAXREG_COUNT
	.align		4
        /*001c*/ 	.byte	0x03, 0x1b
        /*001e*/ 	.short	0x00ff


	//----- nvinfo : EIATTR_NUM_BARRIERS
	.align		4
        /*0020*/ 	.byte	0x02, 0x4c
        /*0022*/ 	.byte	0x01
	.zero		1


	//----- nvinfo : EIATTR_MERCURY_ISA_VERSION
	.align		4
        /*0024*/ 	.byte	0x03, 0x5f
        /*0026*/ 	.short	0x0101


	//----- nvinfo : EIATTR_COOP_GROUP_MASK_REGIDS
	.align		4
        /*0028*/ 	.byte	0x04, 0x29
        /*002a*/ 	.short	(.L_248 - .L_247)


	//   ....[0]....
.L_247:
        /*002c*/ 	.word	0xffffffff


	//   ....[1]....
        /*0030*/ 	.word	0xffffffff


	//   ....[2]....
        /*0034*/ 	.word	0xffffffff


	//   ....[3]....
        /*0038*/ 	.word	0xffffffff


	//   ....[4]....
        /*003c*/ 	.word	0xffffffff


	//   ....[5]....
        /*0040*/ 	.word	0xffffffff


	//   ....[6]....
        /*0044*/ 	.word	0xffffffff


	//   ....[7]....
        /*0048*/ 	.word	0xffffffff


	//   ....[8]....
        /*004c*/ 	.word	0xffffffff


	//   ....[9]....
        /*0050*/ 	.word	0xffffffff


	//   ....[10]....
        /*0054*/ 	.word	0xffffffff


	//   ....[11]....
        /*0058*/ 	.word	0xffffffff


	//----- nvinfo : EIATTR_COOP_GROUP_INSTR_OFFSETS
	.align		4
.L_248:
        /*005c*/ 	.byte	0x04, 0x28
        /*005e*/ 	.short	(.L_250 - .L_249)


	//   ....[0]....
.L_249:
        /*0060*/ 	.word	0x00004210


	//   ....[1]....
        /*0064*/ 	.word	0x00004230


	//   ....[2]....
        /*0068*/ 	.word	0x000042d0


	//   ....[3]....
        /*006c*/ 	.word	0x000042e0


	//   ....[4]....
        /*0070*/ 	.word	0x00006e30


	//   ....[5]....
        /*0074*/ 	.word	0x00006e50


	//   ....[6]....
        /*0078*/ 	.word	0x00006ee0


	//   ....[7]....
        /*007c*/ 	.word	0x00006ef0


	//   ....[8]....
        /*0080*/ 	.word	0x000085d0


	//   ....[9]....
        /*0084*/ 	.word	0x00008610


	//   ....[10]....
        /*0088*/ 	.word	0x00008670


	//   ....[11]....
        /*008c*/ 	.word	0x00008680


	//----- nvinfo : EIATTR_EXIT_INSTR_OFFSETS
	.align		4
.L_250:
        /*0090*/ 	.byte	0x04, 0x1c
        /*0092*/ 	.short	(.L_252 - .L_251)


	//   ....[0]....
.L_251:
        /*0094*/ 	.word	0x00000370


	//   ....[1]....
        /*0098*/ 	.word	0x0000a150


	//   ....[2]....
        /*009c*/ 	.word	0x0000a280


	//   ....[3]....
        /*00a0*/ 	.word	0x0000a2a0


	//   ....[4]....
        /*00a4*/ 	.word	0x0000aeb0


	//   ....[5]....
        /*00a8*/ 	.word	0x0000af40


	//----- nvinfo : EIATTR_CRS_STACK_SIZE
	.align		4
.L_252:
        /*00ac*/ 	.byte	0x04, 0x1e
        /*00ae*/ 	.short	(.L_254 - .L_253)
.L_253:
        /*00b0*/ 	.word	0x00000000


	//----- nvinfo : EIATTR_CBANK_PARAM_SIZE
	.align		4
.L_254:
        /*00b4*/ 	.byte	0x03, 0x19
        /*00b6*/ 	.short	0x01d0


	//----- nvinfo : EIATTR_PARAM_CBANK
	.align		4
        /*00b8*/ 	.byte	0x04, 0x0a
        /*00ba*/ 	.short	(.L_256 - .L_255)
	.align		4
.L_255:
        /*00bc*/ 	.word	index@(.nv.constant0._ZN5flash16flash_fwd_kernelI23Flash_fwd_kernel_traitsILi192ELi128ELi64ELi8ELb0ELb0EN7cutlass6half_tE19Flash_kernel_traitsILi192ELi128ELi64ELi8ES3_EELb0ELb0ELb0ELb1ELb0ELb0ELb0ELb0EEEvNS_16Flash_fwd_paramsE)
        /*00c0*/ 	.short	0x0210
        /*00c2*/ 	.short	0x01d0


	//----- nvinfo : EIATTR_SW_WAR
	.align		4
.L_256:
        /*00c4*/ 	.byte	0x04, 0x36
        /*00c6*/ 	.short	(.L_258 - .L_257)
.L_257:
        /*00c8*/ 	.word	0x00000008
.L_258:


//--------------------- .nv.info._ZN5flash16flash_fwd_kernelI23Flash_fwd_kernel_traitsILi192ELi128ELi64ELi8ELb0ELb0EN7cutlass6half_tE19Flash_kernel_traitsILi192ELi128ELi64ELi8ES3_EELb0ELb0ELb0ELb1ELb0ELb0ELb1ELb0EEEvNS_16Flash_fwd_paramsE --------------------------
	.section	.nv.info._ZN5flash16flash_fwd_kernelI23Flash_fwd_kernel_traitsILi192ELi128ELi64ELi8ELb0ELb0EN7cutlass6half_tE19Flash_kernel_traitsILi192ELi128ELi64ELi8ES3_EELb0ELb0ELb0ELb1ELb0ELb0ELb1ELb0EEEvNS_16Flash_fwd_paramsE,"",@"SHT_CUDA_INFO"
	.sectionflags	@""
	.align	4


	//----- nvinfo : EIATTR_CUDA_API_VERSION
	.align		4
        /*0000*/ 	.byte	0x04, 0x37
        /*0002*/ 	.short	(.L_260 - .L_259)
.L_259:
        /*0004*/ 	.word	0x00000082


	//----- nvinfo : EIATTR_KPARAM_INFO
	.align		4
.L_260:
        /*0008*/ 	.byte	0x04, 0x17
        /*000a*/ 	.short	(.L_262 - .L_261)
.L_261:
        /*000c*/ 	.word	0x00000000
        /*0010*/ 	.short	0x0000
        /*0012*/ 	.short	0x0000
        /*0014*/ 	.byte	0x00, 0xf0, 0x41, 0x07


	//----- nvinfo : EIATTR_SPARSE_MMA_MASK
	.align		4
.L_262:
        /*0018*/ 	.byte	0x03, 0x50
        /*001a*/ 	.short	0x0000


	//----- nvinfo : EIATTR_MAXREG_COUNT
	.align		4
        /*001c*/ 	.byte	0x03, 0x1b
        /*001e*/ 	.short	0x00ff


	//----- nvinfo : EIATTR_NUM_BARRIERS
	.align		4
        /*0020*/ 	.byte	0x02, 0x4c
        /*0022*/ 	.byte	0x01
	.zero		1


	//----- nvinfo : EIATTR_MERCURY_ISA_VERSION
	.align		4
        /*0024*/ 	.byte	0x03, 0x5f
        /*0026*/ 	.short	0x0101


	//----- nvinfo : EIATTR_COOP_GROUP_MASK_REGIDS
	.align		4
        /*0028*/ 	.byte	0x04, 0x29
        /*002a*/ 	.short	(.L_264 - .L_263)


	//   ....[0]....
.L_263:
        /*002c*/ 	.word	0xffffffff


	//   ....[1]....
        /*0030*/ 	.word	0xffffffff


	//   ....[2]....
        /*0034*/ 	.word	0xffffffff


	//   ....[3]....
        /*0038*/ 	.word	0xffffffff


	//   ....[4]....
        /*003c*/ 	.word	0xffffffff


	//   ....[5]....
        /*0040*/ 	.word	0xffffffff


	//   ....[6]....
        /*0044*/ 	.word	0xffffffff


	//   ....[7]....
        /*0048*/ 	.word	0xffffffff


	//   ....[8]....
        /*004c*/ 	.word	0xffffffff


	//   ....[9]....
        /*0050*/ 	.word	0xffffffff


	//   ....[10]....
        /*0054*/ 	.word	0xffffffff


	//   ....[11]....
        /*0058*/ 	.word	0xffffffff


	//----- nvinfo : EIATTR_COOP_GROUP_INSTR_OFFSETS
	.align		4
.L_264:
        /*005c*/ 	.byte	0x04, 0x28
        /*005e*/ 	.short	(.L_266 - .L_265)


	//   ....[0]....
.L_265:
        /*0060*/ 	.word	0x00004610


	//   ....[1]....
        /*0064*/ 	.word	0x00004630


	//   ....[2]....
        /*0068*/ 	.word	0x000046d0


	//   ....[3]....
        /*006c*/ 	.word	0x000046e0


	//   ....[4]....
        /*0070*/ 	.word	0x00007640


	//   ....[5]....
        /*0074*/ 	.word	0x00007660


	//   ....[6]....
        /*0078*/ 	.word	0x000076f0


	//   ....[7]....
        /*007c*/ 	.word	0x00007700


	//   ....[8]....
        /*0080*/ 	.word	0x00008de0


	//   ....[9]....
        /*0084*/ 	.word	0x00008e20


	//   ....[10]....
        /*0088*/ 	.word	0x00008e80


	//   ....[11]....
        /*008c*/ 	.word	0x00008e90


	//----- nvinfo : EIATTR_EXIT_INSTR_OFFSETS
	.align		4
.L_266:
        /*0090*/ 	.byte	0x04, 0x1c
        /*0092*/ 	.short	(.L_268 - .L_267)


	//   ....[0]....
.L_267:
        /*0094*/ 	.word	0x00000370


	//   ....[1]....
        /*0098*/ 	.word	0x0000a960


	//   ....[2]....
        /*009c*/ 	.word	0x0000aa90


	//   ....[3]....
        /*00a0*/ 	.word	0x0000aab0


	//   ....[4]....
        /*00a4*/ 	.word	0x0000b6c0


	//   ....[5]....
        /*00a8*/ 	.word	0x0000b750


	//----- nvinfo : EIATTR_CRS_STACK_SIZE
	.align		4
.L_268:
        /*00ac*/ 	.byte	0x04, 0x1e
        /*00ae*/ 	.short	(.L_270 - .L_269)
.L_269:
        /*00b0*/ 	.word	0x00000000


	//----- nvinfo : EIATTR_CBANK_PARAM_SIZE
	.align		4
.L_270:
        /*00b4*/ 	.byte	0x03, 0x19
        /*00b6*/ 	.short	0x01d0


	//----- nvinfo : EIATTR_PARAM_CBANK
	.align		4
        /*00b8*/ 	.byte	0x04, 0x0a
        /*00ba*/ 	.short	(.L_272 - .L_271)
	.align		4
.L_271:
        /*00bc*/ 	.word	index@(.nv.constant0._ZN5flash16flash_fwd_kernelI23Flash_fwd_kernel_traitsILi192ELi128ELi64ELi8ELb0ELb0EN7cutlass6half_tE19Flash_kernel_traitsILi192ELi128ELi64ELi8ES3_EELb0ELb0ELb0ELb1ELb0ELb0ELb1ELb0EEEvNS_16Flash_fwd_paramsE)
        /*00c0*/ 	.short	0x0210
        /*00c2*/ 	.short	0x01d0


	//----- nvinfo : EIATTR_SW_WAR
	.align		4
.L_272:
        /*00c4*/ 	.byte	0x04, 0x36
        /*00c6*/ 	.short	(.L_274 - .L_273)
.L_273:
        /*00c8*/ 	.word	0x00000008
.L_274:


//--------------------- .nv.info._ZN5flash16flash_fwd_kernelI23Flash_fwd_kernel_traitsILi192ELi128ELi64ELi8ELb0ELb0EN7cutlass6half_tE19Flash_kernel_traitsILi192ELi128ELi64ELi8ES3_EELb0ELb0ELb1ELb0ELb0ELb1ELb0ELb0EEEvNS_16Flash_fwd_paramsE --------------------------
	.section	.nv.info._ZN5flash16flash_fwd_kernelI23Flash_fwd_kernel_traitsILi192ELi128ELi64ELi8ELb0ELb0EN7cutlass6half_tE19Flash_kernel_traitsILi192ELi128ELi64ELi8ES3_EELb0ELb0ELb1ELb0ELb0ELb1ELb0ELb0EEEvNS_16Flash_fwd_paramsE,"",@"SHT_CUDA_INFO"
	.sectionflags	@""
	.align	4


	//----- nvinfo : EIATTR_CUDA_API_VERSION
	.align		4
        /*0000*/ 	.byte	0x04, 0x37
        /*0002*/ 	.short	(.L_276 - .L_275)
.L_275:
        /*0004*/ 	.word	0x00000082


	//----- nvinfo : EIATTR_KPARAM_INFO
	.align		4
.L_276:
        /*0008*/ 	.byte	0x04, 0x17
        /*000a*/ 	.short	(.L_278 - .L_277)
.L_277:
        /*000c*/ 	.word	0x00000000
        /*0010*/ 	.short	0x0000
        /*0012*/ 	.short	0x0000
        /*0014*/ 	.byte	0x00, 0xf0, 0x41, 0x07


	//----- nvinfo : EIATTR_SPARSE_MMA_MASK
	.align		4
.L_278:
        /*0018*/ 	.byte	0x03, 0x50
        /*001a*/ 	.short	0x0000


	//----- nvinfo : EIATTR_MAXREG_COUNT
	.align		4
        /*001c*/ 	.byte	0x03, 0x1b
        /*001e*/ 	.short	0x00ff


	//----- nvinfo : EIATTR_NUM_BARRIERS
	.align		4
        /*0020*/ 	.byte	0x02, 0x4c
        /*0022*/ 	.byte	0x01
	.zero		1


	//----- nvinfo : EIATTR_MERCURY_ISA_VERSION
	.align		4
        /*0024*/ 	.byte	0x03, 0x5f
        /*0026*/ 	.short	0x0101


	//----- nvinfo : EIATTR_COOP_GROUP_MASK_REGIDS
	.align		4
        /*0028*/ 	.byte	0x04, 0x29
        /*002a*/ 	.short	(.L_280 - .L_279)


	//   ....[0]....
.L_279:
        /*002c*/ 	.word	0xffffffff


	//   ....[1]....
        /*0030*/ 	.word	0xffffffff


	//   ....[2]....
        /*0034*/ 	.word	0xffffffff


	//   ....[3]....
        /*0038*/ 	.word	0xffffffff


	//   ....[4]....
        /*003c*/ 	.word	0xffffffff


	//   ....[5]....
        /*0040*/ 	.word	0xffffffff


	//   ....[6]....
        /*0044*/ 	.word	0xffffffff


	//   ....[7]....
        /*0048*/ 	.word	0xffffffff


	//   ....[8]....
        /*004c*/ 	.word	0xffffffff


	//   ....[9]....
        /*0050*/ 	.word	0xffffffff


	//   ....[10]....
        /*0054*/ 	.word	0xffffffff


	//   ....[11]....
        /*0058*/ 	.word	0xffffffff


	//   ....[12]....
        /*005c*/ 	.word	0xffffffff


	//   ....[13]....
        /*0060*/ 	.word	0xffffffff


	//   ....[14]....
        /*0064*/ 	.word	0xffffffff


	//   ....[15]....
        /*0068*/ 	.word	0xffffffff


	//   ....[16]....
        /*006c*/ 	.word	0xffffffff


	//   ....[17]....
        /*0070*/ 	.word	0xffffffff


	//   ....[18]....
        /*0074*/ 	.word	0xffffffff


	//   ....[19]....
        /*0078*/ 	.word	0xffffffff


	//----- nvinfo : EIATTR_COOP_GROUP_INSTR_OFFSETS
	.align		4
.L_280:
        /*007c*/ 	.byte	0x04, 0x28
        /*007e*/ 	.short	(.L_282 - .L_281)


	//   ....[0]....
.L_281:
        /*0080*/ 	.word	0x00003ba0


	//   ....[1]....
        /*0084*/ 	.word	0x00003cd0


	//   ....[2]....
        /*0088*/ 	.word	0x00003d00


	//   ....[3]....
        /*008c*/ 	.word	0x00003e90


	//   ....[4]....
        /*0090*/ 	.word	0x000064a0


	//   ....[5]....
        /*0094*/ 	.word	0x00006570


	//   ....[6]....
        /*0098*/ 	.word	0x00006590


	//   ....[7]....
        /*009c*/ 	.word	0x000065c0


	//   ....[8]....
        /*00a0*/ 	.word	0x000092e0


	//   ....[9]....
        /*00a4*/ 	.word	0x00009390


	//   ....[10]....
        /*00a8*/ 	.word	0x000093b0


	//   ....[11]....
        /*00ac*/ 	.word	0x000093d0


	//   ....[12]....
        /*00b0*/ 	.word	0x0000c190


	//   ....[13]....
        /*00b4*/ 	.word	0x0000c280


	//   ....[14]....
        /*00b8*/ 	.word	0x0000c300


	//   ....[15]....
        /*00bc*/ 	.word	0x0000c310


	//   ....[16]....
        /*00c0*/ 	.word	0x0000da00


	//   ....[17]....
        /*00c4*/ 	.word	0x0000da40


	//   ....[18]....
        /*00c8*/ 	.word	0x0000dac0


	//   ....[19]....
        /*00cc*/ 	.word	0x0000dad0


	//----- nvinfo : EIATTR_EXIT_INSTR_OFFSETS
	.align		4
.L_282:
        /*00d0*/ 	.byte	0x04, 0x1c
        /*00d2*/ 	.short	(.L_284 - .L_283)


	//   ....[0]....
.L_283:
        /*00d4*/ 	.word	0x000004b0


	//   ....[1]....
        /*00d8*/ 	.word	0x00001120


	//   ....[2]....
        /*00dc*/ 	.word	0x000011b0


	//   ....[3]....
        /*00e0*/ 	.word	0x0000f4d0


	//   ....[4]....
        /*00e4*/ 	.word	0x0000f5d0


	//----- nvinfo : EIATTR_CRS_STACK_SIZE
	.align		4
.L_284:
        /*00e8*/ 	.byte	0x04, 0x1e
        /*00ea*/ 	.short	(.L_286 - .L_285)
.L_285:
        /*00ec*/ 	.word	0x00000000


	//----- nvinfo : EIATTR_CBANK_PARAM_SIZE
	.align		4
.L_286:
        /*00f0*/ 	.byte	0x03, 0x19
        /*00f2*/ 	.short	0x01d0


	//----- nvinfo : EIATTR_PARAM_CBANK
	.align		4
        /*00f4*/ 	.byte	0x04, 0x0a
        /*00f6*/ 	.short	(.L_288 - .L_287)
	.align		4
.L_287:
        /*00f8*/ 	.word	index@(.nv.constant0._ZN5flash16flash_fwd_kernelI23Flash_fwd_kernel_traitsILi192ELi128ELi64ELi8ELb0ELb0EN7cutlass6half_tE19Flash_kernel_traitsILi192ELi128ELi64ELi8ES3_EELb0ELb0ELb1ELb0ELb0ELb1ELb0ELb0EEEvNS_16Flash_fwd_paramsE)
        /*00fc*/ 	.short	0x0210
        /*00fe*/ 	.short	0x01d0


	//----- nvinfo : EIATTR_SW_WAR
	.align		4
.L_288:
        /*0100*/ 	.byte	0x04, 0x36
        /*0102*/ 	.short	(.L_290 - .L_289)
.L_289:
        /*0104*/ 	.word	0x00000008
.L_290:


//--------------------- .nv.info._ZN5flash16flash_fwd_kernelI23Flash_fwd_kernel_traitsILi192ELi128ELi64ELi8ELb0ELb0EN7cutlass6half_tE19Flash_kernel_traitsILi192ELi128ELi64ELi8ES3_EELb0ELb0ELb1ELb0ELb0ELb1ELb1ELb0EEEvNS_16Flash_fwd_paramsE --------------------------
	.section	.nv.info._ZN5flash16flash_fwd_kernelI23Flash_fwd_kernel_traitsILi192ELi128ELi64ELi8ELb0ELb0EN7cutlass6half_tE19Flash_kernel_traitsILi192ELi128ELi64ELi8ES3_EELb0ELb0ELb1ELb0ELb0ELb1ELb1ELb0EEEvNS_16Flash_fwd_paramsE,"",@"SHT_CUDA_INFO"
	.sectionflags	@""
	.align	4


	//----- nvinfo : EIATTR_CUDA_API_VERSION
	.align		4
        /*0000*/ 	.byte	0x04, 0x37
        /*0002*/ 	.short	(.L_292 - .L_291)
.L_291:
        /*0004*/ 	.word	0x00000082


	//----- nvinfo : EIATTR_KPARAM_INFO
	.align		4
.L_292:
        /*0008*/ 	.byte	0x04, 0x17
        /*000a*/ 	.short	(.L_294 - .L_293)
.L_293:
        /*000c*/ 	.word	0x00000000
        /*0010*/ 	.short	0x0000
        /*0012*/ 	.short	0x0000
        /*0014*/ 	.byte	0x00, 0xf0, 0x41, 0x07


	//----- nvinfo : EIATTR_SPARSE_MMA_MASK
	.align		4
.L_294:
        /*0018*/ 	.byte	0x03, 0x50
        /*001a*/ 	.short	0x0000


	//----- nvinfo : EIATTR_MAXREG_COUNT
	.align		4
        /*001c*/ 	.byte	0x03, 0x1b
        /*001e*/ 	.short	0x00ff


	//----- nvinfo : EIATTR_NUM_BARRIERS
	.align		4
        /*0020*/ 	.byte	0x02, 0x4c
        /*0022*/ 	.byte	0x01
	.zero		1


	//----- nvinfo : EIATTR_MERCURY_ISA_VERSION
	.align		4
        /*0024*/ 	.byte	0x03, 0x5f
        /*0026*/ 	.short	0x0101


	//----- nvinfo : EIATTR_COOP_GROUP_MASK_REGIDS
	.align		4
        /*0028*/ 	.byte	0x04, 0x29
        /*002a*/ 	.short	(.L_296 - .L_295)


	//   ....[0]....
.L_295:
        /*002c*/ 	.word	0xffffffff


	//   ....[1]....
        /*0030*/ 	.word	0xffffffff


	//   ....[2]....
        /*0034*/ 	.word	0xffffffff


	//   ....[3]....
        /*0038*/ 	.word	0xffffffff


	//   ....[4]....
        /*003c*/ 	.word	0xffffffff


	//   ....[5]....
        /*0040*/ 	.word	0xffffffff


	//   ....[6]....
        /*0044*/ 	.word	0xffffffff


	//   ....[7]....
        /*0048*/ 	.word	0xffffffff


	//   ....[8]....
        /*004c*/ 	.word	0xffffffff


	//   ....[9]....
        /*0050*/ 	.word	0xffffffff


	//   ....[10]....
        /*0054*/ 	.word	0xffffffff


	//   ....[11]....
        /*0058*/ 	.word	0xffffffff


	//   ....[12]....
        /*005c*/ 	.word	0xffffffff


	//   ....[13]....
        /*0060*/ 	.word	0xffffffff


	//   ....[14]....
        /*0064*/ 	.word	0xffffffff


	//   ....[15]....
        /*0068*/ 	.word	0xffffffff


	//   ....[16]....
        /*006c*/ 	.word	0xffffffff


	//   ....[17]....
        /*0070*/ 	.word	0xffffffff


	//   ....[18]....
        /*0074*/ 	.word	0xffffffff


	//   ....[19]....
        /*0078*/ 	.word	0xffffffff


	//----- nvinfo : EIATTR_COOP_GROUP_INSTR_OFFSETS
	.align		4
.L_296:
        /*007c*/ 	.byte	0x04, 0x28
        /*007e*/ 	.short	(.L_298 - .L_297)


	//   ....[0]....
.L_297:
        /*0080*/ 	.word	0x00003ff0


	//   ....[1]....
        /*0084*/ 	.word	0x000040f0


	//   ....[2]....
        /*0088*/ 	.word	0x00004120


	//   ....[3]....
        /*008c*/ 	.word	0x00004270


	//   ....[4]....
        /*0090*/ 	.word	0x00006cb0


	//   ....[5]....
        /*0094*/ 	.word	0x00006d70


	//   ....[6]....
        /*0098*/ 	.word	0x00006d90


	//   ....[7]....
        /*009c*/ 	.word	0x00006db0


	//   ....[8]....
        /*00a0*/ 	.word	0x00009ee0


	//   ....[9]....
        /*00a4*/ 	.word	0x00009fb0


	//   ....[10]....
        /*00a8*/ 	.word	0x00009fc0


	//   ....[11]....
        /*00ac*/ 	.word	0x00009ff0


	//   ....[12]....
        /*00b0*/ 	.word	0x0000d1b0


	//   ....[13]....
        /*00b4*/ 	.word	0x0000d2a0


	//   ....[14]....
        /*00b8*/ 	.word	0x0000d320


	//   ....[15]....
        /*00bc*/ 	.word	0x0000d330


	//   ....[16]....
        /*00c0*/ 	.word	0x0000ea20


	//   ....[17]....
        /*00c4*/ 	.word	0x0000ea60


	//   ....[18]....
        /*00c8*/ 	.word	0x0000eae0


	//   ....[19]....
        /*00cc*/ 	.word	0x0000eaf0


	//----- nvinfo : EIATTR_EXIT_INSTR_OFFSETS
	.align		4
.L_298:
        /*00d0*/ 	.byte	0x04, 0x1c
        /*00d2*/ 	.short	(.L_300 - .L_299)


	//   ....[0]....
.L_299:
        /*00d4*/ 	.word	0x000004b0


	//   ....[1]....
        /*00d8*/ 	.word	0x00001120


	//   ....[2]....
        /*00dc*/ 	.word	0x000011b0


	//   ....[3]....
        /*00e0*/ 	.word	0x000104f0


	//   ....[4]....
        /*00e4*/ 	.word	0x000105f0


	//----- nvinfo : EIATTR_CRS_STACK_SIZE
	.align		4
.L_300:
        /*00e8*/ 	.byte	0x04, 0x1e
        /*00ea*/ 	.short	(.L_302 - .L_301)
.L_301:
        /*00ec*/ 	.word	0x00000000


	//----- nvinfo : EIATTR_CBANK_PARAM_SIZE
	.align		4
.L_302:
        /*00f0*/ 	.byte	0x03, 0x19
        /*00f2*/ 	.short	0x01d0


	//----- nvinfo : EIATTR_PARAM_CBANK
	.align		4
        /*00f4*/ 	.byte	0x04, 0x0a
        /*00f6*/ 	.short	(.L_304 - .L_303)
	.align		4
.L_303:
        /*00f8*/ 	.word	index@(.nv.constant0._ZN5flash16flash_fwd_kernelI23Flash_fwd_kernel_traitsILi192ELi128ELi64ELi8ELb0ELb0EN7cutlass6half_tE19Flash_kernel_traitsILi192ELi128ELi64ELi8ES3_EELb0ELb0ELb1ELb0ELb0ELb1ELb1ELb0EEEvNS_16Flash_fwd_paramsE)
        /*00fc*/ 	.short	0x0210
        /*00fe*/ 	.short	0x01d0


	//----- nvinfo : EIATTR_SW_WAR
	.align		4
.L_304:
        /*0100*/ 	.byte	0x04, 0x36
        /*0102*/ 	.short	(.L_306 - .L_305)
.L_305:
        /*0104*/ 	.word	0x00000008
.L_306:


//--------------------- .nv.info._ZN5flash16flash_fwd_kernelI23Flash_fwd_kernel_traitsILi192ELi128ELi64ELi8ELb0ELb0EN7cutlass6half_tE19Flash_kernel_traitsILi192ELi128ELi64ELi8ES3_EELb0ELb0ELb1ELb0ELb0ELb0ELb0ELb0EEEvNS_16Flash_fwd_paramsE --------------------------
	.section	.nv.info._ZN5flash16flash_fwd_kernelI23Flash_fwd_kernel_traitsILi192ELi128ELi64ELi8ELb0ELb0EN7cutlass6half_tE19Flash_kernel_traitsILi192ELi128ELi64ELi8ES3_EELb0ELb0ELb1ELb0ELb0ELb0ELb0ELb0EEEvNS_16Flash_fwd_paramsE,"",@"SHT_CUDA_INFO"
	.sectionflags	@""
	.align	4


	//----- nvinfo : EIATTR_CUDA_API_VERSION
	.align		4
        /*0000*/ 	.byte	0x04, 0x37
        /*0002*/ 	.short	(.L_308 - .L_307)
.L_307:
        /*0004*/ 	.word	0x00000082


	//----- nvinfo : EIATTR_KPARAM_INFO
	.align		4
.L_308:
        /*0008*/ 	.byte	0x04, 0x17
        /*000a*/ 	.short	(.L_310 - .L_309)
.L_309:
        /*000c*/ 	.word	0x00000000
        /*0010*/ 	.short	0x0000
        /*0012*/ 	.short	0x0000
        /*0014*/ 	.byte	0x00, 0xf0, 0x41, 0x07


	//----- nvinfo : EIATTR_SPARSE_MMA_MASK
	.align		4
.L_310:
        /*0018*/ 	.byte	0x03, 0x50
        /*001a*/ 	.short	0x0000


	//----- nvinfo : EIATTR_MAXREG_COUNT
	.align		4
        /*001c*/ 	.byte	0x03, 0x1b
        /*001e*/ 	.short	0x00ff


	//----- nvinfo : EIATTR_NUM_BARRIERS
	.align		4
        /*0020*/ 	.byte	0x02, 0x4c
        /*0022*/ 	.byte	0x01
	.zero		1


	//----- nvinfo : EIATTR_MERCURY_ISA_VERSION
	.align		4
        /*0024*/ 	.byte	0x03, 0x5f
        /*0026*/ 	.short	0x0101


	//----- nvinfo : EIATTR_COOP_GROUP_MASK_REGIDS
	.align		4
        /*0028*/ 	.byte	0x04, 0x29
        /*002a*/ 	.short	(.L_312 - .L_311)


	//   ....[0]....
.L_311:
        /*002c*/ 	.word	0xffffffff


	//   ....[1]....
        /*0030*/ 	.word	0xffffffff


	//   ....[2]....
        /*0034*/ 	.word	0xffffffff


	//   ....[3]....
        /*0038*/ 	.word	0xffffffff


	//   ....[4]....
        /*003c*/ 	.word	0xffffffff


	//   ....[5]....
        /*0040*/ 	.word	0xffffffff


	//   ....[6]....
        /*0044*/ 	.word	0xffffffff


	//   ....[7]....
        /*0048*/ 	.word	0xffffffff


	//   ....[8]....
        /*004c*/ 	.word	0xffffffff


	//   ....[9]....
        /*0050*/ 	.word	0xffffffff


	//   ....[10]....
        /*0054*/ 	.word	0xffffffff


	//   ....[11]....
        /*0058*/ 	.word	0xffffffff


	//   ....[12]....
        /*005c*/ 	.word	0xffffffff


	//   ....[13]....
        /*0060*/ 	.word	0xffffffff


	//   ....[14]....
        /*0064*/ 	.word	0xffffffff


	//   ....[15]....
        /*0068*/ 	.word	0xffffffff


	//   ....[16]....
        /*006c*/ 	.word	0xffffffff


	//   ....[17]....
        /*0070*/ 	.word	0xffffffff


	//   ....[18]....
        /*0074*/ 	.word	0xffffffff


	//   ....[19]....
        /*0078*/ 	.word	0xffffffff


	//----- nvinfo : EIATTR_COOP_GROUP_INSTR_OFFSETS
	.align		4
.L_312:
        /*007c*/ 	.byte	0x04, 0x28
        /*007e*/ 	.short	(.L_314 - .L_313)


	//   ....[0]....
.L_313:
        /*0080*/ 	.word	0x00004c30


	//   ....[1]....
        /*0084*/ 	.word	0x00004c50


	//   ....[2]....
        /*0088*/ 	.word	0x00004cf0


	//   ....[3]....
        /*008c*/ 	.word	0x00004d00


	//   ....[4]....
        /*0090*/ 	.word	0x000078d0


	//   ....[5]....
        /*0094*/ 	.word	0x000078e0


	//   ....[6]....
        /*0098*/ 	.word	0x00007920


	//   ....[7]....
        /*009c*/ 	.word	0x00007930


	//   ....[8]....
        /*00a0*/ 	.word	0x0000aaf0


	//   ....[9]....
        /*00a4*/ 	.word	0x0000abd0


	//   ....[10]....
        /*00a8*/ 	.word	0x0000abe0


	//   ....[11]....
        /*00ac*/ 	.word	0x0000ac10


	//   ....[12]....
        /*00b0*/ 	.word	0x0000de70


	//   ....[13]....
        /*00b4*/ 	.word	0x0000df60


	//   ....[14]....
        /*00b8*/ 	.word	0x0000dfe0


	//   ....[15]....
        /*00bc*/ 	.word	0x0000dff0


	//   ....[16]....
        /*00c0*/ 	.word	0x0000f6e0


	//   ....[17]....
        /*00c4*/ 	.word	0x0000f720


	//   ....[18]....
        /*00c8*/ 	.word	0x0000f7a0


	//   ....[19]....
        /*00cc*/ 	.word	0x0000f7d0


	//----- nvinfo : EIATTR_EXIT_INSTR_OFFSETS
	.align		4
.L_314:
        /*00d0*/ 	.byte	0x04, 0x1c
        /*00d2*/ 	.short	(.L_316 - .L_315)


	//   ....[0]....
.L_315:
        /*00d4*/ 	.word	0x000004a0


	//   ....[1]....
        /*00d8*/ 	.word	0x00001250


	//   ....[2]....
        /*00dc*/ 	.word	0x000012e0


	//   ....[3]....
        /*00e0*/ 	.word	0x000112a0


	//   ....[4]....
        /*00e4*/ 	.word	0x000113d0


	//   ....[5]....
        /*00e8*/ 	.word	0x000113f0


	//----- nvinfo : EIATTR_CRS_STACK_SIZE
	.align		4
.L_316:
        /*00ec*/ 	.byte	0x04, 0x1e
        /*00ee*/ 	.short	(.L_318 - .L_317)
.L_317:
        /*00f0*/ 	.word	0x00000000


	//----- nvinfo : EIATTR_CBANK_PARAM_SIZE
	.align		4
.L_318:
        /*00f4*/ 	.byte	0x03, 0x19
        /*00f6*/ 	.short	0x01d0


	//----- nvinfo : EIATTR_PARAM_CBANK
	.align		4
        /*00f8*/ 	.byte	0x04, 0x0a
        /*00fa*/ 	.short	(.L_320 - .L_319)
	.align		4
.L_319:
        /*00fc*/ 	.word	index@(.nv.constant0._ZN5flash16flash_fwd_kernelI23Flash_fwd_kernel_traitsILi192ELi128ELi64ELi8ELb0ELb0EN7cutlass6half_tE19Flash_kernel_traitsILi192ELi128ELi64ELi8ES3_EELb0ELb0ELb1ELb0ELb0ELb0ELb0ELb0EEEvNS_16Flash_fwd_paramsE)
        /*0100*/ 	.short	0x0210
        /*0102*/ 	.short	0x01d0


	//----- nvinfo : EIATTR_SW_WAR
	.align		4
.L_320:
        /*0104*/ 	.byte	0x04, 0x36
        /*0106*/ 	.short	(.L_322 - .L_321)
.L_321:
        /*0108*/ 	.word	0x00000008
.L_322:


//--------------------- .nv.info._ZN5flash16flash_fwd_kernelI23Flash_fwd_kernel_traitsILi192ELi128ELi64ELi8ELb0ELb0EN7cutlass6half_tE19Flash_kernel_traitsILi192ELi128ELi64ELi8ES3_EELb0ELb0ELb1ELb0ELb0ELb0ELb1ELb0EEEvNS_16Flash_fwd_paramsE --------------------------
	.section	.nv.info._ZN5flash16flash_fwd_kernelI23Flash_fwd_kernel_traitsILi192ELi128ELi64ELi8ELb0ELb0EN7cutlass6half_tE19Flash_kernel_traitsILi192ELi128ELi64ELi8ES3_EELb0ELb0ELb1ELb0ELb0ELb0ELb1ELb0EEEvNS_16Flash_fwd_paramsE,"",@"SHT_CUDA_INFO"
	.sectionflags	@""
	.align	4


	//----- nvinfo : EIATTR_CUDA_API_VERSION
	.align		4
        /*0000*/ 	.byte	0x04, 0x37
        /*0002*/ 	.short	(.L_324 - .L_323)
.L_323:
        /*0004*/ 	.word	0x00000082


	//----- nvinfo : EIATTR_KPARAM_INFO
	.align		4
.L_324:
        /*0008*/ 	.byte	0x04, 0x17
        /*000a*/ 	.short	(.L_326 - .L_325)
.L_325:
        /*000c*/ 	.word	0x00000000
        /*0010*/ 	.short	0x0000
        /*0012*/ 	.short	0x0000
        /*0014*/ 	.byte	0x00, 0xf0, 0x41, 0x07


	//----- nvinfo : EIATTR_SPARSE_MMA_MASK
	.align		4
.L_326:
        /*0018*/ 	.byte	0x03, 0x50
        /*001a*/ 	.short	0x0000


	//----- nvinfo : EIATTR_MAXREG_COUNT
	.align		4
        /*001c*/ 	.byte	0x03, 0x1b
        /*001e*/ 	.short	0x00ff


	//----- nvinfo : EIATTR_NUM_BARRIERS
	.align		4
        /*0020*/ 	.byte	0x02, 0x4c
        /*0022*/ 	.byte	0x01
	.zero		1


	//----- nvinfo : EIATTR_MERCURY_ISA_VERSION
	.align		4
        /*0024*/ 	.byte	0x03, 0x5f
        /*0026*/ 	.short	0x0101


	//----- nvinfo : EIATTR_COOP_GROUP_MASK_REGIDS
	.align		4
        /*0028*/ 	.byte	0x04, 0x29
        /*002a*/ 	.short	(.L_328 - .L_327)


	//   ....[0]....
.L_327:
        /*002c*/ 	.word	0xffffffff


	//   ....[1]....
        /*0030*/ 	.word	0xffffffff


	//   ....[2]....
        /*0034*/ 	.word	0xffffffff


	//   ....[3]....
        /*0038*/ 	.word	0xffffffff


	//   ....[4]....
        /*003c*/ 	.word	0xffffffff


	//   ....[5]....
        /*0040*/ 	.word	0xffffffff


	//   ....[6]....
        /*0044*/ 	.word	0xffffffff


	//   ....[7]....
        /*0048*/ 	.word	0xffffffff


	//   ....[8]....
        /*004c*/ 	.word	0xffffffff


	//   ....[9]....
        /*0050*/ 	.word	0xffffffff


	//   ....[10]....
        /*0054*/ 	.word	0xffffffff


	//   ....[11]....
        /*0058*/ 	.word	0xffffffff


	//   ....[12]....
        /*005c*/ 	.word	0xffffffff


	//   ....[13]....
        /*0060*/ 	.word	0xffffffff


	//   ....[14]....
        /*0064*/ 	.word	0xffffffff


	//   ....[15]....
        /*0068*/ 	.word	0xffffffff


	//   ....[16]....
        /*006c*/ 	.word	0xffffffff


	//   ....[17]....
        /*0070*/ 	.word	0xffffffff


	//   ....[18]....
        /*0074*/ 	.word	0xffffffff


	//   ....[19]....
        /*0078*/ 	.word	0xffffffff


	//----- nvinfo : EIATTR_COOP_GROUP_INSTR_OFFSETS
	.align		4
.L_328:
        /*007c*/ 	.byte	0x04, 0x28
        /*007e*/ 	.short	(.L_330 - .L_329)


	//   ....[0]....
.L_329:
        /*0080*/ 	.word	0x00005040


	//   ....[1]....
        /*0084*/ 	.word	0x00005060


	//   ....[2]....
        /*0088*/ 	.word	0x00005100


	//   ....[3]....
        /*008c*/ 	.word	0x00005110


	//   ....[4]....
        /*0090*/ 	.word	0x000080c0


	//   ....[5]....
        /*0094*/ 	.word	0x000080d0


	//   ....[6]....
        /*0098*/ 	.word	0x00008110


	//   ....[7]....
        /*009c*/ 	.word	0x00008120


	//   ....[8]....
        /*00a0*/ 	.word	0x0000b770


	//   ....[9]....
        /*00a4*/ 	.word	0x0000b780


	//   ....[10]....
        /*00a8*/ 	.word	0x0000b7b0


	//   ....[11]....
        /*00ac*/ 	.word	0x0000b7c0


	//   ....[12]....
        /*00b0*/ 	.word	0x0000ee70


	//   ....[13]....
        /*00b4*/ 	.word	0x0000ef60


	//   ....[14]....
        /*00b8*/ 	.word	0x0000efe0


	//   ....[15]....
        /*00bc*/ 	.word	0x0000eff0


	//   ....[16]....
        /*00c0*/ 	.word	0x000106e0


	//   ....[17]....
        /*00c4*/ 	.word	0x00010720


	//   ....[18]....
        /*00c8*/ 	.word	0x000107a0


	//   ....[19]....
        /*00cc*/ 	.word	0x000107d0


	//----- nvinfo : EIATTR_EXIT_INSTR_OFFSETS
	.align		4
.L_330:
        /*00d0*/ 	.byte	0x04, 0x1c
        /*00d2*/ 	.short	(.L_332 - .L_331)


	//   ....[0]....
.L_331:
        /*00d4*/ 	.word	0x000004a0


	//   ....[1]....
        /*00d8*/ 	.word	0x00001250


	//   ....[2]....
        /*00dc*/ 	.word	0x000012e0


	//   ....[3]....
        /*00e0*/ 	.word	0x000122a0


	//   ....[4]....
        /*00e4*/ 	.word	0x000123d0


	//   ....[5]....
        /*00e8*/ 	.word	0x000123f0


	//----- nvinfo : EIATTR_CRS_STACK_SIZE
	.align		4
.L_332:
        /*00ec*/ 	.byte	0x04, 0x1e
        /*00ee*/ 	.short	(.L_334 - .L_333)
.L_333:
        /*00f0*/ 	.word	0x00000000


	//----- nvinfo : EIATTR_CBANK_PARAM_SIZE
	.align		4
.L_334:
        /*00f4*/ 	.byte	0x03, 0x19
        /*00f6*/ 	.short	0x01d0


	//----- nvinfo : EIATTR_PARAM_CBANK
	.align		4
        /*00f8*/ 	.byte	0x04, 0x0a
        /*00fa*/ 	.short	(.L_336 - .L_335)
	.align		4
.L_335:
        /*00fc*/ 	.word	index@(.nv.constant0._ZN5flash16flash_fwd_kernelI23Flash_fwd_kernel_traitsILi192ELi128ELi64ELi8ELb0ELb0EN7cutlass6half_tE19Flash_kernel_traitsILi192ELi128ELi64ELi8ES3_EELb0ELb0ELb1ELb0ELb0ELb0ELb1ELb0EEEvNS_16Flash_fwd_paramsE)
        /*0100*/ 	.short	0x0210
        /*0102*/ 	.short	0x01d0


	//----- nvinfo : EIATTR_SW_WAR
	.align		4
.L_336:
        /*0104*/ 	.byte	0x04, 0x36
        /*0106*/ 	.short	(.L_338 - .L_337)
.L_337:
        /*0108*/ 	.word	0x00000008
.L_338:


//--------------------- .nv.info._ZN5flash16flash_fwd_kernelI23Flash_fwd_kernel_traitsILi192ELi128ELi64ELi8ELb0ELb0EN7cutlass6half_tE19Flash_kernel_traitsILi192ELi128ELi64ELi8ES3_EELb0ELb0ELb1ELb1ELb0ELb0ELb0ELb0EEEvNS_16Flash_fwd_paramsE --------------------------
	.section	.nv.info._ZN5flash16flash_fwd_kernelI23Flash_fwd_kernel_traitsILi192ELi128ELi64ELi8ELb0ELb0EN7cutlass6half_tE19Flash_kernel_traitsILi192ELi128ELi64ELi8ES3_EELb0ELb0ELb1ELb1ELb0ELb0ELb0ELb0EEEvNS_16Flash_fwd_paramsE,"",@"SHT_CUDA_INFO"
	.sectionflags	@""
	.align	4


	//----- nvinfo : EIATTR_CUDA_API_VERSION
	.align		4
        /*0000*/ 	.byte	0x04, 0x37
        /*0002*/ 	.short	(.L_340 - .L_339)
.L_339:
        /*0004*/ 	.word	0x00000082


	//----- nvinfo : EIATTR_KPARAM_INFO
	.align		4
.L_340:
        /*0008*/ 	.byte	0x04, 0x17
        /*000a*/ 	.short	(.L_342 - .L_341)
.L_341:
        /*000c*/ 	.word	0x00000000
        /*0010*/ 	.short	0x0000
        /*0012*/ 	.short	0x0000
        /*0014*/ 	.byte	0x00, 0xf0, 0x41, 0x07


	//----- nvinfo : EIATTR_SPARSE_MMA_MASK
	.align		4
.L_342:
        /*0018*/ 	.byte	0x03, 0x50
        /*001a*/ 	.short	0x0000


	//----- nvinfo : EIATTR_MAXREG_COUNT
	.align		4
        /*001c*/ 	.byte	0x03, 0x1b
        /*001e*/ 	.short	0x00ff


	//----- nvinfo : EIATTR_NUM_BARRIERS
	.align		4
        /*0020*/ 	.byte	0x02, 0x4c
        /*0022*/ 	.byte	0x01
	.zero		1


	//----- nvinfo : EIATTR_MERCURY_ISA_VERSION
	.align		4
        /*0024*/ 	.byte	0x03, 0x5f
        /*0026*/ 	.short	0x0101


	//----- nvinfo : EIATTR_COOP_GROUP_MASK_REGIDS
	.align		4
        /*0028*/ 	.byte	0x04, 0x29
        /*002a*/ 	.short	(.L_344 - .L_343)


	//   ....[0]....
.L_343:
        /*002c*/ 	.word	0xffffffff


	//   ....[1]....
        /*0030*/ 	.word	0xffffffff


	//   ....[2]....
        /*0034*/ 	.word	0xffffffff


	//   ....[3]....
        /*0038*/ 	.word	0xffffffff


	//   ....[4]....
        /*003c*/ 	.word	0xffffffff


	//   ....[5]....
        /*0040*/ 	.word	0xffffffff


	//   ....[6]....
        /*0044*/ 	.word	0xffffffff


	//   ....[7]....
        /*0048*/ 	.word	0xffffffff


	//   ....[8]....
        /*004c*/ 	.word	0xffffffff


	//   ....[9]....
        /*0050*/ 	.word	0xffffffff


	//   ....[10]....
        /*0054*/ 	.word	0xffffffff


	//   ....[11]....
        /*0058*/ 	.word	0xffffffff


	//   ....[12]....
        /*005c*/ 	.word	0xffffffff


	//   ....[13]....
        /*0060*/ 	.word	0xffffffff


	//   ....[14]....
        /*0064*/ 	.word	0xffffffff


	//   ....[15]....
        /*0068*/ 	.word	0xffffffff


	//   ....[16]....
        /*006c*/ 	.word	0xffffffff


	//   ....[17]....
        /*0070*/ 	.word	0xffffffff


	//   ....[18]....
        /*0074*/ 	.word	0xffffffff


	//   ....[19]....
        /*0078*/ 	.word	0xffffffff


	//----- nvinfo : EIATTR_COOP_GROUP_INSTR_OFFSETS
	.align		4
.L_344:
        /*007c*/ 	.byte	0x04, 0x28
        /*007e*/ 	.short	(.L_346 - .L_345)


	//   ....[0]....
.L_345:
        /*0080*/ 	.word	0x000055e0


	//   ....[1]....
        /*0084*/ 	.word	0x00005600


	//   ....[2]....
        /*0088*/ 	.word	0x000056a0


	//   ....[3]....
        /*008c*/ 	.word	0x000056b0


	//   ....[4]....
        /*0090*/ 	.word	0x00008a80


	//   ....[5]....
        /*0094*/ 	.word	0x00008a90


	//   ....[6]....
        /*0098*/ 	.word	0x00008ad0


	//   ....[7]....
        /*009c*/ 	.word	0x00008ae0


	//   ....[8]....
        /*00a0*/ 	.word	0x0000c550


	//   ....[9]....
        /*00a4*/ 	.word	0x0000c560


	//   ....[10]....
        /*00a8*/ 	.word	0x0000c590


	//   ....[11]....
        /*00ac*/ 	.word	0x0000c5a0


	//   ....[12]....
        /*00b0*/ 	.word	0x00010040


	//   ....[13]....
        /*00b4*/ 	.word	0x000100f0


	//   ....[14]....
        /*00b8*/ 	.word	0x00010180


	//   ....[15]....
        /*00bc*/ 	.word	0x00010190


	//   ....[16]....
        /*00c0*/ 	.word	0x00011880


	//   ....[17]....
        /*00c4*/ 	.word	0x000118c0


	//   ....[18]....
        /*00c8*/ 	.word	0x00011940


	//   ....[19]....
        /*00cc*/ 	.word	0x00011970


	//----- nvinfo : EIATTR_EXIT_INSTR_OFFSETS
	.align		4
.L_346:
        /*00d0*/ 	.byte	0x04, 0x1c
        /*00d2*/ 	.short	(.L_348 - .L_347)


	//   ....[0]....
.L_347:
        /*00d4*/ 	.word	0x000004a0


	//   ....[1]....
        /*00d8*/ 	.word	0x00001250


	//   ....[2]....
        /*00dc*/ 	.word	0x000012e0


	//   ....[3]....
        /*00e0*/ 	.word	0x00013440


	//   ....[4]....
        /*00e4*/ 	.word	0x00013570


	//   ....[5]....
        /*00e8*/ 	.word	0x00013590


	//----- nvinfo : EIATTR_CRS_STACK_SIZE
	.align		4
.L_348:
        /*00ec*/ 	.byte	0x04, 0x1e
        /*00ee*/ 	.short	(.L_350 - .L_349)
.L_349:
        /*00f0*/ 	.word	0x00000000


	//----- nvinfo : EIATTR_CBANK_PARAM_SIZE
	.align		4
.L_350:
        /*00f4*/ 	.byte	0x03, 0x19
        /*00f6*/ 	.short	0x01d0


	//----- nvinfo : EIATTR_PARAM_CBANK
	.align		4
        /*00f8*/ 	.byte	0x04, 0x0a
        /*00fa*/ 	.short	(.L_352 - .L_351)
	.align		4
.L_351:
        /*00fc*/ 	.word	index@(.nv.constant0._ZN5flash16flash_fwd_kernelI23Flash_fwd_kernel_traitsILi192ELi128ELi64ELi8ELb0ELb0EN7cutlass6half_tE19Flash_kernel_traitsILi192ELi128ELi64ELi8ES3_EELb0ELb0ELb1ELb1ELb0ELb0ELb0ELb0EEEvNS_16Flash_fwd_paramsE)
        /*0100*/ 	.short	0x0210
        /*0102*/ 	.short	0x01d0


	//----- nvinfo : EIATTR_SW_WAR
	.align		4
.L_352:
        /*0104*/ 	.byte	0x04, 0x36
        /*0106*/ 	.short	(.L_354 - .L_353)
.L_353:
        /*0108*/ 	.word	0x00000008
.L_354:


//--------------------- .nv.info._ZN5flash16flash_fwd_kernelI23Flash_fwd_kernel_traitsILi192ELi128ELi64ELi8ELb0ELb0EN7cutlass6half_tE19Flash_kernel_traitsILi192ELi128ELi64ELi8ES3_EELb0ELb0ELb1ELb1ELb0ELb0ELb1ELb0EEEvNS_16Flash_fwd_paramsE --------------------------
	.section	.nv.info._ZN5flash16flash_fwd_kernelI23Flash_fwd_kernel_traitsILi192ELi128ELi64ELi8ELb0ELb0EN7cutlass6half_tE19Flash_kernel_traitsILi192ELi128ELi64ELi8ES3_EELb0ELb0ELb1ELb1ELb0ELb0ELb1ELb0EEEvNS_16Flash_fwd_paramsE,"",@"SHT_CUDA_INFO"
	.sectionflags	@""
	.align	4


	//----- nvinfo : EIATTR_CUDA_API_VERSION
	.align		4
        /*0000*/ 	.byte	0x04, 0x37
        /*0002*/ 	.short	(.L_356 - .L_355)
.L_355:
        /*0004*/ 	.word	0x00000082


	//----- nvinfo : EIATTR_KPARAM_INFO
	.align		4
.L_356:
        /*0008*/ 	.byte	0x04, 0x17
        /*000a*/ 	.short	(.L_358 - .L_357)
.L_357:
        /*000c*/ 	.word	0x00000000
        /*0010*/ 	.short	0x0000
        /*0012*/ 	.short	0x0000
        /*0014*/ 	.byte	0x00, 0xf0, 0x41, 0x07


	//----- nvinfo : EIATTR_SPARSE_MMA_MASK
	.align		4
.L_358:
        /*0018*/ 	.byte	0x03, 0x50
        /*001a*/ 	.short	0x0000


	//----- nvinfo : EIATTR_MAXREG_COUNT
	.align		4
        /*001c*/ 	.byte	0x03, 0x1b
        /*001e*/ 	.short	0x00ff


	//----- nvinfo : EIATTR_NUM_BARRIERS
	.align		4
        /*0020*/ 	.byte	0x02, 0x4c
        /*0022*/ 	.byte	0x01
	.zero		1


	//----- nvinfo : EIATTR_MERCURY_ISA_VERSION
	.align		4
        /*0024*/ 	.byte	0x03, 0x5f
        /*0026*/ 	.short	0x0101


	//----- nvinfo : EIATTR_COOP_GROUP_MASK_REGIDS
	.align		4
        /*0028*/ 	.byte	0x04, 0x29
        /*002a*/ 	.short	(.L_360 - .L_359)


	//   ....[0]....
.L_359:
        /*002c*/ 	.word	0xffffffff


	//   ....[1]....
        /*0030*/ 	.word	0xffffffff


	//   ....[2]....
        /*0034*/ 	.word	0xffffffff


	//   ....[3]....
        /*0038*/ 	.word	0xffffffff


	//   ....[4]....
        /*003c*/ 	.word	0xffffffff


	//   ....[5]....
        /*0040*/ 	.word	0xffffffff


	//   ....[6]....
        /*0044*/ 	.word	0xffffffff


	//   ....[7]....
        /*0048*/ 	.word	0xffffffff


	//   ....[8]....
        /*004c*/ 	.word	0xffffffff


	//   ....[9]....
        /*0050*/ 	.word	0xffffffff


	//   ....[10]....
        /*0054*/ 	.word	0xffffffff


	//   ....[11]....
        /*0058*/ 	.word	0xffffffff


	//   ....[12]....
        /*005c*/ 	.word	0xffffffff


	//   ....[13]....
        /*0060*/ 	.word	0xffffffff


	//   ....[14]....
        /*0064*/ 	.word	0xffffffff


	//   ....[15]....
        /*0068*/ 	.word	0xffffffff


	//   ....[16]....
        /*006c*/ 	.word	0xffffffff


	//   ....[17]....
        /*0070*/ 	.word	0xffffffff


	//   ....[18]....
        /*0074*/ 	.word	0xffffffff


	//   ....[19]....
        /*0078*/ 	.word	0xffffffff


	//----- nvinfo : EIATTR_COOP_GROUP_INSTR_OFFSETS
	.align		4
.L_360:
        /*007c*/ 	.byte	0x04, 0x28
        /*007e*/ 	.short	(.L_362 - .L_361)


	//   ....[0]....
.L_361:
        /*0080*/ 	.word	0x00005a10


	//   ....[1]....
        /*0084*/ 	.word	0x00005a30


	//   ....[2]....
        /*0088*/ 	.word	0x00005ad0


	//   ....[3]....
        /*008c*/ 	.word	0x00005ae0


	//   ....[4]....
        /*0090*/ 	.word	0x00009290


	//   ....[5]....
        /*0094*/ 	.word	0x000092a0


	//   ....[6]....
        /*0098*/ 	.word	0x000092e0


	//   ....[7]....
        /*009c*/ 	.word	0x000092f0


	//   ....[8]....
        /*00a0*/ 	.word	0x0000d170


	//   ....[9]....
        /*00a4*/ 	.word	0x0000d180


	//   ....[10]....
        /*00a8*/ 	.word	0x0000d1b0


	//   ....[11]....
        /*00ac*/ 	.word	0x0000d1c0


	//   ....[12]....
        /*00b0*/ 	.word	0x00011080


	//   ....[13]....
        /*00b4*/ 	.word	0x00011130


	//   ....[14]....
        /*00b8*/ 	.word	0x000111b0


	//   ....[15]....
        /*00bc*/ 	.word	0x000111c0


	//   ....[16]....
        /*00c0*/ 	.word	0x000128c0


	//   ....[17]....
        /*00c4*/ 	.word	0x00012900


	//   ....[18]....
        /*00c8*/ 	.word	0x00012980


	//   ....[19]....
        /*00cc*/ 	.word	0x000129b0


	//----- nvinfo : EIATTR_EXIT_INSTR_OFFSETS
	.align		4
.L_362:
        /*00d0*/ 	.byte	0x04, 0x1c
        /*00d2*/ 	.short	(.L_364 - .L_363)


	//   ....[0]....
.L_363:
        /*00d4*/ 	.word	0x000004a0


	//   ....[1]....
        /*00d8*/ 	.word	0x00001250


	//   ....[2]....
        /*00dc*/ 	.word	0x000012e0


	//   ....[3]....
        /*00e0*/ 	.word	0x00014480


	//   ....[4]....
        /*00e4*/ 	.word	0x000145b0


	//   ....[5]....
        /*00e8*/ 	.word	0x000145d0


	//----- nvinfo : EIATTR_CRS_STACK_SIZE
	.align		4
.L_364:
        /*00ec*/ 	.byte	0x04, 0x1e
        /*00ee*/ 	.short	(.L_366 - .L_365)
.L_365:
        /*00f0*/ 	.word	0x00000000


	//----- nvinfo : EIATTR_CBANK_PARAM_SIZE
	.align		4
.L_366:
        /*00f4*/ 	.byte	0x03, 0x19
        /*00f6*/ 	.short	0x01d0


	//----- nvinfo : EIATTR_PARAM_CBANK
	.align		4
        /*00f8*/ 	.byte	0x04, 0x0a
        /*00fa*/ 	.short	(.L_368 - .L_367)
	.align		4
.L_367:
        /*00fc*/ 	.word	index@(.nv.constant0._ZN5flash16flash_fwd_kernelI23Flash_fwd_kernel_traitsILi192ELi128ELi64ELi8ELb0ELb0EN7cutlass6half_tE19Flash_kernel_traitsILi192ELi128ELi64ELi8ES3_EELb0ELb0ELb1ELb1ELb0ELb0ELb1ELb0EEEvNS_16Flash_fwd_paramsE)
        /*0100*/ 	.short	0x0210
        /*0102*/ 	.short	0x01d0


	//----- nvinfo : EIATTR_SW_WAR
	.align		4
.L_368:
        /*0104*/ 	.byte	0x04, 0x36
        /*0106*/ 	.short	(.L_370 - .L_369)
.L_369:
        /*0108*/ 	.word	0x00000008
.L_370:


//--------------------- .nv.info._ZN5flash16flash_fwd_kernelI23Flash_fwd_kernel_traitsILi192ELi64ELi64ELi4ELb0ELb0EN7cutlass6half_tE19Flash_kernel_traitsILi192ELi64ELi64ELi4ES3_EELb1ELb0ELb0ELb0ELb0ELb0ELb0ELb0EEEvNS_16Flash_fwd_paramsE --------------------------
	.section	.nv.info._ZN5flash16flash_fwd_kernelI23Flash_fwd_kernel_traitsILi192ELi64ELi64ELi4ELb0ELb0EN7cutlass6half_tE19Flash_kernel_traitsILi192ELi64ELi64ELi4ES3_EELb1ELb0ELb0ELb0ELb0ELb0ELb0ELb0EEEvNS_16Flash_fwd_paramsE,"",@"SHT_CUDA_INFO"
	.sectionflags	@""
	.align	4


	//----- nvinfo : EIATTR_CUDA_API_VERSION
	.align		4
        /*0000*/ 	.byte	0x04, 0x37
        /*0002*/ 	.short	(.L_372 - .L_371)
.L_371:
        /*0004*/ 	.word	0x00000082


	//----- nvinfo : EIATTR_KPARAM_INFO
	.align		4
.L_372:
        /*0008*/ 	.byte	0x04, 0x17
        /*000a*/ 	.short	(.L_374 - .L_373)
.L_373:
        /*000c*/ 	.word	0x00000000
        /*0010*/ 	.short	0x0000
        /*0012*/ 	.short	0x0000
        /*0014*/ 	.byte	0x00, 0xf0, 0x41, 0x07


	//----- nvinfo : EIATTR_SPARSE_MMA_MASK
	.align		4
.L_374:
        /*0018*/ 	.byte	0x03, 0x50
        /*001a*/ 	.short	0x0000


	//----- nvinfo : EIATTR_MAXREG_COUNT
	.align		4
        /*001c*/ 	.byte	0x03, 0x1b
        /*001e*/ 	.short	0x00ff


	//----- nvinfo : EIATTR_NUM_BARRIERS
	.align		4
        /*0020*/ 	.byte	0x02, 0x4c
        /*0022*/ 	.byte	0x01
	.zero		1


	//----- nvinfo : EIATTR_MERCURY_ISA_VERSION
	.align		4
        /*0024*/ 	.byte	0x03, 0x5f
        /*0026*/ 	.short	0x0101


	//----- nvinfo : EIATTR_COOP_GROUP_MASK_REGIDS
	.align		4
        /*0028*/ 	.byte	0x04, 0x29
        /*002a*/ 	.short	(.L_376 - .L_375)


	//   ....[0]....
.L_375:
        /*002c*/ 	.word	0xffffffff


	//   ....[1]....
        /*0030*/ 	.word	0xffffffff


	//   ....[2]....
        /*0034*/ 	.word	0xffffffff


	//   ....[3]....
        /*0038*/ 	.word	0xffffffff


	//   ....[4]....
        /*003c*/ 	.word	0xffffffff


	//   ....[5]....
        /*0040*/ 	.word	0xffffffff


	//   ....[6]....
        /*0044*/ 	.word	0xffffffff


	//   ....[7]....
        /*0048*/ 	.word	0xffffffff


	//   ....[8]....
        /*004c*/ 	.word	0xffffffff


	//   ....[9]....
        /*0050*/ 	.word	0xffffffff


	//   ....[10]....
        /*0054*/ 	.word	0xffffffff


	//   ....[11]....
        /*0058*/ 	.word	0xffffffff


	//----- nvinfo : EIATTR_COOP_GROUP_INSTR_OFFSETS
	.align		4
.L_376:
        /*005c*/ 	.byte	0x04, 0x28
        /*005e*/ 	.short	(.L_378 - .L_377)


	//   ....[0]....
.L_377:
        /*0060*/ 	.word	0x000047d0


	//   ....[1]....
        /*0064*/ 	.word	0x00004800


	//   ....[2]....
        /*0068*/ 	.word	0x00004900


	//   ....[3]....
        /*006c*/ 	.word	0x00004930


	//   ....[4]....
        /*0070*/ 	.word	0x00007d20


	//   ....[5]....
        /*0074*/ 	.word	0x00007da0


	//   ....[6]....
        /*0078*/ 	.word	0x00007e60


	//   ....[7]....
        /*007c*/ 	.word	0x00007ec0


	//   ....[8]....
        /*0080*/ 	.word	0x00009e80


	//   ....[9]....
        /*0084*/ 	.word	0x00009ec0


	//   ....[10]....
        /*0088*/ 	.word	0x00009f00


	//   ....[11]....
        /*008c*/ 	.word	0x00009f10


	//----- nvinfo : EIATTR_EXIT_INSTR_OFFSETS
	.align		4
.L_378:
        /*0090*/ 	.byte	0x04, 0x1c
        /*0092*/ 	.short	(.L_380 - .L_379)


	//   ....[0]....
.L_379:
        /*0094*/ 	.word	0x00000530


	//   ....[1]....
        /*0098*/ 	.word	0x0000ba20


	//   ....[2]....
        /*009c*/ 	.word	0x0000bb50


	//   ....[3]....
        /*00a0*/ 	.word	0x0000bb70


	//   ....[4]....
        /*00a4*/ 	.word	0x0000c760


	//   ....[5]....
        /*00a8*/ 	.word	0x0000c7f0


	//----- nvinfo : EIATTR_CRS_STACK_SIZE
	.align		4
.L_380:
        /*00ac*/ 	.byte	0x04, 0x1e
        /*00ae*/ 	.short	(.L_382 - .L_381)
.L_381:
        /*00b0*/ 	.word	0x00000000


	//----- nvinfo : EIATTR_CBANK_PARAM_SIZE
	.align		4
.L_382:
        /*00b4*/ 	.byte	0x03, 0x19
        /*00b6*/ 	.short	0x01d0


	//----- nvinfo : EIATTR_PARAM_CBANK
	.align		4
        /*00b8*/ 	.byte	0x04, 0x0a
        /*00ba*/ 	.short	(.L_384 - .L_383)
	.align		4
.L_383:
        /*00bc*/ 	.word	index@(.nv.constant0._ZN5flash16flash_fwd_kernelI23Flash_fwd_kernel_traitsILi192ELi64ELi64ELi4ELb0ELb0EN7cutlass6half_tE19Flash_kernel_traitsILi192ELi64ELi64ELi4ES3_EELb1ELb0ELb0ELb0ELb0ELb0ELb0ELb0EEEvNS_16Flash_fwd_paramsE)
        /*00c0*/ 	.short	0x0210
        /*00c2*/ 	.short	0x01d0


	//----- nvinfo : EIATTR_SW_WAR
	.align		4
.L_384:
        /*00c4*/ 	.byte	0x04, 0x36
        /*00c6*/ 	.short	(.L_386 - .L_385)
.L_385:
        /*00c8*/ 	.word	0x00000008
.L_386:


//--------------------- .nv.info._ZN5flash16flash_fwd_kernelI23Flash_fwd_kernel_traitsILi192ELi64ELi64ELi4ELb0ELb0EN7cutlass6half_tE19Flash_kernel_traitsILi192ELi64ELi64ELi4ES3_EELb1ELb0ELb1ELb0ELb0ELb0ELb0ELb0EEEvNS_16Flash_fwd_paramsE --------------------------
	.section	.nv.info._ZN5flash16flash_fwd_kernelI23Flash_fwd_kernel_traitsILi192ELi64ELi64ELi4ELb0ELb0EN7cutlass6half_tE19Flash_kernel_traitsILi192ELi64ELi64ELi4ES3_EELb1ELb0ELb1ELb0ELb0ELb0ELb0ELb0EEEvNS_16Flash_fwd_paramsE,"",@"SHT_CUDA_INFO"
	.sectionflags	@""
	.align	4


	//----- nvinfo : EIATTR_CUDA_API_VERSION
	.align		4
        /*0000*/ 	.byte	0x04, 0x37
        /*0002*/ 	.short	(.L_388 - .L_387)
.L_387:
        /*0004*/ 	.word	0x00000082


	//----- nvinfo : EIATTR_KPARAM_INFO
	.align		4
.L_388:
        /*0008*/ 	.byte	0x04, 0x17
        /*000a*/ 	.short	(.L_390 - .L_389)
.L_389:
        /*000c*/ 	.word	0x00000000
        /*0010*/ 	.short	0x0000
        /*0012*/ 	.short	0x0000
        /*0014*/ 	.byte	0x00, 0xf0, 0x41, 0x07


	//----- nvinfo : EIATTR_SPARSE_MMA_MASK
	.align		4
.L_390:
        /*0018*/ 	.byte	0x03, 0x50
        /*001a*/ 	.short	0x0000


	//----- nvinfo : EIATTR_MAXREG_COUNT
	.align		4
        /*001c*/ 	.byte	0x03, 0x1b
        /*001e*/ 	.short	0x00ff


	//----- nvinfo : EIATTR_NUM_BARRIERS
	.align		4
        /*0020*/ 	.byte	0x02, 0x4c
        /*0022*/ 	.byte	0x01
	.zero		1


	//----- nvinfo : EIATTR_MERCURY_ISA_VERSION
	.align		4
        /*0024*/ 	.byte	0x03, 0x5f
        /*0026*/ 	.short	0x0101


	//----- nvinfo : EIATTR_COOP_GROUP_MASK_REGIDS
	.align		4
        /*0028*/ 	.byte	0x04, 0x29
        /*002a*/ 	.short	(.L_392 - .L_391)


	//   ....[0]....
.L_391:
        /*002c*/ 	.word	0xffffffff


	//   ....[1]....
        /*0030*/ 	.word	0xffffffff


	//   ....[2]....
        /*0034*/ 	.word	0xffffffff


	//   ....[3]....
        /*0038*/ 	.word	0xffffffff


	//   ....[4]....
        /*003c*/ 	.word	0xffffffff


	//   ....[5]....
        /*0040*/ 	.word	0xffffffff


	//   ....[6]....
        /*0044*/ 	.word	0xffffffff


	//   ....[7]....
        /*0048*/ 	.word	0xffffffff


	//   ....[8]....
        /*004c*/ 	.word	0xffffffff


	//   ....[9]....
        /*0050*/ 	.word	0xffffffff


	//   ....[10]....
        /*0054*/ 	.word	0xffffffff


	//   ....[11]....
        /*0058*/ 	.word	0xffffffff


	//   ....[12]....
        /*005c*/ 	.word	0xffffffff


	//   ....[13]....
        /*0060*/ 	.word	0xffffffff


	//   ....[14]....
        /*0064*/ 	.word	0xffffffff


	//   ....[15]....
        /*0068*/ 	.word	0xffffffff


	//----- nvinfo : EIATTR_COOP_GROUP_INSTR_OFFSETS
	.align		4
.L_392:
        /*006c*/ 	.byte	0x04, 0x28
        /*006e*/ 	.short	(.L_394 - .L_393)


	//   ....[0]....
.L_393:
        /*0070*/ 	.word	0x00005b60


	//   ....[1]....
        /*0074*/ 	.word	0x00005c10


	//   ....[2]....
        /*0078*/ 	.word	0x00005c90


	//   ....[3]....
        /*007c*/ 	.word	0x00005d40


	//   ....[4]....
        /*0080*/ 	.word	0x00009830


	//   ....[5]....
        /*0084*/ 	.word	0x000098f0


	//   ....[6]....
        /*0088*/ 	.word	0x00009950


	//   ....[7]....
        /*008c*/ 	.word	0x000099e0


	//   ....[8]....
        /*0090*/ 	.word	0x0000db40


	//   ....[9]....
        /*0094*/ 	.word	0x0000dc40


	//   ....[10]....
        /*0098*/ 	.word	0x0000dd50


	//   ....[11]....
        /*009c*/ 	.word	0x0000dd80


	//   ....[12]....
        /*00a0*/ 	.word	0x0000fd40


	//   ....[13]....
        /*00a4*/ 	.word	0x0000fd80


	//   ....[14]....
        /*00a8*/ 	.word	0x0000fde0


	//   ....[15]....
        /*00ac*/ 	.word	0x0000fdf0


	//----- nvinfo : EIATTR_EXIT_INSTR_OFFSETS
	.align		4
.L_394:
        /*00b0*/ 	.byte	0x04, 0x1c
        /*00b2*/ 	.short	(.L_396 - .L_395)


	//   ....[0]....
.L_395:
        /*00b4*/ 	.word	0x00000670


	//   ....[1]....
        /*00b8*/ 	.word	0x000013e0


	//   ....[2]....
        /*00bc*/ 	.word	0x00001470


	//   ....[3]....
        /*00c0*/ 	.word	0x00011920


	//   ....[4]....
        /*00c4*/ 	.word	0x00011a50


	//   ....[5]....
        /*00c8*/ 	.word	0x00011a70


	//----- nvinfo : EIATTR_CRS_STACK_SIZE
	.align		4
.L_396:
        /*00cc*/ 	.byte	0x04, 0x1e
        /*00ce*/ 	.short	(.L_398 - .L_397)
.L_397:
        /*00d0*/ 	.word	0x00000000


	//----- nvinfo : EIATTR_CBANK_PARAM_SIZE
	.align		4
.L_398:
        /*00d4*/ 	.byte	0x03, 0x19
        /*00d6*/ 	.short	0x01d0


	//----- nvinfo : EIATTR_PARAM_CBANK
	.align		4
        /*00d8*/ 	.byte	0x04, 0x0a
        /*00da*/ 	.short	(.L_400 - .L_399)
	.align		4
.L_399:
        /*00dc*/ 	.word	index@(.nv.constant0._ZN5flash16flash_fwd_kernelI23Flash_fwd_kernel_traitsILi192ELi64ELi64ELi4ELb0ELb0EN7cutlass6half_tE19Flash_kernel_traitsILi192ELi64ELi64ELi4ES3_EELb1ELb0ELb1ELb0ELb0ELb0ELb0ELb0EEEvNS_16Flash_fwd_paramsE)
        /*00e0*/ 	.short	0x0210
        /*00e2*/ 	.short	0x01d0


	//----- nvinfo : EIATTR_SW_WAR
	.align		4
.L_400:
        /*00e4*/ 	.byte	0x04, 0x36
        /*00e6*/ 	.short	(.L_402 - .L_401)
.L_401:
        /*00e8*/ 	.word	0x00000008
.L_402:


//--------------------- .nv.info._ZN5flash16flash_fwd_kernelI23Flash_fwd_kernel_traitsILi192ELi64ELi64ELi4ELb0ELb0EN7cutlass6half_tE19Flash_kernel_traitsILi192ELi64ELi64ELi4ES3_EELb1ELb0ELb0ELb0ELb0ELb1ELb0ELb0EEEvNS_16Flash_fwd_paramsE --------------------------
	.section	.nv.info._ZN5flash16flash_fwd_kernelI23Flash_fwd_kernel_traitsILi192ELi64ELi64ELi4ELb0ELb0EN7cutlass6half_tE19Flash_kernel_traitsILi192ELi64ELi64ELi4ES3_EELb1ELb0ELb0ELb0ELb0ELb1ELb0ELb0EEEvNS_16Flash_fwd_paramsE,"",@"SHT_CUDA_INFO"
	.sectionflags	@""
	.align	4


	//----- nvinfo : EIATTR_CUDA_API_VERSION
	.align		4
        /*0000*/ 	.byte	0x04, 0x37
        /*0002*/ 	.short	(.L_404 - .L_403)
.L_403:
        /*0004*/ 	.word	0x00000082


	//----- nvinfo : EIATTR_KPARAM_INFO
	.align		4
.L_404:
        /*0008*/ 	.byte	0x04, 0x17
        /*000a*/ 	.short	(.L_406 - .L_405)
.L_405:
        /*000c*/ 	.word	0x00000000
        /*0010*/ 	.short	0x0000
        /*0012*/ 	.short	0x0000
        /*0014*/ 	.byte	0x00, 0xf0, 0x41, 0x07


	//----- nvinfo : EIATTR_SPARSE_MMA_MASK
	.align		4
.L_406:
        /*0018*/ 	.byte	0x03, 0x50
        /*001a*/ 	.short	0x0000


	//----- nvinfo : EIATTR_MAXREG_COUNT
	.align		4
        /*001c*/ 	.byte	0x03, 0x1b
        /*001e*/ 	.short	0x00ff


	//----- nvinfo : EIATTR_NUM_BARRIERS
	.align		4
        /*0020*/ 	.byte	0x02, 0x4c
        /*0022*/ 	.byte	0x01
	.zero		1


	//----- nvinfo : EIATTR_MERCURY_ISA_VERSION
	.align		4
        /*0024*/ 	.byte	0x03, 0x5f
        /*0026*/ 	.short	0x0101


	//----- nvinfo : EIATTR_INT_WARP_WIDE_INSTR_OFFSETS
	.align		4
        /*0028*/ 	.byte	0x04, 0x31
        /*002a*/ 	.short	(.L_408 - .L_407)


	//   ....[0]....
.L_407:
        /*002c*/ 	.word	0x00001440


	//   ....[1]....
        /*0030*/ 	.word	0x000018e0


	//----- nvinfo : EIATTR_COOP_GROUP_MASK_REGIDS
	.align		4
.L_408:
        /*0034*/ 	.byte	0x04, 0x29
        /*0036*/ 	.short	(.L_410 - .L_409)


	//   ....[0]....
.L_409:
        /*0038*/ 	.word	0xffffffff


	//   ....[1]....
        /*003c*/ 	.word	0xffffffff


	//   ....[2]....
        /*0040*/ 	.word	0xffffffff


	//   ....[3]....
        /*0044*/ 	.word	0xffffffff


	//   ....[4]....
        /*0048*/ 	.word	0xffffffff


	//   ....[5]....
        /*004c*/ 	.word	0xffffffff


	//   ....[6]....
        /*0050*/ 	.word	0xffffffff


	//   ....[7]....
        /*0054*/ 	.word	0xffffffff


	//   ....[8]....
        /*0058*/ 	.word	0xffffffff


	//   ....[9]....
        /*005c*/ 	.word	0xffffffff


	//   ....[10]....
        /*0060*/ 	.word	0xffffffff


	//   ....[11]....
        /*0064*/ 	.word	0xffffffff


	//----- nvinfo : EIATTR_COOP_GROUP_INSTR_OFFSETS
	.align		4
.L_410:
        /*0068*/ 	.byte	0x04, 0x28
        /*006a*/ 	.short	(.L_412 - .L_411)


	//   ....[0]....
.L_411:
        /*006c*/ 	.word	0x000032a0


	//   ....[1]....
        /*0070*/ 	.word	0x00003430


	//   ....[2]....
        /*0074*/ 	.word	0x00003460


	//   ....[3]....
        /*0078*/ 	.word	0x000035e0


	//   ....[4]....
        /*007c*/ 	.word	0x00006050


	//   ....[5]....
        /*0080*/ 	.word	0x00006140


	//   ....[6]....
        /*0084*/ 	.word	0x00006170


	//   ....[7]....
        /*0088*/ 	.word	0x000061b0


	//   ....[8]....
        /*008c*/ 	.word	0x00008180


	//   ....[9]....
        /*0090*/ 	.word	0x000081c0


	//   ....[10]....
        /*0094*/ 	.word	0x00008220


	//   ....[11]....
        /*0098*/ 	.word	0x00008230


	//----- nvinfo : EIATTR_EXIT_INSTR_OFFSETS
	.align		4
.L_412:
        /*009c*/ 	.byte	0x04, 0x1c
        /*009e*/ 	.short	(.L_414 - .L_413)


	//   ....[0]....
.L_413:
        /*00a0*/ 	.word	0x000006c0


	//   ....[1]....
        /*00a4*/ 	.word	0x00009c50


	//   ....[2]....
        /*00a8*/ 	.word	0x00009d50


	//   ....[3]....
        /*00ac*/ 	.word	0x0000a830


	//   ....[4]....
        /*00b0*/ 	.word	0x0000a8c0


	//----- nvinfo : EIATTR_CRS_STACK_SIZE
	.align		4
.L_414:
        /*00b4*/ 	.byte	0x04, 0x1e
        /*00b6*/ 	.short	(.L_416 - .L_415)
.L_415:
        /*00b8*/ 	.word	0x00000000


	//----- nvinfo : EIATTR_CBANK_PARAM_SIZE
	.align		4
.L_416:
        /*00bc*/ 	.byte	0x03, 0x19
        /*00be*/ 	.short	0x01d0


	//----- nvinfo : EIATTR_PARAM_CBANK
	.align		4
        /*00c0*/ 	.byte	0x04, 0x0a
        /*00c2*/ 	.short	(.L_418 - .L_417)
	.align		4
.L_417:
        /*00c4*/ 	.word	index@(.nv.constant0._ZN5flash16flash_fwd_kernelI23Flash_fwd_kernel_traitsILi192ELi64ELi64ELi4ELb0ELb0EN7cutlass6half_tE19Flash_kernel_traitsILi192ELi64ELi64ELi4ES3_EELb1ELb0ELb0ELb0ELb0ELb1ELb0ELb0EEEvNS_16Flash_fwd_paramsE)
        /*00c8*/ 	.short	0x0210
        /*00ca*/ 	.short	0x01d0


	//----- nvinfo : EIATTR_SW_WAR
	.align		4
.L_418:
        /*00cc*/ 	.byte	0x04, 0x36
        /*00ce*/ 	.short	(.L_420 - .L_419)
.L_419:
        /*00d0*/ 	.word	0x00000008
.L_420:


//--------------------- .nv.info._ZN5flash16flash_fwd_kernelI23Flash_fwd_kernel_traitsILi192ELi64ELi64ELi4ELb0ELb0EN7cutlass6half_tE19Flash_kernel_traitsILi192ELi64ELi64ELi4ES3_EELb0ELb0ELb0ELb0ELb0ELb1ELb1ELb0EEEvNS_16Flash_fwd_paramsE --------------------------
	.section	.nv.info._ZN5flash16flash_fwd_kernelI23Flash_fwd_kernel_traitsILi192ELi64ELi64ELi4ELb0ELb0EN7cutlass6half_tE19Flash_kernel_traitsILi192ELi64ELi64ELi4ES3_EELb0ELb0ELb0ELb0ELb0ELb1ELb1ELb0EEEvNS_16Flash_fwd_paramsE,"",@"SHT_CUDA_INFO"
	.sectionflags	@""
	.align	4


	//----- nvinfo : EIATTR_CUDA_API_VERSION
	.align		4
        /*0000*/ 	.byte	0x04, 0x37
        /*0002*/ 	.short	(.L_422 - .L_421)
.L_421:
        /*0004*/ 	.word	0x00000082


	//----- nvinfo : EIATTR_KPARAM_INFO
	.align		4
.L_422:
        /*0008*/ 	.byte	0x04, 0x17
        /*000a*/ 	.short	(.L_424 - .L_423)
.L_423:
        /*000c*/ 	.word	0x00000000
        /*0010*/ 	.short	0x0000
        /*0012*/ 	.short	0x0000
        /*0014*/ 	.byte	0x00, 0xf0, 0x41, 0x07


	//----- nvinfo : EIATTR_SPARSE_MMA_MASK
	.align		4
.L_424:
        /*0018*/ 	.byte	0x03, 0x50
        /*001a*/ 	.short	0x0000


	//----- nvinfo : EIATTR_MAXREG_COUNT
	.align		4
        /*001c*/ 	.byte	0x03, 0x1b
        /*001e*/ 	.short	0x00ff


	//----- nvinfo : EIATTR_NUM_BARRIERS
	.align		4
        /*0020*/ 	.byte	0x02, 0x4c
        /*0022*/ 	.byte	0x01
	.zero		1


	//----- nvinfo : EIATTR_MERCURY_ISA_VERSION
	.align		4
        /*0024*/ 	.byte	0x03, 0x5f
        /*0026*/ 	.short	0x0101


	//----- nvinfo : EIATTR_COOP_GROUP_MASK_REGIDS
	.align		4
        /*0028*/ 	.byte	0x04, 0x29
        /*002a*/ 	.short	(.L_426 - .L_425)


	//   ....[0]....
.L_425:
        /*002c*/ 	.word	0xffffffff


	//   ....[1]....
        /*0030*/ 	.word	0xffffffff


	//   ....[2]....
        /*0034*/ 	.word	0xffffffff


	//   ....[3]....
        /*0038*/ 	.word	0xffffffff


	//   ....[4]....
        /*003c*/ 	.word	0xffffffff


	//   ....[5]....
        /*0040*/ 	.word	0xffffffff


	//   ....[6]....
        /*0044*/ 	.word	0xffffffff


	//   ....[7]....
        /*0048*/ 	.word	0xffffffff


	//   ....[8]....
        /*004c*/ 	.word	0xffffffff


	//   ....[9]....
        /*0050*/ 	.word	0xffffffff


	//   ....[10]....
        /*0054*/ 	.word	0xffffffff


	//   ....[11]....
        /*0058*/ 	.word	0xffffffff


	//----- nvinfo : EIATTR_COOP_GROUP_INSTR_OFFSETS
	.align		4
.L_426:
        /*005c*/ 	.byte	0x04, 0x28
        /*005e*/ 	.short	(.L_428 - .L_427)


	//   ....[0]....
.L_427:
        /*0060*/ 	.word	0x000031d0


	//   ....[1]....
        /*0064*/ 	.word	0x000032c0


	//   ....[2]....
        /*0068*/ 	.word	0x000032f0


	//   ....[3]....
        /*006c*/ 	.word	0x00003440


	//   ....[4]....
        /*0070*/ 	.word	0x00005950


	//   ....[5]....
        /*0074*/ 	.word	0x00005990


	//   ....[6]....
        /*0078*/ 	.word	0x00005a30


	//   ....[7]....
        /*007c*/ 	.word	0x00005a40


	//   ....[8]....
        /*0080*/ 	.word	0x00007100


	//   ....[9]....
        /*0084*/ 	.word	0x00007140


	//   ....[10]....
        /*0088*/ 	.word	0x000071a0


	//   ....[11]....
        /*008c*/ 	.word	0x000071b0


	//----- nvinfo : EIATTR_EXIT_INSTR_OFFSETS
	.align		4
.L_428:
        /*0090*/ 	.byte	0x04, 0x1c
        /*0092*/ 	.short	(.L_430 - .L_429)


	//   ....[0]....
.L_429:
        /*0094*/ 	.word	0x00000370


	//   ....[1]....
        /*0098*/ 	.word	0x00008b90


	//   ....[2]....
        /*009c*/ 	.word	0x00008c90


	//   ....[3]....
        /*00a0*/ 	.word	0x00009750


	//   ....[4]....
        /*00a4*/ 	.word	0x000097e0


	//----- nvinfo : EIATTR_CRS_STACK_SIZE
	.align		4
.L_430:
        /*00a8*/ 	.byte	0x04, 0x1e
        /*00aa*/ 	.short	(.L_432 - .L_431)
.L_431:
        /*00ac*/ 	.word	0x00000000


	//----- nvinfo : EIATTR_CBANK_PARAM_SIZE
	.align		4
.L_432:
        /*00b0*/ 	.byte	0x03, 0x19
        /*00b2*/ 	.short	0x01d0


	//----- nvinfo : EIATTR_PARAM_CBANK
	.align		4
        /*00b4*/ 	.byte	0x04, 0x0a
        /*00b6*/ 	.short	(.L_434 - .L_433)
	.align		4
.L_433:
        /*00b8*/ 	.word	index@(.nv.constant0._ZN5flash16flash_fwd_kernelI23Flash_fwd_kernel_traitsILi192ELi64ELi64ELi4ELb0ELb0EN7cutlass6half_tE19Flash_kernel_traitsILi192ELi64ELi64ELi4ES3_EELb0ELb0ELb0ELb0ELb0ELb1ELb1ELb0EEEvNS_16Flash_fwd_paramsE)
        /*00bc*/ 	.short	0x0210
        /*00be*/ 	.short	0x01d0


	//----- nvinfo : EIATTR_SW_WAR
	.align		4
.L_434:
        /*00c0*/ 	.byte	0x04, 0x36
        /*00c2*/ 	.short	(.L_436 - .L_435)
.L_435:
        /*00c4*/ 	.word	0x00000008
.L_436:


//--------------------- .nv.info._ZN5flash16flash_fwd_kernelI23Flash_fwd_kernel_traitsILi192ELi64ELi64ELi4ELb0ELb0EN7cutlass6half_tE19Flash_kernel_traitsILi192ELi64ELi64ELi4ES3_EELb1ELb0ELb0ELb1ELb0ELb0ELb0ELb0EEEvNS_16Flash_fwd_paramsE --------------------------
	.section	.nv.info._ZN5flash16flash_fwd_kernelI23Flash_fwd_kernel_traitsILi192ELi64ELi64ELi4ELb0ELb0EN7cutlass6half_tE19Flash_kernel_traitsILi192ELi64ELi64ELi4ES3_EELb1ELb0ELb0ELb1ELb0ELb0ELb0ELb0EEEvNS_16Flash_fwd_paramsE,"",@"SHT_CUDA_INFO"
	.sectionflags	@""
	.align	4


	//----- nvinfo : EIATTR_CUDA_API_VERSION
	.align		4
        /*0000*/ 	.byte	0x04, 0x37
        /*0002*/ 	.short	(.L_438 - .L_437)
.L_437:
        /*0004*/ 	.word	0x00000082


	//----- nvinfo : EIATTR_KPARAM_INFO
	.align		4
.L_438:
        /*0008*/ 	.byte	0x04, 0x17
        /*000a*/ 	.short	(.L_440 - .L_439)
.L_439:
        /*000c*/ 	.word	0x00000000
        /*0010*/ 	.short	0x0000
        /*0012*/ 	.short	0x0000
        /*0014*/ 	.byte	0x00, 0xf0, 0x41, 0x07


	//----- nvinfo : EIATTR_SPARSE_MMA_MASK
	.align		4
.L_440:
        /*0018*/ 	.byte	0x03, 0x50
        /*001a*/ 	.short	0x0000


	//----- nvinfo : EIATTR_MAXREG_COUNT
	.align		4
        /*001c*/ 	.byte	0x03, 0x1b
        /*001e*/ 	.short	0x00ff


	//----- nvinfo : EIATTR_NUM_BARRIERS
	.align		4
        /*0020*/ 	.byte	0x02, 0x4c
        /*0022*/ 	.byte	0x01
	.zero		1


	//----- nvinfo : EIATTR_MERCURY_ISA_VERSION
	.align		4
        /*0024*/ 	.byte	0x03, 0x5f
        /*0026*/ 	.short	0x0101


	//----- nvinfo : EIATTR_COOP_GROUP_MASK_REGIDS
	.align		4
        /*0028*/ 	.byte	0x04, 0x29
        /*002a*/ 	.short	(.L_442 - .L_441)


	//   ....[0]....
.L_441:
        /*002c*/ 	.word	0xffffffff


	//   ....[1]....
        /*0030*/ 	.word	0xffffffff


	//   ....[2]....
        /*0034*/ 	.word	0xffffffff


	//   ....[3]....
        /*0038*/ 	.word	0xffffffff


	//   ....[4]....
        /*003c*/ 	.word	0xffffffff


	//   ....[5]....
        /*0040*/ 	.word	0xffffffff


	//   ....[6]....
        /*0044*/ 	.word	0xffffffff


	//   ....[7]....
        /*0048*/ 	.word	0xffffffff


	//   ....[8]....
        /*004c*/ 	.word	0xffffffff


	//   ....[9]....
        /*0050*/ 	.word	0xffffffff


	//   ....[10]....
        /*0054*/ 	.word	0xffffffff


	//   ....[11]....
        /*0058*/ 	.word	0xffffffff


	//----- nvinfo : EIATTR_COOP_GROUP_INSTR_OFFSETS
	.align		4
.L_442:
        /*005c*/ 	.byte	0x04, 0x28
        /*005e*/ 	.short	(.L_444 - .L_443)


	//   ....[0]....
.L_443:
        /*0060*/ 	.word	0x000053f0


	//   ....[1]....
        /*0064*/ 	.word	0x00005430


	//   ....[2]....
        /*0068*/ 	.word	0x00005540


	//   ....[3]....
        /*006c*/ 	.word	0x00005560


	//   ....[4]....
        /*0070*/ 	.word	0x000090b0


	//   ....[5]....
        /*0074*/ 	.word	0x000091b0


	//   ....[6]....
        /*0078*/ 	.word	0x00009250


	//   ....[7]....
        /*007c*/ 	.word	0x000092b0


	//   ....[8]....
        /*0080*/ 	.word	0x0000b270


	//   ....[9]....
        /*0084*/ 	.word	0x0000b2b0


	//   ....[10]....
        /*0088*/ 	.word	0x0000b310


	//   ....[11]....
        /*008c*/ 	.word	0x0000b320


	//----- nvinfo : EIATTR_EXIT_INSTR_OFFSETS
	.align		4
.L_444:
        /*0090*/ 	.byte	0x04, 0x1c
        /*0092*/ 	.short	(.L_446 - .L_445)


	//   ....[0]....
.L_445:
        /*0094*/ 	.word	0x00000680


	//   ....[1]....
        /*0098*/ 	.word	0x0000ce60


	//   ....[2]....
        /*009c*/ 	.word	0x0000cf90


	//   ....[3]....
        /*00a0*/ 	.word	0x0000cfb0


	//   ....[4]....
        /*00a4*/ 	.word	0x0000dbb0


	//   ....[5]....
        /*00a8*/ 	.word	0x0000dc40


	//----- nvinfo : EIATTR_CRS_STACK_SIZE
	.align		4
.L_446:
        /*00ac*/ 	.byte	0x04, 0x1e
        /*00ae*/ 	.short	(.L_448 - .L_447)
.L_447:
        /*00b0*/ 	.word	0x00000000


	//----- nvinfo : EIATTR_CBANK_PARAM_SIZE
	.align		4
.L_448:
        /*00b4*/ 	.byte	0x03, 0x19
        /*00b6*/ 	.short	0x01d0


	//----- nvinfo : EIATTR_PARAM_CBANK
	.align		4
        /*00b8*/ 	.byte	0x04, 0x0a
        /*00ba*/ 	.short	(.L_450 - .L_449)
	.align		4
.L_449:
        /*00bc*/ 	.word	index@(.nv.constant0._ZN5flash16flash_fwd_kernelI23Flash_fwd_kernel_traitsILi192ELi64ELi64ELi4ELb0ELb0EN7cutlass6half_tE19Flash_kernel_traitsILi192ELi64ELi64ELi4ES3_EELb1ELb0ELb0ELb1ELb0ELb0ELb0ELb0EEEvNS_16Flash_fwd_paramsE)
        /*00c0*/ 	.short	0x0210
        /*00c2*/ 	.short	0x01d0


	//----- nvinfo : EIATTR_SW_WAR
	.align		4
.L_450:
        /*00c4*/ 	.byte	0x04, 0x36
        /*00c6*/ 	.short	(.L_452 - .L_451)
.L_451:
        /*00c8*/ 	.word	0x00000008
.L_452:


//--------------------- .nv.info._ZN5flash16flash_fwd_kernelI23Flash_fwd_kernel_traitsILi192ELi64ELi64ELi4ELb0ELb0EN7cutlass6half_tE19Flash_kernel_traitsILi192ELi64ELi64ELi4ES3_EELb1ELb0ELb0ELb0ELb0ELb0ELb0ELb1EEEvNS_16Flash_fwd_paramsE --------------------------
	.section	.nv.info._ZN5flash16flash_fwd_kernelI23Flash_fwd_kernel_traitsILi192ELi64ELi64ELi4ELb0ELb0EN7cutlass6half_tE19Flash_kernel_traitsILi192ELi64ELi64ELi4ES3_EELb1ELb0ELb0ELb0ELb0ELb0ELb0ELb1EEEvNS_16Flash_fwd_paramsE,"",@"SHT_CUDA_INFO"
	.sectionflags	@""
	.align	4


	//----- nvinfo : EIATTR_CUDA_API_VERSION
	.align		4
        /*0000*/ 	.byte	0x04, 0x37
        /*0002*/ 	.short	(.L_454 - .L_453)
.L_453:
        /*0004*/ 	.word	0x00000082


	//----- nvinfo : EIATTR_KPARAM_INFO
	.align		4
.L_454:
        /*0008*/ 	.byte	0x04, 0x17
        /*000a*/ 	.short	(.L_456 - .L_455)
.L_455:
        /*000c*/ 	.word	0x00000000
        /*0010*/ 	.short	0x0000
        /*0012*/ 	.short	0x0000
        /*0014*/ 	.byte	0x00, 0xf0, 0x41, 0x07


	//----- nvinfo : EIATTR_SPARSE_MMA_MASK
	.align		4
.L_456:
        /*0018*/ 	.byte	0x03, 0x50
        /*001a*/ 	.short	0x0000


	//----- nvinfo : EIATTR_MAXREG_COUNT
	.align		4
        /*001c*/ 	.byte	0x03, 0x1b
        /*001e*/ 	.short	0x00ff


	//----- nvinfo : EIATTR_NUM_BARRIERS
	.align		4
        /*0020*/ 	.byte	0x02, 0x4c
        /*0022*/ 	.byte	0x01
	.zero		1


	//----- nvinfo : EIATTR_ANNOTATIONS
	.align		4
        /*0024*/ 	.byte	0x04, 0x55
        /*0026*/ 	.short	(.L_458 - .L_457)


	//   ....[0]....
.L_457:
        /*0028*/ 	.word	0x00000001
        /*002c*/ 	.byte	0x40, 0x09, 0x00, 0x00, 0x01, 0x00, 0x00, 0x00, 0x20, 0x10, 0x00, 0x00, 0x01, 0x00, 0x00, 0x00
        /* <DEDUP_REMOVED lines=39> */
        /*02ac*/ 	.byte	0xb0, 0xe6, 0x00, 0x00


	//----- nvinfo : EIATTR_MERCURY_ISA_VERSION
	.align		4
.L_458:
        /*02b0*/ 	.byte	0x03, 0x5f
        /*02b2*/ 	.short	0x0101


	//----- nvinfo : EIATTR_COOP_GROUP_MASK_REGIDS
	.align		4
        /*02b4*/ 	.byte	0x04, 0x29
        /*02b6*/ 	.short	(.L_460 - .L_459)


	//   ....[0]....
.L_459:
        /*02b8*/ 	.word	0xffffffff


	//   ....[1]....
        /*02bc*/ 	.word	0xffffffff


	//   ....[2]....
        /*02c0*/ 	.word	0xffffffff


	//   ....[3]....
        /*02c4*/ 	.word	0xffffffff


	//   ....[4]....
        /*02c8*/ 	.word	0xffffffff


	//   ....[5]....
        /*02cc*/ 	.word	0xffffffff


	//   ....[6]....
        /*02d0*/ 	.word	0xffffffff


	//   ....[7]....
        /*02d4*/ 	.word	0xffffffff


	//   ....[8]....
        /*02d8*/ 	.word	0xffffffff


	//   ....[9]....
        /*02dc*/ 	.word	0xffffffff


	//   ....[10]....
        /*02e0*/ 	.word	0xffffffff


	//   ....[11]....
        /*02e4*/ 	.word	0xffffffff


	//----- nvinfo : EIATTR_COOP_GROUP_INSTR_OFFSETS
	.align		4
.L_460:
        /*02e8*/ 	.byte	0x04, 0x28
        /*02ea*/ 	.short	(.L_462 - .L_461)


	//   ....[0]....
.L_461:
        /*02ec*/ 	.word	0x00004d30


	//   ....[1]....
        /*02f0*/ 	.word	0x00004db0


	//   ....[2]....
        /*02f4*/ 	.word	0x00004dd0


	//   ....[3]....
        /*02f8*/ 	.word	0x00004ec0


	//   ....[4]....
        /*02fc*/ 	.word	0x00009e60


	//   ....[5]....
        /*0300*/ 	.word	0x00009f30


	//   ....[6]....
        /*0304*/ 	.word	0x00009fb0


	//   ....[7]....
        /*0308*/ 	.word	0x00009ff0


	//   ....[8]....
        /*030c*/ 	.word	0x0000d070


	//   ....[9]....
        /*0310*/ 	.word	0x0000d080


	//   ....[10]....
        /*0314*/ 	.word	0x0000d0b0


	//   ....[11]....
        /*0318*/ 	.word	0x0000d0c0


	//----- nvinfo : EIATTR_EXIT_INSTR_OFFSETS
	.align		4
.L_462:
        /*031c*/ 	.byte	0x04, 0x1c
        /*031e*/ 	.short	(.L_464 - .L_463)


	//   ....[0]....
.L_463:
        /*0320*/ 	.word	0x00000690


	//   ....[1]....
        /*0324*/ 	.word	0x0000ec40


	//   ....[2]....
        /*0328*/ 	.word	0x0000ed70


	//   ....[3]....
        /*032c*/ 	.word	0x0000ed90


	//   ....[4]....
        /*0330*/ 	.word	0x0000f9c0


	//   ....[5]....
        /*0334*/ 	.word	0x0000fa50


	//----- nvinfo : EIATTR_CRS_STACK_SIZE
	.align		4
.L_464:
        /*0338*/ 	.byte	0x04, 0x1e
        /*033a*/ 	.short	(.L_466 - .L_465)
.L_465:
        /*033c*/ 	.word	0x00000000


	//----- nvinfo : EIATTR_CBANK_PARAM_SIZE
	.align		4
.L_466:
        /*0340*/ 	.byte	0x03, 0x19
        /*0342*/ 	.short	0x01d0


	//----- nvinfo : EIATTR_PARAM_CBANK
	.align		4
        /*0344*/ 	.byte	0x04, 0x0a
        /*0346*/ 	.short	(.L_468 - .L_467)
	.align		4
.L_467:
        /*0348*/ 	.word	index@(.nv.constant0._ZN5flash16flash_fwd_kernelI23Flash_fwd_kernel_traitsILi192ELi64ELi64ELi4ELb0ELb0EN7cutlass6half_tE19Flash_kernel_traitsILi192ELi64ELi64ELi4ES3_EELb1ELb0ELb0ELb0ELb0ELb0ELb0ELb1EEEvNS_16Flash_fwd_paramsE)
        /*034c*/ 	.short	0x0210
        /*034e*/ 	.short	0x01d0


	//----- nvinfo : EIATTR_SW_WAR
	.align		4
.L_468:
        /*0350*/ 	.byte	0x04, 0x36
        /*0352*/ 	.short	(.L_470 - .L_469)
.L_469:
        /*0354*/ 	.word	0x00000008
.L_470:


//--------------------- .nv.info._ZN5flash16flash_fwd_kernelI23Flash_fwd_kernel_traitsILi192ELi64ELi64ELi4ELb0ELb0EN7cutlass6half_tE19Flash_kernel_traitsILi192ELi64ELi64ELi4ES3_EELb0ELb0ELb0ELb0ELb0ELb0ELb1ELb0EEEvNS_16Flash_fwd_paramsE --------------------------
	.section	.nv.info._ZN5flash16flash_fwd_kernelI23Flash_fwd_kernel_traitsILi192ELi64ELi64ELi4ELb0ELb0EN7cutlass6half_tE19Flash_kernel_traitsILi192ELi64ELi64ELi4ES3_EELb0ELb0ELb0ELb0ELb0ELb0ELb1ELb0EEEvNS_16Flash_fwd_paramsE,"",@"SHT_CUDA_INFO"
	.sectionflags	@""
	.align	4


	//----- nvinfo : EIATTR_CUDA_API_VERSION
	.align		4
        /*0000*/ 	.byte	0x04, 0x37
        /*0002*/ 	.short	(.L_472 - .L_471)
.L_471:
        /*0004*/ 	.word	0x00000082


	//----- nvinfo : EIATTR_KPARAM_INFO
	.align		4
.L_472:
        /*0008*/ 	.byte	0x04, 0x17
        /*000a*/ 	.short	(.L_474 - .L_473)
.L_473:
        /*000c*/ 	.word	0x00000000
        /*0010*/ 	.short	0x0000
        /*0012*/ 	.short	0x0000
        /*0014*/ 	.byte	0x00, 0xf0, 0x41, 0x07


	//----- nvinfo : EIATTR_SPARSE_MMA_MASK
	.align		4
.L_474:
        /*0018*/ 	.byte	0x03, 0x50
        /*001a*/ 	.short	0x0000


	//----- nvinfo : EIATTR_MAXREG_COUNT
	.align		4
        /*001c*/ 	.byte	0x03, 0x1b
        /*001e*/ 	.short	0x00ff


	//----- nvinfo : EIATTR_NUM_BARRIERS
	.align		4
        /*0020*/ 	.byte	0x02, 0x4c
        /*0022*/ 	.byte	0x01
	.zero		1


	//----- nvinfo : EIATTR_MERCURY_ISA_VERSION
	.align		4
        /*0024*/ 	.byte	0x03, 0x5f
        /*0026*/ 	.short	0x0101


	//----- nvinfo : EIATTR_COOP_GROUP_MASK_REGIDS
	.align		4
        /*0028*/ 	.byte	0x04, 0x29
        /*002a*/ 	.short	(.L_476 - .L_475)


	//   ....[0]....
.L_475:
        /*002c*/ 	.word	0xffffffff


	//   ....[1]....
        /*0030*/ 	.word	0xffffffff


	//   ....[2]....
        /*0034*/ 	.word	0xffffffff


	//   ....[3]....
        /*0038*/ 	.word	0xffffffff


	//   ....[4]....
        /*003c*/ 	.word	0xffffffff


	//   ....[5]....
        /*0040*/ 	.word	0xffffffff


	//   ....[6]....
        /*0044*/ 	.word	0xffffffff


	//   ....[7]....
        /*0048*/ 	.word	0xffffffff


	//   ....[8]....
        /*004c*/ 	.word	0xffffffff


	//   ....[9]....
        /*0050*/ 	.word	0xffffffff


	//   ....[10]....
        /*0054*/ 	.word	0xffffffff


	//   ....[11]....
        /*0058*/ 	.word	0xffffffff


	//----- nvinfo : EIATTR_COOP_GROUP_INSTR_OFFSETS
	.align		4
.L_476:
        /*005c*/ 	.byte	0x04, 0x28
        /*005e*/ 	.short	(.L_478 - .L_477)


	//   ....[0]....
.L_477:
        /*0060*/ 	.word	0x00004930


	//   ....[1]....
        /*0064*/ 	.word	0x00004950


	//   ....[2]....
        /*0068*/ 	.word	0x000049f0


	//   ....[3]....
        /*006c*/ 	.word	0x00004a00


	//   ....[4]....
        /*0070*/ 	.word	0x00007920


	//   ....[5]....
        /*0074*/ 	.word	0x00007960


	//   ....[6]....
        /*0078*/ 	.word	0x000079f0


	//   ....[7]....
        /*007c*/ 	.word	0x00007a00


	//   ....[8]....
        /*0080*/ 	.word	0x000090d0


	//   ....[9]....
        /*0084*/ 	.word	0x00009110


	//   ....[10]....
        /*0088*/ 	.word	0x00009170


	//   ....[11]....
        /*008c*/ 	.word	0x00009180


	//----- nvinfo : EIATTR_EXIT_INSTR_OFFSETS
	.align		4
.L_478:
        /*0090*/ 	.byte	0x04, 0x1c
        /*0092*/ 	.short	(.L_480 - .L_479)


	//   ....[0]....
.L_479:
        /*0094*/ 	.word	0x00000370


	//   ....[1]....
        /*0098*/ 	.word	0x0000ac40


	//   ....[2]....
        /*009c*/ 	.word	0x0000ad70


	//   ....[3]....
        /*00a0*/ 	.word	0x0000ad90


	//   ....[4]....
        /*00a4*/ 	.word	0x0000b990


	//   ....[5]....
        /*00a8*/ 	.word	0x0000ba20


	//----- nvinfo : EIATTR_CRS_STACK_SIZE
	.align		4
.L_480:
        /*00ac*/ 	.byte	0x04, 0x1e
        /*00ae*/ 	.short	(.L_482 - .L_481)
.L_481:
        /*00b0*/ 	.word	0x00000000


	//----- nvinfo : EIATTR_CBANK_PARAM_SIZE
	.align		4
.L_482:
        /*00b4*/ 	.byte	0x03, 0x19
        /*00b6*/ 	.short	0x01d0


	//----- nvinfo : EIATTR_PARAM_CBANK
	.align		4
        /*00b8*/ 	.byte	0x04, 0x0a
        /*00ba*/ 	.short	(.L_484 - .L_483)
	.align		4
.L_483:
        /*00bc*/ 	.word	index@(.nv.constant0._ZN5flash16flash_fwd_kernelI23Flash_fwd_kernel_traitsILi192ELi64ELi64ELi4ELb0ELb0EN7cutlass6half_tE19Flash_kernel_traitsILi192ELi64ELi64ELi4ES3_EELb0ELb0ELb0ELb0ELb0ELb0ELb1ELb0EEEvNS_16Flash_fwd_paramsE)
        /*00c0*/ 	.short	0x0210
        /*00c2*/ 	.short	0x01d0


	//----- nvinfo : EIATTR_SW_WAR
	.align		4
.L_484:
        /*00c4*/ 	.byte	0x04, 0x36
        /*00c6*/ 	.short	(.L_486 - .L_485)
.L_485:
        /*00c8*/ 	.word	0x00000008
.L_486:


//--------------------- .nv.info._ZN5flash16flash_fwd_kernelI23Flash_fwd_kernel_traitsILi192ELi64ELi64ELi4ELb0ELb0EN7cutlass6half_tE19Flash_kernel_traitsILi192ELi64ELi64ELi4ES3_EELb1ELb0ELb0ELb1ELb0ELb0ELb0ELb1EEEvNS_16Flash_fwd_paramsE --------------------------
	.section	.nv.info._ZN5flash16flash_fwd_kernelI23Flash_fwd_kernel_traitsILi192ELi64ELi64ELi4ELb0ELb0EN7cutlass6half_tE19Flash_kernel_traitsILi192ELi64ELi64ELi4ES3_EELb1ELb0ELb0ELb1ELb0ELb0ELb0ELb1EEEvNS_16Flash_fwd_paramsE,"",@"SHT_CUDA_INFO"
	.sectionflags	@""
	.align	4


	//----- nvinfo : EIATTR_CUDA_API_VERSION
	.align		4
        /*0000*/ 	.byte	0x04, 0x37
        /*0002*/ 	.short	(.L_488 - .L_487)
.L_487:
        /*0004*/ 	.word	0x00000082


	//----- nvinfo : EIATTR_KPARAM_INFO
	.align		4
.L_488:
        /*0008*/ 	.byte	0x04, 0x17
        /*000a*/ 	.short	(.L_490 - .L_489)
.L_489:
        /*000c*/ 	.word	0x00000000
        /*0010*/ 	.short	0x0000
        /*0012*/ 	.short	0x0000
        /*0014*/ 	.byte	0x00, 0xf0, 0x41, 0x07


	//----- nvinfo : EIATTR_SPARSE_MMA_MASK
	.align		4
.L_490:
        /*0018*/ 	.byte	0x03, 0x50
        /*001a*/ 	.short	0x0000


	//----- nvinfo : EIATTR_MAXREG_COUNT
	.align		4
        /*001c*/ 	.byte	0x03, 0x1b
        /*001e*/ 	.short	0x00ff


	//----- nvinfo : EIATTR_NUM_BARRIERS
	.align		4
        /*0020*/ 	.byte	0x02, 0x4c
        /*0022*/ 	.byte	0x01
	.zero		1


	//----- nvinfo : EIATTR_ANNOTATIONS
	.align		4
        /*0024*/ 	.byte	0x04, 0x55
        /*0026*/ 	.short	(.L_492 - .L_491)


	//   ....[0]....
.L_491:
        /* <DEDUP_REMOVED lines=49> */
        /*032c*/ 	.byte	0x10, 0xfb, 0x00, 0x00, 0x01, 0x00, 0x00, 0x00, 0x20, 0xfb, 0x00, 0x00


	//----- nvinfo : EIATTR_MERCURY_ISA_VERSION
	.align		4
.L_492:
        /*0338*/ 	.byte	0x03, 0x5f
        /*033a*/ 	.short	0x0101


	//----- nvinfo : EIATTR_COOP_GROUP_MASK_REGIDS
	.align		4
        /*033c*/ 	.byte	0x04, 0x29
        /*033e*/ 	.short	(.L_494 - .L_493)


	//   ....[0]....
.L_493:
        /*0340*/ 	.word	0xffffffff


	//   ....[1]....
        /*0344*/ 	.word	0xffffffff


	//   ....[2]....
        /*0348*/ 	.word	0xffffffff


	//   ....[3]....
        /*034c*/ 	.word	0xffffffff


	//   ....[4]....
        /*0350*/ 	.word	0xffffffff


	//   ....[5]....
        /*0354*/ 	.word	0xffffffff


	//   ....[6]....
        /*0358*/ 	.word	0xffffffff


	//   ....[7]....
        /*035c*/ 	.word	0xffffffff


	//   ....[8]....
        /*0360*/ 	.word	0xffffffff


	//   ....[9]....
        /*0364*/ 	.word	0xffffffff


	//   ....[10]....
        /*0368*/ 	.word	0xffffffff


	//   ....[11]....
        /*036c*/ 	.word	0xffffffff


	//----- nvinfo : EIATTR_COOP_GROUP_INSTR_OFFSETS
	.align		4
.L_494:
        /*0370*/ 	.byte	0x04, 0x28
        /*0372*/ 	.short	(.L_496 - .L_495)


	//   ....[0]....
.L_495:
        /*0374*/ 	.word	0x00005860


	//   ....[1]....
        /*0378*/ 	.word	0x000058c0


	//   ....[2]....
        /*037c*/ 	.word	0x00005910


	//   ....[3]....
        /*0380*/ 	.word	0x00005960


	//   ....[4]....
        /*0384*/ 	.word	0x0000b360


	//   ....[5]....
        /*0388*/ 	.word	0x0000b440


	//   ....[6]....
        /*038c*/ 	.word	0x0000b4d0


	//   ....[7]....
        /*0390*/ 	.word	0x0000b510


	//   ....[8]....
        /*0394*/ 	.word	0x0000e4e0


	//   ....[9]....
        /*0398*/ 	.word	0x0000e4f0


	//   ....[10]....
        /*039c*/ 	.word	0x0000e520


	//   ....[11]....
        /*03a0*/ 	.word	0x0000e530


	//----- nvinfo : EIATTR_EXIT_INSTR_OFFSETS
	.align		4
.L_496:
        /*03a4*/ 	.byte	0x04, 0x1c
        /*03a6*/ 	.short	(.L_498 - .L_497)


	//   ....[0]....
.L_497:
        /*03a8*/ 	.word	0x00000690


	//   ....[1]....
        /*03ac*/ 	.word	0x000100b0


	//   ....[2]....
        /*03b0*/ 	.word	0x000101e0


	//   ....[3]....
        /*03b4*/ 	.word	0x00010200


	//   ....[4]....
        /*03b8*/ 	.word	0x00010e40


	//   ....[5]....
        /*03bc*/ 	.word	0x00010ed0


	//----- nvinfo : EIATTR_CRS_STACK_SIZE
	.align		4
.L_498:
        /*03c0*/ 	.byte	0x04, 0x1e
        /*03c2*/ 	.short	(.L_500 - .L_499)
.L_499:
        /*03c4*/ 	.word	0x00000000


	//----- nvinfo : EIATTR_CBANK_PARAM_SIZE
	.align		4
.L_500:
        /*03c8*/ 	.byte	0x03, 0x19
        /*03ca*/ 	.short	0x01d0


	//----- nvinfo : EIATTR_PARAM_CBANK
	.align		4
        /*03cc*/ 	.byte	0x04, 0x0a
        /*03ce*/ 	.short	(.L_502 - .L_501)
	.align		4
.L_501:
        /*03d0*/ 	.word	index@(.nv.constant0._ZN5flash16flash_fwd_kernelI23Flash_fwd_kernel_traitsILi192ELi64ELi64ELi4ELb0ELb0EN7cutlass6half_tE19Flash_kernel_traitsILi192ELi64ELi64ELi4ES3_EELb1ELb0ELb0ELb1ELb0ELb0ELb0ELb1EEEvNS_16Flash_fwd_paramsE)
        /*03d4*/ 	.short	0x0210
        /*03d6*/ 	.short	0x01d0


	//----- nvinfo : EIATTR_SW_WAR
	.align		4
.L_502:
        /*03d8*/ 	.byte	0x04, 0x36
        /*03da*/ 	.short	(.L_504 - .L_503)
.L_503:
        /*03dc*/ 	.word	0x00000008
.L_504:


//--------------------- .nv.info._ZN5flash16flash_fwd_kernelI23Flash_fwd_kernel_traitsILi192ELi64ELi64ELi4ELb0ELb0EN7cutlass6half_tE19Flash_kernel_traitsILi192ELi64ELi64ELi4ES3_EELb0ELb0ELb0ELb1ELb0ELb0ELb1ELb0EEEvNS_16Flash_fwd_paramsE --------------------------
	.section	.nv.info._ZN5flash16flash_fwd_kernelI23Flash_fwd_kernel_traitsILi192ELi64ELi64ELi4ELb0ELb0EN7cutlass6half_tE19Flash_kernel_traitsILi192ELi64ELi64ELi4ES3_EELb0ELb0ELb0ELb1ELb0ELb0ELb1ELb0EEEvNS_16Flash_fwd_paramsE,"",@"SHT_CUDA_INFO"
	.sectionflags	@""
	.align	4


	//----- nvinfo : EIATTR_CUDA_API_VERSION
	.align		4
        /*0000*/ 	.byte	0x04, 0x37
        /*0002*/ 	.short	(.L_506 - .L_505)
.L_505:
        /*0004*/ 	.word	0x00000082


	//----- nvinfo : EIATTR_KPARAM_INFO
	.align		4
.L_506:
        /*0008*/ 	.byte	0x04, 0x17
        /*000a*/ 	.short	(.L_508 - .L_507)
.L_507:
        /*000c*/ 	.word	0x00000000
        /*0010*/ 	.short	0x0000
        /*0012*/ 	.short	0x0000
        /*0014*/ 	.byte	0x00, 0xf0, 0x41, 0x07


	//----- nvinfo : EIATTR_SPARSE_MMA_MASK
	.align		4
.L_508:
        /*0018*/ 	.byte	0x03, 0x50
        /*001a*/ 	.short	0x0000


	//----- nvinfo : EIATTR_MAXREG_COUNT
	.align		4
        /*001c*/ 	.byte	0x03, 0x1b
        /*001e*/ 	.short	0x00ff


	//----- nvinfo : EIATTR_NUM_BARRIERS
	.align		4
        /*0020*/ 	.byte	0x02, 0x4c
        /*0022*/ 	.byte	0x01
	.zero		1


	//----- nvinfo : EIATTR_MERCURY_ISA_VERSION
	.align		4
        /*0024*/ 	.byte	0x03, 0x5f
        /*0026*/ 	.short	0x0101


	//----- nvinfo : EIATTR_COOP_GROUP_MASK_REGIDS
	.align		4
        /*0028*/ 	.byte	0x04, 0x29
        /*002a*/ 	.short	(.L_510 - .L_509)


	//   ....[0]....
.L_509:
        /*002c*/ 	.word	0xffffffff


	//   ....[1]....
        /*0030*/ 	.word	0xffffffff


	//   ....[2]....
        /*0034*/ 	.word	0xffffffff


	//   ....[3]....
        /*0038*/ 	.word	0xffffffff


	//   ....[4]....
        /*003c*/ 	.word	0xffffffff


	//   ....[5]....
        /*0040*/ 	.word	0xffffffff


	//   ....[6]....
        /*0044*/ 	.word	0xffffffff


	//   ....[7]....
        /*0048*/ 	.word	0xffffffff


	//   ....[8]....
        /*004c*/ 	.word	0xffffffff


	//   ....[9]....
        /*0050*/ 	.word	0xffffffff


	//   ....[10]....
        /*0054*/ 	.word	0xffffffff


	//   ....[11]....
        /*0058*/ 	.word	0xffffffff


	//----- nvinfo : EIATTR_COOP_GROUP_INSTR_OFFSETS
	.align		4
.L_510:
        /*005c*/ 	.byte	0x04, 0x28
        /*005e*/ 	.short	(.L_512 - .L_511)


	//   ....[0]....
.L_511:
        /*0060*/ 	.word	0x000052b0


	//   ....[1]....
        /*0064*/ 	.word	0x000052d0


	//   ....[2]....
        /*0068*/ 	.word	0x00005370


	//   ....[3]....
        /*006c*/ 	.word	0x00005380


	//   ....[4]....
        /*0070*/ 	.word	0x00008950


	//   ....[5]....
        /*0074*/ 	.word	0x00008970


	//   ....[6]....
        /*0078*/ 	.word	0x00008a10


	//   ....[7]....
        /*007c*/ 	.word	0x00008a20


	//   ....[8]....
        /*0080*/ 	.word	0x0000a0f0


	//   ....[9]....
        /*0084*/ 	.word	0x0000a130


	//   ....[10]....
        /*0088*/ 	.word	0x0000a1c0


	//   ....[11]....
        /*008c*/ 	.word	0x0000a1d0


	//----- nvinfo : EIATTR_EXIT_INSTR_OFFSETS
	.align		4
.L_512:
        /*0090*/ 	.byte	0x04, 0x1c
        /*0092*/ 	.short	(.L_514 - .L_513)


	//   ....[0]....
.L_513:
        /*0094*/ 	.word	0x00000370


	//   ....[1]....
        /*0098*/ 	.word	0x0000bca0


	//   ....[2]....
        /*009c*/ 	.word	0x0000bdd0


	//   ....[3]....
        /*00a0*/ 	.word	0x0000bdf0


	//   ....[4]....
        /*00a4*/ 	.word	0x0000c9f0


	//   ....[5]....
        /*00a8*/ 	.word	0x0000ca80


	//----- nvinfo : EIATTR_CRS_STACK_SIZE
	.align		4
.L_514:
        /*00ac*/ 	.byte	0x04, 0x1e
        /*00ae*/ 	.short	(.L_516 - .L_515)
.L_515:
        /*00b0*/ 	.word	0x00000000


	//----- nvinfo : EIATTR_CBANK_PARAM_SIZE
	.align		4
.L_516:
        /*00b4*/ 	.byte	0x03, 0x19
        /*00b6*/ 	.short	0x01d0


	//----- nvinfo : EIATTR_PARAM_CBANK
	.align		4
        /*00b8*/ 	.byte	0x04, 0x0a
        /*00ba*/ 	.short	(.L_518 - .L_517)
	.align		4
.L_517:
        /*00bc*/ 	.word	index@(.nv.constant0._ZN5flash16flash_fwd_kernelI23Flash_fwd_kernel_traitsILi192ELi64ELi64ELi4ELb0ELb0EN7cutlass6half_tE19Flash_kernel_traitsILi192ELi64ELi64ELi4ES3_EELb0ELb0ELb0ELb1ELb0ELb0ELb1ELb0EEEvNS_16Flash_fwd_paramsE)
        /*00c0*/ 	.short	0x0210
        /*00c2*/ 	.short	0x01d0


	//----- nvinfo : EIATTR_SW_WAR
	.align		4
.L_518:
        /*00c4*/ 	.byte	0x04, 0x36
        /*00c6*/ 	.short	(.L_520 - .L_519)
.L_519:
        /*00c8*/ 	.word	0x00000008
.L_520:


//--------------------- .nv.info._ZN5flash16flash_fwd_kernelI23Flash_fwd_kernel_traitsILi192ELi64ELi64ELi4ELb0ELb0EN7cutlass6half_tE19Flash_kernel_traitsILi192ELi64ELi64ELi4ES3_EELb1ELb0ELb1ELb0ELb0ELb1ELb0ELb0EEEvNS_16Flash_fwd_paramsE --------------------------
	.section	.nv.info._ZN5flash16flash_fwd_kernelI23Flash_fwd_kernel_traitsILi192ELi64ELi64ELi4ELb0ELb0EN7cutlass6half_tE19Flash_kernel_traitsILi192ELi64ELi64ELi4ES3_EELb1ELb0ELb1ELb0ELb0ELb1ELb0ELb0EEEvNS_16Flash_fwd_paramsE,"",@"SHT_CUDA_INFO"
	.sectionflags	@""
	.align	4


	//----- nvinfo : EIATTR_CUDA_API_VERSION
	.align		4
        /*0000*/ 	.byte	0x04, 0x37
        /*0002*/ 	.short	(.L_522 - .L_521)
.L_521:
        /*0004*/ 	.word	0x00000082


	//----- nvinfo : EIATTR_KPARAM_INFO
	.align		4
.L_522:
        /*0008*/ 	.byte	0x04, 0x17
        /*000a*/ 	.short	(.L_524 - .L_523)
.L_523:
        /*000c*/ 	.word	0x00000000
        /*0010*/ 	.short	0x0000
        /*0012*/ 	.short	0x0000
        /*0014*/ 	.byte	0x00, 0xf0, 0x41, 0x07


	//----- nvinfo : EIATTR_SPARSE_MMA_MASK
	.align		4
.L_524:
        /*0018*/ 	.byte	0x03, 0x50
        /*001a*/ 	.short	0x0000


	//----- nvinfo : EIATTR_MAXREG_COUNT
	.align		4
        /*001c*/ 	.byte	0x03, 0x1b
        /*001e*/ 	.short	0x00ff


	//----- nvinfo : EIATTR_NUM_BARRIERS
	.align		4
        /*0020*/ 	.byte	0x02, 0x4c
        /*0022*/ 	.byte	0x01
	.zero		1


	//----- nvinfo : EIATTR_MERCURY_ISA_VERSION
	.align		4
        /*0024*/ 	.byte	0x03, 0x5f
        /*0026*/ 	.short	0x0101


	//----- nvinfo : EIATTR_INT_WARP_WIDE_INSTR_OFFSETS
	.align		4
        /*0028*/ 	.byte	0x04, 0x31
        /*002a*/ 	.short	(.L_526 - .L_525)


	//   ....[0]....
.L_525:
        /*002c*/ 	.word	0x000021a0


	//   ....[1]....
        /*0030*/ 	.word	0x000026c0


	//----- nvinfo : EIATTR_COOP_GROUP_MASK_REGIDS
	.align		4
.L_526:
        /*0034*/ 	.byte	0x04, 0x29
        /*0036*/ 	.short	(.L_528 - .L_527)


	//   ....[0]....
.L_527:
        /*0038*/ 	.word	0xffffffff


	//   ....[1]....
        /*003c*/ 	.word	0xffffffff


	//   ....[2]....
        /*0040*/ 	.word	0xffffffff


	//   ....[3]....
        /*0044*/ 	.word	0xffffffff


	//   ....[4]....
        /*0048*/ 	.word	0xffffffff


	//   ....[5]....
        /*004c*/ 	.word	0xffffffff


	//   ....[6]....
        /*0050*/ 	.word	0xffffffff


	//   ....[7]....
        /*0054*/ 	.word	0xffffffff


	//   ....[8]....
        /*0058*/ 	.word	0xffffffff


	//   ....[9]....
        /*005c*/ 	.word	0xffffffff


	//   ....[10]....
        /*0060*/ 	.word	0xffffffff


	//   ....[11]....
        /*0064*/ 	.word	0xffffffff


	//   ....[12]....
        /*0068*/ 	.word	0xffffffff


	//   ....[13]....
        /*006c*/ 	.word	0xffffffff


	//   ....[14]....
        /*0070*/ 	.word	0xffffffff


	//   ....[15]....
        /*0074*/ 	.word	0xffffffff


	//----- nvinfo : EIATTR_COOP_GROUP_INSTR_OFFSETS
	.align		4
.L_528:
        /*0078*/ 	.byte	0x04, 0x28
        /*007a*/ 	.short	(.L_530 - .L_529)


	//   ....[0]....
.L_529:
        /*007c*/ 	.word	0x00004210


	//   ....[1]....
        /*0080*/ 	.word	0x000044b0


	//   ....[2]....
        /*0084*/ 	.word	0x000044f0


	//   ....[3]....
        /*0088*/ 	.word	0x00004640


	//   ....[4]....
        /*008c*/ 	.word	0x00007680


	//   ....[5]....
        /*0090*/ 	.word	0x000077f0


	//   ....[6]....
        /*0094*/ 	.word	0x00007850


	//   ....[7]....
        /*0098*/ 	.word	0x00007900


	//   ....[8]....
        /*009c*/ 	.word	0x0000b120


	//   ....[9]....
        /*00a0*/ 	.word	0x0000b210


	//   ....[10]....
        /*00a4*/ 	.word	0x0000b270


	//   ....[11]....
        /*00a8*/ 	.word	0x0000b290


	//   ....[12]....
        /*00ac*/ 	.word	0x0000d280


	//   ....[13]....
        /*00b0*/ 	.word	0x0000d2c0


	//   ....[14]....
        /*00b4*/ 	.word	0x0000d320


	//   ....[15]....
        /*00b8*/ 	.word	0x0000d330


	//----- nvinfo : EIATTR_EXIT_INSTR_OFFSETS
	.align		4
.L_530:
        /*00bc*/ 	.byte	0x04, 0x1c
        /*00be*/ 	.short	(.L_532 - .L_531)


	//   ....[0]....
.L_531:
        /*00c0*/ 	.word	0x000006d0


	//   ....[1]....
        /*00c4*/ 	.word	0x00001320


	//   ....[2]....
        /*00c8*/ 	.word	0x000013b0


	//   ....[3]....
        /*00cc*/ 	.word	0x0000ed70


	//   ....[4]....
        /*00d0*/ 	.word	0x0000ee70


	//----- nvinfo : EIATTR_CRS_STACK_SIZE
	.align		4
.L_532:
        /*00d4*/ 	.byte	0x04, 0x1e
        /*00d6*/ 	.short	(.L_534 - .L_533)
.L_533:
        /*00d8*/ 	.word	0x00000000


	//----- nvinfo : EIATTR_CBANK_PARAM_SIZE
	.align		4
.L_534:
        /*00dc*/ 	.byte	0x03, 0x19
        /*00de*/ 	.short	0x01d0


	//----- nvinfo : EIATTR_PARAM_CBANK
	.align		4
        /*00e0*/ 	.byte	0x04, 0x0a
        /*00e2*/ 	.short	(.L_536 - .L_535)
	.align		4
.L_535:
        /*00e4*/ 	.word	index@(.nv.constant0._ZN5flash16flash_fwd_kernelI23Flash_fwd_kernel_traitsILi192ELi64ELi64ELi4ELb0ELb0EN7cutlass6half_tE19Flash_kernel_traitsILi192ELi64ELi64ELi4ES3_EELb1ELb0ELb1ELb0ELb0ELb1ELb0ELb0EEEvNS_16Flash_fwd_paramsE)
        /*00e8*/ 	.short	0x0210
        /*00ea*/ 	.short	0x01d0


	//----- nvinfo : EIATTR_SW_WAR
	.align		4
.L_536:
        /*00ec*/ 	.byte	0x04, 0x36
        /*00ee*/ 	.short	(.L_538 - .L_537)
.L_537:
        /*00f0*/ 	.word	0x00000008
.L_538:


//--------------------- .nv.info._ZN5flash16flash_fwd_kernelI23Flash_fwd_kernel_traitsILi192ELi64ELi64ELi4ELb0ELb0EN7cutlass6half_tE19Flash_kernel_traitsILi192ELi64ELi64ELi4ES3_EELb0ELb0ELb1ELb0ELb0ELb1ELb1ELb0EEEvNS_16Flash_fwd_paramsE --------------------------
	.section	.nv.info._ZN5flash16flash_fwd_kernelI23Flash_fwd_kernel_traitsILi192ELi64ELi64ELi4ELb0ELb0EN7cutlass6half_tE19Flash_kernel_traitsILi192ELi64ELi64ELi4ES3_EELb0ELb0ELb1ELb0ELb0ELb1ELb1ELb0EEEvNS_16Flash_fwd_paramsE,"",@"SHT_CUDA_INFO"
	.sectionflags	@""
	.align	4


	//----- nvinfo : EIATTR_CUDA_API_VERSION
	.align		4
        /*0000*/ 	.byte	0x04, 0x37
        /*0002*/ 	.short	(.L_540 - .L_539)
.L_539:
        /*0004*/ 	.word	0x00000082


	//----- nvinfo : EIATTR_KPARAM_INFO
	.align		4
.L_540:
        /*0008*/ 	.byte	0x04, 0x17
        /*000a*/ 	.short	(.L_542 - .L_541)
.L_541:
        /*000c*/ 	.word	0x00000000
        /*0010*/ 	.short	0x0000
        /*0012*/ 	.short	0x0000
        /*0014*/ 	.byte	0x00, 0xf0, 0x41, 0x07


	//----- nvinfo : EIATTR_SPARSE_MMA_MASK
	.align		4
.L_542:
        /*0018*/ 	.byte	0x03, 0x50
        /*001a*/ 	.short	0x0000


	//----- nvinfo : EIATTR_MAXREG_COUNT
	.align		4
        /*001c*/ 	.byte	0x03, 0x1b
        /*001e*/ 	.short	0x00ff


	//----- nvinfo : EIATTR_NUM_BARRIERS
	.align		4
        /*0020*/ 	.byte	0x02, 0x4c
        /*0022*/ 	.byte	0x01
	.zero		1


	//----- nvinfo : EIATTR_MERCURY_ISA_VERSION
	.align		4
        /*0024*/ 	.byte	0x03, 0x5f
        /*0026*/ 	.short	0x0101


	//----- nvinfo : EIATTR_INT_WARP_WIDE_INSTR_OFFSETS
	.align		4
        /*0028*/ 	.byte	0x04, 0x31
        /*002a*/ 	.short	(.L_544 - .L_543)


	//   ....[0]....
.L_543:
        /*002c*/ 	.word	0x00001f90


	//   ....[1]....
        /*0030*/ 	.word	0x000025d0


	//----- nvinfo : EIATTR_COOP_GROUP_MASK_REGIDS
	.align		4
.L_544:
        /*0034*/ 	.byte	0x04, 0x29
        /*0036*/ 	.short	(.L_546 - .L_545)


	//   ....[0]....
.L_545:
        /*0038*/ 	.word	0xffffffff


	//   ....[1]....
        /*003c*/ 	.word	0xffffffff


	//   ....[2]....
        /*0040*/ 	.word	0xffffffff


	//   ....[3]....
        /*0044*/ 	.word	0xffffffff


	//   ....[4]....
        /*0048*/ 	.word	0xffffffff


	//   ....[5]....
        /*004c*/ 	.word	0xffffffff


	//   ....[6]....
        /*0050*/ 	.word	0xffffffff


	//   ....[7]....
        /*0054*/ 	.word	0xffffffff


	//   ....[8]....
        /*0058*/ 	.word	0xffffffff


	//   ....[9]....
        /*005c*/ 	.word	0xffffffff


	//   ....[10]....
        /*0060*/ 	.word	0xffffffff


	//   ....[11]....
        /*0064*/ 	.word	0xffffffff


	//   ....[12]....
        /*0068*/ 	.word	0xffffffff


	//   ....[13]....
        /*006c*/ 	.word	0xffffffff


	//   ....[14]....
        /*0070*/ 	.word	0xffffffff


	//   ....[15]....
        /*0074*/ 	.word	0xffffffff


	//----- nvinfo : EIATTR_COOP_GROUP_INSTR_OFFSETS
	.align		4
.L_546:
        /*0078*/ 	.byte	0x04, 0x28
        /*007a*/ 	.short	(.L_548 - .L_547)


	//   ....[0]....
.L_547:
        /*007c*/ 	.word	0x00004570


	//   ....[1]....
        /*0080*/ 	.word	0x000045c0


	//   ....[2]....
        /*0084*/ 	.word	0x000046e0


	//   ....[3]....
        /*0088*/ 	.word	0x00004730


	//   ....[4]....
        /*008c*/ 	.word	0x000072d0


	//   ....[5]....
        /*0090*/ 	.word	0x00007390


	//   ....[6]....
        /*0094*/ 	.word	0x000073b0


	//   ....[7]....
        /*0098*/ 	.word	0x000073d0


	//   ....[8]....
        /*009c*/ 	.word	0x0000a6f0


	//   ....[9]....
        /*00a0*/ 	.word	0x0000a7e0


	//   ....[10]....
        /*00a4*/ 	.word	0x0000a860


	//   ....[11]....
        /*00a8*/ 	.word	0x0000a870


	//   ....[12]....
        /*00ac*/ 	.word	0x0000bf60


	//   ....[13]....
        /*00b0*/ 	.word	0x0000bfa0


	//   ....[14]....
        /*00b4*/ 	.word	0x0000c030


	//   ....[15]....
        /*00b8*/ 	.word	0x0000c050


	//----- nvinfo : EIATTR_EXIT_INSTR_OFFSETS
	.align		4
.L_548:
        /*00bc*/ 	.byte	0x04, 0x1c
        /*00be*/ 	.short	(.L_550 - .L_549)


	//   ....[0]....
.L_549:
        /*00c0*/ 	.word	0x000004b0


	//   ....[1]....
        /*00c4*/ 	.word	0x00001120


	//   ....[2]....
        /*00c8*/ 	.word	0x000011b0


	//   ....[3]....
        /*00cc*/ 	.word	0x0000da30


	//   ....[4]....
        /*00d0*/ 	.word	0x0000db30


	//----- nvinfo : EIATTR_CRS_STACK_SIZE
	.align		4
.L_550:
        /*00d4*/ 	.byte	0x04, 0x1e
        /*00d6*/ 	.short	(.L_552 - .L_551)
.L_551:
        /*00d8*/ 	.word	0x00000000


	//----- nvinfo : EIATTR_CBANK_PARAM_SIZE
	.align		4
.L_552:
        /*00dc*/ 	.byte	0x03, 0x19
        /*00de*/ 	.short	0x01d0


	//----- nvinfo : EIATTR_PARAM_CBANK
	.align		4
        /*00e0*/ 	.byte	0x04, 0x0a
        /*00e2*/ 	.short	(.L_554 - .L_553)
	.align		4
.L_553:
        /*00e4*/ 	.word	index@(.nv.constant0._ZN5flash16flash_fwd_kernelI23Flash_fwd_kernel_traitsILi192ELi64ELi64ELi4ELb0ELb0EN7cutlass6half_tE19Flash_kernel_traitsILi192ELi64ELi64ELi4ES3_EELb0ELb0ELb1ELb0ELb0ELb1ELb1ELb0EEEvNS_16Flash_fwd_paramsE)
        /*00e8*/ 	.short	0x0210
        /*00ea*/ 	.short	0x01d0


	//----- nvinfo : EIATTR_SW_WAR
	.align		4
.L_554:
        /*00ec*/ 	.byte	0x04, 0x36
        /*00ee*/ 	.short	(.L_556 - .L_555)
.L_555:
        /*00f0*/ 	.word	0x00000008
.L_556:


//--------------------- .nv.info._ZN5flash16flash_fwd_kernelI23Flash_fwd_kernel_traitsILi192ELi64ELi64ELi4ELb0ELb0EN7cutlass6half_tE19Flash_kernel_traitsILi192ELi64ELi64ELi4ES3_EELb1ELb0ELb1ELb1ELb0ELb0ELb0ELb0EEEvNS_16Flash_fwd_paramsE --------------------------
	.section	.nv.info._ZN5flash16flash_fwd_kernelI23Flash_fwd_kernel_traitsILi192ELi64ELi64ELi4ELb0ELb0EN7cutlass6half_tE19Flash_kernel_traitsILi192ELi64ELi64ELi4ES3_EELb1ELb0ELb1ELb1ELb0ELb0ELb0ELb0EEEvNS_16Flash_fwd_paramsE,"",@"SHT_CUDA_INFO"
	.sectionflags	@""
	.align	4


	//----- nvinfo : EIATTR_CUDA_API_VERSION
	.align		4
        /*0000*/ 	.byte	0x04, 0x37
        /*0002*/ 	.short	(.L_558 - .L_557)
.L_557:
        /*0004*/ 	.word	0x00000082


	//----- nvinfo : EIATTR_KPARAM_INFO
	.align		4
.L_558:
        /*0008*/ 	.byte	0x04, 0x17
        /*000a*/ 	.short	(.L_560 - .L_559)
.L_559:
        /*000c*/ 	.word	0x00000000
        /*0010*/ 	.short	0x0000
        /*0012*/ 	.short	0x0000
        /*0014*/ 	.byte	0x00, 0xf0, 0x41, 0x07


	//----- nvinfo : EIATTR_SPARSE_MMA_MASK
	.align		4
.L_560:
        /*0018*/ 	.byte	0x03, 0x50
        /*001a*/ 	.short	0x0000


	//----- nvinfo : EIATTR_MAXREG_COUNT
	.align		4
        /*001c*/ 	.byte	0x03, 0x1b
        /*001e*/ 	.short	0x00ff


	//----- nvinfo : EIATTR_NUM_BARRIERS
	.align		4
        /*0020*/ 	.byte	0x02, 0x4c
        /*0022*/ 	.byte	0x01
	.zero		1


	//----- nvinfo : EIATTR_MERCURY_ISA_VERSION
	.align		4
        /*0024*/ 	.byte	0x03, 0x5f
        /*0026*/ 	.short	0x0101


	//----- nvinfo : EIATTR_COOP_GROUP_MASK_REGIDS
	.align		4
        /*0028*/ 	.byte	0x04, 0x29
        /*002a*/ 	.short	(.L_562 - .L_561)


	//   ....[0]....
.L_561:
        /*002c*/ 	.word	0xffffffff


	//   ....[1]....
        /*0030*/ 	.word	0xffffffff


	//   ....[2]....
        /*0034*/ 	.word	0xffffffff


	//   ....[3]....
        /*0038*/ 	.word	0xffffffff


	//   ....[4]....
        /*003c*/ 	.word	0xffffffff


	//   ....[5]....
        /*0040*/ 	.word	0xffffffff


	//   ....[6]....
        /*0044*/ 	.word	0xffffffff


	//   ....[7]....
        /*0048*/ 	.word	0xffffffff


	//   ....[8]....
        /*004c*/ 	.word	0xffffffff


	//   ....[9]....
        /*0050*/ 	.word	0xffffffff


	//   ....[10]....
        /*0054*/ 	.word	0xffffffff


	//   ....[11]....
        /*0058*/ 	.word	0xffffffff


	//   ....[12]....
        /*005c*/ 	.word	0xffffffff


	//   ....[13]....
        /*0060*/ 	.word	0xffffffff


	//   ....[14]....
        /*0064*/ 	.word	0xffffffff


	//   ....[15]....
        /*0068*/ 	.word	0xffffffff


	//----- nvinfo : EIATTR_COOP_GROUP_INSTR_OFFSETS
	.align		4
.L_562:
        /*006c*/ 	.byte	0x04, 0x28
        /*006e*/ 	.short	(.L_564 - .L_563)


	//   ....[0]....
.L_563:
        /*0070*/ 	.word	0x00006590


	//   ....[1]....
        /*0074*/ 	.word	0x000065c0


	//   ....[2]....
        /*0078*/ 	.word	0x00006700


	//   ....[3]....
        /*007c*/ 	.word	0x000067f0


	//   ....[4]....
        /*0080*/ 	.word	0x0000aaa0


	//   ....[5]....
        /*0084*/ 	.word	0x0000aac0


	//   ....[6]....
        /*0088*/ 	.word	0x0000ab40


	//   ....[7]....
        /*008c*/ 	.word	0x0000ab70


	//   ....[8]....
        /*0090*/ 	.word	0x0000f5a0


	//   ....[9]....
        /*0094*/ 	.word	0x0000f650


	//   ....[10]....
        /*0098*/ 	.word	0x0000f770


	//   ....[11]....
        /*009c*/ 	.word	0x0000f790


	//   ....[12]....
        /*00a0*/ 	.word	0x00011790


	//   ....[13]....
        /*00a4*/ 	.word	0x000117d0


	//   ....[14]....
        /*00a8*/ 	.word	0x00011830


	//   ....[15]....
        /*00ac*/ 	.word	0x00011840


	//----- nvinfo : EIATTR_EXIT_INSTR_OFFSETS
	.align		4
.L_564:
        /*00b0*/ 	.byte	0x04, 0x1c
        /*00b2*/ 	.short	(.L_566 - .L_565)


	//   ....[0]....
.L_565:
        /*00b4*/ 	.word	0x000006b0


	//   ....[1]....
        /*00b8*/ 	.word	0x00001430


	//   ....[2]....
        /*00bc*/ 	.word	0x000014c0


	//   ....[3]....
        /*00c0*/ 	.word	0x00013370


	//   ....[4]....
        /*00c4*/ 	.word	0x000134a0


	//   ....[5]....
        /*00c8*/ 	.word	0x000134c0


	//----- nvinfo : EIATTR_CRS_STACK_SIZE
	.align		4
.L_566:
        /*00cc*/ 	.byte	0x04, 0x1e
        /*00ce*/ 	.short	(.L_568 - .L_567)
.L_567:
        /*00d0*/ 	.word	0x00000000


	//----- nvinfo : EIATTR_CBANK_PARAM_SIZE
	.align		4
.L_568:
        /*00d4*/ 	.byte	0x03, 0x19
        /*00d6*/ 	.short	0x01d0


	//----- nvinfo : EIATTR_PARAM_CBANK
	.align		4
        /*00d8*/ 	.byte	0x04, 0x0a
        /*00da*/ 	.short	(.L_570 - .L_569)
	.align		4
.L_569:
        /*00dc*/ 	.word	index@(.nv.constant0._ZN5flash16flash_fwd_kernelI23Flash_fwd_kernel_traitsILi192ELi64ELi64ELi4ELb0ELb0EN7cutlass6half_tE19Flash_kernel_traitsILi192ELi64ELi64ELi4ES3_EELb1ELb0ELb1ELb1ELb0ELb0ELb0ELb0EEEvNS_16Flash_fwd_paramsE)
        /*00e0*/ 	.short	0x0210
        /*00e2*/ 	.short	0x01d0


	//----- nvinfo : EIATTR_SW_WAR
	.align		4
.L_570:
        /*00e4*/ 	.byte	0x04, 0x36
        /*00e6*/ 	.short	(.L_572 - .L_571)
.L_571:
        /*00e8*/ 	.word	0x00000008
.L_572:


//--------------------- .nv.info._ZN5flash16flash_fwd_kernelI23Flash_fwd_kernel_traitsILi192ELi64ELi64ELi4ELb0ELb0EN7cutlass6half_tE19Flash_kernel_traitsILi192ELi64ELi64ELi4ES3_EELb1ELb0ELb1ELb0ELb0ELb0ELb0ELb1EEEvNS_16Flash_fwd_paramsE --------------------------
	.section	.nv.info._ZN5flash16flash_fwd_kernelI23Flash_fwd_kernel_traitsILi192ELi64ELi64ELi4ELb0ELb0EN7cutlass6half_tE19Flash_kernel_traitsILi192ELi64ELi64ELi4ES3_EELb1ELb0ELb1ELb0ELb0ELb0ELb0ELb1EEEvNS_16Flash_fwd_paramsE,"",@"SHT_CUDA_INFO"
	.sectionflags	@""
	.align	4


	//----- nvinfo : EIATTR_CUDA_API_VERSION
	.align		4
        /*0000*/ 	.byte	0x04, 0x37
        /*0002*/ 	.short	(.L_574 - .L_573)
.L_573:
        /*0004*/ 	.word	0x00000082


	//----- nvinfo : EIATTR_KPARAM_INFO
	.align		4
.L_574:
        /*0008*/ 	.byte	0x04, 0x17
        /*000a*/ 	.short	(.L_576 - .L_575)
.L_575:
        /*000c*/ 	.word	0x00000000
        /*0010*/ 	.short	0x0000
        /*0012*/ 	.short	0x0000
        /*0014*/ 	.byte	0x00, 0xf0, 0x41, 0x07


	//----- nvinfo : EIATTR_SPARSE_MMA_MASK
	.align		4
.L_576:
        /*0018*/ 	.byte	0x03, 0x50
        /*001a*/ 	.short	0x0000


	//----- nvinfo : EIATTR_MAXREG_COUNT
	.align		4
        /*001c*/ 	.byte	0x03, 0x1b
        /*001e*/ 	.short	0x00ff


	//----- nvinfo : EIATTR_NUM_BARRIERS
	.align		4
        /*0020*/ 	.byte	0x02, 0x4c
        /*0022*/ 	.byte	0x01
	.zero		1


	//----- nvinfo : EIATTR_ANNOTATIONS
	.align		4
        /*0024*/ 	.byte	0x04, 0x55
        /*0026*/ 	.short	(.L_578 - .L_577)


	//   ....[0]....
.L_577:
        /* <DEDUP_REMOVED lines=68> */


	//----- nvinfo : EIATTR_MERCURY_ISA_VERSION
	.align		4
.L_578:
        /*0450*/ 	.byte	0x03, 0x5f
        /*0452*/ 	.short	0x0101


	//----- nvinfo : EIATTR_COOP_GROUP_MASK_REGIDS
	.align		4
        /*0454*/ 	.byte	0x04, 0x29
        /*0456*/ 	.short	(.L_580 - .L_579)


	//   ....[0]....
.L_579:
        /*0458*/ 	.word	0xffffffff


	//   ....[1]....
        /*045c*/ 	.word	0xffffffff


	//   ....[2]....
        /*0460*/ 	.word	0xffffffff


	//   ....[3]....
        /*0464*/ 	.word	0xffffffff


	//   ....[4]....
        /*0468*/ 	.word	0xffffffff


	//   ....[5]....
        /*046c*/ 	.word	0xffffffff


	//   ....[6]....
        /*0470*/ 	.word	0xffffffff


	//   ....[7]....
        /*0474*/ 	.word	0xffffffff


	//   ....[8]....
        /*0478*/ 	.word	0xffffffff


	//   ....[9]....
        /*047c*/ 	.word	0xffffffff


	//   ....[10]....
        /*0480*/ 	.word	0xffffffff


	//   ....[11]....
        /*0484*/ 	.word	0xffffffff


	//   ....[12]....
        /*0488*/ 	.word	0xffffffff


	//   ....[13]....
        /*048c*/ 	.word	0xffffffff


	//   ....[14]....
        /*0490*/ 	.word	0xffffffff


	//   ....[15]....
        /*0494*/ 	.word	0xffffffff


	//----- nvinfo : EIATTR_COOP_GROUP_INSTR_OFFSETS
	.align		4
.L_580:
        /*0498*/ 	.byte	0x04, 0x28
        /*049a*/ 	.short	(.L_582 - .L_581)


	//   ....[0]....
.L_581:
        /*049c*/ 	.word	0x00005e40


	//   ....[1]....
        /*04a0*/ 	.word	0x00005e60


	//   ....[2]....
        /*04a4*/ 	.word	0x00005f30


	//   ....[3]....
        /*04a8*/ 	.word	0x00006090


	//   ....[4]....
        /*04ac*/ 	.word	0x0000b610


	//   ....[5]....
        /*04b0*/ 	.word	0x0000b6a0


	//   ....[6]....
        /*04b4*/ 	.word	0x0000b6e0


	//   ....[7]....
        /*04b8*/ 	.word	0x0000b7f0


	//   ....[8]....
        /*04bc*/ 	.word	0x00011b00


	//   ....[9]....
        /*04c0*/ 	.word	0x00011b90


	//   ....[10]....
        /*04c4*/ 	.word	0x00011c80


	//   ....[11]....
        /*04c8*/ 	.word	0x00011cd0


	//   ....[12]....
        /*04cc*/ 	.word	0x00014e80


	//   ....[13]....
        /*04d0*/ 	.word	0x00014eb0


	//   ....[14]....
        /*04d4*/ 	.word	0x00015300


	//   ....[15]....
        /*04d8*/ 	.word	0x00015320


	//----- nvinfo : EIATTR_EXIT_INSTR_OFFSETS
	.align		4
.L_582:
        /*04dc*/ 	.byte	0x04, 0x1c
        /*04de*/ 	.short	(.L_584 - .L_583)


	//   ....[0]....
.L_583:
        /*04e0*/ 	.word	0x00000680


	//   ....[1]....
        /*04e4*/ 	.word	0x00001450


	//   ....[2]....
        /*04e8*/ 	.word	0x000014e0


	//   ....[3]....
        /*04ec*/ 	.word	0x00016a90


	//   ....[4]....
        /*04f0*/ 	.word	0x00016bc0


	//   ....[5]....
        /*04f4*/ 	.word	0x00016be0


	//----- nvinfo : EIATTR_CRS_STACK_SIZE
	.align		4
.L_584:
        /*04f8*/ 	.byte	0x04, 0x1e
        /*04fa*/ 	.short	(.L_586 - .L_585)
.L_585:
        /*04fc*/ 	.word	0x00000000


	//----- nvinfo : EIATTR_CBANK_PARAM_SIZE
	.align		4
.L_586:
        /*0500*/ 	.byte	0x03, 0x19
        /*0502*/ 	.short	0x01d0


	//----- nvinfo : EIATTR_PARAM_CBANK
	.align		4
        /*0504*/ 	.byte	0x04, 0x0a
        /*0506*/ 	.short	(.L_588 - .L_587)
	.align		4
.L_587:
        /*0508*/ 	.word	index@(.nv.constant0._ZN5flash16flash_fwd_kernelI23Flash_fwd_kernel_traitsILi192ELi64ELi64ELi4ELb0ELb0EN7cutlass6half_tE19Flash_kernel_traitsILi192ELi64ELi64ELi4ES3_EELb1ELb0ELb1ELb0ELb0ELb0ELb0ELb1EEEvNS_16Flash_fwd_paramsE)
        /*050c*/ 	.short	0x0210
        /*050e*/ 	.short	0x01d0


	//----- nvinfo : EIATTR_SW_WAR
	.align		4
.L_588:
        /*0510*/ 	.byte	0x04, 0x36
        /*0512*/ 	.short	(.L_590 - .L_589)
.L_589:
        /*0514*/ 	.word	0x00000008
.L_590:


//--------------------- .nv.info._ZN5flash16flash_fwd_kernelI23Flash_fwd_kernel_traitsILi192ELi64ELi64ELi4ELb0ELb0EN7cutlass6half_tE19Flash_kernel_traitsILi192ELi64ELi64ELi4ES3_EELb0ELb0ELb1ELb0ELb0ELb0ELb1ELb0EEEvNS_16Flash_fwd_paramsE --------------------------
	.section	.nv.info._ZN5flash16flash_fwd_kernelI23Flash_fwd_kernel_traitsILi192ELi64ELi64ELi4ELb0ELb0EN7cutlass6half_tE19Flash_kernel_traitsILi192ELi64ELi64ELi4ES3_EELb0ELb0ELb1ELb0ELb0ELb0ELb1ELb0EEEvNS_16Flash_fwd_paramsE,"",@"SHT_CUDA_INFO"
	.sectionflags	@""
	.align	4


	//----- nvinfo : EIATTR_CUDA_API_VERSION
	.align		4
        /*0000*/ 	.byte	0x04, 0x37
        /*0002*/ 	.short	(.L_592 - .L_591)
.L_591:
        /*0004*/ 	.word	0x00000082


	//----- nvinfo : EIATTR_KPARAM_INFO
	.align		4
.L_592:
        /*0008*/ 	.byte	0x04, 0x17
        /*000a*/ 	.short	(.L_594 - .L_593)
.L_593:
        /*000c*/ 	.word	0x00000000
        /*0010*/ 	.short	0x0000
        /*0012*/ 	.short	0x0000
        /*0014*/ 	.byte	0x00, 0xf0, 0x41, 0x07


	//----- nvinfo : EIATTR_SPARSE_MMA_MASK
	.align		4
.L_594:
        /*0018*/ 	.byte	0x03, 0x50
        /*001a*/ 	.short	0x0000


	//----- nvinfo : EIATTR_MAXREG_COUNT
	.align		4
        /*001c*/ 	.byte	0x03, 0x1b
        /*001e*/ 	.short	0x00ff


	//----- nvinfo : EIATTR_NUM_BARRIERS
	.align		4
        /*0020*/ 	.byte	0x02, 0x4c
        /*0022*/ 	.byte	0x01
	.zero		1


	//----- nvinfo : EIATTR_MERCURY_ISA_VERSION
	.align		4
        /*0024*/ 	.byte	0x03, 0x5f
        /*0026*/ 	.short	0x0101


	//----- nvinfo : EIATTR_COOP_GROUP_MASK_REGIDS
	.align		4
        /*0028*/ 	.byte	0x04, 0x29
        /*002a*/ 	.short	(.L_596 - .L_595)


	//   ....[0]....
.L_595:
        /*002c*/ 	.word	0xffffffff


	//   ....[1]....
        /*0030*/ 	.word	0xffffffff


	//   ....[2]....
        /*0034*/ 	.word	0xffffffff


	//   ....[3]....
        /*0038*/ 	.word	0xffffffff


	//   ....[4]....
        /*003c*/ 	.word	0xffffffff


	//   ....[5]....
        /*0040*/ 	.word	0xffffffff


	//   ....[6]....
        /*0044*/ 	.word	0xffffffff


	//   ....[7]....
        /*0048*/ 	.word	0xffffffff


	//   ....[8]....
        /*004c*/ 	.word	0xffffffff


	//   ....[9]....
        /*0050*/ 	.word	0xffffffff


	//   ....[10]....
        /*0054*/ 	.word	0xffffffff


	//   ....[11]....
        /*0058*/ 	.word	0xffffffff


	//   ....[12]....
        /*005c*/ 	.word	0xffffffff


	//   ....[13]....
        /*0060*/ 	.word	0xffffffff


	//   ....[14]....
        /*0064*/ 	.word	0xffffffff


	//   ....[15]....
        /*0068*/ 	.word	0xffffffff


	//----- nvinfo : EIATTR_COOP_GROUP_INSTR_OFFSETS
	.align		4
.L_596:
        /*006c*/ 	.byte	0x04, 0x28
        /*006e*/ 	.short	(.L_598 - .L_597)


	//   ....[0]....
.L_597:
        /*0070*/ 	.word	0x00005d40


	//   ....[1]....
        /*0074*/ 	.word	0x00005d60


	//   ....[2]....
        /*0078*/ 	.word	0x00005e00


	//   ....[3]....
        /*007c*/ 	.word	0x00005e10


	//   ....[4]....
        /*0080*/ 	.word	0x00009450


	//   ....[5]....
        /*0084*/ 	.word	0x00009460


	//   ....[6]....
        /*0088*/ 	.word	0x00009490


	//   ....[7]....
        /*008c*/ 	.word	0x000094a0


	//   ....[8]....
        /*0090*/ 	.word	0x0000d160


	//   ....[9]....
        /*0094*/ 	.word	0x0000d250


	//   ....[10]....
        /*0098*/ 	.word	0x0000d2b0


	//   ....[11]....
        /*009c*/ 	.word	0x0000d2c0


	//   ....[12]....
        /*00a0*/ 	.word	0x0000e9d0


	//   ....[13]....
        /*00a4*/ 	.word	0x0000ea10


	//   ....[14]....
        /*00a8*/ 	.word	0x0000ea90


	//   ....[15]....
        /*00ac*/ 	.word	0x0000eaa0


	//----- nvinfo : EIATTR_EXIT_INSTR_OFFSETS
	.align		4
.L_598:
        /*00b0*/ 	.byte	0x04, 0x1c
        /*00b2*/ 	.short	(.L_600 - .L_599)


	//   ....[0]....
.L_599:
        /*00b4*/ 	.word	0x000004b0


	//   ....[1]....
        /*00b8*/ 	.word	0x00001250


	//   ....[2]....
        /*00bc*/ 	.word	0x000012e0


	//   ....[3]....
        /*00c0*/ 	.word	0x00010590


	//   ....[4]....
        /*00c4*/ 	.word	0x000106c0


	//   ....[5]....
        /*00c8*/ 	.word	0x000106e0


	//----- nvinfo : EIATTR_CRS_STACK_SIZE
	.align		4
.L_600:
        /*00cc*/ 	.byte	0x04, 0x1e
        /*00ce*/ 	.short	(.L_602 - .L_601)
.L_601:
        /*00d0*/ 	.word	0x00000000


	//----- nvinfo : EIATTR_CBANK_PARAM_SIZE
	.align		4
.L_602:
        /*00d4*/ 	.byte	0x03, 0x19
        /*00d6*/ 	.short	0x01d0


	//----- nvinfo : EIATTR_PARAM_CBANK
	.align		4
        /*00d8*/ 	.byte	0x04, 0x0a
        /*00da*/ 	.short	(.L_604 - .L_603)
	.align		4
.L_603:
        /*00dc*/ 	.word	index@(.nv.constant0._ZN5flash16flash_fwd_kernelI23Flash_fwd_kernel_traitsILi192ELi64ELi64ELi4ELb0ELb0EN7cutlass6half_tE19Flash_kernel_traitsILi192ELi64ELi64ELi4ES3_EELb0ELb0ELb1ELb0ELb0ELb0ELb1ELb0EEEvNS_16Flash_fwd_paramsE)
        /*00e0*/ 	.short	0x0210
        /*00e2*/ 	.short	0x01d0


	//----- nvinfo : EIATTR_SW_WAR
	.align		4
.L_604:
        /*00e4*/ 	.byte	0x04, 0x36
        /*00e6*/ 	.short	(.L_606 - .L_605)
.L_605:
        /*00e8*/ 	.word	0x00000008
.L_606:


//--------------------- .nv.info._ZN5flash16flash_fwd_kernelI23Flash_fwd_kernel_traitsILi192ELi64ELi64ELi4ELb0ELb0EN7cutlass6half_tE19Flash_kernel_traitsILi192ELi64ELi64ELi4ES3_EELb1ELb0ELb1ELb1ELb0ELb0ELb0ELb1EEEvNS_16Flash_fwd_paramsE --------------------------
	.section	.nv.info._ZN5flash16flash_fwd_kernelI23Flash_fwd_kernel_traitsILi192ELi64ELi64ELi4ELb0ELb0EN7cutlass6half_tE19Flash_kernel_traitsILi192ELi64ELi64ELi4ES3_EELb1ELb0ELb1ELb1ELb0ELb0ELb0ELb1EEEvNS_16Flash_fwd_paramsE,"",@"SHT_CUDA_INFO"
	.sectionflags	@""
	.align	4


	//----- nvinfo : EIATTR_CUDA_API_VERSION
	.align		4
        /*0000*/ 	.byte	0x04, 0x37
        /*0002*/ 	.short	(.L_608 - .L_607)
.L_607:
        /*0004*/ 	.word	0x00000082


	//----- nvinfo : EIATTR_KPARAM_INFO
	.align		4
.L_608:
        /*0008*/ 	.byte	0x04, 0x17
        /*000a*/ 	.short	(.L_610 - .L_609)
.L_609:
        /*000c*/ 	.word	0x00000000
        /*0010*/ 	.short	0x0000
        /*0012*/ 	.short	0x0000
        /*0014*/ 	.byte	0x00, 0xf0, 0x41, 0x07


	//----- nvinfo : EIATTR_SPARSE_MMA_MASK
	.align		4
.L_610:
        /*0018*/ 	.byte	0x03, 0x50
        /*001a*/ 	.short	0x0000


	//----- nvinfo : EIATTR_MAXREG_COUNT
	.align		4
        /*001c*/ 	.byte	0x03, 0x1b
        /*001e*/ 	.short	0x00ff


	//----- nvinfo : EIATTR_NUM_BARRIERS
	.align		4
        /*0020*/ 	.byte	0x02, 0x4c
        /*0022*/ 	.byte	0x01
	.zero		1


	//----- nvinfo : EIATTR_ANNOTATIONS
	.align		4
        /*0024*/ 	.byte	0x04, 0x55
        /*0026*/ 	.short	(.L_612 - .L_611)


	//   ....[0]....
.L_611:
        /* <DEDUP_REMOVED lines=68> */


	//----- nvinfo : EIATTR_MERCURY_ISA_VERSION
	.align		4
.L_612:
        /*0450*/ 	.byte	0x03, 0x5f
        /*0452*/ 	.short	0x0101


	//----- nvinfo : EIATTR_COOP_GROUP_MASK_REGIDS
	.align		4
        /*0454*/ 	.byte	0x04, 0x29
        /*0456*/ 	.short	(.L_614 - .L_613)


	//   ....[0]....
.L_613:
        /*0458*/ 	.word	0xffffffff


	//   ....[1]....
        /*045c*/ 	.word	0xffffffff


	//   ....[2]....
        /*0460*/ 	.word	0xffffffff


	//   ....[3]....
        /*0464*/ 	.word	0xffffffff


	//   ....[4]....
        /*0468*/ 	.word	0xffffffff


	//   ....[5]....
        /*046c*/ 	.word	0xffffffff


	//   ....[6]....
        /*0470*/ 	.word	0xffffffff


	//   ....[7]....
        /*0474*/ 	.word	0xffffffff


	//   ....[8]....
        /*0478*/ 	.word	0xffffffff


	//   ....[9]....
        /*047c*/ 	.word	0xffffffff


	//   ....[10]....
        /*0480*/ 	.word	0xffffffff


	//   ....[11]....
        /*0484*/ 	.word	0xffffffff


	//   ....[12]....
        /*0488*/ 	.word	0xffffffff


	//   ....[13]....
        /*048c*/ 	.word	0xffffffff


	//   ....[14]....
        /*0490*/ 	.word	0xffffffff


	//   ....[15]....
        /*0494*/ 	.word	0xffffffff


	//----- nvinfo : EIATTR_COOP_GROUP_INSTR_OFFSETS
	.align		4
.L_614:
        /*0498*/ 	.byte	0x04, 0x28
        /*049a*/ 	.short	(.L_616 - .L_615)


	//   ....[0]....
.L_615:
        /*049c*/ 	.word	0x00006900


	//   ....[1]....
        /*04a0*/ 	.word	0x000069e0


	//   ....[2]....
        /*04a4*/ 	.word	0x00006b60


	//   ....[3]....
        /*04a8*/ 	.word	0x00006c50


	//   ....[4]....
        /*04ac*/ 	.word	0x0000cbd0


	//   ....[5]....
        /*04b0*/ 	.word	0x0000cc30


	//   ....[6]....
        /*04b4*/ 	.word	0x0000cc50


	//   ....[7]....
        /*04b8*/ 	.word	0x0000cd10


	//   ....[8]....
        /*04bc*/ 	.word	0x00013410


	//   ....[9]....
        /*04c0*/ 	.word	0x00013490


	//   ....[10]....
        /*04c4*/ 	.word	0x00013560


	//   ....[11]....
        /*04c8*/ 	.word	0x000135b0


	//   ....[12]....
        /*04cc*/ 	.word	0x000167c0


	//   ....[13]....
        /*04d0*/ 	.word	0x000167f0


	//   ....[14]....
        /*04d4*/ 	.word	0x00016c40


	//   ....[15]....
        /*04d8*/ 	.word	0x00016c60


	//----- nvinfo : EIATTR_EXIT_INSTR_OFFSETS
	.align		4
.L_616:
        /*04dc*/ 	.byte	0x04, 0x1c
        /*04de*/ 	.short	(.L_618 - .L_617)


	//   ....[0]....
.L_617:
        /*04e0*/ 	.word	0x00000680


	//   ....[1]....
        /*04e4*/ 	.word	0x00001450


	//   ....[2]....
        /*04e8*/ 	.word	0x000014e0


	//   ....[3]....
        /*04ec*/ 	.word	0x000183d0


	//   ....[4]....
        /*04f0*/ 	.word	0x00018500


	//   ....[5]....
        /*04f4*/ 	.word	0x00018520


	//----- nvinfo : EIATTR_CRS_STACK_SIZE
	.align		4
.L_618:
        /*04f8*/ 	.byte	0x04, 0x1e
        /*04fa*/ 	.short	(.L_620 - .L_619)
.L_619:
        /*04fc*/ 	.word	0x00000000


	//----- nvinfo : EIATTR_CBANK_PARAM_SIZE
	.align		4
.L_620:
        /*0500*/ 	.byte	0x03, 0x19
        /*0502*/ 	.short	0x01d0


	//----- nvinfo : EIATTR_PARAM_CBANK
	.align		4
        /*0504*/ 	.byte	0x04, 0x0a
        /*0506*/ 	.short	(.L_622 - .L_621)
	.align		4
.L_621:
        /*0508*/ 	.word	index@(.nv.constant0._ZN5flash16flash_fwd_kernelI23Flash_fwd_kernel_traitsILi192ELi64ELi64ELi4ELb0ELb0EN7cutlass6half_tE19Flash_kernel_traitsILi192ELi64ELi64ELi4ES3_EELb1ELb0ELb1ELb1ELb0ELb0ELb0ELb1EEEvNS_16Flash_fwd_paramsE)
        /*050c*/ 	.short	0x0210
        /*050e*/ 	.short	0x01d0


	//----- nvinfo : EIATTR_SW_WAR
	.align		4
.L_622:
        /*0510*/ 	.byte	0x04, 0x36
        /*0512*/ 	.short	(.L_624 - .L_623)
.L_623:
        /*0514*/ 	.word	0x00000008
.L_624:


//--------------------- .nv.info._ZN5flash16flash_fwd_kernelI23Flash_fwd_kernel_traitsILi192ELi64ELi64ELi4ELb0ELb0EN7cutlass6half_tE19Flash_kernel_traitsILi192ELi64ELi64ELi4ES3_EELb0ELb0ELb1ELb1ELb0ELb0ELb1ELb0EEEvNS_16Flash_fwd_paramsE --------------------------
	.section	.nv.info._ZN5flash16flash_fwd_kernelI23Flash_fwd_kernel_traitsILi192ELi64ELi64ELi4ELb0ELb0EN7cutlass6half_tE19Flash_kernel_traitsILi192ELi64ELi64ELi4ES3_EELb0ELb0ELb1ELb1ELb0ELb0ELb1ELb0EEEvNS_16Flash_fwd_paramsE,"",@"SHT_CUDA_INFO"
	.sectionflags	@""
	.align	4


	//----- nvinfo : EIATTR_CUDA_API_VERSION
	.align		4
        /*0000*/ 	.byte	0x04, 0x37
        /*0002*/ 	.short	(.L_626 - .L_625)
.L_625:
        /*0004*/ 	.word	0x00000082


	//----- nvinfo : EIATTR_KPARAM_INFO
	.align		4
.L_626:
        /*0008*/ 	.byte	0x04, 0x17
        /*000a*/ 	.short	(.L_628 - .L_627)
.L_627:
        /*000c*/ 	.word	0x00000000
        /*0010*/ 	.short	0x0000
        /*0012*/ 	.short	0x0000
        /*0014*/ 	.byte	0x00, 0xf0, 0x41, 0x07


	//----- nvinfo : EIATTR_SPARSE_MMA_MASK
	.align		4
.L_628:
        /*0018*/ 	.byte	0x03, 0x50
        /*001a*/ 	.short	0x0000


	//----- nvinfo : EIATTR_MAXREG_COUNT
	.align		4
        /*001c*/ 	.byte	0x03, 0x1b
        /*001e*/ 	.short	0x00ff


	//----- nvinfo : EIATTR_NUM_BARRIERS
	.align		4
        /*0020*/ 	.byte	0x02, 0x4c
        /*0022*/ 	.byte	0x01
	.zero		1


	//----- nvinfo : EIATTR_MERCURY_ISA_VERSION
	.align		4
        /*0024*/ 	.byte	0x03, 0x5f
        /*0026*/ 	.short	0x0101


	//----- nvinfo : EIATTR_COOP_GROUP_MASK_REGIDS
	.align		4
        /*0028*/ 	.byte	0x04, 0x29
        /*002a*/ 	.short	(.L_630 - .L_629)


	//   ....[0]....
.L_629:
        /*002c*/ 	.word	0xffffffff


	//   ....[1]....
        /*0030*/ 	.word	0xffffffff


	//   ....[2]....
        /*0034*/ 	.word	0xffffffff


	//   ....[3]....
        /*0038*/ 	.word	0xffffffff


	//   ....[4]....
        /*003c*/ 	.word	0xffffffff


	//   ....[5]....
        /*0040*/ 	.word	0xffffffff


	//   ....[6]....
        /*0044*/ 	.word	0xffffffff


	//   ....[7]....
        /*0048*/ 	.word	0xffffffff


	//   ....[8]....
        /*004c*/ 	.word	0xffffffff


	//   ....[9]....
        /*0050*/ 	.word	0xffffffff


	//   ....[10]....
        /*0054*/ 	.word	0xffffffff


	//   ....[11]....
        /*0058*/ 	.word	0xffffffff


	//   ....[12]....
        /*005c*/ 	.word	0xffffffff


	//   ....[13]....
        /*0060*/ 	.word	0xffffffff


	//   ....[14]....
        /*0064*/ 	.word	0xffffffff


	//   ....[15]....
        /*0068*/ 	.word	0xffffffff


	//----- nvinfo : EIATTR_COOP_GROUP_INSTR_OFFSETS
	.align		4
.L_630:
        /*006c*/ 	.byte	0x04, 0x28
        /*006e*/ 	.short	(.L_632 - .L_631)


	//   ....[0]....
.L_631:
        /*0070*/ 	.word	0x000066e0


	//   ....[1]....
        /*0074*/ 	.word	0x00006700


	//   ....[2]....
        /*0078*/ 	.word	0x000067a0


	//   ....[3]....
        /*007c*/ 	.word	0x000067b0


	//   ....[4]....
        /*0080*/ 	.word	0x0000a5e0


	//   ....[5]....
        /*0084*/ 	.word	0x0000a5f0


	//   ....[6]....
        /*0088*/ 	.word	0x0000a620


	//   ....[7]....
        /*008c*/ 	.word	0x0000a630


	//   ....[8]....
        /*0090*/ 	.word	0x0000eb30


	//   ....[9]....
        /*0094*/ 	.word	0x0000ebe0


	//   ....[10]....
        /*0098*/ 	.word	0x0000ec10


	//   ....[11]....
        /*009c*/ 	.word	0x0000ec40


	//   ....[12]....
        /*00a0*/ 	.word	0x00010370


	//   ....[13]....
        /*00a4*/ 	.word	0x000103b0


	//   ....[14]....
        /*00a8*/ 	.word	0x00010430


	//   ....[15]....
        /*00ac*/ 	.word	0x00010440


	//----- nvinfo : EIATTR_EXIT_INSTR_OFFSETS
	.align		4
.L_632:
        /*00b0*/ 	.byte	0x04, 0x1c
        /*00b2*/ 	.short	(.L_634 - .L_633)


	//   ....[0]....
.L_633:
        /*00b4*/ 	.word	0x000004b0


	//   ....[1]....
        /*00b8*/ 	.word	0x00001250


	//   ....[2]....
        /*00bc*/ 	.word	0x000012e0


	//   ....[3]....
        /*00c0*/ 	.word	0x00011f30


	//   ....[4]....
        /*00c4*/ 	.word	0x00012060


	//   ....[5]....
        /*00c8*/ 	.word	0x00012080


	//----- nvinfo : EIATTR_CRS_STACK_SIZE
	.align		4
.L_634:
        /*00cc*/ 	.byte	0x04, 0x1e
        /*00ce*/ 	.short	(.L_636 - .L_635)
.L_635:
        /*00d0*/ 	.word	0x00000000


	//----- nvinfo : EIATTR_CBANK_PARAM_SIZE
	.align		4
.L_636:
        /*00d4*/ 	.byte	0x03, 0x19
        /*00d6*/ 	.short	0x01d0


	//----- nvinfo : EIATTR_PARAM_CBANK
	.align		4
        /*00d8*/ 	.byte	0x04, 0x0a
        /*00da*/ 	.short	(.L_638 - .L_637)
	.align		4
.L_637:
        /*00dc*/ 	.word	index@(.nv.constant0._ZN5flash16flash_fwd_kernelI23Flash_fwd_kernel_traitsILi192ELi64ELi64ELi4ELb0ELb0EN7cutlass6half_tE19Flash_kernel_traitsILi192ELi64ELi64ELi4ES3_EELb0ELb0ELb1ELb1ELb0ELb0ELb1ELb0EEEvNS_16Flash_fwd_paramsE)
        /*00e0*/ 	.short	0x0210
        /*00e2*/ 	.short	0x01d0


	//----- nvinfo : EIATTR_SW_WAR
	.align		4
.L_638:
        /*00e4*/ 	.byte	0x04, 0x36
        /*00e6*/ 	.short	(.L_640 - .L_639)
.L_639:
        /*00e8*/ 	.word	0x00000008
.L_640:


//--------------------- .nv.callgraph             --------------------------
	.section	.nv.callgraph,"",@"SHT_CUDA_CALLGRAPH"
	.align	4
	.sectionentsize	8
	.align		4
        /*0000*/ 	.word	0x00000000
	.align		4
        /*0004*/ 	.word	0xffffffff
	.align		4
        /*0008*/ 	.word	0x00000000
	.align		4
        /*000c*/ 	.word	0xfffffffe
	.align		4
        /*0010*/ 	.word	0x00000000
	.align		4
        /*0014*/ 	.word	0xfffffffd
	.align		4
        /*0018*/ 	.word	0x00000000
	.align		4
        /*001c*/ 	.word	0xfffffffc


//--------------------- .nv.constant4             --------------------------
	.section	.nv.constant4,"a",@progbits
	.align	8
	.align		8
.nv.constant4:
        /*0000*/ 	.dword	_ZN66_INTERNAL_d401c04c_30_flash_fwd_hdim192_fp16_sm80_cu_a6473388_29974cuda3std3__45__cpo5beginE
	.align		8
        /*0008*/ 	.dword	_ZN66_INTERNAL_d401c04c_30_flash_fwd_hdim192_fp16_sm80_cu_a6473388_29974cuda3std3__45__cpo3endE
	.align		8
        /*0010*/ 	.dword	_ZN66_INTERNAL_d401c04c_30_flash_fwd_hdim192_fp16_sm80_cu_a6473388_29974cuda3std3__45__cpo6cbeginE
	.align		8
        /*0018*/ 	.dword	_ZN66_INTERNAL_d401c04c_30_flash_fwd_hdim192_fp16_sm80_cu_a6473388_29974cuda3std3__45__cpo4cendE
	.align		8
        /*0020*/ 	.dword	_ZN66_INTERNAL_d401c04c_30_flash_fwd_hdim192_fp16_sm80_cu_a6473388_29974cuda3std3__468_GLOBAL__N__d401c04c_30_flash_fwd_hdim192_fp16_sm80_cu_a6473388_29976ignoreE
	.align		8
        /*0028*/ 	.dword	_ZN66_INTERNAL_d401c04c_30_flash_fwd_hdim192_fp16_sm80_cu_a6473388_29974cuda3std3__419piecewise_constructE
	.align		8
        /*0030*/ 	.dword	_ZN66_INTERNAL_d401c04c_30_flash_fwd_hdim192_fp16_sm80_cu_a6473388_29974cuda3std3__48in_placeE
	.align		8
        /*0038*/ 	.dword	_ZN66_INTERNAL_d401c04c_30_flash_fwd_hdim192_fp16_sm80_cu_a6473388_29974cuda3std6ranges3__45__cpo4swapE
	.align		8
        /*0040*/ 	.dword	_ZN66_INTERNAL_d401c04c_30_flash_fwd_hdim192_fp16_sm80_cu_a6473388_29974cuda3std6ranges3__45__cpo9iter_moveE
	.align		8
        /*0048*/ 	.dword	_ZN66_INTERNAL_d401c04c_30_flash_fwd_hdim192_fp16_sm80_cu_a6473388_29974cute7productE
	.align		8
        /*0050*/ 	.dword	_ZN66_INTERNAL_d401c04c_30_flash_fwd_hdim192_fp16_sm80_cu_a6473388_29974cute1_E


//--------------------- .text._ZN5flash16flash_fwd_kernelI23Flash_fwd_kernel_traitsILi192ELi128ELi64ELi8ELb0ELb0EN7cutlass6half_tE19Flash_kernel_traitsILi192ELi128ELi64ELi8ES3_EELb0ELb0ELb0ELb0ELb0ELb1ELb0ELb0EEEvNS_16Flash_fwd_paramsE --------------------------
	.section	.text._ZN5flash16flash_fwd_kernelI23Flash_fwd_kernel_traitsILi192ELi128ELi64ELi8ELb0ELb0EN7cutlass6half_tE19Flash_kernel_traitsILi192ELi128ELi64ELi8ES3_EELb0ELb0ELb0ELb0ELb0ELb1ELb0ELb0EEEvNS_16Flash_fwd_paramsE,"ax",@progbits
	.align	128
        .global         _ZN5flash16flash_fwd_kernelI23Flash_fwd_kernel_traitsILi192ELi128ELi64ELi8ELb0ELb0EN7cutlass6half_tE19Flash_kernel_traitsILi192ELi128ELi64ELi8ES3_EELb0ELb0ELb0ELb0ELb0ELb1ELb0ELb0EEEvNS_16Flash_fwd_paramsE
        .type           _ZN5flash16flash_fwd_kernelI23Flash_fwd_kernel_traitsILi192ELi128ELi64ELi8ELb0ELb0EN7cutlass6half_tE19Flash_kernel_traitsILi192ELi128ELi64ELi8ES3_EELb0ELb0ELb0ELb0ELb0ELb1ELb0ELb0EEEvNS_16Flash_fwd_paramsE,@function
        .size           _ZN5flash16flash_fwd_kernelI23Flash_fwd_kernel_traitsILi192ELi128ELi64ELi8ELb0ELb0EN7cutlass6half_tE19Flash_kernel_traitsILi192ELi128ELi64ELi8ES3_EELb0ELb0ELb0ELb0ELb0ELb1ELb0ELb0EEEvNS_16Flash_fwd_paramsE,(.L_x_1508 - _ZN5flash16flash_fwd_kernelI23Flash_fwd_kernel_traitsILi192ELi128ELi64ELi8ELb0ELb0EN7cutlass6half_tE19Flash_kernel_traitsILi192ELi128ELi64ELi8ES3_EELb0ELb0ELb0ELb0ELb0ELb1ELb0ELb0EEEvNS_16Flash_fwd_paramsE)
        .other          _ZN5flash16flash_fwd_kernelI23Flash_fwd_kernel_traitsILi192ELi128ELi64ELi8ELb0ELb0EN7cutlass6half_tE19Flash_kernel_traitsILi192ELi128ELi64ELi8ES3_EELb0ELb0ELb0ELb0ELb0ELb1ELb0ELb0EEEvNS_16Flash_fwd_paramsE,@"STO_CUDA_ENTRY STV_DEFAULT"
_ZN5flash16flash_fwd_kernelI23Flash_fwd_kernel_traitsILi192ELi128ELi64ELi8ELb0ELb0EN7cutlass6half_tE19Flash_kernel_traitsILi192ELi128ELi64ELi8ES3_EELb0ELb0ELb0ELb0ELb0ELb1ELb0ELb0EEEvNS_16Flash_fwd_paramsE:
.text._ZN5flash16flash_fwd_kernelI23Flash_fwd_kernel_traitsILi192ELi128ELi64ELi8ELb0ELb0EN7cutlass6half_tE19Flash_kernel_traitsILi192ELi128ELi64ELi8ES3_EELb0ELb0ELb0ELb0ELb0ELb1ELb0ELb0EEEvNS_16Flash_fwd_paramsE:
[----:B------:R-:W-:Y:S08]  /*0000*/  LDC R1, c[0x0][0x28] ;  /* 0x00000a00ff017b82 */ /* 0x000ff00000000800 */
[----:B------:R-:W1:Y:S01]  /*0010*/  LDC.64 R2, c[0x0][0x300] ;  /* 0x0000c000ff027b82 */ /* 0x000e620000000a00 */
[----:B------:R-:W2:Y:S01]  /*0020*/  S2R R17, SR_CTAID.Y ;  /* 0x0000000000117919 */ /* 0x000ea20000002600 */
[----:B------:R-:W-:Y:S01]  /*0030*/  ULDC.64 UR4, c[0x0][0x2f0] ;  /* 0x0000bc0000047ab9 */ /* 0x000fe20000000a00 */
[----:B------:R-:W-:Y:S01]  /*0040*/  IMAD.MOV.U32 R207, RZ, RZ, -0x1 ;  /* 0xffffffffffcf7424 */ /* 0x000fe200078e00ff */
[----:B------:R-:W-:Y:S01]  /*0050*/  ISETP.NE.U32.AND P2, PT, RZ, UR4, PT ;  /* 0x00000004ff007c0c */ /* 0x000fe2000bf45070 */
[----:B------:R-:W-:-:S03]  /*0060*/  ULDC.64 UR14, c[0x0][0x208] ;  /* 0x00008200000e7ab9 */ /* 0x000fc60000000a00 */
[----:B------:R-:W2:Y:S01]  /*0070*/  LDC.64 R6, c[0x0][0x2f0] ;  /* 0x0000bc00ff067b82 */ /* 0x000ea20000000a00 */
[----:B------:R-:W-:-:S07]  /*0080*/  ISETP.NE.AND.EX P2, PT, RZ, UR5, PT, P2 ;  /* 0x00000005ff007c0c */ /* 0x000fce000bf45320 */
[----:B------:R-:W3:Y:S01]  /*0090*/  LDC.U8 R0, c[0x0][0x3c2] ;  /* 0x0000f080ff007b82 */ /* 0x000ee20000000000 */
[----:B-1----:R-:W-:-:S07]  /*00a0*/  ISETP.NE.U32.AND P1, PT, R2, RZ, PT ;  /* 0x000000ff0200720c */ /* 0x002fce0003f25070 */
[----:B------:R-:W1:Y:S01]  /*00b0*/  LDC.64 R4, c[0x0][0x2f8] ;  /* 0x0000be00ff047b82 */ /* 0x000e620000000a00 */
[----:B------:R-:W-:Y:S01]  /*00c0*/  ISETP.NE.AND.EX P1, PT, R3, RZ, PT, P1 ;  /* 0x000000ff0300720c */ /* 0x000fe20003f25310 */
[----:B--2---:R-:W-:-:S06]  /*00d0*/  IMAD.WIDE R8, R17, 0x4, R6 ;  /* 0x0000000411087825 */ /* 0x004fcc00078e0206 */
[----:B------:R-:W2:Y:S01]  /*00e0*/  LDC.64 R10, c[0x0][0x2f8] ;  /* 0x0000be00ff0a7b82 */ /* 0x000ea20000000a00 */
[----:B------:R-:W4:Y:S04]  /*00f0*/  @P2 LDG.E R207, desc[UR14][R8.64] ;  /* 0x0000000e08cf2981 */ /* 0x000f28000c1e1900 */
[----:B------:R2:W4:Y:S03]  /*0100*/  @P2 LDG.E R210, desc[UR14][R8.64+0x4] ;  /* 0x0000040e08d22981 */ /* 0x000526000c1e1900 */
[----:B------:R-:W3:Y:S01]  /*0110*/  @P1 LDC.64 R6, c[0x0][0x300] ;  /* 0x0000c000ff061b82 */ /* 0x000ee20000000a00 */
[----:B------:R-:W-:Y:S02]  /*0120*/  IMAD.MOV.U32 R20, RZ, RZ, RZ ;  /* 0x000000ffff147224 */ /* 0x000fe400078e00ff */
[----:B---3--:R-:W-:-:S05]  /*0130*/  @P1 IMAD.WIDE R6, R17, 0x4, R6 ;  /* 0x0000000411061825 */ /* 0x008fca00078e0206 */
[----:B------:R3:W5:Y:S01]  /*0140*/  @P1 LDG.E R20, desc[UR14][R6.64] ;  /* 0x0000000e06141981 */ /* 0x000762000c1e1900 */
[----:B------:R-:W-:Y:S02]  /*0150*/  ISETP.NE.AND P3, PT, R0, RZ, PT ;  /* 0x000000ff0000720c */ /* 0x000fe40003f65270 */
[----:B-1----:R-:W-:-:S04]  /*0160*/  ISETP.EQ.U32.AND P0, PT, R4, RZ, PT ;  /* 0x000000ff0400720c */ /* 0x002fc80003f02070 */
[----:B------:R-:W-:Y:S01]  /*0170*/  ISETP.EQ.OR.EX P0, PT, R5, RZ, !P3, P0 ;  /* 0x000000ff0500720c */ /* 0x000fe20005f02700 */
[----:B------:R-:W-:Y:S02]  /*0180*/  IMAD.MOV.U32 R3, RZ, RZ, -0x1 ;  /* 0xffffffffff037424 */ /* 0x000fe400078e00ff */
[----:B--2---:R-:W-:Y:S01]  /*0190*/  IMAD.WIDE R10, R17, 0x4, R10 ;  /* 0x00000004110a7825 */ /* 0x004fe200078e020a */
[----:B------:R-:W1:Y:S01]  /*01a0*/  S2R R208, SR_CTAID.X ;  /* 0x0000000000d07919 */ /* 0x000e620000002500 */
[----:B------:R-:W2:Y:S01]  /*01b0*/  S2R R9, SR_CTAID.Z ;  /* 0x0000000000097919 */ /* 0x000ea20000002700 */
[----:B------:R-:W1:Y:S07]  /*01c0*/  S2R R86, SR_TID.X ;  /* 0x0000000000567919 */ /* 0x000e6e0000002100 */
[----:B------:R3:W5:Y:S01]  /*01d0*/  @!P0 LDG.E R3, desc[UR14][R10.64] ;  /* 0x0000000e0a038981 */ /* 0x000762000c1e1900 */
[----:B------:R-:W-:-:S04]  /*01e0*/  ISETP.NE.U32.AND P0, PT, R4, RZ, PT ;  /* 0x000000ff0400720c */ /* 0x000fc80003f05070 */
[----:B------:R-:W-:Y:S01]  /*01f0*/  ISETP.NE.AND.EX P0, PT, R5, RZ, PT, P0 ;  /* 0x000000ff0500720c */ /* 0x000fe20003f05300 */
[----:B----4-:R-:W-:-:S06]  /*0200*/  @P2 IMAD.IADD R210, R210, 0x1, -R207 ;  /* 0x00000001d2d22824 */ /* 0x010fcc00078e0acf */
[----:B------:R-:W4:Y:S06]  /*0210*/  @!P2 LDC R210, c[0x0][0x2c4] ;  /* 0x0000b100ffd2ab82 */ /* 0x000f2c0000000800 */
[----:B-123--:R-:W-:Y:S05]  /*0220*/  @!P0 BRA `(.L_x_0) ;  /* 0x0000000000108947 */ /* 0x00efea0003800000 */
[----:B------:R-:W2:Y:S02]  /*0230*/  @P3 LDG.E R0, desc[UR14][R10.64+0x4] ;  /* 0x0000040e0a003981 */ /* 0x000ea4000c1e1900 */
[----:B--2--5:R-:W-:-:S06]  /*0240*/  @P3 IADD3 R7, R0, -R3, RZ ;  /* 0x8000000300073210 */ /* 0x024fcc0007ffe0ff */
[----:B------:R2:W5:Y:S01]  /*0250*/  @!P3 LDG.E R7, desc[UR14][R10.64] ;  /* 0x0000000e0a07b981 */ /* 0x000562000c1e1900 */
[----:B------:R-:W-:Y:S05]  /*0260*/  BRA `(.L_x_1) ;  /* 0x0000000000047947 */ /* 0x000fea0003800000 */
.L_x_0:
[----:B------:R-:W1:Y:S02]  /*0270*/  LDC R7, c[0x0][0x2c8] ;  /* 0x0000b200ff077b82 */ /* 0x000e640000000800 */
.L_x_1:
[----:B------:R-:W3:Y:S02]  /*0280*/  LDC.64 R4, c[0x0][0x308] ;  /* 0x0000c200ff047b82 */ /* 0x000ee40000000a00 */
[----:B---3--:R-:W-:-:S04]  /*0290*/  ISETP.NE.U32.AND P2, PT, R4, RZ, PT ;  /* 0x000000ff0400720c */ /* 0x008fc80003f45070 */
[----:B------:R-:W-:-:S13]  /*02a0*/  ISETP.NE.AND.EX P2, PT, R5, RZ, PT, P2 ;  /* 0x000000ff0500720c */ /* 0x000fda0003f45320 */
[----:B------:R-:W3:Y:S08]  /*02b0*/  @P2 LDC.64 R4, c[0x0][0x308] ;  /* 0x0000c200ff042b82 */ /* 0x000ef00000000a00 */
[----:B------:R-:W1:Y:S01]  /*02c0*/  @!P2 LDC R0, c[0x0][0x2cc] ;  /* 0x0000b300ff00ab82 */ /* 0x000e620000000800 */
[----:B---3--:R-:W-:-:S07]  /*02d0*/  @P2 IMAD.WIDE R12, R17, 0x4, R4 ;  /* 0x00000004110c2825 */ /* 0x008fce00078e0204 */
[----:B------:R-:W3:Y:S01]  /*02e0*/  @!P2 LDC.64 R4, c[0x0][0x318] ;  /* 0x0000c600ff04ab82 */ /* 0x000ee20000000a00 */
[----:B------:R-:W3:Y:S01]  /*02f0*/  @P2 LDG.E R13, desc[UR14][R12.64] ;  /* 0x0000000e0c0d2981 */ /* 0x000ee2000c1e1900 */
[----:B--2---:R-:W-:-:S05]  /*0300*/  IMAD.SHL.U32 R11, R208, 0x80, RZ ;  /* 0x00000080d00b7824 */ /* 0x004fca00078e00ff */
[----:B----4-:R-:W-:Y:S02]  /*0310*/  ISETP.GT.AND P0, PT, R210, R11, PT ;  /* 0x0000000bd200720c */ /* 0x010fe40003f04270 */
[----:B---3--:R-:W-:-:S04]  /*0320*/  @!P2 ISETP.NE.U32.AND P1, PT, R4, RZ, PT ;  /* 0x000000ff0400a20c */ /* 0x008fc80003f25070 */
[----:B------:R-:W-:-:S04]  /*0330*/  @!P2 ISETP.NE.AND.EX P1, PT, R5, RZ, PT, P1 ;  /* 0x000000ff0500a20c */ /* 0x000fc80003f25310 */
[----:B-1----:R-:W-:Y:S01]  /*0340*/  @!P2 SEL R0, R0, RZ, P1 ;  /* 0x000000ff0000a207 */ /* 0x002fe20000800000 */
[----:B-----5:R-:W-:-:S03]  /*0350*/  @P2 IMAD.IADD R84, R13, 0x1, -R20 ;  /* 0x000000010d542824 */ /* 0x020fc600078e0a14 */
[----:B------:R-:W-:Y:S01]  /*0360*/  @!P2 IADD3 R84, R0, R7, -R20 ;  /* 0x000000070054a210 */ /* 0x000fe20007ffe814 */
[----:B------:R-:W-:Y:S06]  /*0370*/  @!P0 EXIT ;  /* 0x000000000000894d */ /* 0x000fec0003800000 */
[C---:B------:R-:W-:Y:S01]  /*0380*/  ISETP.GE.AND P0, PT, R84.reuse, 0x1, PT ;  /* 0x000000015400780c */ /* 0x040fe20003f06270 */
[----:B------:R-:W-:-:S05]  /*0390*/  VIADD R5, R84, 0x3f ;  /* 0x0000003f54057836 */ /* 0x000fca0000000000 */
[----:B------:R-:W-:-:S04]  /*03a0*/  SHF.R.S32.HI R2, RZ, 0x1f, R5 ;  /* 0x0000001fff027819 */ /* 0x000fc80000011405 */
[----:B------:R-:W-:-:S03]  /*03b0*/  LEA.HI R2, R2, R5, RZ, 0x6 ;  /* 0x0000000502027211 */ /* 0x000fc600078f30ff */
[----:B------:R-:W-:Y:S05]  /*03c0*/  @!P0 BRA `(.L_x_2) ;  /* 0x0000007800a88947 */ /* 0x000fea0003800000 */
[----:B------:R-:W1:Y:S01]  /*03d0*/  LDC R24, c[0x0][0x278] ;  /* 0x00009e00ff187b82 */ /* 0x000e620000000800 */
[----:B------:R-:W-:Y:S01]  /*03e0*/  ISETP.NE.AND P4, PT, R207, -0x1, PT ;  /* 0xffffffffcf00780c */ /* 0x000fe20003f85270 */
[----:B------:R-:W-:Y:S01]  /*03f0*/  IMAD.IADD R204, R210, 0x1, -R11 ;  /* 0x00000001d2cc7824 */ /* 0x000fe200078e0a0b */
[----:B------:R-:W-:Y:S01]  /*0400*/  SHF.R.S32.HI R15, RZ, 0x1f, R86 ;  /* 0x0000001fff0f7819 */ /* 0x000fe20000011456 */
[----:B------:R-:W-:Y:S01]  /*0410*/  ULDC.64 UR4, c[0x0][0x258] ;  /* 0x0000960000047ab9 */ /* 0x000fe20000000a00 */
[----:B------:R-:W-:Y:S02]  /*0420*/  LEA.HI.SX32 R87, R2, 0xffffffff, 0x1a ;  /* 0xffffffff02577811 */ /* 0x000fe400078fd2ff */
[CC--:B------:R-:W-:Y:S01]  /*0430*/  LEA.HI R19, R15.reuse, R86.reuse, RZ, 0x3 ;  /* 0x000000560f137211 */ /* 0x0c0fe200078f18ff */
[----:B------:R-:W2:Y:S01]  /*0440*/  S2UR UR6, SR_CgaCtaId ;  /* 0x00000000000679c3 */ /* 0x000ea20000008800 */
[----:B------:R-:W-:Y:S01]  /*0450*/  LEA.HI R31, R15, R86, RZ, 0x6 ;  /* 0x000000560f1f7211 */ /* 0x000fe200078f30ff */
[----:B------:R-:W-:Y:S01]  /*0460*/  IMAD R14, R87, -0x40, R84 ;  /* 0xffffffc0570e7824 */ /* 0x000fe200078e0254 */
[----:B------:R-:W-:-:S02]  /*0470*/  SHF.R.S32.HI R18, RZ, 0x3, R19 ;  /* 0x00000003ff127819 */ /* 0x000fc40000011413 */
[----:B------:R-:W-:Y:S01]  /*0480*/  LOP3.LUT R19, R19, 0xfffffff8, RZ, 0xc0, !PT ;  /* 0xfffffff813137812 */ /* 0x000fe200078ec0ff */
[----:B------:R-:W-:Y:S01]  /*0490*/  IMAD.SHL.U32 R31, R31, 0x8, RZ ;  /* 0x000000081f1f7824 */ /* 0x000fe200078e00ff */
[----:B------:R-:W-:Y:S01]  /*04a0*/  @!P4 SHF.R.S32.HI R11, RZ, 0x1f, R17 ;  /* 0x0000001fff0bc819 */ /* 0x000fe20000011411 */
[----:B------:R-:W3:Y:S01]  /*04b0*/  @!P4 LDC.64 R6, c[0x0][0x228] ;  /* 0x00008a00ff06cb82 */ /* 0x000ee20000000a00 */
[C---:B------:R-:W-:Y:S01]  /*04c0*/  VIADD R21, R18.reuse, 0x20 ;  /* 0x0000002012157836 */ /* 0x040fe20000000000 */
[C---:B------:R-:W-:Y:S01]  /*04d0*/  ISETP.GE.AND P2, PT, R18.reuse, R204, PT ;  /* 0x000000cc1200720c */ /* 0x040fe20003f46270 */
[----:B------:R-:W-:-:S03]  /*04e0*/  IMAD.SHL.U32 R29, R18, 0x40, RZ ;  /* 0x00000040121d7824 */ /* 0x000fc600078e00ff */
[----:B------:R-:W-:Y:S02]  /*04f0*/  ISETP.GE.AND P3, PT, R21, R204, PT ;  /* 0x000000cc1500720c */ /* 0x000fe40003f66270 */
[----:B-1----:R-:W-:Y:S01]  /*0500*/  IABS R8, R24 ;  /* 0x0000001800087213 */ /* 0x002fe20000000000 */
[----:B------:R-:W1:Y:S01]  /*0510*/  @P4 LDC.64 R4, c[0x0][0x240] ;  /* 0x00009000ff044b82 */ /* 0x000e620000000a00 */
[----:B------:R-:W-:Y:S02]  /*0520*/  LOP3.LUT R29, R29, 0x1c0, RZ, 0xc0, !PT ;  /* 0x000001c01d1d7812 */ /* 0x000fe400078ec0ff */
[----:B------:R-:W4:Y:S02]  /*0530*/  I2F.RP R0, R8 ;  /* 0x0000000800007306 */ /* 0x000f240000209400 */
[----:B------:R-:W-:-:S05]  /*0540*/  SHF.R.U32.HI R16, RZ, 0x3, R29 ;  /* 0x00000003ff107819 */ /* 0x000fca000001161d */
[----:B------:R-:W5:Y:S01]  /*0550*/  @!P3 S2R R25, SR_CgaCtaId ;  /* 0x000000000019b919 */ /* 0x000f620000008800 */
[----:B---3--:R-:W-:Y:S01]  /*0560*/  @!P4 IMAD R10, R11, R6, RZ ;  /* 0x000000060b0ac224 */ /* 0x008fe200078e02ff */
[----:B----4-:R3:W4:Y:S03]  /*0570*/  MUFU.RCP R22, R0 ;  /* 0x0000000000167308 */ /* 0x0107260000001000 */
[----:B------:R-:W-:Y:S01]  /*0580*/  @!P4 IMAD R7, R17, R7, R10 ;  /* 0x000000071107c224 */ /* 0x000fe200078e020a */
[----:B------:R-:W-:Y:S01]  /*0590*/  SHF.R.S32.HI R10, RZ, 0x1f, R9 ;  /* 0x0000001fff0a7819 */ /* 0x000fe20000011409 */
[----:B-1----:R-:W-:-:S04]  /*05a0*/  @P4 IMAD.WIDE.U32 R26, R207, R4, RZ ;  /* 0x00000004cf1a4225 */ /* 0x002fc800078e00ff */
[----:B------:R-:W-:Y:S02]  /*05b0*/  @P4 IMAD R5, R207, R5, R27 ;  /* 0x00000005cf054224 */ /* 0x000fe400078e021b */
[----:B------:R-:W-:Y:S02]  /*05c0*/  @P4 IMAD.MOV.U32 R4, RZ, RZ, R26 ;  /* 0x000000ffff044224 */ /* 0x000fe400078e001a */
[----:B------:R-:W-:Y:S02]  /*05d0*/  VIADD R27, R18, 0x40 ;  /* 0x00000040121b7836 */ /* 0x000fe40000000000 */
[----:B------:R-:W-:Y:S01]  /*05e0*/  IMAD R10, R10, UR4, RZ ;  /* 0x000000040a0a7c24 */ /* 0x000fe2000f8e02ff */
[----:B---3--:R-:W-:Y:S01]  /*05f0*/  IABS R0, R9 ;  /* 0x0000000900007213 */ /* 0x008fe20000000000 */
[----:B----4-:R-:W-:Y:S01]  /*0600*/  VIADD R22, R22, 0xffffffe ;  /* 0x0ffffffe16167836 */ /* 0x010fe20000000000 */
[----:B------:R-:W-:Y:S01]  /*0610*/  ISETP.GE.AND P1, PT, R27, R204, PT ;  /* 0x000000cc1b00720c */ /* 0x000fe20003f26270 */
[----:B------:R-:W-:-:S02]  /*0620*/  IMAD R27, R9, UR5, R10 ;  /* 0x00000005091b7c24 */ /* 0x000fc4000f8e020a */
[----:B------:R-:W1:Y:S02]  /*0630*/  F2I.FTZ.U32.TRUNC.NTZ R23, R22 ;  /* 0x0000001600177305 */ /* 0x000e64000021f000 */
[----:B-1----:R-:W-:Y:S02]  /*0640*/  IMAD.MOV R13, RZ, RZ, -R23 ;  /* 0x000000ffff0d7224 */ /* 0x002fe400078e0a17 */
[----:B------:R-:W-:Y:S02]  /*0650*/  IMAD.MOV.U32 R22, RZ, RZ, RZ ;  /* 0x000000ffff167224 */ /* 0x000fe400078e00ff */
[----:B------:R-:W-:-:S04]  /*0660*/  IMAD R13, R13, R8, RZ ;  /* 0x000000080d0d7224 */ /* 0x000fc800078e02ff */
[----:B------:R-:W-:-:S04]  /*0670*/  IMAD.HI.U32 R13, R23, R13, R22 ;  /* 0x0000000d170d7227 */ /* 0x000fc800078e0016 */
[----:B------:R-:W-:Y:S02]  /*0680*/  VIADD R23, R18, 0x60 ;  /* 0x0000006012177836 */ /* 0x000fe40000000000 */
[----:B------:R-:W-:-:S03]  /*0690*/  IMAD.HI.U32 R212, R13, R0, RZ ;  /* 0x000000000dd47227 */ /* 0x000fc600078e00ff */
[----:B------:R-:W-:Y:S01]  /*06a0*/  ISETP.GE.AND P0, PT, R23, R204, PT ;  /* 0x000000cc1700720c */ /* 0x000fe20003f06270 */
[----:B------:R-:W-:Y:S02]  /*06b0*/  IMAD.MOV R11, RZ, RZ, -R212 ;  /* 0x000000ffff0b7224 */ /* 0x000fe400078e0ad4 */
[----:B------:R-:W-:-:S04]  /*06c0*/  @!P4 IMAD.WIDE.U32 R12, R17, R6, RZ ;  /* 0x00000006110cc225 */ /* 0x000fc800078e00ff */
[----:B------:R-:W-:Y:S02]  /*06d0*/  IMAD R11, R8, R11, R0 ;  /* 0x0000000b080b7224 */ /* 0x000fe400078e0200 */
[----:B------:R-:W-:Y:S02]  /*06e0*/  @!P4 IMAD.IADD R5, R13, 0x1, R7 ;  /* 0x000000010d05c824 */ /* 0x000fe400078e0207 */
[----:B------:R-:W-:Y:S01]  /*06f0*/  IMAD.IADD R0, R86, 0x1, -R19 ;  /* 0x0000000156007824 */ /* 0x000fe200078e0a13 */
[----:B------:R-:W-:Y:S01]  /*0700*/  ISETP.GT.U32.AND P6, PT, R8, R11, PT ;  /* 0x0000000b0800720c */ /* 0x000fe20003fc4070 */
[----:B------:R-:W1:Y:S01]  /*0710*/  @!P2 LDC.64 R6, c[0x0][0x240] ;  /* 0x00009000ff06ab82 */ /* 0x000e620000000a00 */
[----:B------:R-:W-:Y:S01]  /*0720*/  @!P4 IMAD.MOV.U32 R4, RZ, RZ, R12 ;  /* 0x000000ffff04c224 */ /* 0x000fe200078e000c */
[----:B------:R-:W-:Y:S02]  /*0730*/  @!P3 MOV R12, 0x400 ;  /* 0x00000400000cb802 */ /* 0x000fe40000000f00 */
[----:B------:R-:W-:-:S02]  /*0740*/  SHF.L.U32 R22, R0, 0x3, RZ ;  /* 0x0000000300167819 */ /* 0x000fc400000006ff */
[----:B-----5:R-:W-:Y:S02]  /*0750*/  @!P3 LEA R25, R25, R12, 0x18 ;  /* 0x0000000c1919b211 */ /* 0x020fe400078ec0ff */
[----:B------:R-:W-:Y:S02]  /*0760*/  SHF.R.S32.HI R23, RZ, 0x1f, R22 ;  /* 0x0000001fff177819 */ /* 0x000fe40000011416 */
[----:B------:R-:W-:Y:S02]  /*0770*/  IADD3 R4, P4, R22, R4, RZ ;  /* 0x0000000416047210 */ /* 0x000fe40007f9e0ff */
[----:B------:R-:W-:Y:S01]  /*0780*/  @!P6 IMAD.IADD R11, R11, 0x1, -R8 ;  /* 0x000000010b0be824 */ /* 0x000fe200078e0a08 */
[----:B------:R-:W-:Y:S01]  /*0790*/  LOP3.LUT R19, R29, 0x38, R22, 0xf8, !PT ;  /* 0x000000381d137812 */ /* 0x000fe200078ef816 */
[----:B------:R-:W-:Y:S01]  /*07a0*/  @!P6 VIADD R212, R212, 0x1 ;  /* 0x00000001d4d4e836 */ /* 0x000fe20000000000 */
[----:B------:R-:W-:Y:S02]  /*07b0*/  IADD3.X R5, R23, R5, RZ, P4, !PT ;  /* 0x0000000517057210 */ /* 0x000fe400027fe4ff */
[----:B------:R-:W-:-:S02]  /*07c0*/  LOP3.LUT R16, R19, R16, RZ, 0x3c, !PT ;  /* 0x0000001013107212 */ /* 0x000fc400078e3cff */
[----:B------:R-:W-:Y:S01]  /*07d0*/  ISETP.GE.U32.AND P4, PT, R11, R8, PT ;  /* 0x000000080b00720c */ /* 0x000fe20003f86070 */
[C---:B------:R-:W-:Y:S01]  /*07e0*/  IMAD.WIDE.U32 R12, R9.reuse, UR4, R4 ;  /* 0x00000004090c7c25 */ /* 0x040fe2000f8e0004 */
[--C-:B------:R-:W-:Y:S01]  /*07f0*/  SHF.R.S32.HI R19, RZ, 0x1f, R18.reuse ;  /* 0x0000001fff137819 */ /* 0x100fe20000011412 */
[----:B------:R-:W3:Y:S01]  /*0800*/  @!P2 LDC.64 R10, c[0x0][0x210] ;  /* 0x00008400ff0aab82 */ /* 0x000ee20000000a00 */
[----:B------:R-:W-:Y:S01]  /*0810*/  LOP3.LUT R9, R9, R24, RZ, 0x3c, !PT ;  /* 0x0000001809097212 */ /* 0x000fe200078e3cff */
[----:B------:R-:W-:Y:S01]  /*0820*/  IMAD.IADD R27, R13, 0x1, R27 ;  /* 0x000000010d1b7824 */ /* 0x000fe200078e021b */
[----:B------:R-:W-:Y:S01]  /*0830*/  LOP3.LUT R16, R16, 0xfffffe00, R31, 0xf8, !PT ;  /* 0xfffffe0010107812 */ /* 0x000fe200078ef81f */
[----:B------:R-:W-:Y:S01]  /*0840*/  IMAD.WIDE R28, R208, 0x80, R18 ;  /* 0x00000080d01c7825 */ /* 0x000fe200078e0212 */
[----:B------:R-:W-:Y:S01]  /*0850*/  ISETP.GE.AND P5, PT, R9, RZ, PT ;  /* 0x000000ff0900720c */ /* 0x000fe20003fa6270 */
[----:B------:R-:W-:Y:S01]  /*0860*/  UMOV UR4, 0x400 ;  /* 0x0000040000047882 */ /* 0x000fe20000000000 */
[----:B------:R-:W-:Y:S01]  /*0870*/  ISETP.NE.AND P6, PT, R24, RZ, PT ;  /* 0x000000ff1800720c */ /* 0x000fe20003fc5270 */
[----:B------:R-:W4:Y:S01]  /*0880*/  @!P3 LDC.64 R4, c[0x0][0x240] ;  /* 0x00009000ff04bb82 */ /* 0x000f220000000a00 */
[----:B-1----:R-:W-:Y:S01]  /*0890*/  @!P2 IMAD R8, R29, R6, RZ ;  /* 0x000000061d08a224 */ /* 0x002fe200078e02ff */
[----:B--2---:R-:W-:Y:S01]  /*08a0*/  ULEA UR4, UR6, UR4, 0x18 ;  /* 0x0000000406047291 */ /* 0x004fe2000f8ec03f */
[----:B------:R-:W-:-:S02]  /*08b0*/  @!P2 IMAD.MOV.U32 R26, RZ, RZ, R12 ;  /* 0x000000ffff1aa224 */ /* 0x000fc400078e000c */
[----:B------:R-:W-:Y:S02]  /*08c0*/  @!P2 IMAD R7, R28, R7, R8 ;  /* 0x000000071c07a224 */ /* 0x000fe400078e0208 */
[----:B------:R-:W-:Y:S01]  /*08d0*/  @P4 VIADD R212, R212, 0x1 ;  /* 0x00000001d4d44836 */ /* 0x000fe20000000000 */
[----:B------:R-:W1:Y:S01]  /*08e0*/  @!P3 LDC.64 R8, c[0x0][0x210] ;  /* 0x00008400ff08bb82 */ /* 0x000e620000000a00 */
[C---:B------:R-:W-:Y:S01]  /*08f0*/  @!P2 IMAD.WIDE.U32 R34, R28.reuse, R6, R26 ;  /* 0x000000061c22a225 */ /* 0x040fe200078e001a */
[----:B------:R-:W-:Y:S02]  /*0900*/  @!P3 IADD3 R30, P4, R28, 0x20, RZ ;  /* 0x000000201c1eb810 */ /* 0x000fe40007f9e0ff */
[----:B------:R-:W-:Y:S01]  /*0910*/  LEA R209, R16, UR4, 0x1 ;  /* 0x0000000410d17c11 */ /* 0x000fe2000f8e08ff */
[----:B------:R-:W-:Y:S01]  /*0920*/  @!P2 IMAD.IADD R32, R35, 0x1, R7 ;  /* 0x000000012320a824 */ /* 0x000fe200078e0207 */
[----:B------:R-:W-:Y:S01]  /*0930*/  @!P3 IADD3.X R31, RZ, R29, RZ, P4, !PT ;  /* 0x0000001dff1fb210 */ /* 0x000fe200027fe4ff */
[----:B------:R-:W-:Y:S01]  /*0940*/  @!P3 IMAD.MOV.U32 R33, RZ, RZ, R27 ;  /* 0x000000ffff21b224 */ /* 0x000fe200078e001b */
[----:B---3--:R-:W-:Y:S01]  /*0950*/  @!P2 LEA R10, P4, R34, R10, 0x1 ;  /* 0x0000000a220aa211 */ /* 0x008fe200078808ff */
[----:B------:R-:W2:Y:S01]  /*0960*/  @!P1 LDC.64 R6, c[0x0][0x240] ;  /* 0x00009000ff069b82 */ /* 0x000ea20000000a00 */
[----:B------:R-:W-:Y:S01]  /*0970*/  @!P5 IMAD.MOV R212, RZ, RZ, -R212 ;  /* 0x000000ffffd4d224 */ /* 0x000fe200078e0ad4 */
[----:B------:R-:W-:-:S02]  /*0980*/  @!P6 LOP3.LUT R212, RZ, R24, RZ, 0x33, !PT ;  /* 0x00000018ffd4e212 */ /* 0x000fc400078e33ff */
[----:B------:R-:W-:Y:S01]  /*0990*/  @!P2 LEA.HI.X R11, R34, R11, R32, 0x1, P4 ;  /* 0x0000000b220ba211 */ /* 0x000fe200020f0c20 */
[----:B------:R-:W-:Y:S01]  /*09a0*/  @!P3 IMAD.MOV.U32 R32, RZ, RZ, R12 ;  /* 0x000000ffff20b224 */ /* 0x000fe200078e000c */
[----:B------:R-:W-:Y:S01]  /*09b0*/  ISETP.GE.AND P6, PT, R18, R14, PT ;  /* 0x0000000e1200720c */ /* 0x000fe20003fc6270 */
[----:B----4-:R-:W-:Y:S01]  /*09c0*/  @!P3 IMAD R31, R31, R4, RZ ;  /* 0x000000041f1fb224 */ /* 0x010fe200078e02ff */
[----:B------:R-:W-:Y:S01]  /*09d0*/  ISETP.GE.AND P5, PT, R21, R14, PT ;  /* 0x0000000e1500720c */ /* 0x000fe20003fa6270 */
[----:B------:R-:W-:Y:S01]  /*09e0*/  @!PT LDS RZ, [RZ] ;  /* 0x00000000fffff984 */ /* 0x000fe20000000800 */
[----:B------:R-:W-:Y:S01]  /*09f0*/  @!PT LDS RZ, [RZ] ;  /* 0x00000000fffff984 */ /* 0x000fe20000000800 */
[----:B------:R-:W-:Y:S01]  /*0a00*/  @!PT LDS RZ, [RZ] ;  /* 0x00000000fffff984 */ /* 0x000fe20000000800 */
[----:B------:R-:W-:Y:S02]  /*0a10*/  @!P2 LDGSTS.E.BYPASS.LTC128B.128 [R209], desc[UR14][R10.64] ;  /* 0x000000000ad1afae */ /* 0x000fe4000b901d4e */
[C---:B------:R-:W-:Y:S02]  /*0a20*/  @!P3 IMAD R5, R30.reuse, R5, R31 ;  /* 0x000000051e05b224 */ /* 0x040fe400078e021f */
[----:B------:R-:W-:Y:S01]  /*0a30*/  @!P3 IMAD.WIDE.U32 R30, R30, R4, R32 ;  /* 0x000000041e1eb225 */ /* 0x000fe200078e0020 */
[----:B------:R-:W-:Y:S03]  /*0a40*/  @!P2 LDGSTS.E.BYPASS.LTC128B.128 [R209+0x4000], desc[UR14][R10.64+0x80] ;  /* 0x040000800ad1afae */ /* 0x000fe6000b901d4e */
[----:B------:R-:W-:Y:S01]  /*0a50*/  @!P3 IMAD.IADD R24, R31, 0x1, R5 ;  /* 0x000000011f18b824 */ /* 0x000fe200078e0205 */
[----:B------:R3:W-:Y:S01]  /*0a60*/  @!P2 LDGSTS.E.BYPASS.LTC128B.128 [R209+0x8000], desc[UR14][R10.64+0x100] ;  /* 0x080001000ad1afae */ /* 0x0007e2000b901d4e */
[----:B------:R-:W4:Y:S01]  /*0a70*/  @!P1 LDC.64 R4, c[0x0][0x210] ;  /* 0x00008400ff049b82 */ /* 0x000f220000000a00 */
[----:B-1----:R-:W-:Y:S01]  /*0a80*/  @!P3 LEA R36, P4, R30, R8, 0x1 ;  /* 0x000000081e24b211 */ /* 0x002fe200078808ff */
[----:B------:R-:W-:Y:S01]  /*0a90*/  @!P3 IMAD R32, R16, 0x2, R25 ;  /* 0x000000021020b824 */ /* 0x000fe200078e0219 */
[----:B------:R-:W-:Y:S01]  /*0aa0*/  @!P1 IADD3 R34, P2, R28, 0x40, RZ ;  /* 0x000000401c229810 */ /* 0x000fe20007f5e0ff */
[----:B------:R-:W1:Y:S01]  /*0ab0*/  @!P1 S2R R33, SR_CgaCtaId ;  /* 0x0000000000219919 */ /* 0x000e620000008800 */
[----:B------:R-:W-:-:S02]  /*0ac0*/  @!P3 LEA.HI.X R37, R30, R9, R24, 0x1, P4 ;  /* 0x000000091e25b211 */ /* 0x000fc400020f0c18 */
[----:B------:R-:W-:Y:S01]  /*0ad0*/  @!P1 MOV R8, R12 ;  /* 0x0000000c00089202 */ /* 0x000fe20000000f00 */
[----:B------:R-:W-:Y:S01]  /*0ae0*/  @!P1 IMAD.X R9, RZ, RZ, R29, P2 ;  /* 0x000000ffff099224 */ /* 0x000fe200010e061d */
[----:B------:R-:W-:Y:S01]  /*0af0*/  ISETP.NE.AND P2, PT, R3, -0x1, PT ;  /* 0xffffffff0300780c */ /* 0x000fe20003f45270 */
[----:B------:R-:W5:Y:S02]  /*0b00*/  @!P6 S2R R31, SR_CgaCtaId ;  /* 0x00000000001fe919 */ /* 0x000f640000008800 */
[----:B--2---:R-:W-:Y:S01]  /*0b10*/  @!P1 IMAD R9, R9, R6, RZ ;  /* 0x0000000609099224 */ /* 0x004fe200078e02ff */
[----:B------:R-:W2:Y:S03]  /*0b20*/  @!P0 S2R R24, SR_CgaCtaId ;  /* 0x0000000000188919 */ /* 0x000ea60000008800 */
[C---:B------:R-:W-:Y:S01]  /*0b30*/  @!P1 IMAD R30, R34.reuse, R7, R9 ;  /* 0x00000007221e9224 */ /* 0x040fe200078e0209 */
[----:B------:R-:W-:Y:S01]  /*0b40*/  LEA.HI R7, R15, R86, RZ, 0x4 ;  /* 0x000000560f077211 */ /* 0x000fe200078f20ff */
[----:B------:R-:W-:Y:S01]  /*0b50*/  @!P1 IMAD.MOV.U32 R9, RZ, RZ, R27 ;  /* 0x000000ffff099224 */ /* 0x000fe200078e001b */
[----:B------:R-:W2:Y:S01]  /*0b60*/  @!P5 S2R R25, SR_CgaCtaId ;  /* 0x000000000019d919 */ /* 0x000ea20000008800 */
[----:B------:R-:W-:Y:S01]  /*0b70*/  @!P1 IMAD.WIDE.U32 R34, R34, R6, R8 ;  /* 0x0000000622229225 */ /* 0x000fe200078e0008 */
[----:B------:R-:W-:Y:S01]  /*0b80*/  @!P3 LDGSTS.E.BYPASS.LTC128B.128 [R32+0x1000], desc[UR14][R36.64] ;  /* 0x010000002420bfae */ /* 0x000fe2000b901d4e */
[----:B------:R-:W-:Y:S01]  /*0b90*/  SHF.R.S32.HI R6, RZ, 0x4, R7 ;  /* 0x00000004ff067819 */ /* 0x000fe20000011407 */
[----:B------:R-:W1:Y:S01]  /*0ba0*/  @P2 LDC.64 R134, c[0x0][0x250] ;  /* 0x00009400ff862b82 */ /* 0x000e620000000a00 */
[----:B------:R-:W-:Y:S01]  /*0bb0*/  @!P1 IMAD.IADD R30, R35, 0x1, R30 ;  /* 0x00000001231e9824 */ /* 0x000fe200078e021e */
[----:B------:R-:W-:Y:S04]  /*0bc0*/  @!P3 LDGSTS.E.BYPASS.LTC128B.128 [R32+0x5000], desc[UR14][R36.64+0x80] ;  /* 0x050000802420bfae */ /* 0x000fe8000b901d4e */
[----:B------:R2:W-:Y:S01]  /*0bd0*/  @!P3 LDGSTS.E.BYPASS.LTC128B.128 [R32+0x9000], desc[UR14][R36.64+0x100] ;  /* 0x090001002420bfae */ /* 0x0005e2000b901d4e */
[----:B------:R-:W-:Y:S01]  /*0be0*/  @!P0 IADD3 R8, P3, R28, 0x60, RZ ;  /* 0x000000601c088810 */ /* 0x000fe20007f7e0ff */
[----:B---3--:R-:W3:Y:S01]  /*0bf0*/  @P2 LDC.64 R10, c[0x0][0x248] ;  /* 0x00009200ff0a2b82 */ /* 0x008ee20000000a00 */
[----:B----4-:R-:W-:-:S02]  /*0c00*/  @!P1 LEA R28, P4, R34, R4, 0x1 ;  /* 0x00000004221c9211 */ /* 0x010fc400078808ff */
[----:B------:R-:W-:Y:S01]  /*0c10*/  LEA.HI R4, R7, R6, RZ, 0x1 ;  /* 0x0000000607047211 */ /* 0x000fe200078f08ff */
[----:B------:R-:W-:Y:S01]  /*0c20*/  @!P0 IMAD.X R9, RZ, RZ, R29, P3 ;  /* 0x000000ffff098224 */ /* 0x000fe200018e061d */
[----:B------:R-:W-:Y:S02]  /*0c30*/  @!P1 LEA.HI.X R29, R34, R5, R30, 0x1, P4 ;  /* 0x00000005221d9211 */ /* 0x000fe400020f0c1e */
[----:B------:R-:W-:Y:S02]  /*0c40*/  LOP3.LUT R201, R4, 0xfffffffe, RZ, 0xc0, !PT ;  /* 0xfffffffe04c97812 */ /* 0x000fe400078ec0ff */
[----:B------:R-:W4:Y:S01]  /*0c50*/  @!P0 LDC.64 R4, c[0x0][0x240] ;  /* 0x00009000ff048b82 */ /* 0x000f220000000a00 */
[-C--:B------:R-:W-:Y:S02]  /*0c60*/  ISETP.GE.AND P4, PT, R18, R14.reuse, PT ;  /* 0x0000000e1200720c */ /* 0x080fe40003f86270 */
[----:B------:R-:W-:Y:S01]  /*0c70*/  ISETP.GE.AND P3, PT, R21, R14, PT ;  /* 0x0000000e1500720c */ /* 0x000fe20003f66270 */
[----:B------:R-:W-:Y:S01]  /*0c80*/  IMAD.IADD R201, R6, 0x1, -R201 ;  /* 0x0000000106c97824 */ /* 0x000fe200078e0ac9 */
[----:B------:R-:W-:Y:S01]  /*0c90*/  @!P1 MOV R14, 0x400 ;  /* 0x00000400000e9802 */ /* 0x000fe20000000f00 */
[----:B------:R-:W-:Y:S01]  /*0ca0*/  @P2 IMAD.IADD R6, R20, 0x1, R3 ;  /* 0x0000000114062824 */ /* 0x000fe200078e0203 */
[----:B------:R-:W-:-:S02]  /*0cb0*/  LOP3.LUT R7, R7, 0xfffffff0, RZ, 0xc0, !PT ;  /* 0xfffffff007077812 */ /* 0x000fc400078ec0ff */
[----:B------:R-:W-:Y:S01]  /*0cc0*/  @!P6 MOV R30, 0x400 ;  /* 0x00000400001ee802 */ /* 0x000fe20000000f00 */
[----:B-1----:R-:W-:Y:S01]  /*0cd0*/  @P2 IMAD.WIDE.U32 R38, R6, R134, RZ ;  /* 0x0000008606262225 */ /* 0x002fe200078e00ff */
[----:B------:R-:W-:Y:S02]  /*0ce0*/  @!P1 LEA R33, R33, R14, 0x18 ;  /* 0x0000000e21219211 */ /* 0x000fe400078ec0ff */
[----:B------:R-:W-:Y:S01]  /*0cf0*/  IADD3 R34, -R7, R86, RZ ;  /* 0x0000005607227210 */ /* 0x000fe20007ffe1ff */
[----:B------:R-:W-:Y:S01]  /*0d00*/  @P2 IMAD.IADD R14, R20, 0x1, R3 ;  /* 0x00000001140e2824 */ /* 0x000fe200078e0203 */
[----:B-----5:R-:W-:Y:S01]  /*0d10*/  @!P6 LEA R31, R31, R30, 0x18 ;  /* 0x0000001e1f1fe211 */ /* 0x020fe200078ec0ff */
[----:B------:R-:W-:Y:S01]  /*0d20*/  @P2 IMAD R3, R6, R135, RZ ;  /* 0x0000008706032224 */ /* 0x000fe200078e02ff */
[----:B------:R-:W-:Y:S01]  /*0d30*/  @!P0 MOV R21, 0x400 ;  /* 0x0000040000158802 */ /* 0x000fe20000000f00 */
[C---:B---3--:R-:W-:Y:S01]  /*0d40*/  @P2 IMAD R30, R14.reuse, R11, RZ ;  /* 0x0000000b0e1e2224 */ /* 0x048fe200078e02ff */
[----:B------:R-:W-:Y:S01]  /*0d50*/  @!P5 MOV R6, 0x400 ;  /* 0x000004000006d802 */ /* 0x000fe20000000f00 */
[----:B--2---:R-:W-:Y:S01]  /*0d60*/  @P2 IMAD.WIDE.U32 R36, R14, R10, RZ ;  /* 0x0000000a0e242225 */ /* 0x004fe200078e00ff */
[----:B------:R-:W-:-:S02]  /*0d70*/  SHF.R.S32.HI R7, RZ, 0x1f, R34 ;  /* 0x0000001fff077819 */ /* 0x000fc40000011422 */
[----:B------:R-:W-:Y:S01]  /*0d80*/  @!P0 LEA R21, R24, R21, 0x18 ;  /* 0x0000001518158211 */ /* 0x000fe200078ec0ff */
[----:B------:R-:W-:Y:S01]  /*0d90*/  @P2 IMAD.IADD R3, R39, 0x1, R3 ;  /* 0x0000000127032824 */ /* 0x000fe200078e0203 */
[----:B------:R-:W-:Y:S01]  /*0da0*/  @!P5 LEA R25, R25, R6, 0x18 ;  /* 0x000000061919d211 */ /* 0x000fe200078ec0ff */
[----:B------:R-:W-:Y:S01]  /*0db0*/  @P2 IMAD.MOV.U32 R24, RZ, RZ, R38 ;  /* 0x000000ffff182224 */ /* 0x000fe200078e0026 */
[----:B------:R-:W-:Y:S01]  /*0dc0*/  LEA.HI R14, R7, R34, RZ, 0x3 ;  /* 0x00000022070e7211 */ /* 0x000fe200078f18ff */
[----:B------:R-:W-:Y:S02]  /*0dd0*/  @P2 IMAD.IADD R30, R37, 0x1, R30 ;  /* 0x00000001251e2824 */ /* 0x000fe400078e021e */
[----:B------:R-:W-:Y:S01]  /*0de0*/  @P2 IMAD.MOV.U32 R32, RZ, RZ, R36 ;  /* 0x000000ffff202224 */ /* 0x000fe200078e0024 */
[----:B----4-:R-:W-:Y:S06]  /*0df0*/  @P2 BRA `(.L_x_3) ;  /* 0x0000000000342947 */ /* 0x010fec0003800000 */
[----:B------:R-:W1:Y:S01]  /*0e00*/  LDC.64 R10, c[0x0][0x248] ;  /* 0x00009200ff0a7b82 */ /* 0x000e620000000a00 */
[----:B------:R-:W-:-:S07]  /*0e10*/  SHF.R.S32.HI R35, RZ, 0x1f, R20 ;  /* 0x0000001fff237819 */ /* 0x000fce0000011414 */
[----:B------:R-:W2:Y:S01]  /*0e20*/  LDC.64 R6, c[0x0][0x230] ;  /* 0x00008c00ff067b82 */ /* 0x000ea20000000a00 */
[-C--:B-1----:R-:W-:Y:S01]  /*0e30*/  IMAD R30, R35, R10.reuse, RZ ;  /* 0x0000000a231e7224 */ /* 0x082fe200078e02ff */
[----:B------:R-:W-:Y:S01]  /*0e40*/  SHF.R.S32.HI R35, RZ, 0x1f, R17 ;  /* 0x0000001fff237819 */ /* 0x000fe20000011411 */
[----:B------:R-:W-:-:S04]  /*0e50*/  IMAD.WIDE.U32 R36, R20, R10, RZ ;  /* 0x0000000a14247225 */ /* 0x000fc800078e00ff */
[----:B------:R-:W-:Y:S02]  /*0e60*/  IMAD R30, R20, R11, R30 ;  /* 0x0000000b141e7224 */ /* 0x000fe400078e021e */
[----:B--2---:R-:W-:-:S03]  /*0e70*/  IMAD R32, R35, R6, RZ ;  /* 0x0000000623207224 */ /* 0x004fc600078e02ff */
[----:B------:R-:W-:Y:S01]  /*0e80*/  IADD3 R37, R37, R30, RZ ;  /* 0x0000001e25257210 */ /* 0x000fe20007ffe0ff */
[C---:B------:R-:W-:Y:S02]  /*0e90*/  IMAD R7, R17.reuse, R7, R32 ;  /* 0x0000000711077224 */ /* 0x040fe400078e0220 */
[----:B------:R-:W-:-:S05]  /*0ea0*/  IMAD.WIDE.U32 R36, R17, R6, R36 ;  /* 0x0000000611247225 */ /* 0x000fca00078e0024 */
[----:B------:R-:W-:Y:S02]  /*0eb0*/  IADD3 R30, R37, R7, RZ ;  /* 0x00000007251e7210 */ /* 0x000fe40007ffe0ff */
[----:B------:R-:W-:Y:S02]  /*0ec0*/  MOV R32, R36 ;  /* 0x0000002400207202 */ /* 0x000fe40000000f00 */
.L_x_3:
[----:B------:R-:W-:Y:S05]  /*0ed0*/  @P2 BRA `(.L_x_4) ;  /* 0x0000000000342947 */ /* 0x000fea0003800000 */
        /* <DEDUP_REMOVED lines=12> */
[----:B------:R-:W-:-:S07]  /*0fa0*/  MOV R24, R36 ;  /* 0x0000002400187202 */ /* 0x000fce0000000f00 */
.L_x_4:
[-C--:B------:R-:W-:Y:S01]  /*0fb0*/  IMAD R6, R19, R10.reuse, RZ ;  /* 0x0000000a13067224 */ /* 0x080fe200078e02ff */
[----:B------:R-:W-:Y:S01]  /*0fc0*/  ULDC.64 UR6, c[0x0][0x260] ;  /* 0x0000980000067ab9 */ /* 0x000fe20000000a00 */
[----:B------:R-:W-:Y:S01]  /*0fd0*/  IMAD.WIDE.U32 R36, R18, R10, R22 ;  /* 0x0000000a12247225 */ /* 0x000fe200078e0016 */
[----:B------:R-:W-:Y:S02]  /*0fe0*/  SHF.L.U64.HI R205, R10, 0x6, R11 ;  /* 0x000000060acd7819 */ /* 0x000fe4000001020b */
[----:B------:R-:W-:Y:S01]  /*0ff0*/  SHF.R.S32.HI R17, RZ, 0x1f, R87 ;  /* 0x0000001fff117819 */ /* 0x000fe20000011457 */
[----:B------:R-:W-:Y:S01]  /*1000*/  IMAD R13, R18, R11, R6 ;  /* 0x0000000b120d7224 */ /* 0x000fe200078e0206 */
[----:B------:R-:W-:Y:S01]  /*1010*/  IADD3 R214, P2, R32, R36, RZ ;  /* 0x0000002420d67210 */ /* 0x000fe20007f5e0ff */
[----:B------:R-:W-:Y:S01]  /*1020*/  @!P0 IMAD.MOV.U32 R26, RZ, RZ, R12 ;  /* 0x000000ffff1a8224 */ /* 0x000fe200078e000c */
[----:B------:R-:W-:Y:S01]  /*1030*/  LOP3.LUT R7, R14, 0xfffffff8, RZ, 0xc0, !PT ;  /* 0xfffffff80e077812 */ /* 0x000fe200078ec0ff */
[----:B------:R-:W-:Y:S01]  /*1040*/  @!P0 IMAD R6, R9, R4, RZ ;  /* 0x0000000409068224 */ /* 0x000fe200078e02ff */
[----:B------:R-:W-:Y:S01]  /*1050*/  IADD3.X R215, R30, R37, R13, P2, !PT ;  /* 0x000000251ed77210 */ /* 0x000fe200017fe40d */
[----:B------:R-:W-:Y:S01]  /*1060*/  @!P6 IMAD R20, R16, 0x2, R31 ;  /* 0x000000021014e824 */ /* 0x000fe200078e021f */
[----:B------:R-:W1:Y:S01]  /*1070*/  @!P0 LDC.64 R12, c[0x0][0x210] ;  /* 0x00008400ff0c8b82 */ /* 0x000e620000000a00 */
[C---:B------:R-:W-:Y:S01]  /*1080*/  @!P0 IMAD R6, R8.reuse, R5, R6 ;  /* 0x0000000508068224 */ /* 0x040fe200078e0206 */
[----:B------:R-:W-:Y:S01]  /*1090*/  LEA.HI R15, R15, R86, RZ, 0x5 ;  /* 0x000000560f0f7211 */ /* 0x000fe200078f28ff */
[----:B------:R-:W-:-:S04]  /*10a0*/  @!P0 IMAD.WIDE.U32 R30, R8, R4, R26 ;  /* 0x00000004081e8225 */ /* 0x000fc800078e001a */
[C---:B------:R-:W-:Y:S01]  /*10b0*/  @!P1 IMAD R33, R16.reuse, 0x2, R33 ;  /* 0x0000000210219824 */ /* 0x040fe200078e0221 */
[----:B------:R-:W2:Y:S01]  /*10c0*/  @!P6 LDC.64 R8, c[0x0][0x218] ;  /* 0x00008600ff08eb82 */ /* 0x000ea20000000a00 */
[C---:B------:R-:W-:Y:S02]  /*10d0*/  @!P0 IMAD R21, R16.reuse, 0x2, R21 ;  /* 0x0000000210158824 */ /* 0x040fe400078e0215 */
[----:B------:R-:W-:Y:S01]  /*10e0*/  @!P5 IMAD R16, R16, 0x2, R25 ;  /* 0x000000021010d824 */ /* 0x000fe200078e0219 */
[----:B------:R-:W-:Y:S01]  /*10f0*/  SHF.R.S32.HI R25, RZ, 0x1f, R212 ;  /* 0x0000001fff197819 */ /* 0x000fe200000114d4 */
[-C--:B------:R-:W-:Y:S01]  /*1100*/  IMAD.WIDE.U32 R26, R18, R134.reuse, R22 ;  /* 0x00000086121a7225 */ /* 0x080fe200078e0016 */
[----:B------:R-:W-:Y:S01]  /*1110*/  @!PT LDS RZ, [RZ] ;  /* 0x00000000fffff984 */ /* 0x000fe20000000800 */
[----:B------:R-:W-:Y:S01]  /*1120*/  @!PT LDS RZ, [RZ] ;  /* 0x00000000fffff984 */ /* 0x000fe20000000800 */
[----:B------:R-:W-:Y:S01]  /*1130*/  @!PT LDS RZ, [RZ] ;  /* 0x00000000fffff984 */ /* 0x000fe20000000800 */
[----:B------:R-:W-:Y:S02]  /*1140*/  @!P1 LDGSTS.E.BYPASS.LTC128B.128 [R33+0x2000], desc[UR14][R28.64] ;  /* 0x020000001c219fae */ /* 0x000fe4000b901d4e */
[----:B------:R-:W3:Y:S01]  /*1150*/  @!P5 LDC.64 R4, c[0x0][0x218] ;  /* 0x00008600ff04db82 */ /* 0x000ee20000000a00 */
[----:B------:R-:W-:Y:S01]  /*1160*/  IMAD R217, R25, UR6, RZ ;  /* 0x0000000619d97c24 */ /* 0x000fe2000f8e02ff */
[----:B------:R-:W-:Y:S01]  /*1170*/  @!P1 LDGSTS.E.BYPASS.LTC128B.128 [R33+0x6000], desc[UR14][R28.64+0x80] ;  /* 0x060000801c219fae */ /* 0x000fe2000b901d4e */
[----:B------:R-:W-:-:S02]  /*1180*/  IMAD R22, R19, R134, RZ ;  /* 0x0000008613167224 */ /* 0x000fc400078e02ff */
[C---:B------:R-:W-:Y:S01]  /*1190*/  IMAD R217, R212.reuse, UR7, R217 ;  /* 0x00000007d4d97c24 */ /* 0x040fe2000f8e02d9 */
[----:B------:R1:W-:Y:S01]  /*11a0*/  @!P1 LDGSTS.E.BYPASS.LTC128B.128 [R33+0xa000], desc[UR14][R28.64+0x100] ;  /* 0x0a0001001c219fae */ /* 0x0003e2000b901d4e */
[----:B------:R-:W-:Y:S01]  /*11b0*/  IMAD.WIDE.U32 R214, R212, UR6, R214 ;  /* 0x00000006d4d67c25 */ /* 0x000fe2000f8e00d6 */
[----:B------:R-:W-:Y:S01]  /*11c0*/  IADD3 R26, P1, R24, R26, RZ ;  /* 0x0000001a181a7210 */ /* 0x000fe20007f3e0ff */
[----:B------:R-:W-:Y:S02]  /*11d0*/  ULDC.64 UR6, c[0x0][0x268] ;  /* 0x00009a0000067ab9 */ /* 0x000fe40000000a00 */
[----:B------:R-:W-:Y:S02]  /*11e0*/  IMAD R22, R18, R135, R22 ;  /* 0x0000008712167224 */ /* 0x000fe400078e0216 */
[----:B------:R-:W-:Y:S02]  /*11f0*/  @!P0 IMAD.IADD R6, R31, 0x1, R6 ;  /* 0x000000011f068824 */ /* 0x000fe400078e0206 */
[C---:B------:R-:W-:Y:S01]  /*1200*/  IMAD.SHL.U32 R206, R10.reuse, 0x40, RZ ;  /* 0x000000400ace7824 */ /* 0x040fe200078e00ff */
[----:B------:R-:W-:Y:S01]  /*1210*/  IADD3.X R27, R3, R27, R22, P1, !PT ;  /* 0x0000001b031b7210 */ /* 0x000fe20000ffe416 */
[----:B------:R-:W-:Y:S01]  /*1220*/  IMAD.IADD R217, R215, 0x1, R217 ;  /* 0x00000001d7d97824 */ /* 0x000fe200078e02d9 */
[----:B------:R-:W-:Y:S01]  /*1230*/  SHF.L.U64.HI R3, R10, 0x5, R11 ;  /* 0x000000050a037819 */ /* 0x000fe2000001020b */
[----:B------:R-:W-:-:S02]  /*1240*/  IMAD.MOV.U32 R216, RZ, RZ, R214 ;  /* 0x000000ffffd87224 */ /* 0x000fc400078e00d6 */
[----:B------:R-:W-:Y:S02]  /*1250*/  IMAD R203, R25, UR6, RZ ;  /* 0x0000000619cb7c24 */ /* 0x000fe4000f8e02ff */
[----:B------:R-:W-:-:S04]  /*1260*/  IMAD.WIDE.U32 R22, R87, R206, R216 ;  /* 0x000000ce57167225 */ /* 0x000fc800078e00d8 */
[C---:B------:R-:W-:Y:S02]  /*1270*/  IMAD R203, R212.reuse, UR7, R203 ;  /* 0x00000007d4cb7c24 */ /* 0x040fe4000f8e02cb */
[----:B------:R-:W-:Y:S01]  /*1280*/  IMAD.WIDE.U32 R212, R212, UR6, R26 ;  /* 0x00000006d4d47c25 */ /* 0x000fe2000f8e001a */
[----:B-1----:R-:W-:-:S03]  /*1290*/  @!P0 LEA R28, P2, R30, R12, 0x1 ;  /* 0x0000000c1e1c8211 */ /* 0x002fc600078408ff */
[----:B------:R-:W-:Y:S02]  /*12a0*/  IMAD R12, R205, R87, RZ ;  /* 0x00000057cd0c7224 */ /* 0x000fe400078e02ff */
[----:B------:R-:W-:Y:S01]  /*12b0*/  IMAD.IADD R7, R34, 0x1, -R7 ;  /* 0x0000000122077824 */ /* 0x000fe200078e0a07 */
[----:B------:R-:W-:Y:S01]  /*12c0*/  @!P0 LEA.HI.X R29, R30, R13, R6, 0x1, P2 ;  /* 0x0000000d1e1d8211 */ /* 0x000fe200010f0c06 */
[----:B------:R-:W-:Y:S02]  /*12d0*/  IMAD R12, R17, R206, R12 ;  /* 0x000000ce110c7224 */ /* 0x000fe400078e020c */
[----:B------:R-:W-:Y:S02]  /*12e0*/  IMAD.SHL.U32 R6, R10, 0x20, RZ ;  /* 0x000000200a067824 */ /* 0x000fe400078e00ff */
[----:B------:R-:W-:Y:S01]  /*12f0*/  IMAD.IADD R10, R23, 0x1, R12 ;  /* 0x00000001170a7824 */ /* 0x000fe200078e020c */
[----:B--2---:R-:W-:Y:S01]  /*1300*/  @!P6 LEA R12, P2, R22, R8, 0x1 ;  /* 0x00000008160ce211 */ /* 0x004fe200078408ff */
[----:B------:R-:W-:Y:S01]  /*1310*/  @!P0 LDGSTS.E.BYPASS.LTC128B.128 [R21+0x3000], desc[UR14][R28.64] ;  /* 0x030000001c158fae */ /* 0x000fe2000b901d4e */
[----:B------:R-:W-:Y:S01]  /*1320*/  @!P5 IADD3 R8, P1, R6, R22, RZ ;  /* 0x000000160608d210 */ /* 0x000fe20007f3e0ff */
[----:B------:R-:W-:Y:S01]  /*1330*/  IMAD R24, R17, R134, RZ ;  /* 0x0000008611187224 */ /* 0x000fe200078e02ff */
[----:B------:R-:W-:Y:S01]  /*1340*/  @!P6 LEA.HI.X R13, R22, R9, R10, 0x1, P2 ;  /* 0x00000009160de211 */ /* 0x000fe200010f0c0a */
[----:B------:R-:W-:Y:S01]  /*1350*/  @!P0 LDGSTS.E.BYPASS.LTC128B.128 [R21+0x7000], desc[UR14][R28.64+0x80] ;  /* 0x070000801c158fae */ /* 0x000fe2000b901d4e */
[----:B------:R-:W-:-:S02]  /*1360*/  IMAD.SHL.U32 R22, R18, 0x8, RZ ;  /* 0x0000000812167824 */ /* 0x000fc400078e00ff */
[----:B------:R-:W-:Y:S01]  /*1370*/  @!P5 IMAD.X R10, R3, 0x1, R10, P1 ;  /* 0x00000001030ad824 */ /* 0x000fe200008e060a */
[----:B---3--:R-:W-:Y:S01]  /*1380*/  @!P5 LEA R26, P1, R8, R4, 0x1 ;  /* 0x00000004081ad211 */ /* 0x008fe200078208ff */
[----:B------:R1:W-:Y:S01]  /*1390*/  @!P0 LDGSTS.E.BYPASS.LTC128B.128 [R21+0xb000], desc[UR14][R28.64+0x100] ;  /* 0x0b0001001c158fae */ /* 0x0003e2000b901d4e */
[----:B------:R-:W-:Y:S02]  /*13a0*/  IMAD.SHL.U32 R4, R0, 0x40, RZ ;  /* 0x0000004000047824 */ /* 0x000fe400078e00ff */
[----:B------:R-:W-:Y:S01]  /*13b0*/  @!P5 LEA.HI.X R27, R8, R5, R10, 0x1, P1 ;  /* 0x00000005081bd211 */ /* 0x000fe200008f0c0a */
[----:B------:R-:W-:Y:S01]  /*13c0*/  @!P6 LDGSTS.E.BYPASS.LTC128B.128 [R20+0xc000], desc[UR14][R12.64] ;  /* 0x0c0000000c14efae */ /* 0x000fe2000b901d4e */
[----:B------:R-:W2:Y:S01]  /*13d0*/  @!P4 LDC.64 R10, c[0x0][0x220] ;  /* 0x00008800ff0acb82 */ /* 0x000ea20000000a00 */
[C---:B------:R-:W-:Y:S02]  /*13e0*/  IMAD.WIDE.U32 R18, R87.reuse, R134, RZ ;  /* 0x0000008657127225 */ /* 0x040fe400078e00ff */
[----:B------:R-:W-:Y:S02]  /*13f0*/  @!P6 LDGSTS.E.BYPASS.LTC128B.128 [R20+0xe000], desc[UR14][R12.64+0x80] ;  /* 0x0e0000800c14efae */ /* 0x000fe4000b901d4e */
[----:B------:R-:W-:-:S02]  /*1400*/  IMAD R5, R87, R135, R24 ;  /* 0x0000008757057224 */ /* 0x000fc400078e0218 */
[----:B------:R3:W-:Y:S01]  /*1410*/  @!P6 LDGSTS.E.BYPASS.LTC128B.128 [R20+0x10000], desc[UR14][R12.64+0x100] ;  /* 0x100001000c14efae */ /* 0x0007e2000b901d4e */
[----:B------:R-:W4:Y:S01]  /*1420*/  @!P3 LDC.64 R8, c[0x0][0x220] ;  /* 0x00008800ff08bb82 */ /* 0x000f220000000a00 */
[----:B------:R-:W-:Y:S02]  /*1430*/  IMAD.IADD R203, R213, 0x1, R203 ;  /* 0x00000001d5cb7824 */ /* 0x000fe400078e02cb */
[----:B------:R-:W-:Y:S01]  /*1440*/  @!P5 LDGSTS.E.BYPASS.LTC128B.128 [R16+0xd000], desc[UR14][R26.64] ;  /* 0x0d0000001a10dfae */ /* 0x000fe2000b901d4e */
[----:B------:R-:W-:Y:S01]  /*1450*/  IMAD.SHL.U32 R85, R14, 0x40, RZ ;  /* 0x000000400e557824 */ /* 0x000fe200078e00ff */
[----:B------:R-:W-:Y:S02]  /*1460*/  SHF.R.S32.HI R14, RZ, 0x5, R15 ;  /* 0x00000005ff0e7819 */ /* 0x000fe4000001140f */
[----:B------:R-:W-:Y:S02]  /*1470*/  @!P5 LDGSTS.E.BYPASS.LTC128B.128 [R16+0xf000], desc[UR14][R26.64+0x80] ;  /* 0x0f0000801a10dfae */ /* 0x000fe4000b901d4e */
[----:B------:R-:W-:-:S02]  /*1480*/  LOP3.LUT R85, R85, 0xfffffe00, RZ, 0xc0, !PT ;  /* 0xfffffe0055557812 */ /* 0x000fc400078ec0ff */
[----:B------:R5:W-:Y:S01]  /*1490*/  @!P5 LDGSTS.E.BYPASS.LTC128B.128 [R16+0x11000], desc[UR14][R26.64+0x100] ;  /* 0x110001001a10dfae */ /* 0x000be2000b901d4e */
[----:B-1----:R-:W-:-:S03]  /*14a0*/  LOP3.LUT R21, R4, 0x1c0, RZ, 0xc0, !PT ;  /* 0x000001c004157812 */ /* 0x002fc600078ec0ff */
[----:B------:R-:W0:Y:S01]  /*14b0*/  LDGDEPBAR ;  /* 0x00000000000079af */ /* 0x000e220000000000 */
[----:B------:R-:W-:Y:S01]  /*14c0*/  IMAD.SHL.U32 R4, R7, 0x40, RZ ;  /* 0x0000004007047824 */ /* 0x000fe200078e00ff */
[----:B------:R-:W-:-:S04]  /*14d0*/  LOP3.LUT R17, R21, 0x8, R22, 0xf8, !PT ;  /* 0x0000000815117812 */ /* 0x000fc800078ef816 */
[----:B------:R-:W-:Y:S01]  /*14e0*/  LOP3.LUT R4, R4, 0x1c0, RZ, 0xc0, !PT ;  /* 0x000001c004047812 */ /* 0x000fe200078ec0ff */
[----:B---3--:R-:W-:Y:S02]  /*14f0*/  IMAD.SHL.U32 R13, R201, 0x8, RZ ;  /* 0x00000008c90d7824 */ /* 0x008fe400078e00ff */
[----:B------:R-:W-:Y:S01]  /*1500*/  IMAD.IADD R12, R19, 0x1, R5 ;  /* 0x00000001130c7824 */ /* 0x000fe200078e0205 */
[----:B------:R-:W-:Y:S02]  /*1510*/  LEA R5, P0, R18, R212, 0x6 ;  /* 0x000000d412057211 */ /* 0x000fe400078030ff */
[----:B------:R-:W-:Y:S02]  /*1520*/  LOP3.LUT R13, R4, 0x8, R13, 0xf8, !PT ;  /* 0x00000008040d7812 */ /* 0x000fe400078ef80d */
[----:B------:R-:W-:Y:S02]  /*1530*/  LEA.HI.X R12, R18, R203, R12, 0x6, P0 ;  /* 0x000000cb120c7211 */ /* 0x000fe400000f340c */
[----:B------:R-:W-:-:S02]  /*1540*/  SHF.R.U32.HI R4, RZ, 0x3, R4 ;  /* 0x00000003ff047819 */ /* 0x000fc40000011604 */
[----:B--2---:R-:W-:Y:S01]  /*1550*/  @!P4 LEA R18, P0, R5, R10, 0x1 ;  /* 0x0000000a0512c211 */ /* 0x004fe200078008ff */
[----:B------:R-:W-:-:S04]  /*1560*/  DEPBAR.LE SB0, 0x0 ;  /* 0x000080000000791a */ /* 0x000fc80000000000 */
[----:B------:R-:W-:Y:S01]  /*1570*/  BAR.SYNC.DEFER_BLOCKING 0x0 ;  /* 0x0000000000007b1d */ /* 0x000fe20000010000 */
[----:B-----5:R-:W-:Y:S02]  /*1580*/  SHF.R.U32.HI R16, RZ, 0x3, R21 ;  /* 0x00000003ff107819 */ /* 0x020fe40000011615 */
[----:B------:R-:W-:Y:S02]  /*1590*/  @!P3 LEA R10, P1, R134, R5, 0x5 ;  /* 0x00000005860ab211 */ /* 0x000fe400078228ff */
[----:B------:R-:W-:Y:S02]  /*15a0*/  LOP3.LUT R16, R17, R16, RZ, 0x3c, !PT ;  /* 0x0000001011107212 */ /* 0x000fe400078e3cff */
[----:B------:R-:W-:Y:S02]  /*15b0*/  LOP3.LUT R4, R13, R4, RZ, 0x3c, !PT ;  /* 0x000000040d047212 */ /* 0x000fe400078e3cff */
[----:B------:R-:W-:Y:S01]  /*15c0*/  @!P4 LEA.HI.X R19, R5, R11, R12, 0x1, P0 ;  /* 0x0000000b0513c211 */ /* 0x000fe200000f0c0c */
[----:B------:R-:W-:Y:S01]  /*15d0*/  IMAD R5, R14, 0x400, R85 ;  /* 0x000004000e057824 */ /* 0x000fe200078e0255 */
[----:B----4-:R-:W-:Y:S01]  /*15e0*/  @!P3 LEA R8, P0, R10, R8, 0x1 ;  /* 0x000000080a08b211 */ /* 0x010fe200078008ff */
[----:B------:R-:W-:Y:S01]  /*15f0*/  IMAD R201, R201, 0x200, R16 ;  /* 0x00000200c9c97824 */ /* 0x000fe200078e0210 */
[----:B------:R-:W-:Y:S01]  /*1600*/  @!P3 LEA.HI.X R12, R134, R12, R135, 0x5, P1 ;  /* 0x0000000c860cb211 */ /* 0x000fe200008f2c87 */
[----:B------:R-:W-:Y:S01]  /*1610*/  IMAD.IADD R202, R4, 0x1, R5 ;  /* 0x0000000104ca7824 */ /* 0x000fe200078e0205 */
[----:B------:R-:W-:Y:S01]  /*1620*/  R2P PR, R7, 0x6 ;  /* 0x0000000607007804 */ /* 0x000fe20000000000 */
[----:B------:R-:W-:Y:S01]  /*1630*/  IMAD.MOV.U32 R7, RZ, RZ, 0x10 ;  /* 0x00000010ff077424 */ /* 0x000fe200078e00ff */
[----:B------:R-:W-:Y:S01]  /*1640*/  @!P3 LEA.HI.X R9, R10, R9, R12, 0x1, P0 ;  /* 0x000000090a09b211 */ /* 0x000fe200000f0c0c */
[----:B------:R-:W-:Y:S01]  /*1650*/  IMAD.MOV.U32 R5, RZ, RZ, 0x20 ;  /* 0x00000020ff057424 */ /* 0x000fe200078e00ff */
[----:B------:R-:W-:-:S02]  /*1660*/  LEA R201, R201, UR4, 0x1 ;  /* 0x00000004c9c97c11 */ /* 0x000fc4000f8e08ff */
[----:B------:R-:W-:Y:S02]  /*1670*/  LEA R202, R202, UR4, 0x1 ;  /* 0x00000004caca7c11 */ /* 0x000fe4000f8e08ff */
[----:B------:R-:W-:Y:S01]  /*1680*/  SEL R7, R7, 0xfffffff0, !P1 ;  /* 0xfffffff007077807 */ /* 0x000fe20004800000 */
[----:B------:R-:W-:Y:S01]  /*1690*/  @P4 STS.128 [R209+0x12000], RZ ;  /* 0x012000ffd1004388 */ /* 0x000fe20000000c00 */
[----:B------:R-:W-:Y:S01]  /*16a0*/  SEL R5, R5, 0xffffffe0, !P2 ;  /* 0xffffffe005057807 */ /* 0x000fe20005000000 */
[C---:B------:R-:W-:Y:S01]  /*16b0*/  VIADD R199, R201.reuse, 0xc020 ;  /* 0x0000c020c9c77836 */ /* 0x040fe20000000000 */
[----:B------:R-:W-:Y:S01]  /*16c0*/  R2P PR, R0, 0x6 ;  /* 0x0000000600007804 */ /* 0x000fe20000000000 */
[----:B------:R-:W-:Y:S01]  /*16d0*/  @P4 STS.128 [R209+0x14000], RZ ;  /* 0x014000ffd1004388 */ /* 0x000fe20000000c00 */
[----:B------:R-:W-:Y:S02]  /*16e0*/  VIADD R0, R201, 0xc000 ;  /* 0x0000c000c9007836 */ /* 0x000fe40000000000 */
[--C-:B------:R-:W-:Y:S01]  /*16f0*/  IMAD R200, R7, 0x2, R202.reuse ;  /* 0x0000000207c87824 */ /* 0x100fe200078e02ca */
[----:B------:R-:W-:Y:S01]  /*1700*/  @P4 STS.128 [R209+0x16000], RZ ;  /* 0x016000ffd1004388 */ /* 0x000fe20000000c00 */
[----:B------:R-:W-:-:S02]  /*1710*/  IMAD R198, R5, 0x2, R202 ;  /* 0x0000000205c67824 */ /* 0x000fc400078e02ca */
[----:B------:R-:W-:Y:S01]  /*1720*/  IMAD R197, R5, 0x2, R200 ;  /* 0x0000000205c57824 */ /* 0x000fe200078e02c8 */
[----:B------:R-:W-:Y:S01]  /*1730*/  @!PT LDS RZ, [RZ] ;  /* 0x00000000fffff984 */ /* 0x000fe20000000800 */
[----:B------:R-:W-:Y:S01]  /*1740*/  @!PT LDS RZ, [RZ] ;  /* 0x00000000fffff984 */ /* 0x000fe20000000800 */
[----:B------:R-:W-:Y:S01]  /*1750*/  @!PT LDS RZ, [RZ] ;  /* 0x00000000fffff984 */ /* 0x000fe20000000800 */
[----:B------:R-:W-:Y:S04]  /*1760*/  @!P4 LDGSTS.E.BYPASS.LTC128B.128 [R209+0x12000], desc[UR14][R18.64] ;  /* 0x1200000012d1cfae */ /* 0x000fe8000b901d4e */
[----:B------:R-:W-:Y:S01]  /*1770*/  @!P4 LDGSTS.E.BYPASS.LTC128B.128 [R209+0x14000], desc[UR14][R18.64+0x80] ;  /* 0x1400008012d1cfae */ /* 0x000fe2000b901d4e */
[----:B------:R-:W-:Y:S02]  /*1780*/  @P1 VIADD R199, R0, 0xffffffe0 ;  /* 0xffffffe000c71836 */ /* 0x000fe40000000000 */
[----:B------:R-:W-:Y:S01]  /*1790*/  IMAD.MOV.U32 R0, RZ, RZ, 0x40 ;  /* 0x00000040ff007424 */ /* 0x000fe200078e00ff */
[----:B------:R1:W-:Y:S04]  /*17a0*/  @!P4 LDGSTS.E.BYPASS.LTC128B.128 [R209+0x16000], desc[UR14][R18.64+0x100] ;  /* 0x1600010012d1cfae */ /* 0x0003e8000b901d4e */
[----:B------:R-:W-:Y:S01]  /*17b0*/  @P3 STS.128 [R209+0x13000], RZ ;  /* 0x013000ffd1003388 */ /* 0x000fe20000000c00 */
[----:B------:R-:W-:-:S03]  /*17c0*/  SEL R0, R0, 0xffffffc0, !P2 ;  /* 0xffffffc000007807 */ /* 0x000fc60005000000 */
[----:B------:R-:W-:Y:S02]  /*17d0*/  @P3 STS.128 [R209+0x15000], RZ ;  /* 0x015000ffd1003388 */ /* 0x000fe40000000c00 */
[----:B------:R-:W-:Y:S02]  /*17e0*/  IMAD.IADD R195, R201, 0x1, R0 ;  /* 0x00000001c9c37824 */ /* 0x000fe400078e0200 */
[----:B------:R-:W-:Y:S01]  /*17f0*/  @P3 STS.128 [R209+0x17000], RZ ;  /* 0x017000ffd1003388 */ /* 0x000fe20000000c00 */
[----:B------:R-:W-:Y:S02]  /*1800*/  IMAD.IADD R188, R0, 0x1, R199 ;  /* 0x0000000100bc7824 */ /* 0x000fe400078e02c7 */
[----:B------:R-:W-:Y:S01]  /*1810*/  IMAD.SHL.U32 R0, R86, 0x2, RZ ;  /* 0x0000000256007824 */ /* 0x000fe200078e00ff */
[----:B------:R-:W-:Y:S01]  /*1820*/  @!PT LDS RZ, [RZ] ;  /* 0x00000000fffff984 */ /* 0x000fe20000000800 */
[----:B------:R-:W-:Y:S01]  /*1830*/  @!PT LDS RZ, [RZ] ;  /* 0x00000000fffff984 */ /* 0x000fe20000000800 */
[----:B------:R-:W-:Y:S01]  /*1840*/  @!PT LDS RZ, [RZ] ;  /* 0x00000000fffff984 */ /* 0x000fe20000000800 */
[----:B------:R-:W-:Y:S04]  /*1850*/  @!P3 LDGSTS.E.BYPASS.LTC128B.128 [R209+0x13000], desc[UR14][R8.64] ;  /* 0x1300000008d1bfae */ /* 0x000fe8000b901d4e */
[----:B------:R-:W-:Y:S01]  /*1860*/  @!P3 LDGSTS.E.BYPASS.LTC128B.128 [R209+0x15000], desc[UR14][R8.64+0x80] ;  /* 0x1500008008d1bfae */ /* 0x000fe2000b901d4e */
[----:B------:R-:W-:-:S03]  /*1870*/  LOP3.LUT R0, R0, 0x6, RZ, 0xc0, !PT ;  /* 0x0000000600007812 */ /* 0x000fc600078ec0ff */
[----:B------:R2:W-:Y:S02]  /*1880*/  @!P3 LDGSTS.E.BYPASS.LTC128B.128 [R209+0x17000], desc[UR14][R8.64+0x100] ;  /* 0x1700010008d1bfae */ /* 0x0005e4000b901d4e */
[----:B------:R-:W-:Y:S02]  /*1890*/  IMAD R87, R87, 0x40, R0 ;  /* 0x0000004057577824 */ /* 0x000fe400078e0200 */
[----:B------:R-:W-:Y:S03]  /*18a0*/  LDSM.16.M88.4 R72, [R202] ;  /* 0x00000000ca48783b */ /* 0x000fe60000000200 */
[C---:B------:R-:W-:Y:S01]  /*18b0*/  ISETP.GE.AND P4, PT, R87.reuse, R84, PT ;  /* 0x000000545700720c */ /* 0x040fe20003f86270 */
[----:B------:R-:W3:Y:S04]  /*18c0*/  LDSM.16.M88.4 R24, [R201+0xc000] ;  /* 0x00c00000c918783b */ /* 0x000ee80000000200 */
[----:B-1----:R-:W1:Y:S04]  /*18d0*/  LDSM.16.M88.4 R16, [R201+0xc800] ;  /* 0x00c80000c910783b */ /* 0x002e680000000200 */
[----:B------:R-:W4:Y:S04]  /*18e0*/  LDSM.16.M88.4 R60, [R201+0xd000] ;  /* 0x00d00000c93c783b */ /* 0x000f280000000200 */
[----:B------:R-:W5:Y:S04]  /*18f0*/  LDSM.16.M88.4 R12, [R201+0xd800] ;  /* 0x00d80000c90c783b */ /* 0x000f680000000200 */
[----:B------:R-:W-:Y:S04]  /*1900*/  LDSM.16.M88.4 R32, [R200] ;  /* 0x00000000c820783b */ /* 0x000fe80000000200 */
[----:B------:R-:W5:Y:S04]  /*1910*/  LDSM.16.M88.4 R68, [R199] ;  /* 0x00000000c744783b */ /* 0x000f680000000200 */
[----:B--2---:R-:W2:Y:S04]  /*1920*/  LDSM.16.M88.4 R8, [R199+0x800] ;  /* 0x00080000c708783b */ /* 0x004ea80000000200 */
[----:B------:R-:W2:Y:S04]  /*1930*/  LDSM.16.M88.4 R40, [R199+0x1000] ;  /* 0x00100000c728783b */ /* 0x000ea80000000200 */
[----:B------:R-:W2:Y:S04]  /*1940*/  LDSM.16.M88.4 R48, [R199+0x1800] ;  /* 0x00180000c730783b */ /* 0x000ea80000000200 */
[----:B------:R-:W-:Y:S01]  /*1950*/  LDSM.16.M88.4 R52, [R198] ;  /* 0x00000000c634783b */ /* 0x000fe20000000200 */
[C---:B---3--:R-:W-:Y:S03]  /*1960*/  HMMA.16816.F32 R28, R72.reuse, R24, RZ ;  /* 0x00000018481c723c */ /* 0x048fe600000018ff */
[----:B------:R-:W3:Y:S04]  /*1970*/  LDSM.16.M88.4 R44, [R195+0xc000] ;  /* 0x00c00000c32c783b */ /* 0x000ee80000000200 */
[----:B------:R-:W3:Y:S01]  /*1980*/  LDSM.16.M88.4 R36, [R195+0xc800] ;  /* 0x00c80000c324783b */ /* 0x000ee20000000200 */
[C---:B------:R-:W-:Y:S03]  /*1990*/  HMMA.16816.F32 R24, R72.reuse, R26, RZ ;  /* 0x0000001a4818723c */ /* 0x040fe600000018ff */
[----:B------:R-:W-:Y:S03]  /*19a0*/  LDSM.16.M88.4 R76, [R195+0xd800] ;  /* 0x00d80000c34c783b */ /* 0x000fe60000000200 */
[C---:B-1----:R-:W-:Y:S01]  /*19b0*/  HMMA.16816.F32 R20, R72.reuse, R16, RZ ;  /* 0x000000104814723c */ /* 0x042fe200000018ff */
[----:B------:R-:W-:Y:S04]  /*19c0*/  LDSM.16.M88.4 R80, [R201+0xf000] ;  /* 0x00f00000c950783b */ /* 0x000fe80000000200 */
[----:B------:R-:W0:Y:S01]  /*19d0*/  LDGDEPBAR ;  /* 0x00000000000079af */ /* 0x000e220000000000 */
[C---:B------:R-:W-:Y:S06]  /*19e0*/  HMMA.16816.F32 R16, R72.reuse, R18, RZ ;  /* 0x000000124810723c */ /* 0x040fec00000018ff */
[C---:B----4-:R-:W-:Y:S06]  /*19f0*/  HMMA.16816.F32 R64, R72.reuse, R60, RZ ;  /* 0x0000003c4840723c */ /* 0x050fec00000018ff */
[C---:B------:R-:W-:Y:S06]  /*1a00*/  HMMA.16816.F32 R60, R72.reuse, R62, RZ ;  /* 0x0000003e483c723c */ /* 0x040fec00000018ff */
[C---:B-----5:R-:W-:Y:S06]  /*1a10*/  HMMA.16816.F32 R56, R72.reuse, R12, RZ ;  /* 0x0000000c4838723c */ /* 0x060fec00000018ff */
[----:B------:R-:W-:Y:S01]  /*1a20*/  HMMA.16816.F32 R72, R72, R14, RZ ;  /* 0x0000000e4848723c */ /* 0x000fe200000018ff */
[----:B------:R-:W1:Y:S05]  /*1a30*/  LDSM.16.M88.4 R12, [R195+0xd000] ;  /* 0x00d00000c30c783b */ /* 0x000e6a0000000200 */
[C---:B------:R-:W-:Y:S06]  /*1a40*/  HMMA.16816.F32 R28, R32.reuse, R68, R28 ;  /* 0x00000044201c723c */ /* 0x040fec000000181c */
[C---:B------:R-:W-:Y:S01]  /*1a50*/  HMMA.16816.F32 R24, R32.reuse, R70, R24 ;  /* 0x000000462018723c */ /* 0x040fe20000001818 */
[----:B------:R-:W-:Y:S05]  /*1a60*/  LDSM.16.M88.4 R68, [R188] ;  /* 0x00000000bc44783b */ /* 0x000fea0000000200 */
[C---:B--2---:R-:W-:Y:S06]  /*1a70*/  HMMA.16816.F32 R20, R32.reuse, R8, R20 ;  /* 0x000000082014723c */ /* 0x044fec0000001814 */
[C---:B------:R-:W-:Y:S01]  /*1a80*/  HMMA.16816.F32 R16, R32.reuse, R10, R16 ;  /* 0x0000000a2010723c */ /* 0x040fe20000001810 */
[----:B------:R-:W2:Y:S05]  /*1a90*/  LDSM.16.M88.4 R8, [R197] ;  /* 0x00000000c508783b */ /* 0x000eaa0000000200 */
[C---:B------:R-:W-:Y:S06]  /*1aa0*/  HMMA.16816.F32 R64, R32.reuse, R40, R64 ;  /* 0x000000282040723c */ /* 0x040fec0000001840 */
[C---:B------:R-:W-:Y:S01]  /*1ab0*/  HMMA.16816.F32 R60, R32.reuse, R42, R60 ;  /* 0x0000002a203c723c */ /* 0x040fe2000000183c */
[----:B------:R-:W4:Y:S05]  /*1ac0*/  LDSM.16.M88.4 R40, [R188+0x800] ;  /* 0x00080000bc28783b */ /* 0x000f2a0000000200 */
[C---:B------:R-:W-:Y:S06]  /*1ad0*/  HMMA.16816.F32 R56, R32.reuse, R48, R56 ;  /* 0x000000302038723c */ /* 0x040fec0000001838 */
[----:B------:R-:W-:Y:S01]  /*1ae0*/  HMMA.16816.F32 R72, R32, R50, R72 ;  /* 0x000000322048723c */ /* 0x000fe20000001848 */
[----:B------:R-:W5:Y:S04]  /*1af0*/  LDSM.16.M88.4 R32, [R188+0x1000] ;  /* 0x00100000bc20783b */ /* 0x000f680000000200 */
[----:B------:R-:W-:Y:S01]  /*1b00*/  LDSM.16.M88.4 R48, [R202+0x4000] ;  /* 0x00400000ca30783b */ /* 0x000fe20000000200 */
[C---:B---3--:R-:W-:Y:S06]  /*1b10*/  HMMA.16816.F32 R28, R52.reuse, R44, R28 ;  /* 0x0000002c341c723c */ /* 0x048fec000000181c */
[C---:B------:R-:W-:Y:S01]  /*1b20*/  HMMA.16816.F32 R24, R52.reuse, R46, R24 ;  /* 0x0000002e3418723c */ /* 0x040fe20000001818 */
[----:B------:R-:W3:Y:S05]  /*1b30*/  LDSM.16.M88.4 R44, [R188+0x1800] ;  /* 0x00180000bc2c783b */ /* 0x000eea0000000200 */
[C---:B------:R-:W-:Y:S06]  /*1b40*/  HMMA.16816.F32 R20, R52.reuse, R36, R20 ;  /* 0x000000243414723c */ /* 0x040fec0000001814 */
[C---:B------:R-:W-:Y:S01]  /*1b50*/  HMMA.16816.F32 R16, R52.reuse, R38, R16 ;  /* 0x000000263410723c */ /* 0x040fe20000001810 */
[----:B------:R-:W3:Y:S05]  /*1b60*/  LDSM.16.M88.4 R36, [R201+0xe000] ;  /* 0x00e00000c924783b */ /* 0x000eea0000000200 */
[C---:B-1----:R-:W-:Y:S06]  /*1b70*/  HMMA.16816.F32 R64, R52.reuse, R12, R64 ;  /* 0x0000000c3440723c */ /* 0x042fec0000001840 */
[C---:B------:R-:W-:Y:S01]  /*1b80*/  HMMA.16816.F32 R60, R52.reuse, R14, R60 ;  /* 0x0000000e343c723c */ /* 0x040fe2000000183c */
[----:B------:R-:W1:Y:S05]  /*1b90*/  LDSM.16.M88.4 R12, [R201+0xe800] ;  /* 0x00e80000c90c783b */ /* 0x000e6a0000000200 */
[C---:B------:R-:W-:Y:S06]  /*1ba0*/  HMMA.16816.F32 R56, R52.reuse, R76, R56 ;  /* 0x0000004c3438723c */ /* 0x040fec0000001838 */
[----:B------:R-:W-:Y:S01]  /*1bb0*/  HMMA.16816.F32 R52, R52, R78, R72 ;  /* 0x0000004e3434723c */ /* 0x000fe20000001848 */
[----:B------:R-:W1:Y:S04]  /*1bc0*/  LDSM.16.M88.4 R76, [R201+0xf800] ;  /* 0x00f80000c94c783b */ /* 0x000e680000000200 */
[----:B------:R-:W-:Y:S01]  /*1bd0*/  LDSM.16.M88.4 R72, [R199+0x3800] ;  /* 0x00380000c748783b */ /* 0x000fe20000000200 */
[C---:B--2---:R-:W-:Y:S06]  /*1be0*/  HMMA.16816.F32 R28, R8.reuse, R68, R28 ;  /* 0x00000044081c723c */ /* 0x044fec000000181c */
[C---:B------:R-:W-:Y:S01]  /*1bf0*/  HMMA.16816.F32 R24, R8.reuse, R70, R24 ;  /* 0x000000460818723c */ /* 0x040fe20000001818 */
[----:B------:R-:W-:Y:S05]  /*1c00*/  LDSM.16.M88.4 R68, [R200+0x4000] ;  /* 0x00400000c844783b */ /* 0x000fea0000000200 */
[C---:B----4-:R-:W-:Y:S06]  /*1c10*/  HMMA.16816.F32 R20, R8.reuse, R40, R20 ;  /* 0x000000280814723c */ /* 0x050fec0000001814 */
[C---:B------:R-:W-:Y:S01]  /*1c20*/  HMMA.16816.F32 R16, R8.reuse, R42, R16 ;  /* 0x0000002a0810723c */ /* 0x040fe20000001810 */
[----:B------:R-:W2:Y:S05]  /*1c30*/  LDSM.16.M88.4 R40, [R199+0x2000] ;  /* 0x00200000c728783b */ /* 0x000eaa0000000200 */
[C---:B-----5:R-:W-:Y:S06]  /*1c40*/  HMMA.16816.F32 R64, R8.reuse, R32, R64 ;  /* 0x000000200840723c */ /* 0x060fec0000001840 */
[C---:B------:R-:W-:Y:S01]  /*1c50*/  HMMA.16816.F32 R60, R8.reuse, R34, R60 ;  /* 0x00000022083c723c */ /* 0x040fe2000000183c */
[----:B------:R-:W4:Y:S05]  /*1c60*/  LDSM.16.M88.4 R32, [R199+0x2800] ;  /* 0x00280000c720783b */ /* 0x000f2a0000000200 */
[C---:B---3--:R-:W-:Y:S06]  /*1c70*/  HMMA.16816.F32 R56, R8.reuse, R44, R56 ;  /* 0x0000002c0838723c */ /* 0x048fec0000001838 */
[----:B------:R-:W-:Y:S01]  /*1c80*/  HMMA.16816.F32 R52, R8, R46, R52 ;  /* 0x0000002e0834723c */ /* 0x000fe20000001834 */
[----:B------:R-:W3:Y:S04]  /*1c90*/  LDSM.16.M88.4 R8, [R199+0x3000] ;  /* 0x00300000c708783b */ /* 0x000ee80000000200 */
[----:B------:R-:W-:Y:S01]  /*1ca0*/  LDSM.16.M88.4 R44, [R195+0xe000] ;  /* 0x00e00000c32c783b */ /* 0x000fe20000000200 */
[C---:B------:R-:W-:Y:S06]  /*1cb0*/  HMMA.16816.F32 R28, R48.reuse, R36, R28 ;  /* 0x00000024301c723c */ /* 0x040fec000000181c */
[C---:B------:R-:W-:Y:S01]  /*1cc0*/  HMMA.16816.F32 R24, R48.reuse, R38, R24 ;  /* 0x000000263018723c */ /* 0x040fe20000001818 */
[----:B------:R-:W5:Y:S05]  /*1cd0*/  LDSM.16.M88.4 R36, [R198+0x4000] ;  /* 0x00400000c624783b */ /* 0x000f6a0000000200 */
[C---:B-1----:R-:W-:Y:S06]  /*1ce0*/  HMMA.16816.F32 R20, R48.reuse, R12, R20 ;  /* 0x0000000c3014723c */ /* 0x042fec0000001814 */
[C---:B------:R-:W-:Y:S01]  /*1cf0*/  HMMA.16816.F32 R16, R48.reuse, R14, R16 ;  /* 0x0000000e3010723c */ /* 0x040fe20000001810 */
[----:B------:R-:W1:Y:S05]  /*1d00*/  LDSM.16.M88.4 R12, [R195+0xe800] ;  /* 0x00e80000c30c783b */ /* 0x000e6a0000000200 */
[C---:B------:R-:W-:Y:S06]  /*1d10*/  HMMA.16816.F32 R64, R48.reuse, R80, R64 ;  /* 0x000000503040723c */ /* 0x040fec0000001840 */
[C---:B------:R-:W-:Y:S01]  /*1d20*/  HMMA.16816.F32 R60, R48.reuse, R82, R60 ;  /* 0x00000052303c723c */ /* 0x040fe2000000183c */
[----:B------:R-:W-:Y:S05]  /*1d30*/  LDSM.16.M88.4 R80, [R199+0x4800] ;  /* 0x00480000c750783b */ /* 0x000fea0000000200 */
[C---:B------:R-:W-:Y:S06]  /*1d40*/  HMMA.16816.F32 R56, R48.reuse, R76, R56 ;  /* 0x0000004c3038723c */ /* 0x040fec0000001838 */
[----:B------:R-:W-:Y:S01]  /*1d50*/  HMMA.16816.F32 R52, R48, R78, R52 ;  /* 0x0000004e3034723c */ /* 0x000fe20000001834 */
[----:B------:R-:W1:Y:S04]  /*1d60*/  LDSM.16.M88.4 R76, [R195+0xf000] ;  /* 0x00f00000c34c783b */ /* 0x000e680000000200 */
[----:B------:R-:W-:Y:S01]  /*1d70*/  LDSM.16.M88.4 R48, [R197+0x4000] ;  /* 0x00400000c530783b */ /* 0x000fe20000000200 */
[C---:B--2---:R-:W-:Y:S06]  /*1d80*/  HMMA.16816.F32 R28, R68.reuse, R40, R28 ;  /* 0x00000028441c723c */ /* 0x044fec000000181c */
[C---:B------:R-:W-:Y:S01]  /*1d90*/  HMMA.16816.F32 R24, R68.reuse, R42, R24 ;  /* 0x0000002a4418723c */ /* 0x040fe20000001818 */
[----:B------:R-:W2:Y:S05]  /*1da0*/  LDSM.16.M88.4 R40, [R195+0xf800] ;  /* 0x00f80000c328783b */ /* 0x000eaa0000000200 */
[C---:B----4-:R-:W-:Y:S06]  /*1db0*/  HMMA.16816.F32 R20, R68.reuse, R32, R20 ;  /* 0x000000204414723c */ /* 0x050fec0000001814 */
[C---:B------:R-:W-:Y:S01]  /*1dc0*/  HMMA.16816.F32 R16, R68.reuse, R34, R16 ;  /* 0x000000224410723c */ /* 0x040fe20000001810 */
[----:B------:R-:W4:Y:S05]  /*1dd0*/  LDSM.16.M88.4 R32, [R188+0x2000] ;  /* 0x00200000bc20783b */ /* 0x000f2a0000000200 */
[C---:B---3--:R-:W-:Y:S06]  /*1de0*/  HMMA.16816.F32 R64, R68.reuse, R8, R64 ;  /* 0x000000084440723c */ /* 0x048fec0000001840 */
[C---:B------:R-:W-:Y:S01]  /*1df0*/  HMMA.16816.F32 R60, R68.reuse, R10, R60 ;  /* 0x0000000a443c723c */ /* 0x040fe2000000183c */
[----:B------:R-:W3:Y:S05]  /*1e00*/  LDSM.16.M88.4 R8, [R188+0x2800] ;  /* 0x00280000bc08783b */ /* 0x000eea0000000200 */
[C---:B------:R-:W-:Y:S06]  /*1e10*/  HMMA.16816.F32 R56, R68.reuse, R72, R56 ;  /* 0x000000484438723c */ /* 0x040fec0000001838 */
[----:B------:R-:W-:Y:S01]  /*1e20*/  HMMA.16816.F32 R52, R68, R74, R52 ;  /* 0x0000004a4434723c */ /* 0x000fe20000001834 */
[----:B------:R-:W3:Y:S04]  /*1e30*/  LDSM.16.M88.4 R72, [R188+0x3000] ;  /* 0x00300000bc48783b */ /* 0x000ee80000000200 */
[----:B------:R-:W3:Y:S01]  /*1e40*/  LDSM.16.M88.4 R68, [R188+0x3800] ;  /* 0x00380000bc44783b */ /* 0x000ee20000000200 */
[C---:B-----5:R-:W-:Y:S06]  /*1e50*/  HMMA.16816.F32 R28, R36.reuse, R44, R28 ;  /* 0x0000002c241c723c */ /* 0x060fec000000181c */
[C---:B------:R-:W-:Y:S01]  /*1e60*/  HMMA.16816.F32 R24, R36.reuse, R46, R24 ;  /* 0x0000002e2418723c */ /* 0x040fe20000001818 */
[----:B------:R-:W-:Y:S05]  /*1e70*/  LDSM.16.M88.4 R44, [R201+0x10000] ;  /* 0x01000000c92c783b */ /* 0x000fea0000000200 */
[C---:B-1----:R-:W-:Y:S06]  /*1e80*/  HMMA.16816.F32 R20, R36.reuse, R12, R20 ;  /* 0x0000000c2414723c */ /* 0x042fec0000001814 */
[C---:B------:R-:W-:Y:S01]  /*1e90*/  HMMA.16816.F32 R16, R36.reuse, R14, R16 ;  /* 0x0000000e2410723c */ /* 0x040fe20000001810 */
[----:B------:R-:W1:Y:S05]  /*1ea0*/  LDSM.16.M88.4 R12, [R202+0x8000] ;  /* 0x00800000ca0c783b */ /* 0x000e6a0000000200 */
[C---:B------:R-:W-:Y:S06]  /*1eb0*/  HMMA.16816.F32 R64, R36.reuse, R76, R64 ;  /* 0x0000004c2440723c */ /* 0x040fec0000001840 */
[C---:B------:R-:W-:Y:S01]  /*1ec0*/  HMMA.16816.F32 R60, R36.reuse, R78, R60 ;  /* 0x0000004e243c723c */ /* 0x040fe2000000183c */
[----:B------:R-:W-:Y:S05]  /*1ed0*/  LDSM.16.M88.4 R76, [R200+0x8000] ;  /* 0x00800000c84c783b */ /* 0x000fea0000000200 */
[C---:B--2---:R-:W-:Y:S06]  /*1ee0*/  HMMA.16816.F32 R56, R36.reuse, R40, R56 ;  /* 0x000000282438723c */ /* 0x044fec0000001838 */
[----:B------:R-:W-:Y:S01]  /*1ef0*/  HMMA.16816.F32 R52, R36, R42, R52 ;  /* 0x0000002a2434723c */ /* 0x000fe20000001834 */
[----:B------:R-:W2:Y:S04]  /*1f00*/  LDSM.16.M88.4 R40, [R201+0x10800] ;  /* 0x01080000c928783b */ /* 0x000ea80000000200 */
[----:B------:R-:W5:Y:S01]  /*1f10*/  LDSM.16.M88.4 R36, [R201+0x11000] ;  /* 0x01100000c924783b */ /* 0x000f620000000200 */
[C---:B----4-:R-:W-:Y:S06]  /*1f20*/  HMMA.16816.F32 R28, R48.reuse, R32, R28 ;  /* 0x00000020301c723c */ /* 0x050fec000000181c */
[C---:B------:R-:W-:Y:S01]  /*1f30*/  HMMA.16816.F32 R24, R48.reuse, R34, R24 ;  /* 0x000000223018723c */ /* 0x040fe20000001818 */
[----:B------:R-:W4:Y:S05]  /*1f40*/  LDSM.16.M88.4 R32, [R201+0x11800] ;  /* 0x01180000c920783b */ /* 0x000f2a0000000200 */
[C---:B---3--:R-:W-:Y:S06]  /*1f50*/  HMMA.16816.F32 R20, R48.reuse, R8, R20 ;  /* 0x000000083014723c */ /* 0x048fec0000001814 */
[C---:B------:R-:W-:Y:S01]  /*1f60*/  HMMA.16816.F32 R16, R48.reuse, R10, R16 ;  /* 0x0000000a3010723c */ /* 0x040fe20000001810 */
[----:B------:R-:W3:Y:S05]  /*1f70*/  LDSM.16.M88.4 R8, [R199+0x4000] ;  /* 0x00400000c708783b */ /* 0x000eea0000000200 */
[C---:B------:R-:W-:Y:S06]  /*1f80*/  HMMA.16816.F32 R64, R48.reuse, R72, R64 ;  /* 0x000000483040723c */ /* 0x040fec0000001840 */
[C---:B------:R-:W-:Y:S01]  /*1f90*/  HMMA.16816.F32 R60, R48.reuse, R74, R60 ;  /* 0x0000004a303c723c */ /* 0x040fe2000000183c */
[----:B------:R-:W3:Y:S05]  /*1fa0*/  LDSM.16.M88.4 R72, [R199+0x5000] ;  /* 0x00500000c748783b */ /* 0x000eea0000000200 */
[C---:B------:R-:W-:Y:S06]  /*1fb0*/  HMMA.16816.F32 R56, R48.reuse, R68, R56 ;  /* 0x000000443038723c */ /* 0x040fec0000001838 */
[----:B------:R-:W-:Y:S01]  /*1fc0*/  HMMA.16816.F32 R52, R48, R70, R52 ;  /* 0x000000463034723c */ /* 0x000fe20000001834 */
[----:B------:R-:W3:Y:S04]  /*1fd0*/  LDSM.16.M88.4 R68, [R199+0x5800] ;  /* 0x00580000c744783b */ /* 0x000ee80000000200 */
[----:B------:R-:W-:Y:S01]  /*1fe0*/  LDSM.16.M88.4 R48, [R198+0x8000] ;  /* 0x00800000c630783b */ /* 0x000fe20000000200 */
[C---:B-1----:R-:W-:Y:S06]  /*1ff0*/  HMMA.16816.F32 R28, R12.reuse, R44, R28 ;  /* 0x0000002c0c1c723c */ /* 0x042fec000000181c */
[C---:B------:R-:W-:Y:S01]  /*2000*/  HMMA.16816.F32 R24, R12.reuse, R46, R24 ;  /* 0x0000002e0c18723c */ /* 0x040fe20000001818 */
[----:B------:R-:W1:Y:S05]  /*2010*/  LDSM.16.M88.4 R44, [R195+0x10000] ;  /* 0x01000000c32c783b */ /* 0x000e6a0000000200 */
[C---:B--2---:R-:W-:Y:S06]  /*2020*/  HMMA.16816.F32 R20, R12.reuse, R40, R20 ;  /* 0x000000280c14723c */ /* 0x044fec0000001814 */
[C---:B-----5:R-:W-:Y:S06]  /*2030*/  HMMA.16816.F32 R64, R12.reuse, R36, R64 ;  /* 0x000000240c40723c */ /* 0x060fec0000001840 */
[C---:B------:R-:W-:Y:S01]  /*2040*/  HMMA.16816.F32 R60, R12.reuse, R38, R60 ;  /* 0x000000260c3c723c */ /* 0x040fe2000000183c */
[----:B------:R-:W-:Y:S05]  /*2050*/  LDSM.16.M88.4 R36, [R195+0x11000] ;  /* 0x01100000c324783b */ /* 0x000fea0000000200 */
[C---:B------:R-:W-:Y:S01]  /*2060*/  HMMA.16816.F32 R16, R12.reuse, R42, R16 ;  /* 0x0000002a0c10723c */ /* 0x040fe20000001810 */
[----:B------:R-:W2:Y:S05]  /*2070*/  LDSM.16.M88.4 R40, [R195+0x10800] ;  /* 0x01080000c328783b */ /* 0x000eaa0000000200 */
[----:B----4-:R-:W-:Y:S06]  /*2080*/  HMMA.16816.F32 R56, R12, R32, R56 ;  /* 0x000000200c38723c */ /* 0x010fec0000001838 */
[C---:B---3--:R-:W-:Y:S06]  /*2090*/  HMMA.16816.F32 R28, R76.reuse, R8, R28 ;  /* 0x000000084c1c723c */ /* 0x048fec000000181c */
[----:B------:R-:W-:Y:S01]  /*20a0*/  HMMA.16816.F32 R24, R76, R10, R24 ;  /* 0x0000000a4c18723c */ /* 0x000fe20000001818 */
[----:B------:R-:W-:Y:S05]  /*20b0*/  LDSM.16.M88.4 R8, [R188+0x4000] ;  /* 0x00400000bc08783b */ /* 0x000fea0000000200 */
[----:B------:R-:W-:Y:S01]  /*20c0*/  HMMA.16816.F32 R52, R12, R34, R52 ;  /* 0x000000220c34723c */ /* 0x000fe20000001834 */
[----:B------:R-:W3:Y:S04]  /*20d0*/  LDSM.16.M88.4 R12, [R197+0x8000] ;  /* 0x00800000c50c783b */ /* 0x000ee80000000200 */
[----:B------:R-:W-:Y:S01]  /*20e0*/  LDSM.16.M88.4 R32, [R195+0x11800] ;  /* 0x01180000c320783b */ /* 0x000fe20000000200 */
[C---:B------:R-:W-:Y:S06]  /*20f0*/  HMMA.16816.F32 R20, R76.reuse, R80, R20 ;  /* 0x000000504c14723c */ /* 0x040fec0000001814 */
[C---:B------:R-:W-:Y:S06]  /*2100*/  HMMA.16816.F32 R64, R76.reuse, R72, R64 ;  /* 0x000000484c40723c */ /* 0x040fec0000001840 */
[C---:B------:R-:W-:Y:S06]  /*2110*/  HMMA.16816.F32 R60, R76.reuse, R74, R60 ;  /* 0x0000004a4c3c723c */ /* 0x040fec000000183c */
[C---:B------:R-:W-:Y:S01]  /*2120*/  HMMA.16816.F32 R72, R76.reuse, R68, R56 ;  /* 0x000000444c48723c */ /* 0x040fe20000001838 */
[----:B------:R-:W4:Y:S05]  /*2130*/  LDSM.16.M88.4 R56, [R188+0x4800] ;  /* 0x00480000bc38783b */ /* 0x000f2a0000000200 */
[----:B------:R-:W-:Y:S06]  /*2140*/  HMMA.16816.F32 R16, R76, R82, R16 ;  /* 0x000000524c10723c */ /* 0x000fec0000001810 */
[C---:B-1----:R-:W-:Y:S06]  /*2150*/  HMMA.16816.F32 R28, R48.reuse, R44, R28 ;  /* 0x0000002c301c723c */ /* 0x042fec000000181c */
[C---:B------:R-:W-:Y:S06]  /*2160*/  HMMA.16816.F32 R24, R48.reuse, R46, R24 ;  /* 0x0000002e3018723c */ /* 0x040fec0000001818 */
[C---:B--2---:R-:W-:Y:S06]  /*2170*/  HMMA.16816.F32 R20, R48.reuse, R40, R20 ;  /* 0x000000283014723c */ /* 0x044fec0000001814 */
[----:B------:R-:W-:Y:S01]  /*2180*/  HMMA.16816.F32 R64, R48, R36, R64 ;  /* 0x000000243040723c */ /* 0x000fe20000001840 */
[----:B------:R-:W-:-:S05]  /*2190*/  VIADD R41, R87, 0x11 ;  /* 0x0000001157297836 */ /* 0x000fca0000000000 */
[----:B------:R-:W-:Y:S01]  /*21a0*/  HMMA.16816.F32 R60, R48, R38, R60 ;  /* 0x00000026303c723c */ /* 0x000fe2000000183c */
[----:B------:R-:W1:Y:S01]  /*21b0*/  LDSM.16.M88.4 R36, [R188+0x5000] ;  /* 0x00500000bc24783b */ /* 0x000e620000000200 */
[----:B------:R-:W-:Y:S01]  /*21c0*/  ISETP.GE.AND P6, PT, R41, R84, PT ;  /* 0x000000542900720c */ /* 0x000fe20003fc6270 */
[----:B------:R-:W-:-:S03]  /*21d0*/  VIADD R41, R87, 0x20 ;  /* 0x0000002057297836 */ /* 0x000fc60000000000 */
[----:B------:R-:W-:Y:S06]  /*21e0*/  HMMA.16816.F32 R16, R48, R42, R16 ;  /* 0x0000002a3010723c */ /* 0x000fec0000001810 */
[----:B------:R-:W-:Y:S01]  /*21f0*/  HMMA.16816.F32 R52, R76, R70, R52 ;  /* 0x000000464c34723c */ /* 0x000fe20000001834 */
[----:B------:R-:W-:-:S05]  /*2200*/  VIADD R43, R87, 0x19 ;  /* 0x00000019572b7836 */ /* 0x000fca0000000000 */
[C---:B---3--:R-:W-:Y:S06]  /*2210*/  HMMA.16816.F32 R28, R12.reuse, R8, R28 ;  /* 0x000000080c1c723c */ /* 0x048fec000000181c */
[----:B------:R-:W-:Y:S01]  /*2220*/  HMMA.16816.F32 R24, R12, R10, R24 ;  /* 0x0000000a0c18723c */ /* 0x000fe20000001818 */
[----:B------:R-:W-:-:S05]  /*2230*/  VIADD R9, R87, 0x9 ;  /* 0x0000000957097836 */ /* 0x000fca0000000000 */
[----:B------:R-:W-:Y:S01]  /*2240*/  ISETP.GE.AND P2, PT, R9, R84, PT ;  /* 0x000000540900720c */ /* 0x000fe20003f46270 */
[C---:B------:R-:W-:Y:S01]  /*2250*/  VIADD R11, R87.reuse, 0x8 ;  /* 0x00000008570b7836 */ /* 0x040fe20000000000 */
[----:B----4-:R-:W-:Y:S01]  /*2260*/  HMMA.16816.F32 R20, R12, R56, R20 ;  /* 0x000000380c14723c */ /* 0x010fe20000001814 */
[----:B------:R-:W-:-:S03]  /*2270*/  VIADD R9, R87, 0x10 ;  /* 0x0000001057097836 */ /* 0x000fc60000000000 */
[-C--:B------:R-:W-:Y:S02]  /*2280*/  ISETP.GE.AND P0, PT, R11, R84.reuse, PT ;  /* 0x000000540b00720c */ /* 0x080fe40003f06270 */
[----:B------:R-:W-:Y:S01]  /*2290*/  ISETP.GE.AND P1, PT, R9, R84, PT ;  /* 0x000000540900720c */ /* 0x000fe20003f26270 */
[----:B------:R-:W-:Y:S01]  /*22a0*/  HMMA.16816.F32 R72, R48, R32, R72 ;  /* 0x000000203048723c */ /* 0x000fe20000001848 */
[----:B------:R-:W2:Y:S01]  /*22b0*/  LDSM.16.M88.4 R8, [R188+0x5800] ;  /* 0x00580000bc08783b */ /* 0x000ea20000000200 */
[----:B------:R-:W-:-:S04]  /*22c0*/  DEPBAR.LE SB0, 0x0 ;  /* 0x000080000000791a */ /* 0x000fc80000000000 */
[----:B------:R-:W-:Y:S01]  /*22d0*/  HMMA.16816.F32 R16, R12, R58, R16 ;  /* 0x0000003a0c10723c */ /* 0x000fe20000001810 */
[----:B------:R-:W-:Y:S01]  /*22e0*/  VIADD R33, R87, 0x1 ;  /* 0x0000000157217836 */ /* 0x000fe20000000000 */
[----:B------:R-:W-:Y:S02]  /*22f0*/  FSEL R28, R28, -INF , !P4 ;  /* 0xff8000001c1c7808 */ /* 0x000fe40006000000 */
[----:B------:R-:W-:Y:S01]  /*2300*/  FSEL R27, R27, -INF , !P2 ;  /* 0xff8000001b1b7808 */ /* 0x000fe20005000000 */
[----:B------:R-:W-:Y:S01]  /*2310*/  BAR.SYNC.DEFER_BLOCKING 0x0 ;  /* 0x0000000000007b1d */ /* 0x000fe20000010000 */
[----:B------:R-:W-:Y:S01]  /*2320*/  ISETP.GE.AND P3, PT, R33, R84, PT ;  /* 0x000000542100720c */ /* 0x000fe20003f66270 */
[----:B------:R-:W-:Y:S01]  /*2330*/  VIADD R33, R87, 0x18 ;  /* 0x0000001857217836 */ /* 0x000fe20000000000 */
[----:B------:R-:W-:Y:S01]  /*2340*/  HMMA.16816.F32 R52, R48, R34, R52 ;  /* 0x000000223034723c */ /* 0x000fe20000001834 */
[----:B------:R-:W-:Y:S02]  /*2350*/  FSEL R24, R24, -INF , !P0 ;  /* 0xff80000018187808 */ /* 0x000fe40004000000 */
[----:B------:R-:W-:-:S02]  /*2360*/  FSEL R23, R23, -INF , !P6 ;  /* 0xff80000017177808 */ /* 0x000fc40007000000 */
[-C--:B------:R-:W-:Y:S01]  /*2370*/  ISETP.GE.AND P5, PT, R33, R84.reuse, PT ;  /* 0x000000542100720c */ /* 0x080fe20003fa6270 */
[C---:B-1----:R-:W-:Y:S01]  /*2380*/  HMMA.16816.F32 R64, R12.reuse, R36, R64 ;  /* 0x000000240c40723c */ /* 0x042fe20000001840 */
[----:B------:R-:W-:Y:S01]  /*2390*/  VIADD R35, R87, 0x28 ;  /* 0x0000002857237836 */ /* 0x000fe20000000000 */
[----:B------:R-:W-:Y:S02]  /*23a0*/  FSEL R33, R30, -INF , !P4 ;  /* 0xff8000001e217808 */ /* 0x000fe40006000000 */
[----:B------:R-:W-:Y:S02]  /*23b0*/  FSEL R30, R29, -INF , !P3 ;  /* 0xff8000001d1e7808 */ /* 0x000fe40005800000 */
[----:B------:R-:W-:Y:S01]  /*23c0*/  FSEL R29, R26, -INF , !P0 ;  /* 0xff8000001a1d7808 */ /* 0x000fe20004000000 */
[----:B------:R-:W-:Y:S01]  /*23d0*/  HMMA.16816.F32 R60, R12, R38, R60 ;  /* 0x000000260c3c723c */ /* 0x000fe2000000183c */
[----:B------:R-:W-:Y:S02]  /*23e0*/  FSEL R26, R25, -INF , !P2 ;  /* 0xff800000191a7808 */ /* 0x000fe40005000000 */
[----:B------:R-:W-:Y:S01]  /*23f0*/  ISETP.GE.AND P2, PT, R35, R84, PT ;  /* 0x000000542300720c */ /* 0x000fe20003f46270 */
[----:B------:R-:W-:Y:S01]  /*2400*/  VIADD R35, R87, 0x29 ;  /* 0x0000002957237836 */ /* 0x000fe20000000000 */
[----:B------:R-:W-:-:S02]  /*2410*/  FSEL R25, R22, -INF , !P1 ;  /* 0xff80000016197808 */ /* 0x000fc40004800000 */
[----:B------:R-:W-:Y:S02]  /*2420*/  FSEL R22, R20, -INF , !P1 ;  /* 0xff80000014167808 */ /* 0x000fe40004800000 */
[----:B------:R-:W-:Y:S01]  /*2430*/  ISETP.GE.AND P1, PT, R35, R84, PT ;  /* 0x000000542300720c */ /* 0x000fe20003f26270 */
[----:B------:R-:W-:Y:S01]  /*2440*/  VIADD R35, R87, 0x30 ;  /* 0x0000003057237836 */ /* 0x000fe20000000000 */
[----:B------:R-:W-:Y:S02]  /*2450*/  FMNMX.FTZ R37, R28, R30, !PT ;  /* 0x0000001e1c257209 */ /* 0x000fe40007810000 */
[----:B------:R-:W-:Y:S01]  /*2460*/  FSEL R20, R21, -INF , !P6 ;  /* 0xff80000015147808 */ /* 0x000fe20007000000 */
[C---:B--2---:R-:W-:Y:S01]  /*2470*/  HMMA.16816.F32 R72, R12.reuse, R8, R72 ;  /* 0x000000080c48723c */ /* 0x044fe20000001848 */
[----:B------:R-:W-:Y:S02]  /*2480*/  FMNMX.FTZ R21, R24, R37, !PT ;  /* 0x0000002518157209 */ /* 0x000fe40007810000 */
[----:B------:R-:W-:Y:S01]  /*2490*/  ISETP.GE.AND P6, PT, R35, R84, PT ;  /* 0x000000542300720c */ /* 0x000fe20003fc6270 */
[----:B------:R-:W-:Y:S01]  /*24a0*/  VIADD R35, R87, 0x31 ;  /* 0x0000003157237836 */ /* 0x000fe20000000000 */
[----:B------:R-:W-:Y:S01]  /*24b0*/  FMNMX.FTZ R37, R26, R21, !PT ;  /* 0x000000151a257209 */ /* 0x000fe20007810000 */
[----:B------:R-:W-:Y:S01]  /*24c0*/  HMMA.16816.F32 R52, R12, R10, R52 ;  /* 0x0000000a0c34723c */ /* 0x000fe20000001834 */
[----:B------:R-:W-:-:S02]  /*24d0*/  FSEL R21, R18, -INF , !P5 ;  /* 0xff80000012157808 */ /* 0x000fc40006800000 */
[----:B------:R-:W-:Y:S02]  /*24e0*/  FSEL R16, R16, -INF , !P5 ;  /* 0xff80000010107808 */ /* 0x000fe40006800000 */
[-C--:B------:R-:W-:Y:S02]  /*24f0*/  ISETP.GE.AND P5, PT, R35, R84.reuse, PT ;  /* 0x000000542300720c */ /* 0x080fe40003fa6270 */
[----:B------:R-:W-:Y:S01]  /*2500*/  FMNMX.FTZ R35, R22, R37, !PT ;  /* 0x0000002516237209 */ /* 0x000fe20007810000 */
[----:B------:R-:W-:Y:S01]  /*2510*/  VIADD R37, R87, 0x38 ;  /* 0x0000003857257836 */ /* 0x000fe20000000000 */
[----:B------:R-:W-:Y:S02]  /*2520*/  ISETP.GE.AND P4, PT, R43, R84, PT ;  /* 0x000000542b00720c */ /* 0x000fe40003f86270 */
[----:B------:R-:W-:Y:S02]  /*2530*/  FMNMX.FTZ R35, R20, R35, !PT ;  /* 0x0000002314237209 */ /* 0x000fe40007810000 */
[----:B------:R-:W-:-:S02]  /*2540*/  FSEL R31, R31, -INF , !P3 ;  /* 0xff8000001f1f7808 */ /* 0x000fc40005800000 */
[-C--:B------:R-:W-:Y:S01]  /*2550*/  ISETP.GE.AND P3, PT, R41, R84.reuse, PT ;  /* 0x000000542900720c */ /* 0x080fe20003f66270 */
[----:B------:R-:W-:Y:S01]  /*2560*/  VIADD R41, R87, 0x21 ;  /* 0x0000002157297836 */ /* 0x000fe20000000000 */
[----:B------:R-:W-:Y:S01]  /*2570*/  FSEL R0, R17, -INF , !P4 ;  /* 0xff80000011007808 */ /* 0x000fe20006000000 */
[----:B------:R-:W-:Y:S01]  /*2580*/  VIADD R87, R87, 0x39 ;  /* 0x0000003957577836 */ /* 0x000fe20000000000 */
[----:B------:R-:W-:Y:S02]  /*2590*/  FMNMX.FTZ R11, R16, R35, !PT ;  /* 0x00000023100b7209 */ /* 0x000fe40007810000 */
[----:B------:R-:W-:Y:S02]  /*25a0*/  FMNMX.FTZ R8, R33, R31, !PT ;  /* 0x0000001f21087209 */ /* 0x000fe40007810000 */
[----:B------:R-:W-:Y:S02]  /*25b0*/  ISETP.GE.AND P0, PT, R41, R84, PT ;  /* 0x000000542900720c */ /* 0x000fe40003f06270 */
[----:B------:R-:W-:-:S02]  /*25c0*/  FSEL R158, R64, -INF , !P3 ;  /* 0xff800000409e7808 */ /* 0x000fc40005800000 */
[----:B------:R-:W-:Y:S02]  /*25d0*/  FMNMX.FTZ R11, R0, R11, !PT ;  /* 0x0000000b000b7209 */ /* 0x000fe40007810000 */
[----:B------:R-:W-:Y:S02]  /*25e0*/  FMNMX.FTZ R8, R29, R8, !PT ;  /* 0x000000081d087209 */ /* 0x000fe40007810000 */
[----:B------:R-:W-:Y:S02]  /*25f0*/  FSEL R160, R65, -INF , !P0 ;  /* 0xff80000041a07808 */ /* 0x000fe40004000000 */
[----:B------:R-:W-:Y:S02]  /*2600*/  FMNMX.FTZ R11, R158, R11, !PT ;  /* 0x0000000b9e0b7209 */ /* 0x000fe40007810000 */
[----:B------:R-:W-:Y:S02]  /*2610*/  FMNMX.FTZ R8, R27, R8, !PT ;  /* 0x000000081b087209 */ /* 0x000fe40007810000 */
[----:B------:R-:W-:-:S02]  /*2620*/  FSEL R142, R60, -INF , !P2 ;  /* 0xff8000003c8e7808 */ /* 0x000fc40005000000 */
[----:B------:R-:W-:Y:S02]  /*2630*/  FMNMX.FTZ R11, R160, R11, !PT ;  /* 0x0000000ba00b7209 */ /* 0x000fe40007810000 */
[----:B------:R-:W-:Y:S02]  /*2640*/  FMNMX.FTZ R8, R25, R8, !PT ;  /* 0x0000000819087209 */ /* 0x000fe40007810000 */
[----:B------:R-:W-:Y:S02]  /*2650*/  FSEL R140, R61, -INF , !P1 ;  /* 0xff8000003d8c7808 */ /* 0x000fe40004800000 */
[----:B------:R-:W-:Y:S02]  /*2660*/  FMNMX.FTZ R11, R142, R11, !PT ;  /* 0x0000000b8e0b7209 */ /* 0x000fe40007810000 */
[----:B------:R-:W-:Y:S02]  /*2670*/  FMNMX.FTZ R8, R23, R8, !PT ;  /* 0x0000000817087209 */ /* 0x000fe40007810000 */
[----:B------:R-:W-:-:S02]  /*2680*/  FSEL R163, R67, -INF , !P0 ;  /* 0xff80000043a37808 */ /* 0x000fc40004000000 */
[----:B------:R-:W-:Y:S02]  /*2690*/  FSEL R174, R72, -INF , !P6 ;  /* 0xff80000048ae7808 */ /* 0x000fe40007000000 */
[----:B------:R-:W-:Y:S02]  /*26a0*/  FMNMX.FTZ R11, R140, R11, !PT ;  /* 0x0000000b8c0b7209 */ /* 0x000fe40007810000 */
[----:B------:R-:W-:Y:S02]  /*26b0*/  ISETP.GE.AND P0, PT, R84, 0x41, PT ;  /* 0x000000415400780c */ /* 0x000fe40003f06270 */
[----:B------:R-:W-:Y:S02]  /*26c0*/  FSEL R9, R19, -INF , !P4 ;  /* 0xff80000013097808 */ /* 0x000fe40006000000 */
[----:B------:R-:W-:Y:S02]  /*26d0*/  FMNMX.FTZ R8, R21, R8, !PT ;  /* 0x0000000815087209 */ /* 0x000fe40007810000 */
[----:B------:R-:W-:-:S02]  /*26e0*/  ISETP.GE.AND P4, PT, R37, R84, PT ;  /* 0x000000542500720c */ /* 0x000fc40003f86270 */
[----:B------:R-:W-:Y:S02]  /*26f0*/  FSEL R172, R73, -INF , !P5 ;  /* 0xff80000049ac7808 */ /* 0x000fe40006800000 */
[----:B------:R-:W-:Y:S02]  /*2700*/  FMNMX.FTZ R11, R174, R11, !PT ;  /* 0x0000000bae0b7209 */ /* 0x000fe40007810000 */
[----:B------:R-:W-:Y:S02]  /*2710*/  FSEL R179, R66, -INF , !P3 ;  /* 0xff80000042b37808 */ /* 0x000fe40005800000 */
        /* <DEDUP_REMOVED lines=10> */
[----:B------:R-:W-:Y:S01]  /*27c0*/  FMNMX.FTZ R8, R168, R11, !PT ;  /* 0x0000000ba8087209 */ /* 0x000fe20007810000 */
[----:B------:R-:W-:Y:S06]  /*27d0*/  @!P0 BRA `(.L_x_5) ;  /* 0x0000000000548947 */ /* 0x000fec0003800000 */
[----:B------:R-:W-:Y:S01]  /*27e0*/  LEA.HI.SX32 R13, R2, 0xfffffffe, 0x1a ;  /* 0xfffffffe020d7811 */ /* 0x000fe200078fd2ff */
[----:B------:R-:W-:-:S03]  /*27f0*/  ULDC.64 UR6, c[0x0][0x218] ;  /* 0x0000860000067ab9 */ /* 0x000fc60000000a00 */
[----:B------:R-:W-:Y:S01]  /*2800*/  SHF.R.S32.HI R10, RZ, 0x1f, R13 ;  /* 0x0000001fff0a7819 */ /* 0x000fe2000001140d */
[----:B------:R-:W-:Y:S02]  /*2810*/  IMAD R11, R205, R13, RZ ;  /* 0x0000000dcd0b7224 */ /* 0x000fe400078e02ff */
[----:B------:R-:W-:-:S04]  /*2820*/  IMAD.WIDE.U32 R14, R13, R206, R216 ;  /* 0x000000ce0d0e7225 */ /* 0x000fc800078e00d8 */
[----:B------:R-:W-:Y:S01]  /*2830*/  IMAD R10, R10, R206, R11 ;  /* 0x000000ce0a0a7224 */ /* 0x000fe200078e020b */
[----:B------:R-:W-:-:S03]  /*2840*/  LEA R18, P2, R14, UR6, 0x1 ;  /* 0x000000060e127c11 */ /* 0x000fc6000f8408ff */
[----:B------:R-:W-:Y:S01]  /*2850*/  IMAD.IADD R10, R15, 0x1, R10 ;  /* 0x000000010f0a7824 */ /* 0x000fe200078e020a */
[----:B------:R-:W-:-:S04]  /*2860*/  LEA R34, P1, R6, R18, 0x1 ;  /* 0x0000001206227211 */ /* 0x000fc800078208ff */
[----:B------:R-:W-:-:S04]  /*2870*/  LEA.HI.X R19, R14, UR7, R10, 0x1, P2 ;  /* 0x000000070e137c11 */ /* 0x000fc800090f0c0a */
[----:B------:R-:W-:Y:S01]  /*2880*/  LEA.HI.X R35, R6, R19, R3, 0x1, P1 ;  /* 0x0000001306237211 */ /* 0x000fe200008f0c03 */
[----:B------:R-:W-:Y:S01]  /*2890*/  @!PT LDS RZ, [RZ] ;  /* 0x00000000fffff984 */ /* 0x000fe20000000800 */
[----:B------:R-:W-:Y:S01]  /*28a0*/  @!PT LDS RZ, [RZ] ;  /* 0x00000000fffff984 */ /* 0x000fe20000000800 */
[----:B------:R-:W-:Y:S01]  /*28b0*/  @!PT LDS RZ, [RZ] ;  /* 0x00000000fffff984 */ /* 0x000fe20000000800 */
[----:B------:R1:W-:Y:S04]  /*28c0*/  LDGSTS.E.BYPASS.LTC128B.128 [R209+0xc000], desc[UR14][R18.64] ;  /* 0x0c00000012d17fae */ /* 0x0003e8000b901d4e */
[----:B------:R1:W-:Y:S04]  /*28d0*/  LDGSTS.E.BYPASS.LTC128B.128 [R209+0xe000], desc[UR14][R18.64+0x80] ;  /* 0x0e00008012d17fae */ /* 0x0003e8000b901d4e */
[----:B------:R1:W-:Y:S04]  /*28e0*/  LDGSTS.E.BYPASS.LTC128B.128 [R209+0x10000], desc[UR14][R18.64+0x100] ;  /* 0x1000010012d17fae */ /* 0x0003e8000b901d4e */
[----:B------:R1:W-:Y:S04]  /*28f0*/  LDGSTS.E.BYPASS.LTC128B.128 [R209+0xd000], desc[UR14][R34.64] ;  /* 0x0d00000022d17fae */ /* 0x0003e8000b901d4e */
[----:B------:R1:W-:Y:S04]  /*2900*/  LDGSTS.E.BYPASS.LTC128B.128 [R209+0xf000], desc[UR14][R34.64+0x80] ;  /* 0x0f00008022d17fae */ /* 0x0003e8000b901d4e */
[----:B------:R1:W-:Y:S04]  /*2910*/  LDGSTS.E.BYPASS.LTC128B.128 [R209+0x11000], desc[UR14][R34.64+0x100] ;  /* 0x1100010022d17fae */ /* 0x0003e8000b901d4e */
[----:B------:R-:W0:Y:S02]  /*2920*/  LDGDEPBAR ;  /* 0x00000000000079af */ /* 0x000e240000000000 */
.L_x_5:
[----:B------:R-:W-:Y:S01]  /*2930*/  FMNMX.FTZ R6, R177, R12, !PT ;  /* 0x0000000cb1067209 */ /* 0x000fe20007810000 */
[----:B------:R-:W2:Y:S01]  /*2940*/  SHFL.BFLY PT, R3, R8, 0x2, 0x1f ;  /* 0x0c401f0008037f89 */ /* 0x000ea200000e0000 */
[----:B------:R-:W-:Y:S01]  /*2950*/  FSEL R173, R74, -INF , !P6 ;  /* 0xff8000004aad7808 */ /* 0x000fe20007000000 */
[----:B------:R-:W-:Y:S01]  /*2960*/  ULDC UR5, c[0x0][0x2ec] ;  /* 0x0000bb0000057ab9 */ /* 0x000fe20000000800 */
[----:B------:R-:W-:Y:S02]  /*2970*/  FMNMX.FTZ R6, R169, R6, !PT ;  /* 0x00000006a9067209 */ /* 0x000fe40007810000 */
[----:B------:R-:W-:Y:S02]  /*2980*/  FSEL R171, R75, -INF , !P5 ;  /* 0xff8000004bab7808 */ /* 0x000fe40006800000 */
[----:B------:R-:W-:Y:S02]  /*2990*/  FMNMX.FTZ R6, R173, R6, !PT ;  /* 0x00000006ad067209 */ /* 0x000fe40007810000 */
[----:B------:R-:W-:-:S02]  /*29a0*/  FSEL R167, R54, -INF , !P4 ;  /* 0xff80000036a77808 */ /* 0x000fc40006000000 */
[----:B------:R-:W-:Y:S02]  /*29b0*/  FMNMX.FTZ R6, R171, R6, !PT ;  /* 0x00000006ab067209 */ /* 0x000fe40007810000 */
[----:B------:R-:W-:Y:S02]  /*29c0*/  FSEL R165, R55, -INF , !P3 ;  /* 0xff80000037a57808 */ /* 0x000fe40005800000 */
[----:B------:R-:W-:Y:S02]  /*29d0*/  FMNMX.FTZ R6, R167, R6, !PT ;  /* 0x00000006a7067209 */ /* 0x000fe40007810000 */
[----:B------:R-:W-:Y:S02]  /*29e0*/  IADD3 R196, R85, R4, RZ ;  /* 0x0000000455c47210 */ /* 0x000fe40007ffe0ff */
[----:B------:R-:W-:Y:S02]  /*29f0*/  FMNMX.FTZ R10, R165, R6, !PT ;  /* 0x00000006a50a7209 */ /* 0x000fe40007810000 */
[----:B------:R-:W-:-:S02]  /*2a00*/  LEA R196, R196, UR4, 0x1 ;  /* 0x00000004c4c47c11 */ /* 0x000fc4000f8e08ff */
[----:B------:R-:W-:Y:S02]  /*2a10*/  IADD3 R191, R199, 0x800, RZ ;  /* 0x00000800c7bf7810 */ /* 0x000fe40007ffe0ff */
[----:B--2---:R-:W-:Y:S01]  /*2a20*/  FMNMX.FTZ R11, R8, R3, !PT ;  /* 0x00000003080b7209 */ /* 0x004fe20007810000 */
[----:B------:R-:W-:Y:S01]  /*2a30*/  LDSM.16.MT88.4 R124, [R196+0x12000] ;  /* 0x01200000c47c783b */ /* 0x000fe20000004200 */
[-C--:B------:R-:W-:Y:S02]  /*2a40*/  LEA R194, R7, R196.reuse, 0x1 ;  /* 0x000000c407c27211 */ /* 0x080fe400078e08ff */
[C---:B------:R-:W-:Y:S01]  /*2a50*/  LEA R193, R5.reuse, R196, 0x1 ;  /* 0x000000c405c17211 */ /* 0x040fe200078e08ff */
[----:B------:R-:W2:Y:S01]  /*2a60*/  SHFL.BFLY PT, R3, R10, 0x2, 0x1f ;  /* 0x0c401f000a037f89 */ /* 0x000ea200000e0000 */
[----:B------:R-:W-:Y:S02]  /*2a70*/  LEA R192, R5, R194, 0x1 ;  /* 0x000000c205c07211 */ /* 0x000fe400078e08ff */
[C---:B------:R-:W-:Y:S01]  /*2a80*/  IADD3 R190, R199.reuse, 0x1000, RZ ;  /* 0x00001000c7be7810 */ /* 0x040fe20007ffe0ff */
[----:B------:R-:W3:Y:S01]  /*2a90*/  SHFL.BFLY PT, R132, R11, 0x1, 0x1f ;  /* 0x0c201f000b847f89 */ /* 0x000ee200000e0000 */
[----:B------:R-:W-:-:S02]  /*2aa0*/  IADD3 R189, R199, 0x1800, RZ ;  /* 0x00001800c7bd7810 */ /* 0x000fc40007ffe0ff */
[C---:B------:R-:W-:Y:S01]  /*2ab0*/  IADD3 R187, R199.reuse, 0x2000, RZ ;  /* 0x00002000c7bb7810 */ /* 0x040fe20007ffe0ff */
[----:B------:R-:W-:Y:S01]  /*2ac0*/  LDSM.16.MT88.4 R40, [R194+0x12000] ;  /* 0x01200000c228783b */ /* 0x000fe20000004200 */
[C---:B------:R-:W-:Y:S02]  /*2ad0*/  IADD3 R186, R199.reuse, 0x2800, RZ ;  /* 0x00002800c7ba7810 */ /* 0x040fe40007ffe0ff */
[C---:B------:R-:W-:Y:S01]  /*2ae0*/  IADD3 R185, R199.reuse, 0x3000, RZ ;  /* 0x00003000c7b97810 */ /* 0x040fe20007ffe0ff */
[----:B------:R-:W-:Y:S01]  /*2af0*/  LDSM.16.MT88.4 R48, [R193+0x12000] ;  /* 0x01200000c130783b */ /* 0x000fe20000004200 */
[C---:B------:R-:W-:Y:S02]  /*2b00*/  IADD3 R184, R199.reuse, 0x3800, RZ ;  /* 0x00003800c7b87810 */ /* 0x040fe40007ffe0ff */
[C---:B------:R-:W-:Y:S01]  /*2b10*/  IADD3 R183, R199.reuse, 0x4000, RZ ;  /* 0x00004000c7b77810 */ /* 0x040fe20007ffe0ff */
[----:B------:R-:W-:Y:S01]  /*2b20*/  LDSM.16.MT88.4 R56, [R192+0x12000] ;  /* 0x01200000c038783b */ /* 0x000fe20000004200 */
[----:B------:R-:W-:-:S02]  /*2b30*/  IADD3 R182, R199, 0x4800, RZ ;  /* 0x00004800c7b67810 */ /* 0x000fc40007ffe0ff */
[C---:B------:R-:W-:Y:S01]  /*2b40*/  IADD3 R181, R199.reuse, 0x5000, RZ ;  /* 0x00005000c7b57810 */ /* 0x040fe20007ffe0ff */
[----:B------:R-:W-:Y:S01]  /*2b50*/  LDSM.16.MT88.4 R64, [R196+0x14000] ;  /* 0x01400000c440783b */ /* 0x000fe20000004200 */
[----:B------:R-:W-:Y:S02]  /*2b60*/  IADD3 R180, R199, 0x5800, RZ ;  /* 0x00005800c7b47810 */ /* 0x000fe40007ffe0ff */
[----:B--2---:R-:W-:Y:S01]  /*2b70*/  FMNMX.FTZ R6, R10, R3, !PT ;  /* 0x000000030a067209 */ /* 0x004fe20007810000 */
[----:B------:R-:W-:Y:S01]  /*2b80*/  LDSM.16.MT88.4 R72, [R194+0x14000] ;  /* 0x01400000c248783b */ /* 0x000fe20000004200 */
[----:B---3--:R-:W-:-:S03]  /*2b90*/  FMNMX.FTZ R132, R11, R132, !PT ;  /* 0x000000840b847209 */ /* 0x008fc60007810000 */
[----:B------:R-:W2:Y:S01]  /*2ba0*/  SHFL.BFLY PT, R3, R6, 0x1, 0x1f ;  /* 0x0c201f0006037f89 */ /* 0x000ea200000e0000 */
[C---:B------:R-:W-:Y:S01]  /*2bb0*/  FSETP.NEU.FTZ.AND P1, PT, R132.reuse, -INF , PT ;  /* 0xff8000008400780b */ /* 0x040fe20003f3d000 */
[----:B------:R-:W-:Y:S02]  /*2bc0*/  FMUL.FTZ R175, R132, UR5 ;  /* 0x0000000584af7c20 */ /* 0x000fe40008410000 */
[----:B------:R-:W3:Y:S03]  /*2bd0*/  LDSM.16.MT88.4 R80, [R193+0x14000] ;  /* 0x01400000c150783b */ /* 0x000ee60000004200 */
[----:B------:R-:W-:Y:S01]  /*2be0*/  FSEL R175, R175, RZ, P1 ;  /* 0x000000ffafaf7208 */ /* 0x000fe20000800000 */
[----:B------:R-:W4:Y:S04]  /*2bf0*/  LDSM.16.MT88.4 R88, [R192+0x14000] ;  /* 0x01400000c058783b */ /* 0x000f280000004200 */
[----:B------:R-:W5:Y:S01]  /*2c00*/  LDSM.16.MT88.4 R96, [R196+0x16000] ;  /* 0x01600000c460783b */ /* 0x000f620000004200 */
[--C-:B------:R-:W-:Y:S01]  /*2c10*/  FFMA.FTZ R145, R16, UR5, -R175.reuse ;  /* 0x0000000510917c23 */ /* 0x100fe200080108af */
[--C-:B------:R-:W-:Y:S01]  /*2c20*/  FFMA.FTZ R155, R28, UR5, -R175.reuse ;  /* 0x000000051c9b7c23 */ /* 0x100fe200080108af */
[--C-:B------:R-:W-:Y:S01]  /*2c30*/  FFMA.FTZ R154, R30, UR5, -R175.reuse ;  /* 0x000000051e9a7c23 */ /* 0x100fe200080108af */
[----:B------:R-:W5:Y:S01]  /*2c40*/  LDSM.16.MT88.4 R104, [R194+0x16000] ;  /* 0x01600000c268783b */ /* 0x000f620000004200 */
[--C-:B------:R-:W-:Y:S01]  /*2c50*/  FFMA.FTZ R153, R24, UR5, -R175.reuse ;  /* 0x0000000518997c23 */ /* 0x100fe200080108af */
[--C-:B------:R-:W-:Y:S01]  /*2c60*/  FFMA.FTZ R150, R26, UR5, -R175.reuse ;  /* 0x000000051a967c23 */ /* 0x100fe200080108af */
[--C-:B------:R-:W-:Y:S01]  /*2c70*/  FFMA.FTZ R144, R0, UR5, -R175.reuse ;  /* 0x0000000500907c23 */ /* 0x100fe200080108af */
[----:B------:R-:W5:Y:S01]  /*2c80*/  LDSM.16.MT88.4 R108, [R193+0x16000] ;  /* 0x01600000c16c783b */ /* 0x000f620000004200 */
[----:B------:R-:W-:Y:S01]  /*2c90*/  MUFU.EX2 R155, R155 ;  /* 0x0000009b009b7308 */ /* 0x000fe20000000800 */
[----:B--2---:R-:W-:Y:S01]  /*2ca0*/  FMNMX.FTZ R3, R6, R3, !PT ;  /* 0x0000000306037209 */ /* 0x004fe20007810000 */
[--C-:B------:R-:W-:Y:S01]  /*2cb0*/  FFMA.FTZ R148, R22, UR5, -R175.reuse ;  /* 0x0000000516947c23 */ /* 0x100fe200080108af */
[----:B-1----:R-:W1:Y:S01]  /*2cc0*/  LDSM.16.MT88.4 R16, [R192+0x16000] ;  /* 0x01600000c010783b */ /* 0x002e620000004200 */
[--C-:B------:R-:W-:Y:S01]  /*2cd0*/  FFMA.FTZ R147, R20, UR5, -R175.reuse ;  /* 0x0000000514937c23 */ /* 0x100fe200080108af */
[C---:B------:R-:W-:Y:S01]  /*2ce0*/  FSETP.NEU.FTZ.AND P1, PT, R3.reuse, -INF , PT ;  /* 0xff8000000300780b */ /* 0x040fe20003f3d000 */
[----:B------:R-:W-:Y:S01]  /*2cf0*/  FMUL.FTZ R166, R3, UR5 ;  /* 0x0000000503a67c20 */ /* 0x000fe20008410000 */
[----:B------:R-:W2:Y:S01]  /*2d00*/  LDSM.16.MT88.4 R12, [R193+0x12800] ;  /* 0x01280000c10c783b */ /* 0x000ea20000004200 */
[----:B------:R-:W3:Y:S01]  /*2d10*/  MUFU.EX2 R154, R154 ;  /* 0x0000009a009a7308 */ /* 0x000ee20000000800 */
[--C-:B------:R-:W-:Y:S01]  /*2d20*/  FFMA.FTZ R159, R160, UR5, -R175.reuse ;  /* 0x00000005a09f7c23 */ /* 0x100fe200080108af */
[--C-:B------:R-:W-:Y:S01]  /*2d30*/  FFMA.FTZ R158, R158, UR5, -R175.reuse ;  /* 0x000000059e9e7c23 */ /* 0x100fe200080108af */
[----:B------:R-:W-:Y:S01]  /*2d40*/  FSEL R166, R166, RZ, P1 ;  /* 0x000000ffa6a67208 */ /* 0x000fe20000800000 */
[----:B------:R-:W-:Y:S01]  /*2d50*/  LDSM.16.MT88.4 R4, [R193+0x14800] ;  /* 0x01480000c104783b */ /* 0x000fe20000004200 */
[--C-:B------:R-:W-:Y:S01]  /*2d60*/  FFMA.FTZ R160, R142, UR5, -R175.reuse ;  /* 0x000000058ea07c23 */ /* 0x100fe200080108af */
[--C-:B------:R-:W-:Y:S01]  /*2d70*/  FFMA.FTZ R161, R140, UR5, -R175.reuse ;  /* 0x000000058ca17c23 */ /* 0x100fe200080108af */
[--C-:B------:R-:W-:Y:S01]  /*2d80*/  FFMA.FTZ R223, R168, UR5, -R175.reuse ;  /* 0x00000005a8df7c23 */ /* 0x100fe200080108af */
[--C-:B------:R-:W-:Y:S01]  /*2d90*/  FFMA.FTZ R156, R33, UR5, -R166.reuse ;  /* 0x00000005219c7c23 */ /* 0x100fe200080108a6 */
[--C-:B------:R-:W-:Y:S01]  /*2da0*/  FFMA.FTZ R157, R31, UR5, -R166.reuse ;  /* 0x000000051f9d7c23 */ /* 0x100fe200080108a6 */
[--C-:B------:R-:W-:Y:S01]  /*2db0*/  FFMA.FTZ R152, R29, UR5, -R166.reuse ;  /* 0x000000051d987c23 */ /* 0x100fe200080108a6 */
[--C-:B------:R-:W-:Y:S01]  /*2dc0*/  FFMA.FTZ R151, R27, UR5, -R166.reuse ;  /* 0x000000051b977c23 */ /* 0x100fe200080108a6 */
[----:B------:R-:W-:Y:S01]  /*2dd0*/  MUFU.EX2 R153, R153 ;  /* 0x0000009900997308 */ /* 0x000fe20000000800 */
[--C-:B------:R-:W-:Y:S01]  /*2de0*/  FFMA.FTZ R0, R9, UR5, -R166.reuse ;  /* 0x0000000509007c23 */ /* 0x100fe200080108a6 */
[--C-:B------:R-:W-:Y:S01]  /*2df0*/  FFMA.FTZ R149, R25, UR5, -R166.reuse ;  /* 0x0000000519957c23 */ /* 0x100fe200080108a6 */
[----:B------:R-:W2:Y:S01]  /*2e00*/  LDSM.16.MT88.4 R8, [R194+0x14800] ;  /* 0x01480000c208783b */ /* 0x000ea20000004200 */
[--C-:B------:R-:W-:Y:S01]  /*2e10*/  FFMA.FTZ R146, R23, UR5, -R166.reuse ;  /* 0x0000000517927c23 */ /* 0x100fe200080108a6 */
[----:B---3--:R-:W-:Y:S01]  /*2e20*/  F2FP.F16.F32.PACK_AB R112, R154, R155 ;  /* 0x0000009b9a70723e */ /* 0x008fe200000000ff */
[--C-:B------:R-:W-:Y:S01]  /*2e30*/  FFMA.FTZ R133, R21, UR5, -R166.reuse ;  /* 0x0000000515857c23 */ /* 0x100fe200080108a6 */
[----:B------:R-:W-:Y:S01]  /*2e40*/  LDSM.16.MT88.4 R24, [R192+0x12800] ;  /* 0x01280000c018783b */ /* 0x000fe20000004200 */
[----:B------:R-:W3:Y:S01]  /*2e50*/  MUFU.EX2 R150, R150 ;  /* 0x0000009600967308 */ /* 0x000ee20000000800 */
[--C-:B------:R-:W-:Y:S01]  /*2e60*/  FFMA.FTZ R162, R179, UR5, -R166.reuse ;  /* 0x00000005b3a27c23 */ /* 0x100fe200080108a6 */
[--C-:B------:R-:W-:Y:S01]  /*2e70*/  FFMA.FTZ R163, R163, UR5, -R166.reuse ;  /* 0x00000005a3a37c23 */ /* 0x100fe200080108a6 */
[----:B------:R-:W-:Y:S01]  /*2e80*/  LDSM.16.MT88.4 R20, [R196+0x14800] ;  /* 0x01480000c414783b */ /* 0x000fe20000004200 */
[--C-:B------:R-:W-:Y:S01]  /*2e90*/  FFMA.FTZ R164, R177, UR5, -R166.reuse ;  /* 0x00000005b1a47c23 */ /* 0x100fe200080108a6 */
[--C-:B------:R-:W-:Y:S01]  /*2ea0*/  FFMA.FTZ R169, R169, UR5, -R166.reuse ;  /* 0x00000005a9a97c23 */ /* 0x100fe200080108a6 */
[--C-:B------:R-:W-:Y:S01]  /*2eb0*/  FFMA.FTZ R168, R173, UR5, -R166.reuse ;  /* 0x00000005ada87c23 */ /* 0x100fe200080108a6 */
[----:B------:R-:W-:Y:S01]  /*2ec0*/  LDSM.16.MT88.4 R32, [R196+0x12800] ;  /* 0x01280000c420783b */ /* 0x000fe20000004200 */
[----:B------:R-:W-:Y:S01]  /*2ed0*/  MUFU.EX2 R156, R156 ;  /* 0x0000009c009c7308 */ /* 0x000fe20000000800 */
[--C-:B------:R-:W-:Y:S01]  /*2ee0*/  FFMA.FTZ R171, R171, UR5, -R166.reuse ;  /* 0x00000005abab7c23 */ /* 0x100fe200080108a6 */
[--C-:B------:R-:W-:Y:S01]  /*2ef0*/  FFMA.FTZ R167, R167, UR5, -R166.reuse ;  /* 0x00000005a7a77c23 */ /* 0x100fe200080108a6 */
[----:B------:R-:W-:Y:S01]  /*2f00*/  LDSM.16.MT88.4 R28, [R194+0x12800] ;  /* 0x01280000c21c783b */ /* 0x000fe20000004200 */
[--C-:B------:R-:W-:Y:S01]  /*2f10*/  FFMA.FTZ R174, R174, UR5, -R175.reuse ;  /* 0x00000005aeae7c23 */ /* 0x100fe200080108af */
[--C-:B------:R-:W-:Y:S01]  /*2f20*/  FFMA.FTZ R177, R172, UR5, -R175.reuse ;  /* 0x00000005acb17c23 */ /* 0x100fe200080108af */
[----:B------:R-:W-:Y:S01]  /*2f30*/  FFMA.FTZ R170, R170, UR5, -R175 ;  /* 0x00000005aaaa7c23 */ /* 0x000fe200080108af */
[----:B------:R-:W-:Y:S01]  /*2f40*/  LDSM.16.MT88.4 R140, [R192+0x16800] ;  /* 0x01680000c08c783b */ /* 0x000fe20000004200 */
[----:B------:R-:W4:Y:S01]  /*2f50*/  MUFU.EX2 R157, R157 ;  /* 0x0000009d009d7308 */ /* 0x000f220000000800 */
[----:B---3--:R-:W-:Y:S01]  /*2f60*/  F2FP.F16.F32.PACK_AB R114, R150, R153 ;  /* 0x000000999672723e */ /* 0x008fe200000000ff */
[----:B------:R-:W-:Y:S01]  /*2f70*/  FFMA.FTZ R166, R165, UR5, -R166 ;  /* 0x00000005a5a67c23 */ /* 0x000fe200080108a6 */
[----:B------:R-:W-:-:S04]  /*2f80*/  FADD.FTZ R154, R155, R154 ;  /* 0x0000009a9b9a7221 */ /* 0x000fc80000010000 */
[----:B------:R-:W-:Y:S01]  /*2f90*/  FADD.FTZ R153, R153, R154 ;  /* 0x0000009a99997221 */ /* 0x000fe20000010000 */
[----:B------:R-:W-:Y:S03]  /*2fa0*/  MUFU.EX2 R152, R152 ;  /* 0x0000009800987308 */ /* 0x000fe60000000800 */
[----:B------:R-:W-:-:S05]  /*2fb0*/  FADD.FTZ R153, R150, R153 ;  /* 0x0000009996997221 */ /* 0x000fca0000010000 */
[----:B------:R-:W3:Y:S01]  /*2fc0*/  MUFU.EX2 R151, R151 ;  /* 0x0000009700977308 */ /* 0x000ee20000000800 */
[----:B----4-:R-:W-:Y:S01]  /*2fd0*/  F2FP.F16.F32.PACK_AB R113, R157, R156 ;  /* 0x0000009c9d71723e */ /* 0x010fe200000000ff */
[----:B------:R-:W-:-:S06]  /*2fe0*/  FADD.FTZ R157, R156, R157 ;  /* 0x0000009d9c9d7221 */ /* 0x000fcc0000010000 */
[----:B------:R-:W-:Y:S08]  /*2ff0*/  MUFU.EX2 R148, R148 ;  /* 0x0000009400947308 */ /* 0x000ff00000000800 */
[----:B------:R-:W4:Y:S01]  /*3000*/  MUFU.EX2 R147, R147 ;  /* 0x0000009300937308 */ /* 0x000f220000000800 */
[----:B---3--:R-:W-:Y:S01]  /*3010*/  F2FP.F16.F32.PACK_AB R115, R151, R152 ;  /* 0x000000989773723e */ /* 0x008fe200000000ff */
[----:B------:R-:W-:-:S04]  /*3020*/  FADD.FTZ R152, R152, R157 ;  /* 0x0000009d98987221 */ /* 0x000fc80000010000 */
[----:B------:R-:W-:Y:S02]  /*3030*/  FADD.FTZ R152, R151, R152 ;  /* 0x0000009897987221 */ /* 0x000fe40000010000 */
[C---:B------:R-:W-:Y:S01]  /*3040*/  HMMA.16816.F32 R128, R112.reuse, R124, RZ ;  /* 0x0000007c7080723c */ /* 0x040fe200000018ff */
[----:B------:R-:W-:Y:S05]  /*3050*/  MUFU.EX2 R145, R145 ;  /* 0x0000009100917308 */ /* 0x000fea0000000800 */
[C---:B------:R-:W-:Y:S03]  /*3060*/  HMMA.16816.F32 R36, R112.reuse, R40, RZ ;  /* 0x000000287024723c */ /* 0x040fe600000018ff */
[----:B------:R-:W3:Y:S01]  /*3070*/  MUFU.EX2 R144, R144 ;  /* 0x0000009000907308 */ /* 0x000ee20000000800 */
[C---:B----4-:R-:W-:Y:S01]  /*3080*/  F2FP.F16.F32.PACK_AB R136, R147.reuse, R148 ;  /* 0x000000949388723e */ /* 0x050fe200000000ff */
[----:B------:R-:W-:Y:S01]  /*3090*/  FADD.FTZ R148, R148, R153 ;  /* 0x0000009994947221 */ /* 0x000fe20000010000 */
[----:B------:R-:W-:Y:S03]  /*30a0*/  HMMA.16816.F32 R44, R112, R48, RZ ;  /* 0x00000030702c723c */ /* 0x000fe600000018ff */
[----:B------:R-:W-:-:S02]  /*30b0*/  FADD.FTZ R148, R147, R148 ;  /* 0x0000009493947221 */ /* 0x000fc40000010000 */
[----:B------:R-:W-:Y:S01]  /*30c0*/  MUFU.EX2 R149, R149 ;  /* 0x0000009500957308 */ /* 0x000fe20000000800 */
[C---:B------:R-:W-:Y:S06]  /*30d0*/  HMMA.16816.F32 R52, R112.reuse, R56, RZ ;  /* 0x000000387034723c */ /* 0x040fec00000018ff */
[----:B------:R-:W-:Y:S01]  /*30e0*/  HMMA.16816.F32 R60, R112, R64, RZ ;  /* 0x00000040703c723c */ /* 0x000fe200000018ff */
[----:B------:R-:W4:Y:S01]  /*30f0*/  MUFU.EX2 R146, R146 ;  /* 0x0000009200927308 */ /* 0x000f220000000800 */
[----:B---3--:R-:W-:-:S04]  /*3100*/  F2FP.F16.F32.PACK_AB R138, R144, R145 ;  /* 0x00000091908a723e */ /* 0x008fc800000000ff */
[C---:B------:R-:W-:Y:S03]  /*3110*/  HMMA.16816.F32 R68, R112.reuse, R72, RZ ;  /* 0x000000487044723c */ /* 0x040fe600000018ff */
[----:B------:R-:W-:Y:S03]  /*3120*/  MUFU.EX2 R133, R133 ;  /* 0x0000008500857308 */ /* 0x000fe60000000800 */
[C---:B------:R-:W-:Y:S05]  /*3130*/  HMMA.16816.F32 R76, R112.reuse, R80, RZ ;  /* 0x00000050704c723c */ /* 0x040fea00000018ff */
[----:B------:R-:W3:Y:S01]  /*3140*/  MUFU.EX2 R0, R0 ;  /* 0x0000000000007308 */ /* 0x000ee20000000800 */
[----:B------:R-:W-:Y:S01]  /*3150*/  HMMA.16816.F32 R84, R112, R88, RZ ;  /* 0x000000587054723c */ /* 0x000fe200000018ff */
[----:B----4-:R-:W-:Y:S01]  /*3160*/  F2FP.F16.F32.PACK_AB R137, R146, R149 ;  /* 0x000000959289723e */ /* 0x010fe200000000ff */
[----:B------:R-:W-:-:S04]  /*3170*/  FADD.FTZ R149, R149, R152 ;  /* 0x0000009895957221 */ /* 0x000fc80000010000 */
[----:B-----5:R-:W-:Y:S01]  /*3180*/  HMMA.16816.F32 R92, R112, R96, RZ ;  /* 0x00000060705c723c */ /* 0x020fe200000018ff */
[----:B------:R-:W-:Y:S01]  /*3190*/  MUFU.EX2 R158, R158 ;  /* 0x0000009e009e7308 */ /* 0x000fe20000000800 */
[----:B------:R-:W-:-:S04]  /*31a0*/  FADD.FTZ R146, R146, R149 ;  /* 0x0000009592927221 */ /* 0x000fc80000010000 */
[C---:B------:R-:W-:Y:S03]  /*31b0*/  HMMA.16816.F32 R100, R112.reuse, R104, RZ ;  /* 0x000000687064723c */ /* 0x040fe600000018ff */
[----:B------:R-:W4:Y:S01]  /*31c0*/  MUFU.EX2 R159, R159 ;  /* 0x0000009f009f7308 */ /* 0x000f220000000800 */
[----:B---3--:R-:W-:Y:S02]  /*31d0*/  F2FP.F16.F32.PACK_AB R139, R0, R133 ;  /* 0x00000085008b723e */ /* 0x008fe400000000ff */
[C---:B------:R-:W-:Y:S05]  /*31e0*/  HMMA.16816.F32 R120, R112.reuse, R108, RZ ;  /* 0x0000006c7078723c */ /* 0x040fea00000018ff */
[----:B------:R-:W-:Y:S01]  /*31f0*/  MUFU.EX2 R160, R160 ;  /* 0x000000a000a07308 */ /* 0x000fe20000000800 */
[C---:B------:R-:W-:Y:S06]  /*3200*/  HMMA.16816.F32 R124, R112.reuse, R126, RZ ;  /* 0x0000007e707c723c */ /* 0x040fec00000018ff */
[C---:B------:R-:W-:Y:S01]  /*3210*/  HMMA.16816.F32 R40, R112.reuse, R42, RZ ;  /* 0x0000002a7028723c */ /* 0x040fe200000018ff */
[----:B------:R-:W-:Y:S05]  /*3220*/  MUFU.EX2 R161, R161 ;  /* 0x000000a100a17308 */ /* 0x000fea0000000800 */
[C---:B------:R-:W-:Y:S03]  /*3230*/  HMMA.16816.F32 R48, R112.reuse, R50, RZ ;  /* 0x000000327030723c */ /* 0x040fe600000018ff */
[----:B------:R-:W-:Y:S03]  /*3240*/  MUFU.EX2 R162, R162 ;  /* 0x000000a200a27308 */ /* 0x000fe60000000800 */
[C---:B------:R-:W-:Y:S05]  /*3250*/  HMMA.16816.F32 R56, R112.reuse, R58, RZ ;  /* 0x0000003a7038723c */ /* 0x040fea00000018ff */
[----:B------:R-:W3:Y:S01]  /*3260*/  MUFU.EX2 R163, R163 ;  /* 0x000000a300a37308 */ /* 0x000ee20000000800 */
[C---:B------:R-:W-:Y:S06]  /*3270*/  HMMA.16816.F32 R64, R112.reuse, R66, RZ ;  /* 0x000000427040723c */ /* 0x040fec00000018ff */
[C---:B------:R-:W-:Y:S01]  /*3280*/  HMMA.16816.F32 R72, R112.reuse, R74, RZ ;  /* 0x0000004a7048723c */ /* 0x040fe200000018ff */
[----:B------:R-:W-:Y:S05]  /*3290*/  MUFU.EX2 R164, R164 ;  /* 0x000000a400a47308 */ /* 0x000fea0000000800 */
[C---:B------:R-:W-:Y:S03]  /*32a0*/  HMMA.16816.F32 R80, R112.reuse, R82, RZ ;  /* 0x000000527050723c */ /* 0x040fe600000018ff */
[----:B------:R-:W5:Y:S03]  /*32b0*/  MUFU.EX2 R169, R169 ;  /* 0x000000a900a97308 */ /* 0x000f660000000800 */
[C---:B------:R-:W-:Y:S05]  /*32c0*/  HMMA.16816.F32 R88, R112.reuse, R90, RZ ;  /* 0x0000005a7058723c */ /* 0x040fea00000018ff */
[----:B------:R-:W-:Y:S01]  /*32d0*/  MUFU.EX2 R174, R174 ;  /* 0x000000ae00ae7308 */ /* 0x000fe20000000800 */
[C---:B------:R-:W-:Y:S06]  /*32e0*/  HMMA.16816.F32 R96, R112.reuse, R98, RZ ;  /* 0x000000627060723c */ /* 0x040fec00000018ff */
[C---:B------:R-:W-:Y:S01]  /*32f0*/  HMMA.16816.F32 R104, R112.reuse, R106, RZ ;  /* 0x0000006a7068723c */ /* 0x040fe200000018ff */
[----:B------:R-:W5:Y:S05]  /*3300*/  MUFU.EX2 R177, R177 ;  /* 0x000000b100b17308 */ /* 0x000f6a0000000800 */
[C---:B------:R-:W-:Y:S03]  /*3310*/  HMMA.16816.F32 R108, R112.reuse, R110, RZ ;  /* 0x0000006e706c723c */ /* 0x040fe600000018ff */
[----:B------:R-:W-:Y:S03]  /*3320*/  MUFU.EX2 R170, R170 ;  /* 0x000000aa00aa7308 */ /* 0x000fe60000000800 */
[C---:B-1----:R-:W-:Y:S05]  /*3330*/  HMMA.16816.F32 R116, R112.reuse, R16, RZ ;  /* 0x000000107074723c */ /* 0x042fea00000018ff */
[----:B------:R-:W-:Y:S01]  /*3340*/  MUFU.EX2 R223, R223 ;  /* 0x000000df00df7308 */ /* 0x000fe20000000800 */
[----:B------:R-:W-:Y:S01]  /*3350*/  HMMA.16816.F32 R112, R112, R18, RZ ;  /* 0x000000127070723c */ /* 0x000fe200000018ff */
[----:B------:R-:W1:Y:S05]  /*3360*/  LDSM.16.MT88.4 R16, [R192+0x14800] ;  /* 0x01480000c010783b */ /* 0x000e6a0000004200 */
[C---:B--2---:R-:W-:Y:S01]  /*3370*/  HMMA.16816.F32 R44, R136.reuse, R12, R44 ;  /* 0x0000000c882c723c */ /* 0x044fe2000000182c */
[----:B------:R-:W-:Y:S05]  /*3380*/  MUFU.EX2 R168, R168 ;  /* 0x000000a800a87308 */ /* 0x000fea0000000800 */
[C---:B------:R-:W-:Y:S01]  /*3390*/  HMMA.16816.F32 R48, R136.reuse, R14, R48 ;  /* 0x0000000e8830723c */ /* 0x040fe20000001830 */
[----:B------:R-:W2:Y:S02]  /*33a0*/  LDSM.16.MT88.4 R12, [R196+0x16800] ;  /* 0x01680000c40c783b */ /* 0x000ea40000004200 */
[----:B------:R-:W5:Y:S03]  /*33b0*/  MUFU.EX2 R171, R171 ;  /* 0x000000ab00ab7308 */ /* 0x000f660000000800 */
[C---:B------:R-:W-:Y:S05]  /*33c0*/  HMMA.16816.F32 R68, R136.reuse, R8, R68 ;  /* 0x000000088844723c */ /* 0x040fea0000001844 */
[----:B------:R-:W-:Y:S01]  /*33d0*/  MUFU.EX2 R167, R167 ;  /* 0x000000a700a77308 */ /* 0x000fe20000000800 */
[C---:B------:R-:W-:Y:S01]  /*33e0*/  HMMA.16816.F32 R72, R136.reuse, R10, R72 ;  /* 0x0000000a8848723c */ /* 0x040fe20000001848 */
[----:B------:R-:W4:Y:S05]  /*33f0*/  LDSM.16.MT88.4 R8, [R194+0x16800] ;  /* 0x01680000c208783b */ /* 0x000f2a0000004200 */
[C---:B------:R-:W-:Y:S01]  /*3400*/  HMMA.16816.F32 R76, R136.reuse, R4, R76 ;  /* 0x00000004884c723c */ /* 0x040fe2000000184c */
[----:B------:R-:W5:Y:S05]  /*3410*/  MUFU.EX2 R166, R166 ;  /* 0x000000a600a67308 */ /* 0x000f6a0000000800 */
[C---:B------:R-:W-:Y:S01]  /*3420*/  HMMA.16816.F32 R80, R136.reuse, R6, R80 ;  /* 0x000000068850723c */ /* 0x040fe20000001850 */
[----:B------:R-:W3:Y:S05]  /*3430*/  LDSM.16.MT88.4 R4, [R193+0x16800] ;  /* 0x01680000c104783b */ /* 0x000eea0000004200 */
[C---:B-1----:R-:W-:Y:S06]  /*3440*/  HMMA.16816.F32 R84, R136.reuse, R16, R84 ;  /* 0x000000108854723c */ /* 0x042fec0000001854 */
[C---:B------:R-:W-:Y:S01]  /*3450*/  HMMA.16816.F32 R88, R136.reuse, R18, R88 ;  /* 0x000000128858723c */ /* 0x040fe20000001858 */
[----:B------:R-:W1:Y:S05]  /*3460*/  LDSM.16.MT88.4 R16, [R193+0x13000] ;  /* 0x01300000c110783b */ /* 0x000e6a0000004200 */
[C---:B------:R-:W-:Y:S06]  /*3470*/  HMMA.16816.F32 R52, R136.reuse, R24, R52 ;  /* 0x000000188834723c */ /* 0x040fec0000001834 */
[C---:B------:R-:W-:Y:S01]  /*3480*/  HMMA.16816.F32 R56, R136.reuse, R26, R56 ;  /* 0x0000001a8838723c */ /* 0x040fe20000001838 */
[----:B------:R-:W1:Y:S05]  /*3490*/  LDSM.16.MT88.4 R24, [R196+0x13000] ;  /* 0x01300000c418783b */ /* 0x000e6a0000004200 */
[C---:B------:R-:W-:Y:S06]  /*34a0*/  HMMA.16816.F32 R60, R136.reuse, R20, R60 ;  /* 0x00000014883c723c */ /* 0x040fec000000183c */
[C---:B------:R-:W-:Y:S01]  /*34b0*/  HMMA.16816.F32 R64, R136.reuse, R22, R64 ;  /* 0x000000168840723c */ /* 0x040fe20000001840 */
[----:B------:R-:W1:Y:S05]  /*34c0*/  LDSM.16.MT88.4 R20, [R196+0x15000] ;  /* 0x01500000c414783b */ /* 0x000e6a0000004200 */
[C---:B--2---:R-:W-:Y:S06]  /*34d0*/  HMMA.16816.F32 R92, R136.reuse, R12, R92 ;  /* 0x0000000c885c723c */ /* 0x044fec000000185c */
[C---:B------:R-:W-:Y:S01]  /*34e0*/  HMMA.16816.F32 R96, R136.reuse, R14, R96 ;  /* 0x0000000e8860723c */ /* 0x040fe20000001860 */
[----:B------:R-:W2:Y:S05]  /*34f0*/  LDSM.16.MT88.4 R12, [R194+0x15000] ;  /* 0x01500000c20c783b */ /* 0x000eaa0000004200 */
[C---:B----4-:R-:W-:Y:S06]  /*3500*/  HMMA.16816.F32 R100, R136.reuse, R8, R100 ;  /* 0x000000088864723c */ /* 0x050fec0000001864 */
[C---:B------:R-:W-:Y:S01]  /*3510*/  HMMA.16816.F32 R104, R136.reuse, R10, R104 ;  /* 0x0000000a8868723c */ /* 0x040fe20000001868 */
[----:B------:R-:W4:Y:S05]  /*3520*/  LDSM.16.MT88.4 R8, [R193+0x15000] ;  /* 0x01500000c108783b */ /* 0x000f2a0000004200 */
[C---:B---3--:R-:W-:Y:S06]  /*3530*/  HMMA.16816.F32 R120, R136.reuse, R4, R120 ;  /* 0x000000048878723c */ /* 0x048fec0000001878 */
[----:B------:R-:W-:Y:S01]  /*3540*/  HMMA.16816.F32 R108, R136, R6, R108 ;  /* 0x00000006886c723c */ /* 0x000fe2000000186c */
[----:B------:R-:W-:-:S02]  /*3550*/  F2FP.F16.F32.PACK_AB R4, R159, R158 ;  /* 0x0000009e9f04723e */ /* 0x000fc400000000ff */
[----:B------:R-:W-:-:S03]  /*3560*/  F2FP.F16.F32.PACK_AB R5, R163, R162 ;  /* 0x000000a2a305723e */ /* 0x000fc600000000ff */
[----:B------:R-:W-:Y:S01]  /*3570*/  HMMA.16816.F32 R128, R136, R32, R128 ;  /* 0x000000208880723c */ /* 0x000fe20000001880 */
[----:B------:R-:W-:Y:S02]  /*3580*/  F2FP.F16.F32.PACK_AB R6, R161, R160 ;  /* 0x000000a0a106723e */ /* 0x000fe400000000ff */
[----:B-----5:R-:W-:-:S03]  /*3590*/  F2FP.F16.F32.PACK_AB R7, R169, R164 ;  /* 0x000000a4a907723e */ /* 0x020fc600000000ff */
[----:B------:R-:W-:Y:S01]  /*35a0*/  HMMA.16816.F32 R124, R136, R34, R124 ;  /* 0x00000022887c723c */ /* 0x000fe2000000187c */
[----:B------:R-:W-:Y:S05]  /*35b0*/  LDSM.16.MT88.4 R32, [R194+0x13000] ;  /* 0x01300000c220783b */ /* 0x000fea0000004200 */
[C---:B-1----:R-:W-:Y:S06]  /*35c0*/  HMMA.16816.F32 R44, R4.reuse, R16, R44 ;  /* 0x00000010042c723c */ /* 0x042fec000000182c */
[----:B------:R-:W-:Y:S01]  /*35d0*/  HMMA.16816.F32 R48, R4, R18, R48 ;  /* 0x000000120430723c */ /* 0x000fe20000001830 */
[----:B------:R-:W1:Y:S05]  /*35e0*/  LDSM.16.MT88.4 R16, [R196+0x17000] ;  /* 0x01700000c410783b */ /* 0x000e6a0000004200 */
[C---:B------:R-:W-:Y:S06]  /*35f0*/  HMMA.16816.F32 R36, R136.reuse, R28, R36 ;  /* 0x0000001c8824723c */ /* 0x040fec0000001824 */
[----:B------:R-:W-:Y:S01]  /*3600*/  HMMA.16816.F32 R40, R136, R30, R40 ;  /* 0x0000001e8828723c */ /* 0x000fe20000001828 */
[----:B------:R-:W3:Y:S05]  /*3610*/  LDSM.16.MT88.4 R28, [R192+0x13000] ;  /* 0x01300000c01c783b */ /* 0x000eea0000004200 */
[C---:B------:R-:W-:Y:S06]  /*3620*/  HMMA.16816.F32 R128, R4.reuse, R24, R128 ;  /* 0x000000180480723c */ /* 0x040fec0000001880 */
[C---:B------:R-:W-:Y:S01]  /*3630*/  HMMA.16816.F32 R124, R4.reuse, R26, R124 ;  /* 0x0000001a047c723c */ /* 0x040fe2000000187c */
[----:B------:R-:W5:Y:S05]  /*3640*/  LDSM.16.MT88.4 R24, [R192+0x15000] ;  /* 0x01500000c018783b */ /* 0x000f6a0000004200 */
[C---:B------:R-:W-:Y:S06]  /*3650*/  HMMA.16816.F32 R60, R4.reuse, R20, R60 ;  /* 0x00000014043c723c */ /* 0x040fec000000183c */
[C---:B------:R-:W-:Y:S01]  /*3660*/  HMMA.16816.F32 R64, R4.reuse, R22, R64 ;  /* 0x000000160440723c */ /* 0x040fe20000001840 */
[----:B------:R-:W-:Y:S05]  /*3670*/  LDSM.16.MT88.4 R20, [R192+0x17000] ;  /* 0x01700000c014783b */ /* 0x000fea0000004200 */
[C---:B--2---:R-:W-:Y:S06]  /*3680*/  HMMA.16816.F32 R68, R4.reuse, R12, R68 ;  /* 0x0000000c0444723c */ /* 0x044fec0000001844 */
[C---:B------:R-:W-:Y:S01]  /*3690*/  HMMA.16816.F32 R72, R4.reuse, R14, R72 ;  /* 0x0000000e0448723c */ /* 0x040fe20000001848 */
[----:B------:R-:W2:Y:S05]  /*36a0*/  LDSM.16.MT88.4 R12, [R194+0x17000] ;  /* 0x01700000c20c783b */ /* 0x000eaa0000004200 */
[C---:B----4-:R-:W-:Y:S06]  /*36b0*/  HMMA.16816.F32 R76, R4.reuse, R8, R76 ;  /* 0x00000008044c723c */ /* 0x050fec000000184c */
[C---:B------:R-:W-:Y:S01]  /*36c0*/  HMMA.16816.F32 R80, R4.reuse, R10, R80 ;  /* 0x0000000a0450723c */ /* 0x040fe20000001850 */
[----:B------:R-:W4:Y:S05]  /*36d0*/  LDSM.16.MT88.4 R8, [R193+0x17000] ;  /* 0x01700000c108783b */ /* 0x000f2a0000004200 */
[C---:B-1----:R-:W-:Y:S06]  /*36e0*/  HMMA.16816.F32 R92, R4.reuse, R16, R92 ;  /* 0x00000010045c723c */ /* 0x042fec000000185c */
[----:B------:R-:W-:Y:S01]  /*36f0*/  HMMA.16816.F32 R96, R4, R18, R96 ;  /* 0x000000120460723c */ /* 0x000fe20000001860 */
[----:B------:R-:W1:Y:S05]  /*3700*/  LDSM.16.MT88.4 R16, [R196+0x13800] ;  /* 0x01380000c410783b */ /* 0x000e6a0000004200 */
[C---:B------:R-:W-:Y:S06]  /*3710*/  HMMA.16816.F32 R116, R136.reuse, R140, R116 ;  /* 0x0000008c8874723c */ /* 0x040fec0000001874 */
[----:B------:R-:W-:Y:S01]  /*3720*/  HMMA.16816.F32 R112, R136, R142, R112 ;  /* 0x0000008e8870723c */ /* 0x000fe20000001870 */
[----:B------:R-:W-:Y:S04]  /*3730*/  LDSM.16.MT88.4 R140, [R194+0x13800] ;  /* 0x01380000c28c783b */ /* 0x000fe80000004200 */
[----:B------:R-:W-:Y:S01]  /*3740*/  LDSM.16.MT88.4 R136, [R193+0x13800] ;  /* 0x01380000c188783b */ /* 0x000fe20000004200 */
[C---:B------:R-:W-:Y:S06]  /*3750*/  HMMA.16816.F32 R36, R4.reuse, R32, R36 ;  /* 0x000000200424723c */ /* 0x040fec0000001824 */
[C---:B------:R-:W-:Y:S01]  /*3760*/  HMMA.16816.F32 R40, R4.reuse, R34, R40 ;  /* 0x000000220428723c */ /* 0x040fe20000001828 */
[----:B------:R-:W-:Y:S05]  /*3770*/  LDSM.16.MT88.4 R32, [R196+0x15800] ;  /* 0x01580000c420783b */ /* 0x000fea0000004200 */
[C---:B---3--:R-:W-:Y:S06]  /*3780*/  HMMA.16816.F32 R52, R4.reuse, R28, R52 ;  /* 0x0000001c0434723c */ /* 0x048fec0000001834 */
[C---:B------:R-:W-:Y:S01]  /*3790*/  HMMA.16816.F32 R56, R4.reuse, R30, R56 ;  /* 0x0000001e0438723c */ /* 0x040fe20000001838 */
[----:B------:R-:W-:Y:S05]  /*37a0*/  LDSM.16.MT88.4 R28, [R194+0x15800] ;  /* 0x01580000c21c783b */ /* 0x000fea0000004200 */
[C---:B-----5:R-:W-:Y:S06]  /*37b0*/  HMMA.16816.F32 R84, R4.reuse, R24, R84 ;  /* 0x000000180454723c */ /* 0x060fec0000001854 */
[C---:B------:R-:W-:Y:S01]  /*37c0*/  HMMA.16816.F32 R88, R4.reuse, R26, R88 ;  /* 0x0000001a0458723c */ /* 0x040fe20000001858 */
[----:B------:R-:W-:Y:S05]  /*37d0*/  LDSM.16.MT88.4 R24, [R193+0x15800] ;  /* 0x01580000c118783b */ /* 0x000fea0000004200 */
[C---:B--2---:R-:W-:Y:S06]  /*37e0*/  HMMA.16816.F32 R100, R4.reuse, R12, R100 ;  /* 0x0000000c0464723c */ /* 0x044fec0000001864 */
[C---:B------:R-:W-:Y:S01]  /*37f0*/  HMMA.16816.F32 R104, R4.reuse, R14, R104 ;  /* 0x0000000e0468723c */ /* 0x040fe20000001868 */
[----:B------:R-:W2:Y:S05]  /*3800*/  LDSM.16.MT88.4 R12, [R192+0x13800] ;  /* 0x01380000c00c783b */ /* 0x000eaa0000004200 */
[C---:B----4-:R-:W-:Y:S06]  /*3810*/  HMMA.16816.F32 R120, R4.reuse, R8, R120 ;  /* 0x000000080478723c */ /* 0x050fec0000001878 */
[C---:B------:R-:W-:Y:S01]  /*3820*/  HMMA.16816.F32 R108, R4.reuse, R10, R108 ;  /* 0x0000000a046c723c */ /* 0x040fe2000000186c */
[----:B------:R-:W3:Y:S05]  /*3830*/  LDSM.16.MT88.4 R8, [R192+0x15800] ;  /* 0x01580000c008783b */ /* 0x000eea0000004200 */
[C---:B------:R-:W-:Y:S06]  /*3840*/  HMMA.16816.F32 R116, R4.reuse, R20, R116 ;  /* 0x000000140474723c */ /* 0x040fec0000001874 */
[----:B------:R-:W-:Y:S01]  /*3850*/  HMMA.16816.F32 R112, R4, R22, R112 ;  /* 0x000000160470723c */ /* 0x000fe20000001870 */
[----:B------:R-:W-:Y:S06]  /*3860*/  LDSM.16.MT88.4 R20, [R196+0x17800] ;  /* 0x01780000c414783b */ /* 0x000fec0000004200 */
[----:B------:R-:W-:-:S02]  /*3870*/  F2FP.F16.F32.PACK_AB R4, R177, R174 ;  /* 0x000000aeb104723e */ /* 0x000fc400000000ff */
[----:B------:R-:W-:Y:S02]  /*3880*/  F2FP.F16.F32.PACK_AB R5, R171, R168 ;  /* 0x000000a8ab05723e */ /* 0x000fe400000000ff */
[----:B------:R-:W-:Y:S02]  /*3890*/  F2FP.F16.F32.PACK_AB R6, R223, R170 ;  /* 0x000000aadf06723e */ /* 0x000fe400000000ff */
[----:B------:R-:W-:-:S07]  /*38a0*/  F2FP.F16.F32.PACK_AB R7, R166, R167 ;  /* 0x000000a7a607723e */ /* 0x000fce00000000ff */
[C---:B-1----:R-:W-:Y:S06]  /*38b0*/  HMMA.16816.F32 R128, R4.reuse, R16, R128 ;  /* 0x000000100480723c */ /* 0x042fec0000001880 */
[C---:B------:R-:W-:Y:S01]  /*38c0*/  HMMA.16816.F32 R124, R4.reuse, R18, R124 ;  /* 0x00000012047c723c */ /* 0x040fe2000000187c */
[----:B------:R-:W1:Y:S05]  /*38d0*/  LDSM.16.MT88.4 R16, [R194+0x17800] ;  /* 0x01780000c210783b */ /* 0x000e6a0000004200 */
[C---:B--2---:R-:W-:Y:S06]  /*38e0*/  HMMA.16816.F32 R52, R4.reuse, R12, R52 ;  /* 0x0000000c0434723c */ /* 0x044fec0000001834 */
[C---:B------:R-:W-:Y:S01]  /*38f0*/  HMMA.16816.F32 R56, R4.reuse, R14, R56 ;  /* 0x0000000e0438723c */ /* 0x040fe20000001838 */
[----:B------:R-:W2:Y:S05]  /*3900*/  LDSM.16.MT88.4 R12, [R193+0x17800] ;  /* 0x01780000c10c783b */ /* 0x000eaa0000004200 */
[C---:B---3--:R-:W-:Y:S06]  /*3910*/  HMMA.16816.F32 R84, R4.reuse, R8, R84 ;  /* 0x000000080454723c */ /* 0x048fec0000001854 */
[C---:B------:R-:W-:Y:S01]  /*3920*/  HMMA.16816.F32 R88, R4.reuse, R10, R88 ;  /* 0x0000000a0458723c */ /* 0x040fe20000001858 */
[----:B------:R-:W3:Y:S05]  /*3930*/  LDSM.16.MT88.4 R8, [R192+0x17800] ;  /* 0x01780000c008783b */ /* 0x000eea0000004200 */
[C---:B------:R-:W-:Y:S06]  /*3940*/  HMMA.16816.F32 R36, R4.reuse, R140, R36 ;  /* 0x0000008c0424723c */ /* 0x040fec0000001824 */
[C---:B------:R-:W-:Y:S06]  /*3950*/  HMMA.16816.F32 R40, R4.reuse, R142, R40 ;  /* 0x0000008e0428723c */ /* 0x040fec0000001828 */
[C---:B-1----:R-:W-:Y:S06]  /*3960*/  HMMA.16816.F32 R100, R4.reuse, R16, R100 ;  /* 0x000000100464723c */ /* 0x042fec0000001864 */
[----:B------:R-:W-:Y:S01]  /*3970*/  HMMA.16816.F32 R104, R4, R18, R104 ;  /* 0x000000120468723c */ /* 0x000fe20000001868 */
[----:B------:R-:W-:-:S04]  /*3980*/  FADD.FTZ R17, R145, R148 ;  /* 0x0000009491117221 */ /* 0x000fc80000010000 */
[----:B------:R-:W-:Y:S01]  /*3990*/  FADD.FTZ R17, R144, R17 ;  /* 0x0000001190117221 */ /* 0x000fe20000010000 */
[C---:B------:R-:W-:Y:S01]  /*39a0*/  HMMA.16816.F32 R44, R4.reuse, R136, R44 ;  /* 0x00000088042c723c */ /* 0x040fe2000000182c */
[----:B------:R-:W-:Y:S02]  /*39b0*/  FADD.FTZ R19, R133, R146 ;  /* 0x0000009285137221 */ /* 0x000fe40000010000 */
[----:B------:R-:W-:Y:S02]  /*39c0*/  FADD.FTZ R158, R158, R17 ;  /* 0x000000119e9e7221 */ /* 0x000fe40000010000 */
[----:B------:R-:W-:Y:S01]  /*39d0*/  FADD.FTZ R19, R0, R19 ;  /* 0x0000001300137221 */ /* 0x000fe20000010000 */
[----:B------:R-:W-:Y:S01]  /*39e0*/  HMMA.16816.F32 R48, R4, R138, R48 ;  /* 0x0000008a0430723c */ /* 0x000fe20000001830 */
[----:B------:R-:W-:Y:S02]  /*39f0*/  FADD.FTZ R159, R159, R158 ;  /* 0x0000009e9f9f7221 */ /* 0x000fe40000010000 */
[----:B------:R-:W-:-:S02]  /*3a00*/  FADD.FTZ R162, R162, R19 ;  /* 0x00000013a2a27221 */ /* 0x000fc40000010000 */
        /* <DEDUP_REMOVED lines=15> */
[----:B------:R-:W-:-:S03]  /*3b00*/  FADD.FTZ R167, R167, R0 ;  /* 0x00000000a7a77221 */ /* 0x000fc60000010000 */
[----:B------:R-:W-:Y:S01]  /*3b10*/  HMMA.16816.F32 R76, R4, R24, R76 ;  /* 0x00000018044c723c */ /* 0x000fe2000000184c */
[----:B------:R-:W-:-:S05]  /*3b20*/  FADD.FTZ R221, R166, R167 ;  /* 0x000000a7a6dd7221 */ /* 0x000fca0000010000 */
[C---:B------:R-:W-:Y:S06]  /*3b30*/  HMMA.16816.F32 R80, R4.reuse, R26, R80 ;  /* 0x0000001a0450723c */ /* 0x040fec0000001850 */
[C---:B------:R-:W-:Y:S06]  /*3b40*/  HMMA.16816.F32 R92, R4.reuse, R20, R92 ;  /* 0x00000014045c723c */ /* 0x040fec000000185c */
[C---:B------:R-:W-:Y:S06]  /*3b50*/  HMMA.16816.F32 R96, R4.reuse, R22, R96 ;  /* 0x000000160460723c */ /* 0x040fec0000001860 */
[C---:B--2---:R-:W-:Y:S06]  /*3b60*/  HMMA.16816.F32 R120, R4.reuse, R12, R120 ;  /* 0x0000000c0478723c */ /* 0x044fec0000001878 */
[C---:B------:R-:W-:Y:S06]  /*3b70*/  HMMA.16816.F32 R108, R4.reuse, R14, R108 ;  /* 0x0000000e046c723c */ /* 0x040fec000000186c */
[C---:B---3--:R-:W-:Y:S06]  /*3b80*/  HMMA.16816.F32 R116, R4.reuse, R8, R116 ;  /* 0x000000080474723c */ /* 0x048fec0000001874 */
[----:B------:R-:W-:Y:S01]  /*3b90*/  HMMA.16816.F32 R112, R4, R10, R112 ;  /* 0x0000000a0470723c */ /* 0x000fe20000001870 */
[----:B------:R-:W-:-:S08]  /*3ba0*/  NOP ;  /* 0x0000000000007918 */ /* 0x000fd00000000000 */
[----:B------:R-:W-:-:S15]  /*3bb0*/  @!P0 BRA `(.L_x_6) ;  /* 0x0000002400c48947 */ /* 0x000fde0003800000 */
[C---:B------:R-:W-:Y:S01]  /*3bc0*/  SHF.L.U64.HI R211, R134.reuse, 0x6, R135 ;  /* 0x0000000686d37819 */ /* 0x040fe20000010287 */
[----:B------:R-:W-:Y:S01]  /*3bd0*/  IMAD.SHL.U32 R218, R134, 0x40, RZ ;  /* 0x0000004086da7824 */ /* 0x000fe200078e00ff */
[----:B------:R-:W-:Y:S01]  /*3be0*/  LEA.HI.SX32 R219, R2, 0xfffffffe, 0x1a ;  /* 0xfffffffe02db7811 */ /* 0x000fe200078fd2ff */
[----:B------:R-:W-:Y:S01]  /*3bf0*/  IMAD.MOV.U32 R133, RZ, RZ, R132 ;  /* 0x000000ffff857224 */ /* 0x000fe200078e0084 */
[----:B------:R-:W-:Y:S01]  /*3c00*/  MOV R0, R3 ;  /* 0x0000000300007202 */ /* 0x000fe20000000f00 */
[----:B------:R-:W-:Y:S01]  /*3c10*/  ULDC UR4, c[0x0][0x2ec] ;  /* 0x0000bb0000047ab9 */ /* 0x000fe20000000800 */
[----:B------:R-:W-:Y:S01]  /*3c20*/  ULDC.64 UR12, c[0x0][0x250] ;  /* 0x00009400000c7ab9 */ /* 0x000fe20000000a00 */
[----:B------:R-:W-:Y:S01]  /*3c30*/  ULDC.64 UR6, c[0x0][0x218] ;  /* 0x0000860000067ab9 */ /* 0x000fe20000000a00 */
[----:B------:R-:W-:Y:S01]  /*3c40*/  ULDC.64 UR8, c[0x0][0x248] ;  /* 0x0000920000087ab9 */ /* 0x000fe20000000a00 */
[----:B------:R-:W-:Y:S01]  /*3c50*/  ULDC.64 UR10, c[0x0][0x220] ;  /* 0x00008800000a7ab9 */ /* 0x000fe20000000a00 */
[----:B------:R-:W-:Y:S05]  /*3c60*/  BRA `(.L_x_7) ;  /* 0x00000000005c7947 */ /* 0x000fea0003800000 */
.L_x_9:
[----:B------:R-:W-:Y:S04]  /*3c70*/  VIADD R132, R219, 0xffffffff ;  /* 0xffffffffdb847836 */ /* 0x000fe80000000000 */
[C---:B------:R-:W-:Y:S01]  /*3c80*/  IMAD.WIDE.U32 R134, R132.reuse, UR8, RZ ;  /* 0x0000000884867c25 */ /* 0x040fe2000f8e00ff */
[----:B------:R-:W-:Y:S05]  /*3c90*/  SHF.R.S32.HI R3, RZ, 0x1f, R132 ;  /* 0x0000001fff037819 */ /* 0x000fea0000011484 */
[----:B------:R-:W-:Y:S04]  /*3ca0*/  IMAD R3, R3, UR8, RZ ;  /* 0x0000000803037c24 */ /* 0x000fe8000f8e02ff */
[----:B------:R-:W-:Y:S01]  /*3cb0*/  IMAD R3, R132, UR9, R3 ;  /* 0x0000000984037c24 */ /* 0x000fe2000f8e0203 */
[----:B------:R-:W-:Y:S03]  /*3cc0*/  LEA R132, P1, R134, R214, 0x6 ;  /* 0x000000d686847211 */ /* 0x000fe600078230ff */
[----:B------:R-:W-:Y:S01]  /*3cd0*/  IMAD.IADD R3, R135, 0x1, R3 ;  /* 0x0000000187037824 */ /* 0x000fe200078e0203 */
[----:B------:R-:W-:Y:S04]  /*3ce0*/  LEA R136, P2, R132, UR6, 0x1 ;  /* 0x0000000684887c11 */ /* 0x000fe8000f8408ff */
[----:B------:R-:W-:Y:S02]  /*3cf0*/  LEA.HI.X R3, R134, R217, R3, 0x6, P1 ;  /* 0x000000d986037211 */ /* 0x000fe400008f3403 */
[----:B------:R-:W-:Y:S02]  /*3d00*/  IADD3 R134, P1, R206, R136, RZ ;  /* 0x00000088ce867210 */ /* 0x000fe40007f3e0ff */
[----:B------:R-:W-:Y:S05]  /*3d10*/  LEA.HI.X R137, R132, UR7, R3, 0x1, P2 ;  /* 0x0000000784897c11 */ /* 0x000fea00090f0c03 */
[----:B------:R-:W-:Y:S01]  /*3d20*/  @!PT LDS RZ, [RZ] ;  /* 0x00000000fffff984 */ /* 0x000fe20000000800 */
[----:B------:R-:W-:Y:S01]  /*3d30*/  @!PT LDS RZ, [RZ] ;  /* 0x00000000fffff984 */ /* 0x000fe20000000800 */
[----:B------:R-:W-:Y:S01]  /*3d40*/  @!PT LDS RZ, [RZ] ;  /* 0x00000000fffff984 */ /* 0x000fe20000000800 */
[----:B------:R1:W-:Y:S01]  /*3d50*/  LDGSTS.E.BYPASS.LTC128B.128 [R209+0xc000], desc[UR14][R136.64] ;  /* 0x0c00000088d17fae */ /* 0x0003e2000b901d4e */
[----:B------:R-:W-:Y:S03]  /*3d60*/  IMAD.X R135, R205, 0x1, R137, P1 ;  /* 0x00000001cd877824 */ /* 0x000fe600008e0689 */
[----:B------:R1:W-:Y:S04]  /*3d70*/  LDGSTS.E.BYPASS.LTC128B.128 [R209+0xe000], desc[UR14][R136.64+0x80] ;  /* 0x0e00008088d17fae */ /* 0x0003e8000b901d4e */
[----:B------:R1:W-:Y:S04]  /*3d80*/  LDGSTS.E.BYPASS.LTC128B.128 [R209+0x10000], desc[UR14][R136.64+0x100] ;  /* 0x1000010088d17fae */ /* 0x0003e8000b901d4e */
[----:B------:R1:W-:Y:S04]  /*3d90*/  LDGSTS.E.BYPASS.LTC128B.128 [R209+0xd000], desc[UR14][R134.64] ;  /* 0x0d00000086d17fae */ /* 0x0003e8000b901d4e */
[----:B------:R1:W-:Y:S04]  /*3da0*/  LDGSTS.E.BYPASS.LTC128B.128 [R209+0xf000], desc[UR14][R134.64+0x80] ;  /* 0x0f00008086d17fae */ /* 0x0003e8000b901d4e */
[----:B------:R1:W-:Y:S04]  /*3db0*/  LDGSTS.E.BYPASS.LTC128B.128 [R209+0x11000], desc[UR14][R134.64+0x100] ;  /* 0x1100010086d17fae */ /* 0x0003e8000b901d4e */
[----:B------:R-:W0:Y:S01]  /*3dc0*/  LDGDEPBAR ;  /* 0x00000000000079af */ /* 0x000e220000000000 */
[----:B------:R-:W-:Y:S05]  /*3dd0*/  BRA `(.L_x_8) ;  /* 0x0000000c00587947 */ /* 0x000fea0003800000 */
.L_x_7:
[----:B------:R-:W-:Y:S01]  /*3de0*/  SHF.R.S32.HI R2, RZ, 0x1f, R219 ;  /* 0x0000001fff027819 */ /* 0x000fe200000114db */
[----:B------:R-:W-:Y:S04]  /*3df0*/  DEPBAR.LE SB0, 0x0 ;  /* 0x000080000000791a */ /* 0x000fe80000000000 */
[----:B------:R-:W-:Y:S01]  /*3e00*/  BAR.SYNC.DEFER_BLOCKING 0x0 ;  /* 0x0000000000007b1d */ /* 0x000fe20000010000 */
[----:B------:R-:W-:Y:S02]  /*3e10*/  IMAD R2, R2, UR12, RZ ;  /* 0x0000000c02027c24 */ /* 0x000fe4000f8e02ff */
[C---:B------:R-:W-:Y:S04]  /*3e20*/  IMAD.WIDE.U32 R134, R219.reuse, UR12, RZ ;  /* 0x0000000cdb867c25 */ /* 0x040fe8000f8e00ff */
[----:B------:R-:W-:Y:S01]  /*3e30*/  IMAD R2, R219, UR13, R2 ;  /* 0x0000000ddb027c24 */ /* 0x000fe2000f8e0202 */
[C---:B------:R-:W-:Y:S03]  /*3e40*/  LEA R3, P0, R134.reuse, R212, 0x6 ;  /* 0x000000d486037211 */ /* 0x040fe600078030ff */
[----:B------:R-:W-:Y:S01]  /*3e50*/  IMAD.IADD R2, R135, 0x1, R2 ;  /* 0x0000000187027824 */ /* 0x000fe200078e0202 */
[C---:B------:R-:W-:Y:S04]  /*3e60*/  LEA R224, P1, R3.reuse, UR10, 0x1 ;  /* 0x0000000a03e07c11 */ /* 0x040fe8000f8208ff */
[----:B------:R-:W-:Y:S02]  /*3e70*/  LEA.HI.X R2, R134, R203, R2, 0x6, P0 ;  /* 0x000000cb86027211 */ /* 0x000fe400000f3402 */
[----:B------:R-:W-:Y:S02]  /*3e80*/  IADD3 R134, P0, R218, R224, RZ ;  /* 0x000000e0da867210 */ /* 0x000fe40007f1e0ff */
[----:B------:R-:W-:Y:S05]  /*3e90*/  LEA.HI.X R225, R3, UR11, R2, 0x1, P1 ;  /* 0x0000000b03e17c11 */ /* 0x000fea00088f0c02 */
[----:B------:R-:W-:Y:S01]  /*3ea0*/  @!PT LDS RZ, [RZ] ;  /* 0x00000000fffff984 */ /* 0x000fe20000000800 */
[----:B------:R-:W-:Y:S01]  /*3eb0*/  @!PT LDS RZ, [RZ] ;  /* 0x00000000fffff984 */ /* 0x000fe20000000800 */
[----:B------:R-:W-:Y:S01]  /*3ec0*/  @!PT LDS RZ, [RZ] ;  /* 0x00000000fffff984 */ /* 0x000fe20000000800 */
[----:B------:R-:W-:Y:S01]  /*3ed0*/  LDGSTS.E.BYPASS.LTC128B.128 [R209+0x12000], desc[UR14][R224.64] ;  /* 0x12000000e0d17fae */ /* 0x000fe2000b901d4e */
[----:B------:R-:W-:Y:S01]  /*3ee0*/  IMAD.X R135, R211, 0x1, R225, P0 ;  /* 0x00000001d3877824 */ /* 0x000fe200000e06e1 */
[----:B------:R-:W-:Y:S02]  /*3ef0*/  ISETP.GT.AND P0, PT, R219, RZ, PT ;  /* 0x000000ffdb00720c */ /* 0x000fe40003f04270 */
[----:B------:R-:W-:Y:S04]  /*3f00*/  LDGSTS.E.BYPASS.LTC128B.128 [R209+0x14000], desc[UR14][R224.64+0x80] ;  /* 0x14000080e0d17fae */ /* 0x000fe8000b901d4e */
[----:B------:R-:W-:Y:S04]  /*3f10*/  LDGSTS.E.BYPASS.LTC128B.128 [R209+0x16000], desc[UR14][R224.64+0x100] ;  /* 0x16000100e0d17fae */ /* 0x000fe8000b901d4e */
[----:B------:R-:W-:Y:S04]  /*3f20*/  LDGSTS.E.BYPASS.LTC128B.128 [R209+0x13000], desc[UR14][R134.64] ;  /* 0x1300000086d17fae */ /* 0x000fe8000b901d4e */
[----:B------:R-:W-:Y:S04]  /*3f30*/  LDGSTS.E.BYPASS.LTC128B.128 [R209+0x15000], desc[UR14][R134.64+0x80] ;  /* 0x1500008086d17fae */ /* 0x000fe8000b901d4e */
[----:B------:R1:W-:Y:S04]  /*3f40*/  LDGSTS.E.BYPASS.LTC128B.128 [R209+0x17000], desc[UR14][R134.64+0x100] ;  /* 0x1700010086d17fae */ /* 0x0003e8000b901d4e */
[----:B------:R-:W-:Y:S04]  /*3f50*/  LDSM.16.M88.4 R136, [R202] ;  /* 0x00000000ca88783b */ /* 0x000fe80000000200 */
[----:B------:R-:W2:Y:S04]  /*3f60*/  LDSM.16.M88.4 R140, [R201+0xc000] ;  /* 0x00c00000c98c783b */ /* 0x000ea80000000200 */
[----:B------:R-:W3:Y:S04]  /*3f70*/  LDSM.16.M88.4 R144, [R201+0xc800] ;  /* 0x00c80000c990783b */ /* 0x000ee80000000200 */
[----:B------:R-:W4:Y:S04]  /*3f80*/  LDSM.16.M88.4 R148, [R201+0xd000] ;  /* 0x00d00000c994783b */ /* 0x000f280000000200 */
[----:B------:R-:W5:Y:S04]  /*3f90*/  LDSM.16.M88.4 R152, [R201+0xd800] ;  /* 0x00d80000c998783b */ /* 0x000f680000000200 */
[----:B------:R-:W0:Y:S04]  /*3fa0*/  LDGDEPBAR ;  /* 0x00000000000079af */ /* 0x000e280000000000 */
[----:B------:R-:W-:Y:S04]  /*3fb0*/  LDSM.16.M88.4 R156, [R200] ;  /* 0x00000000c89c783b */ /* 0x000fe80000000200 */
[----:B------:R-:W1:Y:S04]  /*3fc0*/  LDSM.16.M88.4 R160, [R199] ;  /* 0x00000000c7a0783b */ /* 0x000e680000000200 */
[----:B------:R-:W1:Y:S04]  /*3fd0*/  LDSM.16.M88.4 R164, [R191] ;  /* 0x00000000bfa4783b */ /* 0x000e680000000200 */
[----:B------:R-:W1:Y:S04]  /*3fe0*/  LDSM.16.M88.4 R168, [R190] ;  /* 0x00000000bea8783b */ /* 0x000e680000000200 */
[----:B------:R-:W-:Y:S01]  /*3ff0*/  LDSM.16.M88.4 R172, [R195+0xc000] ;  /* 0x00c00000c3ac783b */ /* 0x000fe20000000200 */
[C---:B--2---:R-:W-:Y:S03]  /*4000*/  HMMA.16816.F32 R4, R136.reuse, R140, RZ ;  /* 0x0000008c8804723c */ /* 0x044fe600000018ff */
[----:B------:R-:W-:Y:S03]  /*4010*/  LDSM.16.M88.4 R176, [R195+0xc800] ;  /* 0x00c80000c3b0783b */ /* 0x000fe60000000200 */
[C---:B------:R-:W-:Y:S01]  /*4020*/  HMMA.16816.F32 R8, R136.reuse, R142, RZ ;  /* 0x0000008e8808723c */ /* 0x040fe200000018ff */
[----:B------:R-:W2:Y:S05]  /*4030*/  LDSM.16.M88.4 R140, [R189] ;  /* 0x00000000bd8c783b */ /* 0x000eaa0000000200 */
[C---:B---3--:R-:W-:Y:S06]  /*4040*/  HMMA.16816.F32 R12, R136.reuse, R144, RZ ;  /* 0x00000090880c723c */ /* 0x048fec00000018ff */
[C---:B------:R-:W-:Y:S01]  /*4050*/  HMMA.16816.F32 R16, R136.reuse, R146, RZ ;  /* 0x000000928810723c */ /* 0x040fe200000018ff */
[----:B------:R-:W3:Y:S05]  /*4060*/  LDSM.16.M88.4 R144, [R198] ;  /* 0x00000000c690783b */ /* 0x000eea0000000200 */
[C---:B----4-:R-:W-:Y:S06]  /*4070*/  HMMA.16816.F32 R20, R136.reuse, R148, RZ ;  /* 0x000000948814723c */ /* 0x050fec00000018ff */
[C---:B------:R-:W-:Y:S01]  /*4080*/  HMMA.16816.F32 R24, R136.reuse, R150, RZ ;  /* 0x000000968818723c */ /* 0x040fe200000018ff */
[----:B------:R-:W4:Y:S05]  /*4090*/  LDSM.16.M88.4 R148, [R195+0xd000] ;  /* 0x00d00000c394783b */ /* 0x000f2a0000000200 */
[C---:B-----5:R-:W-:Y:S06]  /*40a0*/  HMMA.16816.F32 R28, R136.reuse, R152, RZ ;  /* 0x00000098881c723c */ /* 0x060fec00000018ff */
[----:B------:R-:W-:Y:S01]  /*40b0*/  HMMA.16816.F32 R32, R136, R154, RZ ;  /* 0x0000009a8820723c */ /* 0x000fe200000018ff */
[----:B------:R-:W5:Y:S04]  /*40c0*/  LDSM.16.M88.4 R136, [R195+0xd800] ;  /* 0x00d80000c388783b */ /* 0x000f680000000200 */
[----:B------:R-:W-:Y:S01]  /*40d0*/  LDSM.16.M88.4 R152, [R197] ;  /* 0x00000000c598783b */ /* 0x000fe20000000200 */
[C---:B-1----:R-:W-:Y:S06]  /*40e0*/  HMMA.16816.F32 R4, R156.reuse, R160, R4 ;  /* 0x000000a09c04723c */ /* 0x042fec0000001804 */
[C---:B------:R-:W-:Y:S01]  /*40f0*/  HMMA.16816.F32 R8, R156.reuse, R162, R8 ;  /* 0x000000a29c08723c */ /* 0x040fe20000001808 */
[----:B------:R-:W1:Y:S05]  /*4100*/  LDSM.16.M88.4 R160, [R188] ;  /* 0x00000000bca0783b */ /* 0x000e6a0000000200 */
[C---:B------:R-:W-:Y:S06]  /*4110*/  HMMA.16816.F32 R12, R156.reuse, R164, R12 ;  /* 0x000000a49c0c723c */ /* 0x040fec000000180c */
[C---:B------:R-:W-:Y:S01]  /*4120*/  HMMA.16816.F32 R16, R156.reuse, R166, R16 ;  /* 0x000000a69c10723c */ /* 0x040fe20000001810 */
[----:B------:R-:W1:Y:S05]  /*4130*/  LDSM.16.M88.4 R164, [R188+0x800] ;  /* 0x00080000bca4783b */ /* 0x000e6a0000000200 */
[C---:B------:R-:W-:Y:S06]  /*4140*/  HMMA.16816.F32 R20, R156.reuse, R168, R20 ;  /* 0x000000a89c14723c */ /* 0x040fec0000001814 */
[C---:B------:R-:W-:Y:S01]  /*4150*/  HMMA.16816.F32 R24, R156.reuse, R170, R24 ;  /* 0x000000aa9c18723c */ /* 0x040fe20000001818 */
[----:B------:R-:W1:Y:S05]  /*4160*/  LDSM.16.M88.4 R168, [R188+0x1000] ;  /* 0x00100000bca8783b */ /* 0x000e6a0000000200 */
[C---:B--2---:R-:W-:Y:S06]  /*4170*/  HMMA.16816.F32 R28, R156.reuse, R140, R28 ;  /* 0x0000008c9c1c723c */ /* 0x044fec000000181c */
[----:B------:R-:W-:Y:S01]  /*4180*/  HMMA.16816.F32 R32, R156, R142, R32 ;  /* 0x0000008e9c20723c */ /* 0x000fe20000001820 */
[----:B------:R-:W2:Y:S04]  /*4190*/  LDSM.16.M88.4 R140, [R188+0x1800] ;  /* 0x00180000bc8c783b */ /* 0x000ea80000000200 */
[----:B------:R-:W-:Y:S01]  /*41a0*/  LDSM.16.M88.4 R156, [R202+0x4000] ;  /* 0x00400000ca9c783b */ /* 0x000fe20000000200 */
[C---:B---3--:R-:W-:Y:S06]  /*41b0*/  HMMA.16816.F32 R4, R144.reuse, R172, R4 ;  /* 0x000000ac9004723c */ /* 0x048fec0000001804 */
[C---:B------:R-:W-:Y:S01]  /*41c0*/  HMMA.16816.F32 R8, R144.reuse, R174, R8 ;  /* 0x000000ae9008723c */ /* 0x040fe20000001808 */
[----:B------:R-:W3:Y:S05]  /*41d0*/  LDSM.16.M88.4 R172, [R201+0xe000] ;  /* 0x00e00000c9ac783b */ /* 0x000eea0000000200 */
[C---:B------:R-:W-:Y:S06]  /*41e0*/  HMMA.16816.F32 R12, R144.reuse, R176, R12 ;  /* 0x000000b0900c723c */ /* 0x040fec000000180c */
[C---:B------:R-:W-:Y:S01]  /*41f0*/  HMMA.16816.F32 R16, R144.reuse, R178, R16 ;  /* 0x000000b29010723c */ /* 0x040fe20000001810 */
[----:B------:R-:W3:Y:S05]  /*4200*/  LDSM.16.M88.4 R176, [R201+0xe800] ;  /* 0x00e80000c9b0783b */ /* 0x000eea0000000200 */
[C---:B----4-:R-:W-:Y:S06]  /*4210*/  HMMA.16816.F32 R20, R144.reuse, R148, R20 ;  /* 0x000000949014723c */ /* 0x050fec0000001814 */
[C---:B------:R-:W-:Y:S01]  /*4220*/  HMMA.16816.F32 R24, R144.reuse, R150, R24 ;  /* 0x000000969018723c */ /* 0x040fe20000001818 */
[----:B------:R-:W4:Y:S05]  /*4230*/  LDSM.16.M88.4 R148, [R201+0xf000] ;  /* 0x00f00000c994783b */ /* 0x000f2a0000000200 */
[C---:B-----5:R-:W-:Y:S06]  /*4240*/  HMMA.16816.F32 R28, R144.reuse, R136, R28 ;  /* 0x00000088901c723c */ /* 0x060fec000000181c */
[----:B------:R-:W-:Y:S01]  /*4250*/  HMMA.16816.F32 R32, R144, R138, R32 ;  /* 0x0000008a9020723c */ /* 0x000fe20000001820 */
[----:B------:R-:W5:Y:S04]  /*4260*/  LDSM.16.M88.4 R136, [R201+0xf800] ;  /* 0x00f80000c988783b */ /* 0x000f680000000200 */
[----:B------:R-:W-:Y:S01]  /*4270*/  LDSM.16.M88.4 R144, [R200+0x4000] ;  /* 0x00400000c890783b */ /* 0x000fe20000000200 */
[C---:B-1----:R-:W-:Y:S06]  /*4280*/  HMMA.16816.F32 R4, R152.reuse, R160, R4 ;  /* 0x000000a09804723c */ /* 0x042fec0000001804 */
[C---:B------:R-:W-:Y:S01]  /*4290*/  HMMA.16816.F32 R8, R152.reuse, R162, R8 ;  /* 0x000000a29808723c */ /* 0x040fe20000001808 */
[----:B------:R-:W1:Y:S05]  /*42a0*/  LDSM.16.M88.4 R160, [R187] ;  /* 0x00000000bba0783b */ /* 0x000e6a0000000200 */
[C---:B------:R-:W-:Y:S06]  /*42b0*/  HMMA.16816.F32 R12, R152.reuse, R164, R12 ;  /* 0x000000a4980c723c */ /* 0x040fec000000180c */
[C---:B------:R-:W-:Y:S01]  /*42c0*/  HMMA.16816.F32 R16, R152.reuse, R166, R16 ;  /* 0x000000a69810723c */ /* 0x040fe20000001810 */
[----:B------:R-:W1:Y:S05]  /*42d0*/  LDSM.16.M88.4 R164, [R186] ;  /* 0x00000000baa4783b */ /* 0x000e6a0000000200 */
[C---:B------:R-:W-:Y:S06]  /*42e0*/  HMMA.16816.F32 R20, R152.reuse, R168, R20 ;  /* 0x000000a89814723c */ /* 0x040fec0000001814 */
[C---:B------:R-:W-:Y:S01]  /*42f0*/  HMMA.16816.F32 R24, R152.reuse, R170, R24 ;  /* 0x000000aa9818723c */ /* 0x040fe20000001818 */
[----:B------:R-:W1:Y:S05]  /*4300*/  LDSM.16.M88.4 R168, [R185] ;  /* 0x00000000b9a8783b */ /* 0x000e6a0000000200 */
[C---:B--2---:R-:W-:Y:S06]  /*4310*/  HMMA.16816.F32 R28, R152.reuse, R140, R28 ;  /* 0x0000008c981c723c */ /* 0x044fec000000181c */
[----:B------:R-:W-:Y:S01]  /*4320*/  HMMA.16816.F32 R32, R152, R142, R32 ;  /* 0x0000008e9820723c */ /* 0x000fe20000001820 */
[----:B------:R-:W2:Y:S04]  /*4330*/  LDSM.16.M88.4 R140, [R184] ;  /* 0x00000000b88c783b */ /* 0x000ea80000000200 */
        /* <DEDUP_REMOVED lines=16> */
[----:B------:R-:W1:Y:S05]  /*4440*/  LDSM.16.M88.4 R160, [R188+0x2000] ;  /* 0x00200000bca0783b */ /* 0x000e6a0000000200 */
        /* <DEDUP_REMOVED lines=12> */
[----:B------:R-:W-:Y:S05]  /*4510*/  LDSM.16.M88.4 R172, [R201+0x10800] ;  /* 0x01080000c9ac783b */ /* 0x000fea0000000200 */
[C---:B------:R-:W-:Y:S06]  /*4520*/  HMMA.16816.F32 R12, R152.reuse, R176, R12 ;  /* 0x000000b0980c723c */ /* 0x040fec000000180c */
[C---:B------:R-:W-:Y:S01]  /*4530*/  HMMA.16816.F32 R16, R152.reuse, R178, R16 ;  /* 0x000000b29810723c */ /* 0x040fe20000001810 */
[----:B------:R-:W-:Y:S05]  /*4540*/  LDSM.16.M88.4 R176, [R195+0x10000] ;  /* 0x01000000c3b0783b */ /* 0x000fea0000000200 */
[C---:B----4-:R-:W-:Y:S06]  /*4550*/  HMMA.16816.F32 R20, R152.reuse, R148, R20 ;  /* 0x000000949814723c */ /* 0x050fec0000001814 */
[C---:B------:R-:W-:Y:S01]  /*4560*/  HMMA.16816.F32 R24, R152.reuse, R150, R24 ;  /* 0x000000969818723c */ /* 0x040fe20000001818 */
[----:B------:R-:W3:Y:S05]  /*4570*/  LDSM.16.M88.4 R148, [R201+0x10000] ;  /* 0x01000000c994783b */ /* 0x000eea0000000200 */
[C---:B-----5:R-:W-:Y:S06]  /*4580*/  HMMA.16816.F32 R28, R152.reuse, R136, R28 ;  /* 0x00000088981c723c */ /* 0x060fec000000181c */
[----:B------:R-:W-:Y:S01]  /*4590*/  HMMA.16816.F32 R32, R152, R138, R32 ;  /* 0x0000008a9820723c */ /* 0x000fe20000001820 */
[----:B------:R-:W4:Y:S04]  /*45a0*/  LDSM.16.M88.4 R136, [R201+0x11000] ;  /* 0x01100000c988783b */ /* 0x000f280000000200 */
[----:B------:R-:W5:Y:S01]  /*45b0*/  LDSM.16.M88.4 R152, [R201+0x11800] ;  /* 0x01180000c998783b */ /* 0x000f620000000200 */
[C---:B-1----:R-:W-:Y:S06]  /*45c0*/  HMMA.16816.F32 R4, R156.reuse, R160, R4 ;  /* 0x000000a09c04723c */ /* 0x042fec0000001804 */
[C---:B------:R-:W-:Y:S01]  /*45d0*/  HMMA.16816.F32 R8, R156.reuse, R162, R8 ;  /* 0x000000a29c08723c */ /* 0x040fe20000001808 */
[----:B------:R-:W-:Y:S05]  /*45e0*/  LDSM.16.M88.4 R160, [R200+0x8000] ;  /* 0x00800000c8a0783b */ /* 0x000fea0000000200 */
        /* <DEDUP_REMOVED lines=12> */
[----:B------:R-:W3:Y:S05]  /*46b0*/  LDSM.16.M88.4 R148, [R180] ;  /* 0x00000000b494783b */ /* 0x000eea0000000200 */
[C---:B------:R-:W-:Y:S06]  /*46c0*/  HMMA.16816.F32 R12, R144.reuse, R172, R12 ;  /* 0x000000ac900c723c */ /* 0x040fec000000180c */
[C---:B------:R-:W-:Y:S01]  /*46d0*/  HMMA.16816.F32 R16, R144.reuse, R174, R16 ;  /* 0x000000ae9010723c */ /* 0x040fe20000001810 */
[----:B------:R-:W-:Y:S05]  /*46e0*/  LDSM.16.M88.4 R172, [R188+0x4000] ;  /* 0x00400000bcac783b */ /* 0x000fea0000000200 */
[C---:B----4-:R-:W-:Y:S06]  /*46f0*/  HMMA.16816.F32 R20, R144.reuse, R136, R20 ;  /* 0x000000889014723c */ /* 0x050fec0000001814 */
[C---:B------:R-:W-:Y:S01]  /*4700*/  HMMA.16816.F32 R24, R144.reuse, R138, R24 ;  /* 0x0000008a9018723c */ /* 0x040fe20000001818 */
[----:B------:R-:W4:Y:S05]  /*4710*/  LDSM.16.M88.4 R136, [R195+0x10800] ;  /* 0x01080000c388783b */ /* 0x000f2a0000000200 */
[C---:B-----5:R-:W-:Y:S06]  /*4720*/  HMMA.16816.F32 R28, R144.reuse, R152, R28 ;  /* 0x00000098901c723c */ /* 0x060fec000000181c */
[----:B------:R-:W-:Y:S01]  /*4730*/  HMMA.16816.F32 R32, R144, R154, R32 ;  /* 0x0000009a9020723c */ /* 0x000fe20000001820 */
[----:B------:R-:W5:Y:S04]  /*4740*/  LDSM.16.M88.4 R144, [R195+0x11000] ;  /* 0x01100000c390783b */ /* 0x000f680000000200 */
[----:B------:R-:W5:Y:S01]  /*4750*/  LDSM.16.M88.4 R152, [R195+0x11800] ;  /* 0x01180000c398783b */ /* 0x000f620000000200 */
[C---:B-1----:R-:W-:Y:S06]  /*4760*/  HMMA.16816.F32 R4, R160.reuse, R164, R4 ;  /* 0x000000a4a004723c */ /* 0x042fec0000001804 */
[C---:B------:R-:W-:Y:S01]  /*4770*/  HMMA.16816.F32 R8, R160.reuse, R166, R8 ;  /* 0x000000a6a008723c */ /* 0x040fe20000001808 */
[----:B------:R-:W1:Y:S05]  /*4780*/  LDSM.16.M88.4 R164, [R197+0x8000] ;  /* 0x00800000c5a4783b */ /* 0x000e6a0000000200 */
[C---:B------:R-:W-:Y:S06]  /*4790*/  HMMA.16816.F32 R12, R160.reuse, R168, R12 ;  /* 0x000000a8a00c723c */ /* 0x040fec000000180c */
[C---:B------:R-:W-:Y:S06]  /*47a0*/  HMMA.16816.F32 R16, R160.reuse, R170, R16 ;  /* 0x000000aaa010723c */ /* 0x040fec0000001810 */
[C---:B--2---:R-:W-:Y:S06]  /*47b0*/  HMMA.16816.F32 R20, R160.reuse, R140, R20 ;  /* 0x0000008ca014723c */ /* 0x044fec0000001814 */
[C---:B------:R-:W-:Y:S01]  /*47c0*/  HMMA.16816.F32 R24, R160.reuse, R142, R24 ;  /* 0x0000008ea018723c */ /* 0x040fe20000001818 */
[----:B------:R-:W2:Y:S05]  /*47d0*/  LDSM.16.M88.4 R140, [R188+0x4800] ;  /* 0x00480000bc8c783b */ /* 0x000eaa0000000200 */
[C---:B---3--:R-:W-:Y:S06]  /*47e0*/  HMMA.16816.F32 R28, R160.reuse, R148, R28 ;  /* 0x00000094a01c723c */ /* 0x048fec000000181c */
[----:B------:R-:W-:Y:S06]  /*47f0*/  HMMA.16816.F32 R32, R160, R150, R32 ;  /* 0x00000096a020723c */ /* 0x000fec0000001820 */
[C---:B------:R-:W-:Y:S06]  /*4800*/  HMMA.16816.F32 R4, R156.reuse, R176, R4 ;  /* 0x000000b09c04723c */ /* 0x040fec0000001804 */
[C---:B------:R-:W-:Y:S06]  /*4810*/  HMMA.16816.F32 R8, R156.reuse, R178, R8 ;  /* 0x000000b29c08723c */ /* 0x040fec0000001808 */
[C---:B----4-:R-:W-:Y:S06]  /*4820*/  HMMA.16816.F32 R12, R156.reuse, R136, R12 ;  /* 0x000000889c0c723c */ /* 0x050fec000000180c */
[C---:B------:R-:W-:Y:S01]  /*4830*/  HMMA.16816.F32 R16, R156.reuse, R138, R16 ;  /* 0x0000008a9c10723c */ /* 0x040fe20000001810 */
[----:B------:R-:W3:Y:S05]  /*4840*/  LDSM.16.M88.4 R136, [R188+0x5000] ;  /* 0x00500000bc88783b */ /* 0x000eea0000000200 */
[C---:B-----5:R-:W-:Y:S06]  /*4850*/  HMMA.16816.F32 R20, R156.reuse, R144, R20 ;  /* 0x000000909c14723c */ /* 0x060fec0000001814 */
[C---:B------:R-:W-:Y:S01]  /*4860*/  HMMA.16816.F32 R24, R156.reuse, R146, R24 ;  /* 0x000000929c18723c */ /* 0x040fe20000001818 */
[----:B------:R-:W4:Y:S01]  /*4870*/  LDSM.16.M88.4 R144, [R188+0x5800] ;  /* 0x00580000bc90783b */ /* 0x000f220000000200 */
[----:B------:R-:W-:Y:S04]  /*4880*/  DEPBAR.LE SB0, 0x0 ;  /* 0x000080000000791a */ /* 0x000fe80000000000 */
[C---:B------:R-:W-:Y:S01]  /*4890*/  HMMA.16816.F32 R28, R156.reuse, R152, R28 ;  /* 0x000000989c1c723c */ /* 0x040fe2000000181c */
[----:B------:R-:W-:Y:S05]  /*48a0*/  BAR.SYNC.DEFER_BLOCKING 0x0 ;  /* 0x0000000000007b1d */ /* 0x000fea0000010000 */
[----:B------:R-:W-:Y:S06]  /*48b0*/  HMMA.16816.F32 R32, R156, R154, R32 ;  /* 0x0000009a9c20723c */ /* 0x000fec0000001820 */
[C---:B-1----:R-:W-:Y:S06]  /*48c0*/  HMMA.16816.F32 R4, R164.reuse, R172, R4 ;  /* 0x000000aca404723c */ /* 0x042fec0000001804 */
[C---:B------:R-:W-:Y:S06]  /*48d0*/  HMMA.16816.F32 R8, R164.reuse, R174, R8 ;  /* 0x000000aea408723c */ /* 0x040fec0000001808 */
[C---:B--2---:R-:W-:Y:S06]  /*48e0*/  HMMA.16816.F32 R12, R164.reuse, R140, R12 ;  /* 0x0000008ca40c723c */ /* 0x044fec000000180c */
[C---:B------:R-:W-:Y:S06]  /*48f0*/  HMMA.16816.F32 R16, R164.reuse, R142, R16 ;  /* 0x0000008ea410723c */ /* 0x040fec0000001810 */
[----:B------:R-:W-:Y:S01]  /*4900*/  FMNMX.FTZ R132, R4, R133, !PT ;  /* 0x0000008504847209 */ /* 0x000fe20007810000 */
[C---:B---3--:R-:W-:Y:S04]  /*4910*/  HMMA.16816.F32 R20, R164.reuse, R136, R20 ;  /* 0x00000088a414723c */ /* 0x048fe80000001814 */
[----:B------:R-:W-:Y:S02]  /*4920*/  FMNMX.FTZ R2, R6, R0, !PT ;  /* 0x0000000006027209 */ /* 0x000fe40007810000 */
[----:B------:R-:W-:Y:S01]  /*4930*/  FMNMX.FTZ R3, R5, R132, !PT ;  /* 0x0000008405037209 */ /* 0x000fe20007810000 */
[C---:B------:R-:W-:Y:S04]  /*4940*/  HMMA.16816.F32 R24, R164.reuse, R138, R24 ;  /* 0x0000008aa418723c */ /* 0x040fe80000001818 */
[----:B------:R-:W-:Y:S02]  /*4950*/  FMNMX.FTZ R135, R7, R2, !PT ;  /* 0x0000000207877209 */ /* 0x000fe40007810000 */
[----:B------:R-:W-:Y:S01]  /*4960*/  FMNMX.FTZ R132, R8, R3, !PT ;  /* 0x0000000308847209 */ /* 0x000fe20007810000 */
[C---:B----4-:R-:W-:Y:S04]  /*4970*/  HMMA.16816.F32 R28, R164.reuse, R144, R28 ;  /* 0x00000090a41c723c */ /* 0x050fe8000000181c */
[----:B------:R-:W-:Y:S02]  /*4980*/  FMNMX.FTZ R2, R10, R135, !PT ;  /* 0x000000870a027209 */ /* 0x000fe40007810000 */
[----:B------:R-:W-:Y:S01]  /*4990*/  FMNMX.FTZ R3, R9, R132, !PT ;  /* 0x0000008409037209 */ /* 0x000fe20007810000 */
[----:B------:R-:W-:Y:S04]  /*49a0*/  HMMA.16816.F32 R32, R164, R146, R32 ;  /* 0x00000092a420723c */ /* 0x000fe80000001820 */
[----:B------:R-:W-:Y:S02]  /*49b0*/  FMNMX.FTZ R135, R11, R2, !PT ;  /* 0x000000020b877209 */ /* 0x000fe40007810000 */
[----:B------:R-:W-:Y:S02]  /*49c0*/  FMNMX.FTZ R132, R12, R3, !PT ;  /* 0x000000030c847209 */ /* 0x000fe40007810000 */
[----:B------:R-:W-:Y:S03]  /*49d0*/  FMNMX.FTZ R2, R14, R135, !PT ;  /* 0x000000870e027209 */ /* 0x000fe60007810000 */
[----:B------:R-:W-:Y:S02]  /*49e0*/  FMNMX.FTZ R3, R13, R132, !PT ;  /* 0x000000840d037209 */ /* 0x000fe40007810000 */
        /* <DEDUP_REMOVED lines=19> */
[----:B------:R-:W-:Y:S01]  /*4b20*/  FMNMX.FTZ R220, R33, R220, !PT ;  /* 0x000000dc21dc7209 */ /* 0x000fe20007810000 */
[----:B------:R-:W-:Y:S06]  /*4b30*/  @P0 BRA `(.L_x_9) ;  /* 0xfffffff0004c0947 */ /* 0x000fec000383ffff */
.L_x_8:
[----:B-1----:R-:W-:Y:S01]  /*4b40*/  FMNMX.FTZ R135, R35, R2, !PT ;  /* 0x0000000223877209 */ /* 0x002fe20007810000 */
[----:B------:R-:W-:Y:S01]  /*4b50*/  SHFL.BFLY PT, R3, R220, 0x2, 0x1f ;  /* 0x0c401f00dc037f89 */ /* 0x000fe200000e0000 */
[----:B------:R-:W-:Y:S07]  /*4b60*/  IADD3 R219, R219, -0x1, RZ ;  /* 0xffffffffdbdb7810 */ /* 0x000fee0007ffe0ff */
[----:B------:R-:W1:Y:S08]  /*4b70*/  SHFL.BFLY PT, R2, R135, 0x2, 0x1f ;  /* 0x0c401f0087027f89 */ /* 0x000e7000000e0000 */
[----:B------:R-:W-:Y:S08]  /*4b80*/  LDSM.16.MT88.4 R140, [R194+0x12000] ;  /* 0x01200000c28c783b */ /* 0x000ff00000004200 */
[----:B------:R-:W-:Y:S08]  /*4b90*/  LDSM.16.MT88.4 R144, [R193+0x12000] ;  /* 0x01200000c190783b */ /* 0x000ff00000004200 */
[----:B------:R-:W-:Y:S08]  /*4ba0*/  LDSM.16.MT88.4 R148, [R192+0x12000] ;  /* 0x01200000c094783b */ /* 0x000ff00000004200 */
[----:B------:R-:W-:Y:S08]  /*4bb0*/  LDSM.16.MT88.4 R152, [R194+0x14800] ;  /* 0x01480000c298783b */ /* 0x000ff00000004200 */
[----:B------:R-:W-:Y:S01]  /*4bc0*/  LDSM.16.MT88.4 R156, [R193+0x14800] ;  /* 0x01480000c19c783b */ /* 0x000fe20000004200 */
[----:B-1----:R-:W-:Y:S02]  /*4bd0*/  FMNMX.FTZ R134, R135, R2, !PT ;  /* 0x0000000287867209 */ /* 0x002fe40007810000 */
[----:B------:R-:W-:Y:S05]  /*4be0*/  FMNMX.FTZ R137, R220, R3, !PT ;  /* 0x00000003dc897209 */ /* 0x000fea0007810000 */
[----:B------:R-:W1:Y:S08]  /*4bf0*/  SHFL.BFLY PT, R3, R134, 0x1, 0x1f ;  /* 0x0c201f0086037f89 */ /* 0x000e7000000e0000 */
[----:B------:R-:W2:Y:S01]  /*4c00*/  SHFL.BFLY PT, R132, R137, 0x1, 0x1f ;  /* 0x0c201f0089847f89 */ /* 0x000ea200000e0000 */
[----:B-1----:R-:W-:Y:S02]  /*4c10*/  FMNMX.FTZ R3, R134, R3, !PT ;  /* 0x0000000386037209 */ /* 0x002fe40007810000 */
[----:B--2---:R-:W-:Y:S03]  /*4c20*/  FMNMX.FTZ R132, R137, R132, !PT ;  /* 0x0000008489847209 */ /* 0x004fe60007810000 */
[C---:B------:R-:W-:Y:S02]  /*4c30*/  FADD.FTZ R0, -R3.reuse, R0 ;  /* 0x0000000003007221 */ /* 0x040fe40000010100 */
[----:B------:R-:W1:Y:S01]  /*4c40*/  LDSM.16.MT88.4 R136, [R196+0x12000] ;  /* 0x01200000c488783b */ /* 0x000e620000004200 */
[C---:B------:R-:W-:Y:S01]  /*4c50*/  FMUL.FTZ R164, R3.reuse, UR4 ;  /* 0x0000000403a47c20 */ /* 0x040fe20008410000 */
[----:B------:R-:W-:Y:S01]  /*4c60*/  FSETP.NEU.FTZ.AND P1, PT, R132, -INF , PT ;  /* 0xff8000008400780b */ /* 0x000fe20003f3d000 */
[----:B------:R-:W-:Y:S01]  /*4c70*/  FMUL.FTZ R135, R0, UR4 ;  /* 0x0000000400877c20 */ /* 0x000fe20008410000 */
[C---:B------:R-:W-:Y:S01]  /*4c80*/  FMUL.FTZ R166, R132.reuse, UR4 ;  /* 0x0000000484a67c20 */ /* 0x040fe20008410000 */
[----:B------:R-:W-:Y:S02]  /*4c90*/  FADD.FTZ R2, -R132, R133 ;  /* 0x0000008584027221 */ /* 0x000fe40000010100 */
[----:B------:R2:W3:Y:S02]  /*4ca0*/  MUFU.EX2 R0, R135 ;  /* 0x0000008700007308 */ /* 0x0004e40000000800 */
[----:B------:R-:W-:Y:S01]  /*4cb0*/  FSEL R166, R166, RZ, P1 ;  /* 0x000000ffa6a67208 */ /* 0x000fe20000800000 */
[----:B------:R-:W-:Y:S01]  /*4cc0*/  FMUL.FTZ R133, R2, UR4 ;  /* 0x0000000402857c20 */ /* 0x000fe20008410000 */
[----:B------:R-:W-:Y:S03]  /*4cd0*/  FSETP.NEU.FTZ.AND P1, PT, R3, -INF , PT ;  /* 0xff8000000300780b */ /* 0x000fe60003f3d000 */
[--C-:B------:R-:W-:Y:S01]  /*4ce0*/  FFMA.FTZ R161, R4, UR4, -R166.reuse ;  /* 0x0000000404a17c23 */ /* 0x100fe200080108a6 */
[----:B------:R-:W-:Y:S01]  /*4cf0*/  FSEL R164, R164, RZ, P1 ;  /* 0x000000ffa4a47208 */ /* 0x000fe20000800000 */
[--C-:B------:R-:W-:Y:S01]  /*4d00*/  FFMA.FTZ R160, R9, UR4, -R166.reuse ;  /* 0x0000000409a07c23 */ /* 0x100fe200080108a6 */
[--C-:B------:R-:W-:Y:S01]  /*4d10*/  FFMA.FTZ R5, R5, UR4, -R166.reuse ;  /* 0x0000000405057c23 */ /* 0x100fe200080108a6 */
[----:B------:R-:W4:Y:S01]  /*4d20*/  MUFU.EX2 R2, R133 ;  /* 0x0000008500027308 */ /* 0x000f220000000800 */
[----:B------:R-:W-:Y:S01]  /*4d30*/  FFMA.FTZ R175, R28, UR4, -R166 ;  /* 0x000000041caf7c23 */ /* 0x000fe200080108a6 */
[--C-:B------:R-:W-:Y:S01]  /*4d40*/  FFMA.FTZ R163, R6, UR4, -R164.reuse ;  /* 0x0000000406a37c23 */ /* 0x100fe200080108a4 */
[--C-:B------:R-:W-:Y:S01]  /*4d50*/  FFMA.FTZ R134, R7, UR4, -R164.reuse ;  /* 0x0000000407867c23 */ /* 0x100fe200080108a4 */
[--C-:B------:R-:W-:Y:S01]  /*4d60*/  FFMA.FTZ R162, R10, UR4, -R164.reuse ;  /* 0x000000040aa27c23 */ /* 0x100fe200080108a4 */
[----:B------:R-:W-:Y:S01]  /*4d70*/  FFMA.FTZ R165, R11, UR4, -R164 ;  /* 0x000000040ba57c23 */ /* 0x000fe200080108a4 */
[--C-:B--2---:R-:W-:Y:S01]  /*4d80*/  FFMA.FTZ R135, R8, UR4, -R166.reuse ;  /* 0x0000000408877c23 */ /* 0x104fe200080108a6 */
[C---:B---3--:R-:W-:Y:S03]  /*4d90*/  FMUL.FTZ R6, R0.reuse, R130 ;  /* 0x0000008200067220 */ /* 0x048fe60000410000 */
[----:B------:R2:W-:Y:S01]  /*4da0*/  MUFU.EX2 R133, R5 ;  /* 0x0000000500857308 */ /* 0x0005e20000000800 */
[C---:B------:R-:W-:Y:S01]  /*4db0*/  FMUL.FTZ R7, R0.reuse, R131 ;  /* 0x0000008300077220 */ /* 0x040fe20000410000 */
[C---:B------:R-:W-:Y:S01]  /*4dc0*/  FMUL.FTZ R10, R0.reuse, R126 ;  /* 0x0000007e000a7220 */ /* 0x040fe20000410000 */
[C---:B------:R-:W-:Y:S01]  /*4dd0*/  FMUL.FTZ R11, R0.reuse, R127 ;  /* 0x0000007f000b7220 */ /* 0x040fe20000410000 */
[C---:B------:R-:W-:Y:S01]  /*4de0*/  FMUL.FTZ R38, R0.reuse, R38 ;  /* 0x0000002600267220 */ /* 0x040fe20000410000 */
[C---:B------:R-:W-:Y:S01]  /*4df0*/  FMUL.FTZ R39, R0.reuse, R39 ;  /* 0x0000002700277220 */ /* 0x040fe20000410000 */
[C---:B------:R-:W-:Y:S01]  /*4e00*/  FMUL.FTZ R42, R0.reuse, R42 ;  /* 0x0000002a002a7220 */ /* 0x040fe20000410000 */
[----:B------:R-:W-:Y:S03]  /*4e10*/  FMUL.FTZ R43, R0, R43 ;  /* 0x0000002b002b7220 */ /* 0x000fe60000410000 */
[----:B------:R-:W3:Y:S01]  /*4e20*/  MUFU.EX2 R161, R161 ;  /* 0x000000a100a17308 */ /* 0x000ee20000000800 */
[C---:B----4-:R-:W-:Y:S01]  /*4e30*/  FMUL.FTZ R4, R2.reuse, R128 ;  /* 0x0000008002047220 */ /* 0x050fe20000410000 */
[C---:B------:R-:W-:Y:S01]  /*4e40*/  FMUL.FTZ R8, R2.reuse, R124 ;  /* 0x0000007c02087220 */ /* 0x040fe20000410000 */
[C---:B------:R-:W-:Y:S01]  /*4e50*/  FMUL.FTZ R9, R2.reuse, R125 ;  /* 0x0000007d02097220 */ /* 0x040fe20000410000 */
[C---:B------:R-:W-:Y:S01]  /*4e60*/  FMUL.FTZ R36, R2.reuse, R36 ;  /* 0x0000002402247220 */ /* 0x040fe20000410000 */
[C---:B------:R-:W-:Y:S01]  /*4e70*/  FMUL.FTZ R37, R2.reuse, R37 ;  /* 0x0000002502257220 */ /* 0x040fe20000410000 */
[----:B------:R-:W4:Y:S01]  /*4e80*/  LDSM.16.MT88.4 R124, [R196+0x14000] ;  /* 0x01400000c47c783b */ /* 0x000f220000004200 */
[C---:B------:R-:W-:Y:S03]  /*4e90*/  FMUL.FTZ R40, R2.reuse, R40 ;  /* 0x0000002802287220 */ /* 0x040fe60000410000 */
[----:B------:R-:W-:Y:S01]  /*4ea0*/  MUFU.EX2 R163, R163 ;  /* 0x000000a300a37308 */ /* 0x000fe20000000800 */
[C---:B--2---:R-:W-:Y:S01]  /*4eb0*/  FMUL.FTZ R5, R2.reuse, R129 ;  /* 0x0000008102057220 */ /* 0x044fe20000410000 */
[----:B------:R-:W-:Y:S01]  /*4ec0*/  FMUL.FTZ R41, R2, R41 ;  /* 0x0000002902297220 */ /* 0x000fe20000410000 */
[----:B------:R-:W-:Y:S01]  /*4ed0*/  FFMA.FTZ R176, R29, UR4, -R166 ;  /* 0x000000041db07c23 */ /* 0x000fe200080108a6 */
[--C-:B------:R-:W-:Y:S01]  /*4ee0*/  FFMA.FTZ R177, R30, UR4, -R164.reuse ;  /* 0x000000041eb17c23 */ /* 0x100fe200080108a4 */
[----:B------:R-:W-:Y:S01]  /*4ef0*/  FFMA.FTZ R178, R31, UR4, -R164 ;  /* 0x000000041fb27c23 */ /* 0x000fe200080108a4 */
[----:B------:R-:W-:Y:S01]  /*4f00*/  FFMA.FTZ R179, R32, UR4, -R166 ;  /* 0x0000000420b37c23 */ /* 0x000fe200080108a6 */
[----:B------:R-:W-:Y:S03]  /*4f10*/  LDSM.16.MT88.4 R28, [R196+0x13800] ;  /* 0x01380000c41c783b */ /* 0x000fe60000004200 */
[----:B------:R-:W2:Y:S01]  /*4f20*/  MUFU.EX2 R134, R134 ;  /* 0x0000008600867308 */ /* 0x000ea20000000800 */
[----:B---3--:R-:W-:Y:S01]  /*4f30*/  F2FP.F16.F32.PACK_AB R128, R133, R161 ;  /* 0x000000a18580723e */ /* 0x008fe200000000ff */
[----:B------:R-:W-:Y:S01]  /*4f40*/  FFMA.FTZ R220, R34, UR4, -R164 ;  /* 0x0000000422dc7c23 */ /* 0x000fe200080108a4 */
[C---:B------:R-:W-:Y:S01]  /*4f50*/  FMUL.FTZ R44, R2.reuse, R44 ;  /* 0x0000002c022c7220 */ /* 0x040fe20000410000 */
[----:B------:R-:W-:Y:S01]  /*4f60*/  FMUL.FTZ R45, R2, R45 ;  /* 0x0000002d022d7220 */ /* 0x000fe20000410000 */
[C---:B------:R-:W-:Y:S01]  /*4f70*/  FMUL.FTZ R46, R0.reuse, R46 ;  /* 0x0000002e002e7220 */ /* 0x040fe20000410000 */
[----:B------:R-:W-:Y:S01]  /*4f80*/  FMUL.FTZ R47, R0, R47 ;  /* 0x0000002f002f7220 */ /* 0x000fe20000410000 */
[C---:B------:R-:W-:Y:S03]  /*4f90*/  FMUL.FTZ R48, R2.reuse, R48 ;  /* 0x0000003002307220 */ /* 0x040fe60000410000 */
[----:B------:R-:W-:Y:S01]  /*4fa0*/  MUFU.EX2 R135, R135 ;  /* 0x0000008700877308 */ /* 0x000fe20000000800 */
[----:B------:R-:W-:Y:S01]  /*4fb0*/  FMUL.FTZ R49, R2, R49 ;  /* 0x0000003102317220 */ /* 0x000fe20000410000 */
[C---:B------:R-:W-:Y:S01]  /*4fc0*/  FMUL.FTZ R50, R0.reuse, R50 ;  /* 0x0000003200327220 */ /* 0x040fe20000410000 */
[----:B------:R-:W-:Y:S01]  /*4fd0*/  FMUL.FTZ R51, R0, R51 ;  /* 0x0000003300337220 */ /* 0x000fe20000410000 */
[C---:B------:R-:W-:Y:S01]  /*4fe0*/  FMUL.FTZ R52, R2.reuse, R52 ;  /* 0x0000003402347220 */ /* 0x040fe20000410000 */
[----:B------:R-:W-:Y:S01]  /*4ff0*/  FMUL.FTZ R53, R2, R53 ;  /* 0x0000003502357220 */ /* 0x000fe20000410000 */
[C---:B------:R-:W-:Y:S01]  /*5000*/  FMUL.FTZ R54, R0.reuse, R54 ;  /* 0x0000003600367220 */ /* 0x040fe20000410000 */
[----:B------:R-:W-:Y:S03]  /*5010*/  FMUL.FTZ R55, R0, R55 ;  /* 0x0000003700377220 */ /* 0x000fe60000410000 */
[----:B------:R-:W3:Y:S01]  /*5020*/  MUFU.EX2 R160, R160 ;  /* 0x000000a000a07308 */ /* 0x000ee20000000800 */
[----:B--2---:R-:W-:Y:S01]  /*5030*/  F2FP.F16.F32.PACK_AB R129, R134, R163 ;  /* 0x000000a38681723e */ /* 0x004fe200000000ff */
[C---:B------:R-:W-:Y:S01]  /*5040*/  FMUL.FTZ R56, R2.reuse, R56 ;  /* 0x0000003802387220 */ /* 0x040fe20000410000 */
[----:B------:R-:W-:Y:S01]  /*5050*/  FMUL.FTZ R57, R2, R57 ;  /* 0x0000003902397220 */ /* 0x000fe20000410000 */
[C---:B------:R-:W-:Y:S01]  /*5060*/  FMUL.FTZ R58, R0.reuse, R58 ;  /* 0x0000003a003a7220 */ /* 0x040fe20000410000 */
[----:B------:R-:W-:Y:S01]  /*5070*/  FMUL.FTZ R59, R0, R59 ;  /* 0x0000003b003b7220 */ /* 0x000fe20000410000 */
[C---:B------:R-:W-:Y:S01]  /*5080*/  FMUL.FTZ R60, R2.reuse, R60 ;  /* 0x0000003c023c7220 */ /* 0x040fe20000410000 */
[----:B------:R-:W-:Y:S03]  /*5090*/  FMUL.FTZ R61, R2, R61 ;  /* 0x0000003d023d7220 */ /* 0x000fe60000410000 */
[----:B------:R-:W-:Y:S01]  /*50a0*/  MUFU.EX2 R162, R162 ;  /* 0x000000a200a27308 */ /* 0x000fe20000000800 */
[C---:B------:R-:W-:Y:S01]  /*50b0*/  FMUL.FTZ R62, R0.reuse, R62 ;  /* 0x0000003e003e7220 */ /* 0x040fe20000410000 */
[----:B------:R-:W-:Y:S01]  /*50c0*/  FMUL.FTZ R63, R0, R63 ;  /* 0x0000003f003f7220 */ /* 0x000fe20000410000 */
[C---:B------:R-:W-:Y:S01]  /*50d0*/  FMUL.FTZ R64, R2.reuse, R64 ;  /* 0x0000004002407220 */ /* 0x040fe20000410000 */
[----:B------:R-:W-:Y:S01]  /*50e0*/  FMUL.FTZ R65, R2, R65 ;  /* 0x0000004102417220 */ /* 0x000fe20000410000 */
[C---:B------:R-:W-:Y:S01]  /*50f0*/  FMUL.FTZ R66, R0.reuse, R66 ;  /* 0x0000004200427220 */ /* 0x040fe20000410000 */
[----:B------:R-:W-:Y:S01]  /*5100*/  FMUL.FTZ R67, R0, R67 ;  /* 0x0000004300437220 */ /* 0x000fe20000410000 */
[----:B------:R-:W-:Y:S03]  /*5110*/  FMUL.FTZ R68, R2, R68 ;  /* 0x0000004402447220 */ /* 0x000fe60000410000 */
[----:B------:R-:W2:Y:S01]  /*5120*/  MUFU.EX2 R165, R165 ;  /* 0x000000a500a57308 */ /* 0x000ea20000000800 */
[----:B---3--:R-:W-:Y:S01]  /*5130*/  F2FP.F16.F32.PACK_AB R130, R160, R135 ;  /* 0x00000087a082723e */ /* 0x008fe200000000ff */
[----:B------:R-:W-:Y:S01]  /*5140*/  FMUL.FTZ R69, R2, R69 ;  /* 0x0000004502457220 */ /* 0x000fe20000410000 */
[C---:B------:R-:W-:Y:S01]  /*5150*/  FMUL.FTZ R70, R0.reuse, R70 ;  /* 0x0000004600467220 */ /* 0x040fe20000410000 */
        /* <DEDUP_REMOVED lines=13> */
[----:B--2---:R-:W-:Y:S01]  /*5230*/  F2FP.F16.F32.PACK_AB R131, R165, R162 ;  /* 0x000000a2a583723e */ /* 0x004fe200000000ff */
[C---:B------:R-:W-:Y:S01]  /*5240*/  FMUL.FTZ R84, R2.reuse, R84 ;  /* 0x0000005402547220 */ /* 0x040fe20000410000 */
[----:B------:R-:W-:Y:S01]  /*5250*/  FMUL.FTZ R85, R2, R85 ;  /* 0x0000005502557220 */ /* 0x000fe20000410000 */
[C---:B------:R-:W-:Y:S01]  /*5260*/  FMUL.FTZ R86, R0.reuse, R86 ;  /* 0x0000005600567220 */ /* 0x040fe20000410000 */
[----:B------:R-:W-:Y:S01]  /*5270*/  FMUL.FTZ R87, R0, R87 ;  /* 0x0000005700577220 */ /* 0x000fe20000410000 */
[C---:B------:R-:W-:Y:S01]  /*5280*/  FMUL.FTZ R88, R2.reuse, R88 ;  /* 0x0000005802587220 */ /* 0x040fe20000410000 */
[----:B------:R-:W-:Y:S01]  /*5290*/  FMUL.FTZ R89, R2, R89 ;  /* 0x0000005902597220 */ /* 0x000fe20000410000 */
[C---:B-1----:R-:W-:Y:S01]  /*52a0*/  HMMA.16816.F32 R4, R128.reuse, R136, R4 ;  /* 0x000000888004723c */ /* 0x042fe20000001804 */
[----:B------:R-:W-:Y:S04]  /*52b0*/  MUFU.EX2 R175, R175 ;  /* 0x000000af00af7308 */ /* 0x000fe80000000800 */
[C---:B------:R-:W-:Y:S01]  /*52c0*/  FMUL.FTZ R90, R0.reuse, R90 ;  /* 0x0000005a005a7220 */ /* 0x040fe20000410000 */
[C---:B------:R-:W-:Y:S01]  /*52d0*/  HMMA.16816.F32 R8, R128.reuse, R138, R8 ;  /* 0x0000008a8008723c */ /* 0x040fe20000001808 */
[----:B------:R-:W1:Y:S04]  /*52e0*/  LDSM.16.MT88.4 R136, [R194+0x14000] ;  /* 0x01400000c288783b */ /* 0x000e680000004200 */
[----:B------:R-:W-:Y:S01]  /*52f0*/  MUFU.EX2 R176, R176 ;  /* 0x000000b000b07308 */ /* 0x000fe20000000800 */
[----:B------:R-:W-:Y:S01]  /*5300*/  FMUL.FTZ R91, R0, R91 ;  /* 0x0000005b005b7220 */ /* 0x000fe20000410000 */
[C---:B------:R-:W-:Y:S04]  /*5310*/  HMMA.16816.F32 R36, R128.reuse, R140, R36 ;  /* 0x0000008c8024723c */ /* 0x040fe80000001824 */
[C---:B------:R-:W-:Y:S02]  /*5320*/  FMUL.FTZ R92, R2.reuse, R92 ;  /* 0x0000005c025c7220 */ /* 0x040fe40000410000 */
[C---:B------:R-:W-:Y:S01]  /*5330*/  HMMA.16816.F32 R40, R128.reuse, R142, R40 ;  /* 0x0000008e8028723c */ /* 0x040fe20000001828 */
[----:B------:R-:W2:Y:S01]  /*5340*/  LDSM.16.MT88.4 R140, [R193+0x14000] ;  /* 0x01400000c18c783b */ /* 0x000ea20000004200 */
[----:B------:R-:W-:Y:S03]  /*5350*/  MUFU.EX2 R177, R177 ;  /* 0x000000b100b17308 */ /* 0x000fe60000000800 */
[----:B------:R-:W-:Y:S01]  /*5360*/  FMUL.FTZ R93, R2, R93 ;  /* 0x0000005d025d7220 */ /* 0x000fe20000410000 */
[C---:B------:R-:W-:Y:S06]  /*5370*/  HMMA.16816.F32 R44, R128.reuse, R144, R44 ;  /* 0x00000090802c723c */ /* 0x040fec000000182c */
[----:B------:R-:W-:Y:S01]  /*5380*/  MUFU.EX2 R178, R178 ;  /* 0x000000b200b27308 */ /* 0x000fe20000000800 */
[C---:B------:R-:W-:Y:S01]  /*5390*/  FMUL.FTZ R94, R0.reuse, R94 ;  /* 0x0000005e005e7220 */ /* 0x040fe20000410000 */
[C---:B------:R-:W-:Y:S01]  /*53a0*/  HMMA.16816.F32 R48, R128.reuse, R146, R48 ;  /* 0x000000928030723c */ /* 0x040fe20000001830 */
[----:B------:R-:W3:Y:S02]  /*53b0*/  LDSM.16.MT88.4 R144, [R192+0x14000] ;  /* 0x01400000c090783b */ /* 0x000ee40000004200 */
[----:B------:R-:W-:Y:S03]  /*53c0*/  FMUL.FTZ R95, R0, R95 ;  /* 0x0000005f005f7220 */ /* 0x000fe60000410000 */
[C---:B------:R-:W-:Y:S02]  /*53d0*/  HMMA.16816.F32 R52, R128.reuse, R148, R52 ;  /* 0x000000948034723c */ /* 0x040fe40000001834 */
[----:B------:R-:W-:Y:S03]  /*53e0*/  MUFU.EX2 R179, R179 ;  /* 0x000000b300b37308 */ /* 0x000fe60000000800 */
[--C-:B------:R-:W-:Y:S01]  /*53f0*/  FFMA.FTZ R167, R12, UR4, -R166.reuse ;  /* 0x000000040ca77c23 */ /* 0x100fe200080108a6 */
[C---:B------:R-:W-:Y:S01]  /*5400*/  HMMA.16816.F32 R56, R128.reuse, R150, R56 ;  /* 0x000000968038723c */ /* 0x040fe20000001838 */
[----:B------:R-:W-:Y:S05]  /*5410*/  LDSM.16.MT88.4 R148, [R196+0x14800] ;  /* 0x01480000c494783b */ /* 0x000fea0000004200 */
[----:B------:R-:W-:Y:S01]  /*5420*/  MUFU.EX2 R220, R220 ;  /* 0x000000dc00dc7308 */ /* 0x000fe20000000800 */
[C---:B------:R-:W-:Y:S01]  /*5430*/  FMUL.FTZ R12, R2.reuse, R120 ;  /* 0x00000078020c7220 */ /* 0x040fe20000410000 */
[C---:B----4-:R-:W-:Y:S03]  /*5440*/  HMMA.16816.F32 R60, R128.reuse, R124, R60 ;  /* 0x0000007c803c723c */ /* 0x050fe6000000183c */
[----:B------:R-:W-:Y:S03]  /*5450*/  FFMA.FTZ R168, R13, UR4, -R166 ;  /* 0x000000040da87c23 */ /* 0x000fe600080108a6 */
[C---:B------:R-:W-:Y:S01]  /*5460*/  HMMA.16816.F32 R64, R128.reuse, R126, R64 ;  /* 0x0000007e8040723c */ /* 0x040fe20000001840 */
[----:B------:R-:W4:Y:S01]  /*5470*/  LDSM.16.MT88.4 R124, [R196+0x16000] ;  /* 0x01600000c47c783b */ /* 0x000f220000004200 */
[----:B------:R-:W-:Y:S03]  /*5480*/  MUFU.EX2 R167, R167 ;  /* 0x000000a700a77308 */ /* 0x000fe60000000800 */
[----:B------:R-:W-:Y:S01]  /*5490*/  FMUL.FTZ R13, R2, R121 ;  /* 0x00000079020d7220 */ /* 0x000fe20000410000 */
[C---:B-1----:R-:W-:Y:S06]  /*54a0*/  HMMA.16816.F32 R68, R128.reuse, R136, R68 ;  /* 0x000000888044723c */ /* 0x042fec0000001844 */
[----:B------:R-:W1:Y:S01]  /*54b0*/  MUFU.EX2 R168, R168 ;  /* 0x000000a800a87308 */ /* 0x000e620000000800 */
[--C-:B------:R-:W-:Y:S01]  /*54c0*/  FFMA.FTZ R169, R14, UR4, -R164.reuse ;  /* 0x000000040ea97c23 */ /* 0x100fe200080108a4 */
[C---:B------:R-:W-:Y:S01]  /*54d0*/  HMMA.16816.F32 R72, R128.reuse, R138, R72 ;  /* 0x0000008a8048723c */ /* 0x040fe20000001848 */
[----:B------:R-:W5:Y:S02]  /*54e0*/  LDSM.16.MT88.4 R136, [R194+0x16000] ;  /* 0x01600000c288783b */ /* 0x000f640000004200 */
[C---:B------:R-:W-:Y:S03]  /*54f0*/  FMUL.FTZ R14, R0.reuse, R122 ;  /* 0x0000007a000e7220 */ /* 0x040fe60000410000 */
[C---:B--2---:R-:W-:Y:S02]  /*5500*/  HMMA.16816.F32 R76, R128.reuse, R140, R76 ;  /* 0x0000008c804c723c */ /* 0x044fe4000000184c */
[----:B------:R-:W-:Y:S03]  /*5510*/  MUFU.EX2 R169, R169 ;  /* 0x000000a900a97308 */ /* 0x000fe60000000800 */
[----:B------:R-:W-:Y:S01]  /*5520*/  FFMA.FTZ R170, R15, UR4, -R164 ;  /* 0x000000040faa7c23 */ /* 0x000fe200080108a4 */
[C---:B------:R-:W-:Y:S01]  /*5530*/  HMMA.16816.F32 R80, R128.reuse, R142, R80 ;  /* 0x0000008e8050723c */ /* 0x040fe20000001850 */
[----:B------:R-:W2:Y:S04]  /*5540*/  LDSM.16.MT88.4 R140, [R193+0x16000] ;  /* 0x01600000c18c783b */ /* 0x000ea80000004200 */
[----:B------:R-:W-:Y:S01]  /*5550*/  FMUL.FTZ R15, R0, R123 ;  /* 0x0000007b000f7220 */ /* 0x000fe20000410000 */
[C---:B---3--:R-:W-:Y:S01]  /*5560*/  HMMA.16816.F32 R84, R128.reuse, R144, R84 ;  /* 0x000000908054723c */ /* 0x048fe20000001854 */
[----:B------:R-:W3:Y:S02]  /*5570*/  MUFU.EX2 R170, R170 ;  /* 0x000000aa00aa7308 */ /* 0x000ee40000000800 */
[----:B------:R-:W1:Y:S02]  /*5580*/  LDSM.16.MT88.4 R120, [R192+0x16000] ;  /* 0x01600000c078783b */ /* 0x000e640000004200 */
[C---:B------:R-:W-:Y:S01]  /*5590*/  FMUL.FTZ R96, R2.reuse, R96 ;  /* 0x0000006002607220 */ /* 0x040fe20000410000 */
[C---:B------:R-:W-:Y:S05]  /*55a0*/  HMMA.16816.F32 R88, R128.reuse, R146, R88 ;  /* 0x000000928058723c */ /* 0x040fea0000001858 */
[----:B------:R-:W-:Y:S01]  /*55b0*/  FMUL.FTZ R97, R2, R97 ;  /* 0x0000006102617220 */ /* 0x000fe20000410000 */
[C---:B----4-:R-:W-:Y:S01]  /*55c0*/  HMMA.16816.F32 R92, R128.reuse, R124, R92 ;  /* 0x0000007c805c723c */ /* 0x050fe2000000185c */
[----:B------:R-:W-:Y:S04]  /*55d0*/  LDSM.16.MT88.4 R144, [R193+0x12800] ;  /* 0x01280000c190783b */ /* 0x000fe80000004200 */
[C---:B------:R-:W-:Y:S01]  /*55e0*/  FMUL.FTZ R98, R0.reuse, R98 ;  /* 0x0000006200627220 */ /* 0x040fe20000410000 */
[----:B------:R-:W-:Y:S01]  /*55f0*/  FMUL.FTZ R99, R0, R99 ;  /* 0x0000006300637220 */ /* 0x000fe20000410000 */
[C---:B------:R-:W-:Y:S01]  /*5600*/  FMUL.FTZ R100, R2.reuse, R100 ;  /* 0x0000006402647220 */ /* 0x040fe20000410000 */
[----:B------:R-:W-:Y:S03]  /*5610*/  FMUL.FTZ R101, R2, R101 ;  /* 0x0000006502657220 */ /* 0x000fe60000410000 */
[C---:B------:R-:W-:Y:S01]  /*5620*/  FMUL.FTZ R102, R0.reuse, R102 ;  /* 0x0000006600667220 */ /* 0x040fe20000410000 */
[----:B------:R-:W-:Y:S01]  /*5630*/  FMUL.FTZ R103, R0, R103 ;  /* 0x0000006700677220 */ /* 0x000fe20000410000 */
[C---:B------:R-:W-:Y:S01]  /*5640*/  HMMA.16816.F32 R96, R128.reuse, R126, R96 ;  /* 0x0000007e8060723c */ /* 0x040fe20000001860 */
[----:B------:R-:W4:Y:S02]  /*5650*/  LDSM.16.MT88.4 R124, [R196+0x12800] ;  /* 0x01280000c47c783b */ /* 0x000f240000004200 */
[C---:B------:R-:W-:Y:S01]  /*5660*/  FMUL.FTZ R104, R2.reuse, R104 ;  /* 0x0000006802687220 */ /* 0x040fe20000410000 */
[----:B------:R-:W-:Y:S01]  /*5670*/  FMUL.FTZ R105, R2, R105 ;  /* 0x0000006902697220 */ /* 0x000fe20000410000 */
[C---:B------:R-:W-:Y:S01]  /*5680*/  FMUL.FTZ R106, R0.reuse, R106 ;  /* 0x0000006a006a7220 */ /* 0x040fe20000410000 */
[C---:B-----5:R-:W-:Y:S05]  /*5690*/  HMMA.16816.F32 R100, R128.reuse, R136, R100 ;  /* 0x000000888064723c */ /* 0x060fea0000001864 */
[----:B------:R-:W-:Y:S01]  /*56a0*/  FMUL.FTZ R107, R0, R107 ;  /* 0x0000006b006b7220 */ /* 0x000fe20000410000 */
[--C-:B------:R-:W-:Y:S01]  /*56b0*/  FFMA.FTZ R171, R16, UR4, -R166.reuse ;  /* 0x0000000410ab7c23 */ /* 0x100fe200080108a6 */
[----:B------:R-:W-:Y:S01]  /*56c0*/  FFMA.FTZ R172, R17, UR4, -R166 ;  /* 0x0000000411ac7c23 */ /* 0x000fe200080108a6 */
[--C-:B------:R-:W-:Y:S03]  /*56d0*/  FFMA.FTZ R173, R18, UR4, -R164.reuse ;  /* 0x0000000412ad7c23 */ /* 0x100fe600080108a4 */
[----:B------:R-:W-:Y:S01]  /*56e0*/  FFMA.FTZ R174, R19, UR4, -R164 ;  /* 0x0000000413ae7c23 */ /* 0x000fe200080108a4 */
[C---:B------:R-:W-:Y:S01]  /*56f0*/  HMMA.16816.F32 R104, R128.reuse, R138, R104 ;  /* 0x0000008a8068723c */ /* 0x040fe20000001868 */
[----:B------:R-:W5:Y:S01]  /*5700*/  LDSM.16.MT88.4 R136, [R194+0x12800] ;  /* 0x01280000c288783b */ /* 0x000f620000004200 */
[----:B------:R-:W-:Y:S01]  /*5710*/  MUFU.EX2 R171, R171 ;  /* 0x000000ab00ab7308 */ /* 0x000fe20000000800 */
[C---:B------:R-:W-:Y:S01]  /*5720*/  FMUL.FTZ R108, R2.reuse, R108 ;  /* 0x0000006c026c7220 */ /* 0x040fe20000410000 */
[----:B------:R-:W-:Y:S01]  /*5730*/  FMUL.FTZ R109, R2, R109 ;  /* 0x0000006d026d7220 */ /* 0x000fe20000410000 */
[C---:B------:R-:W-:Y:S01]  /*5740*/  FMUL.FTZ R110, R0.reuse, R110 ;  /* 0x0000006e006e7220 */ /* 0x040fe20000410000 */
[C---:B--2---:R-:W-:Y:S06]  /*5750*/  HMMA.16816.F32 R12, R128.reuse, R140, R12 ;  /* 0x0000008c800c723c */ /* 0x044fec000000180c */
[----:B------:R-:W2:Y:S01]  /*5760*/  MUFU.EX2 R172, R172 ;  /* 0x000000ac00ac7308 */ /* 0x000ea20000000800 */
[----:B------:R-:W-:Y:S01]  /*5770*/  FMUL.FTZ R111, R0, R111 ;  /* 0x0000006f006f7220 */ /* 0x000fe20000410000 */
[C---:B------:R-:W-:Y:S03]  /*5780*/  FMUL.FTZ R16, R2.reuse, R116 ;  /* 0x0000007402107220 */ /* 0x040fe60000410000 */
[----:B------:R-:W-:Y:S01]  /*5790*/  FMUL.FTZ R17, R2, R117 ;  /* 0x0000007502117220 */ /* 0x000fe20000410000 */
[C---:B------:R-:W-:Y:S01]  /*57a0*/  FMUL.FTZ R18, R0.reuse, R118 ;  /* 0x0000007600127220 */ /* 0x040fe20000410000 */
[----:B------:R-:W-:Y:S01]  /*57b0*/  FMUL.FTZ R19, R0, R119 ;  /* 0x0000007700137220 */ /* 0x000fe20000410000 */
[C---:B------:R-:W-:Y:S02]  /*57c0*/  HMMA.16816.F32 R108, R128.reuse, R142, R108 ;  /* 0x0000008e806c723c */ /* 0x040fe4000000186c */
[----:B------:R-:W-:Y:S01]  /*57d0*/  MUFU.EX2 R173, R173 ;  /* 0x000000ad00ad7308 */ /* 0x000fe20000000800 */
[----:B------:R-:W5:Y:S01]  /*57e0*/  LDSM.16.MT88.4 R140, [R192+0x12800] ;  /* 0x01280000c08c783b */ /* 0x000f620000004200 */
[C---:B------:R-:W-:Y:S01]  /*57f0*/  FMUL.FTZ R112, R2.reuse, R112 ;  /* 0x0000007002707220 */ /* 0x040fe20000410000 */
[----:B------:R-:W-:Y:S01]  /*5800*/  FMUL.FTZ R113, R2, R113 ;  /* 0x0000007102717220 */ /* 0x000fe20000410000 */
[C---:B------:R-:W-:Y:S01]  /*5810*/  FMUL.FTZ R114, R0.reuse, R114 ;  /* 0x0000007200727220 */ /* 0x040fe20000410000 */
[C---:B-1----:R-:W-:Y:S05]  /*5820*/  HMMA.16816.F32 R16, R128.reuse, R120, R16 ;  /* 0x000000788010723c */ /* 0x042fea0000001810 */
[----:B------:R-:W1:Y:S01]  /*5830*/  MUFU.EX2 R174, R174 ;  /* 0x000000ae00ae7308 */ /* 0x000e620000000800 */
[----:B------:R-:W-:Y:S01]  /*5840*/  FMUL.FTZ R115, R0, R115 ;  /* 0x0000007300737220 */ /* 0x000fe20000410000 */
[----:B------:R-:W-:Y:S01]  /*5850*/  F2FP.F16.F32.PACK_AB R116, R168, R167 ;  /* 0x000000a7a874723e */ /* 0x000fe200000000ff */
[----:B------:R-:W-:Y:S03]  /*5860*/  FFMA.FTZ R161, R2, R223, R161 ;  /* 0x000000df02a17223 */ /* 0x000fe600000100a1 */
[----:B---3--:R-:W-:Y:S02]  /*5870*/  F2FP.F16.F32.PACK_AB R117, R170, R169 ;  /* 0x000000a9aa75723e */ /* 0x008fe400000000ff */
[----:B--2---:R-:W-:Y:S01]  /*5880*/  F2FP.F16.F32.PACK_AB R118, R172, R171 ;  /* 0x000000abac76723e */ /* 0x004fe200000000ff */
[----:B------:R-:W-:Y:S01]  /*5890*/  HMMA.16816.F32 R112, R128, R122, R112 ;  /* 0x0000007a8070723c */ /* 0x000fe20000001870 */
[----:B------:R-:W2:Y:S02]  /*58a0*/  LDSM.16.MT88.4 R120, [R192+0x14800] ;  /* 0x01480000c078783b */ /* 0x000ea40000004200 */
[----:B------:R-:W-:Y:S01]  /*58b0*/  FFMA.FTZ R163, R0, R221, R163 ;  /* 0x000000dd00a37223 */ /* 0x000fe200000100a3 */
[----:B------:R-:W-:Y:S01]  /*58c0*/  FADD.FTZ R0, R133, R161 ;  /* 0x000000a185007221 */ /* 0x000fe20000010000 */
[----:B------:R-:W-:Y:S02]  /*58d0*/  MOV R133, R132 ;  /* 0x0000008400857202 */ /* 0x000fe40000000f00 */
[----:B------:R-:W-:Y:S01]  /*58e0*/  FADD.FTZ R163, R134, R163 ;  /* 0x000000a386a37221 */ /* 0x000fe20000010000 */
[----:B-1----:R-:W-:Y:S01]  /*58f0*/  F2FP.F16.F32.PACK_AB R119, R174, R173 ;  /* 0x000000adae77723e */ /* 0x002fe200000000ff */
[----:B------:R-:W-:Y:S02]  /*5900*/  LDSM.16.MT88.4 R128, [R194+0x16800] ;  /* 0x01680000c280783b */ /* 0x000fe40000004200 */
[----:B------:R-:W-:Y:S01]  /*5910*/  FADD.FTZ R135, R135, R0 ;  /* 0x0000000087877221 */ /* 0x000fe20000010000 */
[----:B------:R-:W-:Y:S01]  /*5920*/  MOV R0, R3 ;  /* 0x0000000300007202 */ /* 0x000fe20000000f00 */
[----:B------:R-:W-:Y:S02]  /*5930*/  FADD.FTZ R162, R162, R163 ;  /* 0x000000a3a2a27221 */ /* 0x000fe40000010000 */
[C---:B----4-:R-:W-:Y:S05]  /*5940*/  HMMA.16816.F32 R4, R116.reuse, R124, R4 ;  /* 0x0000007c7404723c */ /* 0x050fea0000001804 */
[----:B------:R-:W-:Y:S01]  /*5950*/  FADD.FTZ R160, R160, R135 ;  /* 0x00000087a0a07221 */ /* 0x000fe20000010000 */
[C---:B------:R-:W-:Y:S01]  /*5960*/  HMMA.16816.F32 R8, R116.reuse, R126, R8 ;  /* 0x0000007e7408723c */ /* 0x040fe20000001808 */
[----:B------:R-:W1:Y:S04]  /*5970*/  LDSM.16.MT88.4 R124, [R196+0x16800] ;  /* 0x01680000c47c783b */ /* 0x000e680000004200 */
[----:B------:R-:W-:Y:S01]  /*5980*/  FADD.FTZ R162, R165, R162 ;  /* 0x000000a2a5a27221 */ /* 0x000fe20000010000 */
[C---:B-----5:R-:W-:Y:S05]  /*5990*/  HMMA.16816.F32 R36, R116.reuse, R136, R36 ;  /* 0x000000887424723c */ /* 0x060fea0000001824 */
[----:B------:R-:W-:Y:S01]  /*59a0*/  FADD.FTZ R167, R167, R160 ;  /* 0x000000a0a7a77221 */ /* 0x000fe20000010000 */
[C---:B------:R-:W-:Y:S01]  /*59b0*/  HMMA.16816.F32 R40, R116.reuse, R138, R40 ;  /* 0x0000008a7428723c */ /* 0x040fe20000001828 */
[----:B------:R-:W3:Y:S04]  /*59c0*/  LDSM.16.MT88.4 R136, [R193+0x16800] ;  /* 0x01680000c188783b */ /* 0x000ee80000004200 */
[----:B------:R-:W-:Y:S01]  /*59d0*/  FADD.FTZ R169, R169, R162 ;  /* 0x000000a2a9a97221 */ /* 0x000fe20000010000 */
[C---:B------:R-:W-:Y:S05]  /*59e0*/  HMMA.16816.F32 R44, R116.reuse, R144, R44 ;  /* 0x00000090742c723c */ /* 0x040fea000000182c */
[----:B------:R-:W-:Y:S01]  /*59f0*/  FADD.FTZ R168, R168, R167 ;  /* 0x000000a7a8a87221 */ /* 0x000fe20000010000 */
[C---:B------:R-:W-:Y:S01]  /*5a00*/  HMMA.16816.F32 R48, R116.reuse, R146, R48 ;  /* 0x000000927430723c */ /* 0x040fe20000001830 */
[----:B------:R-:W-:Y:S04]  /*5a10*/  LDSM.16.MT88.4 R144, [R196+0x15000] ;  /* 0x01500000c490783b */ /* 0x000fe80000004200 */
[----:B------:R-:W-:Y:S01]  /*5a20*/  FADD.FTZ R170, R170, R169 ;  /* 0x000000a9aaaa7221 */ /* 0x000fe20000010000 */
[C---:B------:R-:W-:Y:S05]  /*5a30*/  HMMA.16816.F32 R52, R116.reuse, R140, R52 ;  /* 0x0000008c7434723c */ /* 0x040fea0000001834 */
[----:B------:R-:W-:Y:S01]  /*5a40*/  FADD.FTZ R171, R171, R168 ;  /* 0x000000a8abab7221 */ /* 0x000fe20000010000 */
[C---:B------:R-:W-:Y:S01]  /*5a50*/  HMMA.16816.F32 R56, R116.reuse, R142, R56 ;  /* 0x0000008e7438723c */ /* 0x040fe20000001838 */
[----:B------:R-:W-:Y:S04]  /*5a60*/  LDSM.16.MT88.4 R140, [R192+0x13000] ;  /* 0x01300000c08c783b */ /* 0x000fe80000004200 */
[----:B------:R-:W-:Y:S01]  /*5a70*/  FADD.FTZ R171, R172, R171 ;  /* 0x000000abacab7221 */ /* 0x000fe20000010000 */
[C---:B------:R-:W-:Y:S06]  /*5a80*/  HMMA.16816.F32 R60, R116.reuse, R148, R60 ;  /* 0x00000094743c723c */ /* 0x040fec000000183c */
[C---:B------:R-:W-:Y:S01]  /*5a90*/  HMMA.16816.F32 R64, R116.reuse, R150, R64 ;  /* 0x000000967440723c */ /* 0x040fe20000001840 */
[----:B------:R-:W-:Y:S05]  /*5aa0*/  LDSM.16.MT88.4 R148, [R193+0x15000] ;  /* 0x01500000c194783b */ /* 0x000fea0000004200 */
[C---:B------:R-:W-:Y:S06]  /*5ab0*/  HMMA.16816.F32 R68, R116.reuse, R152, R68 ;  /* 0x000000987444723c */ /* 0x040fec0000001844 */
[C---:B------:R-:W-:Y:S05]  /*5ac0*/  HMMA.16816.F32 R72, R116.reuse, R154, R72 ;  /* 0x0000009a7448723c */ /* 0x040fea0000001848 */
[--C-:B------:R-:W-:Y:S01]  /*5ad0*/  FFMA.FTZ R152, R20, UR4, -R166.reuse ;  /* 0x0000000414987c23 */ /* 0x100fe200080108a6 */
[C---:B------:R-:W-:Y:S05]  /*5ae0*/  HMMA.16816.F32 R76, R116.reuse, R156, R76 ;  /* 0x0000009c744c723c */ /* 0x040fea000000184c */
[----:B------:R-:W-:Y:S01]  /*5af0*/  FFMA.FTZ R153, R21, UR4, -R166 ;  /* 0x0000000415997c23 */ /* 0x000fe200080108a6 */
[C---:B------:R-:W-:Y:S01]  /*5b00*/  HMMA.16816.F32 R80, R116.reuse, R158, R80 ;  /* 0x0000009e7450723c */ /* 0x040fe20000001850 */
[----:B------:R-:W-:Y:S04]  /*5b10*/  MUFU.EX2 R152, R152 ;  /* 0x0000009800987308 */ /* 0x000fe80000000800 */
[--C-:B------:R-:W-:Y:S01]  /*5b20*/  FFMA.FTZ R154, R22, UR4, -R164.reuse ;  /* 0x00000004169a7c23 */ /* 0x100fe200080108a4 */
[C---:B--2---:R-:W-:Y:S05]  /*5b30*/  HMMA.16816.F32 R84, R116.reuse, R120, R84 ;  /* 0x000000787454723c */ /* 0x044fea0000001854 */
[----:B------:R-:W2:Y:S01]  /*5b40*/  MUFU.EX2 R153, R153 ;  /* 0x0000009900997308 */ /* 0x000ea20000000800 */
[----:B------:R-:W-:Y:S01]  /*5b50*/  FFMA.FTZ R155, R23, UR4, -R164 ;  /* 0x00000004179b7c23 */ /* 0x000fe200080108a4 */
[C---:B------:R-:W-:Y:S01]  /*5b60*/  HMMA.16816.F32 R88, R116.reuse, R122, R88 ;  /* 0x0000007a7458723c */ /* 0x040fe20000001858 */
[----:B------:R-:W4:Y:S03]  /*5b70*/  LDSM.16.MT88.4 R20, [R192+0x16800] ;  /* 0x01680000c014783b */ /* 0x000f260000004200 */
[--C-:B------:R-:W-:Y:S02]  /*5b80*/  FFMA.FTZ R156, R24, UR4, -R166.reuse ;  /* 0x00000004189c7c23 */ /* 0x100fe400080108a6 */
[C---:B-1----:R-:W-:Y:S02]  /*5b90*/  HMMA.16816.F32 R92, R116.reuse, R124, R92 ;  /* 0x0000007c745c723c */ /* 0x042fe4000000185c */
[----:B------:R-:W-:Y:S01]  /*5ba0*/  MUFU.EX2 R154, R154 ;  /* 0x0000009a009a7308 */ /* 0x000fe20000000800 */
[----:B------:R-:W1:Y:S02]  /*5bb0*/  LDSM.16.MT88.4 R120, [R196+0x13000] ;  /* 0x01300000c478783b */ /* 0x000e640000004200 */
[----:B------:R-:W-:Y:S01]  /*5bc0*/  FFMA.FTZ R157, R25, UR4, -R166 ;  /* 0x00000004199d7c23 */ /* 0x000fe200080108a6 */
[C---:B------:R-:W-:Y:S06]  /*5bd0*/  HMMA.16816.F32 R96, R116.reuse, R126, R96 ;  /* 0x0000007e7460723c */ /* 0x040fec0000001860 */
[----:B------:R-:W5:Y:S01]  /*5be0*/  MUFU.EX2 R155, R155 ;  /* 0x0000009b009b7308 */ /* 0x000f620000000800 */
[----:B------:R-:W1:Y:S01]  /*5bf0*/  LDSM.16.MT88.4 R124, [R194+0x13000] ;  /* 0x01300000c27c783b */ /* 0x000e620000004200 */
[C---:B------:R-:W-:Y:S03]  /*5c00*/  HMMA.16816.F32 R100, R116.reuse, R128, R100 ;  /* 0x000000807464723c */ /* 0x040fe60000001864 */
[----:B--2---:R-:W-:Y:S03]  /*5c10*/  F2FP.F16.F32.PACK_AB R24, R153, R152 ;  /* 0x000000989918723e */ /* 0x004fe600000000ff */
[C---:B------:R-:W-:Y:S01]  /*5c20*/  HMMA.16816.F32 R104, R116.reuse, R130, R104 ;  /* 0x000000827468723c */ /* 0x040fe20000001868 */
[----:B------:R-:W2:Y:S01]  /*5c30*/  LDSM.16.MT88.4 R128, [R193+0x13000] ;  /* 0x01300000c180783b */ /* 0x000ea20000004200 */
[----:B------:R-:W-:Y:S03]  /*5c40*/  MUFU.EX2 R156, R156 ;  /* 0x0000009c009c7308 */ /* 0x000fe60000000800 */
[--C-:B------:R-:W-:Y:S01]  /*5c50*/  FFMA.FTZ R158, R26, UR4, -R164.reuse ;  /* 0x000000041a9e7c23 */ /* 0x100fe200080108a4 */
[C---:B---3--:R-:W-:Y:S06]  /*5c60*/  HMMA.16816.F32 R12, R116.reuse, R136, R12 ;  /* 0x00000088740c723c */ /* 0x048fec000000180c */
[----:B------:R-:W3:Y:S01]  /*5c70*/  MUFU.EX2 R157, R157 ;  /* 0x0000009d009d7308 */ /* 0x000ee20000000800 */
[----:B------:R-:W-:Y:S01]  /*5c80*/  FFMA.FTZ R159, R27, UR4, -R164 ;  /* 0x000000041b9f7c23 */ /* 0x000fe200080108a4 */
[C---:B------:R-:W-:Y:S01]  /*5c90*/  HMMA.16816.F32 R108, R116.reuse, R138, R108 ;  /* 0x0000008a746c723c */ /* 0x040fe2000000186c */
[----:B------:R-:W2:Y:S02]  /*5ca0*/  LDSM.16.MT88.4 R136, [R194+0x15000] ;  /* 0x01500000c288783b */ /* 0x000ea40000004200 */
[----:B-----5:R-:W-:Y:S03]  /*5cb0*/  F2FP.F16.F32.PACK_AB R25, R155, R154 ;  /* 0x0000009a9b19723e */ /* 0x020fe600000000ff */
[C---:B----4-:R-:W-:Y:S02]  /*5cc0*/  HMMA.16816.F32 R16, R116.reuse, R20, R16 ;  /* 0x000000147410723c */ /* 0x050fe40000001810 */
[----:B------:R-:W-:Y:S03]  /*5cd0*/  MUFU.EX2 R158, R158 ;  /* 0x0000009e009e7308 */ /* 0x000fe60000000800 */
[----:B------:R-:W-:Y:S01]  /*5ce0*/  FFMA.FTZ R166, R33, UR4, -R166 ;  /* 0x0000000421a67c23 */ /* 0x000fe200080108a6 */
[----:B------:R-:W-:Y:S01]  /*5cf0*/  HMMA.16816.F32 R112, R116, R22, R112 ;  /* 0x000000167470723c */ /* 0x000fe20000001870 */
[----:B------:R-:W4:Y:S05]  /*5d00*/  LDSM.16.MT88.4 R20, [R192+0x15000] ;  /* 0x01500000c014783b */ /* 0x000f2a0000004200 */
[----:B------:R-:W5:Y:S01]  /*5d10*/  MUFU.EX2 R159, R159 ;  /* 0x0000009f009f7308 */ /* 0x000f620000000800 */
[----:B---3--:R-:W-:Y:S01]  /*5d20*/  F2FP.F16.F32.PACK_AB R26, R157, R156 ;  /* 0x0000009c9d1a723e */ /* 0x008fe200000000ff */
[----:B------:R-:W-:Y:S03]  /*5d30*/  FFMA.FTZ R164, R35, UR4, -R164 ;  /* 0x0000000423a47c23 */ /* 0x000fe600080108a4 */
[----:B------:R-:W-:Y:S01]  /*5d40*/  FADD.FTZ R152, R152, R171 ;  /* 0x000000ab98987221 */ /* 0x000fe20000010000 */
[----:B------:R-:W3:Y:S04]  /*5d50*/  LDSM.16.MT88.4 R116, [R196+0x17000] ;  /* 0x01700000c474783b */ /* 0x000ee80000004200 */
[----:B------:R-:W3:Y:S01]  /*5d60*/  MUFU.EX2 R166, R166 ;  /* 0x000000a600a67308 */ /* 0x000ee20000000800 */
[----:B------:R-:W-:Y:S04]  /*5d70*/  FADD.FTZ R153, R153, R152 ;  /* 0x0000009899997221 */ /* 0x000fe80000010000 */
[----:B------:R-:W-:Y:S01]  /*5d80*/  FADD.FTZ R156, R156, R153 ;  /* 0x000000999c9c7221 */ /* 0x000fe20000010000 */
[----:B------:R-:W-:Y:S04]  /*5d90*/  LDSM.16.MT88.4 R32, [R192+0x13800] ;  /* 0x01380000c020783b */ /* 0x000fe80000004200 */
[----:B------:R-:W3:Y:S01]  /*5da0*/  MUFU.EX2 R225, R164 ;  /* 0x000000a400e17308 */ /* 0x000ee20000000800 */
[----:B-----5:R-:W-:Y:S01]  /*5db0*/  F2FP.F16.F32.PACK_AB R27, R159, R158 ;  /* 0x0000009e9f1b723e */ /* 0x020fe200000000ff */
[----:B------:R-:W-:Y:S06]  /*5dc0*/  FADD.FTZ R156, R157, R156 ;  /* 0x0000009c9d9c7221 */ /* 0x000fec0000010000 */
[C---:B-1----:R-:W-:Y:S06]  /*5dd0*/  HMMA.16816.F32 R4, R24.reuse, R120, R4 ;  /* 0x000000781804723c */ /* 0x042fec0000001804 */
[C---:B------:R-:W-:Y:S01]  /*5de0*/  HMMA.16816.F32 R8, R24.reuse, R122, R8 ;  /* 0x0000007a1808723c */ /* 0x040fe20000001808 */
[----:B------:R-:W1:Y:S05]  /*5df0*/  LDSM.16.MT88.4 R120, [R194+0x17000] ;  /* 0x01700000c278783b */ /* 0x000e6a0000004200 */
[C---:B------:R-:W-:Y:S06]  /*5e00*/  HMMA.16816.F32 R36, R24.reuse, R124, R36 ;  /* 0x0000007c1824723c */ /* 0x040fec0000001824 */
[C---:B------:R-:W-:Y:S01]  /*5e10*/  HMMA.16816.F32 R40, R24.reuse, R126, R40 ;  /* 0x0000007e1828723c */ /* 0x040fe20000001828 */
[----:B------:R-:W5:Y:S05]  /*5e20*/  LDSM.16.MT88.4 R124, [R193+0x17000] ;  /* 0x01700000c17c783b */ /* 0x000f6a0000004200 */
[C---:B--2---:R-:W-:Y:S06]  /*5e30*/  HMMA.16816.F32 R44, R24.reuse, R128, R44 ;  /* 0x00000080182c723c */ /* 0x044fec000000182c */
[C---:B------:R-:W-:Y:S01]  /*5e40*/  HMMA.16816.F32 R48, R24.reuse, R130, R48 ;  /* 0x000000821830723c */ /* 0x040fe20000001830 */
[----:B------:R-:W2:Y:S05]  /*5e50*/  LDSM.16.MT88.4 R128, [R192+0x17000] ;  /* 0x01700000c080783b */ /* 0x000eaa0000004200 */
[C---:B------:R-:W-:Y:S06]  /*5e60*/  HMMA.16816.F32 R52, R24.reuse, R140, R52 ;  /* 0x0000008c1834723c */ /* 0x040fec0000001834 */
[C---:B------:R-:W-:Y:S01]  /*5e70*/  HMMA.16816.F32 R56, R24.reuse, R142, R56 ;  /* 0x0000008e1838723c */ /* 0x040fe20000001838 */
[----:B------:R-:W-:Y:S05]  /*5e80*/  LDSM.16.MT88.4 R140, [R194+0x15800] ;  /* 0x01580000c28c783b */ /* 0x000fea0000004200 */
        /* <DEDUP_REMOVED lines=9> */
[C---:B----4-:R-:W-:Y:S06]  /*5f20*/  HMMA.16816.F32 R84, R24.reuse, R20, R84 ;  /* 0x000000141854723c */ /* 0x050fec0000001854 */
[C---:B------:R-:W-:Y:S05]  /*5f30*/  HMMA.16816.F32 R88, R24.reuse, R22, R88 ;  /* 0x000000161858723c */ /* 0x040fea0000001858 */
[----:B------:R-:W-:Y:S01]  /*5f40*/  F2FP.F16.F32.PACK_AB R20, R176, R175 ;  /* 0x000000afb014723e */ /* 0x000fe200000000ff */
[C---:B---3--:R-:W-:Y:S05]  /*5f50*/  HMMA.16816.F32 R92, R24.reuse, R116, R92 ;  /* 0x00000074185c723c */ /* 0x048fea000000185c */
[----:B------:R-:W-:Y:S01]  /*5f60*/  F2FP.F16.F32.PACK_AB R21, R178, R177 ;  /* 0x000000b1b215723e */ /* 0x000fe200000000ff */
[C---:B------:R-:W-:Y:S01]  /*5f70*/  HMMA.16816.F32 R96, R24.reuse, R118, R96 ;  /* 0x000000761860723c */ /* 0x040fe20000001860 */
[----:B------:R-:W3:Y:S04]  /*5f80*/  LDSM.16.MT88.4 R116, [R194+0x13800] ;  /* 0x01380000c274783b */ /* 0x000ee80000004200 */
[----:B------:R-:W-:Y:S01]  /*5f90*/  F2FP.F16.F32.PACK_AB R22, R166, R179 ;  /* 0x000000b3a616723e */ /* 0x000fe200000000ff */
[C---:B-1----:R-:W-:Y:S05]  /*5fa0*/  HMMA.16816.F32 R100, R24.reuse, R120, R100 ;  /* 0x000000781864723c */ /* 0x042fea0000001864 */
[----:B------:R-:W-:Y:S01]  /*5fb0*/  F2FP.F16.F32.PACK_AB R23, R225, R220 ;  /* 0x000000dce117723e */ /* 0x000fe200000000ff */
[C---:B------:R-:W-:Y:S01]  /*5fc0*/  HMMA.16816.F32 R104, R24.reuse, R122, R104 ;  /* 0x0000007a1868723c */ /* 0x040fe20000001868 */
[----:B------:R-:W1:Y:S04]  /*5fd0*/  LDSM.16.MT88.4 R120, [R196+0x15800] ;  /* 0x01580000c478783b */ /* 0x000e680000004200 */
[----:B------:R-:W-:Y:S01]  /*5fe0*/  FADD.FTZ R175, R175, R156 ;  /* 0x0000009cafaf7221 */ /* 0x000fe20000010000 */
[C---:B-----5:R-:W-:Y:S05]  /*5ff0*/  HMMA.16816.F32 R12, R24.reuse, R124, R12 ;  /* 0x0000007c180c723c */ /* 0x060fea000000180c */
[----:B------:R-:W-:Y:S01]  /*6000*/  FADD.FTZ R176, R176, R175 ;  /* 0x000000afb0b07221 */ /* 0x000fe20000010000 */
[C---:B------:R-:W-:Y:S05]  /*6010*/  HMMA.16816.F32 R108, R24.reuse, R126, R108 ;  /* 0x0000007e186c723c */ /* 0x040fea000000186c */
[----:B------:R-:W-:Y:S01]  /*6020*/  FADD.FTZ R179, R179, R176 ;  /* 0x000000b0b3b37221 */ /* 0x000fe20000010000 */
[C---:B--2---:R-:W-:Y:S05]  /*6030*/  HMMA.16816.F32 R16, R24.reuse, R128, R16 ;  /* 0x000000801810723c */ /* 0x044fea0000001810 */
[----:B------:R-:W-:Y:S01]  /*6040*/  FADD.FTZ R223, R166, R179 ;  /* 0x000000b3a6df7221 */ /* 0x000fe20000010000 */
[----:B------:R-:W-:Y:S01]  /*6050*/  HMMA.16816.F32 R112, R24, R130, R112 ;  /* 0x000000821870723c */ /* 0x000fe20000001870 */
[----:B------:R-:W2:Y:S05]  /*6060*/  LDSM.16.MT88.4 R24, [R196+0x17800] ;  /* 0x01780000c418783b */ /* 0x000eaa0000004200 */
[C---:B------:R-:W-:Y:S03]  /*6070*/  HMMA.16816.F32 R128, R20.reuse, R28, R4 ;  /* 0x0000001c1480723c */ /* 0x040fe60000001804 */
[----:B------:R-:W4:Y:S03]  /*6080*/  LDSM.16.MT88.4 R4, [R194+0x17800] ;  /* 0x01780000c204783b */ /* 0x000f260000004200 */
[C---:B------:R-:W-:Y:S05]  /*6090*/  HMMA.16816.F32 R124, R20.reuse, R30, R8 ;  /* 0x0000001e147c723c */ /* 0x040fea0000001808 */
[----:B------:R-:W5:Y:S01]  /*60a0*/  LDSM.16.MT88.4 R8, [R193+0x17800] ;  /* 0x01780000c108783b */ /* 0x000f620000004200 */
[C---:B---3--:R-:W-:Y:S06]  /*60b0*/  HMMA.16816.F32 R36, R20.reuse, R116, R36 ;  /* 0x000000741424723c */ /* 0x048fec0000001824 */
[C---:B------:R-:W-:Y:S01]  /*60c0*/  HMMA.16816.F32 R40, R20.reuse, R118, R40 ;  /* 0x000000761428723c */ /* 0x040fe20000001828 */
[----:B------:R-:W3:Y:S05]  /*60d0*/  LDSM.16.MT88.4 R28, [R192+0x17800] ;  /* 0x01780000c01c783b */ /* 0x000eea0000004200 */
[C---:B------:R-:W-:Y:S06]  /*60e0*/  HMMA.16816.F32 R44, R20.reuse, R136, R44 ;  /* 0x00000088142c723c */ /* 0x040fec000000182c */
[C---:B------:R-:W-:Y:S06]  /*60f0*/  HMMA.16816.F32 R48, R20.reuse, R138, R48 ;  /* 0x0000008a1430723c */ /* 0x040fec0000001830 */
[C---:B------:R-:W-:Y:S06]  /*6100*/  HMMA.16816.F32 R52, R20.reuse, R32, R52 ;  /* 0x000000201434723c */ /* 0x040fec0000001834 */
[C---:B------:R-:W-:Y:S06]  /*6110*/  HMMA.16816.F32 R56, R20.reuse, R34, R56 ;  /* 0x000000221438723c */ /* 0x040fec0000001838 */
[C---:B-1----:R-:W-:Y:S06]  /*6120*/  HMMA.16816.F32 R60, R20.reuse, R120, R60 ;  /* 0x00000078143c723c */ /* 0x042fec000000183c */
[C---:B------:R-:W-:Y:S06]  /*6130*/  HMMA.16816.F32 R64, R20.reuse, R122, R64 ;  /* 0x0000007a1440723c */ /* 0x040fec0000001840 */
[C---:B------:R-:W-:Y:S06]  /*6140*/  HMMA.16816.F32 R68, R20.reuse, R140, R68 ;  /* 0x0000008c1444723c */ /* 0x040fec0000001844 */
[C---:B------:R-:W-:Y:S06]  /*6150*/  HMMA.16816.F32 R72, R20.reuse, R142, R72 ;  /* 0x0000008e1448723c */ /* 0x040fec0000001848 */
[C---:B------:R-:W-:Y:S06]  /*6160*/  HMMA.16816.F32 R76, R20.reuse, R144, R76 ;  /* 0x00000090144c723c */ /* 0x040fec000000184c */
[C---:B------:R-:W-:Y:S06]  /*6170*/  HMMA.16816.F32 R80, R20.reuse, R146, R80 ;  /* 0x000000921450723c */ /* 0x040fec0000001850 */
[C---:B------:R-:W-:Y:S06]  /*6180*/  HMMA.16816.F32 R84, R20.reuse, R148, R84 ;  /* 0x000000941454723c */ /* 0x040fec0000001854 */
[C---:B------:R-:W-:Y:S06]  /*6190*/  HMMA.16816.F32 R88, R20.reuse, R150, R88 ;  /* 0x000000961458723c */ /* 0x040fec0000001858 */
[C---:B--2---:R-:W-:Y:S06]  /*61a0*/  HMMA.16816.F32 R92, R20.reuse, R24, R92 ;  /* 0x00000018145c723c */ /* 0x044fec000000185c */
[C---:B------:R-:W-:Y:S06]  /*61b0*/  HMMA.16816.F32 R96, R20.reuse, R26, R96 ;  /* 0x0000001a1460723c */ /* 0x040fec0000001860 */
[C---:B----4-:R-:W-:Y:S06]  /*61c0*/  HMMA.16816.F32 R100, R20.reuse, R4, R100 ;  /* 0x000000041464723c */ /* 0x050fec0000001864 */
[C---:B------:R-:W-:Y:S05]  /*61d0*/  HMMA.16816.F32 R104, R20.reuse, R6, R104 ;  /* 0x000000061468723c */ /* 0x040fea0000001868 */
[----:B------:R-:W-:Y:S01]  /*61e0*/  FADD.FTZ R5, R173, R170 ;  /* 0x000000aaad057221 */ /* 0x000fe20000010000 */
[C---:B-----5:R-:W-:Y:S05]  /*61f0*/  HMMA.16816.F32 R120, R20.reuse, R8, R12 ;  /* 0x000000081478723c */ /* 0x060fea000000180c */
[----:B------:R-:W-:Y:S01]  /*6200*/  FADD.FTZ R5, R174, R5 ;  /* 0x00000005ae057221 */ /* 0x000fe20000010000 */
[C---:B------:R-:W-:Y:S05]  /*6210*/  HMMA.16816.F32 R108, R20.reuse, R10, R108 ;  /* 0x0000000a146c723c */ /* 0x040fea000000186c */
[----:B------:R-:W-:Y:S01]  /*6220*/  FADD.FTZ R154, R154, R5 ;  /* 0x000000059a9a7221 */ /* 0x000fe20000010000 */
[C---:B---3--:R-:W-:Y:S05]  /*6230*/  HMMA.16816.F32 R116, R20.reuse, R28, R16 ;  /* 0x0000001c1474723c */ /* 0x048fea0000001810 */
[----:B------:R-:W-:Y:S01]  /*6240*/  FADD.FTZ R155, R155, R154 ;  /* 0x0000009a9b9b7221 */ /* 0x000fe20000010000 */
[----:B------:R-:W-:Y:S05]  /*6250*/  HMMA.16816.F32 R112, R20, R30, R112 ;  /* 0x0000001e1470723c */ /* 0x000fea0000001870 */
[----:B------:R-:W-:Y:S06]  /*6260*/  FADD.FTZ R158, R158, R155 ;  /* 0x0000009b9e9e7221 */ /* 0x000fec0000010000 */
[----:B------:R-:W-:Y:S04]  /*6270*/  FADD.FTZ R158, R159, R158 ;  /* 0x0000009e9f9e7221 */ /* 0x000fe80000010000 */
[----:B------:R-:W-:Y:S04]  /*6280*/  FADD.FTZ R177, R177, R158 ;  /* 0x0000009eb1b17221 */ /* 0x000fe80000010000 */
[----:B------:R-:W-:Y:S04]  /*6290*/  FADD.FTZ R177, R178, R177 ;  /* 0x000000b1b2b17221 */ /* 0x000fe80000010000 */
[----:B------:R-:W-:Y:S04]  /*62a0*/  FADD.FTZ R220, R220, R177 ;  /* 0x000000b1dcdc7221 */ /* 0x000fe80000010000 */
[----:B------:R-:W-:Y:S01]  /*62b0*/  FADD.FTZ R221, R225, R220 ;  /* 0x000000dce1dd7221 */ /* 0x000fe20000010000 */
[----:B------:R-:W-:Y:S06]  /*62c0*/  @P0 BRA `(.L_x_7) ;  /* 0xffffffd800c40947 */ /* 0x000fec000383ffff */
.L_x_6:
[----:B------:R-:W1:Y:S01]  /*62d0*/  SHFL.BFLY PT, R2, R223, 0x2, 0x1f ;  /* 0x0c401f00df027f89 */ /* 0x000e6200000e0000 */
[----:B------:R-:W-:Y:S01]  /*62e0*/  MOV R8, 0x3f800000 ;  /* 0x3f80000000087802 */ /* 0x000fe20000000f00 */
[----:B------:R-:W2:Y:S01]  /*62f0*/  S2UR UR4, SR_CgaCtaId ;  /* 0x00000000000479c3 */ /* 0x000ea20000008800 */
[----:B------:R-:W-:Y:S01]  /*6300*/  UMOV UR5, 0x400 ;  /* 0x0000040000057882 */ /* 0x000fe20000000000 */
[----:B------:R-:W3:Y:S01]  /*6310*/  SHFL.BFLY PT, R0, R221, 0x2, 0x1f ;  /* 0x0c401f00dd007f89 */ /* 0x000ee200000e0000 */
[----:B------:R-:W-:Y:S01]  /*6320*/  ISETP.NE.AND P0, PT, R207, -0x1, PT ;  /* 0xffffffffcf00780c */ /* 0x000fe20003f05270 */
[----:B------:R-:W4:Y:S01]  /*6330*/  S2R R5, SR_TID.X ;  /* 0x0000000000057919 */ /* 0x000f220000002100 */
[----:B-1----:R-:W-:Y:S01]  /*6340*/  FADD.FTZ R7, R2, R223 ;  /* 0x000000df02077221 */ /* 0x002fe20000010000 */
[----:B--2---:R-:W-:Y:S01]  /*6350*/  ULEA UR4, UR4, UR5, 0x18 ;  /* 0x0000000504047291 */ /* 0x004fe2000f8ec03f */
[----:B---3--:R-:W-:-:S03]  /*6360*/  FADD.FTZ R9, R0, R221 ;  /* 0x000000dd00097221 */ /* 0x008fc60000010000 */
[----:B------:R-:W1:Y:S04]  /*6370*/  SHFL.BFLY PT, R4, R7, 0x1, 0x1f ;  /* 0x0c201f0007047f89 */ /* 0x000e6800000e0000 */
[----:B------:R-:W2:Y:S01]  /*6380*/  SHFL.BFLY PT, R2, R9, 0x1, 0x1f ;  /* 0x0c201f0009027f89 */ /* 0x000ea200000e0000 */
[----:B----4-:R-:W-:Y:S01]  /*6390*/  SHF.R.S32.HI R0, RZ, 0x1f, R5 ;  /* 0x0000001fff007819 */ /* 0x010fe20000011405 */
[----:B-1----:R-:W-:-:S03]  /*63a0*/  FADD.FTZ R4, R7, R4 ;  /* 0x0000000407047221 */ /* 0x002fc60000010000 */
[CC--:B------:R-:W-:Y:S02]  /*63b0*/  LEA.HI R7, R0.reuse, R5.reuse, RZ, 0x2 ;  /* 0x0000000500077211 */ /* 0x0c0fe400078f10ff */
[----:B------:R-:W-:Y:S01]  /*63c0*/  LEA.HI R0, R0, R5, RZ, 0x5 ;  /* 0x0000000500007211 */ /* 0x000fe200078f28ff */
[----:B--2---:R-:W-:Y:S01]  /*63d0*/  FADD.FTZ R2, R9, R2 ;  /* 0x0000000209027221 */ /* 0x004fe20000010000 */
[----:B------:R-:W-:Y:S02]  /*63e0*/  FSETP.NE.FTZ.AND P4, PT, R4, RZ, PT ;  /* 0x000000ff0400720b */ /* 0x000fe40003f95000 */
[----:B------:R-:W-:Y:S02]  /*63f0*/  MOV R9, 0x3f800000 ;  /* 0x3f80000000097802 */ /* 0x000fe40000000f00 */
[----:B------:R-:W-:Y:S02]  /*6400*/  FSETP.NE.FTZ.AND P3, PT, R2, RZ, PT ;  /* 0x000000ff0200720b */ /* 0x000fe40003f75000 */
[----:B------:R-:W-:-:S02]  /*6410*/  LOP3.LUT R6, R7, 0x3ffffffc, RZ, 0xc0, !PT ;  /* 0x3ffffffc07067812 */ /* 0x000fc400078ec0ff */
[----:B------:R-:W-:Y:S02]  /*6420*/  LOP3.LUT R10, R0, 0xffffffe0, RZ, 0xc0, !PT ;  /* 0xffffffe0000a7812 */ /* 0x000fe400078ec0ff */
[-C--:B------:R-:W-:Y:S02]  /*6430*/  IADD3 R6, -R6, R5.reuse, RZ ;  /* 0x0000000506067210 */ /* 0x080fe40007ffe1ff */
[----:B------:R-:W-:Y:S01]  /*6440*/  IADD3 R5, -R10, R5, RZ ;  /* 0x000000050a057210 */ /* 0x000fe20007ffe1ff */
[----:B------:R-:W1:Y:S08]  /*6450*/  @P4 MUFU.RCP R8, R4 ;  /* 0x0000000400084308 */ /* 0x000e700000001000 */
[----:B------:R-:W2:Y:S01]  /*6460*/  @P3 MUFU.RCP R9, R2 ;  /* 0x0000000200093308 */ /* 0x000ea20000001000 */
[C---:B-1----:R-:W-:Y:S01]  /*6470*/  FMUL.FTZ R128, R8.reuse, R128 ;  /* 0x0000008008807220 */ /* 0x042fe20000410000 */
[C---:B------:R-:W-:Y:S01]  /*6480*/  FMUL.FTZ R129, R8.reuse, R129 ;  /* 0x0000008108817220 */ /* 0x040fe20000410000 */
        /* <DEDUP_REMOVED lines=45> */
[----:B------:R-:W-:Y:S01]  /*6760*/  FMUL.FTZ R113, R8, R113 ;  /* 0x0000007108717220 */ /* 0x000fe20000410000 */
[--C-:B------:R-:W-:Y:S01]  /*6770*/  SHF.R.S32.HI R8, RZ, 0x2, R7.reuse ;  /* 0x00000002ff087819 */ /* 0x100fe20000011407 */
[C---:B--2---:R-:W-:Y:S01]  /*6780*/  FMUL.FTZ R131, R9.reuse, R131 ;  /* 0x0000008309837220 */ /* 0x044fe20000410000 */
[----:B------:R-:W-:Y:S01]  /*6790*/  SHF.R.S32.HI R7, RZ, 0x1f, R7 ;  /* 0x0000001fff077819 */ /* 0x000fe20000011407 */
[C---:B------:R-:W-:Y:S01]  /*67a0*/  FMUL.FTZ R130, R9.reuse, R130 ;  /* 0x0000008209827220 */ /* 0x040fe20000410000 */
[C---:B------:R-:W-:Y:S01]  /*67b0*/  FMUL.FTZ R127, R9.reuse, R127 ;  /* 0x0000007f097f7220 */ /* 0x040fe20000410000 */
[----:B------:R-:W-:Y:S01]  /*67c0*/  FMUL.FTZ R126, R9, R126 ;  /* 0x0000007e097e7220 */ /* 0x000fe20000410000 */
[----:B------:R-:W-:Y:S01]  /*67d0*/  LEA.HI R7, R7, R8, RZ, 0x3 ;  /* 0x0000000807077211 */ /* 0x000fe200078f18ff */
[C---:B------:R-:W-:Y:S01]  /*67e0*/  FMUL.FTZ R39, R9.reuse, R39 ;  /* 0x0000002709277220 */ /* 0x040fe20000410000 */
[C---:B------:R-:W-:Y:S01]  /*67f0*/  FMUL.FTZ R38, R9.reuse, R38 ;  /* 0x0000002609267220 */ /* 0x040fe20000410000 */
[----:B------:R-:W-:Y:S01]  /*6800*/  FMUL.FTZ R43, R9, R43 ;  /* 0x0000002b092b7220 */ /* 0x000fe20000410000 */
[----:B------:R-:W-:Y:S01]  /*6810*/  LOP3.LUT R7, R7, 0xfffffff8, RZ, 0xc0, !PT ;  /* 0xfffffff807077812 */ /* 0x000fe200078ec0ff */
[C---:B------:R-:W-:Y:S01]  /*6820*/  FMUL.FTZ R42, R9.reuse, R42 ;  /* 0x0000002a092a7220 */ /* 0x040fe20000410000 */
[C---:B------:R-:W-:Y:S01]  /*6830*/  FMUL.FTZ R47, R9.reuse, R47 ;  /* 0x0000002f092f7220 */ /* 0x040fe20000410000 */
[C---:B------:R-:W-:Y:S01]  /*6840*/  FMUL.FTZ R46, R9.reuse, R46 ;  /* 0x0000002e092e7220 */ /* 0x040fe20000410000 */
[----:B------:R-:W-:Y:S01]  /*6850*/  IADD3 R7, R8, -R7, RZ ;  /* 0x8000000708077210 */ /* 0x000fe20007ffe0ff */
[C---:B------:R-:W-:Y:S01]  /*6860*/  FMUL.FTZ R51, R9.reuse, R51 ;  /* 0x0000003309337220 */ /* 0x040fe20000410000 */
[C---:B------:R-:W-:Y:S01]  /*6870*/  FMUL.FTZ R50, R9.reuse, R50 ;  /* 0x0000003209327220 */ /* 0x040fe20000410000 */
[----:B------:R-:W-:Y:S01]  /*6880*/  FMUL.FTZ R55, R9, R55 ;  /* 0x0000003709377220 */ /* 0x000fe20000410000 */
[----:B------:R-:W-:Y:S01]  /*6890*/  SHF.L.U32 R8, R7, 0x6, RZ ;  /* 0x0000000607087819 */ /* 0x000fe200000006ff */
        /* <DEDUP_REMOVED lines=35> */
[----:B------:R-:W-:-:S02]  /*6ad0*/  SHF.R.S32.HI R9, RZ, 0x5, R0 ;  /* 0x00000005ff097819 */ /* 0x000fc40000011400 */
[----:B------:R-:W-:Y:S02]  /*6ae0*/  LOP3.LUT R8, R8, 0x1c0, RZ, 0xc0, !PT ;  /* 0x000001c008087812 */ /* 0x000fe400078ec0ff */
[----:B------:R-:W-:Y:S02]  /*6af0*/  LOP3.LUT R0, R7, 0x1, RZ, 0xc0, !PT ;  /* 0x0000000107007812 */ /* 0x000fe400078ec0ff */
[----:B------:R-:W-:Y:S02]  /*6b00*/  LEA R6, R9, R6, 0x9 ;  /* 0x0000000609067211 */ /* 0x000fe400078e48ff */
[----:B------:R-:W-:Y:S02]  /*6b10*/  LEA.HI R11, R8, R8, RZ, 0x1d ;  /* 0x00000008080b7211 */ /* 0x000fe400078fe8ff */
[----:B------:R-:W-:Y:S02]  /*6b20*/  ISETP.NE.U32.AND P5, PT, R0, 0x1, PT ;  /* 0x000000010000780c */ /* 0x000fe40003fa5070 */
[----:B------:R-:W-:-:S02]  /*6b30*/  LEA R6, R6, R11, 0x1 ;  /* 0x0000000b06067211 */ /* 0x000fc400078e08ff */
[----:B------:R-:W-:Y:S02]  /*6b40*/  R2P PR, R7, 0x6 ;  /* 0x0000000607007804 */ /* 0x000fe40000000000 */
[----:B------:R-:W-:Y:S02]  /*6b50*/  LEA R11, R6, UR4, 0x1 ;  /* 0x00000004060b7c11 */ /* 0x000fe4000f8e08ff */
[----:B------:R-:W-:Y:S01]  /*6b60*/  MOV R8, 0x20 ;  /* 0x0000002000087802 */ /* 0x000fe20000000f00 */
[----:B------:R-:W1:Y:S01]  /*6b70*/  @P0 LDC.64 R6, c[0x0][0x298] ;  /* 0x0000a600ff060b82 */ /* 0x000e620000000a00 */
[----:B------:R-:W-:Y:S02]  /*6b80*/  MOV R0, 0x40 ;  /* 0x0000004000007802 */ /* 0x000fe40000000f00 */
[----:B------:R-:W-:Y:S02]  /*6b90*/  IADD3 R13, R11, -0x10, RZ ;  /* 0xfffffff00b0d7810 */ /* 0x000fe40007ffe0ff */
[----:B------:R-:W-:-:S02]  /*6ba0*/  SEL R8, R8, 0xffffffe0, !P1 ;  /* 0xffffffe008087807 */ /* 0x000fc40004800000 */
[----:B------:R-:W-:Y:S02]  /*6bb0*/  @P5 IADD3 R13, R11, 0x10, RZ ;  /* 0x000000100b0d5810 */ /* 0x000fe40007ffe0ff */
[----:B------:R-:W-:Y:S02]  /*6bc0*/  F2FP.F16.F32.PACK_AB R128, R129, R128 ;  /* 0x000000808180723e */ /* 0x000fe400000000ff */
[----:B------:R-:W-:Y:S02]  /*6bd0*/  F2FP.F16.F32.PACK_AB R130, R131, R130 ;  /* 0x000000828382723e */ /* 0x000fe400000000ff */
[----:B------:R-:W-:Y:S01]  /*6be0*/  SEL R0, R0, 0xffffffc0, !P2 ;  /* 0xffffffc000007807 */ /* 0x000fe20005000000 */
[----:B------:R2:W-:Y:S01]  /*6bf0*/  STS [R11], R128 ;  /* 0x000000800b007388 */ /* 0x0005e20000000800 */
[----:B------:R-:W-:Y:S02]  /*6c00*/  F2FP.F16.F32.PACK_AB R124, R125, R124 ;  /* 0x0000007c7d7c723e */ /* 0x000fe400000000ff */
[----:B------:R-:W-:Y:S01]  /*6c10*/  F2FP.F16.F32.PACK_AB R126, R127, R126 ;  /* 0x0000007e7f7e723e */ /* 0x000fe200000000ff */
[----:B------:R2:W-:Y:S01]  /*6c20*/  STS [R11+0x400], R130 ;  /* 0x000400820b007388 */ /* 0x0005e20000000800 */
[----:B------:R-:W-:-:S02]  /*6c30*/  F2FP.F16.F32.PACK_AB R36, R37, R36 ;  /* 0x000000242524723e */ /* 0x000fc400000000ff */
[----:B------:R-:W-:Y:S01]  /*6c40*/  F2FP.F16.F32.PACK_AB R38, R39, R38 ;  /* 0x000000262726723e */ /* 0x000fe200000000ff */
[----:B------:R2:W-:Y:S01]  /*6c50*/  STS [R13], R124 ;  /* 0x0000007c0d007388 */ /* 0x0005e20000000800 */
[----:B------:R-:W-:Y:S01]  /*6c60*/  IADD3 R15, R11, R8, RZ ;  /* 0x000000080b0f7210 */ /* 0x000fe20007ffe0ff */
[----:B-1----:R-:W-:Y:S01]  /*6c70*/  @P0 IMAD.WIDE.U32 R22, R207, R6, RZ ;  /* 0x00000006cf160225 */ /* 0x002fe200078e00ff */
[----:B------:R-:W-:Y:S01]  /*6c80*/  F2FP.F16.F32.PACK_AB R40, R41, R40 ;  /* 0x000000282928723e */ /* 0x000fe200000000ff */
[----:B------:R2:W-:Y:S01]  /*6c90*/  STS [R13+0x400], R126 ;  /* 0x0004007e0d007388 */ /* 0x0005e20000000800 */
[----:B------:R-:W-:Y:S01]  /*6ca0*/  F2FP.F16.F32.PACK_AB R42, R43, R42 ;  /* 0x0000002a2b2a723e */ /* 0x000fe200000000ff */
[----:B------:R-:W-:Y:S01]  /*6cb0*/  @P0 IMAD R7, R207, R7, R23 ;  /* 0x00000007cf070224 */ /* 0x000fe200078e0217 */
[----:B------:R-:W-:Y:S01]  /*6cc0*/  IADD3 R17, R8, R13, RZ ;  /* 0x0000000d08117210 */ /* 0x000fe20007ffe0ff */
[----:B------:R2:W-:Y:S01]  /*6cd0*/  STS [R15], R36 ;  /* 0x000000240f007388 */ /* 0x0005e20000000800 */
[----:B------:R-:W-:-:S02]  /*6ce0*/  F2FP.F16.F32.PACK_AB R44, R45, R44 ;  /* 0x0000002c2d2c723e */ /* 0x000fc400000000ff */
[----:B------:R-:W-:Y:S01]  /*6cf0*/  F2FP.F16.F32.PACK_AB R46, R47, R46 ;  /* 0x0000002e2f2e723e */ /* 0x000fe200000000ff */
[----:B------:R2:W-:Y:S01]  /*6d00*/  STS [R15+0x400], R38 ;  /* 0x000400260f007388 */ /* 0x0005e20000000800 */
[----:B------:R-:W-:Y:S02]  /*6d10*/  IADD3 R19, R11, R0, RZ ;  /* 0x000000000b137210 */ /* 0x000fe40007ffe0ff */
[----:B------:R-:W-:Y:S01]  /*6d20*/  F2FP.F16.F32.PACK_AB R48, R49, R48 ;  /* 0x000000303130723e */ /* 0x000fe200000000ff */
[----:B------:R2:W-:Y:S01]  /*6d30*/  STS [R17], R40 ;  /* 0x0000002811007388 */ /* 0x0005e20000000800 */
[----:B------:R-:W-:Y:S02]  /*6d40*/  IADD3 R21, R0, R13, RZ ;  /* 0x0000000d00157210 */ /* 0x000fe40007ffe0ff */
[----:B------:R-:W-:Y:S01]  /*6d50*/  F2FP.F16.F32.PACK_AB R50, R51, R50 ;  /* 0x000000323332723e */ /* 0x000fe200000000ff */
[----:B------:R2:W-:Y:S01]  /*6d60*/  STS [R17+0x400], R42 ;  /* 0x0004002a11007388 */ /* 0x0005e20000000800 */
[----:B------:R-:W-:-:S02]  /*6d70*/  F2FP.F16.F32.PACK_AB R52, R53, R52 ;  /* 0x000000343534723e */ /* 0x000fc400000000ff */
[----:B------:R-:W-:Y:S01]  /*6d80*/  F2FP.F16.F32.PACK_AB R54, R55, R54 ;  /* 0x000000363736723e */ /* 0x000fe200000000ff */
[----:B------:R2:W-:Y:S01]  /*6d90*/  STS [R19], R44 ;  /* 0x0000002c13007388 */ /* 0x0005e20000000800 */
[----:B------:R-:W-:Y:S02]  /*6da0*/  F2FP.F16.F32.PACK_AB R56, R57, R56 ;  /* 0x000000383938723e */ /* 0x000fe400000000ff */
[----:B------:R-:W-:Y:S01]  /*6db0*/  F2FP.F16.F32.PACK_AB R58, R59, R58 ;  /* 0x0000003a3b3a723e */ /* 0x000fe200000000ff */
[----:B------:R2:W-:Y:S01]  /*6dc0*/  STS [R19+0x400], R46 ;  /* 0x0004002e13007388 */ /* 0x0005e20000000800 */
[----:B------:R-:W-:Y:S02]  /*6dd0*/  F2FP.F16.F32.PACK_AB R60, R61, R60 ;  /* 0x0000003c3d3c723e */ /* 0x000fe400000000ff */
[----:B------:R-:W-:Y:S01]  /*6de0*/  F2FP.F16.F32.PACK_AB R62, R63, R62 ;  /* 0x0000003e3f3e723e */ /* 0x000fe200000000ff */
[----:B------:R2:W-:Y:S01]  /*6df0*/  STS [R21], R48 ;  /* 0x0000003015007388 */ /* 0x0005e20000000800 */
[----:B------:R-:W-:-:S02]  /*6e00*/  F2FP.F16.F32.PACK_AB R64, R65, R64 ;  /* 0x000000404140723e */ /* 0x000fc400000000ff */
[----:B------:R-:W-:Y:S02]  /*6e10*/  F2FP.F16.F32.PACK_AB R66, R67, R66 ;  /* 0x000000424342723e */ /* 0x000fe400000000ff */
[----:B------:R-:W-:Y:S02]  /*6e20*/  F2FP.F16.F32.PACK_AB R68, R69, R68 ;  /* 0x000000444544723e */ /* 0x000fe400000000ff */
[----:B------:R-:W-:Y:S02]  /*6e30*/  F2FP.F16.F32.PACK_AB R70, R71, R70 ;  /* 0x000000464746723e */ /* 0x000fe400000000ff */
[----:B------:R-:W-:Y:S02]  /*6e40*/  F2FP.F16.F32.PACK_AB R72, R73, R72 ;  /* 0x000000484948723e */ /* 0x000fe400000000ff */
[----:B------:R-:W-:Y:S02]  /*6e50*/  F2FP.F16.F32.PACK_AB R74, R75, R74 ;  /* 0x0000004a4b4a723e */ /* 0x000fe400000000ff */
        /* <DEDUP_REMOVED lines=15> */
[----:B------:R-:W-:Y:S01]  /*6f50*/  F2FP.F16.F32.PACK_AB R106, R107, R106 ;  /* 0x0000006a6b6a723e */ /* 0x000fe200000000ff */
[----:B--2---:R-:W-:Y:S06]  /*6f60*/  @P0 BRA `(.L_x_10) ;  /* 0x0000000000200947 */ /* 0x004fec0003800000 */
[----:B------:R-:W1:Y:S01]  /*6f70*/  S2R R8, SR_CTAID.Y ;  /* 0x0000000000087919 */ /* 0x000e620000002600 */
[----:B------:R-:W2:Y:S01]  /*6f80*/  LDC.64 R6, c[0x0][0x290] ;  /* 0x0000a400ff067b82 */ /* 0x000ea20000000a00 */
[----:B-1----:R-:W-:Y:S01]  /*6f90*/  SHF.R.S32.HI R23, RZ, 0x1f, R8 ;  /* 0x0000001fff177819 */ /* 0x002fe20000011408 */
[----:B--2---:R-:W-:-:S04]  /*6fa0*/  IMAD.WIDE.U32 R24, R8, R6, RZ ;  /* 0x0000000608187225 */ /* 0x004fc800078e00ff */
[----:B------:R-:W-:Y:S01]  /*6fb0*/  IMAD R23, R23, R6, RZ ;  /* 0x0000000617177224 */ /* 0x000fe200078e02ff */
[----:B------:R-:W-:-:S03]  /*6fc0*/  MOV R22, R24 ;  /* 0x0000001800167202 */ /* 0x000fc60000000f00 */
[----:B------:R-:W-:-:S05]  /*6fd0*/  IMAD R7, R8, R7, R23 ;  /* 0x0000000708077224 */ /* 0x000fca00078e0217 */
[----:B------:R-:W-:-:S07]  /*6fe0*/  IADD3 R7, R25, R7, RZ ;  /* 0x0000000719077210 */ /* 0x000fce0007ffe0ff */
.L_x_10:
[----:B------:R-:W-:Y:S01]  /*6ff0*/  ULDC.U8 UR4, c[0x0][0x3d8] ;  /* 0x0000f60000047ab9 */ /* 0x000fe20000000000 */
[----:B------:R-:W-:Y:S01]  /*7000*/  F2FP.F16.F32.PACK_AB R120, R121, R120 ;  /* 0x000000787978723e */ /* 0x000fe200000000ff */
[----:B------:R-:W-:Y:S01]  /*7010*/  IMAD.IADD R25, R15, 0x1, R0 ;  /* 0x000000010f197824 */ /* 0x000fe200078e0200 */
[----:B------:R-:W-:Y:S01]  /*7020*/  ISETP.NE.AND P1, PT, RZ, UR4, PT ;  /* 0x00000004ff007c0c */ /* 0x000fe2000bf25270 */
[----:B------:R-:W-:Y:S01]  /*7030*/  ULDC.U8 UR4, c[0x0][0x3d9] ;  /* 0x0000f64000047ab9 */ /* 0x000fe20000000000 */
[----:B------:R-:W-:Y:S02]  /*7040*/  F2FP.F16.F32.PACK_AB R122, R123, R122 ;  /* 0x0000007a7b7a723e */ /* 0x000fe400000000ff */
[----:B------:R-:W-:Y:S02]  /*7050*/  CS2R R26, SRZ ;  /* 0x00000000001a7805 */ /* 0x000fe4000001ff00 */
[----:B------:R-:W-:Y:S02]  /*7060*/  ISETP.NE.OR P5, PT, RZ, UR4, !P1 ;  /* 0x00000004ff007c0c */ /* 0x000fe4000cfa5670 */
[----:B------:R-:W-:-:S02]  /*7070*/  F2FP.F16.F32.PACK_AB R108, R109, R108 ;  /* 0x0000006c6d6c723e */ /* 0x000fc400000000ff */
[----:B------:R-:W-:Y:S02]  /*7080*/  F2FP.F16.F32.PACK_AB R110, R111, R110 ;  /* 0x0000006e6f6e723e */ /* 0x000fe400000000ff */
[----:B------:R-:W-:Y:S02]  /*7090*/  F2FP.F16.F32.PACK_AB R116, R117, R116 ;  /* 0x000000747574723e */ /* 0x000fe400000000ff */
[----:B------:R-:W-:Y:S02]  /*70a0*/  F2FP.F16.F32.PACK_AB R118, R119, R118 ;  /* 0x000000767776723e */ /* 0x000fe400000000ff */
[----:B------:R-:W-:Y:S02]  /*70b0*/  F2FP.F16.F32.PACK_AB R112, R113, R112 ;  /* 0x000000707170723e */ /* 0x000fe400000000ff */
[----:B------:R-:W-:Y:S02]  /*70c0*/  F2FP.F16.F32.PACK_AB R114, R115, R114 ;  /* 0x000000727372723e */ /* 0x000fe400000000ff */
[----:B------:R-:W-:Y:S01]  /*70d0*/  PLOP3.LUT P2, PT, PT, PT, PT, 0x8, 0x0 ;  /* 0x000000000000781c */ /* 0x000fe20003f4e170 */
[----:B------:R-:W-:-:S12]  /*70e0*/  @P5 BRA `(.L_x_11) ;  /* 0x00000000001c5947 */ /* 0x000fd80003800000 */
[----:B------:R-:W1:Y:S01]  /*70f0*/  S2R R6, SR_CTAID.Y ;  /* 0x0000000000067919 */ /* 0x000e620000002600 */
[----:B------:R-:W1:Y:S01]  /*7100*/  LDC R23, c[0x0][0x2c4] ;  /* 0x0000b100ff177b82 */ /* 0x000e620000000800 */
[----:B------:R-:W-:Y:S01]  /*7110*/  PLOP3.LUT P2, PT, PT, PT, PT, 0x80, 0x0 ;  /* 0x000000000000781c */ /* 0x000fe20003f4f070 */
[----:B-1----:R-:W-:-:S05]  /*7120*/  IMAD R6, R6, R23, RZ ;  /* 0x0000001706067224 */ /* 0x002fca00078e02ff */
[----:B------:R-:W-:-:S04]  /*7130*/  SEL R6, R6, R207, !P0 ;  /* 0x000000cf06067207 */ /* 0x000fc80004000000 */
[--C-:B------:R-:W-:Y:S01]  /*7140*/  SHF.R.S32.HI R27, RZ, 0x1f, R6.reuse ;  /* 0x0000001fff1b7819 */ /* 0x100fe20000011406 */
[----:B------:R-:W-:-:S07]  /*7150*/  IMAD.MOV.U32 R26, RZ, RZ, R6 ;  /* 0x000000ffff1a7224 */ /* 0x000fce00078e0006 */
.L_x_11:
[----:B------:R-:W-:Y:S01]  /*7160*/  ISETP.NE.AND P5, PT, RZ, UR4, PT ;  /* 0x00000004ff007c0c */ /* 0x000fe2000bfa5270 */
[----:B------:R-:W-:Y:S01]  /*7170*/  IMAD.IADD R23, R17, 0x1, R0 ;  /* 0x0000000111177824 */ /* 0x000fe200078e0200 */
[----:B------:R-:W-:Y:S01]  /*7180*/  STS [R21+0x400], R50 ;  /* 0x0004003215007388 */ /* 0x000fe20000000800 */
[----:B------:R-:W-:Y:S01]  /*7190*/  PLOP3.LUT P0, PT, PT, PT, PT, 0x8, 0x0 ;  /* 0x000000000000781c */ /* 0x000fe20003f0e170 */
[----:B------:R-:W-:Y:S01]  /*71a0*/  @P4 MUFU.LG2 R4, R4 ;  /* 0x0000000400044308 */ /* 0x000fe20000000c00 */
[----:B------:R-:W-:Y:S01]  /*71b0*/  SHF.R.S32.HI R34, RZ, 0x1f, R9 ;  /* 0x0000001fff227819 */ /* 0x000fe20000011409 */
[----:B------:R-:W-:Y:S01]  /*71c0*/  STS [R25], R52 ;  /* 0x0000003419007388 */ /* 0x000fe20000000800 */
[----:B------:R-:W-:Y:S02]  /*71d0*/  BSSY B0, `(.L_x_12) ;  /* 0x000006a000007945 */ /* 0x000fe40003800000 */
[----:B------:R-:W-:Y:S01]  /*71e0*/  LEA.HI R34, R34, R9, RZ, 0x3 ;  /* 0x0000000922227211 */ /* 0x000fe200078f18ff */
[----:B------:R-:W-:Y:S02]  /*71f0*/  STS [R25+0x400], R54 ;  /* 0x0004003619007388 */ /* 0x000fe40000000800 */
[----:B------:R-:W1:Y:S01]  /*7200*/  @P3 MUFU.LG2 R2, R2 ;  /* 0x0000000200023308 */ /* 0x000e620000000c00 */
[----:B------:R-:W2:Y:S01]  /*7210*/  @!P5 LDC R6, c[0x0][0x2c4] ;  /* 0x0000b100ff06db82 */ /* 0x000ea20000000800 */
[----:B------:R-:W-:Y:S01]  /*7220*/  STS [R23], R56 ;  /* 0x0000003817007388 */ /* 0x000fe20000000800 */
[----:B------:R-:W-:Y:S01]  /*7230*/  @!P5 PLOP3.LUT P0, PT, P1, PT, PT, 0x80, 0x0 ;  /* 0x000000000000d81c */ /* 0x000fe20000f0f070 */
[----:B------:R-:W-:Y:S01]  /*7240*/  @P5 IMAD.MOV.U32 R39, RZ, RZ, 0x1 ;  /* 0x00000001ff275424 */ /* 0x000fe200078e00ff */
[----:B------:R-:W-:Y:S01]  /*7250*/  LOP3.LUT R34, R34, 0xffffff8, RZ, 0xc0, !PT ;  /* 0x0ffffff822227812 */ /* 0x000fe200078ec0ff */
[----:B------:R-:W-:Y:S03]  /*7260*/  STS [R23+0x400], R58 ;  /* 0x0004003a17007388 */ /* 0x000fe60000000800 */
[----:B------:R-:W3:Y:S01]  /*7270*/  @!P5 LDC R33, c[0x0][0x270] ;  /* 0x00009c00ff21db82 */ /* 0x000ee20000000800 */
[----:B------:R-:W-:Y:S01]  /*7280*/  STS [R11+0x4000], R60 ;  /* 0x0040003c0b007388 */ /* 0x000fe20000000800 */
[----:B------:R-:W-:-:S03]  /*7290*/  IMAD.IADD R9, R9, 0x1, -R34 ;  /* 0x0000000109097824 */ /* 0x000fc600078e0a22 */
[----:B------:R-:W-:Y:S03]  /*72a0*/  STS [R11+0x4400], R62 ;  /* 0x0044003e0b007388 */ /* 0x000fe60000000800 */
[----:B------:R-:W4:Y:S01]  /*72b0*/  @P5 LDC R24, c[0x0][0x2c0] ;  /* 0x0000b000ff185b82 */ /* 0x000f220000000800 */
[----:B------:R-:W-:Y:S01]  /*72c0*/  STS [R13+0x4000], R64 ;  /* 0x004000400d007388 */ /* 0x000fe20000000800 */
[----:B-1----:R-:W-:-:S03]  /*72d0*/  @P3 FMUL.FTZ R2, R2, 0.69314718246459960938 ;  /* 0x3f31721802023820 */ /* 0x002fc60000410000 */
[----:B------:R-:W-:Y:S03]  /*72e0*/  STS [R13+0x4400], R66 ;  /* 0x004400420d007388 */ /* 0x000fe60000000800 */
[----:B--2---:R-:W3:Y:S01]  /*72f0*/  @P0 LDC R6, c[0x0][0x2e4] ;  /* 0x0000b900ff060b82 */ /* 0x004ee20000000800 */
[----:B------:R-:W1:Y:S01]  /*7300*/  S2R R0, SR_TID.X ;  /* 0x0000000000007919 */ /* 0x000e620000002100 */
[----:B------:R-:W-:Y:S01]  /*7310*/  LOP3.LUT P0, RZ, R5, 0x3, RZ, 0xc0, !PT ;  /* 0x0000000305ff7812 */ /* 0x000fe2000780c0ff */
[----:B------:R-:W-:Y:S04]  /*7320*/  STS [R15+0x4000], R68 ;  /* 0x004000440f007388 */ /* 0x000fe80000000800 */
[----:B------:R-:W-:Y:S04]  /*7330*/  STS [R15+0x4400], R70 ;  /* 0x004400460f007388 */ /* 0x000fe80000000800 */
[----:B------:R-:W-:Y:S01]  /*7340*/  STS [R17+0x4000], R72 ;  /* 0x0040004811007388 */ /* 0x000fe20000000800 */
[----:B------:R-:W-:-:S03]  /*7350*/  @!P5 IMAD.MOV.U32 R24, RZ, RZ, 0x1 ;  /* 0x00000001ff18d424 */ /* 0x000fc600078e00ff */
[----:B------:R-:W-:Y:S04]  /*7360*/  STS [R17+0x4400], R74 ;  /* 0x0044004a11007388 */ /* 0x000fe80000000800 */
[----:B------:R-:W-:Y:S01]  /*7370*/  STS [R19+0x4000], R76 ;  /* 0x0040004c13007388 */ /* 0x000fe20000000800 */
[----:B---3--:R-:W-:-:S03]  /*7380*/  @!P5 IMAD R39, R6, R33, RZ ;  /* 0x000000210627d224 */ /* 0x008fc600078e02ff */
[----:B------:R-:W-:Y:S04]  /*7390*/  STS [R19+0x4400], R78 ;  /* 0x0044004e13007388 */ /* 0x000fe80000000800 */
[----:B------:R-:W-:Y:S04]  /*73a0*/  STS [R21+0x4000], R80 ;  /* 0x0040005015007388 */ /* 0x000fe80000000800 */
[----:B------:R-:W-:Y:S04]  /*73b0*/  STS [R21+0x4400], R82 ;  /* 0x0044005215007388 */ /* 0x000fe80000000800 */
[----:B------:R-:W-:Y:S04]  /*73c0*/  STS [R25+0x4000], R84 ;  /* 0x0040005419007388 */ /* 0x000fe80000000800 */
[----:B------:R-:W-:Y:S04]  /*73d0*/  STS [R25+0x4400], R86 ;  /* 0x0044005619007388 */ /* 0x000fe80000000800 */
[----:B------:R-:W-:Y:S04]  /*73e0*/  STS [R23+0x4000], R88 ;  /* 0x0040005817007388 */ /* 0x000fe80000000800 */
[----:B------:R-:W-:Y:S04]  /*73f0*/  STS [R23+0x4400], R90 ;  /* 0x0044005a17007388 */ /* 0x000fe80000000800 */
[----:B------:R-:W-:Y:S04]  /*7400*/  STS [R11+0x8000], R92 ;  /* 0x0080005c0b007388 */ /* 0x000fe80000000800 */
[----:B------:R2:W-:Y:S04]  /*7410*/  STS [R11+0x8400], R94 ;  /* 0x0084005e0b007388 */ /* 0x0005e80000000800 */
[----:B------:R-:W-:Y:S04]  /*7420*/  STS [R13+0x8000], R96 ;  /* 0x008000600d007388 */ /* 0x000fe80000000800 */
[----:B------:R1:W-:Y:S04]  /*7430*/  STS [R13+0x8400], R98 ;  /* 0x008400620d007388 */ /* 0x0003e80000000800 */
[----:B------:R-:W-:Y:S04]  /*7440*/  STS [R15+0x8000], R100 ;  /* 0x008000640f007388 */ /* 0x000fe80000000800 */
[----:B------:R-:W-:Y:S04]  /*7450*/  STS [R15+0x8400], R102 ;  /* 0x008400660f007388 */ /* 0x000fe80000000800 */
[----:B------:R-:W-:Y:S04]  /*7460*/  STS [R17+0x8000], R104 ;  /* 0x0080006811007388 */ /* 0x000fe80000000800 */
[----:B------:R-:W-:Y:S01]  /*7470*/  STS [R17+0x8400], R106 ;  /* 0x0084006a11007388 */ /* 0x000fe20000000800 */
[----:B--2---:R-:W2:Y:S03]  /*7480*/  @P5 LDC.64 R10, c[0x0][0x2c0] ;  /* 0x0000b000ff0a5b82 */ /* 0x004ea60000000a00 */
[----:B------:R-:W-:Y:S04]  /*7490*/  STS [R19+0x8000], R120 ;  /* 0x0080007813007388 */ /* 0x000fe80000000800 */
[----:B------:R-:W-:Y:S01]  /*74a0*/  STS [R19+0x8400], R122 ;  /* 0x0084007a13007388 */ /* 0x000fe20000000800 */
[----:B-1----:R-:W-:-:S03]  /*74b0*/  SHF.R.S32.HI R13, RZ, 0x1f, R0 ;  /* 0x0000001fff0d7819 */ /* 0x002fc60000011400 */
[----:B------:R-:W-:Y:S01]  /*74c0*/  STS [R21+0x8000], R108 ;  /* 0x0080006c15007388 */ /* 0x000fe20000000800 */
[----:B------:R-:W-:-:S03]  /*74d0*/  LEA.HI R32, R13, R0, RZ, 0x3 ;  /* 0x000000000d207211 */ /* 0x000fc600078f18ff */
[----:B------:R1:W-:Y:S01]  /*74e0*/  STS [R21+0x8400], R110 ;  /* 0x0084006e15007388 */ /* 0x0003e20000000800 */
[----:B------:R-:W-:Y:S02]  /*74f0*/  LOP3.LUT R37, R32, 0xfffffff8, RZ, 0xc0, !PT ;  /* 0xfffffff820257812 */ /* 0x000fe400078ec0ff */
[----:B------:R-:W-:Y:S01]  /*7500*/  SHF.R.S32.HI R34, RZ, 0x3, R32 ;  /* 0x00000003ff227819 */ /* 0x000fe20000011420 */
[----:B------:R-:W-:Y:S02]  /*7510*/  STS [R25+0x8000], R116 ;  /* 0x0080007419007388 */ /* 0x000fe40000000800 */
[----:B------:R-:W-:Y:S02]  /*7520*/  IMAD.IADD R37, R0, 0x1, -R37 ;  /* 0x0000000100257824 */ /* 0x000fe400078e0a25 */
[----:B------:R-:W-:Y:S01]  /*7530*/  STS [R25+0x8400], R118 ;  /* 0x0084007619007388 */ /* 0x000fe20000000800 */
[----:B------:R-:W3:Y:S01]  /*7540*/  @P3 LDC R0, c[0x0][0x2e8] ;  /* 0x0000ba00ff003b82 */ /* 0x000ee20000000800 */
[----:B--2---:R-:W-:Y:S01]  /*7550*/  @P5 IMAD R11, R11, R10, RZ ;  /* 0x0000000a0b0b5224 */ /* 0x004fe200078e02ff */
[----:B------:R-:W-:Y:S01]  /*7560*/  SHF.R.S32.HI R10, RZ, 0x1f, R5 ;  /* 0x0000001fff0a7819 */ /* 0x000fe20000011405 */
[----:B------:R-:W-:Y:S01]  /*7570*/  STS [R23+0x8000], R112 ;  /* 0x0080007017007388 */ /* 0x000fe20000000800 */
[----:B------:R-:W-:Y:S01]  /*7580*/  @!P5 MOV R11, R6 ;  /* 0x00000006000bd202 */ /* 0x000fe20000000f00 */
[----:B------:R-:W-:Y:S01]  /*7590*/  IMAD.MOV.U32 R6, RZ, RZ, 0x7f800000 ;  /* 0x7f800000ff067424 */ /* 0x000fe200078e00ff */
[----:B------:R-:W-:Y:S01]  /*75a0*/  LEA.HI R10, R10, R5, RZ, 0x2 ;  /* 0x000000050a0a7211 */ /* 0x000fe200078f10ff */
[----:B------:R2:W-:Y:S01]  /*75b0*/  STS [R23+0x8400], R114 ;  /* 0x0084007217007388 */ /* 0x0005e20000000800 */
[----:B------:R-:W-:-:S02]  /*75c0*/  IMAD.SHL.U32 R37, R37, 0x8, RZ ;  /* 0x0000000825257824 */ /* 0x000fc400078e00ff */
[----:B------:R-:W-:Y:S01]  /*75d0*/  SHF.R.S32.HI R10, RZ, 0x2, R10 ;  /* 0x00000002ff0a7819 */ /* 0x000fe2000001140a */
[----:B------:R-:W-:Y:S04]  /*75e0*/  BAR.SYNC.DEFER_BLOCKING 0x0 ;  /* 0x0000000000007b1d */ /* 0x000fe80000010000 */
[----:B------:R-:W-:-:S04]  /*75f0*/  IMAD R9, R9, 0x10, R10 ;  /* 0x0000001009097824 */ /* 0x000fc800078e020a */
[----:B-1----:R-:W1:Y:S01]  /*7600*/  @P4 LDC R21, c[0x0][0x2e8] ;  /* 0x0000ba00ff154b82 */ /* 0x002e620000000800 */
[----:B------:R-:W5:Y:S01]  /*7610*/  S2R R8, SR_CTAID.Y ;  /* 0x0000000000087919 */ /* 0x000f620000002600 */
[----:B------:R-:W4:Y:S01]  /*7620*/  S2R R35, SR_CTAID.X ;  /* 0x0000000000237919 */ /* 0x000f220000002500 */
[----:B------:R-:W3:Y:S01]  /*7630*/  S2R R20, SR_CTAID.Z ;  /* 0x0000000000147919 */ /* 0x000ee20000002700 */
[----:B--2---:R-:W-:Y:S01]  /*7640*/  @P4 FMUL.FTZ R23, R4, 0.69314718246459960938 ;  /* 0x3f31721804174820 */ /* 0x004fe20000410000 */
[----:B------:R2:W2:Y:S04]  /*7650*/  LDS.128 R28, [R209+0x3000] ;  /* 0x00300000d11c7984 */ /* 0x0004a80000000c00 */
[----:B------:R1:W2:Y:S02]  /*7660*/  LDS.128 R16, [R209+0x7000] ;  /* 0x00700000d1107984 */ /* 0x0002a40000000c00 */
[----:B-1----:R-:W-:-:S02]  /*7670*/  @P4 FFMA.FTZ R6, R132, R21, R23 ;  /* 0x0000001584064223 */ /* 0x002fc40000010017 */
[----:B------:R1:W1:Y:S01]  /*7680*/  LDS.128 R12, [R209+0xb000] ;  /* 0x00b00000d10c7984 */ /* 0x0002620000000c00 */
[----:B-----5:R-:W-:Y:S02]  /*7690*/  IMAD R8, R8, R39, RZ ;  /* 0x0000002708087224 */ /* 0x020fe400078e02ff */
[----:B----4-:R-:W-:-:S03]  /*76a0*/  IMAD R5, R35, R24, RZ ;  /* 0x0000001823057224 */ /* 0x010fc600078e02ff */
[----:B------:R-:W-:Y:S01]  /*76b0*/  SEL R8, R8, RZ, !P2 ;  /* 0x000000ff08087207 */ /* 0x000fe20005000000 */
[----:B------:R-:W-:-:S04]  /*76c0*/  IMAD.SHL.U32 R5, R5, 0x80, RZ ;  /* 0x0000008005057824 */ /* 0x000fc800078e00ff */
[----:B---3--:R-:W-:Y:S01]  /*76d0*/  IMAD R11, R20, R11, R8 ;  /* 0x0000000b140b7224 */ /* 0x008fe200078e0208 */
[----:B------:R-:W-:Y:S01]  /*76e0*/  MOV R8, 0x7f800000 ;  /* 0x7f80000000087802 */ /* 0x000fe20000000f00 */
[----:B------:R-:W-:Y:S01]  /*76f0*/  @P3 FFMA.FTZ R8, R3, R0, R2 ;  /* 0x0000000003083223 */ /* 0x000fe20000010002 */
[----:B------:R-:W-:Y:S02]  /*7700*/  SHF.R.S32.HI R21, RZ, 0x1f, R5 ;  /* 0x0000001fff157819 */ /* 0x000fe40000011405 */
[--C-:B------:R-:W-:Y:S02]  /*7710*/  IADD3 R10, P2, P1, R5, R26, R11.reuse ;  /* 0x0000001a050a7210 */ /* 0x100fe4000795e00b */
[----:B------:R-:W-:-:S04]  /*7720*/  SHF.R.S32.HI R26, RZ, 0x1f, R11 ;  /* 0x0000001fff1a7819 */ /* 0x000fc8000001140b */
[----:B------:R-:W-:Y:S01]  /*7730*/  IADD3.X R26, R21, R27, R26, P2, P1 ;  /* 0x0000001b151a7210 */ /* 0x000fe200017e241a */
[----:B--2---:R-:W-:Y:S06]  /*7740*/  @P0 BRA `(.L_x_13) ;  /* 0x0000000000480947 */ /* 0x004fec0003800000 */
[----:B------:R-:W-:Y:S02]  /*7750*/  IMAD R210, R35, -0x80, R210 ;  /* 0xffffff8023d27824 */ /* 0x000fe400078e02d2 */
[----:B------:R-:W-:-:S03]  /*7760*/  VIADD R11, R9, 0x8 ;  /* 0x00000008090b7836 */ /* 0x000fc60000000000 */
[-C--:B------:R-:W-:Y:S02]  /*7770*/  ISETP.GE.AND P3, PT, R9, R210.reuse, PT ;  /* 0x000000d20900720c */ /* 0x080fe40003f66270 */
[----:B------:R-:W-:-:S11]  /*7780*/  ISETP.GE.AND P2, PT, R11, R210, PT ;  /* 0x000000d20b00720c */ /* 0x000fd60003f46270 */
[----:B------:R-:W2:Y:S01]  /*7790*/  @!P3 LDC.64 R4, c[0x0][0x2b0] ;  /* 0x0000ac00ff04bb82 */ /* 0x000ea20000000a00 */
[-C--:B------:R-:W-:Y:S02]  /*77a0*/  @!P3 IMAD R9, R9, R24.reuse, RZ ;  /* 0x000000180909b224 */ /* 0x080fe400078e02ff */
[----:B------:R-:W-:-:S03]  /*77b0*/  @!P2 IMAD R11, R11, R24, RZ ;  /* 0x000000180b0ba224 */ /* 0x000fc600078e02ff */
[-C--:B------:R-:W-:Y:S02]  /*77c0*/  @!P3 IADD3 R0, P1, R9, R10.reuse, RZ ;  /* 0x0000000a0900b210 */ /* 0x080fe40007f3e0ff */
[----:B------:R-:W3:Y:S01]  /*77d0*/  @!P2 LDC.64 R2, c[0x0][0x2b0] ;  /* 0x0000ac00ff02ab82 */ /* 0x000ee20000000a00 */
[----:B------:R-:W-:Y:S02]  /*77e0*/  @!P2 IADD3 R10, P0, R11, R10, RZ ;  /* 0x0000000a0b0aa210 */ /* 0x000fe40007f1e0ff */
[-C--:B------:R-:W-:Y:S02]  /*77f0*/  @!P3 LEA.HI.X.SX32 R9, R9, R26.reuse, 0x1, P1 ;  /* 0x0000001a0909b211 */ /* 0x080fe400008f0eff */
[----:B------:R-:W-:Y:S02]  /*7800*/  @!P2 LEA.HI.X.SX32 R11, R11, R26, 0x1, P0 ;  /* 0x0000001a0b0ba211 */ /* 0x000fe400000f0eff */
[----:B--2---:R-:W-:-:S04]  /*7810*/  @!P3 LEA R4, P1, R0, R4, 0x2 ;  /* 0x000000040004b211 */ /* 0x004fc800078210ff */
[----:B------:R-:W-:Y:S02]  /*7820*/  @!P3 LEA.HI.X R5, R0, R5, R9, 0x2, P1 ;  /* 0x000000050005b211 */ /* 0x000fe400008f1409 */
[----:B---3--:R-:W-:-:S03]  /*7830*/  @!P2 LEA R2, P0, R10, R2, 0x2 ;  /* 0x000000020a02a211 */ /* 0x008fc600078010ff */
[----:B------:R2:W-:Y:S01]  /*7840*/  @!P3 STG.E desc[UR14][R4.64], R6 ;  /* 0x000000060400b986 */ /* 0x0005e2000c10190e */
[----:B------:R-:W-:-:S05]  /*7850*/  @!P2 LEA.HI.X R3, R10, R3, R11, 0x2, P0 ;  /* 0x000000030a03a211 */ /* 0x000fca00000f140b */
[----:B------:R2:W-:Y:S04]  /*7860*/  @!P2 STG.E desc[UR14][R2.64], R8 ;  /* 0x000000080200a986 */ /* 0x0005e8000c10190e */
.L_x_13:
[----:B------:R-:W-:Y:S05]  /*7870*/  BSYNC B0 ;  /* 0x0000000000007941 */ /* 0x000fea0003800000 */
.L_x_12:
[----:B------:R-:W-:Y:S01]  /*7880*/  IADD3 R24, P0, R37, R22, RZ ;  /* 0x0000001625187210 */ /* 0x000fe20007f1e0ff */
[----:B------:R-:W-:Y:S01]  /*7890*/  ULDC.64 UR4, c[0x0][0x2a0] ;  /* 0x0000a80000047ab9 */ /* 0x000fe20000000a00 */
[----:B------:R-:W-:Y:S01]  /*78a0*/  SHF.R.S32.HI R0, RZ, 0x1f, R37 ;  /* 0x0000001fff007819 */ /* 0x000fe20000011425 */
[----:B--2---:R-:W-:Y:S01]  /*78b0*/  VIADD R5, R34, 0x20 ;  /* 0x0000002022057836 */ /* 0x004fe20000000000 */
[----:B------:R-:W-:Y:S01]  /*78c0*/  SHF.R.S32.HI R2, RZ, 0x1f, R20 ;  /* 0x0000001fff027819 */ /* 0x000fe20000011414 */
[----:B------:R2:W3:Y:S01]  /*78d0*/  LDS.128 R8, [R209+0x4000] ;  /* 0x00400000d1087984 */ /* 0x0004e20000000c00 */
[----:B------:R-:W-:Y:S01]  /*78e0*/  IADD3.X R25, R0, R7, RZ, P0, !PT ;  /* 0x0000000700197210 */ /* 0x000fe200007fe4ff */
[----:B------:R-:W-:Y:S01]  /*78f0*/  VIADD R3, R34, 0x40 ;  /* 0x0000004022037836 */ /* 0x000fe20000000000 */
[-C--:B------:R-:W-:Y:S01]  /*7900*/  ISETP.GE.AND P2, PT, R5, R204.reuse, PT ;  /* 0x000000cc0500720c */ /* 0x080fe20003f46270 */
[----:B------:R-:W-:Y:S01]  /*7910*/  IMAD R33, R2, UR4, RZ ;  /* 0x0000000402217c24 */ /* 0x000fe2000f8e02ff */
[----:B------:R2:W4:Y:S01]  /*7920*/  LDS.128 R4, [R209+0x8000] ;  /* 0x00800000d1047984 */ /* 0x0005220000000c00 */
[----:B------:R-:W-:Y:S01]  /*7930*/  IMAD.WIDE.U32 R24, R20, UR4, R24 ;  /* 0x0000000414187c25 */ /* 0x000fe2000f8e0018 */
[-C--:B------:R-:W-:Y:S01]  /*7940*/  ISETP.GE.AND P3, PT, R34, R204.reuse, PT ;  /* 0x000000cc2200720c */ /* 0x080fe20003f66270 */
[----:B------:R-:W-:Y:S01]  /*7950*/  BSSY B0, `(.L_x_14) ;  /* 0x0000016000007945 */ /* 0x000fe20003800000 */
[----:B------:R-:W-:Y:S01]  /*7960*/  ISETP.GE.AND P1, PT, R3, R204, PT ;  /* 0x000000cc0300720c */ /* 0x000fe20003f26270 */
[----:B------:R-:W-:Y:S01]  /*7970*/  IMAD R33, R20, UR5, R33 ;  /* 0x0000000514217c24 */ /* 0x000fe2000f8e0221 */
[----:B------:R-:W-:Y:S01]  /*7980*/  SHF.R.S32.HI R35, RZ, 0x1f, R34 ;  /* 0x0000001fff237819 */ /* 0x000fe20000011422 */
[----:B------:R2:W1:Y:S01]  /*7990*/  LDS.128 R20, [R209] ;  /* 0x00000000d1147984 */ /* 0x0004620000000c00 */
[----:B------:R-:W-:-:S02]  /*79a0*/  VIADD R3, R34, 0x60 ;  /* 0x0000006022037836 */ /* 0x000fc40000000000 */
[----:B------:R-:W-:Y:S01]  /*79b0*/  IADD3 R33, R25, R33, RZ ;  /* 0x0000002119217210 */ /* 0x000fe20007ffe0ff */
[----:B------:R-:W-:Y:S02]  /*79c0*/  IMAD.WIDE R26, R208, 0x80, R34 ;  /* 0x00000080d01a7825 */ /* 0x000fe400078e0222 */
[----:B------:R-:W-:Y:S02]  /*79d0*/  ISETP.GE.AND P0, PT, R3, R204, PT ;  /* 0x000000cc0300720c */ /* 0x000fe40003f06270 */
[----:B------:R-:W-:Y:S11]  /*79e0*/  @P3 BRA `(.L_x_15) ;  /* 0x0000000000303947 */ /* 0x000ff60003800000 */
[----:B------:R-:W-:Y:S01]  /*79f0*/  ULDC.64 UR4, c[0x0][0x298] ;  /* 0x0000a60000047ab9 */ /* 0x000fe20000000a00 */
[----:B------:R-:W-:Y:S01]  /*7a00*/  MOV R32, R24 ;  /* 0x0000001800207202 */ /* 0x000fe20000000f00 */
[----:B------:R-:W-:-:S04]  /*7a10*/  IMAD R3, R27, UR4, RZ ;  /* 0x000000041b037c24 */ /* 0x000fc8000f8e02ff */
[----:B------:R-:W-:-:S04]  /*7a20*/  IMAD.WIDE.U32 R34, R26, UR4, R32 ;  /* 0x000000041a227c25 */ /* 0x000fc8000f8e0020 */
[----:B------:R-:W-:Y:S01]  /*7a30*/  IMAD R0, R26, UR5, R3 ;  /* 0x000000051a007c24 */ /* 0x000fe2000f8e0203 */
[----:B------:R-:W-:Y:S02]  /*7a40*/  ULDC.64 UR4, c[0x0][0x280] ;  /* 0x0000a00000047ab9 */ /* 0x000fe40000000a00 */
[----:B------:R-:W-:Y:S02]  /*7a50*/  LEA R2, P3, R34, UR4, 0x1 ;  /* 0x0000000422027c11 */ /* 0x000fe4000f8608ff */
[----:B------:R-:W-:-:S04]  /*7a60*/  IADD3 R0, R35, R0, RZ ;  /* 0x0000000023007210 */ /* 0x000fc80007ffe0ff */
[----:B------:R-:W-:-:S05]  /*7a70*/  LEA.HI.X R3, R34, UR5, R0, 0x1, P3 ;  /* 0x0000000522037c11 */ /* 0x000fca00098f0c00 */
[----:B-1----:R1:W-:Y:S04]  /*7a80*/  STG.E.128 desc[UR14][R2.64], R20 ;  /* 0x0000001402007986 */ /* 0x0023e8000c101d0e */
[----:B---3--:R1:W-:Y:S04]  /*7a90*/  STG.E.128 desc[UR14][R2.64+0x80], R8 ;  /* 0x0000800802007986 */ /* 0x0083e8000c101d0e */
[----:B----4-:R1:W-:Y:S02]  /*7aa0*/  STG.E.128 desc[UR14][R2.64+0x100], R4 ;  /* 0x0001000402007986 */ /* 0x0103e4000c101d0e */
.L_x_15:
[----:B------:R-:W-:Y:S05]  /*7ab0*/  BSYNC B0 ;  /* 0x0000000000007941 */ /* 0x000fea0003800000 */
.L_x_14:
[----:B-1----:R1:W1:Y:S01]  /*7ac0*/  LDS.128 R20, [R209+0x1000] ;  /* 0x00100000d1147984 */ /* 0x0022620000000c00 */
[----:B------:R-:W-:Y:S03]  /*7ad0*/  BSSY B0, `(.L_x_16) ;  /* 0x0000013000007945 */ /* 0x000fe60003800000 */
[----:B---3--:R3:W1:Y:S04]  /*7ae0*/  LDS.128 R8, [R209+0x5000] ;  /* 0x00500000d1087984 */ /* 0x0086680000000c00 */
[----:B----4-:R3:W4:Y:S01]  /*7af0*/  LDS.128 R4, [R209+0x9000] ;  /* 0x00900000d1047984 */ /* 0x0107220000000c00 */
[----:B------:R-:W-:Y:S05]  /*7b00*/  @P2 BRA `(.L_x_17) ;  /* 0x00000000003c2947 */ /* 0x000fea0003800000 */
[----:B------:R-:W-:Y:S01]  /*7b10*/  IADD3 R2, P2, R26, 0x20, RZ ;  /* 0x000000201a027810 */ /* 0x000fe20007f5e0ff */
[----:B------:R-:W-:Y:S01]  /*7b20*/  ULDC.64 UR4, c[0x0][0x298] ;  /* 0x0000a60000047ab9 */ /* 0x000fe20000000a00 */
[----:B------:R-:W-:Y:S01]  /*7b30*/  MOV R35, R33 ;  /* 0x0000002100237202 */ /* 0x000fe20000000f00 */
[----:B------:R-:W-:Y:S02]  /*7b40*/  IMAD.MOV.U32 R34, RZ, RZ, R24 ;  /* 0x000000ffff227224 */ /* 0x000fe400078e0018 */
[----:B------:R-:W-:Y:S02]  /*7b50*/  IMAD.X R0, RZ, RZ, R27, P2 ;  /* 0x000000ffff007224 */ /* 0x000fe400010e061b */
[----:B------:R-:W-:-:S04]  /*7b60*/  IMAD.WIDE.U32 R34, R2, UR4, R34 ;  /* 0x0000000402227c25 */ /* 0x000fc8000f8e0022 */
[----:B------:R-:W-:-:S04]  /*7b70*/  IMAD R3, R0, UR4, RZ ;  /* 0x0000000400037c24 */ /* 0x000fc8000f8e02ff */
[----:B------:R-:W-:Y:S01]  /*7b80*/  IMAD R3, R2, UR5, R3 ;  /* 0x0000000502037c24 */ /* 0x000fe2000f8e0203 */
[----:B------:R-:W-:Y:S02]  /*7b90*/  ULDC.64 UR4, c[0x0][0x280] ;  /* 0x0000a00000047ab9 */ /* 0x000fe40000000a00 */
[----:B------:R-:W-:Y:S02]  /*7ba0*/  LEA R2, P2, R34, UR4, 0x1 ;  /* 0x0000000422027c11 */ /* 0x000fe4000f8408ff */
[----:B------:R-:W-:-:S04]  /*7bb0*/  IADD3 R3, R35, R3, RZ ;  /* 0x0000000323037210 */ /* 0x000fc80007ffe0ff */
[----:B------:R-:W-:-:S05]  /*7bc0*/  LEA.HI.X R3, R34, UR5, R3, 0x1, P2 ;  /* 0x0000000522037c11 */ /* 0x000fca00090f0c03 */
[----:B-1----:R1:W-:Y:S04]  /*7bd0*/  STG.E.128 desc[UR14][R2.64], R20 ;  /* 0x0000001402007986 */ /* 0x0023e8000c101d0e */
[----:B------:R1:W-:Y:S04]  /*7be0*/  STG.E.128 desc[UR14][R2.64+0x80], R8 ;  /* 0x0000800802007986 */ /* 0x0003e8000c101d0e */
[----:B----4-:R1:W-:Y:S02]  /*7bf0*/  STG.E.128 desc[UR14][R2.64+0x100], R4 ;  /* 0x0001000402007986 */ /* 0x0103e4000c101d0e */
.L_x_17:
[----:B------:R-:W-:Y:S05]  /*7c00*/  BSYNC B0 ;  /* 0x0000000000007941 */ /* 0x000fea0003800000 */
.L_x_16:
[----:B-1----:R1:W1:Y:S01]  /*7c10*/  LDS.128 R8, [R209+0x2000] ;  /* 0x00200000d1087984 */ /* 0x0022620000000c00 */
[----:B------:R-:W-:Y:S03]  /*7c20*/  BSSY B0, `(.L_x_18) ;  /* 0x0000013000007945 */ /* 0x000fe60003800000 */
[----:B----4-:R4:W1:Y:S04]  /*7c30*/  LDS.128 R4, [R209+0x6000] ;  /* 0x00600000d1047984 */ /* 0x0108680000000c00 */
[----:B------:R4:W1:Y:S01]  /*7c40*/  LDS.128 R20, [R209+0xa000] ;  /* 0x00a00000d1147984 */ /* 0x0008620000000c00 */
        /* <DEDUP_REMOVED lines=15> */
[----:B------:R1:W-:Y:S02]  /*7d40*/  STG.E.128 desc[UR14][R2.64+0x100], R20 ;  /* 0x0001001402007986 */ /* 0x0003e4000c101d0e */
.L_x_19:
[----:B------:R-:W-:Y:S05]  /*7d50*/  BSYNC B0 ;  /* 0x0000000000007941 */ /* 0x000fea0003800000 */
.L_x_18:
[----:B------:R-:W-:Y:S05]  /*7d60*/  @P0 EXIT ;  /* 0x000000000000094d */ /* 0x000fea0003800000 */
[----:B------:R-:W-:Y:S01]  /*7d70*/  IADD3 R0, P0, R26, 0x60, RZ ;  /* 0x000000601a007810 */ /* 0x000fe20007f1e0ff */
[----:B------:R-:W-:Y:S01]  /*7d80*/  ULDC.64 UR4, c[0x0][0x298] ;  /* 0x0000a60000047ab9 */ /* 0x000fe20000000a00 */
[----:B-1----:R-:W-:Y:S01]  /*7d90*/  MOV R5, R33 ;  /* 0x0000002100057202 */ /* 0x002fe20000000f00 */
        /* <DEDUP_REMOVED lines=9> */
[----:B------:R-:W-:Y:S04]  /*7e30*/  STG.E.128 desc[UR14][R2.64], R28 ;  /* 0x0000001c02007986 */ /* 0x000fe8000c101d0e */
[----:B------:R-:W-:Y:S04]  /*7e40*/  STG.E.128 desc[UR14][R2.64+0x80], R16 ;  /* 0x0000801002007986 */ /* 0x000fe8000c101d0e */
[----:B------:R-:W-:Y:S01]  /*7e50*/  STG.E.128 desc[UR14][R2.64+0x100], R12 ;  /* 0x0001000c02007986 */ /* 0x000fe2000c101d0e */
[----:B------:R-:W-:Y:S05]  /*7e60*/  EXIT ;  /* 0x000000000000794d */ /* 0x000fea0003800000 */
.L_x_2:
[----:B------:R-:W1:Y:S01]  /*7e70*/  LDC.U8 R2, c[0x0][0x3d9] ;  /* 0x0000f640ff027b82 */ /* 0x000e620000000000 */
[----:B------:R-:W-:Y:S01]  /*7e80*/  ISETP.NE.AND P4, PT, R207, -0x1, PT ;  /* 0xffffffffcf00780c */ /* 0x000fe20003f85270 */
[----:B------:R-:W-:Y:S01]  /*7e90*/  ULDC.64 UR4, c[0x0][0x2a0] ;  /* 0x0000a80000047ab9 */ /* 0x000fe20000000a00 */
[----:B------:R-:W-:Y:S01]  /*7ea0*/  SHF.R.S32.HI R15, RZ, 0x1f, R86 ;  /* 0x0000001fff0f7819 */ /* 0x000fe20000011456 */
[----:B------:R-:W-:Y:S01]  /*7eb0*/  BSSY B0, `(.L_x_20) ;  /* 0x0000048000007945 */ /* 0x000fe20003800000 */
[----:B------:R-:W-:-:S03]  /*7ec0*/  IADD3 R210, -R11, R210, RZ ;  /* 0x000000d20bd27210 */ /* 0x000fc60007ffe1ff */
[----:B------:R-:W2:Y:S06]  /*7ed0*/  LDC.U8 R0, c[0x0][0x3d8] ;  /* 0x0000f600ff007b82 */ /* 0x000eac0000000000 */
[----:B------:R-:W-:Y:S02]  /*7ee0*/  @!P4 SHF.R.S32.HI R3, RZ, 0x1f, R17 ;  /* 0x0000001fff03c819 */ /* 0x000fe40000011411 */
[----:B------:R-:W3:Y:S01]  /*7ef0*/  @!P4 LDC.64 R4, c[0x0][0x290] ;  /* 0x0000a400ff04cb82 */ /* 0x000ee20000000a00 */
[----:B-1----:R-:W-:-:S07]  /*7f00*/  ISETP.NE.AND P1, PT, R2, RZ, PT ;  /* 0x000000ff0200720c */ /* 0x002fce0003f25270 */
[----:B------:R-:W1:Y:S01]  /*7f10*/  @P4 LDC.64 R6, c[0x0][0x298] ;  /* 0x0000a600ff064b82 */ /* 0x000e620000000a00 */
[C---:B--2---:R-:W-:Y:S02]  /*7f20*/  ISETP.NE.AND P0, PT, R0.reuse, RZ, PT ;  /* 0x000000ff0000720c */ /* 0x044fe40003f05270 */
[----:B------:R-:W-:Y:S02]  /*7f30*/  ISETP.NE.AND P2, PT, R0, RZ, !P1 ;  /* 0x000000ff0000720c */ /* 0x000fe40004f45270 */
[----:B------:R-:W-:-:S03]  /*7f40*/  ISETP.NE.OR P0, PT, R2, RZ, !P0 ;  /* 0x000000ff0200720c */ /* 0x000fc60004705670 */
[----:B------:R-:W2:Y:S01]  /*7f50*/  @!P1 LDC R13, c[0x0][0x2c4] ;  /* 0x0000b100ff0d9b82 */ /* 0x000ea20000000800 */
[----:B------:R-:W-:Y:S01]  /*7f60*/  LEA.HI R0, R15, R86, RZ, 0x3 ;  /* 0x000000560f007211 */ /* 0x000fe200078f18ff */
[-C--:B---3--:R-:W-:Y:S01]  /*7f70*/  @!P4 IMAD R12, R3, R4.reuse, RZ ;  /* 0x00000004030cc224 */ /* 0x088fe200078e02ff */
[----:B------:R-:W-:Y:S01]  /*7f80*/  ISETP.NE.OR P3, PT, R207, -0x1, P0 ;  /* 0xffffffffcf00780c */ /* 0x000fe20000765670 */
[----:B------:R-:W-:Y:S01]  /*7f90*/  @!P4 IMAD.WIDE.U32 R20, R17, R4, RZ ;  /* 0x000000041114c225 */ /* 0x000fe200078e00ff */
[----:B------:R-:W-:-:S03]  /*7fa0*/  LOP3.LUT R15, R0, 0x1ffffff8, RZ, 0xc0, !PT ;  /* 0x1ffffff8000f7812 */ /* 0x000fc600078ec0ff */
[----:B------:R-:W3:Y:S01]  /*7fb0*/  @!P1 LDC R8, c[0x0][0x270] ;  /* 0x00009c00ff089b82 */ /* 0x000ee20000000800 */
[----:B------:R-:W-:Y:S01]  /*7fc0*/  @!P4 IMAD R5, R17, R5, R12 ;  /* 0x000000051105c224 */ /* 0x000fe200078e020c */
[----:B------:R-:W-:Y:S01]  /*7fd0*/  SHF.R.S32.HI R12, RZ, 0x3, R0 ;  /* 0x00000003ff0c7819 */ /* 0x000fe20000011400 */
[----:B------:R-:W-:Y:S02]  /*7fe0*/  IMAD.IADD R15, R86, 0x1, -R15 ;  /* 0x00000001560f7824 */ /* 0x000fe400078e0a0f */
[----:B-1----:R-:W-:-:S03]  /*7ff0*/  @P4 IMAD.WIDE.U32 R18, R207, R6, RZ ;  /* 0x00000006cf124225 */ /* 0x002fc600078e00ff */
[----:B------:R-:W1:Y:S01]  /*8000*/  @P1 LDC.64 R2, c[0x0][0x2c0] ;  /* 0x0000b000ff021b82 */ /* 0x000e620000000a00 */
[----:B------:R-:W-:Y:S02]  /*8010*/  IMAD.SHL.U32 R15, R15, 0x8, RZ ;  /* 0x000000080f0f7824 */ /* 0x000fe400078e00ff */
[----:B------:R-:W-:Y:S02]  /*8020*/  @!P4 IMAD.MOV.U32 R18, RZ, RZ, R20 ;  /* 0x000000ffff12c224 */ /* 0x000fe400078e0014 */
[----:B------:R-:W-:Y:S02]  /*8030*/  @P4 IMAD R7, R207, R7, R19 ;  /* 0x00000007cf074224 */ /* 0x000fe400078e0213 */
[----:B------:R-:W-:Y:S01]  /*8040*/  @!P4 IMAD.IADD R7, R21, 0x1, R5 ;  /* 0x000000011507c824 */ /* 0x000fe200078e0205 */
[----:B--2---:R-:W3:Y:S01]  /*8050*/  @P2 LDC R13, c[0x0][0x2e4] ;  /* 0x0000b900ff0d2b82 */ /* 0x004ee20000000800 */
[----:B------:R-:W-:Y:S01]  /*8060*/  ISETP.GE.AND P4, PT, R12, R210, PT ;  /* 0x000000d20c00720c */ /* 0x000fe20003f86270 */
[----:B------:R-:W-:Y:S01]  /*8070*/  @P1 IMAD.MOV.U32 R6, RZ, RZ, 0x1 ;  /* 0x00000001ff061424 */ /* 0x000fe200078e00ff */
[----:B------:R-:W-:-:S02]  /*8080*/  IADD3 R18, P2, R15, R18, RZ ;  /* 0x000000120f127210 */ /* 0x000fc40007f5e0ff */
[----:B------:R-:W-:Y:S02]  /*8090*/  CS2R R20, SRZ ;  /* 0x0000000000147805 */ /* 0x000fe4000001ff00 */
[----:B------:R-:W-:Y:S02]  /*80a0*/  SHF.R.S32.HI R5, RZ, 0x1f, R9 ;  /* 0x0000001fff057819 */ /* 0x000fe40000011409 */
[----:B------:R-:W-:Y:S01]  /*80b0*/  LEA.HI.X.SX32 R19, R15, R7, 0x1, P2 ;  /* 0x000000070f137211 */ /* 0x000fe200010f0eff */
[----:B------:R-:W2:Y:S01]  /*80c0*/  @!P0 LDC R10, c[0x0][0x2c4] ;  /* 0x0000b100ff0a8b82 */ /* 0x000ea20000000800 */
[----:B------:R-:W-:Y:S02]  /*80d0*/  VIADD R7, R12, 0x20 ;  /* 0x000000200c077836 */ /* 0x000fe40000000000 */
[----:B------:R-:W-:-:S05]  /*80e0*/  IMAD.WIDE.U32 R18, R9, UR4, R18 ;  /* 0x0000000409127c25 */ /* 0x000fca000f8e0012 */
[----:B------:R-:W4:Y:S01]  /*80f0*/  @P1 LDC R4, c[0x0][0x2c0] ;  /* 0x0000b000ff041b82 */ /* 0x000f220000000800 */
[----:B-1----:R-:W-:Y:S01]  /*8100*/  @P1 IMAD R2, R3, R2, RZ ;  /* 0x0000000203021224 */ /* 0x002fe200078e02ff */
[----:B------:R-:W-:Y:S01]  /*8110*/  IADD3 R3, R12, 0x60, RZ ;  /* 0x000000600c037810 */ /* 0x000fe20007ffe0ff */
[----:B---3--:R-:W-:Y:S02]  /*8120*/  @!P1 IMAD R6, R13, R8, RZ ;  /* 0x000000080d069224 */ /* 0x008fe400078e02ff */
[----:B------:R-:W-:Y:S02]  /*8130*/  IMAD R8, R5, UR4, RZ ;  /* 0x0000000405087c24 */ /* 0x000fe4000f8e02ff */
[C---:B------:R-:W-:Y:S02]  /*8140*/  IMAD R6, R17.reuse, R6, RZ ;  /* 0x0000000611067224 */ /* 0x040fe400078e02ff */
[----:B------:R-:W-:Y:S01]  /*8150*/  @!P1 IMAD.MOV.U32 R2, RZ, RZ, R13 ;  /* 0x000000ffff029224 */ /* 0x000fe200078e000d */
[----:B------:R-:W-:Y:S01]  /*8160*/  SHF.R.S32.HI R13, RZ, 0x1f, R12 ;  /* 0x0000001fff0d7819 */ /* 0x000fe2000001140c */
[----:B--2---:R-:W-:Y:S01]  /*8170*/  @!P3 IMAD R207, R17, R10, RZ ;  /* 0x0000000a11cfb224 */ /* 0x004fe200078e02ff */
[----:B------:R-:W-:Y:S01]  /*8180*/  LOP3.LUT P3, RZ, R86, 0x7, RZ, 0xc0, !PT ;  /* 0x0000000756ff7812 */ /* 0x000fe2000786c0ff */
[----:B------:R-:W-:Y:S01]  /*8190*/  VIADD R5, R12, 0x40 ;  /* 0x000000400c057836 */ /* 0x000fe20000000000 */
[----:B------:R-:W-:Y:S01]  /*81a0*/  SEL R6, R6, RZ, P0 ;  /* 0x000000ff06067207 */ /* 0x000fe20000000000 */
[----:B------:R-:W-:Y:S01]  /*81b0*/  IMAD R0, R9, UR5, R8 ;  /* 0x0000000509007c24 */ /* 0x000fe2000f8e0208 */
[--C-:B------:R-:W-:Y:S01]  /*81c0*/  @!P0 SHF.R.S32.HI R21, RZ, 0x1f, R207.reuse ;  /* 0x0000001fff158819 */ /* 0x100fe200000114cf */
[----:B------:R-:W-:Y:S01]  /*81d0*/  @!P0 IMAD.MOV.U32 R20, RZ, RZ, R207 ;  /* 0x000000ffff148224 */ /* 0x000fe200078e00cf */
[-C--:B------:R-:W-:Y:S01]  /*81e0*/  ISETP.GE.OR P6, PT, R12, R210.reuse, P3 ;  /* 0x000000d20c00720c */ /* 0x080fe20001fc6670 */
[----:B------:R-:W-:Y:S01]  /*81f0*/  @!P1 IMAD.MOV.U32 R4, RZ, RZ, 0x1 ;  /* 0x00000001ff049424 */ /* 0x000fe200078e00ff */
[-C--:B------:R-:W-:Y:S01]  /*8200*/  ISETP.GE.AND P1, PT, R7, R210.reuse, PT ;  /* 0x000000d20700720c */ /* 0x080fe20003f26270 */
[----:B------:R-:W-:Y:S01]  /*8210*/  IMAD.WIDE R208, R208, 0x80, R12 ;  /* 0x00000080d0d07825 */ /* 0x000fe200078e020c */
[----:B------:R-:W-:-:S02]  /*8220*/  ISETP.GE.AND P2, PT, R5, R210, PT ;  /* 0x000000d20500720c */ /* 0x000fc40003f46270 */
[-C--:B------:R-:W-:Y:S01]  /*8230*/  ISETP.GE.AND P0, PT, R3, R210.reuse, PT ;  /* 0x000000d20300720c */ /* 0x080fe20003f06270 */
[----:B------:R-:W-:Y:S01]  /*8240*/  IMAD.IADD R15, R0, 0x1, R19 ;  /* 0x00000001000f7824 */ /* 0x000fe200078e0213 */
[----:B------:R-:W-:Y:S01]  /*8250*/  ISETP.GE.OR P5, PT, R7, R210, P3 ;  /* 0x000000d20700720c */ /* 0x000fe20001fa6670 */
[----:B----4-:R-:W-:-:S12]  /*8260*/  @P4 BRA `(.L_x_21) ;  /* 0x0000000000304947 */ /* 0x010fd80003800000 */
        /* <DEDUP_REMOVED lines=9> */
[----:B------:R1:W-:Y:S04]  /*8300*/  STG.E.128 desc[UR14][R22.64], RZ ;  /* 0x000000ff16007986 */ /* 0x0003e8000c101d0e */
[----:B------:R1:W-:Y:S04]  /*8310*/  STG.E.128 desc[UR14][R22.64+0x80], RZ ;  /* 0x000080ff16007986 */ /* 0x0003e8000c101d0e */
[----:B------:R1:W-:Y:S02]  /*8320*/  STG.E.128 desc[UR14][R22.64+0x100], RZ ;  /* 0x000100ff16007986 */ /* 0x0003e4000c101d0e */
.L_x_21:
[----:B------:R-:W-:Y:S05]  /*8330*/  BSYNC B0 ;  /* 0x0000000000007941 */ /* 0x000fea0003800000 */
.L_x_20:
[----:B------:R-:W-:Y:S01]  /*8340*/  BSSY B0, `(.L_x_22) ;  /* 0x0000015000007945 */ /* 0x000fe20003800000 */
[----:B------:R-:W-:Y:S01]  /*8350*/  ISETP.GE.OR P4, PT, R5, R210, P3 ;  /* 0x000000d20500720c */ /* 0x000fe20001f86670 */
[----:B------:R-:W-:Y:S01]  /*8360*/  IMAD R9, R9, R2, R6 ;  /* 0x0000000209097224 */ /* 0x000fe200078e0206 */
[----:B------:R-:W-:Y:S01]  /*8370*/  ISETP.GE.OR P3, PT, R3, R210, P3 ;  /* 0x000000d20300720c */ /* 0x000fe20001f66670 */
[----:B------:R-:W-:Y:S01]  /*8380*/  IMAD R2, R11, R4, RZ ;  /* 0x000000040b027224 */ /* 0x000fe200078e02ff */
[----:B------:R-:W-:Y:S11]  /*8390*/  @P1 BRA `(.L_x_23) ;  /* 0x00000000003c1947 */ /* 0x000ff60003800000 */
        /* <DEDUP_REMOVED lines=15> */
.L_x_23:
[----:B------:R-:W-:Y:S05]  /*8490*/  BSYNC B0 ;  /* 0x0000000000007941 */ /* 0x000fea0003800000 */
.L_x_22:
[----:B------:R-:W-:Y:S04]  /*84a0*/  BSSY B0, `(.L_x_24) ;  /* 0x0000011000007945 */ /* 0x000fe80003800000 */
[----:B------:R-:W-:Y:S05]  /*84b0*/  @P2 BRA `(.L_x_25) ;  /* 0x00000000003c2947 */ /* 0x000fea0003800000 */
[----:B--2---:R-:W-:Y:S01]  /*84c0*/  IADD3 R11, P1, R208, 0x40, RZ ;  /* 0x00000040d00b7810 */ /* 0x004fe20007f3e0ff */
        /* <DEDUP_REMOVED lines=14> */
.L_x_25:
[----:B------:R-:W-:Y:S05]  /*85b0*/  BSYNC B0 ;  /* 0x0000000000007941 */ /* 0x000fea0003800000 */
.L_x_24:
[----:B------:R-:W-:Y:S01]  /*85c0*/  BSSY B0, `(.L_x_26) ;  /* 0x0000013000007945 */ /* 0x000fe20003800000 */
[--C-:B------:R-:W-:Y:S02]  /*85d0*/  IADD3 R0, P2, P1, R2, R20, R9.reuse ;  /* 0x0000001402007210 */ /* 0x100fe4000795e009 */
[----:B--23--:R-:W-:Y:S02]  /*85e0*/  SHF.R.S32.HI R11, RZ, 0x1f, R2 ;  /* 0x0000001fff0b7819 */ /* 0x00cfe40000011402 */
[----:B------:R-:W-:Y:S01]  /*85f0*/  SHF.R.S32.HI R9, RZ, 0x1f, R9 ;  /* 0x0000001fff097819 */ /* 0x000fe20000011409 */
[----:B------:R-:W-:Y:S08]  /*8600*/  @P0 BRA `(.L_x_27) ;  /* 0x0000000000380947 */ /* 0x000ff00003800000 */
[----:B------:R-:W-:Y:S01]  /*8610*/  IADD3 R2, P0, R208, 0x60, RZ ;  /* 0x00000060d0027810 */ /* 0x000fe20007f1e0ff */
[----:B------:R-:W-:Y:S01]  /*8620*/  ULDC.64 UR4, c[0x0][0x298] ;  /* 0x0000a60000047ab9 */ /* 0x000fe20000000a00 */
[----:B------:R-:W-:Y:S02]  /*8630*/  MOV R14, R18 ;  /* 0x00000012000e7202 */ /* 0x000fe40000000f00 */
[----:B------:R-:W-:-:S03]  /*8640*/  IADD3.X R17, RZ, R209, RZ, P0, !PT ;  /* 0x000000d1ff117210 */ /* 0x000fc600007fe4ff */
        /* <DEDUP_REMOVED lines=10> */
.L_x_27:
[----:B------:R-:W-:Y:S05]  /*86f0*/  BSYNC B0 ;  /* 0x0000000000007941 */ /* 0x000fea0003800000 */
.L_x_26:
[----:B------:R-:W-:Y:S01]  /*8700*/  BSSY B0, `(.L_x_28) ;  /* 0x000000b000007945 */ /* 0x000fe20003800000 */
[----:B------:R-:W-:-:S03]  /*8710*/  IADD3.X R9, R11, R21, R9, P2, P1 ;  /* 0x000000150b097210 */ /* 0x000fc600017e2409 */
[----:B------:R-:W-:Y:S05]  /*8720*/  @P6 BRA `(.L_x_29) ;  /* 0x0000000000206947 */ /* 0x000fea0003800000 */
[----:B------:R-:W-:Y:S01]  /*8730*/  IMAD R2, R12, R4, RZ ;  /* 0x000000040c027224 */ /* 0x000fe200078e02ff */
[----:B------:R-:W-:Y:S01]  /*8740*/  ULDC.64 UR4, c[0x0][0x2b0] ;  /* 0x0000ac0000047ab9 */ /* 0x000fe20000000a00 */
[----:B------:R-:W-:-:S03]  /*8750*/  IMAD.MOV.U32 R13, RZ, RZ, 0x7f800000 ;  /* 0x7f800000ff0d7424 */ /* 0x000fc600078e00ff */
[----:B------:R-:W-:-:S04]  /*8760*/  IADD3 R11, P0, R2, R0, RZ ;  /* 0x00000000020b7210 */ /* 0x000fc80007f1e0ff */
[----:B------:R-:W-:Y:S02]  /*8770*/  LEA.HI.X.SX32 R2, R2, R9, 0x1, P0 ;  /* 0x0000000902027211 */ /* 0x000fe400000f0eff */
[----:B------:R-:W-:-:S04]  /*8780*/  LEA R10, P0, R11, UR4, 0x2 ;  /* 0x000000040b0a7c11 */ /* 0x000fc8000f8010ff */
[----:B------:R-:W-:-:S05]  /*8790*/  LEA.HI.X R11, R11, UR5, R2, 0x2, P0 ;  /* 0x000000050b0b7c11 */ /* 0x000fca00080f1402 */
[----:B------:R3:W-:Y:S04]  /*87a0*/  STG.E desc[UR14][R10.64], R13 ;  /* 0x0000000d0a007986 */ /* 0x0007e8000c10190e */
.L_x_29:
[----:B------:R-:W-:Y:S05]  /*87b0*/  BSYNC B0 ;  /* 0x0000000000007941 */ /* 0x000fea0003800000 */
.L_x_28:
[----:B------:R-:W-:Y:S04]  /*87c0*/  BSSY B0, `(.L_x_30) ;  /* 0x000000a000007945 */ /* 0x000fe80003800000 */
[----:B------:R-:W-:Y:S05]  /*87d0*/  @P5 BRA `(.L_x_31) ;  /* 0x0000000000205947 */ /* 0x000fea0003800000 */
[----:B------:R-:W-:Y:S01]  /*87e0*/  IMAD R2, R7, R4, RZ ;  /* 0x0000000407027224 */ /* 0x000fe200078e02ff */
[----:B------:R-:W-:Y:S01]  /*87f0*/  ULDC.64 UR4, c[0x0][0x2b0] ;  /* 0x0000ac0000047ab9 */ /* 0x000fe20000000a00 */
[----:B---3--:R-:W-:-:S03]  /*8800*/  IMAD.MOV.U32 R11, RZ, RZ, 0x7f800000 ;  /* 0x7f800000ff0b7424 */ /* 0x008fc600078e00ff */
[----:B------:R-:W-:-:S04]  /*8810*/  IADD3 R7, P0, R2, R0, RZ ;  /* 0x0000000002077210 */ /* 0x000fc80007f1e0ff */
[----:B------:R-:W-:Y:S02]  /*8820*/  LEA.HI.X.SX32 R2, R2, R9, 0x1, P0 ;  /* 0x0000000902027211 */ /* 0x000fe400000f0eff */
[----:B------:R-:W-:-:S04]  /*8830*/  LEA R6, P0, R7, UR4, 0x2 ;  /* 0x0000000407067c11 */ /* 0x000fc8000f8010ff */
[----:B------:R-:W-:-:S05]  /*8840*/  LEA.HI.X R7, R7, UR5, R2, 0x2, P0 ;  /* 0x0000000507077c11 */ /* 0x000fca00080f1402 */
[----:B------:R4:W-:Y:S04]  /*8850*/  STG.E desc[UR14][R6.64], R11 ;  /* 0x0000000b06007986 */ /* 0x0009e8000c10190e */
.L_x_31:
[----:B------:R-:W-:Y:S05]  /*8860*/  BSYNC B0 ;  /* 0x0000000000007941 */ /* 0x000fea0003800000 */
.L_x_30:
[----:B------:R-:W-:Y:S04]  /*8870*/  BSSY B0, `(.L_x_32) ;  /* 0x000000a000007945 */ /* 0x000fe80003800000 */
[----:B------:R-:W-:Y:S05]  /*8880*/  @P4 BRA `(.L_x_33) ;  /* 0x0000000000204947 */ /* 0x000fea0003800000 */
[----:B------:R-:W-:Y:S01]  /*8890*/  IMAD R2, R5, R4, RZ ;  /* 0x0000000405027224 */ /* 0x000fe200078e02ff */
[----:B------:R-:W-:-:S04]  /*88a0*/  ULDC.64 UR4, c[0x0][0x2b0] ;  /* 0x0000ac0000047ab9 */ /* 0x000fc80000000a00 */
[----:B------:R-:W-:-:S04]  /*88b0*/  IADD3 R5, P0, R2, R0, RZ ;  /* 0x0000000002057210 */ /* 0x000fc80007f1e0ff */
[----:B------:R-:W-:Y:S02]  /*88c0*/  LEA.HI.X.SX32 R2, R2, R9, 0x1, P0 ;  /* 0x0000000902027211 */ /* 0x000fe400000f0eff */
[----:B----4-:R-:W-:-:S04]  /*88d0*/  LEA R6, P0, R5, UR4, 0x2 ;  /* 0x0000000405067c11 */ /* 0x010fc8000f8010ff */
[----:B------:R-:W-:Y:S01]  /*88e0*/  LEA.HI.X R7, R5, UR5, R2, 0x2, P0 ;  /* 0x0000000505077c11 */ /* 0x000fe200080f1402 */
[----:B------:R-:W-:-:S05]  /*88f0*/  IMAD.MOV.U32 R5, RZ, RZ, 0x7f800000 ;  /* 0x7f800000ff057424 */ /* 0x000fca00078e00ff */
[----:B------:R4:W-:Y:S03]  /*8900*/  STG.E desc[UR14][R6.64], R5 ;  /* 0x0000000506007986 */ /* 0x0009e6000c10190e */
.L_x_33:
[----:B------:R-:W-:Y:S05]  /*8910*/  BSYNC B0 ;  /* 0x0000000000007941 */ /* 0x000fea0003800000 */
.L_x_32:
[----:B------:R-:W-:Y:S05]  /*8920*/  @P3 EXIT ;  /* 0x000000000000394d */ /* 0x000fea0003800000 */
[----:B------:R-:W-:Y:S01]  /*8930*/  IMAD R3, R3, R4, RZ ;  /* 0x0000000403037224 */ /* 0x000fe200078e02ff */
[----:B------:R-:W-:Y:S01]  /*8940*/  ULDC.64 UR4, c[0x0][0x2b0] ;  /* 0x0000ac0000047ab9 */ /* 0x000fe20000000a00 */
[----:B----4-:R-:W-:-:S03]  /*8950*/  IMAD.MOV.U32 R5, RZ, RZ, 0x7f800000 ;  /* 0x7f800000ff057424 */ /* 0x010fc600078e00ff */
[----:B------:R-:W-:-:S04]  /*8960*/  IADD3 R0, P0, R3, R0, RZ ;  /* 0x0000000003007210 */ /* 0x000fc80007f1e0ff */
[----:B------:R-:W-:Y:S02]  /*8970*/  LEA.HI.X.SX32 R3, R3, R9, 0x1, P0 ;  /* 0x0000000903037211 */ /* 0x000fe400000f0eff */
[----:B------:R-:W-:-:S04]  /*8980*/  LEA R2, P0, R0, UR4, 0x2 ;  /* 0x0000000400027c11 */ /* 0x000fc8000f8010ff */
[----:B------:R-:W-:-:S05]  /*8990*/  LEA.HI.X R3, R0, UR5, R3, 0x2, P0 ;  /* 0x0000000500037c11 */ /* 0x000fca00080f1403 */
[----:B------:R-:W-:Y:S01]  /*89a0*/  STG.E desc[UR14][R2.64], R5 ;  /* 0x0000000502007986 */ /* 0x000fe2000c10190e */
[----:B------:R-:W-:Y:S05]  /*89b0*/  EXIT ;  /* 0x000000000000794d */ /* 0x000fea0003800000 */
.L_x_34:
[----:B------:R-:W-:-:S00]  /*89c0*/  BRA `(.L_x_34) ;  /* 0xfffffffc00fc7947 */ /* 0x000fc0000383ffff */
[----:B------:R-:W-:-:S00]  /*89d0*/  NOP ;  /* 0x0000000000007918 */ /* 0x000fc00000000000 */
        /* <DEDUP_REMOVED lines=10> */
.L_x_1508:


//--------------------- .text._ZN5flash16flash_fwd_kernelI23Flash_fwd_kernel_traitsILi192ELi128ELi64ELi8ELb0ELb0EN7cutlass6half_tE19Flash_kernel_traitsILi192ELi128ELi64ELi8ES3_EELb0ELb0ELb0ELb0ELb0ELb1ELb1ELb0EEEvNS_16Flash_fwd_paramsE --------------------------
	.section	.text._ZN5flash16flash_fwd_kernelI23Flash_fwd_kernel_traitsILi192ELi128ELi64ELi8ELb0ELb0EN7cutlass6half_tE19Flash_kernel_traitsILi192ELi128ELi64ELi8ES3_EELb0ELb0ELb0ELb0ELb0ELb1ELb1ELb0EEEvNS_16Flash_fwd_paramsE,"ax",@progbits
	.align	128
        .global         _ZN5flash16flash_fwd_kernelI23Flash_fwd_kernel_traitsILi192ELi128ELi64ELi8ELb0ELb0EN7cutlass6half_tE19Flash_kernel_traitsILi192ELi128ELi64ELi8ES3_EELb0ELb0ELb0ELb0ELb0ELb1ELb1ELb0EEEvNS_16Flash_fwd_paramsE
        .type           _ZN5flash16flash_fwd_kernelI23Flash_fwd_kernel_traitsILi192ELi128ELi64ELi8ELb0ELb0EN7cutlass6half_tE19Flash_kernel_traitsILi192ELi128ELi64ELi8ES3_EELb0ELb0ELb0ELb0ELb0ELb1ELb1ELb0EEEvNS_16Flash_fwd_paramsE,@function
        .size           _ZN5flash16flash_fwd_kernelI23Flash_fwd_kernel_traitsILi192ELi128ELi64ELi8ELb0ELb0EN7cutlass6half_tE19Flash_kernel_traitsILi192ELi128ELi64ELi8ES3_EELb0ELb0ELb0ELb0ELb0ELb1ELb1ELb0EEEvNS_16Flash_fwd_paramsE,(.L_x_1509 - _ZN5flash16flash_fwd_kernelI23Flash_fwd_kernel_traitsILi192ELi128ELi64ELi8ELb0ELb0EN7cutlass6half_tE19Flash_kernel_traitsILi192ELi128ELi64ELi8ES3_EELb0ELb0ELb0ELb0ELb0ELb1ELb1ELb0EEEvNS_16Flash_fwd_paramsE)
        .other          _ZN5flash16flash_fwd_kernelI23Flash_fwd_kernel_traitsILi192ELi128ELi64ELi8ELb0ELb0EN7cutlass6half_tE19Flash_kernel_traitsILi192ELi128ELi64ELi8ES3_EELb0ELb0ELb0ELb0ELb0ELb1ELb1ELb0EEEvNS_16Flash_fwd_paramsE,@"STO_CUDA_ENTRY STV_DEFAULT"
_ZN5flash16flash_fwd_kernelI23Flash_fwd_kernel_traitsILi192ELi128ELi64ELi8ELb0ELb0EN7cutlass6half_tE19Flash_kernel_traitsILi192ELi128ELi64ELi8ES3_EELb0ELb0ELb0ELb0ELb0ELb1ELb1ELb0EEEvNS_16Flash_fwd_paramsE:
.text._ZN5flash16flash_fwd_kernelI23Flash_fwd_kernel_traitsILi192ELi128ELi64ELi8ELb0ELb0EN7cutlass6half_tE19Flash_kernel_traitsILi192ELi128ELi64ELi8ES3_EELb0ELb0ELb0ELb0ELb0ELb1ELb1ELb0EEEvNS_16Flash_fwd_paramsE:
        /* <DEDUP_REMOVED lines=39> */
.L_x_35:
[----:B------:R-:W1:Y:S02]  /*0270*/  LDC R7, c[0x0][0x2c8] ;  /* 0x0000b200ff077b82 */ /* 0x000e640000000800 */
.L_x_36:
[----:B------:R-:W3:Y:S02]  /*0280*/  LDC.64 R4, c[0x0][0x308] ;  /* 0x0000c200ff047b82 */ /* 0x000ee40000000a00 */
[----:B---3--:R-:W-:-:S04]  /*0290*/  ISETP.NE.U32.AND P2, PT, R4, RZ, PT ;  /* 0x000000ff0400720c */ /* 0x008fc80003f45070 */
[----:B------:R-:W-:-:S13]  /*02a0*/  ISETP.NE.AND.EX P2, PT, R5, RZ, PT, P2 ;  /* 0x000000ff0500720c */ /* 0x000fda0003f45320 */
[----:B------:R-:W2:Y:S08]  /*02b0*/  @P2 LDC.64 R4, c[0x0][0x308] ;  /* 0x0000c200ff042b82 */ /* 0x000eb00000000a00 */
[----:B------:R-:W3:Y:S01]  /*02c0*/  @!P2 LDC R0, c[0x0][0x2cc] ;  /* 0x0000b300ff00ab82 */ /* 0x000ee20000000800 */
[----:B--2---:R-:W-:-:S07]  /*02d0*/  @P2 IMAD.WIDE R10, R12, 0x4, R4 ;  /* 0x000000040c0a2825 */ /* 0x004fce00078e0204 */
[----:B------:R-:W2:Y:S01]  /*02e0*/  @!P2 LDC.64 R4, c[0x0][0x318] ;  /* 0x0000c600ff04ab82 */ /* 0x000ea20000000a00 */
[----:B------:R-:W3:Y:S01]  /*02f0*/  @P2 LDG.E R9, desc[UR14][R10.64] ;  /* 0x0000000e0a092981 */ /* 0x000ee2000c1e1900 */
[----:B------:R-:W-:-:S05]  /*0300*/  IMAD.SHL.U32 R13, R212, 0x80, RZ ;  /* 0x00000080d40d7824 */ /* 0x000fca00078e00ff */
[----:B----4-:R-:W-:Y:S02]  /*0310*/  ISETP.GT.AND P0, PT, R214, R13, PT ;  /* 0x0000000dd600720c */ /* 0x010fe40003f04270 */
[----:B--2---:R-:W-:-:S04]  /*0320*/  @!P2 ISETP.NE.U32.AND P1, PT, R4, RZ, PT ;  /* 0x000000ff0400a20c */ /* 0x004fc80003f25070 */
[----:B------:R-:W-:-:S04]  /*0330*/  @!P2 ISETP.NE.AND.EX P1, PT, R5, RZ, PT, P1 ;  /* 0x000000ff0500a20c */ /* 0x000fc80003f25310 */
[----:B---3--:R-:W-:Y:S01]  /*0340*/  @!P2 SEL R0, R0, RZ, P1 ;  /* 0x000000ff0000a207 */ /* 0x008fe20000800000 */
[----:B-----5:R-:W-:-:S03]  /*0350*/  @P2 IMAD.IADD R90, R9, 0x1, -R20 ;  /* 0x00000001095a2824 */ /* 0x020fc600078e0a14 */
[----:B-1----:R-:W-:Y:S01]  /*0360*/  @!P2 IADD3 R90, R0, R7, -R20 ;  /* 0x00000007005aa210 */ /* 0x002fe20007ffe814 */
        /* <DEDUP_REMOVED lines=11> */
[----:B------:R-:W-:Y:S02]  /*0420*/  IABS R10, R8 ;  /* 0x00000008000a7213 */ /* 0x000fe40000000000 */
[CC--:B------:R-:W-:Y:S01]  /*0430*/  LEA.HI R11, R15.reuse, R88.reuse, RZ, 0x3 ;  /* 0x000000580f0b7211 */ /* 0x0c0fe200078f18ff */
[----:B------:R-:W2:Y:S01]  /*0440*/  S2UR UR6, SR_CgaCtaId ;  /* 0x00000000000679c3 */ /* 0x000ea20000008800 */
[----:B------:R-:W-:Y:S02]  /*0450*/  LEA.HI R31, R15, R88, RZ, 0x6 ;  /* 0x000000580f1f7211 */ /* 0x000fe400078f30ff */
[----:B------:R-:W-:-:S02]  /*0460*/  SHF.R.S32.HI R18, RZ, 0x3, R11 ;  /* 0x00000003ff127819 */ /* 0x000fc4000001140b */
[----:B------:R-:W-:Y:S01]  /*0470*/  LOP3.LUT R11, R11, 0xfffffff8, RZ, 0xc0, !PT ;  /* 0xfffffff80b0b7812 */ /* 0x000fe200078ec0ff */
[----:B------:R-:W-:Y:S01]  /*0480*/  IMAD.SHL.U32 R31, R31, 0x8, RZ ;  /* 0x000000081f1f7824 */ /* 0x000fe200078e00ff */
[CC--:B------:R-:W-:Y:S01]  /*0490*/  ISETP.GE.AND P3, PT, R18.reuse, R208.reuse, PT ;  /* 0x000000d01200720c */ /* 0x0c0fe20003f66270 */
[----:B------:R-:W3:Y:S01]  /*04a0*/  @!P4 LDC.64 R6, c[0x0][0x228] ;  /* 0x00008a00ff06cb82 */ /* 0x000ee20000000a00 */
[----:B------:R-:W-:Y:S01]  /*04b0*/  VIADD R13, R18, 0x20 ;  /* 0x00000020120d7836 */ /* 0x000fe20000000000 */
[----:B------:R-:W-:Y:S01]  /*04c0*/  LEA.HI.SX32 R91, R2, 0xffffffff, 0x1a ;  /* 0xffffffff025b7811 */ /* 0x000fe200078fd2ff */
[C---:B------:R-:W-:Y:S02]  /*04d0*/  IMAD.SHL.U32 R27, R18.reuse, 0x40, RZ ;  /* 0x00000040121b7824 */ /* 0x040fe400078e00ff */
[----:B------:R-:W-:Y:S01]  /*04e0*/  VIADD R23, R18, 0x40 ;  /* 0x0000004012177836 */ /* 0x000fe20000000000 */
[----:B------:R-:W-:Y:S01]  /*04f0*/  ISETP.GE.AND P0, PT, R13, R208, PT ;  /* 0x000000d00d00720c */ /* 0x000fe20003f06270 */
[----:B------:R-:W-:Y:S01]  /*0500*/  IMAD R24, R91, -0x40, R90 ;  /* 0xffffffc05b187824 */ /* 0x000fe200078e025a */
[----:B-1----:R-:W-:-:S02]  /*0510*/  IABS R9, R25 ;  /* 0x0000001900097213 */ /* 0x002fc40000000000 */
[----:B------:R-:W-:Y:S02]  /*0520*/  LOP3.LUT R27, R27, 0x1c0, RZ, 0xc0, !PT ;  /* 0x000001c01b1b7812 */ /* 0x000fe400078ec0ff */
[----:B------:R-:W1:Y:S01]  /*0530*/  I2F.RP R4, R9 ;  /* 0x0000000900047306 */ /* 0x000e620000209400 */
[----:B------:R-:W-:-:S06]  /*0540*/  ISETP.GE.AND P2, PT, R23, R208, PT ;  /* 0x000000d01700720c */ /* 0x000fcc0003f46270 */
[----:B------:R-:W4:Y:S01]  /*0550*/  @!P0 S2R R21, SR_CgaCtaId ;  /* 0x0000000000158919 */ /* 0x000f220000008800 */
[----:B-1----:R-:W1:Y:S02]  /*0560*/  MUFU.RCP R16, R4 ;  /* 0x0000000400107308 */ /* 0x002e640000001000 */
[----:B-1----:R-:W-:Y:S01]  /*0570*/  VIADD R16, R16, 0xffffffe ;  /* 0x0ffffffe10107836 */ /* 0x002fe20000000000 */
[----:B------:R-:W1:Y:S05]  /*0580*/  @P4 LDC.64 R4, c[0x0][0x240] ;  /* 0x00009000ff044b82 */ /* 0x000e6a0000000a00 */
[----:B------:R-:W5:Y:S02]  /*0590*/  F2I.FTZ.U32.TRUNC.NTZ R17, R16 ;  /* 0x0000001000117305 */ /* 0x000f64000021f000 */
[----:B-----5:R-:W-:-:S02]  /*05a0*/  IMAD.MOV R0, RZ, RZ, -R17 ;  /* 0x000000ffff007224 */ /* 0x020fc400078e0a11 */
[----:B------:R-:W-:Y:S02]  /*05b0*/  IMAD.MOV.U32 R16, RZ, RZ, RZ ;  /* 0x000000ffff107224 */ /* 0x000fe400078e00ff */
[----:B------:R-:W-:Y:S02]  /*05c0*/  IMAD R19, R0, R9, RZ ;  /* 0x0000000900137224 */ /* 0x000fe400078e02ff */
[----:B------:R-:W-:Y:S02]  /*05d0*/  IMAD.MOV.U32 R0, RZ, RZ, R10 ;  /* 0x000000ffff007224 */ /* 0x000fe400078e000a */
[----:B------:R-:W-:Y:S01]  /*05e0*/  IMAD.HI.U32 R19, R17, R19, R16 ;  /* 0x0000001311137227 */ /* 0x000fe200078e0010 */
[----:B------:R-:W-:-:S03]  /*05f0*/  @!P4 SHF.R.S32.HI R17, RZ, 0x1f, R12 ;  /* 0x0000001fff11c819 */ /* 0x000fc6000001140c */
[----:B-1----:R-:W-:-:S04]  /*0600*/  @P4 IMAD.WIDE.U32 R28, R211, R4, RZ ;  /* 0x00000004d31c4225 */ /* 0x002fc800078e00ff */
[----:B------:R-:W-:-:S04]  /*0610*/  IMAD.HI.U32 R216, R19, R0, RZ ;  /* 0x0000000013d87227 */ /* 0x000fc800078e00ff */
[----:B------:R-:W-:Y:S02]  /*0620*/  IMAD.MOV R10, RZ, RZ, -R216 ;  /* 0x000000ffff0a7224 */ /* 0x000fe400078e0ad8 */
[----:B---3--:R-:W-:Y:S02]  /*0630*/  @!P4 IMAD R14, R17, R6, RZ ;  /* 0x00000006110ec224 */ /* 0x008fe400078e02ff */
[----:B------:R-:W-:Y:S01]  /*0640*/  IMAD R10, R9, R10, R0 ;  /* 0x0000000a090a7224 */ /* 0x000fe200078e0200 */
[----:B------:R-:W-:Y:S01]  /*0650*/  IADD3 R0, -R11, R88, RZ ;  /* 0x000000580b007210 */ /* 0x000fe20007ffe1ff */
[C---:B------:R-:W-:Y:S01]  /*0660*/  @!P4 IMAD R7, R12.reuse, R7, R14 ;  /* 0x000000070c07c224 */ /* 0x040fe200078e020e */
[----:B------:R-:W-:Y:S01]  /*0670*/  SHF.R.U32.HI R14, RZ, 0x3, R27 ;  /* 0x00000003ff0e7819 */ /* 0x000fe2000001161b */
[----:B------:R-:W-:Y:S01]  /*0680*/  @!P4 IMAD.WIDE.U32 R16, R12, R6, RZ ;  /* 0x000000060c10c225 */ /* 0x000fe200078e00ff */
[----:B------:R-:W-:-:S03]  /*0690*/  ISETP.GT.U32.AND P6, PT, R9, R10, PT ;  /* 0x0000000a0900720c */ /* 0x000fc60003fc4070 */
[----:B------:R-:W-:Y:S02]  /*06a0*/  IMAD.SHL.U32 R22, R0, 0x8, RZ ;  /* 0x0000000800167824 */ /* 0x000fe400078e00ff */
[----:B------:R-:W-:Y:S02]  /*06b0*/  @P4 IMAD R5, R211, R5, R29 ;  /* 0x00000005d3054224 */ /* 0x000fe400078e021d */
[----:B------:R-:W-:Y:S01]  /*06c0*/  @!P4 IMAD.IADD R5, R17, 0x1, R7 ;  /* 0x000000011105c824 */ /* 0x000fe200078e0207 */
[----:B------:R-:W-:Y:S01]  /*06d0*/  LOP3.LUT R11, R27, 0x38, R22, 0xf8, !PT ;  /* 0x000000381b0b7812 */ /* 0x000fe200078ef816 */
[----:B------:R-:W-:Y:S01]  /*06e0*/  @P4 IMAD.MOV.U32 R4, RZ, RZ, R28 ;  /* 0x000000ffff044224 */ /* 0x000fe200078e001c */
[----:B------:R-:W1:Y:S01]  /*06f0*/  @!P3 LDC.64 R6, c[0x0][0x240] ;  /* 0x00009000ff06bb82 */ /* 0x000e620000000a00 */
[----:B------:R-:W-:Y:S01]  /*0700*/  @!P4 IMAD.MOV.U32 R4, RZ, RZ, R16 ;  /* 0x000000ffff04c224 */ /* 0x000fe200078e0010 */
[----:B------:R-:W-:Y:S01]  /*0710*/  LOP3.LUT R14, R11, R14, RZ, 0x3c, !PT ;  /* 0x0000000e0b0e7212 */ /* 0x000fe200078e3cff */
[----:B------:R-:W-:Y:S01]  /*0720*/  VIADD R19, R18, 0x60 ;  /* 0x0000006012137836 */ /* 0x000fe20000000000 */
[----:B------:R-:W-:Y:S01]  /*0730*/  SHF.R.S32.HI R11, RZ, 0x1f, R8 ;  /* 0x0000001fff0b7819 */ /* 0x000fe20000011408 */
[----:B------:R-:W-:Y:S01]  /*0740*/  @!P6 VIADD R216, R216, 0x1 ;  /* 0x00000001d8d8e836 */ /* 0x000fe20000000000 */
[----:B------:R-:W-:-:S02]  /*0750*/  SHF.R.S32.HI R23, RZ, 0x1f, R22 ;  /* 0x0000001fff177819 */ /* 0x000fc40000011416 */
[----:B------:R-:W-:Y:S01]  /*0760*/  IADD3 R26, P4, R22, R4, RZ ;  /* 0x00000004161a7210 */ /* 0x000fe20007f9e0ff */
[----:B------:R-:W-:Y:S01]  /*0770*/  IMAD R11, R11, UR4, RZ ;  /* 0x000000040b0b7c24 */ /* 0x000fe2000f8e02ff */
[-C--:B------:R-:W-:Y:S02]  /*0780*/  @!P6 IADD3 R10, R10, -R9.reuse, RZ ;  /* 0x800000090a0ae210 */ /* 0x080fe40007ffe0ff */
[----:B------:R-:W-:Y:S01]  /*0790*/  ISETP.GE.AND P1, PT, R19, R208, PT ;  /* 0x000000d01300720c */ /* 0x000fe20003f26270 */
[----:B------:R-:W-:Y:S01]  /*07a0*/  IMAD.X R27, R23, 0x1, R5, P4 ;  /* 0x00000001171b7824 */ /* 0x000fe200020e0605 */
[----:B------:R-:W-:Y:S01]  /*07b0*/  ISETP.GE.U32.AND P4, PT, R10, R9, PT ;  /* 0x000000090a00720c */ /* 0x000fe20003f86070 */
[C---:B------:R-:W-:Y:S01]  /*07c0*/  IMAD R17, R8.reuse, UR5, R11 ;  /* 0x0000000508117c24 */ /* 0x040fe2000f8e020b */
[----:B------:R-:W-:Y:S01]  /*07d0*/  SHF.R.S32.HI R19, RZ, 0x1f, R18 ;  /* 0x0000001fff137819 */ /* 0x000fe20000011412 */
[----:B------:R-:W3:Y:S01]  /*07e0*/  @!P3 LDC.64 R10, c[0x0][0x210] ;  /* 0x00008400ff0abb82 */ /* 0x000ee20000000a00 */
[----:B------:R-:W-:Y:S01]  /*07f0*/  @!P0 MOV R16, 0x400 ;  /* 0x0000040000108802 */ /* 0x000fe20000000f00 */
[C---:B------:R-:W-:Y:S01]  /*0800*/  IMAD.WIDE.U32 R26, R8.reuse, UR4, R26 ;  /* 0x00000004081a7c25 */ /* 0x040fe2000f8e001a */
[----:B------:R-:W-:Y:S01]  /*0810*/  LOP3.LUT R9, R8, R25, RZ, 0x3c, !PT ;  /* 0x0000001908097212 */ /* 0x000fe200078e3cff */
[----:B------:R-:W-:Y:S01]  /*0820*/  UMOV UR4, 0x400 ;  /* 0x0000040000047882 */ /* 0x000fe20000000000 */
[----:B----4-:R-:W-:Y:S01]  /*0830*/  @!P0 LEA R21, R21, R16, 0x18 ;  /* 0x0000001015158211 */ /* 0x010fe200078ec0ff */
[----:B------:R-:W-:Y:S01]  /*0840*/  IMAD.WIDE R28, R212, 0x80, R18 ;  /* 0x00000080d41c7825 */ /* 0x000fe200078e0212 */
[----:B------:R-:W-:Y:S01]  /*0850*/  ISETP.GE.AND P5, PT, R9, RZ, PT ;  /* 0x000000ff0900720c */ /* 0x000fe20003fa6270 */
[----:B------:R-:W4:Y:S01]  /*0860*/  @!P0 LDC.64 R4, c[0x0][0x240] ;  /* 0x00009000ff048b82 */ /* 0x000f220000000a00 */
[----:B------:R-:W-:Y:S01]  /*0870*/  LOP3.LUT R14, R14, 0xfffffe00, R31, 0xf8, !PT ;  /* 0xfffffe000e0e7812 */ /* 0x000fe200078ef81f */
[----:B-1----:R-:W-:Y:S01]  /*0880*/  @!P3 IMAD R8, R29, R6, RZ ;  /* 0x000000061d08b224 */ /* 0x002fe200078e02ff */
[----:B------:R-:W-:Y:S01]  /*0890*/  ISETP.NE.AND P6, PT, R25, RZ, PT ;  /* 0x000000ff1900720c */ /* 0x000fe20003fc5270 */
[----:B------:R-:W-:Y:S01]  /*08a0*/  IMAD.IADD R17, R27, 0x1, R17 ;  /* 0x000000011b117824 */ /* 0x000fe200078e0211 */
[----:B--2---:R-:W-:Y:S01]  /*08b0*/  ULEA UR4, UR6, UR4, 0x18 ;  /* 0x0000000406047291 */ /* 0x004fe2000f8ec03f */
[----:B------:R-:W-:Y:S01]  /*08c0*/  @!P3 IMAD.MOV.U32 R16, RZ, RZ, R26 ;  /* 0x000000ffff10b224 */ /* 0x000fe200078e001a */
[----:B------:R-:W-:Y:S01]  /*08d0*/  @!P0 LEA R21, R14, R21, 0x1 ;  /* 0x000000150e158211 */ /* 0x000fe200078e08ff */
[----:B------:R-:W-:-:S02]  /*08e0*/  @!P3 IMAD R7, R28, R7, R8 ;  /* 0x000000071c07b224 */ /* 0x000fc400078e0208 */
[----:B------:R-:W-:Y:S01]  /*08f0*/  @P4 VIADD R216, R216, 0x1 ;  /* 0x00000001d8d84836 */ /* 0x000fe20000000000 */
[----:B------:R-:W1:Y:S01]  /*0900*/  @!P0 LDC.64 R8, c[0x0][0x210] ;  /* 0x00008400ff088b82 */ /* 0x000e620000000a00 */
[C---:B------:R-:W-:Y:S01]  /*0910*/  @!P0 IADD3 R30, P4, R28.reuse, 0x20, RZ ;  /* 0x000000201c1e8810 */ /* 0x040fe20007f9e0ff */
[----:B------:R-:W-:Y:S01]  /*0920*/  @!P3 IMAD.WIDE.U32 R34, R28, R6, R16 ;  /* 0x000000061c22b225 */ /* 0x000fe200078e0010 */
[----:B------:R-:W-:Y:S02]  /*0930*/  LEA R213, R14, UR4, 0x1 ;  /* 0x000000040ed57c11 */ /* 0x000fe4000f8e08ff */
[----:B------:R-:W-:Y:S01]  /*0940*/  @!P5 IADD3 R216, -R216, RZ, RZ ;  /* 0x000000ffd8d8d210 */ /* 0x000fe20007ffe1ff */
[----:B------:R-:W-:Y:S01]  /*0950*/  @!P0 IMAD.X R31, RZ, RZ, R29, P4 ;  /* 0x000000ffff1f8224 */ /* 0x000fe200020e061d */
[----:B---3--:R-:W-:Y:S01]  /*0960*/  @!P3 LEA R10, P4, R34, R10, 0x1 ;  /* 0x0000000a220ab211 */ /* 0x008fe200078808ff */
[----:B------:R-:W-:Y:S01]  /*0970*/  @!P3 IMAD.IADD R32, R35, 0x1, R7 ;  /* 0x000000012320b824 */ /* 0x000fe200078e0207 */
[----:B------:R-:W-:Y:S01]  /*0980*/  @!P6 LOP3.LUT R216, RZ, R25, RZ, 0x33, !PT ;  /* 0x00000019ffd8e212 */ /* 0x000fe200078e33ff */
[----:B------:R-:W2:Y:S01]  /*0990*/  @!P2 LDC.64 R6, c[0x0][0x240] ;  /* 0x00009000ff06ab82 */ /* 0x000ea20000000a00 */
[----:B------:R-:W-:Y:S01]  /*09a0*/  @!P0 IMAD.MOV.U32 R33, RZ, RZ, R17 ;  /* 0x000000ffff218224 */ /* 0x000fe200078e0011 */
[----:B------:R-:W-:Y:S01]  /*09b0*/  ISETP.GE.AND P6, PT, R18, R24, PT ;  /* 0x000000181200720c */ /* 0x000fe20003fc6270 */
[----:B----4-:R-:W-:Y:S01]  /*09c0*/  @!P0 IMAD R31, R31, R4, RZ ;  /* 0x000000041f1f8224 */ /* 0x010fe200078e02ff */
[----:B------:R-:W-:Y:S01]  /*09d0*/  @!P3 LEA.HI.X R11, R34, R11, R32, 0x1, P4 ;  /* 0x0000000b220bb211 */ /* 0x000fe200020f0c20 */
[----:B------:R-:W-:Y:S01]  /*09e0*/  @!P0 IMAD.MOV.U32 R32, RZ, RZ, R26 ;  /* 0x000000ffff208224 */ /* 0x000fe200078e001a */
[----:B------:R-:W-:Y:S01]  /*09f0*/  ISETP.GE.AND P5, PT, R13, R24, PT ;  /* 0x000000180d00720c */ /* 0x000fe20003fa6270 */
[C---:B------:R-:W-:Y:S01]  /*0a00*/  @!P0 IMAD R5, R30.reuse, R5, R31 ;  /* 0x000000051e058224 */ /* 0x040fe200078e021f */
[----:B------:R-:W3:Y:S01]  /*0a10*/  @!P2 S2R R35, SR_CgaCtaId ;  /* 0x000000000023a919 */ /* 0x000ee20000008800 */
[----:B------:R-:W-:Y:S01]  /*0a20*/  @!P0 IMAD.WIDE.U32 R32, R30, R4, R32 ;  /* 0x000000041e208225 */ /* 0x000fe200078e0020 */
[----:B------:R-:W-:Y:S01]  /*0a30*/  @!PT LDS RZ, [RZ] ;  /* 0x00000000fffff984 */ /* 0x000fe20000000800 */
[----:B------:R-:W-:Y:S01]  /*0a40*/  @!PT LDS RZ, [RZ] ;  /* 0x00000000fffff984 */ /* 0x000fe20000000800 */
[----:B------:R-:W-:Y:S01]  /*0a50*/  @!PT LDS RZ, [RZ] ;  /* 0x00000000fffff984 */ /* 0x000fe20000000800 */
[----:B------:R-:W-:Y:S03]  /*0a60*/  @!P3 LDGSTS.E.BYPASS.LTC128B.128 [R213], desc[UR14][R10.64] ;  /* 0x000000000ad5bfae */ /* 0x000fe6000b901d4e */
[----:B------:R-:W-:Y:S01]  /*0a70*/  @!P0 IMAD.IADD R30, R33, 0x1, R5 ;  /* 0x00000001211e8824 */ /* 0x000fe200078e0205 */
[----:B-1----:R-:W-:Y:S01]  /*0a80*/  @!P0 LEA R38, P4, R32, R8, 0x1 ;  /* 0x0000000820268211 */ /* 0x002fe200078808ff */
[----:B------:R-:W1:Y:S01]  /*0a90*/  @!P2 LDC.64 R4, c[0x0][0x210] ;  /* 0x00008400ff04ab82 */ /* 0x000e620000000a00 */
[----:B------:R-:W-:Y:S01]  /*0aa0*/  @!P3 LDGSTS.E.BYPASS.LTC128B.128 [R213+0x4000], desc[UR14][R10.64+0x80] ;  /* 0x040000800ad5bfae */ /* 0x000fe2000b901d4e */
[----:B------:R-:W-:-:S02]  /*0ab0*/  LEA.HI R8, R15, R88, RZ, 0x4 ;  /* 0x000000580f087211 */ /* 0x000fc400078f20ff */
[----:B------:R-:W-:Y:S01]  /*0ac0*/  @!P0 LEA.HI.X R39, R32, R9, R30, 0x1, P4 ;  /* 0x0000000920278211 */ /* 0x000fe200020f0c1e */
[----:B------:R4:W-:Y:S01]  /*0ad0*/  @!P3 LDGSTS.E.BYPASS.LTC128B.128 [R213+0x8000], desc[UR14][R10.64+0x100] ;  /* 0x080001000ad5bfae */ /* 0x0009e2000b901d4e */
[C---:B------:R-:W-:Y:S02]  /*0ae0*/  @!P2 IADD3 R36, P3, R28.reuse, 0x40, RZ ;  /* 0x000000401c24a810 */ /* 0x040fe40007f7e0ff */
[----:B------:R-:W-:Y:S01]  /*0af0*/  ISETP.NE.AND P4, PT, R3, -0x1, PT ;  /* 0xffffffff0300780c */ /* 0x000fe20003f85270 */
[----:B------:R-:W5:Y:S01]  /*0b00*/  @!P6 S2R R31, SR_CgaCtaId ;  /* 0x00000000001fe919 */ /* 0x000f620000008800 */
[----:B------:R-:W-:Y:S01]  /*0b10*/  SHF.R.S32.HI R205, RZ, 0x4, R8 ;  /* 0x00000004ffcd7819 */ /* 0x000fe20000011408 */
[----:B------:R-:W-:Y:S01]  /*0b20*/  @!P2 IMAD.X R9, RZ, RZ, R29, P3 ;  /* 0x000000ffff09a224 */ /* 0x000fe200018e061d */
[----:B------:R-:W-:Y:S03]  /*0b30*/  @!P0 LDGSTS.E.BYPASS.LTC128B.128 [R21+0x1000], desc[UR14][R38.64] ;  /* 0x0100000026158fae */ /* 0x000fe6000b901d4e */
[----:B--2---:R-:W-:Y:S01]  /*0b40*/  @!P2 IMAD R9, R9, R6, RZ ;  /* 0x000000060909a224 */ /* 0x004fe200078e02ff */
[----:B------:R-:W-:Y:S04]  /*0b50*/  @!P0 LDGSTS.E.BYPASS.LTC128B.128 [R21+0x5000], desc[UR14][R38.64+0x80] ;  /* 0x0500008026158fae */ /* 0x000fe8000b901d4e */
[----:B------:R2:W-:Y:S01]  /*0b60*/  @!P0 LDGSTS.E.BYPASS.LTC128B.128 [R21+0x9000], desc[UR14][R38.64+0x100] ;  /* 0x0900010026158fae */ /* 0x0005e2000b901d4e */
[----:B------:R-:W-:Y:S01]  /*0b70*/  @!P1 IADD3 R25, P0, R28, 0x60, RZ ;  /* 0x000000601c199810 */ /* 0x000fe20007f1e0ff */
[----:B------:R-:W3:Y:S01]  /*0b80*/  @P4 LDC.64 R134, c[0x0][0x250] ;  /* 0x00009400ff864b82 */ /* 0x000ee20000000a00 */
[----:B------:R-:W5:Y:S01]  /*0b90*/  @!P1 S2R R33, SR_CgaCtaId ;  /* 0x0000000000219919 */ /* 0x000f620000008800 */
[----:B----4-:R-:W-:Y:S01]  /*0ba0*/  @!P2 IMAD R10, R36, R7, R9 ;  /* 0x00000007240aa224 */ /* 0x010fe200078e0209 */
[----:B------:R-:W4:Y:S01]  /*0bb0*/  @!P5 S2R R11, SR_CgaCtaId ;  /* 0x00000000000bd919 */ /* 0x000f220000008800 */
[----:B------:R-:W-:-:S02]  /*0bc0*/  @P4 IMAD.IADD R9, R20, 0x1, R3 ;  /* 0x0000000114094824 */ /* 0x000fc400078e0203 */
[----:B--2---:R-:W-:Y:S02]  /*0bd0*/  @!P2 IMAD.MOV.U32 R38, RZ, RZ, R26 ;  /* 0x000000ffff26a224 */ /* 0x004fe400078e001a */
[----:B------:R-:W-:Y:S02]  /*0be0*/  @!P2 IMAD.MOV.U32 R39, RZ, RZ, R17 ;  /* 0x000000ffff27a224 */ /* 0x000fe400078e0011 */
[----:B------:R-:W-:Y:S01]  /*0bf0*/  @!P1 IMAD.X R21, RZ, RZ, R29, P0 ;  /* 0x000000ffff159224 */ /* 0x000fe200000e061d */
[----:B------:R-:W-:Y:S01]  /*0c00*/  ISETP.GE.AND P0, PT, R13, R24, PT ;  /* 0x000000180d00720c */ /* 0x000fe20003f06270 */
[----:B------:R-:W-:Y:S01]  /*0c10*/  @!P2 IMAD.WIDE.U32 R36, R36, R6, R38 ;  /* 0x000000062424a225 */ /* 0x000fe200078e0026 */
[----:B------:R-:W-:Y:S01]  /*0c20*/  @P4 IADD3 R13, R20, R3, RZ ;  /* 0x00000003140d4210 */ /* 0x000fe20007ffe0ff */
[----:B------:R-:W2:Y:S02]  /*0c30*/  @P4 LDC.64 R6, c[0x0][0x248] ;  /* 0x00009200ff064b82 */ /* 0x000ea40000000a00 */
[----:B------:R-:W-:Y:S01]  /*0c40*/  @!P2 IMAD.IADD R10, R37, 0x1, R10 ;  /* 0x00000001250aa824 */ /* 0x000fe200078e020a */
[----:B-1----:R-:W-:Y:S01]  /*0c50*/  @!P2 LEA R28, P3, R36, R4, 0x1 ;  /* 0x00000004241ca211 */ /* 0x002fe200078608ff */
[C---:B---3--:R-:W-:Y:S01]  /*0c60*/  @P4 IMAD R3, R9.reuse, R135, RZ ;  /* 0x0000008709034224 */ /* 0x048fe200078e02ff */
[----:B------:R-:W-:Y:S01]  /*0c70*/  LEA.HI R4, R8, R205, RZ, 0x1 ;  /* 0x000000cd08047211 */ /* 0x000fe200078f08ff */
[----:B------:R-:W-:Y:S01]  /*0c80*/  @P4 IMAD.WIDE.U32 R38, R9, R134, RZ ;  /* 0x0000008609264225 */ /* 0x000fe200078e00ff */
[----:B------:R-:W-:-:S02]  /*0c90*/  @!P2 LEA.HI.X R29, R36, R5, R10, 0x1, P3 ;  /* 0x00000005241da211 */ /* 0x000fc400018f0c0a */
[----:B------:R-:W-:Y:S01]  /*0ca0*/  LOP3.LUT R4, R4, 0xfffffffe, RZ, 0xc0, !PT ;  /* 0xfffffffe04047812 */ /* 0x000fe200078ec0ff */
[----:B------:R-:W-:Y:S01]  /*0cb0*/  @P4 IMAD.IADD R3, R39, 0x1, R3 ;  /* 0x0000000127034824 */ /* 0x000fe200078e0203 */
[----:B------:R-:W-:Y:S02]  /*0cc0*/  @!P6 MOV R10, 0x400 ;  /* 0x00000400000ae802 */ /* 0x000fe40000000f00 */
[----:B------:R-:W-:Y:S01]  /*0cd0*/  LOP3.LUT R37, R8, 0xfffffff0, RZ, 0xc0, !PT ;  /* 0xfffffff008257812 */ /* 0x000fe200078ec0ff */
[----:B------:R-:W-:Y:S01]  /*0ce0*/  IMAD.IADD R205, R205, 0x1, -R4 ;  /* 0x00000001cdcd7824 */ /* 0x000fe200078e0a04 */
[----:B-----5:R-:W-:Y:S01]  /*0cf0*/  @!P6 LEA R31, R31, R10, 0x18 ;  /* 0x0000000a1f1fe211 */ /* 0x020fe200078ec0ff */
[----:B------:R-:W1:Y:S01]  /*0d00*/  @!P1 LDC.64 R4, c[0x0][0x240] ;  /* 0x00009000ff049b82 */ /* 0x000e620000000a00 */
[----:B------:R-:W-:Y:S01]  /*0d10*/  @!P1 MOV R10, 0x400 ;  /* 0x00000400000a9802 */ /* 0x000fe20000000f00 */
[----:B------:R-:W-:Y:S01]  /*0d20*/  IMAD.IADD R32, R88, 0x1, -R37 ;  /* 0x0000000158207824 */ /* 0x000fe200078e0a25 */
[----:B------:R-:W-:-:S02]  /*0d30*/  ISETP.GE.AND P3, PT, R18, R24, PT ;  /* 0x000000181200720c */ /* 0x000fc40003f66270 */
[----:B------:R-:W-:Y:S02]  /*0d40*/  @!P1 LEA R33, R33, R10, 0x18 ;  /* 0x0000000a21219211 */ /* 0x000fe400078ec0ff */
[----:B------:R-:W-:Y:S01]  /*0d50*/  @!P2 MOV R24, 0x400 ;  /* 0x000004000018a802 */ /* 0x000fe20000000f00 */
[C---:B--2---:R-:W-:Y:S01]  /*0d60*/  @P4 IMAD R10, R13.reuse, R7, RZ ;  /* 0x000000070d0a4224 */ /* 0x044fe200078e02ff */
[----:B------:R-:W-:Y:S01]  /*0d70*/  @!P5 MOV R8, 0x400 ;  /* 0x000004000008d802 */ /* 0x000fe20000000f00 */
[----:B------:R-:W-:Y:S01]  /*0d80*/  @P4 IMAD.WIDE.U32 R36, R13, R6, RZ ;  /* 0x000000060d244225 */ /* 0x000fe200078e00ff */
[----:B------:R-:W-:Y:S02]  /*0d90*/  SHF.R.S32.HI R13, RZ, 0x1f, R32 ;  /* 0x0000001fff0d7819 */ /* 0x000fe40000011420 */
[----:B------:R-:W-:Y:S01]  /*0da0*/  @!P2 LEA R35, R35, R24, 0x18 ;  /* 0x000000182323a211 */ /* 0x000fe200078ec0ff */
[----:B------:R-:W-:Y:S01]  /*0db0*/  @P4 IMAD.MOV.U32 R24, RZ, RZ, R38 ;  /* 0x000000ffff184224 */ /* 0x000fe200078e0026 */
[----:B----4-:R-:W-:Y:S01]  /*0dc0*/  @!P5 LEA R11, R11, R8, 0x18 ;  /* 0x000000080b0bd211 */ /* 0x010fe200078ec0ff */
[----:B------:R-:W-:Y:S01]  /*0dd0*/  @P4 IMAD.IADD R10, R37, 0x1, R10 ;  /* 0x00000001250a4824 */ /* 0x000fe200078e020a */
[----:B------:R-:W-:Y:S01]  /*0de0*/  LEA.HI R13, R13, R32, RZ, 0x3 ;  /* 0x000000200d0d7211 */ /* 0x000fe200078f18ff */
[----:B------:R-:W-:Y:S01]  /*0df0*/  @P4 IMAD.MOV.U32 R30, RZ, RZ, R36 ;  /* 0x000000ffff1e4224 */ /* 0x000fe200078e0024 */
[----:B------:R-:W-:Y:S06]  /*0e00*/  @P4 BRA `(.L_x_38) ;  /* 0x0000000000344947 */ /* 0x000fec0003800000 */
[----:B------:R-:W2:Y:S01]  /*0e10*/  LDC.64 R6, c[0x0][0x248] ;  /* 0x00009200ff067b82 */ /* 0x000ea20000000a00 */
[----:B------:R-:W-:-:S07]  /*0e20*/  SHF.R.S32.HI R37, RZ, 0x1f, R20 ;  /* 0x0000001fff257819 */ /* 0x000fce0000011414 */
[----:B------:R-:W3:Y:S01]  /*0e30*/  LDC.64 R8, c[0x0][0x230] ;  /* 0x00008c00ff087b82 */ /* 0x000ee20000000a00 */
[-C--:B--2---:R-:W-:Y:S01]  /*0e40*/  IMAD R10, R37, R6.reuse, RZ ;  /* 0x00000006250a7224 */ /* 0x084fe200078e02ff */
[----:B------:R-:W-:Y:S01]  /*0e50*/  SHF.R.S32.HI R37, RZ, 0x1f, R12 ;  /* 0x0000001fff257819 */ /* 0x000fe2000001140c */
[----:B------:R-:W-:-:S04]  /*0e60*/  IMAD.WIDE.U32 R38, R20, R6, RZ ;  /* 0x0000000614267225 */ /* 0x000fc800078e00ff */
[----:B------:R-:W-:Y:S02]  /*0e70*/  IMAD R10, R20, R7, R10 ;  /* 0x00000007140a7224 */ /* 0x000fe400078e020a */
[----:B---3--:R-:W-:-:S03]  /*0e80*/  IMAD R37, R37, R8, RZ ;  /* 0x0000000825257224 */ /* 0x008fc600078e02ff */
[----:B------:R-:W-:Y:S01]  /*0e90*/  IADD3 R39, R39, R10, RZ ;  /* 0x0000000a27277210 */ /* 0x000fe20007ffe0ff */
[C---:B------:R-:W-:Y:S02]  /*0ea0*/  IMAD R9, R12.reuse, R9, R37 ;  /* 0x000000090c097224 */ /* 0x040fe400078e0225 */
[----:B------:R-:W-:-:S05]  /*0eb0*/  IMAD.WIDE.U32 R38, R12, R8, R38 ;  /* 0x000000080c267225 */ /* 0x000fca00078e0026 */
[----:B------:R-:W-:Y:S02]  /*0ec0*/  IADD3 R10, R39, R9, RZ ;  /* 0x00000009270a7210 */ /* 0x000fe40007ffe0ff */
[----:B------:R-:W-:Y:S02]  /*0ed0*/  MOV R30, R38 ;  /* 0x00000026001e7202 */ /* 0x000fe40000000f00 */
.L_x_38:
[----:B------:R-:W-:Y:S05]  /*0ee0*/  @P4 BRA `(.L_x_39) ;  /* 0x0000000000344947 */ /* 0x000fea0003800000 */
        /* <DEDUP_REMOVED lines=12> */
[----:B------:R-:W-:-:S07]  /*0fb0*/  MOV R24, R8 ;  /* 0x0000000800187202 */ /* 0x000fce0000000f00 */
.L_x_39:
[----:B------:R-:W-:Y:S01]  /*0fc0*/  LOP3.LUT R9, R13, 0xfffffff8, RZ, 0xc0, !PT ;  /* 0xfffffff80d097812 */ /* 0x000fe200078ec0ff */
[-C--:B------:R-:W-:Y:S01]  /*0fd0*/  IMAD R8, R19, R6.reuse, RZ ;  /* 0x0000000613087224 */ /* 0x080fe200078e02ff */
[----:B------:R-:W-:Y:S01]  /*0fe0*/  ULDC.64 UR6, c[0x0][0x260] ;  /* 0x0000980000067ab9 */ /* 0x000fe20000000a00 */
[----:B------:R-:W-:Y:S01]  /*0ff0*/  IMAD.WIDE.U32 R36, R18, R6, R22 ;  /* 0x0000000612247225 */ /* 0x000fe200078e0016 */
[----:B------:R-:W-:Y:S01]  /*1000*/  SHF.L.U64.HI R209, R6, 0x6, R7 ;  /* 0x0000000606d17819 */ /* 0x000fe20000010207 */
[----:B------:R-:W-:Y:S01]  /*1010*/  ULDC UR5, c[0x0][0x39c] ;  /* 0x0000e70000057ab9 */ /* 0x000fe20000000800 */
[----:B------:R-:W-:Y:S01]  /*1020*/  LEA.HI R15, R15, R88, RZ, 0x5 ;  /* 0x000000580f0f7211 */ /* 0x000fe200078f28ff */
[----:B------:R-:W-:Y:S01]  /*1030*/  IMAD.IADD R12, R32, 0x1, -R9 ;  /* 0x00000001200c7824 */ /* 0x000fe200078e0a09 */
[----:B------:R-:W-:Y:S01]  /*1040*/  IADD3 R218, P4, R30, R36, RZ ;  /* 0x000000241eda7210 */ /* 0x000fe20007f9e0ff */
[----:B------:R-:W-:Y:S02]  /*1050*/  IMAD R9, R18, R7, R8 ;  /* 0x0000000712097224 */ /* 0x000fe400078e0208 */
[----:B------:R-:W-:-:S02]  /*1060*/  @!P2 IMAD R35, R14, 0x2, R35 ;  /* 0x000000020e23a824 */ /* 0x000fc400078e0223 */
[----:B------:R-:W-:Y:S01]  /*1070*/  @!P1 IMAD R20, R14, 0x2, R33 ;  /* 0x000000020e149824 */ /* 0x000fe200078e0221 */
[----:B------:R-:W-:Y:S01]  /*1080*/  IADD3.X R219, R10, R37, R9, P4, !PT ;  /* 0x000000250adb7210 */ /* 0x000fe200027fe409 */
[C---:B------:R-:W-:Y:S01]  /*1090*/  @!P6 IMAD R16, R14.reuse, 0x2, R31 ;  /* 0x000000020e10e824 */ /* 0x040fe200078e021f */
[----:B------:R-:W2:Y:S01]  /*10a0*/  @!P6 LDC.64 R8, c[0x0][0x218] ;  /* 0x00008600ff08eb82 */ /* 0x000ea20000000a00 */
[----:B------:R-:W-:Y:S01]  /*10b0*/  @!P5 IMAD R14, R14, 0x2, R11 ;  /* 0x000000020e0ed824 */ /* 0x000fe200078e020b */
[----:B------:R-:W-:Y:S01]  /*10c0*/  @!PT LDS RZ, [RZ] ;  /* 0x00000000fffff984 */ /* 0x000fe20000000800 */
[----:B------:R-:W-:Y:S01]  /*10d0*/  @!PT LDS RZ, [RZ] ;  /* 0x00000000fffff984 */ /* 0x000fe20000000800 */
[----:B------:R-:W-:Y:S01]  /*10e0*/  @!PT LDS RZ, [RZ] ;  /* 0x00000000fffff984 */ /* 0x000fe20000000800 */
[----:B------:R-:W-:Y:S01]  /*10f0*/  @!P2 LDGSTS.E.BYPASS.LTC128B.128 [R35+0x2000], desc[UR14][R28.64] ;  /* 0x020000001c23afae */ /* 0x000fe2000b901d4e */
[----:B------:R-:W-:Y:S02]  /*1100*/  @!P1 IMAD.MOV.U32 R30, RZ, RZ, R26 ;  /* 0x000000ffff1e9224 */ /* 0x000fe400078e001a */
[----:B------:R-:W-:Y:S01]  /*1110*/  @!P1 IMAD.MOV.U32 R31, RZ, RZ, R17 ;  /* 0x000000ffff1f9224 */ /* 0x000fe200078e0011 */
[----:B------:R-:W-:Y:S01]  /*1120*/  @!P2 LDGSTS.E.BYPASS.LTC128B.128 [R35+0x6000], desc[UR14][R28.64+0x80] ;  /* 0x060000801c23afae */ /* 0x000fe2000b901d4e */
[-C--:B-1----:R-:W-:Y:S01]  /*1130*/  @!P1 IMAD R26, R21, R4.reuse, RZ ;  /* 0x00000004151a9224 */ /* 0x082fe200078e02ff */
[----:B------:R-:W1:Y:S01]  /*1140*/  @!P1 LDC.64 R10, c[0x0][0x210] ;  /* 0x00008400ff0a9b82 */ /* 0x000e620000000a00 */
[----:B------:R-:W-:Y:S01]  /*1150*/  SHF.R.S32.HI R21, RZ, 0x1f, R216 ;  /* 0x0000001fff157819 */ /* 0x000fe200000114d8 */
[----:B------:R-:W-:Y:S01]  /*1160*/  @!P1 IMAD.WIDE.U32 R30, R25, R4, R30 ;  /* 0x00000004191e9225 */ /* 0x000fe200078e001e */
[----:B------:R1:W-:Y:S01]  /*1170*/  @!P2 LDGSTS.E.BYPASS.LTC128B.128 [R35+0xa000], desc[UR14][R28.64+0x100] ;  /* 0x0a0001001c23afae */ /* 0x0003e2000b901d4e */
[----:B------:R-:W-:-:S02]  /*1180*/  SHF.R.S32.HI R17, RZ, 0x1f, R91 ;  /* 0x0000001fff117819 */ /* 0x000fc4000001145b */
[----:B------:R-:W-:Y:S02]  /*1190*/  @!P1 IMAD R26, R25, R5, R26 ;  /* 0x00000005191a9224 */ /* 0x000fe400078e021a */
[----:B------:R-:W3:Y:S01]  /*11a0*/  @!P5 LDC.64 R4, c[0x0][0x218] ;  /* 0x00008600ff04db82 */ /* 0x000ee20000000a00 */
[----:B------:R-:W-:Y:S02]  /*11b0*/  IMAD R221, R21, UR6, RZ ;  /* 0x0000000615dd7c24 */ /* 0x000fe4000f8e02ff */
[----:B------:R-:W-:-:S04]  /*11c0*/  IMAD.WIDE.U32 R32, R18, R134, R22 ;  /* 0x0000008612207225 */ /* 0x000fc800078e0016 */
[----:B------:R-:W-:Y:S01]  /*11d0*/  IMAD R22, R19, R134, RZ ;  /* 0x0000008613167224 */ /* 0x000fe200078e02ff */
[----:B------:R-:W-:Y:S01]  /*11e0*/  IADD3 R24, P2, R24, R32, RZ ;  /* 0x0000002018187210 */ /* 0x000fe20007f5e0ff */
[C---:B------:R-:W-:Y:S02]  /*11f0*/  IMAD R221, R216.reuse, UR7, R221 ;  /* 0x00000007d8dd7c24 */ /* 0x040fe4000f8e02dd */
[----:B------:R-:W-:Y:S01]  /*1200*/  IMAD.WIDE.U32 R218, R216, UR6, R218 ;  /* 0x00000006d8da7c25 */ /* 0x000fe2000f8e00da */
[----:B------:R-:W-:-:S03]  /*1210*/  ULDC.64 UR6, c[0x0][0x268] ;  /* 0x00009a0000067ab9 */ /* 0x000fc60000000a00 */
[----:B------:R-:W-:Y:S02]  /*1220*/  IMAD R22, R18, R135, R22 ;  /* 0x0000008712167224 */ /* 0x000fe400078e0216 */
[----:B------:R-:W-:Y:S02]  /*1230*/  IMAD.SHL.U32 R210, R6, 0x40, RZ ;  /* 0x0000004006d27824 */ /* 0x000fe400078e00ff */
[----:B------:R-:W-:Y:S01]  /*1240*/  IMAD.IADD R221, R219, 0x1, R221 ;  /* 0x00000001dbdd7824 */ /* 0x000fe200078e02dd */
[----:B------:R-:W-:Y:S01]  /*1250*/  IADD3.X R25, R3, R33, R22, P2, !PT ;  /* 0x0000002103197210 */ /* 0x000fe200017fe416 */
[----:B------:R-:W-:Y:S01]  /*1260*/  IMAD.MOV.U32 R220, RZ, RZ, R218 ;  /* 0x000000ffffdc7224 */ /* 0x000fe200078e00da */
[----:B-1----:R-:W-:Y:S01]  /*1270*/  @!P1 LEA R28, P4, R30, R10, 0x1 ;  /* 0x0000000a1e1c9211 */ /* 0x002fe200078808ff */
[----:B------:R-:W-:Y:S01]  /*1280*/  IMAD R10, R209, R91, RZ ;  /* 0x0000005bd10a7224 */ /* 0x000fe200078e02ff */
[----:B------:R-:W-:Y:S01]  /*1290*/  SHF.L.U64.HI R3, R6, 0x5, R7 ;  /* 0x0000000506037819 */ /* 0x000fe20000010207 */
[----:B------:R-:W-:-:S02]  /*12a0*/  @!P1 IMAD.IADD R26, R31, 0x1, R26 ;  /* 0x000000011f1a9824 */ /* 0x000fc400078e021a */
[-C--:B------:R-:W-:Y:S02]  /*12b0*/  IMAD R10, R17, R210.reuse, R10 ;  /* 0x000000d2110a7224 */ /* 0x080fe400078e020a */
[----:B------:R-:W-:Y:S01]  /*12c0*/  IMAD.WIDE.U32 R22, R91, R210, R220 ;  /* 0x000000d25b167225 */ /* 0x000fe200078e00dc */
[----:B------:R-:W-:-:S03]  /*12d0*/  @!P1 LEA.HI.X R29, R30, R11, R26, 0x1, P4 ;  /* 0x0000000b1e1d9211 */ /* 0x000fc600020f0c1a */
[----:B------:R-:W-:Y:S01]  /*12e0*/  IMAD.SHL.U32 R6, R6, 0x20, RZ ;  /* 0x0000002006067824 */ /* 0x000fe200078e00ff */
[----:B--2---:R-:W-:Y:S01]  /*12f0*/  @!P6 LEA R26, P4, R22, R8, 0x1 ;  /* 0x00000008161ae211 */ /* 0x004fe200078808ff */
[----:B------:R-:W-:Y:S01]  /*1300*/  IMAD.IADD R10, R23, 0x1, R10 ;  /* 0x00000001170a7824 */ /* 0x000fe200078e020a */
[----:B------:R-:W-:Y:S01]  /*1310*/  @!P1 LDGSTS.E.BYPASS.LTC128B.128 [R20+0x3000], desc[UR14][R28.64] ;  /* 0x030000001c149fae */ /* 0x000fe2000b901d4e */
[----:B------:R-:W-:Y:S01]  /*1320*/  IMAD R207, R21, UR6, RZ ;  /* 0x0000000615cf7c24 */ /* 0x000fe2000f8e02ff */
[----:B------:R-:W-:Y:S01]  /*1330*/  @!P5 IADD3 R7, P2, R6, R22, RZ ;  /* 0x000000160607d210 */ /* 0x000fe20007f5e0ff */
[----:B------:R-:W-:Y:S01]  /*1340*/  IMAD.SHL.U32 R21, R205, 0x8, RZ ;  /* 0x00000008cd157824 */ /* 0x000fe200078e00ff */
[----:B------:R-:W-:Y:S01]  /*1350*/  @!P6 LEA.HI.X R27, R22, R9, R10, 0x1, P4 ;  /* 0x00000009161be211 */ /* 0x000fe200020f0c0a */
[C---:B------:R-:W-:Y:S01]  /*1360*/  IMAD R207, R216.reuse, UR7, R207 ;  /* 0x00000007d8cf7c24 */ /* 0x040fe2000f8e02cf */
[----:B------:R-:W-:Y:S01]  /*1370*/  @!P1 LDGSTS.E.BYPASS.LTC128B.128 [R20+0x7000], desc[UR14][R28.64+0x80] ;  /* 0x070000801c149fae */ /* 0x000fe2000b901d4e */
[----:B------:R-:W-:Y:S01]  /*1380*/  IMAD.WIDE.U32 R216, R216, UR6, R24 ;  /* 0x00000006d8d87c25 */ /* 0x000fe2000f8e0018 */
[----:B------:R-:W1:Y:S02]  /*1390*/  @!P0 LDC.64 R8, c[0x0][0x220] ;  /* 0x00008800ff088b82 */ /* 0x000e640000000a00 */
[----:B------:R2:W-:Y:S01]  /*13a0*/  @!P1 LDGSTS.E.BYPASS.LTC128B.128 [R20+0xb000], desc[UR14][R28.64+0x100] ;  /* 0x0b0001001c149fae */ /* 0x0005e2000b901d4e */
[----:B------:R-:W-:Y:S01]  /*13b0*/  @!P5 IMAD.X R10, R3, 0x1, R10, P2 ;  /* 0x00000001030ad824 */ /* 0x000fe200010e060a */
[C---:B---3--:R-:W-:Y:S01]  /*13c0*/  @!P5 LEA R24, P2, R7.reuse, R4, 0x1 ;  /* 0x000000040718d211 */ /* 0x048fe200078408ff */
[----:B------:R-:W-:Y:S01]  /*13d0*/  IMAD.SHL.U32 R22, R18, 0x8, RZ ;  /* 0x0000000812167824 */ /* 0x000fe200078e00ff */
[----:B------:R-:W-:Y:S01]  /*13e0*/  @!P6 LDGSTS.E.BYPASS.LTC128B.128 [R16+0xc000], desc[UR14][R26.64] ;  /* 0x0c0000001a10efae */ /* 0x000fe2000b901d4e */
[----:B------:R-:W-:Y:S01]  /*13f0*/  IMAD.SHL.U32 R4, R12, 0x40, RZ ;  /* 0x000000400c047824 */ /* 0x000fe200078e00ff */
[----:B------:R-:W-:Y:S01]  /*1400*/  @!P5 LEA.HI.X R25, R7, R5, R10, 0x1, P2 ;  /* 0x000000050719d211 */ /* 0x000fe200010f0c0a */
[----:B------:R-:W-:Y:S01]  /*1410*/  IMAD.SHL.U32 R7, R0, 0x40, RZ ;  /* 0x0000004000077824 */ /* 0x000fe200078e00ff */
[----:B------:R-:W-:Y:S01]  /*1420*/  @!P6 LDGSTS.E.BYPASS.LTC128B.128 [R16+0xe000], desc[UR14][R26.64+0x80] ;  /* 0x0e0000801a10efae */ /* 0x000fe2000b901d4e */
[----:B------:R-:W3:Y:S01]  /*1430*/  @!P3 LDC.64 R10, c[0x0][0x220] ;  /* 0x00008800ff0abb82 */ /* 0x000ee20000000a00 */
[----:B------:R-:W-:Y:S01]  /*1440*/  IMAD.WIDE.U32 R18, R91, R134, RZ ;  /* 0x000000865b127225 */ /* 0x000fe200078e00ff */
[----:B------:R-:W-:Y:S01]  /*1450*/  LOP3.LUT R4, R4, 0x1c0, RZ, 0xc0, !PT ;  /* 0x000001c004047812 */ /* 0x000fe200078ec0ff */
[----:B------:R4:W-:Y:S01]  /*1460*/  @!P6 LDGSTS.E.BYPASS.LTC128B.128 [R16+0x10000], desc[UR14][R26.64+0x100] ;  /* 0x100001001a10efae */ /* 0x0009e2000b901d4e */
[----:B------:R-:W-:Y:S01]  /*1470*/  LOP3.LUT R7, R7, 0x1c0, RZ, 0xc0, !PT ;  /* 0x000001c007077812 */ /* 0x000fe200078ec0ff */
[----:B------:R-:W-:-:S02]  /*1480*/  IMAD.IADD R207, R217, 0x1, R207 ;  /* 0x00000001d9cf7824 */ /* 0x000fc400078e02cf */
[----:B------:R-:W-:Y:S01]  /*1490*/  @!P5 LDGSTS.E.BYPASS.LTC128B.128 [R14+0xd000], desc[UR14][R24.64] ;  /* 0x0d000000180edfae */ /* 0x000fe2000b901d4e */
[----:B------:R-:W-:Y:S02]  /*14a0*/  IMAD.SHL.U32 R89, R13, 0x40, RZ ;  /* 0x000000400d597824 */ /* 0x000fe400078e00ff */
[----:B------:R-:W-:Y:S01]  /*14b0*/  IMAD.SHL.U32 R88, R88, 0x2, RZ ;  /* 0x0000000258587824 */ /* 0x000fe200078e00ff */
[----:B------:R-:W-:Y:S02]  /*14c0*/  @!P5 LDGSTS.E.BYPASS.LTC128B.128 [R14+0xf000], desc[UR14][R24.64+0x80] ;  /* 0x0f000080180edfae */ /* 0x000fe4000b901d4e */
[----:B------:R-:W-:Y:S02]  /*14d0*/  LOP3.LUT R89, R89, 0xfffffe00, RZ, 0xc0, !PT ;  /* 0xfffffe0059597812 */ /* 0x000fe400078ec0ff */
[----:B------:R5:W-:Y:S01]  /*14e0*/  @!P5 LDGSTS.E.BYPASS.LTC128B.128 [R14+0x11000], desc[UR14][R24.64+0x100] ;  /* 0x11000100180edfae */ /* 0x000be2000b901d4e */
[----:B------:R-:W-:Y:S01]  /*14f0*/  LOP3.LUT R88, R88, 0x6, RZ, 0xc0, !PT ;  /* 0x0000000658587812 */ /* 0x000fe200078ec0ff */
[----:B--2---:R-:W-:-:S02]  /*1500*/  IMAD R20, R17, R134, RZ ;  /* 0x0000008611147224 */ /* 0x004fc400078e02ff */
[----:B------:R-:W0:Y:S01]  /*1510*/  LDGDEPBAR ;  /* 0x00000000000079af */ /* 0x000e220000000000 */
[----:B------:R-:W-:Y:S01]  /*1520*/  LOP3.LUT R17, R7, 0x8, R22, 0xf8, !PT ;  /* 0x0000000807117812 */ /* 0x000fe200078ef816 */
[C---:B------:R-:W-:Y:S02]  /*1530*/  IMAD R5, R91.reuse, R135, R20 ;  /* 0x000000875b057224 */ /* 0x040fe400078e0214 */
[----:B------:R-:W-:Y:S01]  /*1540*/  IMAD R91, R91, 0x40, R88 ;  /* 0x000000405b5b7824 */ /* 0x000fe200078e0258 */
[----:B----4-:R-:W-:Y:S02]  /*1550*/  SHF.R.U32.HI R16, RZ, 0x3, R7 ;  /* 0x00000003ff107819 */ /* 0x010fe40000011607 */
[----:B------:R-:W-:Y:S02]  /*1560*/  LOP3.LUT R7, R4, 0x8, R21, 0xf8, !PT ;  /* 0x0000000804077812 */ /* 0x000fe400078ef815 */
[----:B------:R-:W-:Y:S02]  /*1570*/  SHF.R.U32.HI R4, RZ, 0x3, R4 ;  /* 0x00000003ff047819 */ /* 0x000fe40000011604 */
[----:B------:R-:W-:-:S02]  /*1580*/  LOP3.LUT R16, R17, R16, RZ, 0x3c, !PT ;  /* 0x0000001011107212 */ /* 0x000fc400078e3cff */
[----:B------:R-:W-:-:S03]  /*1590*/  LOP3.LUT R4, R7, R4, RZ, 0x3c, !PT ;  /* 0x0000000407047212 */ /* 0x000fc600078e3cff */
[----:B------:R-:W-:Y:S01]  /*15a0*/  IMAD R205, R205, 0x200, R16 ;  /* 0x00000200cdcd7824 */ /* 0x000fe200078e0210 */
[----:B------:R-:W-:-:S04]  /*15b0*/  DEPBAR.LE SB0, 0x0 ;  /* 0x000080000000791a */ /* 0x000fc80000000000 */
[----:B------:R-:W-:Y:S01]  /*15c0*/  BAR.SYNC.DEFER_BLOCKING 0x0 ;  /* 0x0000000000007b1d */ /* 0x000fe20000010000 */
[----:B-----5:R-:W-:Y:S01]  /*15d0*/  IMAD.IADD R14, R19, 0x1, R5 ;  /* 0x00000001130e7824 */ /* 0x020fe200078e0205 */
[C---:B------:R-:W-:Y:S02]  /*15e0*/  LEA R5, P1, R18.reuse, R216, 0x6 ;  /* 0x000000d812057211 */ /* 0x040fe400078230ff */
[----:B------:R-:W-:Y:S02]  /*15f0*/  LEA R205, R205, UR4, 0x1 ;  /* 0x00000004cdcd7c11 */ /* 0x000fe4000f8e08ff */
[----:B------:R-:W-:Y:S02]  /*1600*/  LEA.HI.X R14, R18, R207, R14, 0x6, P1 ;  /* 0x000000cf120e7211 */ /* 0x000fe400008f340e */
[----:B---3--:R-:W-:Y:S01]  /*1610*/  @!P3 LEA R18, P2, R5, R10, 0x1 ;  /* 0x0000000a0512b211 */ /* 0x008fe200078408ff */
[----:B------:R-:W-:Y:S01]  /*1620*/  VIADD R203, R205, 0xc020 ;  /* 0x0000c020cdcb7836 */ /* 0x000fe20000000000 */
[----:B------:R-:W-:-:S02]  /*1630*/  SHF.R.S32.HI R10, RZ, 0x5, R15 ;  /* 0x00000005ff0a7819 */ /* 0x000fc4000001140f */
[----:B------:R-:W-:Y:S02]  /*1640*/  @!P0 LEA R7, P1, R134, R5, 0x5 ;  /* 0x0000000586078211 */ /* 0x000fe400078228ff */
[----:B------:R-:W-:Y:S01]  /*1650*/  @!P3 LEA.HI.X R19, R5, R11, R14, 0x1, P2 ;  /* 0x0000000b0513b211 */ /* 0x000fe200010f0c0e */
[----:B------:R-:W-:Y:S01]  /*1660*/  IMAD R5, R10, 0x400, R89 ;  /* 0x000004000a057824 */ /* 0x000fe200078e0259 */
[C---:B-1----:R-:W-:Y:S02]  /*1670*/  @!P0 LEA R8, P4, R7.reuse, R8, 0x1 ;  /* 0x0000000807088211 */ /* 0x042fe400078808ff */
[----:B------:R-:W-:Y:S01]  /*1680*/  @!P0 LEA.HI.X R14, R134, R14, R135, 0x5, P1 ;  /* 0x0000000e860e8211 */ /* 0x000fe200008f2c87 */
[----:B------:R-:W-:Y:S01]  /*1690*/  IMAD.IADD R206, R4, 0x1, R5 ;  /* 0x0000000104ce7824 */ /* 0x000fe200078e0205 */
[----:B------:R-:W-:Y:S01]  /*16a0*/  R2P PR, R12, 0x6 ;  /* 0x000000060c007804 */ /* 0x000fe20000000000 */
[----:B------:R-:W-:Y:S01]  /*16b0*/  IMAD.MOV.U32 R5, RZ, RZ, 0x20 ;  /* 0x00000020ff057424 */ /* 0x000fe200078e00ff */
[----:B------:R-:W-:Y:S01]  /*16c0*/  @!P0 LEA.HI.X R9, R7, R9, R14, 0x1, P4 ;  /* 0x0000000907098211 */ /* 0x000fe200020f0c0e */
[----:B------:R-:W-:Y:S01]  /*16d0*/  IMAD.MOV.U32 R7, RZ, RZ, 0x10 ;  /* 0x00000010ff077424 */ /* 0x000fe200078e00ff */
[----:B------:R-:W-:Y:S01]  /*16e0*/  @P3 STS.128 [R213+0x12000], RZ ;  /* 0x012000ffd5003388 */ /* 0x000fe20000000c00 */
[----:B------:R-:W-:-:S02]  /*16f0*/  LEA R206, R206, UR4, 0x1 ;  /* 0x00000004cece7c11 */ /* 0x000fc4000f8e08ff */
[----:B------:R-:W-:Y:S01]  /*1700*/  SEL R5, R5, 0xffffffe0, !P2 ;  /* 0xffffffe005057807 */ /* 0x000fe20005000000 */
[----:B------:R-:W-:Y:S01]  /*1710*/  @P3 STS.128 [R213+0x14000], RZ ;  /* 0x014000ffd5003388 */ /* 0x000fe20000000c00 */
[----:B------:R-:W-:Y:S02]  /*1720*/  SEL R7, R7, 0xfffffff0, !P1 ;  /* 0xfffffff007077807 */ /* 0x000fe40004800000 */
[----:B------:R-:W-:Y:S01]  /*1730*/  R2P PR, R0, 0x6 ;  /* 0x0000000600007804 */ /* 0x000fe20000000000 */
[----:B------:R-:W-:Y:S01]  /*1740*/  @P3 STS.128 [R213+0x16000], RZ ;  /* 0x016000ffd5003388 */ /* 0x000fe20000000c00 */
[----:B------:R-:W-:Y:S02]  /*1750*/  VIADD R0, R205, 0xc000 ;  /* 0x0000c000cd007836 */ /* 0x000fe40000000000 */
[--C-:B------:R-:W-:Y:S01]  /*1760*/  IMAD R204, R7, 0x2, R206.reuse ;  /* 0x0000000207cc7824 */ /* 0x100fe200078e02ce */
[----:B------:R-:W-:Y:S01]  /*1770*/  @!PT LDS RZ, [RZ] ;  /* 0x00000000fffff984 */ /* 0x000fe20000000800 */
[----:B------:R-:W-:Y:S01]  /*1780*/  @!PT LDS RZ, [RZ] ;  /* 0x00000000fffff984 */ /* 0x000fe20000000800 */
[----:B------:R-:W-:Y:S01]  /*1790*/  @!PT LDS RZ, [RZ] ;  /* 0x00000000fffff984 */ /* 0x000fe20000000800 */
[----:B------:R-:W-:Y:S01]  /*17a0*/  @!P3 LDGSTS.E.BYPASS.LTC128B.128 [R213+0x12000], desc[UR14][R18.64] ;  /* 0x1200000012d5bfae */ /* 0x000fe2000b901d4e */
[----:B------:R-:W-:-:S02]  /*17b0*/  IMAD R202, R5, 0x2, R206 ;  /* 0x0000000205ca7824 */ /* 0x000fc400078e02ce */
[----:B------:R-:W-:Y:S01]  /*17c0*/  IMAD R201, R5, 0x2, R204 ;  /* 0x0000000205c97824 */ /* 0x000fe200078e02cc */
[----:B------:R-:W-:Y:S04]  /*17d0*/  @!P3 LDGSTS.E.BYPASS.LTC128B.128 [R213+0x14000], desc[UR14][R18.64+0x80] ;  /* 0x1400008012d5bfae */ /* 0x000fe8000b901d4e */
[----:B------:R-:W-:Y:S01]  /*17e0*/  @!P3 LDGSTS.E.BYPASS.LTC128B.128 [R213+0x16000], desc[UR14][R18.64+0x100] ;  /* 0x1600010012d5bfae */ /* 0x000fe2000b901d4e */
[----:B------:R-:W-:Y:S01]  /*17f0*/  @P1 VIADD R203, R0, 0xffffffe0 ;  /* 0xffffffe000cb1836 */ /* 0x000fe20000000000 */
[----:B------:R-:W-:Y:S01]  /*1800*/  ISETP.GE.AND P3, PT, R91, R90, PT ;  /* 0x0000005a5b00720c */ /* 0x000fe20003f66270 */
[----:B------:R-:W-:Y:S01]  /*1810*/  IMAD.MOV.U32 R0, RZ, RZ, 0x40 ;  /* 0x00000040ff007424 */ /* 0x000fe200078e00ff */
[----:B------:R-:W-:Y:S04]  /*1820*/  @P0 STS.128 [R213+0x13000], RZ ;  /* 0x013000ffd5000388 */ /* 0x000fe80000000c00 */
[----:B------:R-:W-:Y:S01]  /*1830*/  @P0 STS.128 [R213+0x15000], RZ ;  /* 0x015000ffd5000388 */ /* 0x000fe20000000c00 */
[----:B------:R-:W-:-:S03]  /*1840*/  SEL R0, R0, 0xffffffc0, !P2 ;  /* 0xffffffc000007807 */ /* 0x000fc60005000000 */
[----:B------:R-:W-:Y:S02]  /*1850*/  @P0 STS.128 [R213+0x17000], RZ ;  /* 0x017000ffd5000388 */ /* 0x000fe40000000c00 */
[----:B------:R-:W-:Y:S02]  /*1860*/  IMAD.IADD R199, R205, 0x1, R0 ;  /* 0x00000001cdc77824 */ /* 0x000fe400078e0200 */
[----:B------:R-:W-:Y:S01]  /*1870*/  @!PT LDS RZ, [RZ] ;  /* 0x00000000fffff984 */ /* 0x000fe20000000800 */
[----:B------:R-:W-:Y:S01]  /*1880*/  @!PT LDS RZ, [RZ] ;  /* 0x00000000fffff984 */ /* 0x000fe20000000800 */
[----:B------:R-:W-:Y:S01]  /*1890*/  @!PT LDS RZ, [RZ] ;  /* 0x00000000fffff984 */ /* 0x000fe20000000800 */
[----:B------:R-:W-:Y:S01]  /*18a0*/  @!P0 LDGSTS.E.BYPASS.LTC128B.128 [R213+0x13000], desc[UR14][R8.64] ;  /* 0x1300000008d58fae */ /* 0x000fe2000b901d4e */
[----:B------:R-:W-:-:S03]  /*18b0*/  IMAD.IADD R192, R0, 0x1, R203 ;  /* 0x0000000100c07824 */ /* 0x000fc600078e02cb */
[----:B------:R-:W-:Y:S04]  /*18c0*/  @!P0 LDGSTS.E.BYPASS.LTC128B.128 [R213+0x15000], desc[UR14][R8.64+0x80] ;  /* 0x1500008008d58fae */ /* 0x000fe8000b901d4e */
[----:B------:R1:W-:Y:S04]  /*18d0*/  @!P0 LDGSTS.E.BYPASS.LTC128B.128 [R213+0x17000], desc[UR14][R8.64+0x100] ;  /* 0x1700010008d58fae */ /* 0x0003e8000b901d4e */
[----:B------:R-:W-:Y:S04]  /*18e0*/  LDSM.16.M88.4 R24, [R206] ;  /* 0x00000000ce18783b */ /* 0x000fe80000000200 */
[----:B------:R-:W2:Y:S04]  /*18f0*/  LDSM.16.M88.4 R36, [R205+0xc000] ;  /* 0x00c00000cd24783b */ /* 0x000ea80000000200 */
[----:B------:R-:W-:Y:S04]  /*1900*/  LDSM.16.M88.4 R12, [R204] ;  /* 0x00000000cc0c783b */ /* 0x000fe80000000200 */
[----:B------:R-:W-:Y:S04]  /*1910*/  LDSM.16.M88.4 R20, [R203] ;  /* 0x00000000cb14783b */ /* 0x000fe80000000200 */
[----:B------:R-:W3:Y:S04]  /*1920*/  LDSM.16.M88.4 R28, [R205+0xc800] ;  /* 0x00c80000cd1c783b */ /* 0x000ee80000000200 */
[----:B------:R-:W4:Y:S04]  /*1930*/  LDSM.16.M88.4 R64, [R205+0xd000] ;  /* 0x00d00000cd40783b */ /* 0x000f280000000200 */
[----:B------:R-:W5:Y:S04]  /*1940*/  LDSM.16.M88.4 R40, [R205+0xd800] ;  /* 0x00d80000cd28783b */ /* 0x000f680000000200 */
[----:B------:R-:W-:Y:S04]  /*1950*/  LDSM.16.M88.4 R56, [R202] ;  /* 0x00000000ca38783b */ /* 0x000fe80000000200 */
[----:B-1----:R-:W1:Y:S04]  /*1960*/  LDSM.16.M88.4 R8, [R199+0xc000] ;  /* 0x00c00000c708783b */ /* 0x002e680000000200 */
[----:B------:R-:W1:Y:S04]  /*1970*/  LDSM.16.M88.4 R44, [R203+0x800] ;  /* 0x00080000cb2c783b */ /* 0x000e680000000200 */
[----:B------:R-:W1:Y:S01]  /*1980*/  LDSM.16.M88.4 R80, [R203+0x1000] ;  /* 0x00100000cb50783b */ /* 0x000e620000000200 */
[C---:B--2---:R-:W-:Y:S03]  /*1990*/  HMMA.16816.F32 R16, R24.reuse, R36, RZ ;  /* 0x000000241810723c */ /* 0x044fe600000018ff */
[----:B------:R-:W2:Y:S04]  /*19a0*/  LDSM.16.M88.4 R72, [R203+0x1800] ;  /* 0x00180000cb48783b */ /* 0x000ea80000000200 */
[----:B------:R-:W-:Y:S01]  /*19b0*/  LDSM.16.M88.4 R48, [R201] ;  /* 0x00000000c930783b */ /* 0x000fe20000000200 */
[C---:B------:R-:W-:Y:S03]  /*19c0*/  HMMA.16816.F32 R36, R24.reuse, R38, RZ ;  /* 0x000000261824723c */ /* 0x040fe600000018ff */
[----:B------:R-:W-:Y:S03]  /*19d0*/  LDSM.16.M88.4 R76, [R199+0xc800] ;  /* 0x00c80000c74c783b */ /* 0x000fe60000000200 */
[C---:B---3--:R-:W-:Y:S01]  /*19e0*/  HMMA.16816.F32 R32, R24.reuse, R28, RZ ;  /* 0x0000001c1820723c */ /* 0x048fe200000018ff */
[----:B------:R-:W-:Y:S04]  /*19f0*/  LDSM.16.M88.4 R52, [R199+0xd000] ;  /* 0x00d00000c734783b */ /* 0x000fe80000000200 */
[----:B------:R-:W-:Y:S01]  /*1a00*/  LDSM.16.M88.4 R84, [R199+0xe000] ;  /* 0x00e00000c754783b */ /* 0x000fe20000000200 */
[----:B----4-:R-:W-:Y:S03]  /*1a10*/  HMMA.16816.F32 R68, R24, R64, RZ ;  /* 0x000000401844723c */ /* 0x010fe600000018ff */
[----:B------:R-:W0:Y:S03]  /*1a20*/  LDGDEPBAR ;  /* 0x00000000000079af */ /* 0x000e260000000000 */
[----:B------:R-:W-:Y:S06]  /*1a30*/  HMMA.16816.F32 R16, R12, R20, R16 ;  /* 0x000000140c10723c */ /* 0x000fec0000001810 */
[C---:B------:R-:W-:Y:S06]  /*1a40*/  HMMA.16816.F32 R28, R24.reuse, R30, RZ ;  /* 0x0000001e181c723c */ /* 0x040fec00000018ff */
[C---:B------:R-:W-:Y:S06]  /*1a50*/  HMMA.16816.F32 R64, R24.reuse, R66, RZ ;  /* 0x000000421840723c */ /* 0x040fec00000018ff */
[----:B-----5:R-:W-:Y:S06]  /*1a60*/  HMMA.16816.F32 R60, R24, R40, RZ ;  /* 0x00000028183c723c */ /* 0x020fec00000018ff */
[----:B------:R-:W-:Y:S01]  /*1a70*/  HMMA.16816.F32 R36, R12, R22, R36 ;  /* 0x000000160c24723c */ /* 0x000fe20000001824 */
[----:B------:R-:W3:Y:S05]  /*1a80*/  LDSM.16.M88.4 R20, [R192] ;  /* 0x00000000c014783b */ /* 0x000eea0000000200 */
[----:B------:R-:W-:Y:S01]  /*1a90*/  HMMA.16816.F32 R24, R24, R42, RZ ;  /* 0x0000002a1818723c */ /* 0x000fe200000018ff */
[----:B------:R-:W4:Y:S05]  /*1aa0*/  LDSM.16.M88.4 R40, [R199+0xd800] ;  /* 0x00d80000c728783b */ /* 0x000f2a0000000200 */
[----:B-1----:R-:W-:Y:S06]  /*1ab0*/  HMMA.16816.F32 R16, R56, R8, R16 ;  /* 0x000000083810723c */ /* 0x002fec0000001810 */
[C---:B------:R-:W-:Y:S06]  /*1ac0*/  HMMA.16816.F32 R32, R12.reuse, R44, R32 ;  /* 0x0000002c0c20723c */ /* 0x040fec0000001820 */
[C---:B------:R-:W-:Y:S01]  /*1ad0*/  HMMA.16816.F32 R28, R12.reuse, R46, R28 ;  /* 0x0000002e0c1c723c */ /* 0x040fe2000000181c */
[----:B------:R-:W-:Y:S05]  /*1ae0*/  LDSM.16.M88.4 R44, [R192+0x800] ;  /* 0x00080000c02c783b */ /* 0x000fea0000000200 */
[C---:B------:R-:W-:Y:S06]  /*1af0*/  HMMA.16816.F32 R68, R12.reuse, R80, R68 ;  /* 0x000000500c44723c */ /* 0x040fec0000001844 */
[C---:B------:R-:W-:Y:S01]  /*1b00*/  HMMA.16816.F32 R64, R12.reuse, R82, R64 ;  /* 0x000000520c40723c */ /* 0x040fe20000001840 */
[----:B------:R-:W-:Y:S05]  /*1b10*/  LDSM.16.M88.4 R80, [R204+0x4000] ;  /* 0x00400000cc50783b */ /* 0x000fea0000000200 */
[----:B--2---:R-:W-:Y:S06]  /*1b20*/  HMMA.16816.F32 R60, R12, R72, R60 ;  /* 0x000000480c3c723c */ /* 0x004fec000000183c */
[----:B------:R-:W-:Y:S01]  /*1b30*/  HMMA.16816.F32 R36, R56, R10, R36 ;  /* 0x0000000a3824723c */ /* 0x000fe20000001824 */
[----:B------:R-:W-:Y:S05]  /*1b40*/  LDSM.16.M88.4 R8, [R192+0x1000] ;  /* 0x00100000c008783b */ /* 0x000fea0000000200 */
[----:B------:R-:W-:Y:S01]  /*1b50*/  HMMA.16816.F32 R24, R12, R74, R24 ;  /* 0x0000004a0c18723c */ /* 0x000fe20000001818 */
[----:B------:R-:W-:Y:S04]  /*1b60*/  LDSM.16.M88.4 R12, [R206+0x4000] ;  /* 0x00400000ce0c783b */ /* 0x000fe80000000200 */
[----:B------:R-:W1:Y:S01]  /*1b70*/  LDSM.16.M88.4 R72, [R205+0xe000] ;  /* 0x00e00000cd48783b */ /* 0x000e620000000200 */
[----:B---3--:R-:W-:Y:S06]  /*1b80*/  HMMA.16816.F32 R16, R48, R20, R16 ;  /* 0x000000143010723c */ /* 0x008fec0000001810 */
[C---:B------:R-:W-:Y:S06]  /*1b90*/  HMMA.16816.F32 R32, R56.reuse, R76, R32 ;  /* 0x0000004c3820723c */ /* 0x040fec0000001820 */
[C---:B------:R-:W-:Y:S01]  /*1ba0*/  HMMA.16816.F32 R28, R56.reuse, R78, R28 ;  /* 0x0000004e381c723c */ /* 0x040fe2000000181c */
[----:B------:R-:W-:Y:S05]  /*1bb0*/  LDSM.16.M88.4 R76, [R192+0x1800] ;  /* 0x00180000c04c783b */ /* 0x000fea0000000200 */
[C---:B------:R-:W-:Y:S06]  /*1bc0*/  HMMA.16816.F32 R68, R56.reuse, R52, R68 ;  /* 0x000000343844723c */ /* 0x040fec0000001844 */
[C---:B------:R-:W-:Y:S01]  /*1bd0*/  HMMA.16816.F32 R64, R56.reuse, R54, R64 ;  /* 0x000000363840723c */ /* 0x040fe20000001840 */
[----:B------:R-:W-:Y:S05]  /*1be0*/  LDSM.16.M88.4 R52, [R202+0x4000] ;  /* 0x00400000ca34783b */ /* 0x000fea0000000200 */
[----:B----4-:R-:W-:Y:S06]  /*1bf0*/  HMMA.16816.F32 R60, R56, R40, R60 ;  /* 0x00000028383c723c */ /* 0x010fec000000183c */
[----:B------:R-:W-:Y:S01]  /*1c00*/  HMMA.16816.F32 R36, R48, R22, R36 ;  /* 0x000000163024723c */ /* 0x000fe20000001824 */
[----:B------:R-:W-:Y:S05]  /*1c10*/  LDSM.16.M88.4 R20, [R205+0xf000] ;  /* 0x00f00000cd14783b */ /* 0x000fea0000000200 */
[----:B------:R-:W-:Y:S01]  /*1c20*/  HMMA.16816.F32 R56, R56, R42, R24 ;  /* 0x0000002a3838723c */ /* 0x000fe20000001818 */
[----:B------:R-:W2:Y:S04]  /*1c30*/  LDSM.16.M88.4 R40, [R203+0x2000] ;  /* 0x00200000cb28783b */ /* 0x000ea80000000200 */
[----:B------:R-:W3:Y:S01]  /*1c40*/  LDSM.16.M88.4 R24, [R205+0xe800] ;  /* 0x00e80000cd18783b */ /* 0x000ee20000000200 */
[----:B-1----:R-:W-:Y:S06]  /*1c50*/  HMMA.16816.F32 R16, R12, R72, R16 ;  /* 0x000000480c10723c */ /* 0x002fec0000001810 */
[----:B------:R-:W-:Y:S06]  /*1c60*/  HMMA.16816.F32 R32, R48, R44, R32 ;  /* 0x0000002c3020723c */ /* 0x000fec0000001820 */
[----:B------:R-:W-:Y:S01]  /*1c70*/  HMMA.16816.F32 R36, R12, R74, R36 ;  /* 0x0000004a0c24723c */ /* 0x000fe20000001824 */
[----:B------:R-:W-:Y:S05]  /*1c80*/  LDSM.16.M88.4 R72, [R203+0x3800] ;  /* 0x00380000cb48783b */ /* 0x000fea0000000200 */
[C---:B------:R-:W-:Y:S01]  /*1c90*/  HMMA.16816.F32 R28, R48.reuse, R46, R28 ;  /* 0x0000002e301c723c */ /* 0x040fe2000000181c */
[----:B------:R-:W1:Y:S05]  /*1ca0*/  LDSM.16.M88.4 R44, [R205+0xf800] ;  /* 0x00f80000cd2c783b */ /* 0x000e6a0000000200 */
[C---:B------:R-:W-:Y:S06]  /*1cb0*/  HMMA.16816.F32 R68, R48.reuse, R8, R68 ;  /* 0x000000083044723c */ /* 0x040fec0000001844 */
[----:B------:R-:W-:Y:S01]  /*1cc0*/  HMMA.16816.F32 R64, R48, R10, R64 ;  /* 0x0000000a3040723c */ /* 0x000fe20000001840 */
[----:B------:R-:W4:Y:S05]  /*1cd0*/  LDSM.16.M88.4 R8, [R203+0x2800] ;  /* 0x00280000cb08783b */ /* 0x000f2a0000000200 */
[----:B--2---:R-:W-:Y:S06]  /*1ce0*/  HMMA.16816.F32 R16, R80, R40, R16 ;  /* 0x000000285010723c */ /* 0x004fec0000001810 */
[C---:B------:R-:W-:Y:S06]  /*1cf0*/  HMMA.16816.F32 R60, R48.reuse, R76, R60 ;  /* 0x0000004c303c723c */ /* 0x040fec000000183c */
[----:B------:R-:W-:Y:S01]  /*1d00*/  HMMA.16816.F32 R56, R48, R78, R56 ;  /* 0x0000004e3038723c */ /* 0x000fe20000001838 */
[----:B------:R-:W-:Y:S04]  /*1d10*/  LDSM.16.M88.4 R76, [R203+0x3000] ;  /* 0x00300000cb4c783b */ /* 0x000fe80000000200 */
[----:B------:R-:W-:Y:S01]  /*1d20*/  LDSM.16.M88.4 R48, [R199+0xe800] ;  /* 0x00e80000c730783b */ /* 0x000fe20000000200 */
[----:B------:R-:W-:Y:S03]  /*1d30*/  HMMA.16816.F32 R36, R80, R42, R36 ;  /* 0x0000002a5024723c */ /* 0x000fe60000001824 */
[----:B------:R-:W-:Y:S03]  /*1d40*/  LDSM.16.M88.4 R40, [R199+0xf800] ;  /* 0x00f80000c728783b */ /* 0x000fe60000000200 */
[C---:B---3--:R-:W-:Y:S06]  /*1d50*/  HMMA.16816.F32 R32, R12.reuse, R24, R32 ;  /* 0x000000180c20723c */ /* 0x048fec0000001820 */
[C---:B------:R-:W-:Y:S01]  /*1d60*/  HMMA.16816.F32 R28, R12.reuse, R26, R28 ;  /* 0x0000001a0c1c723c */ /* 0x040fe2000000181c */
[----:B------:R-:W-:Y:S05]  /*1d70*/  LDSM.16.M88.4 R24, [R201+0x4000] ;  /* 0x00400000c918783b */ /* 0x000fea0000000200 */
[C---:B------:R-:W-:Y:S06]  /*1d80*/  HMMA.16816.F32 R68, R12.reuse, R20, R68 ;  /* 0x000000140c44723c */ /* 0x040fec0000001844 */
[----:B------:R-:W-:Y:S01]  /*1d90*/  HMMA.16816.F32 R64, R12, R22, R64 ;  /* 0x000000160c40723c */ /* 0x000fe20000001840 */
[----:B------:R-:W2:Y:S05]  /*1da0*/  LDSM.16.M88.4 R20, [R192+0x2000] ;  /* 0x00200000c014783b */ /* 0x000eaa0000000200 */
[----:B------:R-:W-:Y:S06]  /*1db0*/  HMMA.16816.F32 R16, R52, R84, R16 ;  /* 0x000000543410723c */ /* 0x000fec0000001810 */
[C---:B-1----:R-:W-:Y:S06]  /*1dc0*/  HMMA.16816.F32 R60, R12.reuse, R44, R60 ;  /* 0x0000002c0c3c723c */ /* 0x042fec000000183c */
[----:B------:R-:W-:Y:S01]  /*1dd0*/  HMMA.16816.F32 R56, R12, R46, R56 ;  /* 0x0000002e0c38723c */ /* 0x000fe20000001838 */
[----:B------:R-:W-:Y:S04]  /*1de0*/  LDSM.16.M88.4 R12, [R206+0x8000] ;  /* 0x00800000ce0c783b */ /* 0x000fe80000000200 */
[----:B------:R-:W-:Y:S01]  /*1df0*/  LDSM.16.M88.4 R44, [R199+0xf000] ;  /* 0x00f00000c72c783b */ /* 0x000fe20000000200 */
[----:B------:R-:W-:Y:S06]  /*1e00*/  HMMA.16816.F32 R36, R52, R86, R36 ;  /* 0x000000563424723c */ /* 0x000fec0000001824 */
[C---:B----4-:R-:W-:Y:S06]  /*1e10*/  HMMA.16816.F32 R32, R80.reuse, R8, R32 ;  /* 0x000000085020723c */ /* 0x050fec0000001820 */
[----:B------:R-:W-:Y:S01]  /*1e20*/  HMMA.16816.F32 R28, R80, R10, R28 ;  /* 0x0000000a501c723c */ /* 0x000fe2000000181c */
[----:B------:R-:W1:Y:S05]  /*1e30*/  LDSM.16.M88.4 R8, [R205+0x10000] ;  /* 0x01000000cd08783b */ /* 0x000e6a0000000200 */
[----:B--2---:R-:W-:Y:S06]  /*1e40*/  HMMA.16816.F32 R16, R24, R20, R16 ;  /* 0x000000141810723c */ /* 0x004fec0000001810 */
[C---:B------:R-:W-:Y:S06]  /*1e50*/  HMMA.16816.F32 R68, R80.reuse, R76, R68 ;  /* 0x0000004c5044723c */ /* 0x040fec0000001844 */
[C---:B------:R-:W-:Y:S01]  /*1e60*/  HMMA.16816.F32 R64, R80.reuse, R78, R64 ;  /* 0x0000004e5040723c */ /* 0x040fe20000001840 */
[----:B------:R-:W-:Y:S05]  /*1e70*/  LDSM.16.M88.4 R76, [R204+0x8000] ;  /* 0x00800000cc4c783b */ /* 0x000fea0000000200 */
[C---:B------:R-:W-:Y:S06]  /*1e80*/  HMMA.16816.F32 R60, R80.reuse, R72, R60 ;  /* 0x00000048503c723c */ /* 0x040fec000000183c */
[----:B------:R-:W-:Y:S01]  /*1e90*/  HMMA.16816.F32 R56, R80, R74, R56 ;  /* 0x0000004a5038723c */ /* 0x000fe20000001838 */
[----:B------:R-:W-:Y:S05]  /*1ea0*/  LDSM.16.M88.4 R72, [R192+0x2800] ;  /* 0x00280000c048783b */ /* 0x000fea0000000200 */
[----:B------:R-:W-:Y:S01]  /*1eb0*/  HMMA.16816.F32 R36, R24, R22, R36 ;  /* 0x000000161824723c */ /* 0x000fe20000001824 */
[----:B------:R-:W-:Y:S05]  /*1ec0*/  LDSM.16.M88.4 R20, [R205+0x10800] ;  /* 0x01080000cd14783b */ /* 0x000fea0000000200 */
[----:B------:R-:W-:Y:S01]  /*1ed0*/  HMMA.16816.F32 R80, R52, R48, R32 ;  /* 0x000000303450723c */ /* 0x000fe20000001820 */
[----:B------:R-:W2:Y:S05]  /*1ee0*/  LDSM.16.M88.4 R32, [R203+0x4000] ;  /* 0x00400000cb20783b */ /* 0x000eaa0000000200 */
[----:B-1----:R-:W-:Y:S06]  /*1ef0*/  HMMA.16816.F32 R16, R12, R8, R16 ;  /* 0x000000080c10723c */ /* 0x002fec0000001810 */
[----:B------:R-:W-:Y:S01]  /*1f00*/  HMMA.16816.F32 R28, R52, R50, R28 ;  /* 0x00000032341c723c */ /* 0x000fe2000000181c */
[----:B------:R-:W1:Y:S05]  /*1f10*/  LDSM.16.M88.4 R48, [R192+0x3000] ;  /* 0x00300000c030783b */ /* 0x000e6a0000000200 */
[----:B------:R-:W-:Y:S01]  /*1f20*/  HMMA.16816.F32 R36, R12, R10, R36 ;  /* 0x0000000a0c24723c */ /* 0x000fe20000001824 */
[----:B------:R-:W-:Y:S05]  /*1f30*/  LDSM.16.M88.4 R8, [R203+0x4800] ;  /* 0x00480000cb08783b */ /* 0x000fea0000000200 */
[C---:B------:R-:W-:Y:S06]  /*1f40*/  HMMA.16816.F32 R68, R52.reuse, R44, R68 ;  /* 0x0000002c3444723c */ /* 0x040fec0000001844 */
[C---:B------:R-:W-:Y:S01]  /*1f50*/  HMMA.16816.F32 R64, R52.reuse, R46, R64 ;  /* 0x0000002e3440723c */ /* 0x040fe20000001840 */
[----:B------:R-:W-:Y:S05]  /*1f60*/  LDSM.16.M88.4 R44, [R202+0x8000] ;  /* 0x00800000ca2c783b */ /* 0x000fea0000000200 */
[C---:B------:R-:W-:Y:S06]  /*1f70*/  HMMA.16816.F32 R60, R52.reuse, R40, R60 ;  /* 0x00000028343c723c */ /* 0x040fec000000183c */
[----:B------:R-:W-:Y:S01]  /*1f80*/  HMMA.16816.F32 R56, R52, R42, R56 ;  /* 0x0000002a3438723c */ /* 0x000fe20000001838 */
[----:B------:R-:W3:Y:S04]  /*1f90*/  LDSM.16.M88.4 R40, [R199+0x10000] ;  /* 0x01000000c728783b */ /* 0x000ee80000000200 */
[----:B------:R-:W-:Y:S01]  /*1fa0*/  LDSM.16.M88.4 R52, [R201+0x8000] ;  /* 0x00800000c934783b */ /* 0x000fe20000000200 */
[----:B--2---:R-:W-:Y:S06]  /*1fb0*/  HMMA.16816.F32 R16, R76, R32, R16 ;  /* 0x000000204c10723c */ /* 0x004fec0000001810 */
[----:B------:R-:W-:Y:S06]  /*1fc0*/  HMMA.16816.F32 R80, R24, R72, R80 ;  /* 0x000000481850723c */ /* 0x000fec0000001850 */
[----:B------:R-:W-:Y:S01]  /*1fd0*/  HMMA.16816.F32 R36, R76, R34, R36 ;  /* 0x000000224c24723c */ /* 0x000fe20000001824 */
[----:B------:R-:W2:Y:S05]  /*1fe0*/  LDSM.16.M88.4 R32, [R205+0x11000] ;  /* 0x01100000cd20783b */ /* 0x000eaa0000000200 */
[C---:B------:R-:W-:Y:S01]  /*1ff0*/  HMMA.16816.F32 R72, R24.reuse, R74, R28 ;  /* 0x0000004a1848723c */ /* 0x040fe2000000181c */
[----:B------:R-:W4:Y:S05]  /*2000*/  LDSM.16.M88.4 R28, [R192+0x4000] ;  /* 0x00400000c01c783b */ /* 0x000f2a0000000200 */
[----:B-1----:R-:W-:Y:S01]  /*2010*/  HMMA.16816.F32 R84, R24, R48, R68 ;  /* 0x000000301854723c */ /* 0x002fe20000001844 */
[----:B------:R-:W-:Y:S05]  /*2020*/  LDSM.16.M88.4 R68, [R199+0x10800] ;  /* 0x01080000c744783b */ /* 0x000fea0000000200 */
[----:B------:R-:W-:Y:S06]  /*2030*/  HMMA.16816.F32 R80, R12, R20, R80 ;  /* 0x000000140c50723c */ /* 0x000fec0000001850 */
[C---:B---3--:R-:W-:Y:S06]  /*2040*/  HMMA.16816.F32 R16, R44.reuse, R40, R16 ;  /* 0x000000282c10723c */ /* 0x048fec0000001810 */
[----:B------:R-:W-:Y:S01]  /*2050*/  HMMA.16816.F32 R36, R44, R42, R36 ;  /* 0x0000002a2c24723c */ /* 0x000fe20000001824 */
[----:B------:R-:W1:Y:S05]  /*2060*/  LDSM.16.M88.4 R40, [R203+0x5000] ;  /* 0x00500000cb28783b */ /* 0x000e6a0000000200 */
[C---:B------:R-:W-:Y:S01]  /*2070*/  HMMA.16816.F32 R72, R12.reuse, R22, R72 ;  /* 0x000000160c48723c */ /* 0x040fe20000001848 */
[----:B------:R-:W3:Y:S05]  /*2080*/  LDSM.16.M88.4 R20, [R192+0x3800] ;  /* 0x00380000c014783b */ /* 0x000eea0000000200 */
[----:B--2---:R-:W-:Y:S06]  /*2090*/  HMMA.16816.F32 R84, R12, R32, R84 ;  /* 0x000000200c54723c */ /* 0x004fec0000001854 */
[----:B----4-:R-:W-:Y:S06]  /*20a0*/  HMMA.16816.F32 R16, R52, R28, R16 ;  /* 0x0000001c3410723c */ /* 0x010fec0000001810 */
[----:B------:R-:W-:Y:S01]  /*20b0*/  HMMA.16816.F32 R64, R24, R50, R64 ;  /* 0x000000321840723c */ /* 0x000fe20000001840 */
[----:B------:R-:W-:Y:S05]  /*20c0*/  LDSM.16.M88.4 R48, [R192+0x4800] ;  /* 0x00480000c030783b */ /* 0x000fea0000000200 */
[C---:B------:R-:W-:Y:S06]  /*20d0*/  HMMA.16816.F32 R80, R76.reuse, R8, R80 ;  /* 0x000000084c50723c */ /* 0x040fec0000001850 */
[C---:B------:R-:W-:Y:S01]  /*20e0*/  HMMA.16816.F32 R72, R76.reuse, R10, R72 ;  /* 0x0000000a4c48723c */ /* 0x040fe20000001848 */
[----:B------:R-:W2:Y:S05]  /*20f0*/  LDSM.16.M88.4 R8, [R199+0x11000] ;  /* 0x01100000c708783b */ /* 0x000eaa0000000200 */
[----:B-1----:R-:W-:Y:S01]  /*2100*/  HMMA.16816.F32 R84, R76, R40, R84 ;  /* 0x000000284c54723c */ /* 0x002fe20000001854 */
[----:B------:R-:W-:Y:S01]  /*2110*/  FMUL.FTZ R0, R16, UR5 ;  /* 0x0000000510007c20 */ /* 0x000fe20008410000 */
[----:B------:R-:W-:Y:S01]  /*2120*/  FMUL.FTZ R32, R17, UR5 ;  /* 0x0000000511207c20 */ /* 0x000fe20008410000 */
[----:B------:R-:W-:-:S03]  /*2130*/  FMUL.FTZ R33, R18, UR5 ;  /* 0x0000000512217c20 */ /* 0x000fc60008410000 */
[----:B---3--:R-:W-:Y:S01]  /*2140*/  HMMA.16816.F32 R60, R24, R20, R60 ;  /* 0x00000014183c723c */ /* 0x008fe2000000183c */
[----:B------:R-:W-:Y:S01]  /*2150*/  FMUL.FTZ R40, R19, UR5 ;  /* 0x0000000513287c20 */ /* 0x000fe20008410000 */
[----:B------:R-:W-:Y:S01]  /*2160*/  MUFU.TANH R32, R32 ;  /* 0x0000002000207308 */ /* 0x000fe20000002400 */
[----:B------:R-:W1:Y:S03]  /*2170*/  LDSM.16.M88.4 R16, [R205+0x11800] ;  /* 0x01180000cd10783b */ /* 0x000e660000000200 */
[----:B------:R-:W-:Y:S04]  /*2180*/  HMMA.16816.F32 R64, R12, R34, R64 ;  /* 0x000000220c40723c */ /* 0x000fe80000001840 */
[----:B------:R-:W-:Y:S02]  /*2190*/  MUFU.TANH R40, R40 ;  /* 0x0000002800287308 */ /* 0x000fe40000002400 */
[----:B------:R-:W-:Y:S01]  /*21a0*/  HMMA.16816.F32 R56, R24, R22, R56 ;  /* 0x000000161838723c */ /* 0x000fe20000001838 */
[----:B------:R-:W3:Y:S05]  /*21b0*/  LDSM.16.M88.4 R20, [R203+0x5800] ;  /* 0x00580000cb14783b */ /* 0x000eea0000000200 */
[C---:B------:R-:W-:Y:S01]  /*21c0*/  HMMA.16816.F32 R80, R44.reuse, R68, R80 ;  /* 0x000000442c50723c */ /* 0x040fe20000001850 */
[----:B------:R-:W-:Y:S05]  /*21d0*/  MUFU.TANH R0, R0 ;  /* 0x0000000000007308 */ /* 0x000fea0000002400 */
[----:B------:R-:W-:Y:S03]  /*21e0*/  HMMA.16816.F32 R72, R44, R70, R72 ;  /* 0x000000462c48723c */ /* 0x000fe60000001848 */
[----:B------:R-:W4:Y:S03]  /*21f0*/  MUFU.TANH R33, R33 ;  /* 0x0000002100217308 */ /* 0x000f260000002400 */
[----:B------:R-:W-:Y:S06]  /*2200*/  HMMA.16816.F32 R64, R76, R42, R64 ;  /* 0x0000002a4c40723c */ /* 0x000fec0000001840 */
[----:B--2---:R-:W-:Y:S06]  /*2210*/  HMMA.16816.F32 R84, R44, R8, R84 ;  /* 0x000000082c54723c */ /* 0x004fec0000001854 */
[----:B------:R-:W-:Y:S01]  /*2220*/  HMMA.16816.F32 R36, R52, R30, R36 ;  /* 0x0000001e3424723c */ /* 0x000fe20000001824 */
[----:B------:R-:W-:Y:S01]  /*2230*/  LDSM.16.M88.4 R28, [R192+0x5000] ;  /* 0x00500000c01c783b */ /* 0x000fe20000000200 */
[----:B----4-:R-:W-:-:S04]  /*2240*/  FSEL R33, R33, -INF , !P3 ;  /* 0xff80000021217808 */ /* 0x010fc80005800000 */
[C---:B-1----:R-:W-:Y:S06]  /*2250*/  HMMA.16816.F32 R60, R12.reuse, R16, R60 ;  /* 0x000000100c3c723c */ /* 0x042fec000000183c */
[----:B------:R-:W-:Y:S01]  /*2260*/  HMMA.16816.F32 R56, R12, R18, R56 ;  /* 0x000000120c38723c */ /* 0x000fe20000001838 */
[----:B------:R-:W1:Y:S05]  /*2270*/  LDSM.16.M88.4 R12, [R199+0x11800] ;  /* 0x01180000c70c783b */ /* 0x000e6a0000000200 */
[----:B------:R-:W-:Y:S01]  /*2280*/  HMMA.16816.F32 R64, R44, R10, R64 ;  /* 0x0000000a2c40723c */ /* 0x000fe20000001840 */
[----:B------:R-:W2:Y:S01]  /*2290*/  LDSM.16.M88.4 R8, [R192+0x5800] ;  /* 0x00580000c008783b */ /* 0x000ea20000000200 */
[----:B------:R-:W-:-:S04]  /*22a0*/  DEPBAR.LE SB0, 0x0 ;  /* 0x000080000000791a */ /* 0x000fc80000000000 */
[----:B------:R-:W-:Y:S01]  /*22b0*/  HMMA.16816.F32 R80, R52, R48, R80 ;  /* 0x000000303450723c */ /* 0x000fe20000001850 */
[----:B------:R-:W-:Y:S01]  /*22c0*/  FMUL.FTZ R36, R36, UR5 ;  /* 0x0000000524247c20 */ /* 0x000fe20008410000 */
[----:B------:R-:W-:Y:S01]  /*22d0*/  FMUL.FTZ R24, R38, UR5 ;  /* 0x0000000526187c20 */ /* 0x000fe20008410000 */
[----:B------:R-:W-:Y:S01]  /*22e0*/  FMUL.FTZ R34, R37, UR5 ;  /* 0x0000000525227c20 */ /* 0x000fe20008410000 */
[----:B------:R-:W-:Y:S02]  /*22f0*/  FMUL.FTZ R25, R39, UR5 ;  /* 0x0000000527197c20 */ /* 0x000fe40008410000 */
[C---:B---3--:R-:W-:Y:S01]  /*2300*/  HMMA.16816.F32 R60, R76.reuse, R20, R60 ;  /* 0x000000144c3c723c */ /* 0x048fe2000000183c */
[----:B------:R-:W-:Y:S05]  /*2310*/  MUFU.TANH R36, R36 ;  /* 0x0000002400247308 */ /* 0x000fea0000002400 */
[----:B------:R-:W-:Y:S01]  /*2320*/  HMMA.16816.F32 R56, R76, R22, R56 ;  /* 0x000000164c38723c */ /* 0x000fe20000001838 */
[----:B------:R-:W-:-:S02]  /*2330*/  VIADD R21, R91, 0x1 ;  /* 0x000000015b157836 */ /* 0x000fc40000000000 */
[----:B------:R-:W-:Y:S03]  /*2340*/  MUFU.TANH R24, R24 ;  /* 0x0000001800187308 */ /* 0x000fe60000002400 */
[----:B------:R-:W-:Y:S01]  /*2350*/  HMMA.16816.F32 R72, R52, R50, R72 ;  /* 0x000000323448723c */ /* 0x000fe20000001848 */
[----:B------:R-:W-:Y:S01]  /*2360*/  VIADD R23, R91, 0x9 ;  /* 0x000000095b177836 */ /* 0x000fe20000000000 */
[-C--:B------:R-:W-:Y:S01]  /*2370*/  ISETP.GE.AND P0, PT, R21, R90.reuse, PT ;  /* 0x0000005a1500720c */ /* 0x080fe20003f06270 */
[----:B------:R-:W-:Y:S02]  /*2380*/  VIADD R21, R91, 0x11 ;  /* 0x000000115b157836 */ /* 0x000fe40000000000 */
[----:B------:R-:W3:Y:S01]  /*2390*/  MUFU.TANH R34, R34 ;  /* 0x0000002200227308 */ /* 0x000ee20000002400 */
[----:B------:R-:W-:Y:S01]  /*23a0*/  ISETP.GE.AND P1, PT, R23, R90, PT ;  /* 0x0000005a1700720c */ /* 0x000fe20003f26270 */
[----:B------:R-:W-:-:S02]  /*23b0*/  VIADD R23, R91, 0x10 ;  /* 0x000000105b177836 */ /* 0x000fc40000000000 */
[----:B------:R-:W-:Y:S01]  /*23c0*/  FMUL.FTZ R26, R80, UR5 ;  /* 0x00000005501a7c20 */ /* 0x000fe20008410000 */
[----:B------:R-:W-:Y:S01]  /*23d0*/  FMUL.FTZ R16, R82, UR5 ;  /* 0x0000000552107c20 */ /* 0x000fe20008410000 */
[----:B------:R-:W-:Y:S01]  /*23e0*/  FMUL.FTZ R27, R81, UR5 ;  /* 0x00000005511b7c20 */ /* 0x000fe20008410000 */
[----:B------:R-:W-:Y:S01]  /*23f0*/  FSEL R32, R32, -INF , !P0 ;  /* 0xff80000020207808 */ /* 0x000fe20004000000 */
[----:B-1----:R-:W-:Y:S01]  /*2400*/  HMMA.16816.F32 R60, R44, R12, R60 ;  /* 0x0000000c2c3c723c */ /* 0x002fe2000000183c */
[----:B------:R-:W1:Y:S01]  /*2410*/  MUFU.TANH R25, R25 ;  /* 0x0000001900197308 */ /* 0x000e620000002400 */
[-C--:B------:R-:W-:Y:S01]  /*2420*/  ISETP.GE.AND P6, PT, R23, R90.reuse, PT ;  /* 0x0000005a1700720c */ /* 0x080fe20003fc6270 */
[----:B------:R-:W-:Y:S01]  /*2430*/  FMUL.FTZ R18, R83, UR5 ;  /* 0x0000000553127c20 */ /* 0x000fe20008410000 */
[----:B------:R-:W-:Y:S02]  /*2440*/  FSEL R23, R40, -INF , !P0 ;  /* 0xff80000028177808 */ /* 0x000fe40004000000 */
[----:B------:R-:W-:Y:S01]  /*2450*/  HMMA.16816.F32 R84, R52, R28, R84 ;  /* 0x0000001c3454723c */ /* 0x000fe20000001854 */
[----:B------:R-:W-:Y:S01]  /*2460*/  VIADD R13, R91, 0x8 ;  /* 0x000000085b0d7836 */ /* 0x000fe20000000000 */
[----:B------:R-:W-:Y:S01]  /*2470*/  ISETP.GE.AND P5, PT, R21, R90, PT ;  /* 0x0000005a1500720c */ /* 0x000fe20003fa6270 */
[----:B------:R-:W4:Y:S01]  /*2480*/  MUFU.TANH R26, R26 ;  /* 0x0000001a001a7308 */ /* 0x000f220000002400 */
[----:B---3--:R-:W-:-:S02]  /*2490*/  FSEL R34, R34, -INF , !P1 ;  /* 0xff80000022227808 */ /* 0x008fc40004800000 */
[----:B------:R-:W-:Y:S01]  /*24a0*/  HMMA.16816.F32 R56, R44, R14, R56 ;  /* 0x0000000e2c38723c */ /* 0x000fe20000001838 */
[----:B------:R-:W-:Y:S01]  /*24b0*/  ISETP.GE.AND P2, PT, R13, R90, PT ;  /* 0x0000005a0d00720c */ /* 0x000fe20003f46270 */
[----:B------:R-:W-:Y:S01]  /*24c0*/  FMUL.FTZ R17, R72, UR5 ;  /* 0x0000000548117c20 */ /* 0x000fe20008410000 */
[----:B------:R-:W-:Y:S01]  /*24d0*/  FMUL.FTZ R28, R74, UR5 ;  /* 0x000000054a1c7c20 */ /* 0x000fe20008410000 */
[----:B------:R-:W-:Y:S01]  /*24e0*/  FMUL.FTZ R19, R73, UR5 ;  /* 0x0000000549137c20 */ /* 0x000fe20008410000 */
[----:B------:R-:W3:Y:S01]  /*24f0*/  MUFU.TANH R16, R16 ;  /* 0x0000001000107308 */ /* 0x000ee20000002400 */
[----:B------:R-:W-:Y:S01]  /*2500*/  FSEL R21, R24, -INF , !P2 ;  /* 0xff80000018157808 */ /* 0x000fe20005000000 */
[----:B------:R-:W-:Y:S01]  /*2510*/  FMUL.FTZ R20, R75, UR5 ;  /* 0x000000054b147c20 */ /* 0x000fe20008410000 */
[----:B------:R-:W-:Y:S01]  /*2520*/  FSEL R36, R36, -INF , !P2 ;  /* 0xff80000024247808 */ /* 0x000fe20005000000 */
[----:B------:R-:W-:Y:S01]  /*2530*/  HMMA.16816.F32 R64, R52, R30, R64 ;  /* 0x0000001e3440723c */ /* 0x000fe20000001840 */
[----:B------:R-:W-:Y:S01]  /*2540*/  VIADD R13, R91, 0x18 ;  /* 0x000000185b0d7836 */ /* 0x000fe20000000000 */
[----:B-1----:R-:W-:-:S02]  /*2550*/  FSEL R25, R25, -INF , !P1 ;  /* 0xff80000019197808 */ /* 0x002fc40004800000 */
[----:B------:R-:W1:Y:S01]  /*2560*/  MUFU.TANH R27, R27 ;  /* 0x0000001b001b7308 */ /* 0x000e620000002400 */
[----:B------:R-:W-:Y:S01]  /*2570*/  FSEL R14, R0, -INF , !P3 ;  /* 0xff800000000e7808 */ /* 0x000fe20005800000 */
[C---:B--2---:R-:W-:Y:S01]  /*2580*/  HMMA.16816.F32 R60, R52.reuse, R8, R60 ;  /* 0x00000008343c723c */ /* 0x044fe2000000183c */
[-C--:B------:R-:W-:Y:S01]  /*2590*/  ISETP.GE.AND P4, PT, R13, R90.reuse, PT ;  /* 0x0000005a0d00720c */ /* 0x080fe20003f86270 */
[----:B------:R-:W-:Y:S01]  /*25a0*/  VIADD R13, R91, 0x19 ;  /* 0x000000195b0d7836 */ /* 0x000fe20000000000 */
[----:B----4-:R-:W-:Y:S01]  /*25b0*/  FSEL R12, R26, -INF , !P6 ;  /* 0xff8000001a0c7808 */ /* 0x010fe20007000000 */
[----:B------:R-:W-:Y:S01]  /*25c0*/  FMUL.FTZ R84, R84, UR5 ;  /* 0x0000000554547c20 */ /* 0x000fe20008410000 */
[----:B------:R-:W-:Y:S01]  /*25d0*/  FMUL.FTZ R85, R85, UR5 ;  /* 0x0000000555557c20 */ /* 0x000fe20008410000 */
[----:B------:R-:W2:Y:S01]  /*25e0*/  MUFU.TANH R18, R18 ;  /* 0x0000001200127308 */ /* 0x000ea20000002400 */
[----:B------:R-:W-:Y:S01]  /*25f0*/  VIADD R9, R91, 0x20 ;  /* 0x000000205b097836 */ /* 0x000fe20000000000 */
[----:B---3--:R-:W-:Y:S01]  /*2600*/  FSEL R15, R16, -INF , !P6 ;  /* 0xff800000100f7808 */ /* 0x008fe20007000000 */
[----:B------:R-:W-:Y:S01]  /*2610*/  HMMA.16816.F32 R56, R52, R10, R56 ;  /* 0x0000000a3438723c */ /* 0x000fe20000001838 */
[-C--:B------:R-:W-:Y:S01]  /*2620*/  ISETP.GE.AND P3, PT, R13, R90.reuse, PT ;  /* 0x0000005a0d00720c */ /* 0x080fe20003f66270 */
[----:B------:R-:W-:Y:S01]  /*2630*/  FMUL.FTZ R86, R86, UR5 ;  /* 0x0000000556567c20 */ /* 0x000fe20008410000 */
[----:B------:R-:W-:Y:S01]  /*2640*/  ISETP.GE.AND P0, PT, R9, R90, PT ;  /* 0x0000005a0900720c */ /* 0x000fe20003f06270 */
[----:B------:R-:W-:Y:S01]  /*2650*/  VIADD R9, R91, 0x21 ;  /* 0x000000215b097836 */ /* 0x000fe20000000000 */
[----:B------:R-:W3:Y:S01]  /*2660*/  MUFU.TANH R17, R17 ;  /* 0x0000001100117308 */ /* 0x000ee20000002400 */
[----:B-1----:R-:W-:Y:S01]  /*2670*/  FSEL R8, R27, -INF , !P5 ;  /* 0xff8000001b087808 */ /* 0x002fe20006800000 */
[----:B------:R-:W-:Y:S01]  /*2680*/  FMUL.FTZ R87, R87, UR5 ;  /* 0x0000000557577c20 */ /* 0x000fe20008410000 */
[----:B------:R-:W-:Y:S01]  /*2690*/  FMNMX.FTZ R27, R14, R32, !PT ;  /* 0x000000200e1b7209 */ /* 0x000fe20007810000 */
[----:B------:R-:W-:Y:S01]  /*26a0*/  FMUL.FTZ R64, R64, UR5 ;  /* 0x0000000540407c20 */ /* 0x000fe20008410000 */
[-C--:B------:R-:W-:Y:S01]  /*26b0*/  ISETP.GE.AND P2, PT, R9, R90.reuse, PT ;  /* 0x0000005a0900720c */ /* 0x080fe20003f46270 */
[----:B------:R-:W-:Y:S01]  /*26c0*/  VIADD R9, R91, 0x28 ;  /* 0x000000285b097836 */ /* 0x000fe20000000000 */
[----:B------:R-:W-:Y:S01]  /*26d0*/  FMNMX.FTZ R27, R36, R27, !PT ;  /* 0x0000001b241b7209 */ /* 0x000fe20007810000 */
[----:B------:R-:W1:Y:S01]  /*26e0*/  MUFU.TANH R28, R28 ;  /* 0x0000001c001c7308 */ /* 0x000e620000002400 */
[----:B--2---:R-:W-:Y:S01]  /*26f0*/  FSEL R13, R18, -INF , !P5 ;  /* 0xff800000120d7808 */ /* 0x004fe20006800000 */
[----:B------:R-:W-:Y:S01]  /*2700*/  FMUL.FTZ R65, R65, UR5 ;  /* 0x0000000541417c20 */ /* 0x000fe20008410000 */
[-C--:B------:R-:W-:Y:S01]  /*2710*/  ISETP.GE.AND P1, PT, R9, R90.reuse, PT ;  /* 0x0000005a0900720c */ /* 0x080fe20003f26270 */
[----:B------:R-:W-:Y:S01]  /*2720*/  VIADD R9, R91, 0x29 ;  /* 0x000000295b097836 */ /* 0x000fe20000000000 */
[----:B------:R-:W-:Y:S01]  /*2730*/  FMNMX.FTZ R27, R34, R27, !PT ;  /* 0x0000001b221b7209 */ /* 0x000fe20007810000 */
[----:B------:R-:W-:Y:S01]  /*2740*/  FMUL.FTZ R60, R60, UR5 ;  /* 0x000000053c3c7c20 */ /* 0x000fe20008410000 */
[----:B------:R-:W-:Y:S01]  /*2750*/  FMUL.FTZ R61, R61, UR5 ;  /* 0x000000053d3d7c20 */ /* 0x000fe20008410000 */
[----:B------:R-:W2:Y:S01]  /*2760*/  MUFU.TANH R19, R19 ;  /* 0x0000001300137308 */ /* 0x000ea20000002400 */
[-C--:B------:R-:W-:Y:S01]  /*2770*/  ISETP.GE.AND P6, PT, R9, R90.reuse, PT ;  /* 0x0000005a0900720c */ /* 0x080fe20003fc6270 */
[----:B------:R-:W-:Y:S01]  /*2780*/  VIADD R9, R91, 0x30 ;  /* 0x000000305b097836 */ /* 0x000fe20000000000 */
[----:B---3--:R-:W-:Y:S01]  /*2790*/  FSEL R10, R17, -INF , !P4 ;  /* 0xff800000110a7808 */ /* 0x008fe20006000000 */
[----:B------:R-:W-:Y:S01]  /*27a0*/  VIADD R17, R91, 0x38 ;  /* 0x000000385b117836 */ /* 0x000fe20000000000 */
[----:B------:R-:W-:Y:S01]  /*27b0*/  FMNMX.FTZ R16, R33, R23, !PT ;  /* 0x0000001721107209 */ /* 0x000fe20007810000 */
[----:B------:R-:W-:Y:S01]  /*27c0*/  FMUL.FTZ R56, R56, UR5 ;  /* 0x0000000538387c20 */ /* 0x000fe20008410000 */
[----:B------:R-:W-:Y:S01]  /*27d0*/  ISETP.GE.AND P5, PT, R9, R90, PT ;  /* 0x0000005a0900720c */ /* 0x000fe20003fa6270 */
[----:B------:R-:W3:Y:S01]  /*27e0*/  MUFU.TANH R20, R20 ;  /* 0x0000001400147308 */ /* 0x000ee20000002400 */
[----:B------:R-:W-:Y:S01]  /*27f0*/  VIADD R9, R91, 0x31 ;  /* 0x000000315b097836 */ /* 0x000fe20000000000 */
[----:B-1----:R-:W-:Y:S01]  /*2800*/  FSEL R11, R28, -INF , !P4 ;  /* 0xff8000001c0b7808 */ /* 0x002fe20006000000 */
[----:B------:R-:W-:Y:S01]  /*2810*/  FMUL.FTZ R57, R57, UR5 ;  /* 0x0000000539397c20 */ /* 0x000fe20008410000 */
[----:B------:R-:W-:Y:S01]  /*2820*/  FMNMX.FTZ R16, R21, R16, !PT ;  /* 0x0000001015107209 */ /* 0x000fe20007810000 */
[----:B------:R-:W-:Y:S01]  /*2830*/  FMUL.FTZ R66, R66, UR5 ;  /* 0x0000000542427c20 */ /* 0x000fe20008410000 */
[----:B------:R-:W-:Y:S01]  /*2840*/  ISETP.GE.AND P4, PT, R9, R90, PT ;  /* 0x0000005a0900720c */ /* 0x000fe20003f86270 */
[----:B------:R-:W-:Y:S01]  /*2850*/  FMUL.FTZ R67, R67, UR5 ;  /* 0x0000000543437c20 */ /* 0x000fe20008410000 */
[----:B------:R-:W1:Y:S01]  /*2860*/  MUFU.TANH R158, R84 ;  /* 0x00000054009e7308 */ /* 0x000e620000002400 */
[----:B--2---:R-:W-:Y:S01]  /*2870*/  FSEL R0, R19, -INF , !P3 ;  /* 0xff80000013007808 */ /* 0x004fe20005800000 */
[----:B------:R-:W-:Y:S01]  /*2880*/  FMUL.FTZ R62, R62, UR5 ;  /* 0x000000053e3e7c20 */ /* 0x000fe20008410000 */
[----:B------:R-:W-:Y:S01]  /*2890*/  FMNMX.FTZ R16, R25, R16, !PT ;  /* 0x0000001019107209 */ /* 0x000fe20007810000 */
[----:B------:R-:W-:Y:S01]  /*28a0*/  FMUL.FTZ R63, R63, UR5 ;  /* 0x000000053f3f7c20 */ /* 0x000fe20008410000 */
[----:B------:R-:W-:Y:S01]  /*28b0*/  FMUL.FTZ R58, R58, UR5 ;  /* 0x000000053a3a7c20 */ /* 0x000fe20008410000 */
[----:B------:R-:W-:Y:S01]  /*28c0*/  VIADD R91, R91, 0x39 ;  /* 0x000000395b5b7836 */ /* 0x000fe20000000000 */
[----:B------:R-:W-:Y:S01]  /*28d0*/  FMNMX.FTZ R16, R15, R16, !PT ;  /* 0x000000100f107209 */ /* 0x000fe20007810000 */
[----:B------:R-:W2:Y:S01]  /*28e0*/  MUFU.TANH R160, R85 ;  /* 0x0000005500a07308 */ /* 0x000ea20000002400 */
[----:B---3--:R-:W-:Y:S01]  /*28f0*/  FSEL R9, R20, -INF , !P3 ;  /* 0xff80000014097808 */ /* 0x008fe20005800000 */
[----:B------:R-:W-:Y:S01]  /*2900*/  FMUL.FTZ R59, R59, UR5 ;  /* 0x000000053b3b7c20 */ /* 0x000fe20008410000 */
[----:B------:R-:W-:-:S02]  /*2910*/  ISETP.GE.AND P3, PT, R17, R90, PT ;  /* 0x0000005a1100720c */ /* 0x000fc40003f66270 */
[----:B------:R-:W-:Y:S02]  /*2920*/  FMNMX.FTZ R17, R12, R27, !PT ;  /* 0x0000001b0c117209 */ /* 0x000fe40007810000 */
[----:B------:R-:W-:Y:S01]  /*2930*/  FMNMX.FTZ R16, R13, R16, !PT ;  /* 0x000000100d107209 */ /* 0x000fe20007810000 */
[----:B------:R-:W3:Y:S01]  /*2940*/  MUFU.TANH R142, R64 ;  /* 0x00000040008e7308 */ /* 0x000ee20000002400 */
[----:B------:R-:W-:Y:S02]  /*2950*/  FMNMX.FTZ R17, R8, R17, !PT ;  /* 0x0000001108117209 */ /* 0x000fe40007810000 */
[----:B-1----:R-:W-:Y:S02]  /*2960*/  FSEL R158, R158, -INF , !P0 ;  /* 0xff8000009e9e7808 */ /* 0x002fe40004000000 */
[----:B------:R-:W-:Y:S02]  /*2970*/  FMNMX.FTZ R17, R10, R17, !PT ;  /* 0x000000110a117209 */ /* 0x000fe40007810000 */
[----:B------:R-:W-:Y:S01]  /*2980*/  FMNMX.FTZ R16, R11, R16, !PT ;  /* 0x000000100b107209 */ /* 0x000fe20007810000 */
[----:B------:R-:W1:Y:S01]  /*2990*/  MUFU.TANH R140, R65 ;  /* 0x00000041008c7308 */ /* 0x000e620000002400 */
[----:B------:R-:W-:-:S02]  /*29a0*/  FMNMX.FTZ R17, R0, R17, !PT ;  /* 0x0000001100117209 */ /* 0x000fc40007810000 */
[----:B--2---:R-:W-:Y:S02]  /*29b0*/  FSEL R160, R160, -INF , !P2 ;  /* 0xff800000a0a07808 */ /* 0x004fe40005000000 */
[----:B------:R-:W-:Y:S02]  /*29c0*/  FMNMX.FTZ R17, R158, R17, !PT ;  /* 0x000000119e117209 */ /* 0x000fe40007810000 */
[----:B------:R-:W-:Y:S01]  /*29d0*/  FMNMX.FTZ R16, R9, R16, !PT ;  /* 0x0000001009107209 */ /* 0x000fe20007810000 */
[----:B------:R-:W2:Y:S01]  /*29e0*/  MUFU.TANH R179, R86 ;  /* 0x0000005600b37308 */ /* 0x000ea20000002400 */
[----:B---3--:R-:W-:Y:S02]  /*29f0*/  FSEL R142, R142, -INF , !P1 ;  /* 0xff8000008e8e7808 */ /* 0x008fe40004800000 */
[----:B------:R-:W-:-:S04]  /*2a00*/  FMNMX.FTZ R17, R160, R17, !PT ;  /* 0x00000011a0117209 */ /* 0x000fc80007810000 */
[----:B------:R-:W-:Y:S01]  /*2a10*/  FMNMX.FTZ R17, R142, R17, !PT ;  /* 0x000000118e117209 */ /* 0x000fe20007810000 */
[----:B------:R-:W3:Y:S01]  /*2a20*/  MUFU.TANH R174, R60 ;  /* 0x0000003c00ae7308 */ /* 0x000ee20000002400 */
[----:B-1----:R-:W-:-:S04]  /*2a30*/  FSEL R140, R140, -INF , !P6 ;  /* 0xff8000008c8c7808 */ /* 0x002fc80007000000 */
[----:B------:R-:W-:-:S03]  /*2a40*/  FMNMX.FTZ R17, R140, R17, !PT ;  /* 0x000000118c117209 */ /* 0x000fc60007810000 */
[----:B------:R-:W1:Y:S01]  /*2a50*/  MUFU.TANH R172, R61 ;  /* 0x0000003d00ac7308 */ /* 0x000e620000002400 */
[----:B--2---:R-:W-:Y:S02]  /*2a60*/  FSEL R179, R179, -INF , !P0 ;  /* 0xff800000b3b37808 */ /* 0x004fe40004000000 */
[----:B------:R-:W-:Y:S02]  /*2a70*/  ISETP.GE.AND P0, PT, R90, 0x41, PT ;  /* 0x000000415a00780c */ /* 0x000fe40003f06270 */
[----:B------:R-:W-:-:S03]  /*2a80*/  FMNMX.FTZ R16, R179, R16, !PT ;  /* 0x00000010b3107209 */ /* 0x000fc60007810000 */
[----:B------:R-:W2:Y:S01]  /*2a90*/  MUFU.TANH R163, R87 ;  /* 0x0000005700a37308 */ /* 0x000ea20000002400 */
[----:B---3--:R-:W-:-:S04]  /*2aa0*/  FSEL R174, R174, -INF , !P5 ;  /* 0xff800000aeae7808 */ /* 0x008fc80006800000 */
[----:B------:R-:W-:-:S03]  /*2ab0*/  FMNMX.FTZ R17, R174, R17, !PT ;  /* 0x00000011ae117209 */ /* 0x000fc60007810000 */
[----:B------:R-:W3:Y:S01]  /*2ac0*/  MUFU.TANH R170, R56 ;  /* 0x0000003800aa7308 */ /* 0x000ee20000002400 */
[----:B-1----:R-:W-:-:S04]  /*2ad0*/  FSEL R172, R172, -INF , !P4 ;  /* 0xff800000acac7808 */ /* 0x002fc80006000000 */
[----:B------:R-:W-:-:S03]  /*2ae0*/  FMNMX.FTZ R17, R172, R17, !PT ;  /* 0x00000011ac117209 */ /* 0x000fc60007810000 */
[----:B------:R-:W1:Y:S01]  /*2af0*/  MUFU.TANH R168, R57 ;  /* 0x0000003900a87308 */ /* 0x000e620000002400 */
[----:B--2---:R-:W-:Y:S02]  /*2b00*/  FSEL R163, R163, -INF , !P2 ;  /* 0xff800000a3a37808 */ /* 0x004fe40005000000 */
[----:B------:R-:W-:Y:S02]  /*2b10*/  ISETP.GE.AND P2, PT, R91, R90, PT ;  /* 0x0000005a5b00720c */ /* 0x000fe40003f46270 */
[----:B------:R-:W-:-:S03]  /*2b20*/  FMNMX.FTZ R18, R163, R16, !PT ;  /* 0x00000010a3127209 */ /* 0x000fc60007810000 */
[----:B------:R-:W2:Y:S01]  /*2b30*/  MUFU.TANH R177, R66 ;  /* 0x0000004200b17308 */ /* 0x000ea20000002400 */
[----:B---3--:R-:W-:-:S04]  /*2b40*/  FSEL R170, R170, -INF , !P3 ;  /* 0xff800000aaaa7808 */ /* 0x008fc80005800000 */
[----:B------:R-:W-:-:S03]  /*2b50*/  FMNMX.FTZ R17, R170, R17, !PT ;  /* 0x00000011aa117209 */ /* 0x000fc60007810000 */
[----:B------:R3:W4:Y:S01]  /*2b60*/  MUFU.TANH R169, R67 ;  /* 0x0000004300a97308 */ /* 0x0007220000002400 */
[----:B-1----:R-:W-:-:S04]  /*2b70*/  FSEL R168, R168, -INF , !P2 ;  /* 0xff800000a8a87808 */ /* 0x002fc80005000000 */
[----:B------:R-:W-:-:S03]  /*2b80*/  FMNMX.FTZ R16, R168, R17, !PT ;  /* 0x00000011a8107209 */ /* 0x000fc60007810000 */
[----:B------:R3:W1:Y:S01]  /*2b90*/  MUFU.TANH R173, R62 ;  /* 0x0000003e00ad7308 */ /* 0x0006620000002400 */
[----:B--2---:R-:W-:-:S07]  /*2ba0*/  FSEL R177, R177, -INF , !P1 ;  /* 0xff800000b1b17808 */ /* 0x004fce0004800000 */
[----:B------:R3:W2:Y:S08]  /*2bb0*/  MUFU.TANH R171, R63 ;  /* 0x0000003f00ab7308 */ /* 0x0006b00000002400 */
[----:B------:R3:W1:Y:S01]  /*2bc0*/  MUFU.TANH R167, R58 ;  /* 0x0000003a00a77308 */ /* 0x0006620000002400 */
[----:B------:R-:W-:Y:S06]  /*2bd0*/  BAR.SYNC.DEFER_BLOCKING 0x0 ;  /* 0x0000000000007b1d */ /* 0x000fec0000010000 */
[----:B----4-:R-:W-:Y:S05]  /*2be0*/  @!P0 BRA `(.L_x_40) ;  /* 0x0000000000548947 */ /* 0x010fea0003800000 */
[----:B------:R-:W-:Y:S01]  /*2bf0*/  LEA.HI.SX32 R27, R2, 0xfffffffe, 0x1a ;  /* 0xfffffffe021b7811 */ /* 0x000fe200078fd2ff */
[----:B------:R-:W-:-:S03]  /*2c00*/  ULDC.64 UR6, c[0x0][0x218] ;  /* 0x0000860000067ab9 */ /* 0x000fc60000000a00 */
[----:B------:R-:W-:Y:S01]  /*2c10*/  SHF.R.S32.HI R19, RZ, 0x1f, R27 ;  /* 0x0000001fff137819 */ /* 0x000fe2000001141b */
[----:B------:R-:W-:Y:S02]  /*2c20*/  IMAD R17, R209, R27, RZ ;  /* 0x0000001bd1117224 */ /* 0x000fe400078e02ff */
[----:B------:R-:W-:-:S04]  /*2c30*/  IMAD.WIDE.U32 R26, R27, R210, R220 ;  /* 0x000000d21b1a7225 */ /* 0x000fc800078e00dc */
[----:B------:R-:W-:Y:S01]  /*2c40*/  IMAD R17, R19, R210, R17 ;  /* 0x000000d213117224 */ /* 0x000fe200078e0211 */
[----:B------:R-:W-:-:S03]  /*2c50*/  LEA R28, P1, R26, UR6, 0x1 ;  /* 0x000000061a1c7c11 */ /* 0x000fc6000f8208ff */
[----:B------:R-:W-:-:S05]  /*2c60*/  IMAD.IADD R17, R27, 0x1, R17 ;  /* 0x000000011b117824 */ /* 0x000fca00078e0211 */
[----:B------:R-:W-:Y:S02]  /*2c70*/  LEA.HI.X R29, R26, UR7, R17, 0x1, P1 ;  /* 0x000000071a1d7c11 */ /* 0x000fe400088f0c11 */
[----:B------:R-:W-:-:S03]  /*2c80*/  LEA R26, P1, R6, R28, 0x1 ;  /* 0x0000001c061a7211 */ /* 0x000fc600078208ff */
[----:B------:R-:W-:Y:S01]  /*2c90*/  @!PT LDS RZ, [RZ] ;  /* 0x00000000fffff984 */ /* 0x000fe20000000800 */
[----:B------:R-:W-:Y:S01]  /*2ca0*/  @!PT LDS RZ, [RZ] ;  /* 0x00000000fffff984 */ /* 0x000fe20000000800 */
[----:B------:R-:W-:Y:S01]  /*2cb0*/  @!PT LDS RZ, [RZ] ;  /* 0x00000000fffff984 */ /* 0x000fe20000000800 */
[----:B------:R4:W-:Y:S01]  /*2cc0*/  LDGSTS.E.BYPASS.LTC128B.128 [R213+0xc000], desc[UR14][R28.64] ;  /* 0x0c0000001cd57fae */ /* 0x0009e2000b901d4e */
[----:B------:R-:W-:-:S03]  /*2cd0*/  LEA.HI.X R27, R6, R29, R3, 0x1, P1 ;  /* 0x0000001d061b7211 */ /* 0x000fc600008f0c03 */
[----:B------:R4:W-:Y:S04]  /*2ce0*/  LDGSTS.E.BYPASS.LTC128B.128 [R213+0xe000], desc[UR14][R28.64+0x80] ;  /* 0x0e0000801cd57fae */ /* 0x0009e8000b901d4e */
[----:B------:R4:W-:Y:S04]  /*2cf0*/  LDGSTS.E.BYPASS.LTC128B.128 [R213+0x10000], desc[UR14][R28.64+0x100] ;  /* 0x100001001cd57fae */ /* 0x0009e8000b901d4e */
[----:B------:R4:W-:Y:S04]  /*2d00*/  LDGSTS.E.BYPASS.LTC128B.128 [R213+0xd000], desc[UR14][R26.64] ;  /* 0x0d0000001ad57fae */ /* 0x0009e8000b901d4e */
[----:B------:R4:W-:Y:S04]  /*2d10*/  LDGSTS.E.BYPASS.LTC128B.128 [R213+0xf000], desc[UR14][R26.64+0x80] ;  /* 0x0f0000801ad57fae */ /* 0x0009e8000b901d4e */
[----:B------:R4:W-:Y:S04]  /*2d20*/  LDGSTS.E.BYPASS.LTC128B.128 [R213+0x11000], desc[UR14][R26.64+0x100] ;  /* 0x110001001ad57fae */ /* 0x0009e8000b901d4e */
[----:B------:R-:W0:Y:S02]  /*2d30*/  LDGDEPBAR ;  /* 0x00000000000079af */ /* 0x000e240000000000 */
.L_x_40:
[----:B------:R-:W5:Y:S01]  /*2d40*/  MUFU.TANH R59, R59 ;  /* 0x0000003b003b7308 */ /* 0x000f620000002400 */
[----:B------:R-:W-:Y:S01]  /*2d50*/  FSEL R169, R169, -INF , !P6 ;  /* 0xff800000a9a97808 */ /* 0x000fe20007000000 */
[----:B------:R-:W3:Y:S01]  /*2d60*/  SHFL.BFLY PT, R3, R16, 0x2, 0x1f ;  /* 0x0c401f0010037f89 */ /* 0x000ee200000e0000 */
[----:B------:R-:W-:Y:S01]  /*2d70*/  FMNMX.FTZ R6, R177, R18, !PT ;  /* 0x00000012b1067209 */ /* 0x000fe20007810000 */
[----:B------:R-:W-:Y:S01]  /*2d80*/  ULDC UR5, c[0x0][0x2ec] ;  /* 0x0000bb0000057ab9 */ /* 0x000fe20000000800 */
[----:B-1----:R-:W-:Y:S02]  /*2d90*/  FSEL R173, R173, -INF , !P5 ;  /* 0xff800000adad7808 */ /* 0x002fe40006800000 */
[----:B------:R-:W-:Y:S02]  /*2da0*/  FMNMX.FTZ R6, R169, R6, !PT ;  /* 0x00000006a9067209 */ /* 0x000fe40007810000 */
[----:B--2---:R-:W-:Y:S02]  /*2db0*/  FSEL R171, R171, -INF , !P4 ;  /* 0xff800000abab7808 */ /* 0x004fe40006000000 */
[----:B------:R-:W-:-:S02]  /*2dc0*/  FMNMX.FTZ R6, R173, R6, !PT ;  /* 0x00000006ad067209 */ /* 0x000fc40007810000 */
[----:B------:R-:W-:Y:S02]  /*2dd0*/  FSEL R167, R167, -INF , !P3 ;  /* 0xff800000a7a77808 */ /* 0x000fe40005800000 */
[----:B------:R-:W-:Y:S02]  /*2de0*/  FMNMX.FTZ R6, R171, R6, !PT ;  /* 0x00000006ab067209 */ /* 0x000fe40007810000 */
[----:B-----5:R-:W-:Y:S02]  /*2df0*/  FSEL R165, R59, -INF , !P2 ;  /* 0xff8000003ba57808 */ /* 0x020fe40005000000 */
[----:B------:R-:W-:Y:S02]  /*2e00*/  FMNMX.FTZ R6, R167, R6, !PT ;  /* 0x00000006a7067209 */ /* 0x000fe40007810000 */
[----:B------:R-:W-:Y:S02]  /*2e10*/  IADD3 R200, R89, R4, RZ ;  /* 0x0000000459c87210 */ /* 0x000fe40007ffe0ff */
[----:B------:R-:W-:-:S02]  /*2e20*/  FMNMX.FTZ R17, R165, R6, !PT ;  /* 0x00000006a5117209 */ /* 0x000fc40007810000 */
[----:B------:R-:W-:Y:S02]  /*2e30*/  LEA R200, R200, UR4, 0x1 ;  /* 0x00000004c8c87c11 */ /* 0x000fe4000f8e08ff */
[----:B---3--:R-:W-:Y:S01]  /*2e40*/  FMNMX.FTZ R19, R16, R3, !PT ;  /* 0x0000000310137209 */ /* 0x008fe20007810000 */
[----:B------:R-:W1:Y:S01]  /*2e50*/  SHFL.BFLY PT, R6, R17, 0x2, 0x1f ;  /* 0x0c401f0011067f89 */ /* 0x000e6200000e0000 */
[-C--:B------:R-:W-:Y:S02]  /*2e60*/  LEA R198, R7, R200.reuse, 0x1 ;  /* 0x000000c807c67211 */ /* 0x080fe400078e08ff */
[C---:B------:R-:W-:Y:S01]  /*2e70*/  LEA R197, R5.reuse, R200, 0x1 ;  /* 0x000000c805c57211 */ /* 0x040fe200078e08ff */
[----:B------:R-:W2:Y:S01]  /*2e80*/  SHFL.BFLY PT, R132, R19, 0x1, 0x1f ;  /* 0x0c201f0013847f89 */ /* 0x000ea200000e0000 */
[----:B------:R-:W-:Y:S02]  /*2e90*/  LEA R196, R5, R198, 0x1 ;  /* 0x000000c605c47211 */ /* 0x000fe400078e08ff */
[C---:B------:R-:W-:Y:S01]  /*2ea0*/  IADD3 R195, R203.reuse, 0x800, RZ ;  /* 0x00000800cbc37810 */ /* 0x040fe20007ffe0ff */
[----:B------:R-:W-:Y:S01]  /*2eb0*/  LDSM.16.MT88.4 R124, [R200+0x12000] ;  /* 0x01200000c87c783b */ /* 0x000fe20000004200 */
        /* <DEDUP_REMOVED lines=10> */
[----:B------:R-:W-:Y:S01]  /*2f60*/  IADD3 R186, R203, 0x4800, RZ ;  /* 0x00004800cbba7810 */ /* 0x000fe20007ffe0ff */
[----:B------:R-:W-:Y:S01]  /*2f70*/  LDSM.16.MT88.4 R40, [R200+0x14000] ;  /* 0x01400000c828783b */ /* 0x000fe20000004200 */
[----:B-1----:R-:W-:Y:S02]  /*2f80*/  FMNMX.FTZ R6, R17, R6, !PT ;  /* 0x0000000611067209 */ /* 0x002fe40007810000 */
[----:B------:R-:W-:Y:S01]  /*2f90*/  IADD3 R185, R203, 0x5000, RZ ;  /* 0x00005000cbb97810 */ /* 0x000fe20007ffe0ff */
[----:B------:R-:W-:Y:S01]  /*2fa0*/  LDSM.16.MT88.4 R48, [R198+0x14000] ;  /* 0x01400000c630783b */ /* 0x000fe20000004200 */
[----:B--2---:R-:W-:Y:S02]  /*2fb0*/  FMNMX.FTZ R132, R19, R132, !PT ;  /* 0x0000008413847209 */ /* 0x004fe40007810000 */
[----:B------:R-:W-:Y:S01]  /*2fc0*/  IADD3 R184, R203, 0x5800, RZ ;  /* 0x00005800cbb87810 */ /* 0x000fe20007ffe0ff */
[----:B------:R-:W1:Y:S01]  /*2fd0*/  SHFL.BFLY PT, R3, R6, 0x1, 0x1f ;  /* 0x0c201f0006037f89 */ /* 0x000e6200000e0000 */
[C---:B------:R-:W-:Y:S01]  /*2fe0*/  FSETP.NEU.FTZ.AND P1, PT, R132.reuse, -INF , PT ;  /* 0xff8000008400780b */ /* 0x040fe20003f3d000 */
[----:B------:R-:W-:-:S02]  /*2ff0*/  FMUL.FTZ R175, R132, UR5 ;  /* 0x0000000584af7c20 */ /* 0x000fc40008410000 */
[----:B------:R-:W2:Y:S03]  /*3000*/  LDSM.16.MT88.4 R56, [R197+0x14000] ;  /* 0x01400000c538783b */ /* 0x000ea60000004200 */
[----:B------:R-:W-:Y:S01]  /*3010*/  FSEL R175, R175, RZ, P1 ;  /* 0x000000ffafaf7208 */ /* 0x000fe20000800000 */
[----:B------:R-:W3:Y:S04]  /*3020*/  LDSM.16.MT88.4 R64, [R196+0x14000] ;  /* 0x01400000c440783b */ /* 0x000ee80000004200 */
[----:B------:R-:W5:Y:S01]  /*3030*/  LDSM.16.MT88.4 R72, [R200+0x16000] ;  /* 0x01600000c848783b */ /* 0x000f620000004200 */
[--C-:B------:R-:W-:Y:S01]  /*3040*/  FFMA.FTZ R155, R14, UR5, -R175.reuse ;  /* 0x000000050e9b7c23 */ /* 0x100fe200080108af */
[--C-:B------:R-:W-:Y:S01]  /*3050*/  FFMA.FTZ R154, R32, UR5, -R175.reuse ;  /* 0x00000005209a7c23 */ /* 0x100fe200080108af */
[--C-:B------:R-:W-:Y:S01]  /*3060*/  FFMA.FTZ R153, R36, UR5, -R175.reuse ;  /* 0x0000000524997c23 */ /* 0x100fe200080108af */
[----:B------:R-:W5:Y:S01]  /*3070*/  LDSM.16.MT88.4 R80, [R198+0x16000] ;  /* 0x01600000c650783b */ /* 0x000f620000004200 */
[--C-:B------:R-:W-:Y:S01]  /*3080*/  FFMA.FTZ R150, R34, UR5, -R175.reuse ;  /* 0x0000000522967c23 */ /* 0x100fe200080108af */
[--C-:B------:R-:W-:Y:S01]  /*3090*/  FFMA.FTZ R144, R0, UR5, -R175.reuse ;  /* 0x0000000500907c23 */ /* 0x100fe200080108af */
[----:B------:R-:W-:Y:S01]  /*30a0*/  MUFU.EX2 R155, R155 ;  /* 0x0000009b009b7308 */ /* 0x000fe20000000800 */
[----:B------:R-:W5:Y:S01]  /*30b0*/  LDSM.16.MT88.4 R88, [R197+0x16000] ;  /* 0x01600000c558783b */ /* 0x000f620000004200 */
[--C-:B------:R-:W-:Y:S01]  /*30c0*/  FFMA.FTZ R148, R12, UR5, -R175.reuse ;  /* 0x000000050c947c23 */ /* 0x100fe200080108af */
[--C-:B------:R-:W-:Y:S01]  /*30d0*/  FFMA.FTZ R147, R8, UR5, -R175.reuse ;  /* 0x0000000508937c23 */ /* 0x100fe200080108af */
[--C-:B------:R-:W-:Y:S01]  /*30e0*/  FFMA.FTZ R145, R10, UR5, -R175.reuse ;  /* 0x000000050a917c23 */ /* 0x100fe200080108af */
[----:B-1----:R-:W-:Y:S01]  /*30f0*/  FMNMX.FTZ R3, R6, R3, !PT ;  /* 0x0000000306037209 */ /* 0x002fe20007810000 */
[----:B------:R-:W1:Y:S01]  /*3100*/  LDSM.16.MT88.4 R16, [R196+0x16000] ;  /* 0x01600000c410783b */ /* 0x000e620000004200 */
[--C-:B------:R-:W-:Y:S01]  /*3110*/  FFMA.FTZ R159, R160, UR5, -R175.reuse ;  /* 0x00000005a09f7c23 */ /* 0x100fe200080108af */
[----:B------:R-:W2:Y:S01]  /*3120*/  MUFU.EX2 R154, R154 ;  /* 0x0000009a009a7308 */ /* 0x000ea20000000800 */
[C---:B------:R-:W-:Y:S01]  /*3130*/  FSETP.NEU.FTZ.AND P1, PT, R3.reuse, -INF , PT ;  /* 0xff8000000300780b */ /* 0x040fe20003f3d000 */
[----:B------:R-:W-:Y:S01]  /*3140*/  FMUL.FTZ R166, R3, UR5 ;  /* 0x0000000503a67c20 */ /* 0x000fe20008410000 */
[----:B------:R-:W-:Y:S01]  /*3150*/  LDSM.16.MT88.4 R4, [R197+0x14800] ;  /* 0x01480000c504783b */ /* 0x000fe20000004200 */
[--C-:B------:R-:W-:Y:S01]  /*3160*/  FFMA.FTZ R158, R158, UR5, -R175.reuse ;  /* 0x000000059e9e7c23 */ /* 0x100fe200080108af */
[--C-:B------:R-:W-:Y:S01]  /*3170*/  FFMA.FTZ R160, R142, UR5, -R175.reuse ;  /* 0x000000058ea07c23 */ /* 0x100fe200080108af */
[--C-:B------:R-:W-:Y:S01]  /*3180*/  FFMA.FTZ R161, R140, UR5, -R175.reuse ;  /* 0x000000058ca17c23 */ /* 0x100fe200080108af */
[----:B------:R-:W-:Y:S01]  /*3190*/  FSEL R166, R166, RZ, P1 ;  /* 0x000000ffa6a67208 */ /* 0x000fe20000800000 */
[----:B------:R-:W-:Y:S01]  /*31a0*/  MUFU.EX2 R153, R153 ;  /* 0x0000009900997308 */ /* 0x000fe20000000800 */
[----:B----4-:R-:W-:Y:S01]  /*31b0*/  LDSM.16.MT88.4 R28, [R198+0x12800] ;  /* 0x01280000c61c783b */ /* 0x010fe20000004200 */
[--C-:B------:R-:W-:Y:S01]  /*31c0*/  FFMA.FTZ R227, R168, UR5, -R175.reuse ;  /* 0x00000005a8e37c23 */ /* 0x100fe200080108af */
[--C-:B------:R-:W-:Y:S01]  /*31d0*/  FFMA.FTZ R174, R174, UR5, -R175.reuse ;  /* 0x00000005aeae7c23 */ /* 0x100fe200080108af */
[--C-:B------:R-:W-:Y:S01]  /*31e0*/  FFMA.FTZ R156, R33, UR5, -R166.reuse ;  /* 0x00000005219c7c23 */ /* 0x100fe200080108a6 */
[--C-:B------:R-:W-:Y:S01]  /*31f0*/  FFMA.FTZ R157, R23, UR5, -R166.reuse ;  /* 0x00000005179d7c23 */ /* 0x100fe200080108a6 */
[--C-:B------:R-:W-:Y:S01]  /*3200*/  FFMA.FTZ R152, R21, UR5, -R166.reuse ;  /* 0x0000000515987c23 */ /* 0x100fe200080108a6 */
[--C-:B------:R-:W-:Y:S01]  /*3210*/  FFMA.FTZ R151, R25, UR5, -R166.reuse ;  /* 0x0000000519977c23 */ /* 0x100fe200080108a6 */
[----:B------:R-:W4:Y:S01]  /*3220*/  MUFU.EX2 R150, R150 ;  /* 0x0000009600967308 */ /* 0x000f220000000800 */
[----:B--2---:R-:W-:Y:S01]  /*3230*/  F2FP.F16.F32.PACK_AB R96, R154, R155 ;  /* 0x0000009b9a60723e */ /* 0x004fe200000000ff */
[--C-:B------:R-:W-:Y:S01]  /*3240*/  FFMA.FTZ R149, R15, UR5, -R166.reuse ;  /* 0x000000050f957c23 */ /* 0x100fe200080108a6 */
[--C-:B------:R-:W-:Y:S01]  /*3250*/  FFMA.FTZ R146, R13, UR5, -R166.reuse ;  /* 0x000000050d927c23 */ /* 0x100fe200080108a6 */
[--C-:B------:R-:W-:Y:S01]  /*3260*/  FFMA.FTZ R133, R11, UR5, -R166.reuse ;  /* 0x000000050b857c23 */ /* 0x100fe200080108a6 */
[--C-:B------:R-:W-:Y:S01]  /*3270*/  FFMA.FTZ R0, R9, UR5, -R166.reuse ;  /* 0x0000000509007c23 */ /* 0x100fe200080108a6 */
[----:B------:R-:W2:Y:S01]  /*3280*/  LDSM.16.MT88.4 R12, [R197+0x12800] ;  /* 0x01280000c50c783b */ /* 0x000ea20000004200 */
[--C-:B------:R-:W-:Y:S01]  /*3290*/  FFMA.FTZ R162, R179, UR5, -R166.reuse ;  /* 0x00000005b3a27c23 */ /* 0x100fe200080108a6 */
[----:B------:R-:W-:Y:S01]  /*32a0*/  MUFU.EX2 R156, R156 ;  /* 0x0000009c009c7308 */ /* 0x000fe20000000800 */
[--C-:B------:R-:W-:Y:S01]  /*32b0*/  FFMA.FTZ R163, R163, UR5, -R166.reuse ;  /* 0x00000005a3a37c23 */ /* 0x100fe200080108a6 */
[----:B------:R-:W2:Y:S01]  /*32c0*/  LDSM.16.MT88.4 R8, [R198+0x14800] ;  /* 0x01480000c608783b */ /* 0x000ea20000004200 */
[--C-:B------:R-:W-:Y:S01]  /*32d0*/  FFMA.FTZ R164, R177, UR5, -R166.reuse ;  /* 0x00000005b1a47c23 */ /* 0x100fe200080108a6 */
[--C-:B------:R-:W-:Y:S01]  /*32e0*/  FFMA.FTZ R169, R169, UR5, -R166.reuse ;  /* 0x00000005a9a97c23 */ /* 0x100fe200080108a6 */
[--C-:B------:R-:W-:Y:S01]  /*32f0*/  FFMA.FTZ R168, R173, UR5, -R166.reuse ;  /* 0x00000005ada87c23 */ /* 0x100fe200080108a6 */
[----:B------:R-:W-:Y:S01]  /*3300*/  LDSM.16.MT88.4 R24, [R196+0x12800] ;  /* 0x01280000c418783b */ /* 0x000fe20000004200 */
[--C-:B------:R-:W-:Y:S01]  /*3310*/  FFMA.FTZ R171, R171, UR5, -R166.reuse ;  /* 0x00000005abab7c23 */ /* 0x100fe200080108a6 */
[----:B------:R-:W3:Y:S01]  /*3320*/  MUFU.EX2 R157, R157 ;  /* 0x0000009d009d7308 */ /* 0x000ee20000000800 */
[----:B----4-:R-:W-:Y:S01]  /*3330*/  F2FP.F16.F32.PACK_AB R98, R150, R153 ;  /* 0x000000999662723e */ /* 0x010fe200000000ff */
[----:B------:R-:W-:Y:S01]  /*3340*/  LDSM.16.MT88.4 R20, [R200+0x14800] ;  /* 0x01480000c814783b */ /* 0x000fe20000004200 */
[--C-:B------:R-:W-:Y:S01]  /*3350*/  FFMA.FTZ R167, R167, UR5, -R166.reuse ;  /* 0x00000005a7a77c23 */ /* 0x100fe200080108a6 */
[--C-:B------:R-:W-:Y:S01]  /*3360*/  FFMA.FTZ R177, R172, UR5, -R175.reuse ;  /* 0x00000005acb17c23 */ /* 0x100fe200080108af */
[----:B------:R-:W-:Y:S01]  /*3370*/  FFMA.FTZ R170, R170, UR5, -R175 ;  /* 0x00000005aaaa7c23 */ /* 0x000fe200080108af */
[----:B------:R-:W-:Y:S01]  /*3380*/  LDSM.16.MT88.4 R32, [R200+0x12800] ;  /* 0x01280000c820783b */ /* 0x000fe20000004200 */
[----:B------:R-:W-:Y:S01]  /*3390*/  FFMA.FTZ R166, R165, UR5, -R166 ;  /* 0x00000005a5a67c23 */ /* 0x000fe200080108a6 */
[----:B------:R-:W-:Y:S01]  /*33a0*/  MUFU.EX2 R152, R152 ;  /* 0x0000009800987308 */ /* 0x000fe20000000800 */
[----:B------:R-:W-:Y:S01]  /*33b0*/  FADD.FTZ R154, R155, R154 ;  /* 0x0000009a9b9a7221 */ /* 0x000fe20000010000 */
[----:B------:R-:W-:Y:S03]  /*33c0*/  LDSM.16.MT88.4 R140, [R196+0x16800] ;  /* 0x01680000c48c783b */ /* 0x000fe60000004200 */
[----:B------:R-:W-:-:S03]  /*33d0*/  FADD.FTZ R153, R153, R154 ;  /* 0x0000009a99997221 */ /* 0x000fc60000010000 */
[----:B------:R-:W4:Y:S01]  /*33e0*/  MUFU.EX2 R151, R151 ;  /* 0x0000009700977308 */ /* 0x000f220000000800 */
[----:B---3--:R-:W-:Y:S01]  /*33f0*/  F2FP.F16.F32.PACK_AB R97, R157, R156 ;  /* 0x0000009c9d61723e */ /* 0x008fe200000000ff */
[----:B------:R-:W-:Y:S01]  /*3400*/  FADD.FTZ R157, R156, R157 ;  /* 0x0000009d9c9d7221 */ /* 0x000fe20000010000 */
[----:B------:R-:W-:-:S05]  /*3410*/  FADD.FTZ R153, R150, R153 ;  /* 0x0000009996997221 */ /* 0x000fca0000010000 */
[----:B------:R-:W-:Y:S08]  /*3420*/  MUFU.EX2 R148, R148 ;  /* 0x0000009400947308 */ /* 0x000ff00000000800 */
[----:B------:R-:W3:Y:S01]  /*3430*/  MUFU.EX2 R147, R147 ;  /* 0x0000009300937308 */ /* 0x000ee20000000800 */
[----:B----4-:R-:W-:Y:S01]  /*3440*/  F2FP.F16.F32.PACK_AB R99, R151, R152 ;  /* 0x000000989763723e */ /* 0x010fe200000000ff */
[----:B------:R-:W-:-:S04]  /*3450*/  FADD.FTZ R152, R152, R157 ;  /* 0x0000009d98987221 */ /* 0x000fc80000010000 */
[----:B------:R-:W-:Y:S02]  /*3460*/  FADD.FTZ R152, R151, R152 ;  /* 0x0000009897987221 */ /* 0x000fe40000010000 */
[C---:B------:R-:W-:Y:S01]  /*3470*/  HMMA.16816.F32 R128, R96.reuse, R124, RZ ;  /* 0x0000007c6080723c */ /* 0x040fe200000018ff */
[----:B------:R-:W-:Y:S05]  /*3480*/  MUFU.EX2 R145, R145 ;  /* 0x0000009100917308 */ /* 0x000fea0000000800 */
[C---:B------:R-:W-:Y:S03]  /*3490*/  HMMA.16816.F32 R120, R96.reuse, R116, RZ ;  /* 0x000000746078723c */ /* 0x040fe600000018ff */
[----:B------:R-:W4:Y:S01]  /*34a0*/  MUFU.EX2 R144, R144 ;  /* 0x0000009000907308 */ /* 0x000f220000000800 */
[C---:B---3--:R-:W-:Y:S01]  /*34b0*/  F2FP.F16.F32.PACK_AB R136, R147.reuse, R148 ;  /* 0x000000949388723e */ /* 0x048fe200000000ff */
[----:B------:R-:W-:Y:S01]  /*34c0*/  FADD.FTZ R148, R148, R153 ;  /* 0x0000009994947221 */ /* 0x000fe20000010000 */
[----:B------:R-:W-:Y:S03]  /*34d0*/  HMMA.16816.F32 R112, R96, R108, RZ ;  /* 0x0000006c6070723c */ /* 0x000fe600000018ff */
[----:B------:R-:W-:-:S02]  /*34e0*/  FADD.FTZ R148, R147, R148 ;  /* 0x0000009493947221 */ /* 0x000fc40000010000 */
[----:B------:R-:W-:Y:S01]  /*34f0*/  MUFU.EX2 R149, R149 ;  /* 0x0000009500957308 */ /* 0x000fe20000000800 */
[C---:B------:R-:W-:Y:S06]  /*3500*/  HMMA.16816.F32 R104, R96.reuse, R100, RZ ;  /* 0x000000646068723c */ /* 0x040fec00000018ff */
[----:B------:R-:W-:Y:S01]  /*3510*/  HMMA.16816.F32 R36, R96, R40, RZ ;  /* 0x000000286024723c */ /* 0x000fe200000018ff */
[----:B------:R-:W3:Y:S01]  /*3520*/  MUFU.EX2 R146, R146 ;  /* 0x0000009200927308 */ /* 0x000ee20000000800 */
[----:B----4-:R-:W-:-:S04]  /*3530*/  F2FP.F16.F32.PACK_AB R138, R144, R145 ;  /* 0x00000091908a723e */ /* 0x010fc800000000ff */
[C---:B------:R-:W-:Y:S03]  /*3540*/  HMMA.16816.F32 R44, R96.reuse, R48, RZ ;  /* 0x00000030602c723c */ /* 0x040fe600000018ff */
[----:B------:R-:W-:Y:S03]  /*3550*/  MUFU.EX2 R133, R133 ;  /* 0x0000008500857308 */ /* 0x000fe60000000800 */
[C---:B------:R-:W-:Y:S05]  /*3560*/  HMMA.16816.F32 R52, R96.reuse, R56, RZ ;  /* 0x000000386034723c */ /* 0x040fea00000018ff */
[----:B------:R-:W4:Y:S01]  /*3570*/  MUFU.EX2 R0, R0 ;  /* 0x0000000000007308 */ /* 0x000f220000000800 */
[----:B------:R-:W-:Y:S01]  /*3580*/  HMMA.16816.F32 R60, R96, R64, RZ ;  /* 0x00000040603c723c */ /* 0x000fe200000018ff */
[----:B---3--:R-:W-:Y:S01]  /*3590*/  F2FP.F16.F32.PACK_AB R137, R146, R149 ;  /* 0x000000959289723e */ /* 0x008fe200000000ff */
[----:B------:R-:W-:-:S04]  /*35a0*/  FADD.FTZ R149, R149, R152 ;  /* 0x0000009895957221 */ /* 0x000fc80000010000 */
[----:B-----5:R-:W-:Y:S01]  /*35b0*/  HMMA.16816.F32 R68, R96, R72, RZ ;  /* 0x000000486044723c */ /* 0x020fe200000018ff */
[----:B------:R-:W-:Y:S01]  /*35c0*/  MUFU.EX2 R158, R158 ;  /* 0x0000009e009e7308 */ /* 0x000fe20000000800 */
[----:B------:R-:W-:-:S04]  /*35d0*/  FADD.FTZ R146, R146, R149 ;  /* 0x0000009592927221 */ /* 0x000fc80000010000 */
[C---:B------:R-:W-:Y:S03]  /*35e0*/  HMMA.16816.F32 R76, R96.reuse, R80, RZ ;  /* 0x00000050604c723c */ /* 0x040fe600000018ff */
[----:B------:R-:W3:Y:S01]  /*35f0*/  MUFU.EX2 R159, R159 ;  /* 0x0000009f009f7308 */ /* 0x000ee20000000800 */
[----:B----4-:R-:W-:Y:S02]  /*3600*/  F2FP.F16.F32.PACK_AB R139, R0, R133 ;  /* 0x00000085008b723e */ /* 0x010fe400000000ff */
        /* <DEDUP_REMOVED lines=8> */
[----:B------:R-:W4:Y:S01]  /*3690*/  MUFU.EX2 R163, R163 ;  /* 0x000000a300a37308 */ /* 0x000f220000000800 */
        /* <DEDUP_REMOVED lines=24> */
[----:B------:R-:W3:Y:S05]  /*3820*/  LDSM.16.MT88.4 R8, [R198+0x16800] ;  /* 0x01680000c608783b */ /* 0x000eea0000004200 */
[C---:B------:R-:W-:Y:S01]  /*3830*/  HMMA.16816.F32 R52, R136.reuse, R4, R52 ;  /* 0x000000048834723c */ /* 0x040fe20000001834 */
[----:B------:R-:W5:Y:S05]  /*3840*/  MUFU.EX2 R166, R166 ;  /* 0x000000a600a67308 */ /* 0x000f6a0000000800 */
[C---:B------:R-:W-:Y:S01]  /*3850*/  HMMA.16816.F32 R56, R136.reuse, R6, R56 ;  /* 0x000000068838723c */ /* 0x040fe20000001838 */
[----:B------:R-:W4:Y:S05]  /*3860*/  LDSM.16.MT88.4 R4, [R197+0x16800] ;  /* 0x01680000c504783b */ /* 0x000f2a0000004200 */
        /* <DEDUP_REMOVED lines=15> */
[C---:B----4-:R-:W-:Y:S06]  /*3960*/  HMMA.16816.F32 R84, R136.reuse, R4, R84 ;  /* 0x000000048854723c */ /* 0x050fec0000001854 */
        /* <DEDUP_REMOVED lines=13> */
[----:B------:R-:W4:Y:S05]  /*3a40*/  LDSM.16.MT88.4 R28, [R196+0x13000] ;  /* 0x01300000c41c783b */ /* 0x000f2a0000004200 */
        /* <DEDUP_REMOVED lines=9> */
[C---:B---3--:R-:W-:Y:S06]  /*3ae0*/  HMMA.16816.F32 R52, R4.reuse, R8, R52 ;  /* 0x000000080434723c */ /* 0x048fec0000001834 */
[C---:B------:R-:W-:Y:S01]  /*3af0*/  HMMA.16816.F32 R56, R4.reuse, R10, R56 ;  /* 0x0000000a0438723c */ /* 0x040fe20000001838 */
[----:B------:R-:W3:Y:S05]  /*3b00*/  LDSM.16.MT88.4 R8, [R197+0x17000] ;  /* 0x01700000c508783b */ /* 0x000eea0000004200 */
        /* <DEDUP_REMOVED lines=10> */
[C---:B----4-:R-:W-:Y:S06]  /*3bb0*/  HMMA.16816.F32 R104, R4.reuse, R28, R104 ;  /* 0x0000001c0468723c */ /* 0x050fec0000001868 */
        /* <DEDUP_REMOVED lines=73> */
[----:B------:R-:W-:Y:S01]  /*4050*/  ULDC UR4, c[0x0][0x2ec] ;  /* 0x0000bb0000047ab9 */ /* 0x000fe20000000800 */
[----:B------:R-:W-:Y:S01]  /*4060*/  ULDC.64 UR12, c[0x0][0x250] ;  /* 0x00009400000c7ab9 */ /* 0x000fe20000000a00 */
[----:B------:R-:W-:Y:S01]  /*4070*/  ULDC.64 UR6, c[0x0][0x218] ;  /* 0x0000860000067ab9 */ /* 0x000fe20000000a00 */
[----:B------:R-:W-:Y:S01]  /*4080*/  ULDC.64 UR8, c[0x0][0x248] ;  /* 0x0000920000087ab9 */ /* 0x000fe20000000a00 */
[----:B------:R-:W-:Y:S01]  /*4090*/  ULDC.64 UR10, c[0x0][0x220] ;  /* 0x00008800000a7ab9 */ /* 0x000fe20000000a00 */
[----:B------:R-:W-:Y:S05]  /*40a0*/  BRA `(.L_x_42) ;  /* 0x00000000005c7947 */ /* 0x000fea0003800000 */
.L_x_44:
        /* <DEDUP_REMOVED lines=23> */
.L_x_42:
        /* <DEDUP_REMOVED lines=17> */
[----:B------:R-:W-:Y:S03]  /*4330*/  ISETP.GT.AND P0, PT, R223, RZ, PT ;  /* 0x000000ffdf00720c */ /* 0x000fe60003f04270 */
[----:B------:R-:W-:Y:S05]  /*4340*/  LDGSTS.E.BYPASS.LTC128B.128 [R213+0x14000], desc[UR14][R228.64+0x80] ;  /* 0x14000080e4d57fae */ /* 0x000fea000b901d4e */
[----:B------:R-:W-:Y:S05]  /*4350*/  LDGSTS.E.BYPASS.LTC128B.128 [R213+0x16000], desc[UR14][R228.64+0x100] ;  /* 0x16000100e4d57fae */ /* 0x000fea000b901d4e */
[----:B------:R-:W-:Y:S05]  /*4360*/  LDGSTS.E.BYPASS.LTC128B.128 [R213+0x13000], desc[UR14][R132.64] ;  /* 0x1300000084d57fae */ /* 0x000fea000b901d4e */
[----:B------:R-:W-:Y:S05]  /*4370*/  LDGSTS.E.BYPASS.LTC128B.128 [R213+0x15000], desc[UR14][R132.64+0x80] ;  /* 0x1500008084d57fae */ /* 0x000fea000b901d4e */
[----:B------:R1:W-:Y:S05]  /*4380*/  LDGSTS.E.BYPASS.LTC128B.128 [R213+0x17000], desc[UR14][R132.64+0x100] ;  /* 0x1700010084d57fae */ /* 0x0003ea000b901d4e */
[----:B------:R-:W-:Y:S05]  /*4390*/  LDSM.16.M88.4 R136, [R206] ;  /* 0x00000000ce88783b */ /* 0x000fea0000000200 */
[----:B------:R-:W2:Y:S05]  /*43a0*/  LDSM.16.M88.4 R140, [R205+0xc000] ;  /* 0x00c00000cd8c783b */ /* 0x000eaa0000000200 */
[----:B------:R-:W3:Y:S05]  /*43b0*/  LDSM.16.M88.4 R144, [R205+0xc800] ;  /* 0x00c80000cd90783b */ /* 0x000eea0000000200 */
[----:B------:R-:W4:Y:S05]  /*43c0*/  LDSM.16.M88.4 R148, [R205+0xd000] ;  /* 0x00d00000cd94783b */ /* 0x000f2a0000000200 */
[----:B------:R-:W5:Y:S05]  /*43d0*/  LDSM.16.M88.4 R152, [R205+0xd800] ;  /* 0x00d80000cd98783b */ /* 0x000f6a0000000200 */
[----:B------:R-:W0:Y:S05]  /*43e0*/  LDGDEPBAR ;  /* 0x00000000000079af */ /* 0x000e2a0000000000 */
[----:B------:R-:W-:Y:S05]  /*43f0*/  LDSM.16.M88.4 R156, [R204] ;  /* 0x00000000cc9c783b */ /* 0x000fea0000000200 */
[----:B------:R-:W1:Y:S05]  /*4400*/  LDSM.16.M88.4 R160, [R203] ;  /* 0x00000000cba0783b */ /* 0x000e6a0000000200 */
[----:B------:R-:W1:Y:S05]  /*4410*/  LDSM.16.M88.4 R164, [R195] ;  /* 0x00000000c3a4783b */ /* 0x000e6a0000000200 */
[----:B------:R-:W1:Y:S01]  /*4420*/  LDSM.16.M88.4 R168, [R194] ;  /* 0x00000000c2a8783b */ /* 0x000e620000000200 */
[C---:B--2---:R-:W-:Y:S04]  /*4430*/  HMMA.16816.F32 R4, R136.reuse, R140, RZ ;  /* 0x0000008c8804723c */ /* 0x044fe800000018ff */
[----:B------:R-:W2:Y:S02]  /*4440*/  LDSM.16.M88.4 R172, [R193] ;  /* 0x00000000c1ac783b */ /* 0x000ea40000000200 */
[C---:B------:R-:W-:Y:S03]  /*4450*/  HMMA.16816.F32 R8, R136.reuse, R142, RZ ;  /* 0x0000008e8808723c */ /* 0x040fe600000018ff */
[----:B------:R-:W-:Y:S03]  /*4460*/  LDSM.16.M88.4 R176, [R202] ;  /* 0x00000000cab0783b */ /* 0x000fe60000000200 */
[C---:B---3--:R-:W-:Y:S02]  /*4470*/  HMMA.16816.F32 R12, R136.reuse, R144, RZ ;  /* 0x00000090880c723c */ /* 0x048fe400000018ff */
[----:B------:R-:W3:Y:S04]  /*4480*/  LDSM.16.M88.4 R180, [R199+0xc000] ;  /* 0x00c00000c7b4783b */ /* 0x000ee80000000200 */
[C---:B------:R-:W-:Y:S01]  /*4490*/  HMMA.16816.F32 R16, R136.reuse, R146, RZ ;  /* 0x000000928810723c */ /* 0x040fe200000018ff */
[----:B------:R-:W-:Y:S05]  /*44a0*/  LDSM.16.M88.4 R140, [R199+0xd000] ;  /* 0x00d00000c78c783b */ /* 0x000fea0000000200 */
[C---:B----4-:R-:W-:Y:S01]  /*44b0*/  HMMA.16816.F32 R20, R136.reuse, R148, RZ ;  /* 0x000000948814723c */ /* 0x050fe200000018ff */
[----:B------:R-:W-:Y:S05]  /*44c0*/  LDSM.16.M88.4 R144, [R199+0xd800] ;  /* 0x00d80000c790783b */ /* 0x000fea0000000200 */
[C---:B------:R-:W-:Y:S01]  /*44d0*/  HMMA.16816.F32 R24, R136.reuse, R150, RZ ;  /* 0x000000968818723c */ /* 0x040fe200000018ff */
[----:B------:R-:W-:Y:S05]  /*44e0*/  LDSM.16.M88.4 R148, [R201] ;  /* 0x00000000c994783b */ /* 0x000fea0000000200 */
[C---:B-----5:R-:W-:Y:S06]  /*44f0*/  HMMA.16816.F32 R28, R136.reuse, R152, RZ ;  /* 0x00000098881c723c */ /* 0x060fec00000018ff */
[----:B------:R-:W-:Y:S01]  /*4500*/  HMMA.16816.F32 R32, R136, R154, RZ ;  /* 0x0000009a8820723c */ /* 0x000fe200000018ff */
[----:B------:R-:W4:Y:S05]  /*4510*/  LDSM.16.M88.4 R136, [R199+0xc800] ;  /* 0x00c80000c788783b */ /* 0x000f2a0000000200 */
[C---:B-1----:R-:W-:Y:S01]  /*4520*/  HMMA.16816.F32 R4, R156.reuse, R160, R4 ;  /* 0x000000a09c04723c */ /* 0x042fe20000001804 */
[----:B------:R-:W1:Y:S05]  /*4530*/  LDSM.16.M88.4 R152, [R192] ;  /* 0x00000000c098783b */ /* 0x000e6a0000000200 */
[C---:B------:R-:W-:Y:S01]  /*4540*/  HMMA.16816.F32 R8, R156.reuse, R162, R8 ;  /* 0x000000a29c08723c */ /* 0x040fe20000001808 */
[----:B------:R-:W-:Y:S05]  /*4550*/  LDSM.16.M88.4 R160, [R192+0x1000] ;  /* 0x00100000c0a0783b */ /* 0x000fea0000000200 */
[C---:B------:R-:W-:Y:S06]  /*4560*/  HMMA.16816.F32 R12, R156.reuse, R164, R12 ;  /* 0x000000a49c0c723c */ /* 0x040fec000000180c */
[C---:B------:R-:W-:Y:S01]  /*4570*/  HMMA.16816.F32 R16, R156.reuse, R166, R16 ;  /* 0x000000a69c10723c */ /* 0x040fe20000001810 */
[----:B------:R-:W-:Y:S05]  /*4580*/  LDSM.16.M88.4 R164, [R192+0x1800] ;  /* 0x00180000c0a4783b */ /* 0x000fea0000000200 */
[C---:B------:R-:W-:Y:S06]  /*4590*/  HMMA.16816.F32 R20, R156.reuse, R168, R20 ;  /* 0x000000a89c14723c */ /* 0x040fec0000001814 */
[C---:B------:R-:W-:Y:S01]  /*45a0*/  HMMA.16816.F32 R24, R156.reuse, R170, R24 ;  /* 0x000000aa9c18723c */ /* 0x040fe20000001818 */
[----:B------:R-:W-:Y:S05]  /*45b0*/  LDSM.16.M88.4 R168, [R206+0x4000] ;  /* 0x00400000cea8783b */ /* 0x000fea0000000200 */
[C---:B--2---:R-:W-:Y:S06]  /*45c0*/  HMMA.16816.F32 R28, R156.reuse, R172, R28 ;  /* 0x000000ac9c1c723c */ /* 0x044fec000000181c */
[----:B------:R-:W-:Y:S01]  /*45d0*/  HMMA.16816.F32 R32, R156, R174, R32 ;  /* 0x000000ae9c20723c */ /* 0x000fe20000001820 */
[----:B------:R-:W2:Y:S05]  /*45e0*/  LDSM.16.M88.4 R156, [R192+0x800] ;  /* 0x00080000c09c783b */ /* 0x000eaa0000000200 */
[C---:B---3--:R-:W-:Y:S01]  /*45f0*/  HMMA.16816.F32 R4, R176.reuse, R180, R4 ;  /* 0x000000b4b004723c */ /* 0x048fe20000001804 */
[----:B------:R-:W3:Y:S05]  /*4600*/  LDSM.16.M88.4 R172, [R205+0xe000] ;  /* 0x00e00000cdac783b */ /* 0x000eea0000000200 */
[C---:B------:R-:W-:Y:S01]  /*4610*/  HMMA.16816.F32 R8, R176.reuse, R182, R8 ;  /* 0x000000b6b008723c */ /* 0x040fe20000001808 */
[----:B------:R-:W-:Y:S05]  /*4620*/  LDSM.16.M88.4 R180, [R191] ;  /* 0x00000000bfb4783b */ /* 0x000fea0000000200 */
[C---:B----4-:R-:W-:Y:S06]  /*4630*/  HMMA.16816.F32 R12, R176.reuse, R136, R12 ;  /* 0x00000088b00c723c */ /* 0x050fec000000180c */
[C---:B------:R-:W-:Y:S01]  /*4640*/  HMMA.16816.F32 R16, R176.reuse, R138, R16 ;  /* 0x0000008ab010723c */ /* 0x040fe20000001810 */
[----:B------:R-:W4:Y:S05]  /*4650*/  LDSM.16.M88.4 R136, [R205+0xe800] ;  /* 0x00e80000cd88783b */ /* 0x000f2a0000000200 */
[C---:B------:R-:W-:Y:S06]  /*4660*/  HMMA.16816.F32 R20, R176.reuse, R140, R20 ;  /* 0x0000008cb014723c */ /* 0x040fec0000001814 */
[C---:B------:R-:W-:Y:S01]  /*4670*/  HMMA.16816.F32 R24, R176.reuse, R142, R24 ;  /* 0x0000008eb018723c */ /* 0x040fe20000001818 */
[----:B------:R-:W5:Y:S05]  /*4680*/  LDSM.16.M88.4 R140, [R205+0xf000] ;  /* 0x00f00000cd8c783b */ /* 0x000f6a0000000200 */
[C---:B------:R-:W-:Y:S06]  /*4690*/  HMMA.16816.F32 R28, R176.reuse, R144, R28 ;  /* 0x00000090b01c723c */ /* 0x040fec000000181c */
[----:B------:R-:W-:Y:S01]  /*46a0*/  HMMA.16816.F32 R32, R176, R146, R32 ;  /* 0x00000092b020723c */ /* 0x000fe20000001820 */
[----:B------:R-:W5:Y:S05]  /*46b0*/  LDSM.16.M88.4 R144, [R205+0xf800] ;  /* 0x00f80000cd90783b */ /* 0x000f6a0000000200 */
[C---:B-1----:R-:W-:Y:S01]  /*46c0*/  HMMA.16816.F32 R4, R148.reuse, R152, R4 ;  /* 0x000000989404723c */ /* 0x042fe20000001804 */
[----:B------:R-:W1:Y:S05]  /*46d0*/  LDSM.16.M88.4 R176, [R204+0x4000] ;  /* 0x00400000ccb0783b */ /* 0x000e6a0000000200 */
[C---:B------:R-:W-:Y:S01]  /*46e0*/  HMMA.16816.F32 R8, R148.reuse, R154, R8 ;  /* 0x0000009a9408723c */ /* 0x040fe20000001808 */
[----:B------:R-:W-:Y:S05]  /*46f0*/  LDSM.16.M88.4 R152, [R189] ;  /* 0x00000000bd98783b */ /* 0x000fea0000000200 */
[C---:B--2---:R-:W-:Y:S06]  /*4700*/  HMMA.16816.F32 R12, R148.reuse, R156, R12 ;  /* 0x0000009c940c723c */ /* 0x044fec000000180c */
[C---:B------:R-:W-:Y:S01]  /*4710*/  HMMA.16816.F32 R16, R148.reuse, R158, R16 ;  /* 0x0000009e9410723c */ /* 0x040fe20000001810 */
[----:B------:R-:W-:Y:S05]  /*4720*/  LDSM.16.M88.4 R156, [R188] ;  /* 0x00000000bc9c783b */ /* 0x000fea0000000200 */
[C---:B------:R-:W-:Y:S06]  /*4730*/  HMMA.16816.F32 R20, R148.reuse, R160, R20 ;  /* 0x000000a09414723c */ /* 0x040fec0000001814 */
[C---:B------:R-:W-:Y:S01]  /*4740*/  HMMA.16816.F32 R24, R148.reuse, R162, R24 ;  /* 0x000000a29418723c */ /* 0x040fe20000001818 */
[----:B------:R-:W-:Y:S05]  /*4750*/  LDSM.16.M88.4 R160, [R202+0x4000] ;  /* 0x00400000caa0783b */ /* 0x000fea0000000200 */
[C---:B------:R-:W-:Y:S06]  /*4760*/  HMMA.16816.F32 R28, R148.reuse, R164, R28 ;  /* 0x000000a4941c723c */ /* 0x040fec000000181c */
[----:B------:R-:W-:Y:S01]  /*4770*/  HMMA.16816.F32 R32, R148, R166, R32 ;  /* 0x000000a69420723c */ /* 0x000fe20000001820 */
[----:B------:R-:W2:Y:S05]  /*4780*/  LDSM.16.M88.4 R148, [R190] ;  /* 0x00000000be94783b */ /* 0x000eaa0000000200 */
[C---:B---3--:R-:W-:Y:S01]  /*4790*/  HMMA.16816.F32 R4, R168.reuse, R172, R4 ;  /* 0x000000aca804723c */ /* 0x048fe20000001804 */
[----:B------:R-:W3:Y:S05]  /*47a0*/  LDSM.16.M88.4 R164, [R199+0xe000] ;  /* 0x00e00000c7a4783b */ /* 0x000eea0000000200 */
[C---:B------:R-:W-:Y:S01]  /*47b0*/  HMMA.16816.F32 R8, R168.reuse, R174, R8 ;  /* 0x000000aea808723c */ /* 0x040fe20000001808 */
[----:B------:R-:W-:Y:S05]  /*47c0*/  LDSM.16.M88.4 R172, [R192+0x2000] ;  /* 0x00200000c0ac783b */ /* 0x000fea0000000200 */
[C---:B----4-:R-:W-:Y:S06]  /*47d0*/  HMMA.16816.F32 R12, R168.reuse, R136, R12 ;  /* 0x00000088a80c723c */ /* 0x050fec000000180c */
[C---:B------:R-:W-:Y:S01]  /*47e0*/  HMMA.16816.F32 R16, R168.reuse, R138, R16 ;  /* 0x0000008aa810723c */ /* 0x040fe20000001810 */
[----:B------:R-:W4:Y:S05]  /*47f0*/  LDSM.16.M88.4 R136, [R199+0xe800] ;  /* 0x00e80000c788783b */ /* 0x000f2a0000000200 */
[C---:B-----5:R-:W-:Y:S06]  /*4800*/  HMMA.16816.F32 R20, R168.reuse, R140, R20 ;  /* 0x0000008ca814723c */ /* 0x060fec0000001814 */
        /* <DEDUP_REMOVED lines=8> */
[----:B------:R-:W-:Y:S05]  /*4890*/  LDSM.16.M88.4 R180, [R205+0x10000] ;  /* 0x01000000cdb4783b */ /* 0x000fea0000000200 */
[C---:B--2---:R-:W-:Y:S06]  /*48a0*/  HMMA.16816.F32 R12, R176.reuse, R148, R12 ;  /* 0x00000094b00c723c */ /* 0x044fec000000180c */
[C---:B------:R-:W-:Y:S01]  /*48b0*/  HMMA.16816.F32 R16, R176.reuse, R150, R16 ;  /* 0x00000096b010723c */ /* 0x040fe20000001810 */
[----:B------:R-:W2:Y:S05]  /*48c0*/  LDSM.16.M88.4 R148, [R192+0x2800] ;  /* 0x00280000c094783b */ /* 0x000eaa0000000200 */
[C---:B------:R-:W-:Y:S06]  /*48d0*/  HMMA.16816.F32 R20, R176.reuse, R152, R20 ;  /* 0x00000098b014723c */ /* 0x040fec0000001814 */
[C---:B------:R-:W-:Y:S01]  /*48e0*/  HMMA.16816.F32 R24, R176.reuse, R154, R24 ;  /* 0x0000009ab018723c */ /* 0x040fe20000001818 */
[----:B------:R-:W2:Y:S05]  /*48f0*/  LDSM.16.M88.4 R152, [R192+0x3000] ;  /* 0x00300000c098783b */ /* 0x000eaa0000000200 */
[C---:B------:R-:W-:Y:S06]  /*4900*/  HMMA.16816.F32 R28, R176.reuse, R156, R28 ;  /* 0x0000009cb01c723c */ /* 0x040fec000000181c */
        /* <DEDUP_REMOVED lines=21> */
[----:B------:R-:W2:Y:S05]  /*4a60*/  LDSM.16.M88.4 R148, [R186] ;  /* 0x00000000ba94783b */ /* 0x000eaa0000000200 */
[C---:B------:R-:W-:Y:S06]  /*4a70*/  HMMA.16816.F32 R20, R168.reuse, R152, R20 ;  /* 0x00000098a814723c */ /* 0x040fec0000001814 */
[C---:B------:R-:W-:Y:S01]  /*4a80*/  HMMA.16816.F32 R24, R168.reuse, R154, R24 ;  /* 0x0000009aa818723c */ /* 0x040fe20000001818 */
[----:B------:R-:W2:Y:S05]  /*4a90*/  LDSM.16.M88.4 R152, [R185] ;  /* 0x00000000b998783b */ /* 0x000eaa0000000200 */
        /* <DEDUP_REMOVED lines=16> */
[----:B------:R-:W5:Y:S01]  /*4ba0*/  LDSM.16.M88.4 R176, [R201+0x8000] ;  /* 0x00800000c9b0783b */ /* 0x000f620000000200 */
[C---:B-1----:R-:W-:Y:S06]  /*4bb0*/  HMMA.16816.F32 R4, R160.reuse, R164, R4 ;  /* 0x000000a4a004723c */ /* 0x042fec0000001804 */
[C---:B------:R-:W-:Y:S06]  /*4bc0*/  HMMA.16816.F32 R8, R160.reuse, R166, R8 ;  /* 0x000000a6a008723c */ /* 0x040fec0000001808 */
[C---:B--2---:R-:W-:Y:S06]  /*4bd0*/  HMMA.16816.F32 R12, R160.reuse, R148, R12 ;  /* 0x00000094a00c723c */ /* 0x044fec000000180c */
[C---:B------:R-:W-:Y:S06]  /*4be0*/  HMMA.16816.F32 R16, R160.reuse, R150, R16 ;  /* 0x00000096a010723c */ /* 0x040fec0000001810 */
[C---:B------:R-:W-:Y:S06]  /*4bf0*/  HMMA.16816.F32 R20, R160.reuse, R152, R20 ;  /* 0x00000098a014723c */ /* 0x040fec0000001814 */
[C---:B------:R-:W-:Y:S06]  /*4c00*/  HMMA.16816.F32 R24, R160.reuse, R154, R24 ;  /* 0x0000009aa018723c */ /* 0x040fec0000001818 */
[C---:B------:R-:W-:Y:S06]  /*4c10*/  HMMA.16816.F32 R28, R160.reuse, R156, R28 ;  /* 0x0000009ca01c723c */ /* 0x040fec000000181c */
[----:B------:R-:W-:Y:S06]  /*4c20*/  HMMA.16816.F32 R32, R160, R158, R32 ;  /* 0x0000009ea020723c */ /* 0x000fec0000001820 */
[C---:B---3--:R-:W-:Y:S06]  /*4c30*/  HMMA.16816.F32 R4, R168.reuse, R172, R4 ;  /* 0x000000aca804723c */ /* 0x048fec0000001804 */
[C---:B------:R-:W-:Y:S06]  /*4c40*/  HMMA.16816.F32 R8, R168.reuse, R174, R8 ;  /* 0x000000aea808723c */ /* 0x040fec0000001808 */
[C---:B----4-:R-:W-:Y:S06]  /*4c50*/  HMMA.16816.F32 R12, R168.reuse, R136, R12 ;  /* 0x00000088a80c723c */ /* 0x050fec000000180c */
[C---:B------:R-:W-:Y:S01]  /*4c60*/  HMMA.16816.F32 R16, R168.reuse, R138, R16 ;  /* 0x0000008aa810723c */ /* 0x040fe20000001810 */
[----:B------:R-:W1:Y:S05]  /*4c70*/  LDSM.16.M88.4 R136, [R192+0x4800] ;  /* 0x00480000c088783b */ /* 0x000e6a0000000200 */
[C---:B-----5:R-:W-:Y:S06]  /*4c80*/  HMMA.16816.F32 R20, R168.reuse, R140, R20 ;  /* 0x0000008ca814723c */ /* 0x060fec0000001814 */
[C---:B------:R-:W-:Y:S01]  /*4c90*/  HMMA.16816.F32 R24, R168.reuse, R142, R24 ;  /* 0x0000008ea818723c */ /* 0x040fe20000001818 */
[----:B------:R-:W2:Y:S05]  /*4ca0*/  LDSM.16.M88.4 R140, [R192+0x5000] ;  /* 0x00500000c08c783b */ /* 0x000eaa0000000200 */
[C---:B------:R-:W-:Y:S06]  /*4cb0*/  HMMA.16816.F32 R28, R168.reuse, R144, R28 ;  /* 0x00000090a81c723c */ /* 0x040fec000000181c */
[----:B------:R-:W-:Y:S06]  /*4cc0*/  HMMA.16816.F32 R32, R168, R146, R32 ;  /* 0x00000092a820723c */ /* 0x000fec0000001820 */
[C---:B------:R-:W-:Y:S06]  /*4cd0*/  HMMA.16816.F32 R4, R176.reuse, R180, R4 ;  /* 0x000000b4b004723c */ /* 0x040fec0000001804 */
[C---:B------:R-:W-:Y:S06]  /*4ce0*/  HMMA.16816.F32 R8, R176.reuse, R182, R8 ;  /* 0x000000b6b008723c */ /* 0x040fec0000001808 */
[C---:B-1----:R-:W-:Y:S06]  /*4cf0*/  HMMA.16816.F32 R12, R176.reuse, R136, R12 ;  /* 0x00000088b00c723c */ /* 0x042fec000000180c */
[C---:B------:R-:W-:Y:S01]  /*4d00*/  HMMA.16816.F32 R16, R176.reuse, R138, R16 ;  /* 0x0000008ab010723c */ /* 0x040fe20000001810 */
[----:B------:R-:W1:Y:S01]  /*4d10*/  LDSM.16.M88.4 R136, [R192+0x5800] ;  /* 0x00580000c088783b */ /* 0x000e620000000200 */
[----:B------:R-:W-:Y:S04]  /*4d20*/  DEPBAR.LE SB0, 0x0 ;  /* 0x000080000000791a */ /* 0x000fe80000000000 */
[----:B------:R-:W-:Y:S01]  /*4d30*/  BAR.SYNC.DEFER_BLOCKING 0x0 ;  /* 0x0000000000007b1d */ /* 0x000fe20000010000 */
[C---:B--2---:R-:W-:Y:S05]  /*4d40*/  HMMA.16816.F32 R20, R176.reuse, R140, R20 ;  /* 0x0000008cb014723c */ /* 0x044fea0000001814 */
[----:B------:R-:W-:Y:S01]  /*4d50*/  FMUL.FTZ R252, R4, UR5 ;  /* 0x0000000504fc7c20 */ /* 0x000fe20008410000 */
[----:B------:R-:W-:Y:S01]  /*4d60*/  FMUL.FTZ R3, R9, UR5 ;  /* 0x0000000509037c20 */ /* 0x000fe20008410000 */
[----:B------:R-:W-:Y:S01]  /*4d70*/  FMUL.FTZ R249, R6, UR5 ;  /* 0x0000000506f97c20 */ /* 0x000fe20008410000 */
[----:B------:R-:W-:Y:S01]  /*4d80*/  FMUL.FTZ R250, R5, UR5 ;  /* 0x0000000505fa7c20 */ /* 0x000fe20008410000 */
[C---:B------:R-:W-:Y:S02]  /*4d90*/  HMMA.16816.F32 R24, R176.reuse, R142, R24 ;  /* 0x0000008eb018723c */ /* 0x040fe40000001818 */
[----:B------:R-:W2:Y:S01]  /*4da0*/  MUFU.TANH R252, R252 ;  /* 0x000000fc00fc7308 */ /* 0x000ea20000002400 */
[----:B------:R-:W-:Y:S01]  /*4db0*/  FMUL.FTZ R248, R10, UR5 ;  /* 0x000000050af87c20 */ /* 0x000fe20008410000 */
[----:B------:R-:W-:Y:S01]  /*4dc0*/  FMUL.FTZ R2, R11, UR5 ;  /* 0x000000050b027c20 */ /* 0x000fe20008410000 */
[----:B------:R-:W-:Y:S01]  /*4dd0*/  FMUL.FTZ R251, R7, UR5 ;  /* 0x0000000507fb7c20 */ /* 0x000fe20008410000 */
[----:B------:R-:W-:Y:S01]  /*4de0*/  FMUL.FTZ R132, R8, UR5 ;  /* 0x0000000508847c20 */ /* 0x000fe20008410000 */
[----:B------:R-:W-:Y:S01]  /*4df0*/  FMUL.FTZ R246, R12, UR5 ;  /* 0x000000050cf67c20 */ /* 0x000fe20008410000 */
[----:B------:R-:W-:Y:S04]  /*4e00*/  FMUL.FTZ R247, R14, UR5 ;  /* 0x000000050ef77c20 */ /* 0x000fe80008410000 */
[----:B------:R2:W-:Y:S01]  /*4e10*/  MUFU.TANH R10, R3 ;  /* 0x00000003000a7308 */ /* 0x0005e20000002400 */
[----:B------:R-:W-:Y:S01]  /*4e20*/  FMUL.FTZ R244, R13, UR5 ;  /* 0x000000050df47c20 */ /* 0x000fe20008410000 */
[----:B------:R-:W-:Y:S01]  /*4e30*/  FMUL.FTZ R245, R15, UR5 ;  /* 0x000000050ff57c20 */ /* 0x000fe20008410000 */
[----:B------:R-:W-:Y:S01]  /*4e40*/  FMUL.FTZ R242, R16, UR5 ;  /* 0x0000000510f27c20 */ /* 0x000fe20008410000 */
[----:B------:R-:W-:Y:S01]  /*4e50*/  FMUL.FTZ R243, R18, UR5 ;  /* 0x0000000512f37c20 */ /* 0x000fe20008410000 */
[----:B------:R-:W-:Y:S01]  /*4e60*/  FMUL.FTZ R240, R17, UR5 ;  /* 0x0000000511f07c20 */ /* 0x000fe20008410000 */
[----:B------:R-:W-:Y:S01]  /*4e70*/  FMUL.FTZ R241, R19, UR5 ;  /* 0x0000000513f17c20 */ /* 0x000fe20008410000 */
[----:B------:R-:W-:Y:S03]  /*4e80*/  FMUL.FTZ R238, R20, UR5 ;  /* 0x0000000514ee7c20 */ /* 0x000fe60008410000 */
[----:B------:R-:W-:Y:S01]  /*4e90*/  MUFU.TANH R249, R249 ;  /* 0x000000f900f97308 */ /* 0x000fe20000002400 */
[----:B------:R-:W-:Y:S01]  /*4ea0*/  FMUL.FTZ R237, R22, UR5 ;  /* 0x0000000516ed7c20 */ /* 0x000fe20008410000 */
[----:B------:R-:W-:Y:S01]  /*4eb0*/  FMUL.FTZ R236, R21, UR5 ;  /* 0x0000000515ec7c20 */ /* 0x000fe20008410000 */
[----:B------:R-:W-:Y:S01]  /*4ec0*/  FMUL.FTZ R239, R23, UR5 ;  /* 0x0000000517ef7c20 */ /* 0x000fe20008410000 */
[----:B------:R-:W-:Y:S01]  /*4ed0*/  FMUL.FTZ R234, R24, UR5 ;  /* 0x0000000518ea7c20 */ /* 0x000fe20008410000 */
[C---:B-1----:R-:W-:Y:S05]  /*4ee0*/  HMMA.16816.F32 R28, R176.reuse, R136, R28 ;  /* 0x00000088b01c723c */ /* 0x042fea000000181c */
[----:B------:R-:W1:Y:S01]  /*4ef0*/  MUFU.TANH R250, R250 ;  /* 0x000000fa00fa7308 */ /* 0x000e620000002400 */
[----:B--2---:R-:W-:Y:S01]  /*4f00*/  FMNMX.FTZ R3, R252, R135, !PT ;  /* 0x00000087fc037209 */ /* 0x004fe20007810000 */
[----:B------:R-:W-:Y:S01]  /*4f10*/  FMUL.FTZ R235, R26, UR5 ;  /* 0x000000051aeb7c20 */ /* 0x000fe20008410000 */
[----:B------:R-:W-:Y:S01]  /*4f20*/  FMUL.FTZ R232, R25, UR5 ;  /* 0x0000000519e87c20 */ /* 0x000fe20008410000 */
[----:B------:R-:W-:Y:S06]  /*4f30*/  HMMA.16816.F32 R32, R176, R138, R32 ;  /* 0x0000008ab020723c */ /* 0x000fec0000001820 */
[----:B------:R2:W-:Y:S01]  /*4f40*/  MUFU.TANH R9, R2 ;  /* 0x0000000200097308 */ /* 0x0005e20000002400 */
[----:B------:R-:W-:Y:S09]  /*4f50*/  FMUL.FTZ R233, R27, UR5 ;  /* 0x000000051be97c20 */ /* 0x000ff20008410000 */
[----:B------:R-:W3:Y:S01]  /*4f60*/  MUFU.TANH R251, R251 ;  /* 0x000000fb00fb7308 */ /* 0x000ee20000002400 */
[----:B-1----:R-:W-:Y:S01]  /*4f70*/  FMNMX.FTZ R3, R250, R3, !PT ;  /* 0x00000003fa037209 */ /* 0x002fe20007810000 */
[----:B------:R-:W-:Y:S08]  /*4f80*/  FMUL.FTZ R228, R28, UR5 ;  /* 0x000000051ce47c20 */ /* 0x000ff00008410000 */
[----:B------:R-:W1:Y:S01]  /*4f90*/  MUFU.TANH R162, R132 ;  /* 0x0000008400a27308 */ /* 0x000e620000002400 */
[----:B--2---:R-:W-:Y:S01]  /*4fa0*/  FMNMX.FTZ R2, R249, R0, !PT ;  /* 0x00000000f9027209 */ /* 0x004fe20007810000 */
[----:B------:R-:W-:Y:S01]  /*4fb0*/  FMUL.FTZ R231, R30, UR5 ;  /* 0x000000051ee77c20 */ /* 0x000fe20008410000 */
[----:B------:R-:W-:Y:S01]  /*4fc0*/  FMUL.FTZ R230, R29, UR5 ;  /* 0x000000051de67c20 */ /* 0x000fe20008410000 */
[----:B------:R-:W-:Y:S01]  /*4fd0*/  FMUL.FTZ R229, R31, UR5 ;  /* 0x000000051fe57c20 */ /* 0x000fe20008410000 */
[----:B------:R-:W-:Y:S01]  /*4fe0*/  FMUL.FTZ R226, R32, UR5 ;  /* 0x0000000520e27c20 */ /* 0x000fe20008410000 */
[----:B------:R-:W-:Y:S01]  /*4ff0*/  FMUL.FTZ R134, R34, UR5 ;  /* 0x0000000522867c20 */ /* 0x000fe20008410000 */
[----:B------:R-:W-:Y:S03]  /*5000*/  FMUL.FTZ R224, R33, UR5 ;  /* 0x0000000521e07c20 */ /* 0x000fe60008410000 */
[----:B------:R-:W2:Y:S01]  /*5010*/  MUFU.TANH R248, R248 ;  /* 0x000000f800f87308 */ /* 0x000ea20000002400 */
[----:B---3--:R-:W-:Y:S01]  /*5020*/  FMNMX.FTZ R133, R251, R2, !PT ;  /* 0x00000002fb857209 */ /* 0x008fe20007810000 */
[----:B------:R-:W-:Y:S08]  /*5030*/  FMUL.FTZ R35, R35, UR5 ;  /* 0x0000000523237c20 */ /* 0x000ff00008410000 */
[----:B------:R-:W3:Y:S01]  /*5040*/  MUFU.TANH R246, R246 ;  /* 0x000000f600f67308 */ /* 0x000ee20000002400 */
[----:B-1----:R-:W-:Y:S04]  /*5050*/  FMNMX.FTZ R3, R162, R3, !PT ;  /* 0x00000003a2037209 */ /* 0x002fe80007810000 */
[----:B------:R-:W-:Y:S05]  /*5060*/  FMNMX.FTZ R3, R10, R3, !PT ;  /* 0x000000030a037209 */ /* 0x000fea0007810000 */
[----:B------:R-:W1:Y:S01]  /*5070*/  MUFU.TANH R247, R247 ;  /* 0x000000f700f77308 */ /* 0x000e620000002400 */
[----:B--2---:R-:W-:Y:S04]  /*5080*/  FMNMX.FTZ R2, R248, R133, !PT ;  /* 0x00000085f8027209 */ /* 0x004fe80007810000 */
[----:B------:R-:W-:Y:S05]  /*5090*/  FMNMX.FTZ R2, R9, R2, !PT ;  /* 0x0000000209027209 */ /* 0x000fea0007810000 */
[----:B------:R-:W2:Y:S01]  /*50a0*/  MUFU.TANH R244, R244 ;  /* 0x000000f400f47308 */ /* 0x000ea20000002400 */
[----:B---3--:R-:W-:Y:S09]  /*50b0*/  FMNMX.FTZ R3, R246, R3, !PT ;  /* 0x00000003f6037209 */ /* 0x008ff20007810000 */
[----:B------:R-:W3:Y:S01]  /*50c0*/  MUFU.TANH R245, R245 ;  /* 0x000000f500f57308 */ /* 0x000ee20000002400 */
[----:B-1----:R-:W-:Y:S09]  /*50d0*/  FMNMX.FTZ R2, R247, R2, !PT ;  /* 0x00000002f7027209 */ /* 0x002ff20007810000 */
[----:B------:R-:W1:Y:S01]  /*50e0*/  MUFU.TANH R242, R242 ;  /* 0x000000f200f27308 */ /* 0x000e620000002400 */
[----:B--2---:R-:W-:Y:S09]  /*50f0*/  FMNMX.FTZ R3, R244, R3, !PT ;  /* 0x00000003f4037209 */ /* 0x004ff20007810000 */
        /* <DEDUP_REMOVED lines=36> */
[----:B------:R2:W4:Y:S01]  /*5340*/  MUFU.TANH R133, R35 ;  /* 0x0000002300857308 */ /* 0x0005220000002400 */
[----:B---3--:R-:W-:Y:S02]  /*5350*/  FMNMX.FTZ R2, R134, R3, !PT ;  /* 0x0000000386027209 */ /* 0x008fe40007810000 */
[----:B-1----:R-:W-:Y:S01]  /*5360*/  FMNMX.FTZ R13, R224, R132, !PT ;  /* 0x00000084e00d7209 */ /* 0x002fe20007810000 */
[----:B------:R-:W-:Y:S06]  /*5370*/  @P0 BRA `(.L_x_44) ;  /* 0xffffffec004c0947 */ /* 0x000fec000383ffff */
.L_x_43:
[----:B-1----:R-:W1:Y:S01]  /*5380*/  SHFL.BFLY PT, R6, R13, 0x2, 0x1f ;  /* 0x0c401f000d067f89 */ /* 0x002e6200000e0000 */
[----:B----4-:R-:W-:Y:S02]  /*5390*/  FMNMX.FTZ R7, R133, R2, !PT ;  /* 0x0000000285077209 */ /* 0x010fe40007810000 */
[----:B------:R-:W-:Y:S05]  /*53a0*/  IADD3 R223, R223, -0x1, RZ ;  /* 0xffffffffdfdf7810 */ /* 0x000fea0007ffe0ff */
[----:B------:R-:W-:Y:S08]  /*53b0*/  LDSM.16.MT88.4 R16, [R200+0x12000] ;  /* 0x01200000c810783b */ /* 0x000ff00000004200 */
[----:B------:R-:W3:Y:S08]  /*53c0*/  SHFL.BFLY PT, R2, R7, 0x2, 0x1f ;  /* 0x0c401f0007027f89 */ /* 0x000ef000000e0000 */
[----:B------:R-:W-:Y:S08]  /*53d0*/  LDSM.16.MT88.4 R24, [R198+0x12000] ;  /* 0x01200000c618783b */ /* 0x000ff00000004200 */
[----:B--2---:R-:W-:Y:S08]  /*53e0*/  LDSM.16.MT88.4 R32, [R197+0x12000] ;  /* 0x01200000c520783b */ /* 0x004ff00000004200 */
[----:B------:R-:W-:Y:S08]  /*53f0*/  LDSM.16.MT88.4 R136, [R196+0x12000] ;  /* 0x01200000c488783b */ /* 0x000ff00000004200 */
[----:B------:R-:W-:Y:S08]  /*5400*/  LDSM.16.MT88.4 R140, [R197+0x14800] ;  /* 0x01480000c58c783b */ /* 0x000ff00000004200 */
[----:B------:R-:W-:Y:S08]  /*5410*/  LDSM.16.MT88.4 R148, [R198+0x15800] ;  /* 0x01580000c694783b */ /* 0x000ff00000004200 */
[----:B------:R-:W-:Y:S08]  /*5420*/  LDSM.16.MT88.4 R152, [R197+0x15800] ;  /* 0x01580000c598783b */ /* 0x000ff00000004200 */
[----:B------:R-:W-:Y:S01]  /*5430*/  LDSM.16.MT88.4 R156, [R196+0x15800] ;  /* 0x01580000c49c783b */ /* 0x000fe20000004200 */
[----:B-1----:R-:W-:Y:S02]  /*5440*/  FMNMX.FTZ R11, R13, R6, !PT ;  /* 0x000000060d0b7209 */ /* 0x002fe40007810000 */
[----:B---3--:R-:W-:Y:S05]  /*5450*/  FMNMX.FTZ R4, R7, R2, !PT ;  /* 0x0000000207047209 */ /* 0x008fea0007810000 */
[----:B------:R-:W1:Y:S08]  /*5460*/  SHFL.BFLY PT, R132, R11, 0x1, 0x1f ;  /* 0x0c201f000b847f89 */ /* 0x000e7000000e0000 */
[----:B------:R-:W2:Y:S01]  /*5470*/  SHFL.BFLY PT, R3, R4, 0x1, 0x1f ;  /* 0x0c201f0004037f89 */ /* 0x000ea200000e0000 */
[----:B-1----:R-:W-:Y:S02]  /*5480*/  FMNMX.FTZ R132, R11, R132, !PT ;  /* 0x000000840b847209 */ /* 0x002fe40007810000 */
[----:B--2---:R-:W-:Y:S03]  /*5490*/  FMNMX.FTZ R3, R4, R3, !PT ;  /* 0x0000000304037209 */ /* 0x004fe60007810000 */
[C---:B------:R-:W-:Y:S01]  /*54a0*/  FMUL.FTZ R145, R132.reuse, UR4 ;  /* 0x0000000484917c20 */ /* 0x040fe20008410000 */
[C---:B------:R-:W-:Y:S01]  /*54b0*/  FSETP.NEU.FTZ.AND P1, PT, R132.reuse, -INF , PT ;  /* 0xff8000008400780b */ /* 0x040fe20003f3d000 */
[----:B------:R-:W-:Y:S01]  /*54c0*/  FADD.FTZ R2, -R132, R135 ;  /* 0x0000008784027221 */ /* 0x000fe20000010100 */
[----:B------:R-:W-:Y:S02]  /*54d0*/  FMUL.FTZ R144, R3, UR4 ;  /* 0x0000000403907c20 */ /* 0x000fe40008410000 */
[----:B------:R-:W-:Y:S01]  /*54e0*/  FSEL R145, R145, RZ, P1 ;  /* 0x000000ff91917208 */ /* 0x000fe20000800000 */
[C---:B------:R-:W-:Y:S01]  /*54f0*/  FADD.FTZ R0, -R3.reuse, R0 ;  /* 0x0000000003007221 */ /* 0x040fe20000010100 */
[----:B------:R-:W-:Y:S01]  /*5500*/  FSETP.NEU.FTZ.AND P1, PT, R3, -INF , PT ;  /* 0xff8000000300780b */ /* 0x000fe20003f3d000 */
[----:B------:R-:W-:Y:S02]  /*5510*/  FMUL.FTZ R5, R2, UR4 ;  /* 0x0000000402057c20 */ /* 0x000fe40008410000 */
[--C-:B------:R-:W-:Y:S01]  /*5520*/  FFMA.FTZ R167, R162, UR4, -R145.reuse ;  /* 0x00000004a2a77c23 */ /* 0x100fe20008010891 */
[----:B------:R-:W-:Y:S01]  /*5530*/  FSEL R144, R144, RZ, P1 ;  /* 0x000000ff90907208 */ /* 0x000fe20000800000 */
[--C-:B------:R-:W-:Y:S01]  /*5540*/  FFMA.FTZ R171, R252, UR4, -R145.reuse ;  /* 0x00000004fcab7c23 */ /* 0x100fe20008010891 */
[--C-:B------:R-:W-:Y:S01]  /*5550*/  FFMA.FTZ R168, R250, UR4, -R145.reuse ;  /* 0x00000004faa87c23 */ /* 0x100fe20008010891 */
[--C-:B------:R-:W-:Y:S01]  /*5560*/  FFMA.FTZ R166, R10, UR4, -R145.reuse ;  /* 0x000000040aa67c23 */ /* 0x100fe20008010891 */
[----:B------:R-:W-:Y:S01]  /*5570*/  FMUL.FTZ R6, R0, UR4 ;  /* 0x0000000400067c20 */ /* 0x000fe20008410000 */
[--C-:B------:R-:W-:Y:S01]  /*5580*/  FFMA.FTZ R169, R249, UR4, -R144.reuse ;  /* 0x00000004f9a97c23 */ /* 0x100fe20008010890 */
[--C-:B------:R-:W-:Y:S01]  /*5590*/  FFMA.FTZ R165, R251, UR4, -R144.reuse ;  /* 0x00000004fba57c23 */ /* 0x100fe20008010890 */
[--C-:B------:R-:W-:Y:S01]  /*55a0*/  FFMA.FTZ R164, R248, UR4, -R144.reuse ;  /* 0x00000004f8a47c23 */ /* 0x100fe20008010890 */
[--C-:B------:R-:W-:Y:S01]  /*55b0*/  FFMA.FTZ R135, R9, UR4, -R144.reuse ;  /* 0x0000000409877c23 */ /* 0x100fe20008010890 */
[----:B------:R-:W1:Y:S01]  /*55c0*/  MUFU.EX2 R2, R5 ;  /* 0x0000000500027308 */ /* 0x000e620000000800 */
[----:B------:R-:W-:Y:S01]  /*55d0*/  LDSM.16.MT88.4 R160, [R200+0x17800] ;  /* 0x01780000c8a0783b */ /* 0x000fe20000004200 */
[--C-:B------:R-:W-:Y:S01]  /*55e0*/  FFMA.FTZ R172, R247, UR4, -R144.reuse ;  /* 0x00000004f7ac7c23 */ /* 0x100fe20008010890 */
[--C-:B------:R-:W-:Y:S01]  /*55f0*/  FFMA.FTZ R175, R245, UR4, -R144.reuse ;  /* 0x00000004f5af7c23 */ /* 0x100fe20008010890 */
[--C-:B------:R-:W-:Y:S01]  /*5600*/  FFMA.FTZ R176, R243, UR4, -R144.reuse ;  /* 0x00000004f3b07c23 */ /* 0x100fe20008010890 */
[--C-:B------:R-:W-:Y:S01]  /*5610*/  FFMA.FTZ R179, R241, UR4, -R144.reuse ;  /* 0x00000004f1b37c23 */ /* 0x100fe20008010890 */
[--C-:B------:R-:W-:Y:S01]  /*5620*/  FFMA.FTZ R180, R237, UR4, -R144.reuse ;  /* 0x00000004edb47c23 */ /* 0x100fe20008010890 */
[--C-:B------:R-:W-:Y:S03]  /*5630*/  FFMA.FTZ R183, R239, UR4, -R144.reuse ;  /* 0x00000004efb77c23 */ /* 0x100fe60008010890 */
[----:B------:R-:W2:Y:S01]  /*5640*/  MUFU.EX2 R0, R6 ;  /* 0x0000000600007308 */ /* 0x000ea20000000800 */
[--C-:B------:R-:W-:Y:S01]  /*5650*/  FFMA.FTZ R233, R233, UR4, -R144.reuse ;  /* 0x00000004e9e97c23 */ /* 0x100fe20008010890 */
[--C-:B------:R-:W-:Y:S01]  /*5660*/  FFMA.FTZ R229, R229, UR4, -R144.reuse ;  /* 0x00000004e5e57c23 */ /* 0x100fe20008010890 */
[--C-:B------:R-:W-:Y:S01]  /*5670*/  FFMA.FTZ R134, R134, UR4, -R144.reuse ;  /* 0x0000000486867c23 */ /* 0x100fe20008010890 */
[--C-:B------:R-:W-:Y:S01]  /*5680*/  FFMA.FTZ R133, R133, UR4, -R144.reuse ;  /* 0x0000000485857c23 */ /* 0x100fe20008010890 */
[--C-:B------:R-:W-:Y:S01]  /*5690*/  FFMA.FTZ R170, R246, UR4, -R145.reuse ;  /* 0x00000004f6aa7c23 */ /* 0x100fe20008010891 */
[--C-:B------:R-:W-:Y:S01]  /*56a0*/  FFMA.FTZ R173, R244, UR4, -R145.reuse ;  /* 0x00000004f4ad7c23 */ /* 0x100fe20008010891 */
[--C-:B------:R-:W-:Y:S03]  /*56b0*/  FFMA.FTZ R174, R242, UR4, -R145.reuse ;  /* 0x00000004f2ae7c23 */ /* 0x100fe60008010891 */
[----:B------:R-:W-:Y:S01]  /*56c0*/  MUFU.EX2 R171, R171 ;  /* 0x000000ab00ab7308 */ /* 0x000fe20000000800 */
[C---:B-1----:R-:W-:Y:S01]  /*56d0*/  FMUL.FTZ R4, R2.reuse, R128 ;  /* 0x0000008002047220 */ /* 0x042fe20000410000 */
[C---:B------:R-:W-:Y:S01]  /*56e0*/  FMUL.FTZ R5, R2.reuse, R129 ;  /* 0x0000008102057220 */ /* 0x040fe20000410000 */
[C---:B------:R-:W-:Y:S01]  /*56f0*/  FMUL.FTZ R8, R2.reuse, R124 ;  /* 0x0000007c02087220 */ /* 0x040fe20000410000 */
[C---:B------:R-:W-:Y:S01]  /*5700*/  FMUL.FTZ R9, R2.reuse, R125 ;  /* 0x0000007d02097220 */ /* 0x040fe20000410000 */
[C---:B------:R-:W-:Y:S01]  /*5710*/  FMUL.FTZ R12, R2.reuse, R120 ;  /* 0x00000078020c7220 */ /* 0x040fe20000410000 */
[C---:B------:R-:W-:Y:S01]  /*5720*/  FMUL.FTZ R13, R2.reuse, R121 ;  /* 0x00000079020d7220 */ /* 0x040fe20000410000 */
[----:B------:R-:W-:Y:S03]  /*5730*/  FMUL.FTZ R20, R2, R112 ;  /* 0x0000007002147220 */ /* 0x000fe60000410000 */
[----:B------:R-:W1:Y:S01]  /*5740*/  MUFU.EX2 R168, R168 ;  /* 0x000000a800a87308 */ /* 0x000e620000000800 */
[C---:B--2---:R-:W-:Y:S01]  /*5750*/  FMUL.FTZ R6, R0.reuse, R130 ;  /* 0x0000008200067220 */ /* 0x044fe20000410000 */
[C---:B------:R-:W-:Y:S01]  /*5760*/  FMUL.FTZ R7, R0.reuse, R131 ;  /* 0x0000008300077220 */ /* 0x040fe20000410000 */
[C---:B------:R-:W-:Y:S01]  /*5770*/  FMUL.FTZ R10, R0.reuse, R126 ;  /* 0x0000007e000a7220 */ /* 0x040fe20000410000 */
[C---:B------:R-:W-:Y:S01]  /*5780*/  FMUL.FTZ R11, R0.reuse, R127 ;  /* 0x0000007f000b7220 */ /* 0x040fe20000410000 */
[C---:B------:R-:W-:Y:S01]  /*5790*/  FMUL.FTZ R14, R0.reuse, R122 ;  /* 0x0000007a000e7220 */ /* 0x040fe20000410000 */
[----:B------:R-:W-:Y:S01]  /*57a0*/  FMUL.FTZ R15, R0, R123 ;  /* 0x0000007b000f7220 */ /* 0x000fe20000410000 */
[----:B------:R-:W-:Y:S03]  /*57b0*/  FMUL.FTZ R21, R2, R113 ;  /* 0x0000007102157220 */ /* 0x000fe60000410000 */
[----:B------:R-:W-:Y:S01]  /*57c0*/  MUFU.EX2 R169, R169 ;  /* 0x000000a900a97308 */ /* 0x000fe20000000800 */
[----:B------:R-:W2:Y:S01]  /*57d0*/  LDSM.16.MT88.4 R120, [R200+0x14000] ;  /* 0x01400000c878783b */ /* 0x000ea20000004200 */
[C---:B------:R-:W-:Y:S01]  /*57e0*/  FMUL.FTZ R22, R0.reuse, R114 ;  /* 0x0000007200167220 */ /* 0x040fe20000410000 */
[----:B------:R-:W-:Y:S01]  /*57f0*/  FMUL.FTZ R23, R0, R115 ;  /* 0x0000007300177220 */ /* 0x000fe20000410000 */
[C---:B------:R-:W-:Y:S01]  /*5800*/  FMUL.FTZ R28, R2.reuse, R104 ;  /* 0x00000068021c7220 */ /* 0x040fe20000410000 */
[----:B------:R-:W-:Y:S01]  /*5810*/  FMUL.FTZ R29, R2, R105 ;  /* 0x00000069021d7220 */ /* 0x000fe20000410000 */
[C---:B------:R-:W-:Y:S01]  /*5820*/  FMUL.FTZ R30, R0.reuse, R106 ;  /* 0x0000006a001e7220 */ /* 0x040fe20000410000 */
[----:B------:R-:W-:Y:S03]  /*5830*/  FMUL.FTZ R31, R0, R107 ;  /* 0x0000006b001f7220 */ /* 0x000fe60000410000 */
[----:B------:R-:W3:Y:S01]  /*5840*/  MUFU.EX2 R165, R165 ;  /* 0x000000a500a57308 */ /* 0x000ee20000000800 */
[----:B-1----:R-:W-:Y:S01]  /*5850*/  F2FP.F16.F32.PACK_AB R128, R168, R171 ;  /* 0x000000aba880723e */ /* 0x002fe200000000ff */
[----:B------:R-:W1:Y:S01]  /*5860*/  LDSM.16.MT88.4 R104, [R198+0x14000] ;  /* 0x01400000c668783b */ /* 0x000e620000004200 */
[C---:B------:R-:W-:Y:S01]  /*5870*/  FMUL.FTZ R36, R2.reuse, R36 ;  /* 0x0000002402247220 */ /* 0x040fe20000410000 */
[----:B------:R-:W-:Y:S01]  /*5880*/  FMUL.FTZ R37, R2, R37 ;  /* 0x0000002502257220 */ /* 0x000fe20000410000 */
[C---:B------:R-:W-:Y:S01]  /*5890*/  FMUL.FTZ R38, R0.reuse, R38 ;  /* 0x0000002600267220 */ /* 0x040fe20000410000 */
[----:B------:R-:W-:Y:S01]  /*58a0*/  FMUL.FTZ R39, R0, R39 ;  /* 0x0000002700277220 */ /* 0x000fe20000410000 */
[C---:B------:R-:W-:Y:S03]  /*58b0*/  FMUL.FTZ R40, R2.reuse, R40 ;  /* 0x0000002802287220 */ /* 0x040fe60000410000 */
[----:B------:R-:W-:Y:S01]  /*58c0*/  MUFU.EX2 R167, R167 ;  /* 0x000000a700a77308 */ /* 0x000fe20000000800 */
[----:B------:R-:W-:Y:S01]  /*58d0*/  FMUL.FTZ R41, R2, R41 ;  /* 0x0000002902297220 */ /* 0x000fe20000410000 */
[----:B------:R-:W-:Y:S01]  /*58e0*/  LDSM.16.MT88.4 R112, [R200+0x16000] ;  /* 0x01600000c870783b */ /* 0x000fe20000004200 */
[C---:B------:R-:W-:Y:S01]  /*58f0*/  FMUL.FTZ R42, R0.reuse, R42 ;  /* 0x0000002a002a7220 */ /* 0x040fe20000410000 */
[----:B------:R-:W-:Y:S01]  /*5900*/  FMUL.FTZ R43, R0, R43 ;  /* 0x0000002b002b7220 */ /* 0x000fe20000410000 */
[C---:B------:R-:W-:Y:S01]  /*5910*/  FMUL.FTZ R44, R2.reuse, R44 ;  /* 0x0000002c022c7220 */ /* 0x040fe20000410000 */
[----:B------:R-:W-:Y:S01]  /*5920*/  FMUL.FTZ R45, R2, R45 ;  /* 0x0000002d022d7220 */ /* 0x000fe20000410000 */
[C---:B------:R-:W-:Y:S03]  /*5930*/  FMUL.FTZ R46, R0.reuse, R46 ;  /* 0x0000002e002e7220 */ /* 0x040fe60000410000 */
[----:B------:R-:W4:Y:S01]  /*5940*/  MUFU.EX2 R166, R166 ;  /* 0x000000a600a67308 */ /* 0x000f220000000800 */
[----:B---3--:R-:W-:Y:S01]  /*5950*/  F2FP.F16.F32.PACK_AB R129, R165, R169 ;  /* 0x000000a9a581723e */ /* 0x008fe200000000ff */
[----:B------:R-:W-:Y:S01]  /*5960*/  LDSM.16.MT88.4 R124, [R200+0x14800] ;  /* 0x01480000c87c783b */ /* 0x000fe20000004200 */
        /* <DEDUP_REMOVED lines=13> */
[----:B------:R-:W3:Y:S01]  /*5a40*/  MUFU.EX2 R135, R135 ;  /* 0x0000008700877308 */ /* 0x000ee20000000800 */
[----:B----4-:R-:W-:Y:S01]  /*5a50*/  F2FP.F16.F32.PACK_AB R130, R166, R167 ;  /* 0x000000a7a682723e */ /* 0x010fe200000000ff */
        /* <DEDUP_REMOVED lines=15> */
[----:B---3--:R-:W-:Y:S01]  /*5b50*/  F2FP.F16.F32.PACK_AB R131, R135, R164 ;  /* 0x000000a48783723e */ /* 0x008fe200000000ff */
[C---:B------:R-:W-:Y:S01]  /*5b60*/  FMUL.FTZ R74, R0.reuse, R74 ;  /* 0x0000004a004a7220 */ /* 0x040fe20000410000 */
[----:B------:R-:W-:Y:S01]  /*5b70*/  FMUL.FTZ R75, R0, R75 ;  /* 0x0000004b004b7220 */ /* 0x000fe20000410000 */
[C---:B------:R-:W-:Y:S01]  /*5b80*/  FMUL.FTZ R76, R2.reuse, R76 ;  /* 0x0000004c024c7220 */ /* 0x040fe20000410000 */
[----:B------:R-:W-:Y:S01]  /*5b90*/  FMUL.FTZ R77, R2, R77 ;  /* 0x0000004d024d7220 */ /* 0x000fe20000410000 */
[C---:B------:R-:W-:Y:S01]  /*5ba0*/  FMUL.FTZ R78, R0.reuse, R78 ;  /* 0x0000004e004e7220 */ /* 0x040fe20000410000 */
[----:B------:R-:W-:Y:S01]  /*5bb0*/  FMUL.FTZ R79, R0, R79 ;  /* 0x0000004f004f7220 */ /* 0x000fe20000410000 */
[C---:B------:R-:W-:Y:S01]  /*5bc0*/  HMMA.16816.F32 R4, R128.reuse, R16, R4 ;  /* 0x000000108004723c */ /* 0x040fe20000001804 */
[----:B------:R-:W-:Y:S04]  /*5bd0*/  MUFU.EX2 R170, R170 ;  /* 0x000000aa00aa7308 */ /* 0x000fe80000000800 */
[C---:B------:R-:W-:Y:S01]  /*5be0*/  FMUL.FTZ R80, R2.reuse, R80 ;  /* 0x0000005002507220 */ /* 0x040fe20000410000 */
[C---:B------:R-:W-:Y:S05]  /*5bf0*/  HMMA.16816.F32 R8, R128.reuse, R18, R8 ;  /* 0x000000128008723c */ /* 0x040fea0000001808 */
[----:B------:R-:W3:Y:S01]  /*5c00*/  MUFU.EX2 R173, R173 ;  /* 0x000000ad00ad7308 */ /* 0x000ee20000000800 */
[C---:B------:R-:W-:Y:S01]  /*5c10*/  FMUL.FTZ R16, R2.reuse, R116 ;  /* 0x0000007402107220 */ /* 0x040fe20000410000 */
[C---:B------:R-:W-:Y:S04]  /*5c20*/  HMMA.16816.F32 R12, R128.reuse, R24, R12 ;  /* 0x00000018800c723c */ /* 0x040fe8000000180c */
[----:B------:R-:W-:Y:S01]  /*5c30*/  FMUL.FTZ R17, R2, R117 ;  /* 0x0000007502117220 */ /* 0x000fe20000410000 */
[C---:B------:R-:W-:Y:S01]  /*5c40*/  FMUL.FTZ R18, R0.reuse, R118 ;  /* 0x0000007600127220 */ /* 0x040fe20000410000 */
[----:B------:R-:W-:Y:S01]  /*5c50*/  FMUL.FTZ R19, R0, R119 ;  /* 0x0000007700137220 */ /* 0x000fe20000410000 */
[C---:B------:R-:W-:Y:S01]  /*5c60*/  FMUL.FTZ R24, R2.reuse, R108 ;  /* 0x0000006c02187220 */ /* 0x040fe20000410000 */
[----:B------:R-:W-:Y:S01]  /*5c70*/  LDSM.16.MT88.4 R116, [R197+0x12800] ;  /* 0x01280000c574783b */ /* 0x000fe20000004200 */
[----:B------:R-:W-:Y:S02]  /*5c80*/  MUFU.EX2 R172, R172 ;  /* 0x000000ac00ac7308 */ /* 0x000fe40000000800 */
[C---:B------:R-:W-:Y:S01]  /*5c90*/  FMUL.FTZ R25, R2.reuse, R109 ;  /* 0x0000006d02197220 */ /* 0x040fe20000410000 */
[----:B------:R-:W-:Y:S01]  /*5ca0*/  FMUL.FTZ R81, R2, R81 ;  /* 0x0000005102517220 */ /* 0x000fe20000410000 */
[C---:B------:R-:W-:Y:S01]  /*5cb0*/  FMUL.FTZ R82, R0.reuse, R82 ;  /* 0x0000005200527220 */ /* 0x040fe20000410000 */
[C---:B------:R-:W-:Y:S03]  /*5cc0*/  HMMA.16816.F32 R16, R128.reuse, R26, R16 ;  /* 0x0000001a8010723c */ /* 0x040fe60000001810 */
[----:B------:R-:W-:Y:S01]  /*5cd0*/  FMUL.FTZ R83, R0, R83 ;  /* 0x0000005300537220 */ /* 0x000fe20000410000 */
[C---:B------:R-:W-:Y:S01]  /*5ce0*/  FMUL.FTZ R84, R2.reuse, R84 ;  /* 0x0000005402547220 */ /* 0x040fe20000410000 */
[----:B------:R-:W-:Y:S01]  /*5cf0*/  FMUL.FTZ R85, R2, R85 ;  /* 0x0000005502557220 */ /* 0x000fe20000410000 */
[C---:B------:R-:W-:Y:S01]  /*5d00*/  HMMA.16816.F32 R20, R128.reuse, R32, R20 ;  /* 0x000000208014723c */ /* 0x040fe20000001814 */
[----:B------:R-:W4:Y:S04]  /*5d10*/  MUFU.EX2 R175, R175 ;  /* 0x000000af00af7308 */ /* 0x000f280000000800 */
[C---:B------:R-:W-:Y:S01]  /*5d20*/  FMUL.FTZ R26, R0.reuse, R110 ;  /* 0x0000006e001a7220 */ /* 0x040fe20000410000 */
[----:B------:R-:W-:Y:S01]  /*5d30*/  FMUL.FTZ R27, R0, R111 ;  /* 0x0000006f001b7220 */ /* 0x000fe20000410000 */
[C---:B------:R-:W-:Y:S01]  /*5d40*/  FMUL.FTZ R32, R2.reuse, R100 ;  /* 0x0000006402207220 */ /* 0x040fe20000410000 */
[----:B------:R-:W5:Y:S03]  /*5d50*/  LDSM.16.MT88.4 R108, [R197+0x14000] ;  /* 0x01400000c56c783b */ /* 0x000f660000004200 */
[----:B------:R-:W-:Y:S01]  /*5d60*/  MUFU.EX2 R174, R174 ;  /* 0x000000ae00ae7308 */ /* 0x000fe20000000800 */
[----:B------:R-:W-:Y:S01]  /*5d70*/  FMUL.FTZ R33, R2, R101 ;  /* 0x0000006502217220 */ /* 0x000fe20000410000 */
[C---:B------:R-:W-:Y:S01]  /*5d80*/  FMUL.FTZ R86, R0.reuse, R86 ;  /* 0x0000005600567220 */ /* 0x040fe20000410000 */
[C---:B------:R-:W-:Y:S03]  /*5d90*/  HMMA.16816.F32 R24, R128.reuse, R34, R24 ;  /* 0x000000228018723c */ /* 0x040fe60000001818 */
[----:B------:R-:W-:Y:S01]  /*5da0*/  FMUL.FTZ R87, R0, R87 ;  /* 0x0000005700577220 */ /* 0x000fe20000410000 */
[--C-:B------:R-:W-:Y:S01]  /*5db0*/  FFMA.FTZ R177, R240, UR4, -R145.reuse ;  /* 0x00000004f0b17c23 */ /* 0x100fe20008010891 */
[----:B------:R-:W-:Y:S01]  /*5dc0*/  FMUL.FTZ R88, R2, R88 ;  /* 0x0000005802587220 */ /* 0x000fe20000410000 */
[C---:B------:R-:W-:Y:S01]  /*5dd0*/  HMMA.16816.F32 R28, R128.reuse, R136, R28 ;  /* 0x00000088801c723c */ /* 0x040fe2000000181c */
[----:B------:R-:W-:Y:S04]  /*5de0*/  MUFU.EX2 R176, R176 ;  /* 0x000000b000b07308 */ /* 0x000fe80000000800 */
[C---:B------:R-:W-:Y:S01]  /*5df0*/  FMUL.FTZ R34, R0.reuse, R102 ;  /* 0x0000006600227220 */ /* 0x040fe20000410000 */
[----:B------:R-:W-:Y:S01]  /*5e00*/  FMUL.FTZ R35, R0, R103 ;  /* 0x0000006700237220 */ /* 0x000fe20000410000 */
[----:B------:R-:W-:Y:S01]  /*5e10*/  FMUL.FTZ R89, R2, R89 ;  /* 0x0000005902597220 */ /* 0x000fe20000410000 */
[----:B------:R-:W3:Y:S03]  /*5e20*/  LDSM.16.MT88.4 R100, [R196+0x14000] ;  /* 0x01400000c464783b */ /* 0x000ee60000004200 */
[----:B------:R-:W4:Y:S01]  /*5e30*/  MUFU.EX2 R177, R177 ;  /* 0x000000b100b17308 */ /* 0x000f220000000800 */
[C---:B------:R-:W-:Y:S01]  /*5e40*/  FMUL.FTZ R90, R0.reuse, R90 ;  /* 0x0000005a005a7220 */ /* 0x040fe20000410000 */
[----:B------:R-:W-:Y:S01]  /*5e50*/  FMUL.FTZ R91, R0, R91 ;  /* 0x0000005b005b7220 */ /* 0x000fe20000410000 */
[C---:B------:R-:W-:Y:S02]  /*5e60*/  HMMA.16816.F32 R32, R128.reuse, R138, R32 ;  /* 0x0000008a8020723c */ /* 0x040fe40000001820 */
[----:B------:R-:W-:Y:S05]  /*5e70*/  LDSM.16.MT88.4 R136, [R198+0x14800] ;  /* 0x01480000c688783b */ /* 0x000fea0000004200 */
[----:B------:R-:W4:Y:S01]  /*5e80*/  MUFU.EX2 R179, R179 ;  /* 0x000000b300b37308 */ /* 0x000f220000000800 */
[C---:B------:R-:W-:Y:S01]  /*5e90*/  FMUL.FTZ R92, R2.reuse, R92 ;  /* 0x0000005c025c7220 */ /* 0x040fe20000410000 */
[C---:B--2---:R-:W-:Y:S03]  /*5ea0*/  HMMA.16816.F32 R36, R128.reuse, R120, R36 ;  /* 0x000000788024723c */ /* 0x044fe60000001824 */
[----:B------:R-:W-:Y:S03]  /*5eb0*/  FMUL.FTZ R93, R2, R93 ;  /* 0x0000005d025d7220 */ /* 0x000fe60000410000 */
[C---:B------:R-:W-:Y:S01]  /*5ec0*/  HMMA.16816.F32 R40, R128.reuse, R122, R40 ;  /* 0x0000007a8028723c */ /* 0x040fe20000001828 */
[----:B------:R-:W-:Y:S01]  /*5ed0*/  LDSM.16.MT88.4 R120, [R196+0x12800] ;  /* 0x01280000c478783b */ /* 0x000fe20000004200 */
[----:B------:R-:W-:Y:S03]  /*5ee0*/  MUFU.EX2 R180, R180 ;  /* 0x000000b400b47308 */ /* 0x000fe60000000800 */
[C---:B------:R-:W-:Y:S01]  /*5ef0*/  FMUL.FTZ R94, R0.reuse, R94 ;  /* 0x0000005e005e7220 */ /* 0x040fe20000410000 */
[C---:B-1----:R-:W-:Y:S06]  /*5f00*/  HMMA.16816.F32 R44, R128.reuse, R104, R44 ;  /* 0x00000068802c723c */ /* 0x042fec000000182c */
[----:B------:R-:W-:Y:S01]  /*5f10*/  MUFU.EX2 R183, R183 ;  /* 0x000000b700b77308 */ /* 0x000fe20000000800 */
[----:B------:R-:W-:Y:S01]  /*5f20*/  FMUL.FTZ R95, R0, R95 ;  /* 0x0000005f005f7220 */ /* 0x000fe20000410000 */
[C---:B------:R-:W-:Y:S01]  /*5f30*/  HMMA.16816.F32 R48, R128.reuse, R106, R48 ;  /* 0x0000006a8030723c */ /* 0x040fe20000001830 */
[----:B------:R-:W1:Y:S02]  /*5f40*/  LDSM.16.MT88.4 R104, [R198+0x16000] ;  /* 0x01600000c668783b */ /* 0x000e640000004200 */
[C---:B------:R-:W-:Y:S03]  /*5f50*/  FMUL.FTZ R96, R2.reuse, R96 ;  /* 0x0000006002607220 */ /* 0x040fe60000410000 */
[C---:B-----5:R-:W-:Y:S02]  /*5f60*/  HMMA.16816.F32 R52, R128.reuse, R108, R52 ;  /* 0x0000006c8034723c */ /* 0x060fe40000001834 */
[----:B------:R-:W-:Y:S03]  /*5f70*/  MUFU.EX2 R233, R233 ;  /* 0x000000e900e97308 */ /* 0x000fe60000000800 */
[----:B------:R-:W-:Y:S01]  /*5f80*/  FMUL.FTZ R97, R2, R97 ;  /* 0x0000006102617220 */ /* 0x000fe20000410000 */
[C---:B------:R-:W-:Y:S01]  /*5f90*/  HMMA.16816.F32 R56, R128.reuse, R110, R56 ;  /* 0x0000006e8038723c */ /* 0x040fe20000001838 */
[----:B------:R-:W-:Y:S05]  /*5fa0*/  LDSM.16.MT88.4 R108, [R200+0x12800] ;  /* 0x01280000c86c783b */ /* 0x000fea0000004200 */
[----:B------:R-:W-:Y:S01]  /*5fb0*/  MUFU.EX2 R229, R229 ;  /* 0x000000e500e57308 */ /* 0x000fe20000000800 */
[C---:B------:R-:W-:Y:S01]  /*5fc0*/  FMUL.FTZ R98, R0.reuse, R98 ;  /* 0x0000006200627220 */ /* 0x040fe20000410000 */
[C---:B---3--:R-:W-:Y:S03]  /*5fd0*/  HMMA.16816.F32 R60, R128.reuse, R100, R60 ;  /* 0x00000064803c723c */ /* 0x048fe6000000183c */
[----:B------:R-:W-:Y:S03]  /*5fe0*/  FMUL.FTZ R99, R0, R99 ;  /* 0x0000006300637220 */ /* 0x000fe60000410000 */
[C---:B------:R-:W-:Y:S01]  /*5ff0*/  HMMA.16816.F32 R64, R128.reuse, R102, R64 ;  /* 0x000000668040723c */ /* 0x040fe20000001840 */
[----:B------:R-:W2:Y:S01]  /*6000*/  LDSM.16.MT88.4 R100, [R197+0x16000] ;  /* 0x01600000c564783b */ /* 0x000ea20000004200 */
[----:B------:R-:W-:Y:S03]  /*6010*/  MUFU.EX2 R134, R134 ;  /* 0x0000008600867308 */ /* 0x000fe60000000800 */
[--C-:B------:R-:W-:Y:S01]  /*6020*/  FFMA.FTZ R237, R232, UR4, -R145.reuse ;  /* 0x00000004e8ed7c23 */ /* 0x100fe20008010891 */
[C---:B------:R-:W-:Y:S06]  /*6030*/  HMMA.16816.F32 R68, R128.reuse, R112, R68 ;  /* 0x000000708044723c */ /* 0x040fec0000001844 */
[----:B------:R-:W-:Y:S01]  /*6040*/  MUFU.EX2 R133, R133 ;  /* 0x0000008500857308 */ /* 0x000fe20000000800 */
[--C-:B------:R-:W-:Y:S01]  /*6050*/  FFMA.FTZ R232, R235, UR4, -R144.reuse ;  /* 0x00000004ebe87c23 */ /* 0x100fe20008010890 */
[C---:B------:R-:W-:Y:S01]  /*6060*/  HMMA.16816.F32 R72, R128.reuse, R114, R72 ;  /* 0x000000728048723c */ /* 0x040fe20000001848 */
[----:B------:R-:W-:Y:S02]  /*6070*/  LDSM.16.MT88.4 R112, [R198+0x12800] ;  /* 0x01280000c670783b */ /* 0x000fe40000004200 */
[--C-:B------:R-:W-:Y:S03]  /*6080*/  FFMA.FTZ R178, R238, UR4, -R145.reuse ;  /* 0x00000004eeb27c23 */ /* 0x100fe60008010891 */
[C---:B-1----:R-:W-:Y:S02]  /*6090*/  HMMA.16816.F32 R76, R128.reuse, R104, R76 ;  /* 0x00000068804c723c */ /* 0x042fe4000000184c */
[----:B------:R-:W-:Y:S03]  /*60a0*/  MUFU.EX2 R237, R237 ;  /* 0x000000ed00ed7308 */ /* 0x000fe60000000800 */
[--C-:B------:R-:W-:Y:S01]  /*60b0*/  FFMA.FTZ R181, R236, UR4, -R145.reuse ;  /* 0x00000004ecb57c23 */ /* 0x100fe20008010891 */
[C---:B------:R-:W-:Y:S01]  /*60c0*/  HMMA.16816.F32 R80, R128.reuse, R106, R80 ;  /* 0x0000006a8050723c */ /* 0x040fe20000001850 */
[----:B------:R-:W1:Y:S05]  /*60d0*/  LDSM.16.MT88.4 R104, [R196+0x16000] ;  /* 0x01600000c468783b */ /* 0x000e6a0000004200 */
[----:B------:R-:W-:Y:S01]  /*60e0*/  MUFU.EX2 R178, R178 ;  /* 0x000000b200b27308 */ /* 0x000fe20000000800 */
[--C-:B------:R-:W-:Y:S01]  /*60f0*/  FFMA.FTZ R182, R234, UR4, -R145.reuse ;  /* 0x00000004eab67c23 */ /* 0x100fe20008010891 */
[--C-:B------:R-:W-:Y:S03]  /*6100*/  FFMA.FTZ R235, R230, UR4, -R145.reuse ;  /* 0x00000004e6eb7c23 */ /* 0x100fe60008010891 */
[----:B------:R-:W-:Y:S01]  /*6110*/  FFMA.FTZ R230, R231, UR4, -R144 ;  /* 0x00000004e7e67c23 */ /* 0x000fe20008010890 */
[--C-:B------:R-:W-:Y:S01]  /*6120*/  FFMA.FTZ R228, R228, UR4, -R145.reuse ;  /* 0x00000004e4e47c23 */ /* 0x100fe20008010891 */
[--C-:B------:R-:W-:Y:S01]  /*6130*/  FFMA.FTZ R226, R226, UR4, -R145.reuse ;  /* 0x00000004e2e27c23 */ /* 0x100fe20008010891 */
[----:B------:R-:W-:Y:S02]  /*6140*/  FFMA.FTZ R145, R224, UR4, -R145 ;  /* 0x00000004e0917c23 */ /* 0x000fe40008010891 */
[----:B------:R-:W3:Y:S01]  /*6150*/  MUFU.EX2 R181, R181 ;  /* 0x000000b500b57308 */ /* 0x000ee20000000800 */
[----:B------:R-:W-:Y:S01]  /*6160*/  FFMA.FTZ R171, R2, R227, R171 ;  /* 0x000000e302ab7223 */ /* 0x000fe200000100ab */
[----:B------:R-:W-:Y:S01]  /*6170*/  FFMA.FTZ R169, R0, R225, R169 ;  /* 0x000000e100a97223 */ /* 0x000fe200000100a9 */
[----:B------:R-:W-:Y:S01]  /*6180*/  MOV R0, R3 ;  /* 0x0000000300007202 */ /* 0x000fe20000000f00 */
[C---:B--2---:R-:W-:Y:S03]  /*6190*/  HMMA.16816.F32 R84, R128.reuse, R100, R84 ;  /* 0x000000648054723c */ /* 0x044fe60000001854 */
[----:B------:R-:W-:Y:S03]  /*61a0*/  FADD.FTZ R168, R168, R171 ;  /* 0x000000aba8a87221 */ /* 0x000fe60000010000 */
[----:B------:R2:W-:Y:S01]  /*61b0*/  MUFU.EX2 R231, R145 ;  /* 0x0000009100e77308 */ /* 0x0005e20000000800 */
[----:B------:R-:W-:Y:S01]  /*61c0*/  FADD.FTZ R169, R165, R169 ;  /* 0x000000a9a5a97221 */ /* 0x000fe20000010000 */
[C---:B------:R-:W-:Y:S03]  /*61d0*/  HMMA.16816.F32 R88, R128.reuse, R102, R88 ;  /* 0x000000668058723c */ /* 0x040fe60000001858 */
[----:B------:R-:W-:Y:S05]  /*61e0*/  F2FP.F16.F32.PACK_AB R100, R173, R170 ;  /* 0x000000aaad64723e */ /* 0x000fea00000000ff */
[----:B------:R-:W5:Y:S03]  /*61f0*/  MUFU.EX2 R182, R182 ;  /* 0x000000b600b67308 */ /* 0x000f660000000800 */
[----:B----4-:R-:W-:Y:S01]  /*6200*/  F2FP.F16.F32.PACK_AB R101, R175, R172 ;  /* 0x000000acaf65723e */ /* 0x010fe200000000ff */
[----:B------:R-:W-:Y:S01]  /*6210*/  FADD.FTZ R164, R164, R169 ;  /* 0x000000a9a4a47221 */ /* 0x000fe20000010000 */
[----:B------:R-:W-:Y:S03]  /*6220*/  F2FP.F16.F32.PACK_AB R102, R177, R174 ;  /* 0x000000aeb166723e */ /* 0x000fe600000000ff */
[----:B------:R-:W-:Y:S01]  /*6230*/  FADD.FTZ R135, R135, R164 ;  /* 0x000000a487877221 */ /* 0x000fe20000010000 */
[----:B------:R-:W-:Y:S01]  /*6240*/  F2FP.F16.F32.PACK_AB R103, R179, R176 ;  /* 0x000000b0b367723e */ /* 0x000fe200000000ff */
[----:B------:R-:W4:Y:S01]  /*6250*/  MUFU.EX2 R232, R232 ;  /* 0x000000e800e87308 */ /* 0x000f220000000800 */
[----:B--2---:R-:W-:Y:S01]  /*6260*/  LDSM.16.MT88.4 R144, [R200+0x15800] ;  /* 0x01580000c890783b */ /* 0x004fe20000004200 */
[----:B------:R-:W-:Y:S01]  /*6270*/  FADD.FTZ R172, R172, R135 ;  /* 0x00000087acac7221 */ /* 0x000fe20000010000 */
[----:B------:R-:W-:Y:S01]  /*6280*/  MOV R135, R132 ;  /* 0x0000008400877202 */ /* 0x000fe20000000f00 */
[C---:B-1----:R-:W-:Y:S03]  /*6290*/  HMMA.16816.F32 R92, R128.reuse, R104, R92 ;  /* 0x00000068805c723c */ /* 0x042fe6000000185c */
[----:B------:R-:W-:Y:S03]  /*62a0*/  FADD.FTZ R175, R175, R172 ;  /* 0x000000acafaf7221 */ /* 0x000fe60000010000 */
[----:B------:R-:W-:Y:S01]  /*62b0*/  MUFU.EX2 R228, R228 ;  /* 0x000000e400e47308 */ /* 0x000fe20000000800 */
[----:B------:R-:W-:Y:S01]  /*62c0*/  HMMA.16816.F32 R96, R128, R106, R96 ;  /* 0x0000006a8060723c */ /* 0x000fe20000001860 */
[----:B------:R-:W1:Y:S03]  /*62d0*/  LDSM.16.MT88.4 R104, [R196+0x14800] ;  /* 0x01480000c468783b */ /* 0x000e660000004200 */
[----:B------:R-:W-:Y:S02]  /*62e0*/  FADD.FTZ R176, R176, R175 ;  /* 0x000000afb0b07221 */ /* 0x000fe40000010000 */
[C---:B------:R-:W-:Y:S03]  /*62f0*/  HMMA.16816.F32 R4, R100.reuse, R108, R4 ;  /* 0x0000006c6404723c */ /* 0x040fe60000001804 */
[----:B------:R-:W2:Y:S01]  /*6300*/  MUFU.EX2 R235, R235 ;  /* 0x000000eb00eb7308 */ /* 0x000ea20000000800 */
[----:B------:R-:W-:Y:S01]  /*6310*/  LDSM.16.MT88.4 R128, [R196+0x13000] ;  /* 0x01300000c480783b */ /* 0x000fe20000004200 */
[----:B------:R-:W-:Y:S01]  /*6320*/  FADD.FTZ R179, R179, R176 ;  /* 0x000000b0b3b37221 */ /* 0x000fe20000010000 */
[C---:B------:R-:W-:Y:S07]  /*6330*/  HMMA.16816.F32 R8, R100.reuse, R110, R8 ;  /* 0x0000006e6408723c */ /* 0x040fee0000001808 */
[----:B------:R-:W2:Y:S01]  /*6340*/  MUFU.EX2 R230, R230 ;  /* 0x000000e600e67308 */ /* 0x000ea20000000800 */
[----:B------:R-:W3:Y:S01]  /*6350*/  LDSM.16.MT88.4 R108, [R200+0x16800] ;  /* 0x01680000c86c783b */ /* 0x000ee20000004200 */
[C---:B------:R-:W-:Y:S08]  /*6360*/  HMMA.16816.F32 R12, R100.reuse, R112, R12 ;  /* 0x00000070640c723c */ /* 0x040ff0000000180c */
[----:B------:R-:W2:Y:S01]  /*6370*/  MUFU.EX2 R226, R226 ;  /* 0x000000e200e27308 */ /* 0x000ea20000000800 */
[C---:B------:R-:W-:Y:S01]  /*6380*/  HMMA.16816.F32 R16, R100.reuse, R114, R16 ;  /* 0x000000726410723c */ /* 0x040fe20000001810 */
[----:B------:R-:W5:Y:S05]  /*6390*/  LDSM.16.MT88.4 R112, [R198+0x16800] ;  /* 0x01680000c670783b */ /* 0x000f6a0000004200 */
[C---:B------:R-:W-:Y:S06]  /*63a0*/  HMMA.16816.F32 R20, R100.reuse, R116, R20 ;  /* 0x000000746414723c */ /* 0x040fec0000001814 */
[C---:B------:R-:W-:Y:S01]  /*63b0*/  HMMA.16816.F32 R24, R100.reuse, R118, R24 ;  /* 0x000000766418723c */ /* 0x040fe20000001818 */
[----:B------:R-:W4:Y:S05]  /*63c0*/  LDSM.16.MT88.4 R116, [R197+0x16800] ;  /* 0x01680000c574783b */ /* 0x000f2a0000004200 */
        /* <DEDUP_REMOVED lines=12> */
[C---:B-1----:R-:W-:Y:S06]  /*6490*/  HMMA.16816.F32 R60, R100.reuse, R104, R60 ;  /* 0x00000068643c723c */ /* 0x042fec000000183c */
[C---:B------:R-:W-:Y:S01]  /*64a0*/  HMMA.16816.F32 R64, R100.reuse, R106, R64 ;  /* 0x0000006a6440723c */ /* 0x040fe20000001840 */
[----:B------:R-:W1:Y:S05]  /*64b0*/  LDSM.16.MT88.4 R104, [R196+0x16800] ;  /* 0x01680000c468783b */ /* 0x000e6a0000004200 */
[C---:B---3--:R-:W-:Y:S06]  /*64c0*/  HMMA.16816.F32 R68, R100.reuse, R108, R68 ;  /* 0x0000006c6444723c */ /* 0x048fec0000001844 */
[C---:B------:R-:W-:Y:S05]  /*64d0*/  HMMA.16816.F32 R72, R100.reuse, R110, R72 ;  /* 0x0000006e6448723c */ /* 0x040fea0000001848 */
[----:B------:R-:W-:Y:S01]  /*64e0*/  F2FP.F16.F32.PACK_AB R108, R181, R178 ;  /* 0x000000b2b56c723e */ /* 0x000fe200000000ff */
[C---:B-----5:R-:W-:Y:S05]  /*64f0*/  HMMA.16816.F32 R76, R100.reuse, R112, R76 ;  /* 0x00000070644c723c */ /* 0x060fea000000184c */
[----:B------:R-:W-:Y:S01]  /*6500*/  F2FP.F16.F32.PACK_AB R109, R183, R180 ;  /* 0x000000b4b76d723e */ /* 0x000fe200000000ff */
[C---:B------:R-:W-:Y:S01]  /*6510*/  HMMA.16816.F32 R80, R100.reuse, R114, R80 ;  /* 0x000000726450723c */ /* 0x040fe20000001850 */
[----:B------:R-:W3:Y:S04]  /*6520*/  LDSM.16.MT88.4 R112, [R197+0x13000] ;  /* 0x01300000c570783b */ /* 0x000ee80000004200 */
[----:B------:R-:W-:Y:S01]  /*6530*/  F2FP.F16.F32.PACK_AB R110, R237, R182 ;  /* 0x000000b6ed6e723e */ /* 0x000fe200000000ff */
[C---:B----4-:R-:W-:Y:S05]  /*6540*/  HMMA.16816.F32 R84, R100.reuse, R116, R84 ;  /* 0x000000746454723c */ /* 0x050fea0000001854 */
[----:B------:R-:W-:Y:S01]  /*6550*/  F2FP.F16.F32.PACK_AB R111, R233, R232 ;  /* 0x000000e8e96f723e */ /* 0x000fe200000000ff */
[C---:B------:R-:W-:Y:S01]  /*6560*/  HMMA.16816.F32 R88, R100.reuse, R118, R88 ;  /* 0x000000766458723c */ /* 0x040fe20000001858 */
[----:B------:R-:W4:Y:S04]  /*6570*/  LDSM.16.MT88.4 R116, [R198+0x15000] ;  /* 0x01500000c674783b */ /* 0x000f280000004200 */
[----:B------:R-:W-:Y:S01]  /*6580*/  FADD.FTZ R180, R180, R179 ;  /* 0x000000b3b4b47221 */ /* 0x000fe20000010000 */
[C---:B-1----:R-:W-:Y:S05]  /*6590*/  HMMA.16816.F32 R92, R100.reuse, R104, R92 ;  /* 0x00000068645c723c */ /* 0x042fea000000185c */
[----:B------:R-:W-:Y:S01]  /*65a0*/  FADD.FTZ R183, R183, R180 ;  /* 0x000000b4b7b77221 */ /* 0x000fe20000010000 */
[----:B------:R-:W-:Y:S01]  /*65b0*/  HMMA.16816.F32 R96, R100, R106, R96 ;  /* 0x0000006a6460723c */ /* 0x000fe20000001860 */
[----:B------:R-:W1:Y:S04]  /*65c0*/  LDSM.16.MT88.4 R100, [R196+0x15000] ;  /* 0x01500000c464783b */ /* 0x000e680000004200 */
[----:B------:R-:W-:Y:S01]  /*65d0*/  FADD.FTZ R232, R232, R183 ;  /* 0x000000b7e8e87221 */ /* 0x000fe20000010000 */
[C---:B------:R-:W-:Y:S03]  /*65e0*/  HMMA.16816.F32 R4, R108.reuse, R120, R4 ;  /* 0x000000786c04723c */ /* 0x040fe60000001804 */
[----:B------:R-:W5:Y:S02]  /*65f0*/  LDSM.16.MT88.4 R104, [R200+0x17000] ;  /* 0x01700000c868783b */ /* 0x000f640000004200 */
[----:B------:R-:W-:Y:S01]  /*6600*/  FADD.FTZ R233, R233, R232 ;  /* 0x000000e8e9e97221 */ /* 0x000fe20000010000 */
[C---:B------:R-:W-:Y:S05]  /*6610*/  HMMA.16816.F32 R8, R108.reuse, R122, R8 ;  /* 0x0000007a6c08723c */ /* 0x040fea0000001808 */
[----:B------:R-:W-:Y:S01]  /*6620*/  LDSM.16.MT88.4 R120, [R196+0x17000] ;  /* 0x01700000c478783b */ /* 0x000fe20000004200 */
[C---:B------:R-:W-:Y:S06]  /*6630*/  HMMA.16816.F32 R12, R108.reuse, R124, R12 ;  /* 0x0000007c6c0c723c */ /* 0x040fec000000180c */
[C---:B------:R-:W-:Y:S01]  /*6640*/  HMMA.16816.F32 R16, R108.reuse, R126, R16 ;  /* 0x0000007e6c10723c */ /* 0x040fe20000001810 */
[----:B------:R-:W-:Y:S05]  /*6650*/  LDSM.16.MT88.4 R124, [R200+0x13800] ;  /* 0x01380000c87c783b */ /* 0x000fea0000004200 */
[C---:B---3--:R-:W-:Y:S06]  /*6660*/  HMMA.16816.F32 R20, R108.reuse, R112, R20 ;  /* 0x000000706c14723c */ /* 0x048fec0000001814 */
[C---:B------:R-:W-:Y:S01]  /*6670*/  HMMA.16816.F32 R24, R108.reuse, R114, R24 ;  /* 0x000000726c18723c */ /* 0x040fe20000001818 */
[----:B------:R-:W3:Y:S05]  /*6680*/  LDSM.16.MT88.4 R112, [R198+0x17000] ;  /* 0x01700000c670783b */ /* 0x000eea0000004200 */
[C---:B------:R-:W-:Y:S06]  /*6690*/  HMMA.16816.F32 R28, R108.reuse, R128, R28 ;  /* 0x000000806c1c723c */ /* 0x040fec000000181c */
[C---:B------:R-:W-:Y:S06]  /*66a0*/  HMMA.16816.F32 R32, R108.reuse, R130, R32 ;  /* 0x000000826c20723c */ /* 0x040fec0000001820 */
[C---:B------:R-:W-:Y:S06]  /*66b0*/  HMMA.16816.F32 R36, R108.reuse, R136, R36 ;  /* 0x000000886c24723c */ /* 0x040fec0000001824 */
[C---:B------:R-:W-:Y:S05]  /*66c0*/  HMMA.16816.F32 R40, R108.reuse, R138, R40 ;  /* 0x0000008a6c28723c */ /* 0x040fea0000001828 */
[----:B--2---:R-:W-:Y:S01]  /*66d0*/  F2FP.F16.F32.PACK_AB R136, R235, R228 ;  /* 0x000000e4eb88723e */ /* 0x004fe200000000ff */
[C---:B----4-:R-:W-:Y:S05]  /*66e0*/  HMMA.16816.F32 R44, R108.reuse, R116, R44 ;  /* 0x000000746c2c723c */ /* 0x050fea000000182c */
[----:B------:R-:W-:Y:S01]  /*66f0*/  F2FP.F16.F32.PACK_AB R137, R229, R230 ;  /* 0x000000e6e589723e */ /* 0x000fe200000000ff */
[C---:B------:R-:W-:Y:S01]  /*6700*/  HMMA.16816.F32 R48, R108.reuse, R118, R48 ;  /* 0x000000766c30723c */ /* 0x040fe20000001830 */
[----:B------:R-:W2:Y:S04]  /*6710*/  LDSM.16.MT88.4 R116, [R197+0x17000] ;  /* 0x01700000c574783b */ /* 0x000ea80000004200 */
[----:B------:R-:W-:Y:S01]  /*6720*/  F2FP.F16.F32.PACK_AB R138, R231, R226 ;  /* 0x000000e2e78a723e */ /* 0x000fe200000000ff */
[C---:B------:R-:W-:Y:S05]  /*6730*/  HMMA.16816.F32 R52, R108.reuse, R140, R52 ;  /* 0x0000008c6c34723c */ /* 0x040fea0000001834 */
[----:B------:R-:W-:Y:S01]  /*6740*/  F2FP.F16.F32.PACK_AB R139, R133, R134 ;  /* 0x00000086858b723e */ /* 0x000fe200000000ff */
[C---:B------:R-:W-:Y:S01]  /*6750*/  HMMA.16816.F32 R56, R108.reuse, R142, R56 ;  /* 0x0000008e6c38723c */ /* 0x040fe20000001838 */
[----:B------:R-:W-:Y:S04]  /*6760*/  LDSM.16.MT88.4 R140, [R196+0x13800] ;  /* 0x01380000c48c783b */ /* 0x000fe80000004200 */
[----:B------:R-:W-:Y:S01]  /*6770*/  FADD.FTZ R230, R230, R233 ;  /* 0x000000e9e6e67221 */ /* 0x000fe20000010000 */
[C---:B-1----:R-:W-:Y:S05]  /*6780*/  HMMA.16816.F32 R60, R108.reuse, R100, R60 ;  /* 0x000000646c3c723c */ /* 0x042fea000000183c */
[----:B------:R-:W-:Y:S01]  /*6790*/  FADD.FTZ R229, R229, R230 ;  /* 0x000000e6e5e57221 */ /* 0x000fe20000010000 */
[C---:B------:R-:W-:Y:S01]  /*67a0*/  HMMA.16816.F32 R64, R108.reuse, R102, R64 ;  /* 0x000000666c40723c */ /* 0x040fe20000001840 */
[----:B------:R-:W1:Y:S04]  /*67b0*/  LDSM.16.MT88.4 R100, [R198+0x13800] ;  /* 0x01380000c664783b */ /* 0x000e680000004200 */
[----:B------:R-:W-:Y:S01]  /*67c0*/  FADD.FTZ R134, R134, R229 ;  /* 0x000000e586867221 */ /* 0x000fe20000010000 */
[C---:B-----5:R-:W-:Y:S05]  /*67d0*/  HMMA.16816.F32 R68, R108.reuse, R104, R68 ;  /* 0x000000686c44723c */ /* 0x060fea0000001844 */
[----:B------:R-:W-:Y:S01]  /*67e0*/  FADD.FTZ R225, R133, R134 ;  /* 0x0000008685e17221 */ /* 0x000fe20000010000 */
[C---:B------:R-:W-:Y:S01]  /*67f0*/  HMMA.16816.F32 R72, R108.reuse, R106, R72 ;  /* 0x0000006a6c48723c */ /* 0x040fe20000001848 */
[----:B------:R-:W4:Y:S05]  /*6800*/  LDSM.16.MT88.4 R104, [R197+0x13800] ;  /* 0x01380000c568783b */ /* 0x000f2a0000004200 */
[C---:B---3--:R-:W-:Y:S06]  /*6810*/  HMMA.16816.F32 R76, R108.reuse, R112, R76 ;  /* 0x000000706c4c723c */ /* 0x048fec000000184c */
[C---:B------:R-:W-:Y:S06]  /*6820*/  HMMA.16816.F32 R80, R108.reuse, R114, R80 ;  /* 0x000000726c50723c */ /* 0x040fec0000001850 */
[C---:B--2---:R-:W-:Y:S06]  /*6830*/  HMMA.16816.F32 R84, R108.reuse, R116, R84 ;  /* 0x000000746c54723c */ /* 0x044fec0000001854 */
[C---:B------:R-:W-:Y:S06]  /*6840*/  HMMA.16816.F32 R88, R108.reuse, R118, R88 ;  /* 0x000000766c58723c */ /* 0x040fec0000001858 */
[C---:B------:R-:W-:Y:S06]  /*6850*/  HMMA.16816.F32 R92, R108.reuse, R120, R92 ;  /* 0x000000786c5c723c */ /* 0x040fec000000185c */
[----:B------:R-:W-:Y:S06]  /*6860*/  HMMA.16816.F32 R96, R108, R122, R96 ;  /* 0x0000007a6c60723c */ /* 0x000fec0000001860 */
[C---:B------:R-:W-:Y:S01]  /*6870*/  HMMA.16816.F32 R128, R136.reuse, R124, R4 ;  /* 0x0000007c8880723c */ /* 0x040fe20000001804 */
[----:B------:R-:W2:Y:S05]  /*6880*/  LDSM.16.MT88.4 R4, [R198+0x17800] ;  /* 0x01780000c604783b */ /* 0x000eaa0000004200 */
[C---:B------:R-:W-:Y:S03]  /*6890*/  HMMA.16816.F32 R124, R136.reuse, R126, R8 ;  /* 0x0000007e887c723c */ /* 0x040fe60000001808 */
[----:B------:R-:W3:Y:S03]  /*68a0*/  LDSM.16.MT88.4 R8, [R197+0x17800] ;  /* 0x01780000c508783b */ /* 0x000ee60000004200 */
[C---:B-1----:R-:W-:Y:S05]  /*68b0*/  HMMA.16816.F32 R120, R136.reuse, R100, R12 ;  /* 0x000000648878723c */ /* 0x042fea000000180c */
[----:B------:R-:W1:Y:S01]  /*68c0*/  LDSM.16.MT88.4 R12, [R196+0x17800] ;  /* 0x01780000c40c783b */ /* 0x000e620000004200 */
[C---:B------:R-:W-:Y:S06]  /*68d0*/  HMMA.16816.F32 R116, R136.reuse, R102, R16 ;  /* 0x000000668874723c */ /* 0x040fec0000001810 */
[C---:B----4-:R-:W-:Y:S05]  /*68e0*/  HMMA.16816.F32 R112, R136.reuse, R104, R20 ;  /* 0x000000688870723c */ /* 0x050fea0000001814 */
[----:B------:R-:W-:Y:S01]  /*68f0*/  FADD.FTZ R17, R167, R168 ;  /* 0x000000a8a7117221 */ /* 0x000fe20000010000 */
[C---:B------:R-:W-:Y:S05]  /*6900*/  HMMA.16816.F32 R108, R136.reuse, R106, R24 ;  /* 0x0000006a886c723c */ /* 0x040fea0000001818 */
        /* <DEDUP_REMOVED lines=25> */
[C---:B--2---:R-:W-:Y:S06]  /*6aa0*/  HMMA.16816.F32 R76, R136.reuse, R4, R76 ;  /* 0x00000004884c723c */ /* 0x044fec000000184c */
[C---:B------:R-:W-:Y:S06]  /*6ab0*/  HMMA.16816.F32 R80, R136.reuse, R6, R80 ;  /* 0x000000068850723c */ /* 0x040fec0000001850 */
[C---:B---3--:R-:W-:Y:S06]  /*6ac0*/  HMMA.16816.F32 R84, R136.reuse, R8, R84 ;  /* 0x000000088854723c */ /* 0x048fec0000001854 */
[C---:B------:R-:W-:Y:S06]  /*6ad0*/  HMMA.16816.F32 R88, R136.reuse, R10, R88 ;  /* 0x0000000a8858723c */ /* 0x040fec0000001858 */
[C---:B-1----:R-:W-:Y:S06]  /*6ae0*/  HMMA.16816.F32 R92, R136.reuse, R12, R92 ;  /* 0x0000000c885c723c */ /* 0x042fec000000185c */
[----:B------:R-:W-:Y:S01]  /*6af0*/  HMMA.16816.F32 R96, R136, R14, R96 ;  /* 0x0000000e8860723c */ /* 0x000fe20000001860 */
[----:B------:R-:W-:Y:S11]  /*6b00*/  @!UPT UIADD3 URZ, URZ, URZ, URZ ;  /* 0x0000003f3f3ff290 */ /* 0x000ff6000fffe03f */
[----:B------:R-:W-:Y:S01]  /*6b10*/  @!UPT UIADD3 URZ, URZ, URZ, URZ ;  /* 0x0000003f3f3ff290 */ /* 0x000fe2000fffe03f */
[----:B------:R-:W-:Y:S11]  /*6b20*/  @P0 BRA `(.L_x_42) ;  /* 0xffffffd400bc0947 */ /* 0x000ff6000383ffff */
.L_x_41:
        /* <DEDUP_REMOVED lines=210> */
.L_x_45:
        /* <DEDUP_REMOVED lines=23> */
.L_x_46:
        /* <DEDUP_REMOVED lines=113> */
.L_x_48:
[----:B------:R-:W-:Y:S05]  /*80d0*/  BSYNC B0 ;  /* 0x0000000000007941 */ /* 0x000fea0003800000 */
.L_x_47:
        /* <DEDUP_REMOVED lines=35> */
.L_x_50:
[----:B------:R-:W-:Y:S05]  /*8310*/  BSYNC B0 ;  /* 0x0000000000007941 */ /* 0x000fea0003800000 */
.L_x_49:
        /* <DEDUP_REMOVED lines=20> */
.L_x_52:
[----:B------:R-:W-:Y:S05]  /*8460*/  BSYNC B0 ;  /* 0x0000000000007941 */ /* 0x000fea0003800000 */
.L_x_51:
        /* <DEDUP_REMOVED lines=20> */
.L_x_54:
[----:B------:R-:W-:Y:S05]  /*85b0*/  BSYNC B0 ;  /* 0x0000000000007941 */ /* 0x000fea0003800000 */
.L_x_53:
        /* <DEDUP_REMOVED lines=17> */
.L_x_37:
        /* <DEDUP_REMOVED lines=24> */
[----:B-1----:R-:W-:Y:S01]  /*8850*/  @P4 IMAD.WIDE.U32 R16, R211, R6, RZ ;  /* 0x00000006d3104225 */ /* 0x002fe200078e00ff */
[----:B------:R-:W-:Y:S02]  /*8860*/  SHF.R.S32.HI R6, RZ, 0x1f, R8 ;  /* 0x0000001fff067819 */ /* 0x000fe40000011408 */
[----:B------:R-:W1:Y:S01]  /*8870*/  @P1 LDC.64 R2, c[0x0][0x2c0] ;  /* 0x0000b000ff021b82 */ /* 0x000e620000000a00 */
[----:B------:R-:W-:Y:S02]  /*8880*/  IMAD.SHL.U32 R15, R15, 0x8, RZ ;  /* 0x000000080f0f7824 */ /* 0x000fe400078e00ff */
[----:B------:R-:W-:-:S02]  /*8890*/  @!P4 IMAD.MOV.U32 R16, RZ, RZ, R18 ;  /* 0x000000ffff10c224 */ /* 0x000fc400078e0012 */
[----:B------:R-:W-:Y:S02]  /*88a0*/  @P4 IMAD R7, R211, R7, R17 ;  /* 0x00000007d3074224 */ /* 0x000fe400078e0211 */
[----:B------:R-:W-:Y:S01]  /*88b0*/  @!P4 IMAD.IADD R7, R19, 0x1, R5 ;  /* 0x000000011307c824 */ /* 0x000fe200078e0205 */
[----:B--2---:R-:W3:Y:S01]  /*88c0*/  @P2 LDC R10, c[0x0][0x2e4] ;  /* 0x0000b900ff0a2b82 */ /* 0x004ee20000000800 */
[C---:B------:R-:W-:Y:S01]  /*88d0*/  IADD3 R16, P2, R15.reuse, R16, RZ ;  /* 0x000000100f107210 */ /* 0x040fe20007f5e0ff */
[----:B------:R-:W-:Y:S01]  /*88e0*/  @P1 IMAD.MOV.U32 R5, RZ, RZ, 0x1 ;  /* 0x00000001ff051424 */ /* 0x000fe200078e00ff */
[----:B------:R-:W-:Y:S02]  /*88f0*/  ISETP.GE.AND P4, PT, R14, R214, PT ;  /* 0x000000d60e00720c */ /* 0x000fe40003f86270 */
[----:B------:R-:W-:Y:S02]  /*8900*/  CS2R R18, SRZ ;  /* 0x0000000000127805 */ /* 0x000fe4000001ff00 */
[----:B------:R-:W-:Y:S01]  /*8910*/  LEA.HI.X.SX32 R17, R15, R7, 0x1, P2 ;  /* 0x000000070f117211 */ /* 0x000fe200010f0eff */
[----:B------:R-:W-:Y:S01]  /*8920*/  IMAD R7, R6, UR4, RZ ;  /* 0x0000000406077c24 */ /* 0x000fe2000f8e02ff */
[----:B------:R-:W-:Y:S01]  /*8930*/  SHF.R.S32.HI R15, RZ, 0x1f, R14 ;  /* 0x0000001fff0f7819 */ /* 0x000fe2000001140e */
[----:B------:R-:W2:Y:S02]  /*8940*/  @!P0 LDC R11, c[0x0][0x2c4] ;  /* 0x0000b100ff0b8b82 */ /* 0x000ea40000000800 */
[----:B------:R-:W-:-:S02]  /*8950*/  IMAD R0, R8, UR5, R7 ;  /* 0x0000000508007c24 */ /* 0x000fc4000f8e0207 */
[----:B------:R-:W-:Y:S02]  /*8960*/  VIADD R7, R14, 0x40 ;  /* 0x000000400e077836 */ /* 0x000fe40000000000 */
[----:B------:R-:W-:Y:S02]  /*8970*/  IMAD.WIDE.U32 R16, R8, UR4, R16 ;  /* 0x0000000408107c25 */ /* 0x000fe4000f8e0010 */
[----:B------:R-:W4:Y:S01]  /*8980*/  @P1 LDC R4, c[0x0][0x2c0] ;  /* 0x0000b000ff041b82 */ /* 0x000f220000000800 */
[----:B------:R-:W-:Y:S01]  /*8990*/  ISETP.GE.AND P2, PT, R7, R214, PT ;  /* 0x000000d60700720c */ /* 0x000fe20003f46270 */
[----:B-1----:R-:W-:Y:S02]  /*89a0*/  @P1 IMAD R3, R3, R2, RZ ;  /* 0x0000000203031224 */ /* 0x002fe400078e02ff */
[----:B------:R-:W-:-:S04]  /*89b0*/  IMAD.WIDE R212, R212, 0x80, R14 ;  /* 0x00000080d4d47825 */ /* 0x000fc800078e020e */
[----:B---3--:R-:W-:Y:S02]  /*89c0*/  @!P1 IMAD R5, R10, R9, RZ ;  /* 0x000000090a059224 */ /* 0x008fe400078e02ff */
[----:B------:R-:W-:Y:S02]  /*89d0*/  VIADD R9, R14, 0x20 ;  /* 0x000000200e097836 */ /* 0x000fe40000000000 */
[----:B------:R-:W-:Y:S01]  /*89e0*/  IMAD R2, R12, R5, RZ ;  /* 0x000000050c027224 */ /* 0x000fe200078e02ff */
[----:B------:R-:W-:Y:S01]  /*89f0*/  IADD3 R5, R14, 0x60, RZ ;  /* 0x000000600e057810 */ /* 0x000fe20007ffe0ff */
[----:B------:R-:W-:Y:S02]  /*8a00*/  @!P1 IMAD.MOV.U32 R3, RZ, RZ, R10 ;  /* 0x000000ffff039224 */ /* 0x000fe400078e000a */
[----:B--2---:R-:W-:Y:S01]  /*8a10*/  @!P3 IMAD R211, R12, R11, RZ ;  /* 0x0000000b0cd3b224 */ /* 0x004fe200078e02ff */
[----:B------:R-:W-:Y:S01]  /*8a20*/  LOP3.LUT P3, RZ, R88, 0x7, RZ, 0xc0, !PT ;  /* 0x0000000758ff7812 */ /* 0x000fe2000786c0ff */
[----:B------:R-:W-:Y:S01]  /*8a30*/  IMAD.IADD R11, R0, 0x1, R17 ;  /* 0x00000001000b7824 */ /* 0x000fe200078e0211 */
[----:B------:R-:W-:Y:S01]  /*8a40*/  SEL R2, R2, RZ, P0 ;  /* 0x000000ff02027207 */ /* 0x000fe20000000000 */
[--C-:B------:R-:W-:Y:S01]  /*8a50*/  @!P0 IMAD.MOV.U32 R18, RZ, RZ, R211.reuse ;  /* 0x000000ffff128224 */ /* 0x100fe200078e00d3 */
[----:B------:R-:W-:-:S02]  /*8a60*/  @!P0 SHF.R.S32.HI R19, RZ, 0x1f, R211 ;  /* 0x0000001fff138819 */ /* 0x000fc400000114d3 */
[-C--:B------:R-:W-:Y:S01]  /*8a70*/  ISETP.GE.OR P6, PT, R14, R214.reuse, P3 ;  /* 0x000000d60e00720c */ /* 0x080fe20001fc6670 */
[----:B------:R-:W-:Y:S01]  /*8a80*/  @!P1 IMAD.MOV.U32 R4, RZ, RZ, 0x1 ;  /* 0x00000001ff049424 */ /* 0x000fe200078e00ff */
[-C--:B------:R-:W-:Y:S02]  /*8a90*/  ISETP.GE.AND P1, PT, R9, R214.reuse, PT ;  /* 0x000000d60900720c */ /* 0x080fe40003f26270 */
[-C--:B------:R-:W-:Y:S02]  /*8aa0*/  ISETP.GE.AND P0, PT, R5, R214.reuse, PT ;  /* 0x000000d60500720c */ /* 0x080fe40003f06270 */
        /* <DEDUP_REMOVED lines=14> */
.L_x_56:
[----:B------:R-:W-:Y:S05]  /*8b90*/  BSYNC B0 ;  /* 0x0000000000007941 */ /* 0x000fea0003800000 */
.L_x_55:
[----:B------:R-:W-:Y:S01]  /*8ba0*/  BSSY B0, `(.L_x_57) ;  /* 0x0000015000007945 */ /* 0x000fe20003800000 */
[-C--:B------:R-:W-:Y:S01]  /*8bb0*/  ISETP.GE.OR P4, PT, R7, R214.reuse, P3 ;  /* 0x000000d60700720c */ /* 0x080fe20001f86670 */
        /* <DEDUP_REMOVED lines=19> */
.L_x_58:
[----:B------:R-:W-:Y:S05]  /*8cf0*/  BSYNC B0 ;  /* 0x0000000000007941 */ /* 0x000fea0003800000 */
.L_x_57:
        /* <DEDUP_REMOVED lines=17> */
.L_x_60:
[----:B------:R-:W-:Y:S05]  /*8e10*/  BSYNC B0 ;  /* 0x0000000000007941 */ /* 0x000fea0003800000 */
.L_x_59:
        /* <DEDUP_REMOVED lines=19> */
.L_x_62:
[----:B------:R-:W-:Y:S05]  /*8f50*/  BSYNC B0 ;  /* 0x0000000000007941 */ /* 0x000fea0003800000 */
.L_x_61:
        /* <DEDUP_REMOVED lines=11> */
.L_x_64:
[----:B------:R-:W-:Y:S05]  /*9010*/  BSYNC B0 ;  /* 0x0000000000007941 */ /* 0x000fea0003800000 */
.L_x_63:
        /* <DEDUP_REMOVED lines=10> */
.L_x_66:
[----:B------:R-:W-:Y:S05]  /*90c0*/  BSYNC B0 ;  /* 0x0000000000007941 */ /* 0x000fea0003800000 */
.L_x_65:
[----:B------:R-:W-:Y:S04]  /*90d0*/  BSSY B0, `(.L_x_67) ;  /* 0x000000a000007945 */ /* 0x000fe80003800000 */
[----:B------:R-:W-:Y:S05]  /*90e0*/  @P4 BRA `(.L_x_68) ;  /* 0x0000000000204947 */ /* 0x000fea0003800000 */
[----:B------:R-:W-:Y:S01]  /*90f0*/  IMAD R2, R7, R4, RZ ;  /* 0x0000000407027224 */ /* 0x000fe200078e02ff */
[----:B------:R-:W-:Y:S01]  /*9100*/  ULDC.64 UR4, c[0x0][0x2b0] ;  /* 0x0000ac0000047ab9 */ /* 0x000fe20000000a00 */
[----:B----4-:R-:W-:-:S03]  /*9110*/  IMAD.MOV.U32 R9, RZ, RZ, 0x7f800000 ;  /* 0x7f800000ff097424 */ /* 0x010fc600078e00ff */
[----:B------:R-:W-:-:S04]  /*9120*/  IADD3 R7, P0, R2, R0, RZ ;  /* 0x0000000002077210 */ /* 0x000fc80007f1e0ff */
[----:B------:R-:W-:Y:S02]  /*9130*/  LEA.HI.X.SX32 R2, R2, R3, 0x1, P0 ;  /* 0x0000000302027211 */ /* 0x000fe400000f0eff */
[----:B------:R-:W-:-:S04]  /*9140*/  LEA R6, P0, R7, UR4, 0x2 ;  /* 0x0000000407067c11 */ /* 0x000fc8000f8010ff */
[----:B------:R-:W-:-:S05]  /*9150*/  LEA.HI.X R7, R7, UR5, R2, 0x2, P0 ;  /* 0x0000000507077c11 */ /* 0x000fca00080f1402 */
[----:B------:R4:W-:Y:S04]  /*9160*/  STG.E desc[UR14][R6.64], R9 ;  /* 0x0000000906007986 */ /* 0x0009e8000c10190e */
.L_x_68:
[----:B------:R-:W-:Y:S05]  /*9170*/  BSYNC B0 ;  /* 0x0000000000007941 */ /* 0x000fea0003800000 */
.L_x_67:
[----:B------:R-:W-:Y:S05]  /*9180*/  @P3 EXIT ;  /* 0x000000000000394d */ /* 0x000fea0003800000 */
[----:B------:R-:W-:Y:S01]  /*9190*/  IMAD R4, R5, R4, RZ ;  /* 0x0000000405047224 */ /* 0x000fe200078e02ff */
[----:B------:R-:W-:Y:S01]  /*91a0*/  ULDC.64 UR4, c[0x0][0x2b0] ;  /* 0x0000ac0000047ab9 */ /* 0x000fe20000000a00 */
[----:B------:R-:W-:-:S03]  /*91b0*/  IMAD.MOV.U32 R5, RZ, RZ, 0x7f800000 ;  /* 0x7f800000ff057424 */ /* 0x000fc600078e00ff */
[----:B------:R-:W-:-:S04]  /*91c0*/  IADD3 R0, P0, R4, R0, RZ ;  /* 0x0000000004007210 */ /* 0x000fc80007f1e0ff */
[----:B------:R-:W-:Y:S02]  /*91d0*/  LEA.HI.X.SX32 R3, R4, R3, 0x1, P0 ;  /* 0x0000000304037211 */ /* 0x000fe400000f0eff */
[----:B------:R-:W-:-:S04]  /*91e0*/  LEA R2, P0, R0, UR4, 0x2 ;  /* 0x0000000400027c11 */ /* 0x000fc8000f8010ff */
[----:B------:R-:W-:-:S05]  /*91f0*/  LEA.HI.X R3, R0, UR5, R3, 0x2, P0 ;  /* 0x0000000500037c11 */ /* 0x000fca00080f1403 */
[----:B------:R-:W-:Y:S01]  /*9200*/  STG.E desc[UR14][R2.64], R5 ;  /* 0x0000000502007986 */ /* 0x000fe2000c10190e */
[----:B------:R-:W-:Y:S05]  /*9210*/  EXIT ;  /* 0x000000000000794d */ /* 0x000fea0003800000 */
.L_x_69:
        /* <DEDUP_REMOVED lines=14> */
.L_x_1509:


//--------------------- .text._ZN5flash16flash_fwd_kernelI23Flash_fwd_kernel_traitsILi192ELi128ELi64ELi8ELb0ELb0EN7cutlass6half_tE19Flash_kernel_traitsILi192ELi128ELi64ELi8ES3_EELb0ELb0ELb0ELb0ELb0ELb0ELb0ELb0EEEvNS_16Flash_fwd_paramsE --------------------------
	.section	.text._ZN5flash16flash_fwd_kernelI23Flash_fwd_kernel_traitsILi192ELi128ELi64ELi8ELb0ELb0EN7cutlass6half_tE19Flash_kernel_traitsILi192ELi128ELi64ELi8ES3_EELb0ELb0ELb0ELb0ELb0ELb0ELb0ELb0EEEvNS_16Flash_fwd_paramsE,"ax",@progbits
	.align	128
        .global         _ZN5flash16flash_fwd_kernelI23Flash_fwd_kernel_traitsILi192ELi128ELi64ELi8ELb0ELb0EN7cutlass6half_tE19Flash_kernel_traitsILi192ELi128ELi64ELi8ES3_EELb0ELb0ELb0ELb0ELb0ELb0ELb0ELb0EEEvNS_16Flash_fwd_paramsE
        .type           _ZN5flash16flash_fwd_kernelI23Flash_fwd_kernel_traitsILi192ELi128ELi64ELi8ELb0ELb0EN7cutlass6half_tE19Flash_kernel_traitsILi192ELi128ELi64ELi8ES3_EELb0ELb0ELb0ELb0ELb0ELb0ELb0ELb0EEEvNS_16Flash_fwd_paramsE,@function
        .size           _ZN5flash16flash_fwd_kernelI23Flash_fwd_kernel_traitsILi192ELi128ELi64ELi8ELb0ELb0EN7cutlass6half_tE19Flash_kernel_traitsILi192ELi128ELi64ELi8ES3_EELb0ELb0ELb0ELb0ELb0ELb0ELb0ELb0EEEvNS_16Flash_fwd_paramsE,(.L_x_1510 - _ZN5flash16flash_fwd_kernelI23Flash_fwd_kernel_traitsILi192ELi128ELi64ELi8ELb0ELb0EN7cutlass6half_tE19Flash_kernel_traitsILi192ELi128ELi64ELi8ES3_EELb0ELb0ELb0ELb0ELb0ELb0ELb0ELb0EEEvNS_16Flash_fwd_paramsE)
        .other          _ZN5flash16flash_fwd_kernelI23Flash_fwd_kernel_traitsILi192ELi128ELi64ELi8ELb0ELb0EN7cutlass6half_tE19Flash_kernel_traitsILi192ELi128ELi64ELi8ES3_EELb0ELb0ELb0ELb0ELb0ELb0ELb0ELb0EEEvNS_16Flash_fwd_paramsE,@"STO_CUDA_ENTRY STV_DEFAULT"
_ZN5flash16flash_fwd_kernelI23Flash_fwd_kernel_traitsILi192ELi128ELi64ELi8ELb0ELb0EN7cutlass6half_tE19Flash_kernel_traitsILi192ELi128ELi64ELi8ES3_EELb0ELb0ELb0ELb0ELb0ELb0ELb0ELb0EEEvNS_16Flash_fwd_paramsE:
.text._ZN5flash16flash_fwd_kernelI23Flash_fwd_kernel_traitsILi192ELi128ELi64ELi8ELb0ELb0EN7cutlass6half_tE19Flash_kernel_traitsILi192ELi128ELi64ELi8ES3_EELb0ELb0ELb0ELb0ELb0ELb0ELb0ELb0EEEvNS_16Flash_fwd_paramsE:
        /* <DEDUP_REMOVED lines=16> */
[----:B------:R-:W4:Y:S03]  /*0100*/  @P2 LDG.E R218, desc[UR8][R16.64+0x4] ;  /* 0x0000040810da2981 */ /* 0x000f26000c1e1900 */
        /* <DEDUP_REMOVED lines=22> */
.L_x_70:
[----:B------:R-:W1:Y:S02]  /*0270*/  LDC R5, c[0x0][0x2c8] ;  /* 0x0000b200ff057b82 */ /* 0x000e640000000800 */
.L_x_71:
        /* <DEDUP_REMOVED lines=22> */
[----:B------:R-:W-:Y:S01]  /*03e0*/  IABS R25, R23 ;  /* 0x0000001700197213 */ /* 0x000fe20000000000 */
[----:B------:R-:W-:Y:S01]  /*03f0*/  IMAD.IADD R203, R218, 0x1, -R203 ;  /* 0x00000001dacb7824 */ /* 0x000fe200078e0acb */
[----:B------:R-:W-:Y:S02]  /*0400*/  SHF.R.S32.HI R17, RZ, 0x1f, R6 ;  /* 0x0000001fff117819 */ /* 0x000fe40000011406 */
[----:B------:R-:W-:Y:S02]  /*0410*/  ISETP.NE.AND P3, PT, R213, -0x1, PT ;  /* 0xffffffffd500780c */ /* 0x000fe40003f65270 */
[----:B------:R-:W-:Y:S02]  /*0420*/  LEA.HI R201, R17, R6, RZ, 0x4 ;  /* 0x0000000611c97211 */ /* 0x000fe400078f20ff */
[----:B------:R-:W-:Y:S02]  /*0430*/  ISETP.NE.AND P0, PT, R7, -0x1, PT ;  /* 0xffffffff0700780c */ /* 0x000fe40003f05270 */
[----:B------:R-:W-:-:S02]  /*0440*/  LOP3.LUT R19, R201, 0xfffffff0, RZ, 0xc0, !PT ;  /* 0xfffffff0c9137812 */ /* 0x000fc400078ec0ff */
[----:B------:R-:W-:-:S03]  /*0450*/  LEA.HI R20, R17, R6, RZ, 0x6 ;  /* 0x0000000611147211 */ /* 0x000fc600078f30ff */
[----:B------:R-:W-:Y:S02]  /*0460*/  IMAD.IADD R19, R6, 0x1, -R19 ;  /* 0x0000000106137824 */ /* 0x000fe400078e0a13 */
[----:B------:R-:W2:Y:S01]  /*0470*/  @!P3 LDC.64 R10, c[0x0][0x228] ;  /* 0x00008a00ff0abb82 */ /* 0x000ea20000000a00 */
[----:B------:R-:W-:Y:S01]  /*0480*/  @!P3 SHF.R.S32.HI R21, RZ, 0x1f, R3 ;  /* 0x0000001fff15b819 */ /* 0x000fe20000011403 */
[----:B------:R-:W-:Y:S02]  /*0490*/  IMAD.SHL.U32 R20, R20, 0x8, RZ ;  /* 0x0000000814147824 */ /* 0x000fe400078e00ff */
[----:B------:R-:W-:Y:S01]  /*04a0*/  @P0 IMAD.IADD R24, R4, 0x1, R7 ;  /* 0x0000000104180824 */ /* 0x000fe200078e0207 */
[----:B-1----:R-:W-:-:S03]  /*04b0*/  IABS R16, R14 ;  /* 0x0000000e00107213 */ /* 0x002fc60000000000 */
[----:B------:R-:W1:Y:S01]  /*04c0*/  @P3 LDC.64 R12, c[0x0][0x240] ;  /* 0x00009000ff0c3b82 */ /* 0x000e620000000a00 */
[----:B------:R-:W3:Y:S07]  /*04d0*/  I2F.RP R2, R16 ;  /* 0x0000001000027306 */ /* 0x000eee0000209400 */
[----:B------:R-:W4:Y:S01]  /*04e0*/  @P0 LDC.64 R210, c[0x0][0x248] ;  /* 0x00009200ffd20b82 */ /* 0x000f220000000a00 */
[----:B--2---:R-:W-:Y:S01]  /*04f0*/  @!P3 IMAD.WIDE.U32 R26, R3, R10, RZ ;  /* 0x0000000a031ab225 */ /* 0x004fe200078e00ff */
[----:B---3--:R-:W2:Y:S03]  /*0500*/  MUFU.RCP R8, R2 ;  /* 0x0000000200087308 */ /* 0x008ea60000001000 */
[----:B--2---:R-:W-:-:S05]  /*0510*/  VIADD R8, R8, 0xffffffe ;  /* 0x0ffffffe08087836 */ /* 0x004fca0000000000 */
[----:B------:R-:W2:Y:S02]  /*0520*/  F2I.FTZ.U32.TRUNC.NTZ R9, R8 ;  /* 0x0000000800097305 */ /* 0x000ea4000021f000 */
[----:B--2---:R-:W-:Y:S02]  /*0530*/  IMAD.MOV R5, RZ, RZ, -R9 ;  /* 0x000000ffff057224 */ /* 0x004fe400078e0a09 */
[----:B------:R-:W-:Y:S02]  /*0540*/  IMAD.MOV.U32 R8, RZ, RZ, RZ ;  /* 0x000000ffff087224 */ /* 0x000fe400078e00ff */
[----:B------:R-:W-:Y:S01]  /*0550*/  IMAD R0, R5, R16, RZ ;  /* 0x0000001005007224 */ /* 0x000fe200078e02ff */
[----:B------:R-:W-:-:S03]  /*0560*/  LEA.HI R5, R17, R6, RZ, 0x3 ;  /* 0x0000000611057211 */ /* 0x000fc600078f18ff */
[----:B------:R-:W-:Y:S01]  /*0570*/  IMAD.HI.U32 R0, R9, R0, R8 ;  /* 0x0000000009007227 */ /* 0x000fe200078e0008 */
[----:B------:R-:W-:Y:S02]  /*0580*/  SHF.R.S32.HI R18, RZ, 0x3, R5 ;  /* 0x00000003ff127819 */ /* 0x000fe40000011405 */
[----:B------:R-:W-:Y:S02]  /*0590*/  LOP3.LUT R5, R5, 0xfffffff8, RZ, 0xc0, !PT ;  /* 0xfffffff805057812 */ /* 0x000fe400078ec0ff */
[----:B------:R-:W-:Y:S01]  /*05a0*/  SHF.R.S32.HI R8, RZ, 0x4, R201 ;  /* 0x00000004ff087819 */ /* 0x000fe200000114c9 */
[----:B------:R-:W-:Y:S01]  /*05b0*/  IMAD.HI.U32 R15, R0, R25, RZ ;  /* 0x00000019000f7227 */ /* 0x000fe200078e00ff */
[----:B------:R-:W-:Y:S02]  /*05c0*/  SHF.L.U32 R215, R18, 0x6, RZ ;  /* 0x0000000612d77819 */ /* 0x000fe400000006ff */
[----:B------:R-:W-:Y:S01]  /*05d0*/  LEA.HI R201, R201, R8, RZ, 0x1 ;  /* 0x00000008c9c97211 */ /* 0x000fe200078f08ff */
[----:B------:R-:W-:Y:S01]  /*05e0*/  IMAD.MOV R0, RZ, RZ, -R15 ;  /* 0x000000ffff007224 */ /* 0x000fe200078e0a0f */
[----:B------:R-:W-:Y:S01]  /*05f0*/  LOP3.LUT R215, R215, 0x1c0, RZ, 0xc0, !PT ;  /* 0x000001c0d7d77812 */ /* 0x000fe200078ec0ff */
[----:B------:R-:W-:Y:S01]  /*0600*/  IMAD.IADD R5, R6, 0x1, -R5 ;  /* 0x0000000106057824 */ /* 0x000fe200078e0a05 */
[----:B------:R-:W-:Y:S01]  /*0610*/  LOP3.LUT R201, R201, 0xfffffffe, RZ, 0xc0, !PT ;  /* 0xfffffffec9c97812 */ /* 0x000fe200078ec0ff */
[----:B------:R-:W-:-:S02]  /*0620*/  IMAD R25, R16, R0, R25 ;  /* 0x0000000010197224 */ /* 0x000fc400078e0219 */
[C---:B------:R-:W-:Y:S02]  /*0630*/  VIADD R0, R18.reuse, 0x60 ;  /* 0x0000006012007836 */ /* 0x040fe40000000000 */
[----:B------:R-:W-:Y:S01]  /*0640*/  VIADD R2, R18, 0x40 ;  /* 0x0000004012027836 */ /* 0x000fe20000000000 */
[----:B------:R-:W-:Y:S01]  /*0650*/  ISETP.GT.U32.AND P2, PT, R16, R25, PT ;  /* 0x000000191000720c */ /* 0x000fe20003f44070 */
[----:B------:R-:W-:Y:S01]  /*0660*/  IMAD.SHL.U32 R134, R5, 0x8, RZ ;  /* 0x0000000805867824 */ /* 0x000fe200078e00ff */
[-C--:B------:R-:W-:Y:S01]  /*0670*/  ISETP.GE.AND P4, PT, R0, R203.reuse, PT ;  /* 0x000000cb0000720c */ /* 0x080fe20003f86270 */
[----:B------:R-:W-:Y:S01]  /*0680*/  IMAD.IADD R201, R8, 0x1, -R201 ;  /* 0x0000000108c97824 */ /* 0x000fe200078e0ac9 */
[----:B------:R-:W-:Y:S01]  /*0690*/  SHF.R.S32.HI R0, RZ, 0x1f, R19 ;  /* 0x0000001fff007819 */ /* 0x000fe20000011413 */
[----:B------:R-:W2:Y:S01]  /*06a0*/  @P0 LDC.64 R8, c[0x0][0x250] ;  /* 0x00009400ff080b82 */ /* 0x000ea20000000a00 */
[----:B------:R-:W-:Y:S02]  /*06b0*/  ISETP.GE.AND P5, PT, R2, R203, PT ;  /* 0x000000cb0200720c */ /* 0x000fe40003fa6270 */
[----:B------:R-:W-:-:S02]  /*06c0*/  LOP3.LUT R2, R215, 0x38, R134, 0xf8, !PT ;  /* 0x00000038d7027812 */ /* 0x000fc400078ef886 */
[----:B------:R-:W-:Y:S02]  /*06d0*/  SHF.R.U32.HI R215, RZ, 0x3, R215 ;  /* 0x00000003ffd77819 */ /* 0x000fe400000116d7 */
[----:B------:R-:W-:Y:S01]  /*06e0*/  LEA.HI R0, R0, R19, RZ, 0x3 ;  /* 0x0000001300007211 */ /* 0x000fe200078f18ff */
[----:B------:R-:W-:Y:S01]  /*06f0*/  @!P2 VIADD R15, R15, 0x1 ;  /* 0x000000010f0fa836 */ /* 0x000fe20000000000 */
[----:B------:R-:W-:Y:S02]  /*0700*/  LOP3.LUT R215, R2, R215, RZ, 0x3c, !PT ;  /* 0x000000d702d77212 */ /* 0x000fe400078e3cff */
[----:B------:R-:W-:Y:S02]  /*0710*/  LOP3.LUT R2, R0, 0xfffffff8, RZ, 0xc0, !PT ;  /* 0xfffffff800027812 */ /* 0x000fe400078ec0ff */
[-C--:B------:R-:W-:Y:S02]  /*0720*/  @!P2 IADD3 R25, R25, -R16.reuse, RZ ;  /* 0x800000101919a210 */ /* 0x080fe40007ffe0ff */
[----:B------:R-:W-:Y:S01]  /*0730*/  ISETP.NE.AND P2, PT, R14, RZ, PT ;  /* 0x000000ff0e00720c */ /* 0x000fe20003f45270 */
[----:B------:R-:W-:Y:S01]  /*0740*/  IMAD.IADD R2, R19, 0x1, -R2 ;  /* 0x0000000113027824 */ /* 0x000fe200078e0a02 */
[----:B------:R-:W-:Y:S01]  /*0750*/  ISETP.GE.U32.AND P6, PT, R25, R16, PT ;  /* 0x000000101900720c */ /* 0x000fe20003fc6070 */
[----:B------:R-:W-:Y:S01]  /*0760*/  @!P3 IMAD R16, R21, R10, RZ ;  /* 0x0000000a1510b224 */ /* 0x000fe200078e02ff */
[----:B------:R-:W-:-:S02]  /*0770*/  LOP3.LUT R19, R23, R14, RZ, 0x3c, !PT ;  /* 0x0000000e17137212 */ /* 0x000fc400078e3cff */
[----:B------:R-:W-:Y:S01]  /*0780*/  LOP3.LUT R215, R215, 0xfffffe00, R20, 0xf8, !PT ;  /* 0xfffffe00d7d77812 */ /* 0x000fe200078ef814 */
[----:B-1----:R-:W-:Y:S01]  /*0790*/  @P3 IMAD.WIDE.U32 R20, R213, R12, RZ ;  /* 0x0000000cd5143225 */ /* 0x002fe200078e00ff */
[----:B------:R-:W-:Y:S02]  /*07a0*/  ISETP.GE.AND P1, PT, R19, RZ, PT ;  /* 0x000000ff1300720c */ /* 0x000fe40003f26270 */
[----:B------:R-:W-:Y:S01]  /*07b0*/  @P0 IADD3 R10, R4, R7, RZ ;  /* 0x00000007040a0210 */ /* 0x000fe20007ffe0ff */
[----:B------:R-:W-:Y:S01]  /*07c0*/  @!P3 IMAD R11, R3, R11, R16 ;  /* 0x0000000b030bb224 */ /* 0x000fe200078e0210 */
[----:B------:R-:W-:Y:S01]  /*07d0*/  SHF.R.S32.HI R19, RZ, 0x1f, R18 ;  /* 0x0000001fff137819 */ /* 0x000fe20000011412 */
[----:B------:R-:W-:Y:S01]  /*07e0*/  @P3 IMAD R13, R213, R13, R21 ;  /* 0x0000000dd50d3224 */ /* 0x000fe200078e0215 */
[----:B------:R-:W-:Y:S01]  /*07f0*/  SHF.R.S32.HI R135, RZ, 0x1f, R134 ;  /* 0x0000001fff877819 */ /* 0x000fe20000011486 */
[----:B------:R-:W-:Y:S02]  /*0800*/  @P6 VIADD R15, R15, 0x1 ;  /* 0x000000010f0f6836 */ /* 0x000fe40000000000 */
[----:B------:R-:W-:-:S02]  /*0810*/  @!P3 IMAD.IADD R13, R27, 0x1, R11 ;  /* 0x000000011b0db824 */ /* 0x000fc400078e020b */
[----:B------:R-:W-:Y:S02]  /*0820*/  @!P3 IMAD.MOV.U32 R20, RZ, RZ, R26 ;  /* 0x000000ffff14b224 */ /* 0x000fe400078e001a */
[C---:B--2---:R-:W-:Y:S02]  /*0830*/  @P0 IMAD R11, R10.reuse, R9, RZ ;  /* 0x000000090a0b0224 */ /* 0x044fe400078e02ff */
[----:B------:R-:W-:-:S04]  /*0840*/  @P0 IMAD.WIDE.U32 R26, R10, R8, RZ ;  /* 0x000000080a1a0225 */ /* 0x000fc800078e00ff */
[C---:B----4-:R-:W-:Y:S02]  /*0850*/  @P0 IMAD R7, R24.reuse, R211, RZ ;  /* 0x000000d318070224 */ /* 0x050fe400078e02ff */
[----:B------:R-:W-:-:S04]  /*0860*/  @P0 IMAD.WIDE.U32 R24, R24, R210, RZ ;  /* 0x000000d218180225 */ /* 0x000fc800078e00ff */
[----:B------:R-:W-:Y:S01]  /*0870*/  @!P1 IMAD.MOV R15, RZ, RZ, -R15 ;  /* 0x000000ffff0f9224 */ /* 0x000fe200078e0a0f */
[----:B------:R-:W-:Y:S01]  /*0880*/  @!P2 LOP3.LUT R15, RZ, R14, RZ, 0x33, !PT ;  /* 0x0000000eff0fa212 */ /* 0x000fe200078e33ff */
[----:B------:R-:W-:Y:S01]  /*0890*/  @P0 IMAD.MOV.U32 R16, RZ, RZ, R26 ;  /* 0x000000ffff100224 */ /* 0x000fe200078e001a */
[----:B------:R-:W-:Y:S01]  /*08a0*/  IADD3 R20, P1, R134, R20, RZ ;  /* 0x0000001486147210 */ /* 0x000fe20007f3e0ff */
[----:B------:R-:W-:Y:S01]  /*08b0*/  @P0 IMAD.IADD R7, R25, 0x1, R7 ;  /* 0x0000000119070824 */ /* 0x000fe200078e0207 */
[----:B------:R-:W-:Y:S01]  /*08c0*/  @P0 IADD3 R14, R27, R11, RZ ;  /* 0x0000000b1b0e0210 */ /* 0x000fe20007ffe0ff */
[----:B------:R-:W-:Y:S01]  /*08d0*/  @P0 IMAD.MOV.U32 R12, RZ, RZ, R24 ;  /* 0x000000ffff0c0224 */ /* 0x000fe200078e0018 */
[----:B------:R-:W-:Y:S09]  /*08e0*/  @P0 BRA `(.L_x_73) ;  /* 0x0000000000340947 */ /* 0x000ff20003800000 */
        /* <DEDUP_REMOVED lines=13> */
.L_x_73:
        /* <DEDUP_REMOVED lines=14> */
.L_x_74:
[----:B------:R-:W1:Y:S01]  /*0aa0*/  S2UR UR10, SR_CgaCtaId ;  /* 0x00000000000a79c3 */ /* 0x000e620000008800 */
[-C--:B------:R-:W-:Y:S01]  /*0ab0*/  IMAD R4, R19, R210.reuse, RZ ;  /* 0x000000d213047224 */ /* 0x080fe200078e02ff */
[----:B------:R-:W-:Y:S01]  /*0ac0*/  IADD3.X R21, R135, R13, RZ, P1, !PT ;  /* 0x0000000d87157210 */ /* 0x000fe20000ffe4ff */
[C---:B------:R-:W-:Y:S01]  /*0ad0*/  IMAD.WIDE.U32 R26, R18.reuse, R210, R134 ;  /* 0x000000d2121a7225 */ /* 0x040fe200078e0086 */
[----:B------:R-:W-:Y:S01]  /*0ae0*/  SHF.R.S32.HI R3, RZ, 0x1f, R23 ;  /* 0x0000001fff037819 */ /* 0x000fe20000011417 */
[----:B------:R-:W-:Y:S01]  /*0af0*/  ULDC.64 UR4, c[0x0][0x258] ;  /* 0x0000960000047ab9 */ /* 0x000fe20000000a00 */
[----:B------:R-:W-:Y:S01]  /*0b00*/  ULDC.64 UR6, c[0x0][0x260] ;  /* 0x0000980000067ab9 */ /* 0x000fe20000000a00 */
[----:B------:R-:W-:Y:S01]  /*0b10*/  IMAD.WIDE.U32 R24, R18, R8, R134 ;  /* 0x0000000812187225 */ /* 0x000fe200078e0086 */
[----:B------:R-:W-:Y:S01]  /*0b20*/  IADD3 R222, P1, R12, R26, RZ ;  /* 0x0000001a0cde7210 */ /* 0x000fe20007f3e0ff */
[----:B------:R-:W-:Y:S01]  /*0b30*/  BSSY B0, `(.L_x_75) ;  /* 0x0000042000007945 */ /* 0x000fe20003800000 */
[----:B------:R-:W-:Y:S01]  /*0b40*/  IADD3 R217, R134, 0x40, RZ ;  /* 0x0000004086d97810 */ /* 0x000fe20007ffe0ff */
[----:B------:R-:W-:Y:S01]  /*0b50*/  IMAD R11, R19, R8, RZ ;  /* 0x00000008130b7224 */ /* 0x000fe200078e02ff */
[----:B------:R-:W-:Y:S01]  /*0b60*/  IADD3 R220, P0, R16, R24, RZ ;  /* 0x0000001810dc7210 */ /* 0x000fe20007f1e0ff */
[----:B------:R-:W-:Y:S01]  /*0b70*/  IMAD R4, R18, R211, R4 ;  /* 0x000000d312047224 */ /* 0x000fe200078e0204 */
[----:B------:R-:W-:Y:S01]  /*0b80*/  IADD3 R216, R134, 0x80, RZ ;  /* 0x0000008086d87810 */ /* 0x000fe20007ffe0ff */
[----:B------:R-:W-:-:S02]  /*0b90*/  IMAD R11, R18, R9, R11 ;  /* 0x00000009120b7224 */ /* 0x000fc400078e020b */
[----:B------:R-:W-:Y:S01]  /*0ba0*/  IMAD.WIDE.U32 R20, R23, UR4, R20 ;  /* 0x0000000417147c25 */ /* 0x000fe2000f8e0014 */
[----:B------:R-:W-:Y:S02]  /*0bb0*/  IADD3.X R223, R7, R27, R4, P1, !PT ;  /* 0x0000001b07df7210 */ /* 0x000fe40000ffe404 */
[----:B------:R-:W-:Y:S01]  /*0bc0*/  IADD3.X R221, R14, R25, R11, P0, !PT ;  /* 0x000000190edd7210 */ /* 0x000fe200007fe40b */
[----:B------:R-:W-:Y:S01]  /*0bd0*/  IMAD R4, R3, UR4, RZ ;  /* 0x0000000403047c24 */ /* 0x000fe2000f8e02ff */
[----:B------:R-:W-:Y:S01]  /*0be0*/  SHF.R.S32.HI R3, RZ, 0x1f, R15 ;  /* 0x0000001fff037819 */ /* 0x000fe2000001140f */
[----:B------:R-:W-:Y:S01]  /*0bf0*/  IMAD.WIDE.U32 R222, R15, UR6, R222 ;  /* 0x000000060fde7c25 */ /* 0x000fe2000f8e00de */
[CC--:B------:R-:W-:Y:S02]  /*0c00*/  ISETP.GE.AND P0, PT, R18.reuse, R203.reuse, PT ;  /* 0x000000cb1200720c */ /* 0x0c0fe40003f06270 */
[----:B------:R-:W-:Y:S01]  /*0c10*/  IADD3 R14, R18, 0x20, RZ ;  /* 0x00000020120e7810 */ /* 0x000fe20007ffe0ff */
[----:B------:R-:W-:Y:S01]  /*0c20*/  IMAD R23, R23, UR5, R4 ;  /* 0x0000000517177c24 */ /* 0x000fe2000f8e0204 */
[----:B------:R-:W-:Y:S01]  /*0c30*/  ULDC.64 UR4, c[0x0][0x268] ;  /* 0x00009a0000047ab9 */ /* 0x000fe20000000a00 */
[C---:B------:R-:W-:Y:S01]  /*0c40*/  IMAD R10, R3.reuse, UR6, RZ ;  /* 0x00000006030a7c24 */ /* 0x040fe2000f8e02ff */
[----:B------:R-:W-:Y:S01]  /*0c50*/  ISETP.GE.AND P1, PT, R14, R203, PT ;  /* 0x000000cb0e00720c */ /* 0x000fe20003f26270 */
[----:B------:R-:W-:Y:S01]  /*0c60*/  IMAD R4, R3, UR4, RZ ;  /* 0x0000000403047c24 */ /* 0x000fe2000f8e02ff */
[----:B------:R-:W-:Y:S01]  /*0c70*/  IADD3 R23, R21, R23, RZ ;  /* 0x0000001715177210 */ /* 0x000fe20007ffe0ff */
[----:B------:R-:W-:Y:S01]  /*0c80*/  IMAD.WIDE.U32 R220, R15, UR4, R220 ;  /* 0x000000040fdc7c25 */ /* 0x000fe2000f8e00dc */
[----:B------:R-:W-:-:S02]  /*0c90*/  UMOV UR4, 0x400 ;  /* 0x0000040000047882 */ /* 0x000fc40000000000 */
[----:B-1----:R-:W-:Y:S01]  /*0ca0*/  ULEA UR4, UR10, UR4, 0x18 ;  /* 0x000000040a047291 */ /* 0x002fe2000f8ec03f */
[C---:B------:R-:W-:Y:S02]  /*0cb0*/  IMAD R225, R15.reuse, UR7, R10 ;  /* 0x000000070fe17c24 */ /* 0x040fe4000f8e020a */
[----:B------:R-:W-:Y:S01]  /*0cc0*/  IMAD R15, R15, UR5, R4 ;  /* 0x000000050f0f7c24 */ /* 0x000fe2000f8e0204 */
[----:B------:R-:W-:Y:S01]  /*0cd0*/  LEA.HI.SX32 R4, R133, 0xffffffff, 0x1a ;  /* 0xffffffff85047811 */ /* 0x000fe200078fd2ff */
[----:B------:R-:W-:Y:S01]  /*0ce0*/  IMAD.WIDE R24, R214, 0x80, R18 ;  /* 0x00000080d6187825 */ /* 0x000fe200078e0212 */
[----:B------:R-:W-:-:S03]  /*0cf0*/  LEA R215, R215, UR4, 0x1 ;  /* 0x00000004d7d77c11 */ /* 0x000fc6000f8e08ff */
[----:B------:R-:W-:Y:S01]  /*0d00*/  IMAD R7, R4, -0x40, R83 ;  /* 0xffffffc004077824 */ /* 0x000fe200078e0253 */
[----:B------:R-:W-:Y:S06]  /*0d10*/  @P0 BRA `(.L_x_76) ;  /* 0x00000000008c0947 */ /* 0x000fec0003800000 */
[----:B------:R-:W-:Y:S01]  /*0d20*/  ULDC UR5, c[0x0][0x2d0] ;  /* 0x0000b40000057ab9 */ /* 0x000fe20000000800 */
[----:B------:R-:W-:Y:S01]  /*0d30*/  ULDC.64 UR6, c[0x0][0x240] ;  /* 0x0000900000067ab9 */ /* 0x000fe20000000a00 */
[----:B------:R-:W-:Y:S01]  /*0d40*/  ISETP.GE.AND P6, PT, R134, UR5, PT ;  /* 0x0000000586007c0c */ /* 0x000fe2000bfc6270 */
[----:B------:R-:W-:Y:S01]  /*0d50*/  IMAD R3, R25, UR6, RZ ;  /* 0x0000000619037c24 */ /* 0x000fe2000f8e02ff */
[----:B------:R-:W-:Y:S01]  /*0d60*/  ISETP.GE.AND P3, PT, R217, UR5, PT ;  /* 0x00000005d9007c0c */ /* 0x000fe2000bf66270 */
[----:B------:R-:W-:Y:S01]  /*0d70*/  IMAD.MOV.U32 R22, RZ, RZ, R20 ;  /* 0x000000ffff167224 */ /* 0x000fe200078e0014 */
[----:B------:R-:W-:Y:S01]  /*0d80*/  ISETP.GE.AND P2, PT, R216, UR5, PT ;  /* 0x00000005d8007c0c */ /* 0x000fe2000bf46270 */
[C---:B------:R-:W-:Y:S02]  /*0d90*/  IMAD R16, R24.reuse, UR7, R3 ;  /* 0x0000000718107c24 */ /* 0x040fe4000f8e0203 */
[----:B------:R-:W-:-:S04]  /*0da0*/  IMAD.WIDE.U32 R26, R24, UR6, R22 ;  /* 0x00000006181a7c25 */ /* 0x000fc8000f8e0016 */
[----:B------:R-:W-:Y:S02]  /*0db0*/  IMAD.IADD R16, R27, 0x1, R16 ;  /* 0x000000011b107824 */ /* 0x000fe400078e0210 */
[----:B------:R-:W1:Y:S01]  /*0dc0*/  @!P6 LDC.64 R12, c[0x0][0x210] ;  /* 0x00008400ff0ceb82 */ /* 0x000e620000000a00 */
[----:B------:R2:W-:Y:S07]  /*0dd0*/  @P6 STS.128 [R215], RZ ;  /* 0x000000ffd7006388 */ /* 0x0005ee0000000c00 */
[----:B------:R-:W3:Y:S01]  /*0de0*/  @!P3 LDC.64 R10, c[0x0][0x210] ;  /* 0x00008400ff0abb82 */ /* 0x000ee20000000a00 */
[----:B-1----:R-:W-:-:S04]  /*0df0*/  @!P6 LEA R12, P0, R26, R12, 0x1 ;  /* 0x0000000c1a0ce211 */ /* 0x002fc800078008ff */
[C---:B------:R-:W-:Y:S02]  /*0e00*/  @!P6 LEA.HI.X R13, R26.reuse, R13, R16, 0x1, P0 ;  /* 0x0000000d1a0de211 */ /* 0x040fe400000f0c10 */
[----:B---3--:R-:W-:-:S03]  /*0e10*/  @!P3 LEA R10, P0, R26, R10, 0x1 ;  /* 0x0000000a1a0ab211 */ /* 0x008fc600078008ff */
[----:B------:R-:W-:Y:S01]  /*0e20*/  @!PT LDS RZ, [RZ] ;  /* 0x00000000fffff984 */ /* 0x000fe20000000800 */
[----:B------:R-:W-:Y:S01]  /*0e30*/  @!PT LDS RZ, [RZ] ;  /* 0x00000000fffff984 */ /* 0x000fe20000000800 */
[----:B------:R-:W-:Y:S01]  /*0e40*/  @!PT LDS RZ, [RZ] ;  /* 0x00000000fffff984 */ /* 0x000fe20000000800 */
[----:B------:R2:W-:Y:S01]  /*0e50*/  @!P6 LDGSTS.E.BYPASS.LTC128B.128 [R215], desc[UR8][R12.64] ;  /* 0x000000000cd7efae */ /* 0x0005e2000b901d48 */
[----:B------:R-:W-:-:S03]  /*0e60*/  @!P3 LEA.HI.X R11, R26, R11, R16, 0x1, P0 ;  /* 0x0000000b1a0bb211 */ /* 0x000fc600000f0c10 */
[----:B------:R2:W-:Y:S04]  /*0e70*/  @P3 STS.128 [R215+0x4000], RZ ;  /* 0x004000ffd7003388 */ /* 0x0005e80000000c00 */
[----:B------:R-:W-:Y:S01]  /*0e80*/  @!PT LDS RZ, [RZ] ;  /* 0x00000000fffff984 */ /* 0x000fe20000000800 */
[----:B------:R-:W-:Y:S01]  /*0e90*/  @!PT LDS RZ, [RZ] ;  /* 0x00000000fffff984 */ /* 0x000fe20000000800 */
[----:B------:R-:W-:Y:S01]  /*0ea0*/  @!PT LDS RZ, [RZ] ;  /* 0x00000000fffff984 */ /* 0x000fe20000000800 */
[----:B------:R2:W-:Y:S04]  /*0eb0*/  @!P3 LDGSTS.E.BYPASS.LTC128B.128 [R215+0x4000], desc[UR8][R10.64+0x80] ;  /* 0x040000800ad7bfae */ /* 0x0005e8000b901d48 */
[----:B------:R2:W-:Y:S01]  /*0ec0*/  @P2 STS.128 [R215+0x8000], RZ ;  /* 0x008000ffd7002388 */ /* 0x0005e20000000c00 */
[----:B------:R-:W-:Y:S05]  /*0ed0*/  @P2 BRA `(.L_x_76) ;  /* 0x00000000001c2947 */ /* 0x000fea0003800000 */
[----:B------:R-:W-:Y:S02]  /*0ee0*/  ULDC.64 UR6, c[0x0][0x210] ;  /* 0x0000840000067ab9 */ /* 0x000fe40000000a00 */
[----:B--2---:R-:W-:-:S04]  /*0ef0*/  LEA R10, P0, R26, UR6, 0x1 ;  /* 0x000000061a0a7c11 */ /* 0x004fc8000f8008ff */
[----:B------:R-:W-:-:S05]  /*0f00*/  LEA.HI.X R11, R26, UR7, R16, 0x1, P0 ;  /* 0x000000071a0b7c11 */ /* 0x000fca00080f0c10 */
[----:B------:R-:W-:Y:S01]  /*0f10*/  @!PT LDS RZ, [RZ] ;  /* 0x00000000fffff984 */ /* 0x000fe20000000800 */
[----:B------:R-:W-:Y:S01]  /*0f20*/  @!PT LDS RZ, [RZ] ;  /* 0x00000000fffff984 */ /* 0x000fe20000000800 */
[----:B------:R-:W-:Y:S01]  /*0f30*/  @!PT LDS RZ, [RZ] ;  /* 0x00000000fffff984 */ /* 0x000fe20000000800 */
[----:B------:R1:W-:Y:S04]  /*0f40*/  LDGSTS.E.BYPASS.LTC128B.128 [R215+0x8000], desc[UR8][R10.64+0x100] ;  /* 0x080001000ad77fae */ /* 0x0003e8000b901d48 */
.L_x_76:
[----:B------:R-:W-:Y:S05]  /*0f50*/  BSYNC B0 ;  /* 0x0000000000007941 */ /* 0x000fea0003800000 */
.L_x_75:
[----:B------:R-:W-:Y:S04]  /*0f60*/  BSSY B0, `(.L_x_77) ;  /* 0x0000028000007945 */ /* 0x000fe80003800000 */
[----:B------:R-:W-:Y:S05]  /*0f70*/  @P1 BRA `(.L_x_78) ;  /* 0x0000000000981947 */ /* 0x000fea0003800000 */
[----:B------:R-:W-:Y:S01]  /*0f80*/  ULDC UR5, c[0x0][0x2d0] ;  /* 0x0000b40000057ab9 */ /* 0x000fe20000000800 */
[----:B------:R-:W-:Y:S01]  /*0f90*/  IADD3 R16, P0, R24, 0x20, RZ ;  /* 0x0000002018107810 */ /* 0x000fe20007f1e0ff */
[----:B------:R-:W-:Y:S01]  /*0fa0*/  ULDC.64 UR6, c[0x0][0x240] ;  /* 0x0000900000067ab9 */ /* 0x000fe20000000a00 */
[----:B------:R-:W-:Y:S01]  /*0fb0*/  ISETP.GE.AND P3, PT, R134, UR5, PT ;  /* 0x0000000586007c0c */ /* 0x000fe2000bf66270 */
[----:B------:R-:W-:Y:S01]  /*0fc0*/  IMAD.MOV.U32 R26, RZ, RZ, R20 ;  /* 0x000000ffff1a7224 */ /* 0x000fe200078e0014 */
[----:B------:R-:W-:Y:S01]  /*0fd0*/  ISETP.GE.AND P2, PT, R217, UR5, PT ;  /* 0x00000005d9007c0c */ /* 0x000fe2000bf46270 */
[----:B------:R-:W-:Y:S01]  /*0fe0*/  IMAD.X R3, RZ, RZ, R25, P0 ;  /* 0x000000ffff037224 */ /* 0x000fe200000e0619 */
[----:B------:R-:W-:Y:S01]  /*0ff0*/  ISETP.GE.AND P0, PT, R216, UR5, PT ;  /* 0x00000005d8007c0c */ /* 0x000fe2000bf06270 */
[----:B------:R-:W-:Y:S02]  /*1000*/  IMAD.MOV.U32 R27, RZ, RZ, R23 ;  /* 0x000000ffff1b7224 */ /* 0x000fe400078e0017 */
[----:B------:R-:W-:-:S02]  /*1010*/  IMAD R3, R3, UR6, RZ ;  /* 0x0000000603037c24 */ /* 0x000fc4000f8e02ff */
[----:B------:R-:W-:-:S04]  /*1020*/  IMAD.WIDE.U32 R26, R16, UR6, R26 ;  /* 0x00000006101a7c25 */ /* 0x000fc8000f8e001a */
[----:B--2---:R-:W2:Y:S01]  /*1030*/  @!P3 LDC.64 R12, c[0x0][0x210] ;  /* 0x00008400ff0cbb82 */ /* 0x004ea20000000a00 */
[----:B------:R-:W-:Y:S01]  /*1040*/  IMAD R3, R16, UR7, R3 ;  /* 0x0000000710037c24 */ /* 0x000fe2000f8e0203 */
[----:B------:R3:W-:Y:S06]  /*1050*/  @P3 STS.128 [R215+0x1000], RZ ;  /* 0x001000ffd7003388 */ /* 0x0007ec0000000c00 */
[----:B-1----:R-:W1:Y:S01]  /*1060*/  @!P2 LDC.64 R10, c[0x0][0x210] ;  /* 0x00008400ff0aab82 */ /* 0x002e620000000a00 */
[----:B--2---:R-:W-:Y:S01]  /*1070*/  @!P3 LEA R28, P6, R26, R12, 0x1 ;  /* 0x0000000c1a1cb211 */ /* 0x004fe200078c08ff */
[----:B------:R-:W-:-:S05]  /*1080*/  IMAD.IADD R12, R27, 0x1, R3 ;  /* 0x000000011b0c7824 */ /* 0x000fca00078e0203 */
[C---:B------:R-:W-:Y:S02]  /*1090*/  @!P3 LEA.HI.X R29, R26.reuse, R13, R12, 0x1, P6 ;  /* 0x0000000d1a1db211 */ /* 0x040fe400030f0c0c */
[----:B-1----:R-:W-:-:S03]  /*10a0*/  @!P2 LEA R10, P1, R26, R10, 0x1 ;  /* 0x0000000a1a0aa211 */ /* 0x002fc600078208ff */
[----:B------:R-:W-:Y:S01]  /*10b0*/  @!PT LDS RZ, [RZ] ;  /* 0x00000000fffff984 */ /* 0x000fe20000000800 */
[----:B------:R-:W-:Y:S01]  /*10c0*/  @!PT LDS RZ, [RZ] ;  /* 0x00000000fffff984 */ /* 0x000fe20000000800 */
[----:B------:R-:W-:Y:S01]  /*10d0*/  @!PT LDS RZ, [RZ] ;  /* 0x00000000fffff984 */ /* 0x000fe20000000800 */
[----:B------:R3:W-:Y:S01]  /*10e0*/  @!P3 LDGSTS.E.BYPASS.LTC128B.128 [R215+0x1000], desc[UR8][R28.64] ;  /* 0x010000001cd7bfae */ /* 0x0007e2000b901d48 */
        /* <DEDUP_REMOVED lines=9> */
[----:B---3--:R-:W-:-:S04]  /*1180*/  LEA R10, P0, R26, UR6, 0x1 ;  /* 0x000000061a0a7c11 */ /* 0x008fc8000f8008ff */
[----:B------:R-:W-:-:S05]  /*1190*/  LEA.HI.X R11, R26, UR7, R12, 0x1, P0 ;  /* 0x000000071a0b7c11 */ /* 0x000fca00080f0c0c */
[----:B------:R-:W-:Y:S01]  /*11a0*/  @!PT LDS RZ, [RZ] ;  /* 0x00000000fffff984 */ /* 0x000fe20000000800 */
[----:B------:R-:W-:Y:S01]  /*11b0*/  @!PT LDS RZ, [RZ] ;  /* 0x00000000fffff984 */ /* 0x000fe20000000800 */
[----:B------:R-:W-:Y:S01]  /*11c0*/  @!PT LDS RZ, [RZ] ;  /* 0x00000000fffff984 */ /* 0x000fe20000000800 */
[----:B------:R4:W-:Y:S04]  /*11d0*/  LDGSTS.E.BYPASS.LTC128B.128 [R215+0x9000], desc[UR8][R10.64+0x100] ;  /* 0x090001000ad77fae */ /* 0x0009e8000b901d48 */
.L_x_78:
[----:B------:R-:W-:Y:S05]  /*11e0*/  BSYNC B0 ;  /* 0x0000000000007941 */ /* 0x000fea0003800000 */
.L_x_77:
        /* <DEDUP_REMOVED lines=16> */
[----:B-1-34-:R-:W1:Y:S01]  /*12f0*/  @!P2 LDC.64 R10, c[0x0][0x210] ;  /* 0x00008400ff0aab82 */ /* 0x01ae620000000a00 */
        /* <DEDUP_REMOVED lines=17> */
[----:B-1----:R-:W-:-:S04]  /*1410*/  LEA R10, P0, R26, UR6, 0x1 ;  /* 0x000000061a0a7c11 */ /* 0x002fc8000f8008ff */
[----:B------:R-:W-:-:S05]  /*1420*/  LEA.HI.X R11, R26, UR7, R12, 0x1, P0 ;  /* 0x000000071a0b7c11 */ /* 0x000fca00080f0c0c */
[----:B------:R-:W-:Y:S01]  /*1430*/  @!PT LDS RZ, [RZ] ;  /* 0x00000000fffff984 */ /* 0x000fe20000000800 */
[----:B------:R-:W-:Y:S01]  /*1440*/  @!PT LDS RZ, [RZ] ;  /* 0x00000000fffff984 */ /* 0x000fe20000000800 */
[----:B------:R-:W-:Y:S01]  /*1450*/  @!PT LDS RZ, [RZ] ;  /* 0x00000000fffff984 */ /* 0x000fe20000000800 */
[----:B------:R1:W-:Y:S04]  /*1460*/  LDGSTS.E.BYPASS.LTC128B.128 [R215+0xa000], desc[UR8][R10.64+0x100] ;  /* 0x0a0001000ad77fae */ /* 0x0003e8000b901d48 */
.L_x_80:
[----:B------:R-:W-:Y:S05]  /*1470*/  BSYNC B0 ;  /* 0x0000000000007941 */ /* 0x000fea0003800000 */
.L_x_79:
        /* <DEDUP_REMOVED lines=10> */
[----:B------:R-:W-:-:S04]  /*1520*/  IMAD.WIDE.U32 R20, R3, UR6, R20 ;  /* 0x0000000603147c25 */ /* 0x000fc8000f8e0014 */
[----:B------:R-:W-:-:S04]  /*1530*/  IMAD R16, R16, UR6, RZ ;  /* 0x0000000610107c24 */ /* 0x000fc8000f8e02ff */
[----:B--2---:R-:W2:Y:S01]  /*1540*/  @!P3 LDC.64 R12, c[0x0][0x210] ;  /* 0x00008400ff0cbb82 */ /* 0x004ea20000000a00 */
[----:B------:R-:W-:Y:S01]  /*1550*/  IMAD R16, R3, UR7, R16 ;  /* 0x0000000703107c24 */ /* 0x000fe2000f8e0210 */
[----:B------:R2:W-:Y:S03]  /*1560*/  @P3 STS.128 [R215+0x3000], RZ ;  /* 0x003000ffd7003388 */ /* 0x0005e60000000c00 */
[----:B------:R-:W-:-:S03]  /*1570*/  IMAD.IADD R16, R21, 0x1, R16 ;  /* 0x0000000115107824 */ /* 0x000fc600078e0210 */
[----:B-1-34-:R-:W1:Y:S01]  /*1580*/  @!P2 LDC.64 R10, c[0x0][0x210] ;  /* 0x00008400ff0aab82 */ /* 0x01ae620000000a00 */
[----:B--2---:R-:W-:-:S04]  /*1590*/  @!P3 LEA R12, P4, R20, R12, 0x1 ;  /* 0x0000000c140cb211 */ /* 0x004fc800078808ff */
        /* <DEDUP_REMOVED lines=21> */
.L_x_82:
[----:B------:R-:W-:Y:S05]  /*16f0*/  BSYNC B0 ;  /* 0x0000000000007941 */ /* 0x000fea0003800000 */
.L_x_81:
[-C--:B------:R-:W-:Y:S01]  /*1700*/  ISETP.GE.AND P0, PT, R18, R7.reuse, PT ;  /* 0x000000071200720c */ /* 0x080fe20003f06270 */
[----:B------:R-:W-:Y:S01]  /*1710*/  IMAD.IADD R225, R223, 0x1, R225 ;  /* 0x00000001dfe17824 */ /* 0x000fe200078e02e1 */
[C---:B------:R-:W-:Y:S01]  /*1720*/  SHF.L.U64.HI R3, R210.reuse, 0x6, R211 ;  /* 0x00000006d2037819 */ /* 0x040fe200000102d3 */
[----:B------:R-:W-:Y:S01]  /*1730*/  IMAD.SHL.U32 R81, R210, 0x40, RZ ;  /* 0x00000040d2517824 */ /* 0x000fe200078e00ff */
[----:B------:R-:W-:Y:S01]  /*1740*/  SHF.R.S32.HI R20, RZ, 0x1f, R4 ;  /* 0x0000001fff147819 */ /* 0x000fe20000011404 */
[----:B------:R-:W-:Y:S01]  /*1750*/  IMAD.SHL.U32 R24, R2, 0x40, RZ ;  /* 0x0000004002187824 */ /* 0x000fe200078e00ff */
[----:B------:R-:W-:Y:S01]  /*1760*/  MOV R224, R222 ;  /* 0x000000de00e07202 */ /* 0x000fe20000000f00 */
[----:B-1234-:R-:W-:Y:S01]  /*1770*/  IMAD R11, R3, R4, RZ ;  /* 0x00000004030b7224 */ /* 0x01efe200078e02ff */
[----:B------:R-:W-:Y:S01]  /*1780*/  SHF.L.U32 R22, R5, 0x6, RZ ;  /* 0x0000000605167819 */ /* 0x000fe200000006ff */
[----:B------:R-:W-:Y:S01]  /*1790*/  BSSY B0, `(.L_x_83) ;  /* 0x0000027000007945 */ /* 0x000fe20003800000 */
[----:B------:R-:W-:Y:S01]  /*17a0*/  ISETP.GE.AND P5, PT, R14, R7, PT ;  /* 0x000000070e00720c */ /* 0x000fe20003fa6270 */
[----:B------:R-:W-:Y:S01]  /*17b0*/  IMAD.WIDE.U32 R26, R4, R81, R224 ;  /* 0x00000051041a7225 */ /* 0x000fe200078e00e0 */
[----:B------:R-:W-:-:S02]  /*17c0*/  LOP3.LUT R22, R22, 0x1c0, RZ, 0xc0, !PT ;  /* 0x000001c016167812 */ /* 0x000fc400078ec0ff */
[----:B------:R-:W-:Y:S01]  /*17d0*/  SHF.L.U32 R23, R201, 0x3, RZ ;  /* 0x00000003c9177819 */ /* 0x000fe200000006ff */
[----:B------:R-:W-:Y:S01]  /*17e0*/  IMAD R11, R20, R81, R11 ;  /* 0x00000051140b7224 */ /* 0x000fe200078e020b */
[----:B------:R-:W-:Y:S01]  /*17f0*/  LOP3.LUT R24, R24, 0x1c0, RZ, 0xc0, !PT ;  /* 0x000001c018187812 */ /* 0x000fe200078ec0ff */
[----:B------:R-:W-:Y:S02]  /*1800*/  IMAD.SHL.U32 R21, R18, 0x8, RZ ;  /* 0x0000000812157824 */ /* 0x000fe400078e00ff */
[----:B------:R-:W-:Y:S01]  /*1810*/  IMAD.IADD R16, R27, 0x1, R11 ;  /* 0x000000011b107824 */ /* 0x000fe200078e020b */
[----:B------:R-:W-:Y:S06]  /*1820*/  @P0 BRA `(.L_x_84) ;  /* 0x0000000000740947 */ /* 0x000fec0003800000 */
[----:B------:R-:W-:Y:S02]  /*1830*/  ULDC UR5, c[0x0][0x2d0] ;  /* 0x0000b40000057ab9 */ /* 0x000fe40000000800 */
[----:B------:R-:W-:Y:S02]  /*1840*/  ISETP.GE.AND P3, PT, R134, UR5, PT ;  /* 0x0000000586007c0c */ /* 0x000fe4000bf66270 */
[----:B------:R-:W-:Y:S02]  /*1850*/  ISETP.GE.AND P2, PT, R217, UR5, PT ;  /* 0x00000005d9007c0c */ /* 0x000fe4000bf46270 */
[----:B------:R-:W-:-:S09]  /*1860*/  ISETP.GE.AND P0, PT, R216, UR5, PT ;  /* 0x00000005d8007c0c */ /* 0x000fd2000bf06270 */
[----:B------:R-:W1:Y:S01]  /*1870*/  @!P3 LDC.64 R12, c[0x0][0x218] ;  /* 0x00008600ff0cbb82 */ /* 0x000e620000000a00 */
[----:B------:R2:W-:Y:S07]  /*1880*/  @P3 STS.128 [R215+0xc000], RZ ;  /* 0x00c000ffd7003388 */ /* 0x0005ee0000000c00 */
[----:B------:R-:W3:Y:S01]  /*1890*/  @!P2 LDC.64 R10, c[0x0][0x218] ;  /* 0x00008600ff0aab82 */ /* 0x000ee20000000a00 */
[----:B-1----:R-:W-:-:S04]  /*18a0*/  @!P3 LEA R12, P4, R26, R12, 0x1 ;  /* 0x0000000c1a0cb211 */ /* 0x002fc800078808ff */
[C---:B------:R-:W-:Y:S02]  /*18b0*/  @!P3 LEA.HI.X R13, R26.reuse, R13, R16, 0x1, P4 ;  /* 0x0000000d1a0db211 */ /* 0x040fe400020f0c10 */
[----:B---3--:R-:W-:-:S03]  /*18c0*/  @!P2 LEA R10, P1, R26, R10, 0x1 ;  /* 0x0000000a1a0aa211 */ /* 0x008fc600078208ff */
        /* <DEDUP_REMOVED lines=19> */
.L_x_84:
[----:B------:R-:W-:Y:S05]  /*1a00*/  BSYNC B0 ;  /* 0x0000000000007941 */ /* 0x000fea0003800000 */
.L_x_83:
[----:B------:R-:W-:Y:S01]  /*1a10*/  BSSY B0, `(.L_x_85) ;  /* 0x0000023000007945 */ /* 0x000fe20003800000 */
[C---:B------:R-:W-:Y:S02]  /*1a20*/  SHF.L.U64.HI R211, R210.reuse, 0x5, R211 ;  /* 0x00000005d2d37819 */ /* 0x040fe400000102d3 */
[----:B------:R-:W-:Y:S01]  /*1a30*/  SHF.L.U32 R212, R210, 0x5, RZ ;  /* 0x00000005d2d47819 */ /* 0x000fe200000006ff */
[----:B------:R-:W-:Y:S06]  /*1a40*/  @P5 BRA `(.L_x_86) ;  /* 0x00000000007c5947 */ /* 0x000fec0003800000 */
[----:B------:R-:W-:Y:S01]  /*1a50*/  ULDC UR5, c[0x0][0x2d0] ;  /* 0x0000b40000057ab9 */ /* 0x000fe20000000800 */
[----:B------:R-:W-:Y:S02]  /*1a60*/  IADD3 R26, P0, R212, R26, RZ ;  /* 0x0000001ad41a7210 */ /* 0x000fe40007f1e0ff */
[----:B------:R-:W-:Y:S02]  /*1a70*/  ISETP.GE.AND P3, PT, R134, UR5, PT ;  /* 0x0000000586007c0c */ /* 0x000fe4000bf66270 */
[----:B------:R-:W-:Y:S01]  /*1a80*/  ISETP.GE.AND P2, PT, R217, UR5, PT ;  /* 0x00000005d9007c0c */ /* 0x000fe2000bf46270 */
[----:B------:R-:W-:Y:S01]  /*1a90*/  IMAD.X R25, R211, 0x1, R16, P0 ;  /* 0x00000001d3197824 */ /* 0x000fe200000e0610 */
[----:B------:R-:W-:-:S09]  /*1aa0*/  ISETP.GE.AND P0, PT, R216, UR5, PT ;  /* 0x00000005d8007c0c */ /* 0x000fd2000bf06270 */
[----:B--2---:R-:W2:Y:S01]  /*1ab0*/  @!P3 LDC.64 R12, c[0x0][0x218] ;  /* 0x00008600ff0cbb82 */ /* 0x004ea20000000a00 */
[----:B------:R3:W-:Y:S07]  /*1ac0*/  @P3 STS.128 [R215+0xd000], RZ ;  /* 0x00d000ffd7003388 */ /* 0x0007ee0000000c00 */
[----:B-1----:R-:W1:Y:S01]  /*1ad0*/  @!P2 LDC.64 R10, c[0x0][0x218] ;  /* 0x00008600ff0aab82 */ /* 0x002e620000000a00 */
        /* <DEDUP_REMOVED lines=22> */
.L_x_86:
[----:B------:R-:W-:Y:S05]  /*1c40*/  BSYNC B0 ;  /* 0x0000000000007941 */ /* 0x000fea0003800000 */
.L_x_85:
[----:B------:R-:W0:Y:S01]  /*1c50*/  LDGDEPBAR ;  /* 0x00000000000079af */ /* 0x000e220000000000 */
[----:B------:R-:W-:Y:S01]  /*1c60*/  ISETP.GE.AND P1, PT, R18, R7, PT ;  /* 0x000000071200720c */ /* 0x000fe20003f26270 */
[----:B------:R-:W-:Y:S01]  /*1c70*/  IMAD.SHL.U32 R0, R0, 0x40, RZ ;  /* 0x0000004000007824 */ /* 0x000fe200078e00ff */
[----:B------:R-:W-:Y:S01]  /*1c80*/  LOP3.LUT R23, R24, 0x8, R23, 0xf8, !PT ;  /* 0x0000000818177812 */ /* 0x000fe200078ef817 */
[----:B-1234-:R-:W-:Y:S01]  /*1c90*/  IMAD R11, R20, R8, RZ ;  /* 0x00000008140b7224 */ /* 0x01efe200078e02ff */
[----:B------:R-:W-:Y:S01]  /*1ca0*/  SHF.R.U32.HI R24, RZ, 0x3, R24 ;  /* 0x00000003ff187819 */ /* 0x000fe20000011618 */
[----:B------:R-:W-:Y:S01]  /*1cb0*/  IMAD.IADD R210, R221, 0x1, R15 ;  /* 0x00000001ddd27824 */ /* 0x000fe200078e020f */
[----:B------:R-:W-:Y:S01]  /*1cc0*/  LOP3.LUT R21, R22, 0x8, R21, 0xf8, !PT ;  /* 0x0000000816157812 */ /* 0x000fe200078ef815 */
[----:B------:R-:W-:Y:S01]  /*1cd0*/  IMAD R11, R4, R9, R11 ;  /* 0x00000009040b7224 */ /* 0x000fe200078e020b */
[----:B------:R-:W-:Y:S01]  /*1ce0*/  SHF.R.U32.HI R22, RZ, 0x3, R22 ;  /* 0x00000003ff167819 */ /* 0x000fe20000011616 */
[----:B------:R-:W-:Y:S01]  /*1cf0*/  BSSY B0, `(.L_x_87) ;  /* 0x0000032000007945 */ /* 0x000fe20003800000 */
[----:B------:R-:W-:-:S02]  /*1d00*/  LOP3.LUT R23, R23, R24, RZ, 0x3c, !PT ;  /* 0x0000001817177212 */ /* 0x000fc400078e3cff */
[----:B------:R-:W-:Y:S01]  /*1d10*/  LEA.HI R13, R17, R6, RZ, 0x5 ;  /* 0x00000006110d7211 */ /* 0x000fe200078f28ff */
[----:B------:R-:W-:Y:S01]  /*1d20*/  IMAD.WIDE.U32 R16, R4, R8, RZ ;  /* 0x0000000804107225 */ /* 0x000fe200078e00ff */
[----:B------:R-:W-:Y:S02]  /*1d30*/  LOP3.LUT R22, R21, R22, RZ, 0x3c, !PT ;  /* 0x0000001615167212 */ /* 0x000fe400078e3cff */
[----:B------:R-:W-:Y:S01]  /*1d40*/  LOP3.LUT R0, R23, 0xfffffe00, R0, 0xf8, !PT ;  /* 0xfffffe0017007812 */ /* 0x000fe200078ef800 */
[----:B------:R-:W-:Y:S01]  /*1d50*/  IMAD.IADD R11, R17, 0x1, R11 ;  /* 0x00000001110b7824 */ /* 0x000fe200078e020b */
[----:B------:R-:W-:Y:S01]  /*1d60*/  SHF.R.S32.HI R13, RZ, 0x5, R13 ;  /* 0x00000005ff0d7819 */ /* 0x000fe2000001140d */
[----:B------:R-:W-:Y:S01]  /*1d70*/  IMAD R201, R201, 0x200, R22 ;  /* 0x00000200c9c97824 */ /* 0x000fe200078e0216 */
[----:B------:R-:W-:Y:S02]  /*1d80*/  LEA R15, P0, R16, R220, 0x6 ;  /* 0x000000dc100f7211 */ /* 0x000fe400078030ff */
[----:B------:R-:W-:Y:S01]  /*1d90*/  ISETP.GE.AND P5, PT, R14, R7, PT ;  /* 0x000000070e00720c */ /* 0x000fe20003fa6270 */
[----:B------:R-:W-:-:S04]  /*1da0*/  DEPBAR.LE SB0, 0x0 ;  /* 0x000080000000791a */ /* 0x000fc80000000000 */
[----:B------:R-:W-:Y:S01]  /*1db0*/  BAR.SYNC.DEFER_BLOCKING 0x0 ;  /* 0x0000000000007b1d */ /* 0x000fe20000010000 */
[----:B------:R-:W-:Y:S01]  /*1dc0*/  IMAD R202, R13, 0x400, R0 ;  /* 0x000004000dca7824 */ /* 0x000fe200078e0200 */
[----:B------:R-:W-:Y:S02]  /*1dd0*/  LEA.HI.X R14, R16, R210, R11, 0x6, P0 ;  /* 0x000000d2100e7211 */ /* 0x000fe400000f340b */
[----:B------:R-:W-:Y:S02]  /*1de0*/  LEA R201, R201, UR4, 0x1 ;  /* 0x00000004c9c97c11 */ /* 0x000fe4000f8e08ff */
[----:B------:R-:W-:Y:S01]  /*1df0*/  LEA R202, R202, UR4, 0x1 ;  /* 0x00000004caca7c11 */ /* 0x000fe2000f8e08ff */
[----:B------:R1:W-:Y:S04]  /*1e00*/  @P1 STS.128 [R215+0x12000], RZ ;  /* 0x012000ffd7001388 */ /* 0x0003e80000000c00 */
[----:B------:R1:W-:Y:S04]  /*1e10*/  @P1 STS.128 [R215+0x14000], RZ ;  /* 0x014000ffd7001388 */ /* 0x0003e80000000c00 */
[----:B------:R1:W-:Y:S01]  /*1e20*/  @P1 STS.128 [R215+0x16000], RZ ;  /* 0x016000ffd7001388 */ /* 0x0003e20000000c00 */
[----:B------:R-:W-:Y:S05]  /*1e30*/  @P1 BRA `(.L_x_88) ;  /* 0x0000000000741947 */ /* 0x000fea0003800000 */
[----:B------:R-:W-:Y:S02]  /*1e40*/  ULDC UR5, c[0x0][0x2d0] ;  /* 0x0000b40000057ab9 */ /* 0x000fe40000000800 */
[----:B------:R-:W-:Y:S02]  /*1e50*/  ISETP.GE.AND P3, PT, R134, UR5, PT ;  /* 0x0000000586007c0c */ /* 0x000fe4000bf66270 */
[----:B------:R-:W-:Y:S02]  /*1e60*/  ISETP.GE.AND P2, PT, R217, UR5, PT ;  /* 0x00000005d9007c0c */ /* 0x000fe4000bf46270 */
[----:B------:R-:W-:-:S09]  /*1e70*/  ISETP.GE.AND P0, PT, R216, UR5, PT ;  /* 0x00000005d8007c0c */ /* 0x000fd2000bf06270 */
[----:B------:R-:W2:Y:S01]  /*1e80*/  @!P3 LDC.64 R12, c[0x0][0x220] ;  /* 0x00008800ff0cbb82 */ /* 0x000ea20000000a00 */
[----:B------:R3:W-:Y:S07]  /*1e90*/  @P3 STS.128 [R215+0x12000], RZ ;  /* 0x012000ffd7003388 */ /* 0x0007ee0000000c00 */
[----:B------:R-:W4:Y:S01]  /*1ea0*/  @!P2 LDC.64 R10, c[0x0][0x220] ;  /* 0x00008800ff0aab82 */ /* 0x000f220000000a00 */
[----:B--2---:R-:W-:-:S04]  /*1eb0*/  @!P3 LEA R12, P4, R15, R12, 0x1 ;  /* 0x0000000c0f0cb211 */ /* 0x004fc800078808ff */
[C---:B------:R-:W-:Y:S02]  /*1ec0*/  @!P3 LEA.HI.X R13, R15.reuse, R13, R14, 0x1, P4 ;  /* 0x0000000d0f0db211 */ /* 0x040fe400020f0c0e */
[----:B----4-:R-:W-:-:S03]  /*1ed0*/  @!P2 LEA R10, P1, R15, R10, 0x1 ;  /* 0x0000000a0f0aa211 */ /* 0x010fc600078208ff */
        /* <DEDUP_REMOVED lines=19> */
.L_x_88:
[----:B------:R-:W-:Y:S05]  /*2010*/  BSYNC B0 ;  /* 0x0000000000007941 */ /* 0x000fea0003800000 */
.L_x_87:
[----:B------:R4:W-:Y:S01]  /*2020*/  @P5 STS.128 [R215+0x13000], RZ ;  /* 0x013000ffd7005388 */ /* 0x0009e20000000c00 */
[----:B------:R-:W-:Y:S03]  /*2030*/  BSSY B0, `(.L_x_89) ;  /* 0x0000025000007945 */ /* 0x000fe60003800000 */
[----:B------:R4:W-:Y:S04]  /*2040*/  @P5 STS.128 [R215+0x15000], RZ ;  /* 0x015000ffd7005388 */ /* 0x0009e80000000c00 */
[----:B------:R4:W-:Y:S01]  /*2050*/  @P5 STS.128 [R215+0x17000], RZ ;  /* 0x017000ffd7005388 */ /* 0x0009e20000000c00 */
[----:B------:R-:W-:Y:S05]  /*2060*/  @P5 BRA `(.L_x_90) ;  /* 0x0000000000845947 */ /* 0x000fea0003800000 */
[----:B------:R-:W-:Y:S01]  /*2070*/  ULDC UR5, c[0x0][0x2d0] ;  /* 0x0000b40000057ab9 */ /* 0x000fe20000000800 */
[----:B------:R-:W-:Y:S01]  /*2080*/  IMAD.WIDE.U32 R16, R8, 0x20, RZ ;  /* 0x0000002008107825 */ /* 0x000fe200078e00ff */
[----:B------:R-:W-:Y:S02]  /*2090*/  ISETP.GE.AND P3, PT, R134, UR5, PT ;  /* 0x0000000586007c0c */ /* 0x000fe4000bf66270 */
[----:B------:R-:W-:Y:S01]  /*20a0*/  ISETP.GE.AND P2, PT, R217, UR5, PT ;  /* 0x00000005d9007c0c */ /* 0x000fe2000bf46270 */
[----:B------:R-:W-:Y:S01]  /*20b0*/  IMAD.SHL.U32 R9, R9, 0x20, RZ ;  /* 0x0000002009097824 */ /* 0x000fe200078e00ff */
[----:B------:R-:W-:-:S04]  /*20c0*/  IADD3 R15, P0, R15, R16, RZ ;  /* 0x000000100f0f7210 */ /* 0x000fc80007f1e0ff */
[----:B------:R-:W-:Y:S02]  /*20d0*/  IADD3.X R14, R14, R17, R9, P0, !PT ;  /* 0x000000110e0e7210 */ /* 0x000fe400007fe409 */
[----:B------:R-:W-:-:S03]  /*20e0*/  ISETP.GE.AND P0, PT, R216, UR5, PT ;  /* 0x00000005d8007c0c */ /* 0x000fc6000bf06270 */
[----:B---3--:R-:W3:Y:S01]  /*20f0*/  @!P3 LDC.64 R12, c[0x0][0x220] ;  /* 0x00008800ff0cbb82 */ /* 0x008ee20000000a00 */
[----:B------:R1:W-:Y:S07]  /*2100*/  @P3 STS.128 [R215+0x13000], RZ ;  /* 0x013000ffd7003388 */ /* 0x0003ee0000000c00 */
[----:B--2---:R-:W2:Y:S01]  /*2110*/  @!P2 LDC.64 R10, c[0x0][0x220] ;  /* 0x00008800ff0aab82 */ /* 0x004ea20000000a00 */
[----:B---3--:R-:W-:-:S04]  /*2120*/  @!P3 LEA R12, P4, R15, R12, 0x1 ;  /* 0x0000000c0f0cb211 */ /* 0x008fc800078808ff */
[C---:B------:R-:W-:Y:S02]  /*2130*/  @!P3 LEA.HI.X R13, R15.reuse, R13, R14, 0x1, P4 ;  /* 0x0000000d0f0db211 */ /* 0x040fe400020f0c0e */
[----:B--2---:R-:W-:-:S03]  /*2140*/  @!P2 LEA R10, P1, R15, R10, 0x1 ;  /* 0x0000000a0f0aa211 */ /* 0x004fc600078208ff */
        /* <DEDUP_REMOVED lines=13> */
[----:B------:R-:W-:-:S04]  /*2220*/  LEA R8, P0, R15, UR6, 0x1 ;  /* 0x000000060f087c11 */ /* 0x000fc8000f8008ff */
[----:B------:R-:W-:-:S05]  /*2230*/  LEA.HI.X R9, R15, UR7, R14, 0x1, P0 ;  /* 0x000000070f097c11 */ /* 0x000fca00080f0c0e */
[----:B------:R-:W-:Y:S01]  /*2240*/  @!PT LDS RZ, [RZ] ;  /* 0x00000000fffff984 */ /* 0x000fe20000000800 */
[----:B------:R-:W-:Y:S01]  /*2250*/  @!PT LDS RZ, [RZ] ;  /* 0x00000000fffff984 */ /* 0x000fe20000000800 */
[----:B------:R-:W-:Y:S01]  /*2260*/  @!PT LDS RZ, [RZ] ;  /* 0x00000000fffff984 */ /* 0x000fe20000000800 */
[----:B------:R2:W-:Y:S04]  /*2270*/  LDGSTS.E.BYPASS.LTC128B.128 [R215+0x17000], desc[UR8][R8.64+0x100] ;  /* 0x1700010008d77fae */ /* 0x0005e8000b901d48 */
.L_x_90:
[----:B------:R-:W-:Y:S05]  /*2280*/  BSYNC B0 ;  /* 0x0000000000007941 */ /* 0x000fea0003800000 */
.L_x_89:
[----:B------:R-:W-:Y:S01]  /*2290*/  LDSM.16.M88.4 R52, [R202] ;  /* 0x00000000ca34783b */ /* 0x000fe20000000200 */
[----:B------:R-:W-:Y:S01]  /*22a0*/  R2P PR, R5, 0x6 ;  /* 0x0000000605007804 */ /* 0x000fe20000000000 */
[----:B------:R-:W-:Y:S01]  /*22b0*/  IMAD.MOV.U32 R7, RZ, RZ, 0x10 ;  /* 0x00000010ff077424 */ /* 0x000fe200078e00ff */
[C---:B------:R-:W-:Y:S01]  /*22c0*/  LOP3.LUT P0, RZ, R2.reuse, 0x2, RZ, 0xc0, !PT ;  /* 0x0000000202ff7812 */ /* 0x040fe2000780c0ff */
[----:B------:R-:W5:Y:S01]  /*22d0*/  LDSM.16.M88.4 R24, [R201+0xc000] ;  /* 0x00c00000c918783b */ /* 0x000f620000000200 */
[----:B------:R-:W-:Y:S02]  /*22e0*/  VIADD R5, R201, 0xc000 ;  /* 0x0000c000c9057836 */ /* 0x000fe40000000000 */
[----:B------:R-:W-:Y:S01]  /*22f0*/  SEL R7, R7, 0xfffffff0, !P0 ;  /* 0xfffffff007077807 */ /* 0x000fe20004000000 */
[----:B------:R-:W4:Y:S01]  /*2300*/  LDSM.16.M88.4 R16, [R201+0xc800] ;  /* 0x00c80000c910783b */ /* 0x000f220000000200 */
[----:B------:R-:W-:Y:S01]  /*2310*/  VIADD R199, R201, 0xc020 ;  /* 0x0000c020c9c77836 */ /* 0x000fe20000000000 */
[----:B------:R-:W-:Y:S01]  /*2320*/  LOP3.LUT P0, RZ, R2, 0x4, RZ, 0xc0, !PT ;  /* 0x0000000402ff7812 */ /* 0x000fe2000780c0ff */
[----:B------:R-:W-:Y:S01]  /*2330*/  IMAD.MOV.U32 R2, RZ, RZ, 0x40 ;  /* 0x00000040ff027424 */ /* 0x000fe200078e00ff */
[----:B------:R-:W4:Y:S01]  /*2340*/  LDSM.16.M88.4 R60, [R201+0xd000] ;  /* 0x00d00000c93c783b */ /* 0x000f220000000200 */
[----:B------:R-:W-:-:S02]  /*2350*/  IMAD R200, R7, 0x2, R202 ;  /* 0x0000000207c87824 */ /* 0x000fc400078e02ca */
[----:B------:R-:W-:Y:S01]  /*2360*/  @P1 VIADD R199, R5, 0xffffffe0 ;  /* 0xffffffe005c71836 */ /* 0x000fe20000000000 */
[----:B------:R-:W4:Y:S01]  /*2370*/  LDSM.16.M88.4 R36, [R201+0xd800] ;  /* 0x00d80000c924783b */ /* 0x000f220000000200 */
[----:B------:R-:W-:Y:S01]  /*2380*/  IMAD.MOV.U32 R5, RZ, RZ, 0x20 ;  /* 0x00000020ff057424 */ /* 0x000fe200078e00ff */
[----:B------:R-:W-:Y:S01]  /*2390*/  SEL R2, R2, 0xffffffc0, !P2 ;  /* 0xffffffc002027807 */ /* 0x000fe20005000000 */
[----:B------:R-:W-:Y:S01]  /*23a0*/  IMAD.SHL.U32 R6, R6, 0x2, RZ ;  /* 0x0000000206067824 */ /* 0x000fe200078e00ff */
[----:B------:R-:W-:Y:S01]  /*23b0*/  LDSM.16.M88.4 R40, [R200] ;  /* 0x00000000c828783b */ /* 0x000fe20000000200 */
[----:B------:R-:W-:Y:S01]  /*23c0*/  VIADD R191, R199, 0x800 ;  /* 0x00000800c7bf7836 */ /* 0x000fe20000000000 */
[----:B------:R-:W-:Y:S01]  /*23d0*/  SEL R5, R5, 0xffffffe0, !P0 ;  /* 0xffffffe005057807 */ /* 0x000fe20004000000 */
[----:B------:R-:W-:Y:S01]  /*23e0*/  IMAD.IADD R195, R201, 0x1, R2 ;  /* 0x00000001c9c37824 */ /* 0x000fe200078e0202 */
[----:B-1-3--:R-:W1:Y:S01]  /*23f0*/  LDSM.16.M88.4 R12, [R199] ;  /* 0x00000000c70c783b */ /* 0x00ae620000000200 */
[----:B------:R-:W-:-:S02]  /*2400*/  IMAD.IADD R188, R2, 0x1, R199 ;  /* 0x0000000102bc7824 */ /* 0x000fc400078e02c7 */
[C---:B------:R-:W-:Y:S01]  /*2410*/  IMAD R198, R5.reuse, 0x2, R202 ;  /* 0x0000000205c67824 */ /* 0x040fe200078e02ca */
[----:B------:R-:W3:Y:S01]  /*2420*/  LDSM.16.M88.4 R68, [R199+0x800] ;  /* 0x00080000c744783b */ /* 0x000ee20000000200 */
[----:B------:R-:W-:Y:S02]  /*2430*/  IMAD R197, R5, 0x2, R200 ;  /* 0x0000000205c57824 */ /* 0x000fe400078e02c8 */
[C---:B------:R-:W-:Y:S01]  /*2440*/  VIADD R190, R199.reuse, 0x1000 ;  /* 0x00001000c7be7836 */ /* 0x040fe20000000000 */
[----:B------:R-:W3:Y:S01]  /*2450*/  LDSM.16.M88.4 R48, [R199+0x1000] ;  /* 0x00100000c730783b */ /* 0x000ee20000000200 */
[C---:B------:R-:W-:Y:S02]  /*2460*/  VIADD R189, R199.reuse, 0x1800 ;  /* 0x00001800c7bd7836 */ /* 0x040fe40000000000 */
[C---:B------:R-:W-:Y:S01]  /*2470*/  VIADD R187, R199.reuse, 0x2000 ;  /* 0x00002000c7bb7836 */ /* 0x040fe20000000000 */
[----:B------:R-:W3:Y:S01]  /*2480*/  LDSM.16.M88.4 R44, [R199+0x1800] ;  /* 0x00180000c72c783b */ /* 0x000ee20000000200 */
[----:B------:R-:W-:-:S02]  /*2490*/  VIADD R186, R199, 0x2800 ;  /* 0x00002800c7ba7836 */ /* 0x000fc40000000000 */
[C---:B------:R-:W-:Y:S01]  /*24a0*/  VIADD R185, R199.reuse, 0x3000 ;  /* 0x00003000c7b97836 */ /* 0x040fe20000000000 */
[----:B--2---:R-:W-:Y:S01]  /*24b0*/  LDSM.16.M88.4 R8, [R198] ;  /* 0x00000000c608783b */ /* 0x004fe20000000200 */
[C---:B------:R-:W-:Y:S02]  /*24c0*/  VIADD R184, R199.reuse, 0x3800 ;  /* 0x00003800c7b87836 */ /* 0x040fe40000000000 */
[C---:B------:R-:W-:Y:S01]  /*24d0*/  VIADD R183, R199.reuse, 0x4000 ;  /* 0x00004000c7b77836 */ /* 0x040fe20000000000 */
[C---:B-----5:R-:W-:Y:S01]  /*24e0*/  HMMA.16816.F32 R28, R52.reuse, R24, RZ ;  /* 0x00000018341c723c */ /* 0x060fe200000018ff */
[----:B------:R-:W2:Y:S01]  /*24f0*/  LDSM.16.M88.4 R32, [R195+0xc000] ;  /* 0x00c00000c320783b */ /* 0x000ea20000000200 */
[C---:B------:R-:W-:Y:S02]  /*2500*/  VIADD R182, R199.reuse, 0x4800 ;  /* 0x00004800c7b67836 */ /* 0x040fe40000000000 */
[C---:B------:R-:W-:Y:S01]  /*2510*/  VIADD R181, R199.reuse, 0x5000 ;  /* 0x00005000c7b57836 */ /* 0x040fe20000000000 */
[----:B------:R-:W-:Y:S01]  /*2520*/  LDSM.16.M88.4 R76, [R195+0xd800] ;  /* 0x00d80000c34c783b */ /* 0x000fe20000000200 */
[----:B------:R-:W-:Y:S01]  /*2530*/  HMMA.16816.F32 R24, R52, R26, RZ ;  /* 0x0000001a3418723c */ /* 0x000fe200000018ff */
[----:B------:R-:W-:-:S02]  /*2540*/  VIADD R180, R199, 0x5800 ;  /* 0x00005800c7b47836 */ /* 0x000fc40000000000 */
[----:B------:R-:W-:Y:S03]  /*2550*/  LDSM.16.M88.4 R72, [R188] ;  /* 0x00000000bc48783b */ /* 0x000fe60000000200 */
[C---:B----4-:R-:W-:Y:S01]  /*2560*/  HMMA.16816.F32 R20, R52.reuse, R16, RZ ;  /* 0x000000103414723c */ /* 0x050fe200000018ff */
[----:B------:R-:W0:Y:S05]  /*2570*/  LDGDEPBAR ;  /* 0x00000000000079af */ /* 0x000e2a0000000000 */
[C---:B------:R-:W-:Y:S06]  /*2580*/  HMMA.16816.F32 R64, R52.reuse, R60, RZ ;  /* 0x0000003c3440723c */ /* 0x040fec00000018ff */
[C---:B------:R-:W-:Y:S06]  /*2590*/  HMMA.16816.F32 R16, R52.reuse, R18, RZ ;  /* 0x000000123410723c */ /* 0x040fec00000018ff */
[C---:B------:R-:W-:Y:S06]  /*25a0*/  HMMA.16816.F32 R60, R52.reuse, R62, RZ ;  /* 0x0000003e343c723c */ /* 0x040fec00000018ff */
[C---:B------:R-:W-:Y:S06]  /*25b0*/  HMMA.16816.F32 R56, R52.reuse, R36, RZ ;  /* 0x000000243438723c */ /* 0x040fec00000018ff */
[----:B------:R-:W-:Y:S01]  /*25c0*/  HMMA.16816.F32 R52, R52, R38, RZ ;  /* 0x000000263434723c */ /* 0x000fe200000018ff */
[----:B------:R-:W4:Y:S05]  /*25d0*/  LDSM.16.M88.4 R36, [R195+0xc800] ;  /* 0x00c80000c324783b */ /* 0x000f2a0000000200 */
[C---:B-1----:R-:W-:Y:S06]  /*25e0*/  HMMA.16816.F32 R28, R40.reuse, R12, R28 ;  /* 0x0000000c281c723c */ /* 0x042fec000000181c */
[C---:B------:R-:W-:Y:S01]  /*25f0*/  HMMA.16816.F32 R24, R40.reuse, R14, R24 ;  /* 0x0000000e2818723c */ /* 0x040fe20000001818 */
[----:B------:R-:W1:Y:S05]  /*2600*/  LDSM.16.M88.4 R12, [R195+0xd000] ;  /* 0x00d00000c30c783b */ /* 0x000e6a0000000200 */
[C---:B---3--:R-:W-:Y:S06]  /*2610*/  HMMA.16816.F32 R20, R40.reuse, R68, R20 ;  /* 0x000000442814723c */ /* 0x048fec0000001814 */
[C---:B------:R-:W-:Y:S01]  /*2620*/  HMMA.16816.F32 R16, R40.reuse, R70, R16 ;  /* 0x000000462810723c */ /* 0x040fe20000001810 */
[----:B------:R-:W-:Y:S05]  /*2630*/  LDSM.16.M88.4 R68, [R202+0x4000] ;  /* 0x00400000ca44783b */ /* 0x000fea0000000200 */
[C---:B------:R-:W-:Y:S06]  /*2640*/  HMMA.16816.F32 R64, R40.reuse, R48, R64 ;  /* 0x000000302840723c */ /* 0x040fec0000001840 */
[C---:B------:R-:W-:Y:S01]  /*2650*/  HMMA.16816.F32 R60, R40.reuse, R50, R60 ;  /* 0x00000032283c723c */ /* 0x040fe2000000183c */
[----:B------:R-:W-:Y:S05]  /*2660*/  LDSM.16.M88.4 R48, [R188+0x800] ;  /* 0x00080000bc30783b */ /* 0x000fea0000000200 */
[C---:B------:R-:W-:Y:S06]  /*2670*/  HMMA.16816.F32 R56, R40.reuse, R44, R56 ;  /* 0x0000002c2838723c */ /* 0x040fec0000001838 */
[----:B------:R-:W-:Y:S01]  /*2680*/  HMMA.16816.F32 R52, R40, R46, R52 ;  /* 0x0000002e2834723c */ /* 0x000fe20000001834 */
[----:B------:R-:W3:Y:S04]  /*2690*/  LDSM.16.M88.4 R40, [R197] ;  /* 0x00000000c528783b */ /* 0x000ee80000000200 */
[----:B------:R-:W-:Y:S01]  /*26a0*/  LDSM.16.M88.4 R44, [R188+0x1800] ;  /* 0x00180000bc2c783b */ /* 0x000fe20000000200 */
[C---:B--2---:R-:W-:Y:S06]  /*26b0*/  HMMA.16816.F32 R28, R8.reuse, R32, R28 ;  /* 0x00000020081c723c */ /* 0x044fec000000181c */
[C---:B------:R-:W-:Y:S01]  /*26c0*/  HMMA.16816.F32 R24, R8.reuse, R34, R24 ;  /* 0x000000220818723c */ /* 0x040fe20000001818 */
[----:B------:R-:W2:Y:S05]  /*26d0*/  LDSM.16.M88.4 R32, [R188+0x1000] ;  /* 0x00100000bc20783b */ /* 0x000eaa0000000200 */
[C---:B----4-:R-:W-:Y:S06]  /*26e0*/  HMMA.16816.F32 R20, R8.reuse, R36, R20 ;  /* 0x000000240814723c */ /* 0x050fec0000001814 */
[C---:B------:R-:W-:Y:S01]  /*26f0*/  HMMA.16816.F32 R16, R8.reuse, R38, R16 ;  /* 0x000000260810723c */ /* 0x040fe20000001810 */
[----:B------:R-:W4:Y:S05]  /*2700*/  LDSM.16.M88.4 R36, [R201+0xe000] ;  /* 0x00e00000c924783b */ /* 0x000f2a0000000200 */
[C---:B-1----:R-:W-:Y:S06]  /*2710*/  HMMA.16816.F32 R64, R8.reuse, R12, R64 ;  /* 0x0000000c0840723c */ /* 0x042fec0000001840 */
[C---:B------:R-:W-:Y:S01]  /*2720*/  HMMA.16816.F32 R60, R8.reuse, R14, R60 ;  /* 0x0000000e083c723c */ /* 0x040fe2000000183c */
[----:B------:R-:W1:Y:S05]  /*2730*/  LDSM.16.M88.4 R12, [R201+0xe800] ;  /* 0x00e80000c90c783b */ /* 0x000e6a0000000200 */
        /* <DEDUP_REMOVED lines=9> */
[----:B------:R-:W-:Y:S05]  /*27d0*/  LDSM.16.M88.4 R48, [R199+0x2000] ;  /* 0x00200000c730783b */ /* 0x000fea0000000200 */
[C---:B--2---:R-:W-:Y:S06]  /*27e0*/  HMMA.16816.F32 R64, R40.reuse, R32, R64 ;  /* 0x000000202840723c */ /* 0x044fec0000001840 */
[C---:B------:R-:W-:Y:S01]  /*27f0*/  HMMA.16816.F32 R60, R40.reuse, R34, R60 ;  /* 0x00000022283c723c */ /* 0x040fe2000000183c */
[----:B------:R-:W2:Y:S05]  /*2800*/  LDSM.16.M88.4 R32, [R200+0x4000] ;  /* 0x00400000c820783b */ /* 0x000eaa0000000200 */
[C---:B------:R-:W-:Y:S06]  /*2810*/  HMMA.16816.F32 R56, R40.reuse, R44, R56 ;  /* 0x0000002c2838723c */ /* 0x040fec0000001838 */
[----:B------:R-:W-:Y:S01]  /*2820*/  HMMA.16816.F32 R52, R40, R46, R52 ;  /* 0x0000002e2834723c */ /* 0x000fe20000001834 */
[----:B------:R-:W2:Y:S04]  /*2830*/  LDSM.16.M88.4 R44, [R199+0x2800] ;  /* 0x00280000c72c783b */ /* 0x000ea80000000200 */
[----:B------:R-:W2:Y:S01]  /*2840*/  LDSM.16.M88.4 R40, [R199+0x3000] ;  /* 0x00300000c728783b */ /* 0x000ea20000000200 */
[C---:B----4-:R-:W-:Y:S06]  /*2850*/  HMMA.16816.F32 R28, R68.reuse, R36, R28 ;  /* 0x00000024441c723c */ /* 0x050fec000000181c */
[C---:B------:R-:W-:Y:S01]  /*2860*/  HMMA.16816.F32 R24, R68.reuse, R38, R24 ;  /* 0x000000264418723c */ /* 0x040fe20000001818 */
[----:B------:R-:W4:Y:S05]  /*2870*/  LDSM.16.M88.4 R36, [R199+0x3800] ;  /* 0x00380000c724783b */ /* 0x000f2a0000000200 */
[C---:B-1----:R-:W-:Y:S06]  /*2880*/  HMMA.16816.F32 R20, R68.reuse, R12, R20 ;  /* 0x0000000c4414723c */ /* 0x042fec0000001814 */
[C---:B------:R-:W-:Y:S01]  /*2890*/  HMMA.16816.F32 R16, R68.reuse, R14, R16 ;  /* 0x0000000e4410723c */ /* 0x040fe20000001810 */
[----:B------:R-:W1:Y:S05]  /*28a0*/  LDSM.16.M88.4 R12, [R195+0xe000] ;  /* 0x00e00000c30c783b */ /* 0x000e6a0000000200 */
[C---:B-----5:R-:W-:Y:S06]  /*28b0*/  HMMA.16816.F32 R64, R68.reuse, R8, R64 ;  /* 0x000000084440723c */ /* 0x060fec0000001840 */
[C---:B------:R-:W-:Y:S01]  /*28c0*/  HMMA.16816.F32 R60, R68.reuse, R10, R60 ;  /* 0x0000000a443c723c */ /* 0x040fe2000000183c */
[----:B------:R-:W5:Y:S05]  /*28d0*/  LDSM.16.M88.4 R8, [R195+0xe800] ;  /* 0x00e80000c308783b */ /* 0x000f6a0000000200 */
[C---:B---3--:R-:W-:Y:S06]  /*28e0*/  HMMA.16816.F32 R56, R68.reuse, R72, R56 ;  /* 0x000000484438723c */ /* 0x048fec0000001838 */
[----:B------:R-:W-:Y:S01]  /*28f0*/  HMMA.16816.F32 R52, R68, R74, R52 ;  /* 0x0000004a4434723c */ /* 0x000fe20000001834 */
[----:B------:R-:W3:Y:S04]  /*2900*/  LDSM.16.M88.4 R72, [R195+0xf000] ;  /* 0x00f00000c348783b */ /* 0x000ee80000000200 */
[----:B------:R-:W3:Y:S01]  /*2910*/  LDSM.16.M88.4 R68, [R195+0xf800] ;  /* 0x00f80000c344783b */ /* 0x000ee20000000200 */
[C---:B--2---:R-:W-:Y:S06]  /*2920*/  HMMA.16816.F32 R28, R32.reuse, R48, R28 ;  /* 0x00000030201c723c */ /* 0x044fec000000181c */
[C---:B------:R-:W-:Y:S01]  /*2930*/  HMMA.16816.F32 R24, R32.reuse, R50, R24 ;  /* 0x000000322018723c */ /* 0x040fe20000001818 */
[----:B------:R-:W-:Y:S05]  /*2940*/  LDSM.16.M88.4 R48, [R197+0x4000] ;  /* 0x00400000c530783b */ /* 0x000fea0000000200 */
[C---:B------:R-:W-:Y:S06]  /*2950*/  HMMA.16816.F32 R20, R32.reuse, R44, R20 ;  /* 0x0000002c2014723c */ /* 0x040fec0000001814 */
[C---:B------:R-:W-:Y:S01]  /*2960*/  HMMA.16816.F32 R16, R32.reuse, R46, R16 ;  /* 0x0000002e2010723c */ /* 0x040fe20000001810 */
[----:B------:R-:W2:Y:S05]  /*2970*/  LDSM.16.M88.4 R44, [R188+0x2000] ;  /* 0x00200000bc2c783b */ /* 0x000eaa0000000200 */
[C---:B------:R-:W-:Y:S06]  /*2980*/  HMMA.16816.F32 R64, R32.reuse, R40, R64 ;  /* 0x000000282040723c */ /* 0x040fec0000001840 */
[C---:B------:R-:W-:Y:S01]  /*2990*/  HMMA.16816.F32 R60, R32.reuse, R42, R60 ;  /* 0x0000002a203c723c */ /* 0x040fe2000000183c */
[----:B------:R-:W2:Y:S05]  /*29a0*/  LDSM.16.M88.4 R40, [R188+0x2800] ;  /* 0x00280000bc28783b */ /* 0x000eaa0000000200 */
[C---:B----4-:R-:W-:Y:S06]  /*29b0*/  HMMA.16816.F32 R56, R32.reuse, R36, R56 ;  /* 0x000000242038723c */ /* 0x050fec0000001838 */
[----:B------:R-:W-:Y:S01]  /*29c0*/  HMMA.16816.F32 R52, R32, R38, R52 ;  /* 0x000000262034723c */ /* 0x000fe20000001834 */
[----:B------:R-:W4:Y:S04]  /*29d0*/  LDSM.16.M88.4 R36, [R188+0x3000] ;  /* 0x00300000bc24783b */ /* 0x000f280000000200 */
[----:B------:R-:W4:Y:S01]  /*29e0*/  LDSM.16.M88.4 R32, [R188+0x3800] ;  /* 0x00380000bc20783b */ /* 0x000f220000000200 */
[C---:B-1----:R-:W-:Y:S06]  /*29f0*/  HMMA.16816.F32 R28, R76.reuse, R12, R28 ;  /* 0x0000000c4c1c723c */ /* 0x042fec000000181c */
[C---:B------:R-:W-:Y:S01]  /*2a00*/  HMMA.16816.F32 R24, R76.reuse, R14, R24 ;  /* 0x0000000e4c18723c */ /* 0x040fe20000001818 */
[----:B------:R-:W-:Y:S05]  /*2a10*/  LDSM.16.M88.4 R12, [R202+0x8000] ;  /* 0x00800000ca0c783b */ /* 0x000fea0000000200 */
[C---:B-----5:R-:W-:Y:S06]  /*2a20*/  HMMA.16816.F32 R20, R76.reuse, R8, R20 ;  /* 0x000000084c14723c */ /* 0x060fec0000001814 */
[C---:B------:R-:W-:Y:S01]  /*2a30*/  HMMA.16816.F32 R16, R76.reuse, R10, R16 ;  /* 0x0000000a4c10723c */ /* 0x040fe20000001810 */
[----:B------:R-:W1:Y:S05]  /*2a40*/  LDSM.16.M88.4 R8, [R201+0x10000] ;  /* 0x01000000c908783b */ /* 0x000e6a0000000200 */
[C---:B---3--:R-:W-:Y:S06]  /*2a50*/  HMMA.16816.F32 R64, R76.reuse, R72, R64 ;  /* 0x000000484c40723c */ /* 0x048fec0000001840 */
[C---:B------:R-:W-:Y:S06]  /*2a60*/  HMMA.16816.F32 R60, R76.reuse, R74, R60 ;  /* 0x0000004a4c3c723c */ /* 0x040fec000000183c */
[C---:B------:R-:W-:Y:S06]  /*2a70*/  HMMA.16816.F32 R56, R76.reuse, R68, R56 ;  /* 0x000000444c38723c */ /* 0x040fec0000001838 */
[----:B------:R-:W-:Y:S01]  /*2a80*/  HMMA.16816.F32 R52, R76, R70, R52 ;  /* 0x000000464c34723c */ /* 0x000fe20000001834 */
[----:B------:R-:W3:Y:S04]  /*2a90*/  LDSM.16.M88.4 R68, [R201+0x10800] ;  /* 0x01080000c944783b */ /* 0x000ee80000000200 */
[----:B------:R-:W-:Y:S01]  /*2aa0*/  LDSM.16.M88.4 R76, [R201+0x11800] ;  /* 0x01180000c94c783b */ /* 0x000fe20000000200 */
[C---:B--2---:R-:W-:Y:S06]  /*2ab0*/  HMMA.16816.F32 R28, R48.reuse, R44, R28 ;  /* 0x0000002c301c723c */ /* 0x044fec000000181c */
[C---:B------:R-:W-:Y:S01]  /*2ac0*/  HMMA.16816.F32 R24, R48.reuse, R46, R24 ;  /* 0x0000002e3018723c */ /* 0x040fe20000001818 */
[----:B------:R-:W2:Y:S05]  /*2ad0*/  LDSM.16.M88.4 R44, [R201+0x11000] ;  /* 0x01100000c92c783b */ /* 0x000eaa0000000200 */
[C---:B------:R-:W-:Y:S06]  /*2ae0*/  HMMA.16816.F32 R20, R48.reuse, R40, R20 ;  /* 0x000000283014723c */ /* 0x040fec0000001814 */
[C---:B------:R-:W-:Y:S01]  /*2af0*/  HMMA.16816.F32 R16, R48.reuse, R42, R16 ;  /* 0x0000002a3010723c */ /* 0x040fe20000001810 */
[----:B------:R-:W-:Y:S05]  /*2b00*/  LDSM.16.M88.4 R40, [R199+0x4000] ;  /* 0x00400000c728783b */ /* 0x000fea0000000200 */
[C---:B----4-:R-:W-:Y:S01]  /*2b10*/  HMMA.16816.F32 R72, R48.reuse, R36, R64 ;  /* 0x000000243048723c */ /* 0x050fe20000001840 */
[----:B------:R-:W4:Y:S05]  /*2b20*/  LDSM.16.M88.4 R64, [R200+0x8000] ;  /* 0x00800000c840783b */ /* 0x000f2a0000000200 */
[C---:B------:R-:W-:Y:S01]  /*2b30*/  HMMA.16816.F32 R60, R48.reuse, R38, R60 ;  /* 0x00000026303c723c */ /* 0x040fe2000000183c */
[----:B------:R-:W-:Y:S05]  /*2b40*/  LDSM.16.M88.4 R36, [R199+0x5000] ;  /* 0x00500000c724783b */ /* 0x000fea0000000200 */
[C---:B------:R-:W-:Y:S06]  /*2b50*/  HMMA.16816.F32 R56, R48.reuse, R32, R56 ;  /* 0x000000203038723c */ /* 0x040fec0000001838 */
[----:B------:R-:W-:Y:S01]  /*2b60*/  HMMA.16816.F32 R52, R48, R34, R52 ;  /* 0x000000223034723c */ /* 0x000fe20000001834 */
[----:B------:R-:W5:Y:S04]  /*2b70*/  LDSM.16.M88.4 R32, [R199+0x4800] ;  /* 0x00480000c720783b */ /* 0x000f680000000200 */
[----:B------:R-:W-:Y:S01]  /*2b80*/  LDSM.16.M88.4 R48, [R195+0x10000] ;  /* 0x01000000c330783b */ /* 0x000fe20000000200 */
[C---:B-1----:R-:W-:Y:S06]  /*2b90*/  HMMA.16816.F32 R28, R12.reuse, R8, R28 ;  /* 0x000000080c1c723c */ /* 0x042fec000000181c */
[C---:B------:R-:W-:Y:S01]  /*2ba0*/  HMMA.16816.F32 R24, R12.reuse, R10, R24 ;  /* 0x0000000a0c18723c */ /* 0x040fe20000001818 */
[----:B------:R-:W1:Y:S05]  /*2bb0*/  LDSM.16.M88.4 R8, [R199+0x5800] ;  /* 0x00580000c708783b */ /* 0x000e6a0000000200 */
[C---:B---3--:R-:W-:Y:S06]  /*2bc0*/  HMMA.16816.F32 R20, R12.reuse, R68, R20 ;  /* 0x000000440c14723c */ /* 0x048fec0000001814 */
[C---:B------:R-:W-:Y:S01]  /*2bd0*/  HMMA.16816.F32 R16, R12.reuse, R70, R16 ;  /* 0x000000460c10723c */ /* 0x040fe20000001810 */
[----:B------:R-:W3:Y:S05]  /*2be0*/  LDSM.16.M88.4 R68, [R198+0x8000] ;  /* 0x00800000c644783b */ /* 0x000eea0000000200 */
[C---:B--2---:R-:W-:Y:S06]  /*2bf0*/  HMMA.16816.F32 R72, R12.reuse, R44, R72 ;  /* 0x0000002c0c48723c */ /* 0x044fec0000001848 */
[C---:B------:R-:W-:Y:S01]  /*2c00*/  HMMA.16816.F32 R60, R12.reuse, R46, R60 ;  /* 0x0000002e0c3c723c */ /* 0x040fe2000000183c */
[----:B------:R-:W-:Y:S05]  /*2c10*/  LDSM.16.M88.4 R44, [R188+0x4000] ;  /* 0x00400000bc2c783b */ /* 0x000fea0000000200 */
[C---:B------:R-:W-:Y:S06]  /*2c20*/  HMMA.16816.F32 R56, R12.reuse, R76, R56 ;  /* 0x0000004c0c38723c */ /* 0x040fec0000001838 */
[----:B------:R-:W-:Y:S01]  /*2c30*/  HMMA.16816.F32 R52, R12, R78, R52 ;  /* 0x0000004e0c34723c */ /* 0x000fe20000001834 */
[----:B------:R-:W2:Y:S05]  /*2c40*/  LDSM.16.M88.4 R12, [R195+0x10800] ;  /* 0x01080000c30c783b */ /* 0x000eaa0000000200 */
[C---:B----4-:R-:W-:Y:S06]  /*2c50*/  HMMA.16816.F32 R28, R64.reuse, R40, R28 ;  /* 0x00000028401c723c */ /* 0x050fec000000181c */
[C---:B------:R-:W-:Y:S01]  /*2c60*/  HMMA.16816.F32 R24, R64.reuse, R42, R24 ;  /* 0x0000002a4018723c */ /* 0x040fe20000001818 */
[----:B------:R-:W4:Y:S05]  /*2c70*/  LDSM.16.M88.4 R40, [R195+0x11000] ;  /* 0x01100000c328783b */ /* 0x000f2a0000000200 */
[C---:B-----5:R-:W-:Y:S06]  /*2c80*/  HMMA.16816.F32 R20, R64.reuse, R32, R20 ;  /* 0x000000204014723c */ /* 0x060fec0000001814 */
[C---:B------:R-:W-:Y:S01]  /*2c90*/  HMMA.16816.F32 R76, R64.reuse, R36, R72 ;  /* 0x00000024404c723c */ /* 0x040fe20000001848 */
[----:B------:R-:W5:Y:S05]  /*2ca0*/  LDSM.16.M88.4 R72, [R197+0x8000] ;  /* 0x00800000c548783b */ /* 0x000f6a0000000200 */
[C---:B------:R-:W-:Y:S01]  /*2cb0*/  HMMA.16816.F32 R16, R64.reuse, R34, R16 ;  /* 0x000000224010723c */ /* 0x040fe20000001810 */
[----:B------:R-:W5:Y:S05]  /*2cc0*/  LDSM.16.M88.4 R32, [R195+0x11800] ;  /* 0x01180000c320783b */ /* 0x000f6a0000000200 */
[C---:B-1----:R-:W-:Y:S06]  /*2cd0*/  HMMA.16816.F32 R56, R64.reuse, R8, R56 ;  /* 0x000000084038723c */ /* 0x042fec0000001838 */
[C---:B------:R-:W-:Y:S01]  /*2ce0*/  HMMA.16816.F32 R52, R64.reuse, R10, R52 ;  /* 0x0000000a4034723c */ /* 0x040fe20000001834 */
[----:B------:R-:W1:Y:S05]  /*2cf0*/  LDSM.16.M88.4 R8, [R188+0x5000] ;  /* 0x00500000bc08783b */ /* 0x000e6a0000000200 */
[----:B------:R-:W-:Y:S01]  /*2d00*/  HMMA.16816.F32 R60, R64, R38, R60 ;  /* 0x00000026403c723c */ /* 0x000fe2000000183c */
[----:B------:R-:W1:Y:S05]  /*2d10*/  LDSM.16.M88.4 R36, [R188+0x4800] ;  /* 0x00480000bc24783b */ /* 0x000e6a0000000200 */
[C---:B---3--:R-:W-:Y:S06]  /*2d20*/  HMMA.16816.F32 R28, R68.reuse, R48, R28 ;  /* 0x00000030441c723c */ /* 0x048fec000000181c */
[C---:B--2---:R-:W-:Y:S06]  /*2d30*/  HMMA.16816.F32 R20, R68.reuse, R12, R20 ;  /* 0x0000000c4414723c */ /* 0x044fec0000001814 */
[----:B------:R-:W-:Y:S01]  /*2d40*/  HMMA.16816.F32 R24, R68, R50, R24 ;  /* 0x000000324418723c */ /* 0x000fe20000001818 */
[----:B------:R-:W-:-:S05]  /*2d50*/  LOP3.LUT R13, R6, 0x6, RZ, 0xc0, !PT ;  /* 0x00000006060d7812 */ /* 0x000fca00078ec0ff */
[C---:B----4-:R-:W-:Y:S06]  /*2d60*/  HMMA.16816.F32 R76, R68.reuse, R40, R76 ;  /* 0x00000028444c723c */ /* 0x050fec000000184c */
[----:B------:R-:W-:Y:S01]  /*2d70*/  HMMA.16816.F32 R16, R68, R14, R16 ;  /* 0x0000000e4410723c */ /* 0x000fe20000001810 */
[----:B------:R-:W-:Y:S02]  /*2d80*/  IMAD R40, R4, 0x40, R13 ;  /* 0x0000004004287824 */ /* 0x000fe400078e020d */
[----:B------:R-:W2:Y:S01]  /*2d90*/  LDSM.16.M88.4 R12, [R188+0x5800] ;  /* 0x00580000bc0c783b */ /* 0x000ea20000000200 */
[----:B------:R-:W-:-:S04]  /*2da0*/  DEPBAR.LE SB0, 0x0 ;  /* 0x000080000000791a */ /* 0x000fc80000000000 */
[----:B-----5:R-:W-:Y:S01]  /*2db0*/  HMMA.16816.F32 R28, R72, R44, R28 ;  /* 0x0000002c481c723c */ /* 0x020fe2000000181c */
[C---:B------:R-:W-:Y:S01]  /*2dc0*/  VIADD R4, R40.reuse, 0x1 ;  /* 0x0000000128047836 */ /* 0x040fe20000000000 */
[CC--:B------:R-:W-:Y:S01]  /*2dd0*/  ISETP.GE.AND P1, PT, R40.reuse, R83.reuse, PT ;  /* 0x000000532800720c */ /* 0x0c0fe20003f26270 */
[C---:B------:R-:W-:Y:S02]  /*2de0*/  VIADD R2, R40.reuse, 0x8 ;  /* 0x0000000828027836 */ /* 0x040fe40000000000 */
[----:B------:R-:W-:Y:S01]  /*2df0*/  VIADD R6, R40, 0x9 ;  /* 0x0000000928067836 */ /* 0x000fe20000000000 */
[C---:B------:R-:W-:Y:S01]  /*2e00*/  HMMA.16816.F32 R60, R68.reuse, R42, R60 ;  /* 0x0000002a443c723c */ /* 0x040fe2000000183c */
[-C--:B------:R-:W-:Y:S01]  /*2e10*/  ISETP.GE.AND P5, PT, R4, R83.reuse, PT ;  /* 0x000000530400720c */ /* 0x080fe20003fa6270 */
[----:B------:R-:W-:Y:S01]  /*2e20*/  VIADD R4, R40, 0x10 ;  /* 0x0000001028047836 */ /* 0x000fe20000000000 */
[-C--:B------:R-:W-:Y:S01]  /*2e30*/  ISETP.GE.AND P0, PT, R2, R83.reuse, PT ;  /* 0x000000530200720c */ /* 0x080fe20003f06270 */
[----:B------:R-:W-:Y:S01]  /*2e40*/  VIADD R2, R40, 0x11 ;  /* 0x0000001128027836 */ /* 0x000fe20000000000 */
[-C--:B------:R-:W-:Y:S01]  /*2e50*/  ISETP.GE.AND P6, PT, R6, R83.reuse, PT ;  /* 0x000000530600720c */ /* 0x080fe20003fc6270 */
[----:B------:R-:W-:Y:S01]  /*2e60*/  HMMA.16816.F32 R56, R68, R32, R56 ;  /* 0x000000204438723c */ /* 0x000fe20000001838 */
[-C--:B------:R-:W-:Y:S01]  /*2e70*/  ISETP.GE.AND P4, PT, R4, R83.reuse, PT ;  /* 0x000000530400720c */ /* 0x080fe20003f86270 */
[----:B------:R-:W-:Y:S01]  /*2e80*/  VIADD R4, R40, 0x19 ;  /* 0x0000001928047836 */ /* 0x000fe20000000000 */
[----:B------:R-:W-:Y:S01]  /*2e90*/  ISETP.GE.AND P3, PT, R2, R83, PT ;  /* 0x000000530200720c */ /* 0x000fe20003f66270 */
[----:B------:R-:W-:-:S02]  /*2ea0*/  VIADD R2, R40, 0x18 ;  /* 0x0000001828027836 */ /* 0x000fc40000000000 */
[----:B------:R-:W-:Y:S03]  /*2eb0*/  HMMA.16816.F32 R52, R68, R34, R52 ;  /* 0x000000224434723c */ /* 0x000fe60000001834 */
[-C--:B------:R-:W-:Y:S01]  /*2ec0*/  ISETP.GE.AND P2, PT, R2, R83.reuse, PT ;  /* 0x000000530200720c */ /* 0x080fe20003f46270 */
[----:B------:R-:W-:Y:S02]  /*2ed0*/  VIADD R2, R40, 0x21 ;  /* 0x0000002128027836 */ /* 0x000fe40000000000 */
[C---:B------:R-:W-:Y:S01]  /*2ee0*/  HMMA.16816.F32 R24, R72.reuse, R46, R24 ;  /* 0x0000002e4818723c */ /* 0x040fe20000001818 */
[----:B------:R-:W-:Y:S02]  /*2ef0*/  FSEL R30, R30, -INF , !P1 ;  /* 0xff8000001e1e7808 */ /* 0x000fe40004800000 */
[----:B------:R-:W-:Y:S02]  /*2f00*/  FSEL R33, R28, -INF , !P1 ;  /* 0xff8000001c217808 */ /* 0x000fe40004800000 */
[----:B------:R-:W-:Y:S01]  /*2f10*/  ISETP.GE.AND P1, PT, R4, R83, PT ;  /* 0x000000530400720c */ /* 0x000fe20003f26270 */
[----:B-1----:R-:W-:Y:S01]  /*2f20*/  HMMA.16816.F32 R76, R72, R8, R76 ;  /* 0x00000008484c723c */ /* 0x002fe2000000184c */
[----:B------:R-:W-:Y:S01]  /*2f30*/  VIADD R4, R40, 0x20 ;  /* 0x0000002028047836 */ /* 0x000fe20000000000 */
[----:B------:R-:W-:-:S02]  /*2f40*/  FSEL R32, R31, -INF , !P5 ;  /* 0xff8000001f207808 */ /* 0x000fc40006800000 */
[----:B------:R-:W-:Y:S02]  /*2f50*/  FSEL R31, R29, -INF , !P5 ;  /* 0xff8000001d1f7808 */ /* 0x000fe40006800000 */
[----:B------:R-:W-:Y:S01]  /*2f60*/  HMMA.16816.F32 R20, R72, R36, R20 ;  /* 0x000000244814723c */ /* 0x000fe20000001814 */
[----:B------:R-:W-:Y:S01]  /*2f70*/  ISETP.GE.AND P5, PT, R4, R83, PT ;  /* 0x000000530400720c */ /* 0x000fe20003fa6270 */
[----:B------:R-:W-:-:S04]  /*2f80*/  VIADD R4, R40, 0x28 ;  /* 0x0000002828047836 */ /* 0x000fc80000000000 */
[C---:B------:R-:W-:Y:S06]  /*2f90*/  HMMA.16816.F32 R16, R72.reuse, R38, R16 ;  /* 0x000000264810723c */ /* 0x040fec0000001810 */
[C---:B------:R-:W-:Y:S01]  /*2fa0*/  HMMA.16816.F32 R60, R72.reuse, R10, R60 ;  /* 0x0000000a483c723c */ /* 0x040fe2000000183c */
[----:B------:R-:W-:Y:S02]  /*2fb0*/  FSEL R6, R26, -INF , !P0 ;  /* 0xff8000001a067808 */ /* 0x000fe40004000000 */
[----:B------:R-:W-:Y:S02]  /*2fc0*/  FSEL R35, R24, -INF , !P0 ;  /* 0xff80000018237808 */ /* 0x000fe40004000000 */
[----:B------:R-:W-:Y:S01]  /*2fd0*/  ISETP.GE.AND P0, PT, R2, R83, PT ;  /* 0x000000530200720c */ /* 0x000fe20003f06270 */
[----:B--2---:R-:W-:Y:S01]  /*2fe0*/  HMMA.16816.F32 R56, R72, R12, R56 ;  /* 0x0000000c4838723c */ /* 0x004fe20000001838 */
[----:B------:R-:W-:Y:S01]  /*2ff0*/  VIADD R2, R40, 0x29 ;  /* 0x0000002928027836 */ /* 0x000fe20000000000 */
[----:B------:R-:W-:Y:S01]  /*3000*/  FSEL R160, R78, -INF , !P5 ;  /* 0xff8000004ea07808 */ /* 0x000fe20006800000 */
[----:B------:R-:W-:Y:S01]  /*3010*/  VIADD R10, R40, 0x30 ;  /* 0x00000030280a7836 */ /* 0x000fe20000000000 */
[----:B------:R-:W-:-:S02]  /*3020*/  FSEL R169, R76, -INF , !P5 ;  /* 0xff8000004ca97808 */ /* 0x000fc40006800000 */
[----:B------:R-:W-:Y:S01]  /*3030*/  HMMA.16816.F32 R52, R72, R14, R52 ;  /* 0x0000000e4834723c */ /* 0x000fe20000001834 */
[----:B------:R-:W-:Y:S02]  /*3040*/  ISETP.GE.AND P5, PT, R83, 0x41, PT ;  /* 0x000000415300780c */ /* 0x000fe40003fa6270 */
[----:B------:R-:W-:Y:S02]  /*3050*/  FSEL R8, R27, -INF , !P6 ;  /* 0xff8000001b087808 */ /* 0x000fe40007000000 */
[----:B------:R-:W-:Y:S02]  /*3060*/  FSEL R37, R25, -INF , !P6 ;  /* 0xff80000019257808 */ /* 0x000fe40007000000 */
[----:B------:R-:W-:Y:S02]  /*3070*/  ISETP.GE.AND P6, PT, R4, R83, PT ;  /* 0x000000530400720c */ /* 0x000fe40003fc6270 */
[----:B------:R-:W-:Y:S02]  /*3080*/  FSEL R22, R22, -INF , !P4 ;  /* 0xff80000016167808 */ /* 0x000fe40006000000 */
[----:B------:R-:W-:-:S02]  /*3090*/  FSEL R11, R20, -INF , !P4 ;  /* 0xff800000140b7808 */ /* 0x000fc40006000000 */
[-C--:B------:R-:W-:Y:S01]  /*30a0*/  ISETP.GE.AND P4, PT, R2, R83.reuse, PT ;  /* 0x000000530200720c */ /* 0x080fe20003f86270 */
[----:B------:R-:W-:Y:S01]  /*30b0*/  VIADD R2, R40, 0x31 ;  /* 0x0000003128027836 */ /* 0x000fe20000000000 */
[----:B------:R-:W-:Y:S02]  /*30c0*/  FSEL R4, R23, -INF , !P3 ;  /* 0xff80000017047808 */ /* 0x000fe40005800000 */
[----:B------:R-:W-:Y:S02]  /*30d0*/  FSEL R21, R21, -INF , !P3 ;  /* 0xff80000015157808 */ /* 0x000fe40005800000 */
[----:B------:R-:W-:Y:S01]  /*30e0*/  ISETP.GE.AND P3, PT, R10, R83, PT ;  /* 0x000000530a00720c */ /* 0x000fe20003f66270 */
[----:B------:R-:W-:Y:S01]  /*30f0*/  VIADD R10, R40, 0x38 ;  /* 0x00000038280a7836 */ /* 0x000fe20000000000 */
[----:B------:R-:W-:Y:S01]  /*3100*/  FSEL R18, R18, -INF , !P2 ;  /* 0xff80000012127808 */ /* 0x000fe20005000000 */
[----:B------:R-:W-:Y:S01]  /*3110*/  VIADD R40, R40, 0x39 ;  /* 0x0000003928287836 */ /* 0x000fe20000000000 */
[----:B------:R-:W-:-:S02]  /*3120*/  FSEL R9, R16, -INF , !P2 ;  /* 0xff80000010097808 */ /* 0x000fc40005000000 */
[-C--:B------:R-:W-:Y:S02]  /*3130*/  ISETP.GE.AND P2, PT, R2, R83.reuse, PT ;  /* 0x000000530200720c */ /* 0x080fe40003f46270 */
[----:B------:R-:W-:Y:S02]  /*3140*/  FSEL R2, R19, -INF , !P1 ;  /* 0xff80000013027808 */ /* 0x000fe40004800000 */
[----:B------:R-:W-:Y:S02]  /*3150*/  FSEL R17, R17, -INF , !P1 ;  /* 0xff80000011117808 */ /* 0x000fe40004800000 */
[----:B------:R-:W-:Y:S02]  /*3160*/  FSEL R176, R79, -INF , !P0 ;  /* 0xff8000004fb07808 */ /* 0x000fe40004000000 */
[----:B------:R-:W-:Y:S02]  /*3170*/  FSEL R161, R77, -INF , !P0 ;  /* 0xff8000004da17808 */ /* 0x000fe40004000000 */
[----:B------:R-:W-:-:S02]  /*3180*/  ISETP.GE.AND P1, PT, R10, R83, PT ;  /* 0x000000530a00720c */ /* 0x000fc40003f26270 */
[----:B------:R-:W-:Y:S02]  /*3190*/  ISETP.GE.AND P0, PT, R40, R83, PT ;  /* 0x000000532800720c */ /* 0x000fe40003f06270 */
[----:B------:R-:W-:Y:S02]  /*31a0*/  FSEL R164, R62, -INF , !P6 ;  /* 0xff8000003ea47808 */ /* 0x000fe40007000000 */
[----:B------:R-:W-:Y:S02]  /*31b0*/  FSEL R165, R60, -INF , !P6 ;  /* 0xff8000003ca57808 */ /* 0x000fe40007000000 */
[----:B------:R-:W-:Y:S02]  /*31c0*/  FSEL R174, R63, -INF , !P4 ;  /* 0xff8000003fae7808 */ /* 0x000fe40006000000 */
[----:B------:R-:W-:Y:S02]  /*31d0*/  FSEL R163, R61, -INF , !P4 ;  /* 0xff8000003da37808 */ /* 0x000fe40006000000 */
[----:B------:R-:W-:-:S02]  /*31e0*/  FSEL R170, R58, -INF , !P3 ;  /* 0xff8000003aaa7808 */ /* 0x000fc40005800000 */
[----:B------:R-:W-:Y:S02]  /*31f0*/  FSEL R177, R56, -INF , !P3 ;  /* 0xff80000038b17808 */ /* 0x000fe40005800000 */
[----:B------:R-:W-:Y:S02]  /*3200*/  FSEL R168, R59, -INF , !P2 ;  /* 0xff8000003ba87808 */ /* 0x000fe40005000000 */
[----:B------:R-:W-:Y:S02]  /*3210*/  FSEL R175, R57, -INF , !P2 ;  /* 0xff80000039af7808 */ /* 0x000fe40005000000 */
[----:B------:R-:W-:Y:S02]  /*3220*/  FSEL R166, R54, -INF , !P1 ;  /* 0xff80000036a67808 */ /* 0x000fe40004800000 */
[----:B------:R-:W-:Y:S02]  /*3230*/  FSEL R173, R52, -INF , !P1 ;  /* 0xff80000034ad7808 */ /* 0x000fe40004800000 */
[----:B------:R-:W-:-:S02]  /*3240*/  FSEL R162, R55, -INF , !P0 ;  /* 0xff80000037a27808 */ /* 0x000fc40004000000 */
[----:B------:R-:W-:Y:S01]  /*3250*/  FSEL R171, R53, -INF , !P0 ;  /* 0xff80000035ab7808 */ /* 0x000fe20004000000 */
[----:B------:R-:W-:Y:S06]  /*3260*/  BAR.SYNC.DEFER_BLOCKING 0x0 ;  /* 0x0000000000007b1d */ /* 0x000fec0000010000 */
[----:B------:R-:W-:Y:S05]  /*3270*/  @!P5 BRA `(.L_x_91) ;  /* 0x000000040000d947 */ /* 0x000fea0003800000 */
[----:B------:R-:W-:Y:S01]  /*3280*/  ULDC UR5, c[0x0][0x2d0] ;  /* 0x0000b40000057ab9 */ /* 0x000fe20000000800 */
[----:B------:R-:W-:Y:S01]  /*3290*/  LEA.HI.SX32 R16, R133, 0xfffffffe, 0x1a ;  /* 0xfffffffe85107811 */ /* 0x000fe200078fd2ff */
[----:B------:R-:W-:Y:S01]  /*32a0*/  BSSY B0, `(.L_x_92) ;  /* 0x000003c000007945 */ /* 0x000fe20003800000 */
[----:B------:R-:W-:Y:S02]  /*32b0*/  ISETP.GE.AND P4, PT, R134, UR5, PT ;  /* 0x0000000586007c0c */ /* 0x000fe4000bf86270 */
[----:B------:R-:W-:Y:S01]  /*32c0*/  ISETP.GE.AND P3, PT, R217, UR5, PT ;  /* 0x00000005d9007c0c */ /* 0x000fe2000bf66270 */
[----:B------:R-:W-:Y:S01]  /*32d0*/  IMAD R3, R3, R16, RZ ;  /* 0x0000001003037224 */ /* 0x000fe200078e02ff */
[----:B------:R-:W-:Y:S01]  /*32e0*/  ISETP.GE.AND P1, PT, R216, UR5, PT ;  /* 0x00000005d8007c0c */ /* 0x000fe2000bf26270 */
[----:B------:R-:W-:Y:S01]  /*32f0*/  IMAD.WIDE.U32 R38, R16, R81, R224 ;  /* 0x0000005110267225 */ /* 0x000fe200078e00e0 */
[----:B------:R-:W-:-:S05]  /*3300*/  SHF.R.S32.HI R10, RZ, 0x1f, R16 ;  /* 0x0000001fff0a7819 */ /* 0x000fca0000011410 */
[----:B------:R-:W-:Y:S02]  /*3310*/  IMAD R10, R10, R81, R3 ;  /* 0x000000510a0a7224 */ /* 0x000fe400078e0203 */
[----:B------:R-:W1:Y:S01]  /*3320*/  @!P4 LDC.64 R28, c[0x0][0x218] ;  /* 0x00008600ff1ccb82 */ /* 0x000e620000000a00 */
[----:B------:R2:W-:Y:S01]  /*3330*/  @P4 STS.128 [R215+0xc000], RZ ;  /* 0x00c000ffd7004388 */ /* 0x0005e20000000c00 */
[----:B------:R-:W-:-:S06]  /*3340*/  IMAD.IADD R10, R39, 0x1, R10 ;  /* 0x00000001270a7824 */ /* 0x000fcc00078e020a */
[----:B------:R-:W3:Y:S08]  /*3350*/  @!P3 LDC.64 R26, c[0x0][0x218] ;  /* 0x00008600ff1abb82 */ /* 0x000ef00000000a00 */
[----:B------:R-:W4:Y:S08]  /*3360*/  @!P1 LDC.64 R24, c[0x0][0x218] ;  /* 0x00008600ff189b82 */ /* 0x000f300000000a00 */
[----:B------:R-:W5:Y:S01]  /*3370*/  @!P4 LDC.64 R14, c[0x0][0x218] ;  /* 0x00008600ff0ecb82 */ /* 0x000f620000000a00 */
[----:B-1----:R-:W-:-:S04]  /*3380*/  @!P4 LEA R28, P6, R38, R28, 0x1 ;  /* 0x0000001c261cc211 */ /* 0x002fc800078c08ff */
[--C-:B------:R-:W-:Y:S02]  /*3390*/  @!P4 LEA.HI.X R29, R38, R29, R10.reuse, 0x1, P6 ;  /* 0x0000001d261dc211 */ /* 0x100fe400030f0c0a */
[----:B------:R-:W-:Y:S01]  /*33a0*/  IADD3 R3, P6, R212, R38, RZ ;  /* 0x00000026d4037210 */ /* 0x000fe20007fde0ff */
[----:B------:R-:W1:Y:S01]  /*33b0*/  @!P3 LDC.64 R12, c[0x0][0x218] ;  /* 0x00008600ff0cbb82 */ /* 0x000e620000000a00 */
[C---:B---3--:R-:W-:Y:S01]  /*33c0*/  @!P3 LEA R26, P2, R38.reuse, R26, 0x1 ;  /* 0x0000001a261ab211 */ /* 0x048fe200078408ff */
[----:B------:R-:W-:Y:S01]  /*33d0*/  @!PT LDS RZ, [RZ] ;  /* 0x00000000fffff984 */ /* 0x000fe20000000800 */
[----:B------:R-:W-:Y:S01]  /*33e0*/  @!PT LDS RZ, [RZ] ;  /* 0x00000000fffff984 */ /* 0x000fe20000000800 */
[----:B------:R-:W-:Y:S01]  /*33f0*/  @!PT LDS RZ, [RZ] ;  /* 0x00000000fffff984 */ /* 0x000fe20000000800 */
[----:B------:R2:W-:Y:S03]  /*3400*/  @!P4 LDGSTS.E.BYPASS.LTC128B.128 [R215+0xc000], desc[UR8][R28.64] ;  /* 0x0c0000001cd7cfae */ /* 0x0005e6000b901d48 */
[C---:B------:R-:W-:Y:S01]  /*3410*/  @!P3 LEA.HI.X R27, R38.reuse, R27, R10, 0x1, P2 ;  /* 0x0000001b261bb211 */ /* 0x040fe200010f0c0a */
[----:B------:R2:W-:Y:S01]  /*3420*/  @P3 STS.128 [R215+0xe000], RZ ;  /* 0x00e000ffd7003388 */ /* 0x0005e20000000c00 */
[----:B----4-:R-:W-:-:S03]  /*3430*/  @!P1 LEA R24, P0, R38, R24, 0x1 ;  /* 0x0000001826189211 */ /* 0x010fc600078008ff */
[----:B------:R-:W-:Y:S01]  /*3440*/  @!PT LDS RZ, [RZ] ;  /* 0x00000000fffff984 */ /* 0x000fe20000000800 */
[----:B------:R-:W-:Y:S01]  /*3450*/  @!PT LDS RZ, [RZ] ;  /* 0x00000000fffff984 */ /* 0x000fe20000000800 */
[----:B------:R-:W-:Y:S01]  /*3460*/  @!PT LDS RZ, [RZ] ;  /* 0x00000000fffff984 */ /* 0x000fe20000000800 */
[----:B------:R2:W-:Y:S01]  /*3470*/  @!P3 LDGSTS.E.BYPASS.LTC128B.128 [R215+0xe000], desc[UR8][R26.64+0x80] ;  /* 0x0e0000801ad7bfae */ /* 0x0005e2000b901d48 */
[--C-:B------:R-:W-:Y:S01]  /*3480*/  @!P1 LEA.HI.X R25, R38, R25, R10.reuse, 0x1, P0 ;  /* 0x0000001926199211 */ /* 0x100fe200000f0c0a */
[----:B------:R-:W-:Y:S02]  /*3490*/  IMAD.X R10, R211, 0x1, R10, P6 ;  /* 0x00000001d30a7824 */ /* 0x000fe400030e060a */
[----:B------:R2:W-:Y:S01]  /*34a0*/  @P1 STS.128 [R215+0x10000], RZ ;  /* 0x010000ffd7001388 */ /* 0x0005e20000000c00 */
[----:B-----5:R-:W-:-:S03]  /*34b0*/  @!P4 LEA R14, P0, R3, R14, 0x1 ;  /* 0x0000000e030ec211 */ /* 0x020fc600078008ff */
[----:B------:R-:W-:Y:S01]  /*34c0*/  @!PT LDS RZ, [RZ] ;  /* 0x00000000fffff984 */ /* 0x000fe20000000800 */
[----:B------:R-:W-:Y:S01]  /*34d0*/  @!PT LDS RZ, [RZ] ;  /* 0x00000000fffff984 */ /* 0x000fe20000000800 */
[----:B------:R-:W-:Y:S01]  /*34e0*/  @!PT LDS RZ, [RZ] ;  /* 0x00000000fffff984 */ /* 0x000fe20000000800 */
[----:B------:R2:W-:Y:S01]  /*34f0*/  @!P1 LDGSTS.E.BYPASS.LTC128B.128 [R215+0x10000], desc[UR8][R24.64+0x100] ;  /* 0x1000010018d79fae */ /* 0x0005e2000b901d48 */
[----:B------:R-:W-:-:S03]  /*3500*/  @!P4 LEA.HI.X R15, R3, R15, R10, 0x1, P0 ;  /* 0x0000000f030fc211 */ /* 0x000fc600000f0c0a */
[----:B------:R2:W-:Y:S01]  /*3510*/  @P4 STS.128 [R215+0xd000], RZ ;  /* 0x00d000ffd7004388 */ /* 0x0005e20000000c00 */
        /* <DEDUP_REMOVED lines=20> */
.L_x_93:
[----:B------:R-:W-:Y:S05]  /*3660*/  BSYNC B0 ;  /* 0x0000000000007941 */ /* 0x000fea0003800000 */
.L_x_92:
[----:B------:R-:W0:Y:S02]  /*3670*/  LDGDEPBAR ;  /* 0x00000000000079af */ /* 0x000e240000000000 */
.L_x_91:
[----:B-12---:R-:W-:Y:S01]  /*3680*/  FMNMX.FTZ R12, R33, R31, !PT ;  /* 0x0000001f210c7209 */ /* 0x006fe20007810000 */
[----:B------:R-:W-:Y:S01]  /*3690*/  ULDC UR5, c[0x0][0x2ec] ;  /* 0x0000bb0000057ab9 */ /* 0x000fe20000000800 */
[----:B------:R-:W-:Y:S02]  /*36a0*/  FMNMX.FTZ R15, R30, R32, !PT ;  /* 0x000000201e0f7209 */ /* 0x000fe40007810000 */
[----:B------:R-:W-:Y:S02]  /*36b0*/  FMNMX.FTZ R12, R35, R12, !PT ;  /* 0x0000000c230c7209 */ /* 0x000fe40007810000 */
[----:B------:R-:W-:Y:S02]  /*36c0*/  FMNMX.FTZ R15, R6, R15, !PT ;  /* 0x0000000f060f7209 */ /* 0x000fe40007810000 */
[----:B------:R-:W-:Y:S02]  /*36d0*/  FMNMX.FTZ R12, R37, R12, !PT ;  /* 0x0000000c250c7209 */ /* 0x000fe40007810000 */
[----:B------:R-:W-:-:S02]  /*36e0*/  FMNMX.FTZ R15, R8, R15, !PT ;  /* 0x0000000f080f7209 */ /* 0x000fc40007810000 */
[----:B------:R-:W-:Y:S02]  /*36f0*/  FMNMX.FTZ R12, R11, R12, !PT ;  /* 0x0000000c0b0c7209 */ /* 0x000fe40007810000 */
        /* <DEDUP_REMOVED lines=23> */
[----:B------:R-:W-:Y:S01]  /*3870*/  LEA R196, R0, UR4, 0x1 ;  /* 0x0000000400c47c11 */ /* 0x000fe2000f8e08ff */
[----:B------:R-:W1:Y:S03]  /*3880*/  SHFL.BFLY PT, R13, R12, 0x2, 0x1f ;  /* 0x0c401f000c0d7f89 */ /* 0x000e6600000e0000 */
[-C--:B------:R-:W-:Y:S01]  /*3890*/  LEA R194, R7, R196.reuse, 0x1 ;  /* 0x000000c407c27211 */ /* 0x080fe200078e08ff */
[----:B------:R-:W2:Y:S01]  /*38a0*/  SHFL.BFLY PT, R10, R15, 0x2, 0x1f ;  /* 0x0c401f000f0a7f89 */ /* 0x000ea200000e0000 */
[C---:B------:R-:W-:Y:S02]  /*38b0*/  LEA R193, R5.reuse, R196, 0x1 ;  /* 0x000000c405c17211 */ /* 0x040fe400078e08ff */
[----:B------:R-:W-:Y:S01]  /*38c0*/  LEA R192, R5, R194, 0x1 ;  /* 0x000000c205c07211 */ /* 0x000fe200078e08ff */
[----:B------:R-:W-:Y:S04]  /*38d0*/  LDSM.16.MT88.4 R40, [R194+0x12000] ;  /* 0x01200000c228783b */ /* 0x000fe80000004200 */
[----:B------:R-:W-:Y:S04]  /*38e0*/  LDSM.16.MT88.4 R64, [R196+0x14000] ;  /* 0x01400000c440783b */ /* 0x000fe80000004200 */
[----:B------:R-:W-:Y:S04]  /*38f0*/  LDSM.16.MT88.4 R80, [R193+0x14000] ;  /* 0x01400000c150783b */ /* 0x000fe80000004200 */
[----:B------:R-:W-:Y:S01]  /*3900*/  LDSM.16.MT88.4 R88, [R192+0x14000] ;  /* 0x01400000c058783b */ /* 0x000fe20000004200 */
[----:B-1----:R-:W-:-:S03]  /*3910*/  FMNMX.FTZ R13, R12, R13, !PT ;  /* 0x0000000d0c0d7209 */ /* 0x002fc60007810000 */
[----:B------:R-:W-:Y:S01]  /*3920*/  LDSM.16.MT88.4 R96, [R196+0x16000] ;  /* 0x01600000c460783b */ /* 0x000fe20000004200 */
[----:B--2---:R-:W-:-:S03]  /*3930*/  FMNMX.FTZ R10, R15, R10, !PT ;  /* 0x0000000a0f0a7209 */ /* 0x004fc60007810000 */
[----:B------:R-:W1:Y:S04]  /*3940*/  SHFL.BFLY PT, R132, R13, 0x1, 0x1f ;  /* 0x0c201f000d847f89 */ /* 0x000e6800000e0000 */
[----:B------:R-:W2:Y:S04]  /*3950*/  SHFL.BFLY PT, R3, R10, 0x1, 0x1f ;  /* 0x0c201f000a037f89 */ /* 0x000ea800000e0000 */
[----:B------:R-:W3:Y:S04]  /*3960*/  LDSM.16.MT88.4 R104, [R194+0x16000] ;  /* 0x01600000c268783b */ /* 0x000ee80000004200 */
[----:B------:R-:W-:Y:S04]  /*3970*/  LDSM.16.MT88.4 R48, [R193+0x12000] ;  /* 0x01200000c130783b */ /* 0x000fe80000004200 */
[----:B------:R-:W-:Y:S04]  /*3980*/  LDSM.16.MT88.4 R124, [R196+0x12000] ;  /* 0x01200000c47c783b */ /* 0x000fe80000004200 */
[----:B------:R-:W-:Y:S01]  /*3990*/  LDSM.16.MT88.4 R56, [R192+0x12000] ;  /* 0x01200000c038783b */ /* 0x000fe20000004200 */
[----:B-1----:R-:W-:-:S03]  /*39a0*/  FMNMX.FTZ R132, R13, R132, !PT ;  /* 0x000000840d847209 */ /* 0x002fc60007810000 */
[----:B------:R-:W-:Y:S01]  /*39b0*/  LDSM.16.MT88.4 R72, [R194+0x14000] ;  /* 0x01400000c248783b */ /* 0x000fe20000004200 */
[----:B--2---:R-:W-:Y:S01]  /*39c0*/  FMNMX.FTZ R3, R10, R3, !PT ;  /* 0x000000030a037209 */ /* 0x004fe20007810000 */
[C---:B------:R-:W-:Y:S01]  /*39d0*/  FMUL.FTZ R172, R132.reuse, UR5 ;  /* 0x0000000584ac7c20 */ /* 0x040fe20008410000 */
[----:B------:R-:W-:Y:S01]  /*39e0*/  FSETP.NEU.FTZ.AND P0, PT, R132, -INF , PT ;  /* 0xff8000008400780b */ /* 0x000fe20003f1d000 */
[----:B------:R-:W1:Y:S02]  /*39f0*/  LDSM.16.MT88.4 R12, [R194+0x12800] ;  /* 0x01280000c20c783b */ /* 0x000e640000004200 */
[C---:B------:R-:W-:Y:S01]  /*3a00*/  FMUL.FTZ R167, R3.reuse, UR5 ;  /* 0x0000000503a77c20 */ /* 0x040fe20008410000 */
[----:B------:R-:W-:Y:S01]  /*3a10*/  FSEL R172, R172, RZ, P0 ;  /* 0x000000ffacac7208 */ /* 0x000fe20000000000 */
[----:B------:R-:W-:Y:S01]  /*3a20*/  LDSM.16.MT88.4 R108, [R193+0x16000] ;  /* 0x01600000c16c783b */ /* 0x000fe20000004200 */
[----:B------:R-:W-:-:S03]  /*3a30*/  FSETP.NEU.FTZ.AND P0, PT, R3, -INF , PT ;  /* 0xff8000000300780b */ /* 0x000fc60003f1d000 */
[--C-:B------:R-:W-:Y:S01]  /*3a40*/  FFMA.FTZ R157, R33, UR5, -R172.reuse ;  /* 0x00000005219d7c23 */ /* 0x100fe200080108ac */
[----:B------:R-:W-:Y:S01]  /*3a50*/  FSEL R167, R167, RZ, P0 ;  /* 0x000000ffa7a77208 */ /* 0x000fe20000000000 */
[--C-:B------:R-:W-:Y:S01]  /*3a60*/  FFMA.FTZ R152, R31, UR5, -R172.reuse ;  /* 0x000000051f987c23 */ /* 0x100fe200080108ac */
        /* <DEDUP_REMOVED lines=12> */
[--C-:B------:R-:W-:Y:S01]  /*3b30*/  FFMA.FTZ R149, R22, UR5, -R167.reuse ;  /* 0x0000000516957c23 */ /* 0x100fe200080108a7 */
[--C-:B------:R-:W-:Y:S01]  /*3b40*/  FFMA.FTZ R144, R4, UR5, -R167.reuse ;  /* 0x0000000504907c23 */ /* 0x100fe200080108a7 */
[--C-:B------:R-:W-:Y:S01]  /*3b50*/  FFMA.FTZ R145, R18, UR5, -R167.reuse ;  /* 0x0000000512917c23 */ /* 0x100fe200080108a7 */
[----:B------:R-:W4:Y:S01]  /*3b60*/  MUFU.EX2 R152, R152 ;  /* 0x0000009800987308 */ /* 0x000f220000000800 */
[--C-:B------:R-:W-:Y:S01]  /*3b70*/  FFMA.FTZ R2, R2, UR5, -R167.reuse ;  /* 0x0000000502027c23 */ /* 0x100fe200080108a7 */
[----:B------:R-:W5:Y:S01]  /*3b80*/  LDSM.16.MT88.4 R20, [R193+0x14800] ;  /* 0x01480000c114783b */ /* 0x000f620000004200 */
[--C-:B------:R-:W-:Y:S01]  /*3b90*/  FFMA.FTZ R156, R169, UR5, -R172.reuse ;  /* 0x00000005a99c7c23 */ /* 0x100fe200080108ac */
[--C-:B------:R-:W-:Y:S01]  /*3ba0*/  FFMA.FTZ R158, R165, UR5, -R172.reuse ;  /* 0x00000005a59e7c23 */ /* 0x100fe200080108ac */
[--C-:B------:R-:W-:Y:S01]  /*3bb0*/  FFMA.FTZ R161, R161, UR5, -R172.reuse ;  /* 0x00000005a1a17c23 */ /* 0x100fe200080108ac */
[----:B------:R-:W5:Y:S01]  /*3bc0*/  LDSM.16.MT88.4 R16, [R192+0x14800] ;  /* 0x01480000c010783b */ /* 0x000f620000004200 */
[--C-:B------:R-:W-:Y:S01]  /*3bd0*/  FFMA.FTZ R163, R163, UR5, -R172.reuse ;  /* 0x00000005a3a37c23 */ /* 0x100fe200080108ac */
[----:B------:R-:W-:Y:S01]  /*3be0*/  MUFU.EX2 R153, R153 ;  /* 0x0000009900997308 */ /* 0x000fe20000000800 */
[--C-:B------:R-:W-:Y:S01]  /*3bf0*/  FFMA.FTZ R160, R160, UR5, -R167.reuse ;  /* 0x00000005a0a07c23 */ /* 0x100fe200080108a7 */
[----:B------:R-:W-:Y:S01]  /*3c00*/  LDSM.16.MT88.4 R140, [R192+0x16000] ;  /* 0x01600000c08c783b */ /* 0x000fe20000004200 */
        /* <DEDUP_REMOVED lines=12> */
[--C-:B------:R-:W-:Y:S01]  /*3cd0*/  FFMA.FTZ R170, R170, UR5, -R167.reuse ;  /* 0x00000005aaaa7c23 */ /* 0x100fe200080108a7 */
[----:B------:R-:W-:Y:S01]  /*3ce0*/  MUFU.EX2 R154, R154 ;  /* 0x0000009a009a7308 */ /* 0x000fe20000000800 */
[--C-:B------:R-:W-:Y:S01]  /*3cf0*/  FFMA.FTZ R171, R168, UR5, -R167.reuse ;  /* 0x00000005a8ab7c23 */ /* 0x100fe200080108a7 */
[----:B------:R-:W-:Y:S01]  /*3d00*/  LDSM.16.MT88.4 R24, [R194+0x14800] ;  /* 0x01480000c218783b */ /* 0x000fe20000004200 */
[--C-:B------:R-:W-:Y:S01]  /*3d10*/  FFMA.FTZ R166, R166, UR5, -R167.reuse ;  /* 0x00000005a6a67c23 */ /* 0x100fe200080108a7 */
[----:B------:R-:W-:Y:S01]  /*3d20*/  FFMA.FTZ R227, R162, UR5, -R167 ;  /* 0x00000005a2e37c23 */ /* 0x000fe200080108a7 */
[----:B------:R-:W-:-:S03]  /*3d30*/  FADD.FTZ R152, R157, R152 ;  /* 0x000000989d987221 */ /* 0x000fc60000010000 */
[----:B------:R-:W4:Y:S01]  /*3d40*/  MUFU.EX2 R159, R159 ;  /* 0x0000009f009f7308 */ /* 0x000f220000000800 */
[----:B---3--:R-:W-:Y:S01]  /*3d50*/  F2FP.F16.F32.PACK_AB R114, R148, R153 ;  /* 0x000000999472723e */ /* 0x008fe200000000ff */
[----:B------:R-:W-:-:S04]  /*3d60*/  FADD.FTZ R153, R153, R152 ;  /* 0x0000009899997221 */ /* 0x000fc80000010000 */
[----:B------:R-:W-:Y:S02]  /*3d70*/  FADD.FTZ R148, R148, R153 ;  /* 0x0000009994947221 */ /* 0x000fe40000010000 */
[----:B------:R-:W-:Y:S08]  /*3d80*/  MUFU.EX2 R155, R155 ;  /* 0x0000009b009b7308 */ /* 0x000ff00000000800 */
        /* <DEDUP_REMOVED lines=20> */
[----:B---3--:R-:W-:Y:S01]  /*3ed0*/  F2FP.F16.F32.PACK_AB R6, R0, R147 ;  /* 0x000000930006723e */ /* 0x008fe200000000ff */
[----:B------:R-:W-:-:S03]  /*3ee0*/  FADD.FTZ R147, R147, R146 ;  /* 0x0000009293937221 */ /* 0x000fc60000010000 */
[C---:B------:R-:W-:Y:S01]  /*3ef0*/  HMMA.16816.F32 R84, R112.reuse, R88, RZ ;  /* 0x000000587054723c */ /* 0x040fe200000018ff */
[----:B------:R-:W-:Y:S02]  /*3f00*/  FADD.FTZ R147, R0, R147 ;  /* 0x0000009300937221 */ /* 0x000fe40000010000 */
[----:B------:R-:W-:Y:S03]  /*3f10*/  MUFU.EX2 R145, R145 ;  /* 0x0000009100917308 */ /* 0x000fe60000000800 */
[C---:B------:R-:W-:Y:S05]  /*3f20*/  HMMA.16816.F32 R80, R112.reuse, R82, RZ ;  /* 0x000000527050723c */ /* 0x040fea00000018ff */
[----:B------:R-:W3:Y:S01]  /*3f30*/  MUFU.EX2 R2, R2 ;  /* 0x0000000200027308 */ /* 0x000ee20000000800 */
[----:B----4-:R-:W-:Y:S01]  /*3f40*/  F2FP.F16.F32.PACK_AB R5, R144, R149 ;  /* 0x000000959005723e */ /* 0x010fe200000000ff */
[----:B------:R-:W-:Y:S01]  /*3f50*/  HMMA.16816.F32 R88, R112, R90, RZ ;  /* 0x0000005a7058723c */ /* 0x000fe200000018ff */
[----:B------:R-:W-:-:S04]  /*3f60*/  FADD.FTZ R149, R149, R150 ;  /* 0x0000009695957221 */ /* 0x000fc80000010000 */
[----:B------:R-:W-:Y:S01]  /*3f70*/  FADD.FTZ R144, R144, R149 ;  /* 0x0000009590907221 */ /* 0x000fe20000010000 */
[C---:B------:R-:W-:Y:S01]  /*3f80*/  HMMA.16816.F32 R92, R112.reuse, R96, RZ ;  /* 0x00000060705c723c */ /* 0x040fe200000018ff */
[----:B------:R-:W-:Y:S05]  /*3f90*/  MUFU.EX2 R156, R156 ;  /* 0x0000009c009c7308 */ /* 0x000fea0000000800 */
[----:B------:R-:W-:Y:S01]  /*3fa0*/  HMMA.16816.F32 R100, R112, R104, RZ ;  /* 0x000000687064723c */ /* 0x000fe200000018ff */
[----:B---3--:R-:W-:Y:S02]  /*3fb0*/  F2FP.F16.F32.PACK_AB R7, R2, R145 ;  /* 0x000000910207723e */ /* 0x008fe400000000ff */
[----:B------:R-:W3:Y:S01]  /*3fc0*/  MUFU.EX2 R161, R161 ;  /* 0x000000a100a17308 */ /* 0x000ee20000000800 */
[----:B------:R-:W-:-:S02]  /*3fd0*/  FADD.FTZ R145, R145, R144 ;  /* 0x0000009091917221 */ /* 0x000fc40000010000 */
[----:B------:R-:W-:Y:S02]  /*3fe0*/  HMMA.16816.F32 R96, R112, R98, RZ ;  /* 0x000000627060723c */ /* 0x000fe400000018ff */
[----:B------:R-:W-:-:S04]  /*3ff0*/  FADD.FTZ R145, R2, R145 ;  /* 0x0000009102917221 */ /* 0x000fc80000010000 */
[C---:B-1----:R-:W-:Y:S01]  /*4000*/  HMMA.16816.F32 R36, R4.reuse, R12, R36 ;  /* 0x0000000c0424723c */ /* 0x042fe20000001824 */
[----:B------:R-:W-:Y:S05]  /*4010*/  MUFU.EX2 R158, R158 ;  /* 0x0000009e009e7308 */ /* 0x000fea0000000800 */
[C---:B------:R-:W-:Y:S01]  /*4020*/  HMMA.16816.F32 R40, R4.reuse, R14, R40 ;  /* 0x0000000e0428723c */ /* 0x040fe20000001828 */
[----:B------:R-:W1:Y:S02]  /*4030*/  LDSM.16.MT88.4 R12, [R196+0x16800] ;  /* 0x01680000c40c783b */ /* 0x000e640000004200 */
[----:B------:R-:W-:Y:S03]  /*4040*/  MUFU.EX2 R163, R163 ;  /* 0x000000a300a37308 */ /* 0x000fe60000000800 */
[C---:B--2---:R-:W-:Y:S05]  /*4050*/  HMMA.16816.F32 R60, R4.reuse, R8, R60 ;  /* 0x00000008043c723c */ /* 0x044fea000000183c */
[----:B------:R-:W-:Y:S01]  /*4060*/  MUFU.EX2 R160, R160 ;  /* 0x000000a000a07308 */ /* 0x000fe20000000800 */
[----:B------:R-:W-:Y:S01]  /*4070*/  HMMA.16816.F32 R64, R4, R10, R64 ;  /* 0x0000000a0440723c */ /* 0x000fe20000001840 */
[----:B------:R-:W2:Y:S05]  /*4080*/  LDSM.16.MT88.4 R8, [R194+0x16800] ;  /* 0x01680000c208783b */ /* 0x000eaa0000004200 */
[C---:B------:R-:W-:Y:S01]  /*4090*/  HMMA.16816.F32 R104, R112.reuse, R106, RZ ;  /* 0x0000006a7068723c */ /* 0x040fe200000018ff */
[----:B------:R-:W4:Y:S05]  /*40a0*/  MUFU.EX2 R165, R165 ;  /* 0x000000a500a57308 */ /* 0x000f2a0000000800 */
[----:B------:R-:W-:Y:S03]  /*40b0*/  HMMA.16816.F32 R44, R112, R48, RZ ;  /* 0x00000030702c723c */ /* 0x000fe600000018ff */
[----:B------:R-:W-:Y:S03]  /*40c0*/  MUFU.EX2 R164, R164 ;  /* 0x000000a400a47308 */ /* 0x000fe60000000800 */
[C---:B-----5:R-:W-:Y:S05]  /*40d0*/  HMMA.16816.F32 R76, R4.reuse, R20, R76 ;  /* 0x00000014044c723c */ /* 0x060fea000000184c */
[----:B------:R-:W5:Y:S01]  /*40e0*/  MUFU.EX2 R169, R169 ;  /* 0x000000a900a97308 */ /* 0x000f620000000800 */
[C---:B------:R-:W-:Y:S01]  /*40f0*/  HMMA.16816.F32 R80, R4.reuse, R22, R80 ;  /* 0x000000160450723c */ /* 0x040fe20000001850 */
[----:B------:R-:W3:Y:S05]  /*4100*/  LDSM.16.MT88.4 R20, [R193+0x16800] ;  /* 0x01680000c114783b */ /* 0x000eea0000004200 */
[C---:B------:R-:W-:Y:S01]  /*4110*/  HMMA.16816.F32 R84, R4.reuse, R16, R84 ;  /* 0x000000100454723c */ /* 0x040fe20000001854 */
[----:B------:R-:W-:Y:S05]  /*4120*/  MUFU.EX2 R174, R174 ;  /* 0x000000ae00ae7308 */ /* 0x000fea0000000800 */
[----:B------:R-:W-:Y:S01]  /*4130*/  HMMA.16816.F32 R88, R4, R18, R88 ;  /* 0x000000120458723c */ /* 0x000fe20000001858 */
[----:B------:R-:W4:Y:S02]  /*4140*/  LDSM.16.MT88.4 R16, [R192+0x16800] ;  /* 0x01680000c010783b */ /* 0x000f240000004200 */
[----:B------:R-:W5:Y:S03]  /*4150*/  MUFU.EX2 R175, R175 ;  /* 0x000000af00af7308 */ /* 0x000f660000000800 */
[----:B------:R-:W-:Y:S05]  /*4160*/  HMMA.16816.F32 R48, R112, R50, RZ ;  /* 0x000000327030723c */ /* 0x000fea00000018ff */
[----:B------:R-:W-:Y:S01]  /*4170*/  MUFU.EX2 R173, R173 ;  /* 0x000000ad00ad7308 */ /* 0x000fe20000000800 */
[C---:B-1----:R-:W-:Y:S06]  /*4180*/  HMMA.16816.F32 R92, R4.reuse, R12, R92 ;  /* 0x0000000c045c723c */ /* 0x042fec000000185c */
[C---:B------:R-:W-:Y:S01]  /*4190*/  HMMA.16816.F32 R96, R4.reuse, R14, R96 ;  /* 0x0000000e0460723c */ /* 0x040fe20000001860 */
[----:B------:R-:W1:Y:S01]  /*41a0*/  LDSM.16.MT88.4 R12, [R193+0x13000] ;  /* 0x01300000c10c783b */ /* 0x000e620000004200 */
[----:B------:R-:W-:Y:S04]  /*41b0*/  MUFU.EX2 R172, R172 ;  /* 0x000000ac00ac7308 */ /* 0x000fe80000000800 */
[C---:B--2---:R-:W-:Y:S04]  /*41c0*/  HMMA.16816.F32 R100, R4.reuse, R8, R100 ;  /* 0x000000080464723c */ /* 0x044fe80000001864 */
[----:B------:R-:W-:Y:S02]  /*41d0*/  MUFU.EX2 R170, R170 ;  /* 0x000000aa00aa7308 */ /* 0x000fe40000000800 */
[----:B------:R-:W-:Y:S01]  /*41e0*/  HMMA.16816.F32 R104, R4, R10, R104 ;  /* 0x0000000a0468723c */ /* 0x000fe20000001868 */
[----:B------:R-:W2:Y:S05]  /*41f0*/  LDSM.16.MT88.4 R8, [R193+0x15000] ;  /* 0x01500000c108783b */ /* 0x000eaa0000004200 */
[C---:B------:R-:W-:Y:S01]  /*4200*/  HMMA.16816.F32 R128, R112.reuse, R124, RZ ;  /* 0x0000007c7080723c */ /* 0x040fe200000018ff */
[----:B------:R-:W2:Y:S05]  /*4210*/  MUFU.EX2 R171, R171 ;  /* 0x000000ab00ab7308 */ /* 0x000eaa0000000800 */
[C---:B------:R-:W-:Y:S03]  /*4220*/  HMMA.16816.F32 R52, R112.reuse, R56, RZ ;  /* 0x000000387034723c */ /* 0x040fe600000018ff */
[----:B------:R-:W-:Y:S03]  /*4230*/  MUFU.EX2 R166, R166 ;  /* 0x000000a600a67308 */ /* 0x000fe60000000800 */
[C---:B------:R-:W-:Y:S05]  /*4240*/  HMMA.16816.F32 R68, R112.reuse, R72, RZ ;  /* 0x000000487044723c */ /* 0x040fea00000018ff */
[----:B------:R-:W2:Y:S01]  /*4250*/  MUFU.EX2 R227, R227 ;  /* 0x000000e300e37308 */ /* 0x000ea20000000800 */
[C---:B------:R-:W-:Y:S06]  /*4260*/  HMMA.16816.F32 R120, R112.reuse, R108, RZ ;  /* 0x0000006c7078723c */ /* 0x040fec00000018ff */
[C---:B------:R-:W-:Y:S06]  /*4270*/  HMMA.16816.F32 R124, R112.reuse, R126, RZ ;  /* 0x0000007e707c723c */ /* 0x040fec00000018ff */
[C---:B------:R-:W-:Y:S06]  /*4280*/  HMMA.16816.F32 R56, R112.reuse, R58, RZ ;  /* 0x0000003a7038723c */ /* 0x040fec00000018ff */
[C---:B------:R-:W-:Y:S06]  /*4290*/  HMMA.16816.F32 R72, R112.reuse, R74, RZ ;  /* 0x0000004a7048723c */ /* 0x040fec00000018ff */
[C---:B------:R-:W-:Y:S06]  /*42a0*/  HMMA.16816.F32 R108, R112.reuse, R110, RZ ;  /* 0x0000006e706c723c */ /* 0x040fec00000018ff */
[C---:B------:R-:W-:Y:S06]  /*42b0*/  HMMA.16816.F32 R116, R112.reuse, R140, RZ ;  /* 0x0000008c7074723c */ /* 0x040fec00000018ff */
[----:B------:R-:W-:Y:S01]  /*42c0*/  HMMA.16816.F32 R112, R112, R142, RZ ;  /* 0x0000008e7070723c */ /* 0x000fe200000018ff */
        /* <DEDUP_REMOVED lines=13> */
[C---:B---3--:R-:W-:Y:S06]  /*43a0*/  HMMA.16816.F32 R120, R4.reuse, R20, R120 ;  /* 0x000000140478723c */ /* 0x048fec0000001878 */
[C---:B------:R-:W-:Y:S01]  /*43b0*/  HMMA.16816.F32 R108, R4.reuse, R22, R108 ;  /* 0x00000016046c723c */ /* 0x040fe2000000186c */
[----:B------:R-:W3:Y:S05]  /*43c0*/  LDSM.16.MT88.4 R20, [R192+0x15000] ;  /* 0x01500000c014783b */ /* 0x000eea0000004200 */
[C---:B----4-:R-:W-:Y:S06]  /*43d0*/  HMMA.16816.F32 R116, R4.reuse, R16, R116 ;  /* 0x000000100474723c */ /* 0x050fec0000001874 */
[----:B------:R-:W-:Y:S01]  /*43e0*/  HMMA.16816.F32 R112, R4, R18, R112 ;  /* 0x000000120470723c */ /* 0x000fe20000001870 */
[----:B------:R-:W4:Y:S06]  /*43f0*/  LDSM.16.MT88.4 R16, [R196+0x17000] ;  /* 0x01700000c410783b */ /* 0x000f2c0000004200 */
[----:B------:R-:W-:Y:S01]  /*4400*/  F2FP.F16.F32.PACK_AB R4, R161, R156 ;  /* 0x0000009ca104723e */ /* 0x000fe200000000ff */
[----:B------:R-:W-:Y:S01]  /*4410*/  FADD.FTZ R156, R156, R147 ;  /* 0x000000939c9c7221 */ /* 0x000fe20000010000 */
[----:B------:R-:W-:Y:S01]  /*4420*/  F2FP.F16.F32.PACK_AB R5, R165, R160 ;  /* 0x000000a0a505723e */ /* 0x000fe200000000ff */
[----:B------:R-:W-:Y:S01]  /*4430*/  FADD.FTZ R160, R160, R145 ;  /* 0x00000091a0a07221 */ /* 0x000fe20000010000 */
[----:B------:R-:W-:Y:S01]  /*4440*/  F2FP.F16.F32.PACK_AB R6, R163, R158 ;  /* 0x0000009ea306723e */ /* 0x000fe200000000ff */
[----:B------:R-:W-:Y:S01]  /*4450*/  FADD.FTZ R161, R161, R156 ;  /* 0x0000009ca1a17221 */ /* 0x000fe20000010000 */
[----:B-----5:R-:W-:Y:S01]  /*4460*/  F2FP.F16.F32.PACK_AB R7, R169, R164 ;  /* 0x000000a4a907723e */ /* 0x020fe200000000ff */
[----:B------:R-:W-:-:S02]  /*4470*/  FADD.FTZ R165, R165, R160 ;  /* 0x000000a0a5a57221 */ /* 0x000fc40000010000 */
[----:B------:R-:W-:Y:S02]  /*4480*/  FADD.FTZ R158, R158, R161 ;  /* 0x000000a19e9e7221 */ /* 0x000fe40000010000 */
[----:B------:R-:W-:Y:S02]  /*4490*/  FADD.FTZ R164, R164, R165 ;  /* 0x000000a5a4a47221 */ /* 0x000fe40000010000 */
[----:B-1----:R-:W-:Y:S01]  /*44a0*/  HMMA.16816.F32 R44, R4, R12, R44 ;  /* 0x0000000c042c723c */ /* 0x002fe2000000182c */
[----:B------:R-:W-:Y:S01]  /*44b0*/  FADD.FTZ R163, R163, R158 ;  /* 0x0000009ea3a37221 */ /* 0x000fe20000010000 */
[----:B------:R-:W-:-:S04]  /*44c0*/  FADD.FTZ R169, R169, R164 ;  /* 0x000000a4a9a97221 */ /* 0x000fc80000010000 */
        /* <DEDUP_REMOVED lines=9> */
[C---:B------:R-:W-:Y:S01]  /*4560*/  HMMA.16816.F32 R96, R4.reuse, R18, R96 ;  /* 0x000000120460723c */ /* 0x040fe20000001860 */
[----:B------:R-:W4:Y:S05]  /*4570*/  LDSM.16.MT88.4 R16, [R196+0x13800] ;  /* 0x01380000c410783b */ /* 0x000f2a0000004200 */
[C---:B-1----:R-:W-:Y:S06]  /*4580*/  HMMA.16816.F32 R100, R4.reuse, R12, R100 ;  /* 0x0000000c0464723c */ /* 0x042fec0000001864 */
[C---:B------:R-:W-:Y:S01]  /*4590*/  HMMA.16816.F32 R104, R4.reuse, R14, R104 ;  /* 0x0000000e0468723c */ /* 0x040fe20000001868 */
[----:B------:R-:W1:Y:S05]  /*45a0*/  LDSM.16.MT88.4 R12, [R194+0x13800] ;  /* 0x01380000c20c783b */ /* 0x000e6a0000004200 */
[C---:B--2---:R-:W-:Y:S06]  /*45b0*/  HMMA.16816.F32 R120, R4.reuse, R8, R120 ;  /* 0x000000080478723c */ /* 0x044fec0000001878 */
[C---:B------:R-:W-:Y:S01]  /*45c0*/  HMMA.16816.F32 R108, R4.reuse, R10, R108 ;  /* 0x0000000a046c723c */ /* 0x040fe2000000186c */
[----:B------:R-:W2:Y:S05]  /*45d0*/  LDSM.16.MT88.4 R8, [R193+0x15800] ;  /* 0x01580000c108783b */ /* 0x000eaa0000004200 */
[C---:B------:R-:W-:Y:S06]  /*45e0*/  HMMA.16816.F32 R128, R4.reuse, R140, R128 ;  /* 0x0000008c0480723c */ /* 0x040fec0000001880 */
[C---:B------:R-:W-:Y:S01]  /*45f0*/  HMMA.16816.F32 R124, R4.reuse, R142, R124 ;  /* 0x0000008e047c723c */ /* 0x040fe2000000187c */
[----:B------:R-:W5:Y:S05]  /*4600*/  LDSM.16.MT88.4 R140, [R193+0x13800] ;  /* 0x01380000c18c783b */ /* 0x000f6a0000004200 */
        /* <DEDUP_REMOVED lines=12> */
[C---:B---3--:R-:W-:Y:S06]  /*46d0*/  HMMA.16816.F32 R116, R4.reuse, R20, R116 ;  /* 0x000000140474723c */ /* 0x048fec0000001874 */
[----:B------:R-:W-:Y:S01]  /*46e0*/  HMMA.16816.F32 R112, R4, R22, R112 ;  /* 0x000000160470723c */ /* 0x000fe20000001870 */
[----:B------:R-:W3:Y:S06]  /*46f0*/  LDSM.16.MT88.4 R20, [R196+0x17800] ;  /* 0x01780000c414783b */ /* 0x000eec0000004200 */
[----:B------:R-:W-:Y:S01]  /*4700*/  F2FP.F16.F32.PACK_AB R4, R175, R174 ;  /* 0x000000aeaf04723e */ /* 0x000fe200000000ff */
[----:B------:R-:W-:Y:S01]  /*4710*/  FADD.FTZ R174, R174, R163 ;  /* 0x000000a3aeae7221 */ /* 0x000fe20000010000 */
[----:B------:R-:W-:Y:S01]  /*4720*/  F2FP.F16.F32.PACK_AB R5, R171, R170 ;  /* 0x000000aaab05723e */ /* 0x000fe200000000ff */
[----:B------:R-:W-:Y:S01]  /*4730*/  FADD.FTZ R170, R170, R169 ;  /* 0x000000a9aaaa7221 */ /* 0x000fe20000010000 */
[----:B------:R-:W-:Y:S01]  /*4740*/  F2FP.F16.F32.PACK_AB R6, R172, R173 ;  /* 0x000000adac06723e */ /* 0x000fe200000000ff */
[----:B------:R-:W-:Y:S01]  /*4750*/  FADD.FTZ R174, R175, R174 ;  /* 0x000000aeafae7221 */ /* 0x000fe20000010000 */
[----:B------:R-:W-:Y:S01]  /*4760*/  F2FP.F16.F32.PACK_AB R7, R227, R166 ;  /* 0x000000a6e307723e */ /* 0x000fe200000000ff */
[----:B------:R-:W-:-:S02]  /*4770*/  FADD.FTZ R171, R171, R170 ;  /* 0x000000aaabab7221 */ /* 0x000fc40000010000 */
[----:B------:R-:W-:Y:S02]  /*4780*/  FADD.FTZ R173, R173, R174 ;  /* 0x000000aeadad7221 */ /* 0x000fe40000010000 */
[----:B------:R-:W-:Y:S02]  /*4790*/  FADD.FTZ R166, R166, R171 ;  /* 0x000000aba6a67221 */ /* 0x000fe40000010000 */
[----:B----4-:R-:W-:Y:S01]  /*47a0*/  HMMA.16816.F32 R128, R4, R16, R128 ;  /* 0x000000100480723c */ /* 0x010fe20000001880 */
[----:B------:R-:W-:Y:S01]  /*47b0*/  FADD.FTZ R229, R172, R173 ;  /* 0x000000adace57221 */ /* 0x000fe20000010000 */
[----:B------:R-:W-:-:S04]  /*47c0*/  FADD.FTZ R227, R227, R166 ;  /* 0x000000a6e3e37221 */ /* 0x000fc80000010000 */
        /* <DEDUP_REMOVED lines=8> */
[C---:B-----5:R-:W-:Y:S06]  /*4850*/  HMMA.16816.F32 R44, R4.reuse, R140, R44 ;  /* 0x0000008c042c723c */ /* 0x060fec000000182c */
[C---:B------:R-:W-:Y:S06]  /*4860*/  HMMA.16816.F32 R48, R4.reuse, R142, R48 ;  /* 0x0000008e0430723c */ /* 0x040fec0000001830 */
        /* <DEDUP_REMOVED lines=8> */
[C---:B---3--:R-:W-:Y:S06]  /*48f0*/  HMMA.16816.F32 R92, R4.reuse, R20, R92 ;  /* 0x00000014045c723c */ /* 0x048fec000000185c */
[C---:B------:R-:W-:Y:S06]  /*4900*/  HMMA.16816.F32 R96, R4.reuse, R22, R96 ;  /* 0x000000160460723c */ /* 0x040fec0000001860 */
[C---:B----4-:R-:W-:Y:S06]  /*4910*/  HMMA.16816.F32 R100, R4.reuse, R16, R100 ;  /* 0x000000100464723c */ /* 0x050fec0000001864 */
[C---:B------:R-:W-:Y:S06]  /*4920*/  HMMA.16816.F32 R104, R4.reuse, R18, R104 ;  /* 0x000000120468723c */ /* 0x040fec0000001868 */
[C---:B-1----:R-:W-:Y:S06]  /*4930*/  HMMA.16816.F32 R120, R4.reuse, R12, R120 ;  /* 0x0000000c0478723c */ /* 0x042fec0000001878 */
[C---:B------:R-:W-:Y:S06]  /*4940*/  HMMA.16816.F32 R108, R4.reuse, R14, R108 ;  /* 0x0000000e046c723c */ /* 0x040fec000000186c */
[C---:B--2---:R-:W-:Y:S06]  /*4950*/  HMMA.16816.F32 R116, R4.reuse, R8, R116 ;  /* 0x000000080474723c */ /* 0x044fec0000001874 */
[----:B------:R-:W-:Y:S01]  /*4960*/  HMMA.16816.F32 R112, R4, R10, R112 ;  /* 0x0000000a0470723c */ /* 0x000fe20000001870 */
[----:B------:R-:W-:-:S08]  /*4970*/  NOP ;  /* 0x0000000000007918 */ /* 0x000fd00000000000 */
[----:B------:R-:W-:-:S15]  /*4980*/  @!P5 BRA `(.L_x_94) ;  /* 0x0000002800f0d947 */ /* 0x000fde0003800000 */
[----:B------:R-:W-:Y:S01]  /*4990*/  ULDC UR4, c[0x0][0x2d0] ;  /* 0x0000b40000047ab9 */ /* 0x000fe20000000800 */
[----:B------:R-:W1:Y:S01]  /*49a0*/  LDC.64 R208, c[0x0][0x250] ;  /* 0x00009400ffd07b82 */ /* 0x000e620000000a00 */
[----:B------:R-:W-:Y:S01]  /*49b0*/  ISETP.GE.AND P4, PT, R134, UR4, PT ;  /* 0x0000000486007c0c */ /* 0x000fe2000bf86270 */
[----:B------:R-:W-:Y:S01]  /*49c0*/  IMAD.MOV.U32 R0, RZ, RZ, R3 ;  /* 0x000000ffff007224 */ /* 0x000fe200078e0003 */
[----:B------:R-:W-:Y:S01]  /*49d0*/  LEA.HI.SX32 R219, R133, 0xfffffffe, 0x1a ;  /* 0xfffffffe85db7811 */ /* 0x000fe200078fd2ff */
[----:B------:R-:W-:Y:S01]  /*49e0*/  IMAD.MOV.U32 R133, RZ, RZ, R132 ;  /* 0x000000ffff857224 */ /* 0x000fe200078e0084 */
[----:B------:R-:W-:Y:S01]  /*49f0*/  ULDC UR5, c[0x0][0x2d0] ;  /* 0x0000b40000057ab9 */ /* 0x000fe20000000800 */
[----:B------:R-:W-:Y:S01]  /*4a00*/  ULDC UR4, c[0x0][0x2ec] ;  /* 0x0000bb0000047ab9 */ /* 0x000fe20000000800 */
[----:B------:R-:W-:-:S07]  /*4a10*/  ULDC.64 UR6, c[0x0][0x248] ;  /* 0x0000920000067ab9 */ /* 0x000fce0000000a00 */
[----:B------:R-:W2:Y:S08]  /*4a20*/  @!P4 LDC.64 R206, c[0x0][0x220] ;  /* 0x00008800ffcecb82 */ /* 0x000eb00000000a00 */
[----:B------:R-:W3:Y:S01]  /*4a30*/  @!P4 LDC.64 R204, c[0x0][0x220] ;  /* 0x00008800ffcccb82 */ /* 0x000ee20000000a00 */
[----:B------:R-:W-:Y:S05]  /*4a40*/  BRA `(.L_x_95) ;  /* 0x0000000000f07947 */ /* 0x000fea0003800000 */
.L_x_97:
[----:B------:R1:W-:Y:S01]  /*4a50*/  @P4 STS.128 [R215+0xc000], RZ ;  /* 0x00c000ffd7004388 */ /* 0x0003e20000000c00 */
[----:B------:R-:W2:Y:S01]  /*4a60*/  @!P4 LDC.64 R144, c[0x0][0x218] ;  /* 0x00008600ff90cb82 */ /* 0x000ea20000000a00 */
[----:B------:R-:W-:Y:S05]  /*4a70*/  VIADD R147, R219, 0xffffffff ;  /* 0xffffffffdb937836 */ /* 0x000fea0000000000 */
[----:B------:R-:W-:Y:S02]  /*4a80*/  SHF.R.S32.HI R132, RZ, 0x1f, R147 ;  /* 0x0000001fff847819 */ /* 0x000fe40000011493 */
[----:B------:R-:W3:Y:S03]  /*4a90*/  @!P3 LDC.64 R142, c[0x0][0x218] ;  /* 0x00008600ff8ebb82 */ /* 0x000ee60000000a00 */
[----:B------:R-:W-:Y:S04]  /*4aa0*/  IMAD R132, R132, UR6, RZ ;  /* 0x0000000684847c24 */ /* 0x000fe8000f8e02ff */
[C---:B------:R-:W-:Y:S01]  /*4ab0*/  IMAD R132, R147.reuse, UR7, R132 ;  /* 0x0000000793847c24 */ /* 0x040fe2000f8e0284 */
[----:B------:R-:W4:Y:S01]  /*4ac0*/  @!P2 LDC.64 R140, c[0x0][0x218] ;  /* 0x00008600ff8cab82 */ /* 0x000f220000000a00 */
[----:B------:R-:W-:Y:S04]  /*4ad0*/  IMAD.WIDE.U32 R146, R147, UR6, RZ ;  /* 0x0000000693927c25 */ /* 0x000fe8000f8e00ff */
[----:B------:R-:W-:Y:S01]  /*4ae0*/  IMAD.IADD R147, R147, 0x1, R132 ;  /* 0x0000000193937824 */ /* 0x000fe200078e0284 */
[C---:B------:R-:W-:Y:S02]  /*4af0*/  LEA R3, P0, R146.reuse, R222, 0x6 ;  /* 0x000000de92037211 */ /* 0x040fe400078030ff */
[----:B------:R-:W5:Y:S02]  /*4b00*/  @!P4 LDC.64 R138, c[0x0][0x218] ;  /* 0x00008600ff8acb82 */ /* 0x000f640000000a00 */
[----:B------:R-:W-:Y:S06]  /*4b10*/  LEA.HI.X R132, R146, R225, R147, 0x6, P0 ;  /* 0x000000e192847211 */ /* 0x000fec00000f3493 */
[----:B------:R-:W1:Y:S08]  /*4b20*/  @!P3 LDC.64 R136, c[0x0][0x218] ;  /* 0x00008600ff88bb82 */ /* 0x000e700000000a00 */
[----:B------:R-:W1:Y:S01]  /*4b30*/  @!P2 LDC.64 R134, c[0x0][0x218] ;  /* 0x00008600ff86ab82 */ /* 0x000e620000000a00 */
[C---:B--2---:R-:W-:Y:S02]  /*4b40*/  @!P4 LEA R148, P0, R3.reuse, R144, 0x1 ;  /* 0x000000900394c211 */ /* 0x044fe400078008ff */
[C---:B---3--:R-:W-:Y:S02]  /*4b50*/  @!P3 LEA R142, P6, R3.reuse, R142, 0x1 ;  /* 0x0000008e038eb211 */ /* 0x048fe400078c08ff */
[C-C-:B------:R-:W-:Y:S02]  /*4b60*/  @!P4 LEA.HI.X R149, R3.reuse, R145, R132.reuse, 0x1, P0 ;  /* 0x000000910395c211 */ /* 0x140fe400000f0c84 */
[C-C-:B------:R-:W-:Y:S02]  /*4b70*/  @!P3 LEA.HI.X R143, R3.reuse, R143, R132.reuse, 0x1, P6 ;  /* 0x0000008f038fb211 */ /* 0x140fe400030f0c84 */
[C---:B----4-:R-:W-:Y:S01]  /*4b80*/  @!P2 LEA R140, P1, R3.reuse, R140, 0x1 ;  /* 0x0000008c038ca211 */ /* 0x050fe200078208ff */
[----:B------:R-:W-:Y:S01]  /*4b90*/  @!PT LDS RZ, [RZ] ;  /* 0x00000000fffff984 */ /* 0x000fe20000000800 */
[----:B------:R-:W-:Y:S01]  /*4ba0*/  @!PT LDS RZ, [RZ] ;  /* 0x00000000fffff984 */ /* 0x000fe20000000800 */
[----:B------:R-:W-:Y:S01]  /*4bb0*/  @!PT LDS RZ, [RZ] ;  /* 0x00000000fffff984 */ /* 0x000fe20000000800 */
[----:B------:R2:W-:Y:S01]  /*4bc0*/  @!P4 LDGSTS.E.BYPASS.LTC128B.128 [R215+0xc000], desc[UR8][R148.64] ;  /* 0x0c00000094d7cfae */ /* 0x0005e2000b901d48 */
[----:B------:R-:W-:Y:S02]  /*4bd0*/  IADD3 R144, P0, R212, R3, RZ ;  /* 0x00000003d4907210 */ /* 0x000fe40007f1e0ff */
[--C-:B------:R-:W-:Y:S01]  /*4be0*/  @!P2 LEA.HI.X R141, R3, R141, R132.reuse, 0x1, P1 ;  /* 0x0000008d038da211 */ /* 0x100fe200008f0c84 */
[----:B------:R2:W-:Y:S01]  /*4bf0*/  @P3 STS.128 [R215+0xe000], RZ ;  /* 0x00e000ffd7003388 */ /* 0x0005e20000000c00 */
[C---:B-----5:R-:W-:Y:S01]  /*4c00*/  @!P4 LEA R138, P6, R144.reuse, R138, 0x1 ;  /* 0x0000008a908ac211 */ /* 0x060fe200078c08ff */
[----:B------:R-:W-:Y:S01]  /*4c10*/  IMAD.X R132, R211, 0x1, R132, P0 ;  /* 0x00000001d3847824 */ /* 0x000fe200000e0684 */
[C---:B-1----:R-:W-:Y:S01]  /*4c20*/  @!P3 LEA R136, P1, R144.reuse, R136, 0x1 ;  /* 0x000000889088b211 */ /* 0x042fe200078208ff */
[----:B------:R-:W-:Y:S01]  /*4c30*/  @!PT LDS RZ, [RZ] ;  /* 0x00000000fffff984 */ /* 0x000fe20000000800 */
[----:B------:R-:W-:Y:S01]  /*4c40*/  @!PT LDS RZ, [RZ] ;  /* 0x00000000fffff984 */ /* 0x000fe20000000800 */
[----:B------:R-:W-:Y:S01]  /*4c50*/  @!PT LDS RZ, [RZ] ;  /* 0x00000000fffff984 */ /* 0x000fe20000000800 */
[----:B------:R2:W-:Y:S03]  /*4c60*/  @!P3 LDGSTS.E.BYPASS.LTC128B.128 [R215+0xe000], desc[UR8][R142.64+0x80] ;  /* 0x0e0000808ed7bfae */ /* 0x0005e6000b901d48 */
[C-C-:B------:R-:W-:Y:S01]  /*4c70*/  @!P4 LEA.HI.X R139, R144.reuse, R139, R132.reuse, 0x1, P6 ;  /* 0x0000008b908bc211 */ /* 0x140fe200030f0c84 */
[----:B------:R2:W-:Y:S01]  /*4c80*/  @P2 STS.128 [R215+0x10000], RZ ;  /* 0x010000ffd7002388 */ /* 0x0005e20000000c00 */
[C-C-:B------:R-:W-:Y:S02]  /*4c90*/  @!P3 LEA.HI.X R137, R144.reuse, R137, R132.reuse, 0x1, P1 ;  /* 0x000000899089b211 */ /* 0x140fe400008f0c84 */
[C---:B------:R-:W-:Y:S01]  /*4ca0*/  @!P2 LEA R134, P0, R144.reuse, R134, 0x1 ;  /* 0x000000869086a211 */ /* 0x040fe200078008ff */
[----:B------:R-:W-:Y:S01]  /*4cb0*/  @!PT LDS RZ, [RZ] ;  /* 0x00000000fffff984 */ /* 0x000fe20000000800 */
[----:B------:R-:W-:Y:S01]  /*4cc0*/  @!PT LDS RZ, [RZ] ;  /* 0x00000000fffff984 */ /* 0x000fe20000000800 */
[----:B------:R-:W-:Y:S01]  /*4cd0*/  @!PT LDS RZ, [RZ] ;  /* 0x00000000fffff984 */ /* 0x000fe20000000800 */
[----:B------:R2:W-:Y:S03]  /*4ce0*/  @!P2 LDGSTS.E.BYPASS.LTC128B.128 [R215+0x10000], desc[UR8][R140.64+0x100] ;  /* 0x100001008cd7afae */ /* 0x0005e6000b901d48 */
[----:B------:R-:W-:Y:S01]  /*4cf0*/  @!P2 LEA.HI.X R135, R144, R135, R132, 0x1, P0 ;  /* 0x000000879087a211 */ /* 0x000fe200000f0c84 */
[----:B------:R2:W-:Y:S04]  /*4d00*/  @P4 STS.128 [R215+0xd000], RZ ;  /* 0x00d000ffd7004388 */ /* 0x0005e80000000c00 */
[----:B------:R-:W-:Y:S01]  /*4d10*/  @!PT LDS RZ, [RZ] ;  /* 0x00000000fffff984 */ /* 0x000fe20000000800 */
[----:B------:R-:W-:Y:S01]  /*4d20*/  @!PT LDS RZ, [RZ] ;  /* 0x00000000fffff984 */ /* 0x000fe20000000800 */
[----:B------:R-:W-:Y:S01]  /*4d30*/  @!PT LDS RZ, [RZ] ;  /* 0x00000000fffff984 */ /* 0x000fe20000000800 */
[----:B------:R2:W-:Y:S04]  /*4d40*/  @!P4 LDGSTS.E.BYPASS.LTC128B.128 [R215+0xd000], desc[UR8][R138.64] ;  /* 0x0d0000008ad7cfae */ /* 0x0005e8000b901d48 */
        /* <DEDUP_REMOVED lines=10> */
[----:B------:R-:W0:Y:S01]  /*4df0*/  LDGDEPBAR ;  /* 0x00000000000079af */ /* 0x000e220000000000 */
[----:B------:R-:W-:Y:S05]  /*4e00*/  BRA `(.L_x_96) ;  /* 0x0000000c00ec7947 */ /* 0x000fea0003800000 */
.L_x_95:
[----:B------:R-:W-:Y:S01]  /*4e10*/  ISETP.GE.AND P3, PT, R217, UR5, PT ;  /* 0x00000005d9007c0c */ /* 0x000fe2000bf66270 */
[----:B------:R-:W-:Y:S04]  /*4e20*/  DEPBAR.LE SB0, 0x0 ;  /* 0x000080000000791a */ /* 0x000fe80000000000 */
[----:B------:R-:W-:Y:S01]  /*4e30*/  BAR.SYNC.DEFER_BLOCKING 0x0 ;  /* 0x0000000000007b1d */ /* 0x000fe20000010000 */
[----:B------:R-:W-:Y:S01]  /*4e40*/  ISETP.GE.AND P2, PT, R216, UR5, PT ;  /* 0x00000005d8007c0c */ /* 0x000fe2000bf46270 */
[----:B-1----:R-:W-:Y:S01]  /*4e50*/  IMAD.WIDE.U32 R236, R219, R208, RZ ;  /* 0x000000d0dbec7225 */ /* 0x002fe200078e00ff */
[----:B------:R-:W-:Y:S02]  /*4e60*/  SHF.R.S32.HI R3, RZ, 0x1f, R219 ;  /* 0x0000001fff037819 */ /* 0x000fe400000114db */
[----:B------:R-:W-:Y:S03]  /*4e70*/  LEA R235, P0, R236, R220, 0x6 ;  /* 0x000000dceceb7211 */ /* 0x000fe600078030ff */
[----:B------:R-:W-:Y:S04]  /*4e80*/  IMAD R132, R3, R208, RZ ;  /* 0x000000d003847224 */ /* 0x000fe800078e02ff */
[----:B------:R-:W-:Y:S04]  /*4e90*/  IMAD R132, R219, R209, R132 ;  /* 0x000000d1db847224 */ /* 0x000fe800078e0284 */
[----:B------:R-:W-:Y:S01]  /*4ea0*/  IMAD.IADD R237, R237, 0x1, R132 ;  /* 0x00000001eded7824 */ /* 0x000fe200078e0284 */
[----:B------:R-:W-:Y:S04]  /*4eb0*/  LEA R132, P6, R208, R235, 0x5 ;  /* 0x000000ebd0847211 */ /* 0x000fe800078c28ff */
[----:B------:R-:W-:Y:S02]  /*4ec0*/  LEA.HI.X R226, R236, R210, R237, 0x6, P0 ;  /* 0x000000d2ece27211 */ /* 0x000fe400000f34ed */
[C---:B--2---:R-:W-:Y:S01]  /*4ed0*/  @!P4 LEA R238, P0, R235.reuse, R206, 0x1 ;  /* 0x000000ceebeec211 */ /* 0x044fe200078008ff */
[----:B------:R-:W1:Y:S01]  /*4ee0*/  @!P3 LDC.64 R232, c[0x0][0x220] ;  /* 0x00008800ffe8bb82 */ /* 0x000e620000000a00 */
[----:B------:R-:W-:Y:S01]  /*4ef0*/  @P4 STS.128 [R215+0x12000], RZ ;  /* 0x012000ffd7004388 */ /* 0x000fe20000000c00 */
[----:B---3--:R-:W-:Y:S02]  /*4f00*/  @!P4 LEA R234, P5, R132, R204, 0x1 ;  /* 0x000000cc84eac211 */ /* 0x008fe400078a08ff */
[C-C-:B------:R-:W-:Y:S04]  /*4f10*/  @!P4 LEA.HI.X R239, R235.reuse, R207, R226.reuse, 0x1, P0 ;  /* 0x000000cfebefc211 */ /* 0x140fe800000f0ce2 */
[----:B------:R-:W2:Y:S01]  /*4f20*/  @!P2 LDC.64 R230, c[0x0][0x220] ;  /* 0x00008800ffe6ab82 */ /* 0x000ea20000000a00 */
[----:B------:R-:W-:Y:S01]  /*4f30*/  @!PT LDS RZ, [RZ] ;  /* 0x00000000fffff984 */ /* 0x000fe20000000800 */
[----:B------:R-:W-:Y:S01]  /*4f40*/  @!PT LDS RZ, [RZ] ;  /* 0x00000000fffff984 */ /* 0x000fe20000000800 */
[----:B------:R-:W-:Y:S01]  /*4f50*/  @!PT LDS RZ, [RZ] ;  /* 0x00000000fffff984 */ /* 0x000fe20000000800 */
[----:B------:R-:W-:Y:S04]  /*4f60*/  @!P4 LDGSTS.E.BYPASS.LTC128B.128 [R215+0x12000], desc[UR8][R238.64] ;  /* 0x12000000eed7cfae */ /* 0x000fe8000b901d48 */
[----:B------:R-:W-:Y:S03]  /*4f70*/  @P3 STS.128 [R215+0x14000], RZ ;  /* 0x014000ffd7003388 */ /* 0x000fe60000000c00 */
[----:B------:R-:W3:Y:S08]  /*4f80*/  @!P3 LDC.64 R134, c[0x0][0x220] ;  /* 0x00008800ff86bb82 */ /* 0x000ef00000000a00 */
[----:B------:R-:W4:Y:S01]  /*4f90*/  @!P2 LDC.64 R2, c[0x0][0x220] ;  /* 0x00008800ff02ab82 */ /* 0x000f220000000a00 */
[C---:B-1----:R-:W-:Y:S04]  /*4fa0*/  @!P3 LEA R232, P1, R235.reuse, R232, 0x1 ;  /* 0x000000e8ebe8b211 */ /* 0x042fe800078208ff */
[C-C-:B------:R-:W-:Y:S02]  /*4fb0*/  @!P3 LEA.HI.X R233, R235.reuse, R233, R226.reuse, 0x1, P1 ;  /* 0x000000e9ebe9b211 */ /* 0x140fe400008f0ce2 */
[C---:B--2---:R-:W-:Y:S03]  /*4fc0*/  @!P2 LEA R230, P0, R235.reuse, R230, 0x1 ;  /* 0x000000e6ebe6a211 */ /* 0x044fe600078008ff */
[----:B------:R-:W-:Y:S01]  /*4fd0*/  @!PT LDS RZ, [RZ] ;  /* 0x00000000fffff984 */ /* 0x000fe20000000800 */
[----:B------:R-:W-:Y:S01]  /*4fe0*/  @!PT LDS RZ, [RZ] ;  /* 0x00000000fffff984 */ /* 0x000fe20000000800 */
[----:B------:R-:W-:Y:S01]  /*4ff0*/  @!PT LDS RZ, [RZ] ;  /* 0x00000000fffff984 */ /* 0x000fe20000000800 */
[----:B------:R-:W-:Y:S01]  /*5000*/  @!P3 LDGSTS.E.BYPASS.LTC128B.128 [R215+0x14000], desc[UR8][R232.64+0x80] ;  /* 0x14000080e8d7bfae */ /* 0x000fe2000b901d48 */
[----:B------:R-:W-:Y:S03]  /*5010*/  @!P2 LEA.HI.X R231, R235, R231, R226, 0x1, P0 ;  /* 0x000000e7ebe7a211 */ /* 0x000fe600000f0ce2 */
[----:B------:R-:W-:Y:S01]  /*5020*/  @P2 STS.128 [R215+0x16000], RZ ;  /* 0x016000ffd7002388 */ /* 0x000fe20000000c00 */
[----:B------:R-:W-:Y:S02]  /*5030*/  LEA.HI.X R226, R208, R226, R209, 0x5, P6 ;  /* 0x000000e2d0e27211 */ /* 0x000fe400030f2cd1 */
[C---:B---3--:R-:W-:Y:S01]  /*5040*/  @!P3 LEA R134, P1, R132.reuse, R134, 0x1 ;  /* 0x000000868486b211 */ /* 0x048fe200078208ff */
[----:B------:R-:W-:Y:S01]  /*5050*/  @!PT LDS RZ, [RZ] ;  /* 0x00000000fffff984 */ /* 0x000fe20000000800 */
[----:B------:R-:W-:Y:S01]  /*5060*/  @!PT LDS RZ, [RZ] ;  /* 0x00000000fffff984 */ /* 0x000fe20000000800 */
[----:B------:R-:W-:Y:S01]  /*5070*/  @!PT LDS RZ, [RZ] ;  /* 0x00000000fffff984 */ /* 0x000fe20000000800 */
[----:B------:R-:W-:Y:S01]  /*5080*/  @!P2 LDGSTS.E.BYPASS.LTC128B.128 [R215+0x16000], desc[UR8][R230.64+0x100] ;  /* 0x16000100e6d7afae */ /* 0x000fe2000b901d48 */
[C-C-:B------:R-:W-:Y:S02]  /*5090*/  @!P4 LEA.HI.X R235, R132.reuse, R205, R226.reuse, 0x1, P5 ;  /* 0x000000cd84ebc211 */ /* 0x140fe400028f0ce2 */
[C-C-:B------:R-:W-:Y:S01]  /*50a0*/  @!P3 LEA.HI.X R135, R132.reuse, R135, R226.reuse, 0x1, P1 ;  /* 0x000000878487b211 */ /* 0x140fe200008f0ce2 */
[----:B------:R-:W-:Y:S01]  /*50b0*/  @P4 STS.128 [R215+0x13000], RZ ;  /* 0x013000ffd7004388 */ /* 0x000fe20000000c00 */
[----:B------:R-:W-:Y:S02]  /*50c0*/  ISETP.GT.AND P5, PT, R219, RZ, PT ;  /* 0x000000ffdb00720c */ /* 0x000fe40003fa4270 */
[C---:B----4-:R-:W-:Y:S01]  /*50d0*/  @!P2 LEA R2, P0, R132.reuse, R2, 0x1 ;  /* 0x000000028402a211 */ /* 0x050fe200078008ff */
[----:B------:R-:W-:Y:S01]  /*50e0*/  @!PT LDS RZ, [RZ] ;  /* 0x00000000fffff984 */ /* 0x000fe20000000800 */
[----:B------:R-:W-:Y:S01]  /*50f0*/  @!PT LDS RZ, [RZ] ;  /* 0x00000000fffff984 */ /* 0x000fe20000000800 */
[----:B------:R-:W-:Y:S01]  /*5100*/  @!PT LDS RZ, [RZ] ;  /* 0x00000000fffff984 */ /* 0x000fe20000000800 */
[----:B------:R-:W-:Y:S03]  /*5110*/  @!P4 LDGSTS.E.BYPASS.LTC128B.128 [R215+0x13000], desc[UR8][R234.64] ;  /* 0x13000000ead7cfae */ /* 0x000fe6000b901d48 */
[----:B------:R-:W-:Y:S01]  /*5120*/  @!P2 LEA.HI.X R3, R132, R3, R226, 0x1, P0 ;  /* 0x000000038403a211 */ /* 0x000fe200000f0ce2 */
[----:B------:R-:W-:Y:S04]  /*5130*/  @P3 STS.128 [R215+0x15000], RZ ;  /* 0x015000ffd7003388 */ /* 0x000fe80000000c00 */
[----:B------:R-:W-:Y:S01]  /*5140*/  @!PT LDS RZ, [RZ] ;  /* 0x00000000fffff984 */ /* 0x000fe20000000800 */
[----:B------:R-:W-:Y:S01]  /*5150*/  @!PT LDS RZ, [RZ] ;  /* 0x00000000fffff984 */ /* 0x000fe20000000800 */
[----:B------:R-:W-:Y:S01]  /*5160*/  @!PT LDS RZ, [RZ] ;  /* 0x00000000fffff984 */ /* 0x000fe20000000800 */
[----:B------:R-:W-:Y:S04]  /*5170*/  @!P3 LDGSTS.E.BYPASS.LTC128B.128 [R215+0x15000], desc[UR8][R134.64+0x80] ;  /* 0x1500008086d7bfae */ /* 0x000fe8000b901d48 */
[----:B------:R-:W-:Y:S04]  /*5180*/  @P2 STS.128 [R215+0x17000], RZ ;  /* 0x017000ffd7002388 */ /* 0x000fe80000000c00 */
[----:B------:R-:W-:Y:S01]  /*5190*/  @!PT LDS RZ, [RZ] ;  /* 0x00000000fffff984 */ /* 0x000fe20000000800 */
[----:B------:R-:W-:Y:S01]  /*51a0*/  @!PT LDS RZ, [RZ] ;  /* 0x00000000fffff984 */ /* 0x000fe20000000800 */
[----:B------:R-:W-:Y:S01]  /*51b0*/  @!PT LDS RZ, [RZ] ;  /* 0x00000000fffff984 */ /* 0x000fe20000000800 */
[----:B------:R1:W-:Y:S04]  /*51c0*/  @!P2 LDGSTS.E.BYPASS.LTC128B.128 [R215+0x17000], desc[UR8][R2.64+0x100] ;  /* 0x1700010002d7afae */ /* 0x0003e8000b901d48 */
        /* <DEDUP_REMOVED lines=191> */
.L_x_96:
[----:B--2---:R-:W-:Y:S01]  /*5dc0*/  FMNMX.FTZ R135, R35, R2, !PT ;  /* 0x0000000223877209 */ /* 0x004fe20007810000 */
        /* <DEDUP_REMOVED lines=376> */
.L_x_94:
        /* <DEDUP_REMOVED lines=136> */
[----:B------:R-:W-:Y:S01]  /*7dd0*/  LEA R11, R11, UR4, 0x1 ;  /* 0x000000040b0b7c11 */ /* 0x000fe2000f8e08ff */
[----:B------:R-:W1:Y:S01]  /*7de0*/  @P0 LDC.64 R6, c[0x0][0x298] ;  /* 0x0000a600ff060b82 */ /* 0x000e620000000a00 */
[----:B------:R-:W-:Y:S02]  /*7df0*/  MOV R8, 0x20 ;  /* 0x0000002000087802 */ /* 0x000fe40000000f00 */
        /* <DEDUP_REMOVED lines=28> */
[----:B------:R-:W-:Y:S02]  /*7fc0*/  F2FP.F16.F32.PACK_AB R50, R51, R50 ;  /* 0x000000323332723e */ /* 0x000fe400000000ff */
        /* <DEDUP_REMOVED lines=40> */
.L_x_98:
        /* <DEDUP_REMOVED lines=23> */
.L_x_99:
[----:B------:R-:W-:Y:S01]  /*83c0*/  ISETP.NE.AND P5, PT, RZ, UR4, PT ;  /* 0x00000004ff007c0c */ /* 0x000fe2000bfa5270 */
[--C-:B------:R-:W-:Y:S01]  /*83d0*/  IMAD.IADD R21, R15, 0x1, R0.reuse ;  /* 0x000000010f157824 */ /* 0x100fe200078e0200 */
[----:B------:R-:W-:Y:S01]  /*83e0*/  STS [R23], R48 ;  /* 0x0000003017007388 */ /* 0x000fe20000000800 */
[----:B------:R-:W-:Y:S01]  /*83f0*/  IMAD.IADD R27, R17, 0x1, R0 ;  /* 0x00000001111b7824 */ /* 0x000fe200078e0200 */
[----:B------:R-:W-:Y:S01]  /*8400*/  PLOP3.LUT P0, PT, PT, PT, PT, 0x8, 0x0 ;  /* 0x000000000000781c */ /* 0x000fe20003f0e170 */
[----:B------:R-:W-:Y:S01]  /*8410*/  @P4 MUFU.LG2 R4, R4 ;  /* 0x0000000400044308 */ /* 0x000fe20000000c00 */
[----:B------:R-:W-:Y:S01]  /*8420*/  STS [R23+0x400], R50 ;  /* 0x0004003217007388 */ /* 0x000fe20000000800 */
[----:B------:R-:W-:Y:S01]  /*8430*/  SHF.R.S32.HI R30, RZ, 0x1f, R9 ;  /* 0x0000001fff1e7819 */ /* 0x000fe20000011409 */
[----:B------:R-:W-:Y:S02]  /*8440*/  BSSY B0, `(.L_x_100) ;  /* 0x000006a000007945 */ /* 0x000fe40003800000 */
[----:B------:R-:W-:Y:S01]  /*8450*/  STS [R21], R52 ;  /* 0x0000003415007388 */ /* 0x000fe20000000800 */
[----:B------:R-:W-:-:S02]  /*8460*/  LEA.HI R30, R30, R9, RZ, 0x3 ;  /* 0x000000091e1e7211 */ /* 0x000fc400078f18ff */
[----:B------:R-:W1:Y:S01]  /*8470*/  @!P5 LDC R6, c[0x0][0x2c4] ;  /* 0x0000b100ff06db82 */ /* 0x000e620000000800 */
[----:B------:R-:W-:Y:S01]  /*8480*/  STS [R21+0x400], R54 ;  /* 0x0004003615007388 */ /* 0x000fe20000000800 */
[----:B------:R-:W-:Y:S01]  /*8490*/  @!P5 PLOP3.LUT P0, PT, P1, PT, PT, 0x80, 0x0 ;  /* 0x000000000000d81c */ /* 0x000fe20000f0f070 */
[----:B------:R-:W-:Y:S01]  /*84a0*/  @P5 IMAD.MOV.U32 R35, RZ, RZ, 0x1 ;  /* 0x00000001ff235424 */ /* 0x000fe200078e00ff */
[----:B------:R-:W2:Y:S01]  /*84b0*/  @P3 MUFU.LG2 R2, R2 ;  /* 0x0000000200023308 */ /* 0x000ea20000000c00 */
[----:B------:R-:W-:Y:S01]  /*84c0*/  STS [R27], R56 ;  /* 0x000000381b007388 */ /* 0x000fe20000000800 */
[----:B------:R-:W-:Y:S02]  /*84d0*/  LOP3.LUT R30, R30, 0xffffff8, RZ, 0xc0, !PT ;  /* 0x0ffffff81e1e7812 */ /* 0x000fe400078ec0ff */
[----:B------:R-:W3:Y:S01]  /*84e0*/  @!P5 LDC R31, c[0x0][0x270] ;  /* 0x00009c00ff1fdb82 */ /* 0x000ee20000000800 */
[----:B------:R-:W-:Y:S02]  /*84f0*/  STS [R27+0x400], R58 ;  /* 0x0004003a1b007388 */ /* 0x000fe40000000800 */
[----:B------:R-:W-:-:S02]  /*8500*/  IMAD.IADD R30, R9, 0x1, -R30 ;  /* 0x00000001091e7824 */ /* 0x000fc400078e0a1e */
[----:B------:R-:W-:Y:S03]  /*8510*/  STS [R11+0x4000], R60 ;  /* 0x0040003c0b007388 */ /* 0x000fe60000000800 */
[----:B------:R-:W4:Y:S01]  /*8520*/  @P5 LDC.64 R28, c[0x0][0x2c0] ;  /* 0x0000b000ff1c5b82 */ /* 0x000f220000000a00 */
[----:B------:R-:W-:Y:S04]  /*8530*/  STS [R11+0x4400], R62 ;  /* 0x0044003e0b007388 */ /* 0x000fe80000000800 */
[----:B------:R-:W-:Y:S01]  /*8540*/  STS [R13+0x4000], R64 ;  /* 0x004000400d007388 */ /* 0x000fe20000000800 */
[----:B--2---:R-:W-:Y:S02]  /*8550*/  @P3 FMUL.FTZ R2, R2, 0.69314718246459960938 ;  /* 0x3f31721802023820 */ /* 0x004fe40000410000 */
[----:B-1----:R-:W3:Y:S01]  /*8560*/  @P0 LDC R6, c[0x0][0x2e4] ;  /* 0x0000b900ff060b82 */ /* 0x002ee20000000800 */
[----:B------:R-:W-:Y:S01]  /*8570*/  STS [R13+0x4400], R66 ;  /* 0x004400420d007388 */ /* 0x000fe20000000800 */
[----:B------:R-:W-:-:S03]  /*8580*/  LOP3.LUT P0, RZ, R5, 0x3, RZ, 0xc0, !PT ;  /* 0x0000000305ff7812 */ /* 0x000fc6000780c0ff */
[----:B------:R-:W-:Y:S01]  /*8590*/  STS [R15+0x4000], R68 ;  /* 0x004000440f007388 */ /* 0x000fe20000000800 */
[----:B------:R-:W1:Y:S03]  /*85a0*/  S2R R0, SR_TID.X ;  /* 0x0000000000007919 */ /* 0x000e660000002100 */
[----:B------:R-:W-:Y:S01]  /*85b0*/  STS [R15+0x4400], R70 ;  /* 0x004400460f007388 */ /* 0x000fe20000000800 */
[----:B----4-:R-:W-:-:S03]  /*85c0*/  @P5 IMAD R29, R29, R28, RZ ;  /* 0x0000001c1d1d5224 */ /* 0x010fc600078e02ff */
[----:B------:R-:W-:Y:S01]  /*85d0*/  STS [R17+0x4000], R72 ;  /* 0x0040004811007388 */ /* 0x000fe20000000800 */
[----:B------:R-:W-:-:S03]  /*85e0*/  SHF.R.S32.HI R28, RZ, 0x1f, R5 ;  /* 0x0000001fff1c7819 */ /* 0x000fc60000011405 */
[----:B------:R-:W-:Y:S01]  /*85f0*/  STS [R17+0x4400], R74 ;  /* 0x0044004a11007388 */ /* 0x000fe20000000800 */
[----:B------:R-:W-:Y:S01]  /*8600*/  LEA.HI R28, R28, R5, RZ, 0x2 ;  /* 0x000000051c1c7211 */ /* 0x000fe200078f10ff */
[----:B---3--:R-:W-:Y:S02]  /*8610*/  @!P5 IMAD R35, R6, R31, RZ ;  /* 0x0000001f0623d224 */ /* 0x008fe400078e02ff */
[----:B------:R-:W-:Y:S01]  /*8620*/  STS [R19+0x4000], R76 ;  /* 0x0040004c13007388 */ /* 0x000fe20000000800 */
[----:B------:R-:W-:Y:S01]  /*8630*/  @!P5 MOV R29, R6 ;  /* 0x00000006001dd202 */ /* 0x000fe20000000f00 */
[----:B------:R-:W-:Y:S01]  /*8640*/  IMAD.MOV.U32 R6, RZ, RZ, 0x7f800000 ;  /* 0x7f800000ff067424 */ /* 0x000fe200078e00ff */
[----:B------:R-:W-:Y:S01]  /*8650*/  SHF.R.S32.HI R5, RZ, 0x2, R28 ;  /* 0x00000002ff057819 */ /* 0x000fe2000001141c */
        /* <DEDUP_REMOVED lines=15> */
[----:B--2---:R-:W2:Y:S03]  /*8750*/  @P5 LDC R11, c[0x0][0x2c0] ;  /* 0x0000b000ff0b5b82 */ /* 0x004ea60000000800 */
        /* <DEDUP_REMOVED lines=12> */
[----:B------:R-:W-:-:S02]  /*8820*/  @!P5 IMAD.MOV.U32 R11, RZ, RZ, 0x1 ;  /* 0x00000001ff0bd424 */ /* 0x000fc400078e00ff */
[----:B------:R-:W-:Y:S04]  /*8830*/  STS [R27+0x8000], R112 ;  /* 0x008000701b007388 */ /* 0x000fe80000000800 */
[----:B------:R4:W-:Y:S01]  /*8840*/  STS [R27+0x8400], R114 ;  /* 0x008400721b007388 */ /* 0x0009e20000000800 */
[----:B------:R-:W-:Y:S08]  /*8850*/  BAR.SYNC.DEFER_BLOCKING 0x0 ;  /* 0x0000000000007b1d */ /* 0x000ff00000010000 */
[----:B-1----:R-:W1:Y:S01]  /*8860*/  @P4 LDC R23, c[0x0][0x2e8] ;  /* 0x0000ba00ff174b82 */ /* 0x002e620000000800 */
[----:B------:R-:W5:Y:S01]  /*8870*/  S2R R8, SR_CTAID.Y ;  /* 0x0000000000087919 */ /* 0x000f620000002600 */
[----:B------:R-:W2:Y:S01]  /*8880*/  S2R R22, SR_CTAID.X ;  /* 0x0000000000167919 */ /* 0x000ea20000002500 */
[----:B------:R-:W3:Y:S01]  /*8890*/  S2R R10, SR_CTAID.Z ;  /* 0x00000000000a7919 */ /* 0x000ee20000002700 */
[----:B----4-:R-:W-:Y:S01]  /*88a0*/  @P4 FMUL.FTZ R27, R4, 0.69314718246459960938 ;  /* 0x3f317218041b4820 */ /* 0x010fe20000410000 */
[----:B------:R4:W3:Y:S04]  /*88b0*/  LDS.128 R16, [R215+0x3000] ;  /* 0x00300000d7107984 */ /* 0x0008e80000000c00 */
[----:B------:R4:W4:Y:S01]  /*88c0*/  LDS.128 R12, [R215+0x7000] ;  /* 0x00700000d70c7984 */ /* 0x0009220000000c00 */
[----:B-1----:R-:W-:Y:S01]  /*88d0*/  @P4 FFMA.FTZ R6, R132, R23, R27 ;  /* 0x0000001784064223 */ /* 0x002fe2000001001b */
[----:B-----5:R-:W-:-:S02]  /*88e0*/  IMAD R8, R8, R35, RZ ;  /* 0x0000002308087224 */ /* 0x020fc400078e02ff */
[----:B--2---:R-:W-:-:S03]  /*88f0*/  IMAD R9, R22, R11, RZ ;  /* 0x0000000b16097224 */ /* 0x004fc600078e02ff */
[----:B------:R-:W-:Y:S01]  /*8900*/  SEL R21, R8, RZ, !P2 ;  /* 0x000000ff08157207 */ /* 0x000fe20005000000 */
[----:B------:R-:W-:Y:S02]  /*8910*/  IMAD R8, R30, 0x10, R5 ;  /* 0x000000101e087824 */ /* 0x000fe400078e0205 */
[----:B------:R-:W-:Y:S01]  /*8920*/  IMAD.SHL.U32 R4, R9, 0x80, RZ ;  /* 0x0000008009047824 */ /* 0x000fe200078e00ff */
[----:B------:R-:W-:Y:S01]  /*8930*/  MOV R9, 0x7f800000 ;  /* 0x7f80000000097802 */ /* 0x000fe20000000f00 */
[----:B---3--:R-:W-:Y:S02]  /*8940*/  IMAD R21, R10, R29, R21 ;  /* 0x0000001d0a157224 */ /* 0x008fe400078e0215 */
[----:B------:R-:W-:Y:S01]  /*8950*/  @P3 FFMA.FTZ R9, R3, R0, R2 ;  /* 0x0000000003093223 */ /* 0x000fe20000010002 */
[----:B------:R-:W-:Y:S02]  /*8960*/  SHF.R.S32.HI R5, RZ, 0x1f, R4 ;  /* 0x0000001fff057819 */ /* 0x000fe40000011404 */
[----:B------:R-:W-:-:S02]  /*8970*/  IADD3 R23, P2, P1, R4, R24, R21 ;  /* 0x0000001804177210 */ /* 0x000fc4000795e015 */
[----:B------:R-:W-:Y:S01]  /*8980*/  SHF.R.S32.HI R24, RZ, 0x1f, R21 ;  /* 0x0000001fff187819 */ /* 0x000fe20000011415 */
[----:B------:R-:W-:-:S03]  /*8990*/  IMAD.SHL.U32 R21, R33, 0x8, RZ ;  /* 0x0000000821157824 */ /* 0x000fc600078e00ff */
[----:B------:R-:W-:Y:S01]  /*89a0*/  IADD3.X R24, R5, R25, R24, P2, P1 ;  /* 0x0000001905187210 */ /* 0x000fe200017e2418 */
[----:B----4-:R-:W-:Y:S06]  /*89b0*/  @P0 BRA `(.L_x_101) ;  /* 0x0000000000480947 */ /* 0x010fec0003800000 */
[----:B------:R-:W-:Y:S02]  /*89c0*/  IMAD R3, R22, -0x80, R218 ;  /* 0xffffff8016037824 */ /* 0x000fe400078e02da */
[----:B------:R-:W-:-:S03]  /*89d0*/  VIADD R0, R8, 0x8 ;  /* 0x0000000808007836 */ /* 0x000fc60000000000 */
[-C--:B------:R-:W-:Y:S02]  /*89e0*/  ISETP.GE.AND P3, PT, R8, R3.reuse, PT ;  /* 0x000000030800720c */ /* 0x080fe40003f66270 */
[----:B------:R-:W-:-:S11]  /*89f0*/  ISETP.GE.AND P2, PT, R0, R3, PT ;  /* 0x000000030000720c */ /* 0x000fd60003f46270 */
[----:B------:R-:W1:Y:S01]  /*8a00*/  @!P3 LDC.64 R4, c[0x0][0x2b0] ;  /* 0x0000ac00ff04bb82 */ /* 0x000e620000000a00 */
[-C--:B------:R-:W-:Y:S02]  /*8a10*/  @!P3 IMAD R8, R8, R11.reuse, RZ ;  /* 0x0000000b0808b224 */ /* 0x080fe400078e02ff */
[----:B------:R-:W-:-:S03]  /*8a20*/  @!P2 IMAD R11, R0, R11, RZ ;  /* 0x0000000b000ba224 */ /* 0x000fc600078e02ff */
[CC--:B------:R-:W-:Y:S02]  /*8a30*/  @!P3 IADD3 R0, P1, R8.reuse, R23.reuse, RZ ;  /* 0x000000170800b210 */ /* 0x0c0fe40007f3e0ff */
[----:B------:R-:W2:Y:S01]  /*8a40*/  @!P2 LDC.64 R2, c[0x0][0x2b0] ;  /* 0x0000ac00ff02ab82 */ /* 0x000ea20000000a00 */
[C---:B------:R-:W-:Y:S02]  /*8a50*/  @!P2 IADD3 R23, P0, R11.reuse, R23, RZ ;  /* 0x000000170b17a210 */ /* 0x040fe40007f1e0ff */
[-C--:B------:R-:W-:Y:S02]  /*8a60*/  @!P3 LEA.HI.X.SX32 R8, R8, R24.reuse, 0x1, P1 ;  /* 0x000000180808b211 */ /* 0x080fe400008f0eff */
[----:B------:R-:W-:Y:S02]  /*8a70*/  @!P2 LEA.HI.X.SX32 R24, R11, R24, 0x1, P0 ;  /* 0x000000180b18a211 */ /* 0x000fe400000f0eff */
[----:B-1----:R-:W-:-:S04]  /*8a80*/  @!P3 LEA R4, P1, R0, R4, 0x2 ;  /* 0x000000040004b211 */ /* 0x002fc800078210ff */
[----:B------:R-:W-:Y:S02]  /*8a90*/  @!P3 LEA.HI.X R5, R0, R5, R8, 0x2, P1 ;  /* 0x000000050005b211 */ /* 0x000fe400008f1408 */
[----:B--2---:R-:W-:-:S03]  /*8aa0*/  @!P2 LEA R2, P0, R23, R2, 0x2 ;  /* 0x000000021702a211 */ /* 0x004fc600078010ff */
[----:B------:R1:W-:Y:S01]  /*8ab0*/  @!P3 STG.E desc[UR8][R4.64], R6 ;  /* 0x000000060400b986 */ /* 0x0003e2000c101908 */
[----:B------:R-:W-:-:S05]  /*8ac0*/  @!P2 LEA.HI.X R3, R23, R3, R24, 0x2, P0 ;  /* 0x000000031703a211 */ /* 0x000fca00000f1418 */
[----:B------:R1:W-:Y:S04]  /*8ad0*/  @!P2 STG.E desc[UR8][R2.64], R9 ;  /* 0x000000090200a986 */ /* 0x0003e8000c101908 */
.L_x_101:
[----:B------:R-:W-:Y:S05]  /*8ae0*/  BSYNC B0 ;  /* 0x0000000000007941 */ /* 0x000fea0003800000 */
.L_x_100:
[C---:B------:R-:W-:Y:S01]  /*8af0*/  VIADD R0, R26.reuse, 0x40 ;  /* 0x000000401a007836 */ /* 0x040fe20000000000 */
[----:B-1----:R-:W-:Y:S01]  /*8b00*/  SHF.R.S32.HI R4, RZ, 0x1f, R21 ;  /* 0x0000001fff047819 */ /* 0x002fe20000011415 */
[----:B------:R-:W-:Y:S01]  /*8b10*/  VIADD R2, R26, 0x20 ;  /* 0x000000201a027836 */ /* 0x000fe20000000000 */
[----:B------:R-:W-:Y:S01]  /*8b20*/  IADD3 R6, P0, R21, R20, RZ ;  /* 0x0000001415067210 */ /* 0x000fe20007f1e0ff */
[----:B------:R-:W-:Y:S01]  /*8b30*/  ULDC.64 UR4, c[0x0][0x2a0] ;  /* 0x0000a80000047ab9 */ /* 0x000fe20000000a00 */
[-C--:B------:R-:W-:Y:S01]  /*8b40*/  ISETP.GE.AND P1, PT, R0, R203.reuse, PT ;  /* 0x000000cb0000720c */ /* 0x080fe20003f26270 */
[----:B------:R-:W-:Y:S01]  /*8b50*/  BSSY B0, `(.L_x_102) ;  /* 0x0000021000007945 */ /* 0x000fe20003800000 */
[----:B------:R-:W-:Y:S02]  /*8b60*/  SHF.R.S32.HI R0, RZ, 0x1f, R10 ;  /* 0x0000001fff007819 */ /* 0x000fe4000001140a */
[----:B------:R-:W-:Y:S01]  /*8b70*/  ISETP.GE.AND P2, PT, R2, R203, PT ;  /* 0x000000cb0200720c */ /* 0x000fe20003f46270 */
[----:B------:R-:W-:Y:S01]  /*8b80*/  VIADD R2, R26, 0x60 ;  /* 0x000000601a027836 */ /* 0x000fe20000000000 */
[----:B------:R-:W-:Y:S01]  /*8b90*/  IADD3.X R7, R4, R7, RZ, P0, !PT ;  /* 0x0000000704077210 */ /* 0x000fe200007fe4ff */
[----:B------:R-:W-:Y:S01]  /*8ba0*/  IMAD R29, R0, UR4, RZ ;  /* 0x00000004001d7c24 */ /* 0x000fe2000f8e02ff */
[----:B------:R-:W-:-:S02]  /*8bb0*/  SHF.R.S32.HI R27, RZ, 0x1f, R26 ;  /* 0x0000001fff1b7819 */ /* 0x000fc4000001141a */
[-C--:B------:R-:W-:Y:S01]  /*8bc0*/  ISETP.GE.AND P0, PT, R2, R203.reuse, PT ;  /* 0x000000cb0200720c */ /* 0x080fe20003f06270 */
[----:B------:R-:W-:Y:S01]  /*8bd0*/  IMAD R29, R10, UR5, R29 ;  /* 0x000000050a1d7c24 */ /* 0x000fe2000f8e021d */
[----:B------:R-:W-:Y:S01]  /*8be0*/  ISETP.GE.AND P3, PT, R26, R203, PT ;  /* 0x000000cb1a00720c */ /* 0x000fe20003f66270 */
[----:B------:R-:W-:Y:S02]  /*8bf0*/  IMAD.WIDE.U32 R2, R10, UR4, R6 ;  /* 0x000000040a027c25 */ /* 0x000fe4000f8e0006 */
[----:B------:R1:W2:Y:S02]  /*8c00*/  LDS.128 R8, [R215+0x4000] ;  /* 0x00400000d7087984 */ /* 0x0002a40000000c00 */
[----:B------:R-:W-:Y:S01]  /*8c10*/  IMAD.WIDE R22, R214, 0x80, R26 ;  /* 0x00000080d6167825 */ /* 0x000fe200078e021a */
[----:B------:R-:W-:Y:S01]  /*8c20*/  IADD3 R29, R3, R29, RZ ;  /* 0x0000001d031d7210 */ /* 0x000fe20007ffe0ff */
[----:B------:R1:W3:Y:S04]  /*8c30*/  LDS.128 R24, [R215] ;  /* 0x00000000d7187984 */ /* 0x0002e80000000c00 */
[----:B------:R1:W4:Y:S02]  /*8c40*/  LDS.128 R4, [R215+0x8000] ;  /* 0x00800000d7047984 */ /* 0x0003240000000c00 */
[----:B------:R-:W-:Y:S05]  /*8c50*/  @P3 BRA `(.L_x_103) ;  /* 0x0000000000403947 */ /* 0x000fea0003800000 */
[----:B------:R-:W-:Y:S01]  /*8c60*/  ULDC.64 UR4, c[0x0][0x298] ;  /* 0x0000a60000047ab9 */ /* 0x000fe20000000a00 */
[----:B------:R-:W-:Y:S01]  /*8c70*/  IMAD.MOV.U32 R28, RZ, RZ, R2 ;  /* 0x000000ffff1c7224 */ /* 0x000fe200078e0002 */
[----:B------:R-:W-:Y:S01]  /*8c80*/  ULDC UR6, c[0x0][0x2d0] ;  /* 0x0000b40000067ab9 */ /* 0x000fe20000000800 */
[----:B------:R-:W-:Y:S01]  /*8c90*/  IMAD R31, R23, UR4, RZ ;  /* 0x00000004171f7c24 */ /* 0x000fe2000f8e02ff */
[----:B------:R-:W-:Y:S01]  /*8ca0*/  ISETP.GE.AND P6, PT, R21, UR6, PT ;  /* 0x0000000615007c0c */ /* 0x000fe2000bfc6270 */
[----:B------:R-:W-:Y:S01]  /*8cb0*/  IMAD.WIDE.U32 R32, R22, UR4, R28 ;  /* 0x0000000416207c25 */ /* 0x000fe2000f8e001c */
[----:B------:R-:W-:Y:S02]  /*8cc0*/  ISETP.GE.AND P5, PT, R217, UR6, PT ;  /* 0x00000006d9007c0c */ /* 0x000fe4000bfa6270 */
[----:B------:R-:W-:Y:S01]  /*8cd0*/  ISETP.GE.AND P4, PT, R216, UR6, PT ;  /* 0x00000006d8007c0c */ /* 0x000fe2000bf86270 */
[----:B------:R-:W-:Y:S01]  /*8ce0*/  IMAD R0, R22, UR5, R31 ;  /* 0x0000000516007c24 */ /* 0x000fe2000f8e021f */
[----:B------:R-:W-:-:S02]  /*8cf0*/  ULDC.64 UR4, c[0x0][0x280] ;  /* 0x0000a00000047ab9 */ /* 0x000fc40000000a00 */
[----:B------:R-:W-:Y:S01]  /*8d00*/  LEA R30, P3, R32, UR4, 0x1 ;  /* 0x00000004201e7c11 */ /* 0x000fe2000f8608ff */
[----:B------:R-:W-:-:S05]  /*8d10*/  IMAD.IADD R0, R33, 0x1, R0 ;  /* 0x0000000121007824 */ /* 0x000fca00078e0200 */
[----:B------:R-:W-:-:S05]  /*8d20*/  LEA.HI.X R31, R32, UR5, R0, 0x1, P3 ;  /* 0x00000005201f7c11 */ /* 0x000fca00098f0c00 */
[----:B---3--:R3:W-:Y:S04]  /*8d30*/  @!P6 STG.E.128 desc[UR8][R30.64], R24 ;  /* 0x000000181e00e986 */ /* 0x0087e8000c101d08 */
[----:B--2---:R3:W-:Y:S04]  /*8d40*/  @!P5 STG.E.128 desc[UR8][R30.64+0x80], R8 ;  /* 0x000080081e00d986 */ /* 0x0047e8000c101d08 */
[----:B----4-:R3:W-:Y:S02]  /*8d50*/  @!P4 STG.E.128 desc[UR8][R30.64+0x100], R4 ;  /* 0x000100041e00c986 */ /* 0x0107e4000c101d08 */
.L_x_103:
[----:B------:R-:W-:Y:S05]  /*8d60*/  BSYNC B0 ;  /* 0x0000000000007941 */ /* 0x000fea0003800000 */
.L_x_102:
[----:B---3--:R3:W1:Y:S01]  /*8d70*/  LDS.128 R24, [R215+0x1000] ;  /* 0x00100000d7187984 */ /* 0x0086620000000c00 */
[----:B------:R-:W-:Y:S03]  /*8d80*/  BSSY B0, `(.L_x_104) ;  /* 0x0000017000007945 */ /* 0x000fe60003800000 */
[----:B--2---:R3:W2:Y:S04]  /*8d90*/  LDS.128 R8, [R215+0x5000] ;  /* 0x00500000d7087984 */ /* 0x0046a80000000c00 */
[----:B----4-:R3:W4:Y:S01]  /*8da0*/  LDS.128 R4, [R215+0x9000] ;  /* 0x00900000d7047984 */ /* 0x0107220000000c00 */
[----:B------:R-:W-:Y:S05]  /*8db0*/  @P2 BRA `(.L_x_105) ;  /* 0x00000000004c2947 */ /* 0x000fea0003800000 */
[----:B------:R-:W-:Y:S01]  /*8dc0*/  IADD3 R20, P2, R22, 0x20, RZ ;  /* 0x0000002016147810 */ /* 0x000fe20007f5e0ff */
[----:B------:R-:W-:Y:S01]  /*8dd0*/  ULDC.64 UR4, c[0x0][0x298] ;  /* 0x0000a60000047ab9 */ /* 0x000fe20000000a00 */
[----:B------:R-:W-:Y:S01]  /*8de0*/  MOV R33, R29 ;  /* 0x0000001d00217202 */ /* 0x000fe20000000f00 */
[----:B------:R-:W-:Y:S01]  /*8df0*/  IMAD.MOV.U32 R32, RZ, RZ, R2 ;  /* 0x000000ffff207224 */ /* 0x000fe200078e0002 */
[----:B------:R-:W-:Y:S01]  /*8e00*/  ULDC UR6, c[0x0][0x2d0] ;  /* 0x0000b40000067ab9 */ /* 0x000fe20000000800 */
[----:B------:R-:W-:Y:S01]  /*8e10*/  IMAD.X R0, RZ, RZ, R23, P2 ;  /* 0x000000ffff007224 */ /* 0x000fe200010e0617 */
[----:B------:R-:W-:Y:S01]  /*8e20*/  ISETP.GE.AND P4, PT, R21, UR6, PT ;  /* 0x0000000615007c0c */ /* 0x000fe2000bf86270 */
[----:B------:R-:W-:Y:S01]  /*8e30*/  IMAD.WIDE.U32 R32, R20, UR4, R32 ;  /* 0x0000000414207c25 */ /* 0x000fe2000f8e0020 */
[----:B------:R-:W-:Y:S02]  /*8e40*/  ISETP.GE.AND P3, PT, R217, UR6, PT ;  /* 0x00000006d9007c0c */ /* 0x000fe4000bf66270 */
[----:B------:R-:W-:Y:S01]  /*8e50*/  ISETP.GE.AND P2, PT, R216, UR6, PT ;  /* 0x00000006d8007c0c */ /* 0x000fe2000bf46270 */
[----:B------:R-:W-:-:S04]  /*8e60*/  IMAD R31, R0, UR4, RZ ;  /* 0x00000004001f7c24 */ /* 0x000fc8000f8e02ff */
[----:B------:R-:W-:Y:S01]  /*8e70*/  IMAD R31, R20, UR5, R31 ;  /* 0x00000005141f7c24 */ /* 0x000fe2000f8e021f */
[----:B------:R-:W-:Y:S02]  /*8e80*/  ULDC.64 UR4, c[0x0][0x280] ;  /* 0x0000a00000047ab9 */ /* 0x000fe40000000a00 */
[----:B------:R-:W-:Y:S01]  /*8e90*/  LEA R30, P5, R32, UR4, 0x1 ;  /* 0x00000004201e7c11 */ /* 0x000fe2000f8a08ff */
[----:B------:R-:W-:-:S05]  /*8ea0*/  IMAD.IADD R31, R33, 0x1, R31 ;  /* 0x00000001211f7824 */ /* 0x000fca00078e021f */
[----:B------:R-:W-:-:S05]  /*8eb0*/  LEA.HI.X R31, R32, UR5, R31, 0x1, P5 ;  /* 0x00000005201f7c11 */ /* 0x000fca000a8f0c1f */
[----:B-1----:R1:W-:Y:S04]  /*8ec0*/  @!P4 STG.E.128 desc[UR8][R30.64], R24 ;  /* 0x000000181e00c986 */ /* 0x0023e8000c101d08 */
[----:B--2---:R1:W-:Y:S04]  /*8ed0*/  @!P3 STG.E.128 desc[UR8][R30.64+0x80], R8 ;  /* 0x000080081e00b986 */ /* 0x0043e8000c101d08 */
[----:B----4-:R1:W-:Y:S02]  /*8ee0*/  @!P2 STG.E.128 desc[UR8][R30.64+0x100], R4 ;  /* 0x000100041e00a986 */ /* 0x0103e4000c101d08 */
.L_x_105:
[----:B------:R-:W-:Y:S05]  /*8ef0*/  BSYNC B0 ;  /* 0x0000000000007941 */ /* 0x000fea0003800000 */
.L_x_104:
[----:B-1----:R1:W1:Y:S01]  /*8f00*/  LDS.128 R24, [R215+0x2000] ;  /* 0x00200000d7187984 */ /* 0x0022620000000c00 */
[----:B------:R-:W-:Y:S03]  /*8f10*/  BSSY B0, `(.L_x_106) ;  /* 0x0000017000007945 */ /* 0x000fe60003800000 */
[----:B--2---:R2:W1:Y:S04]  /*8f20*/  LDS.128 R8, [R215+0x6000] ;  /* 0x00600000d7087984 */ /* 0x0044680000000c00 */
        /* <DEDUP_REMOVED lines=19> */
[----:B------:R1:W-:Y:S04]  /*9060*/  @!P2 STG.E.128 desc[UR8][R30.64+0x80], R8 ;  /* 0x000080081e00a986 */ /* 0x0003e8000c101d08 */
[----:B----4-:R1:W-:Y:S02]  /*9070*/  @!P1 STG.E.128 desc[UR8][R30.64+0x100], R4 ;  /* 0x000100041e009986 */ /* 0x0103e4000c101d08 */
.L_x_107:
[----:B------:R-:W-:Y:S05]  /*9080*/  BSYNC B0 ;  /* 0x0000000000007941 */ /* 0x000fea0003800000 */
.L_x_106:
[----:B-1--4-:R1:W4:Y:S01]  /*9090*/  LDS.128 R4, [R215+0xb000] ;  /* 0x00b00000d7047984 */ /* 0x0123220000000c00 */
[----:B------:R-:W-:Y:S05]  /*90a0*/  @P0 EXIT ;  /* 0x000000000000094d */ /* 0x000fea0003800000 */
        /* <DEDUP_REMOVED lines=16> */
[----:B------:R1:W-:Y:S04]  /*91b0*/  @!P2 STG.E.128 desc[UR8][R2.64], R16 ;  /* 0x000000100200a986 */ /* 0x0003e8000c101d08 */
[----:B------:R1:W-:Y:S01]  /*91c0*/  @!P1 STG.E.128 desc[UR8][R2.64+0x80], R12 ;  /* 0x0000800c02009986 */ /* 0x0003e2000c101d08 */
[----:B------:R-:W-:Y:S05]  /*91d0*/  @P0 EXIT ;  /* 0x000000000000094d */ /* 0x000fea0003800000 */
[----:B----4-:R-:W-:Y:S01]  /*91e0*/  STG.E.128 desc[UR8][R2.64+0x100], R4 ;  /* 0x0001000402007986 */ /* 0x010fe2000c101d08 */
[----:B------:R-:W-:Y:S05]  /*91f0*/  EXIT ;  /* 0x000000000000794d */ /* 0x000fea0003800000 */
.L_x_72:
[----:B------:R-:W1:Y:S01]  /*9200*/  LDC.U8 R10, c[0x0][0x3d9] ;  /* 0x0000f640ff0a7b82 */ /* 0x000e620000000000 */
[----:B------:R-:W-:Y:S01]  /*9210*/  ISETP.NE.AND P3, PT, R213, -0x1, PT ;  /* 0xffffffffd500780c */ /* 0x000fe20003f65270 */
[----:B------:R-:W-:Y:S01]  /*9220*/  ULDC.64 UR4, c[0x0][0x2a0] ;  /* 0x0000a80000047ab9 */ /* 0x000fe20000000a00 */
[----:B------:R-:W-:Y:S01]  /*9230*/  IADD3 R218, -R203, R218, RZ ;  /* 0x000000dacbda7210 */ /* 0x000fe20007ffe1ff */
[----:B------:R-:W-:Y:S04]  /*9240*/  BSSY B0, `(.L_x_108) ;  /* 0x000003b000007945 */ /* 0x000fe80003800000 */
[----:B------:R-:W2:Y:S06]  /*9250*/  LDC.U8 R2, c[0x0][0x3d8] ;  /* 0x0000f600ff027b82 */ /* 0x000eac0000000000 */
[----:B------:R-:W-:-:S02]  /*9260*/  @!P3 SHF.R.S32.HI R7, RZ, 0x1f, R3 ;  /* 0x0000001fff07b819 */ /* 0x000fc40000011403 */
[----:B------:R-:W3:Y:S01]  /*9270*/  @!P3 LDC.64 R4, c[0x0][0x290] ;  /* 0x0000a400ff04bb82 */ /* 0x000ee20000000a00 */
[----:B-1----:R-:W-:-:S07]  /*9280*/  ISETP.NE.AND P0, PT, R10, RZ, PT ;  /* 0x000000ff0a00720c */ /* 0x002fce0003f05270 */
[----:B------:R-:W1:Y:S01]  /*9290*/  @P3 LDC.64 R8, c[0x0][0x298] ;  /* 0x0000a600ff083b82 */ /* 0x000e620000000a00 */
[C---:B--2---:R-:W-:Y:S02]  /*92a0*/  ISETP.NE.AND P2, PT, R2.reuse, RZ, PT ;  /* 0x000000ff0200720c */ /* 0x044fe40003f45270 */
[----:B------:R-:W-:Y:S02]  /*92b0*/  ISETP.NE.AND P1, PT, R2, RZ, !P0 ;  /* 0x000000ff0200720c */ /* 0x000fe40004725270 */
[----:B------:R-:W-:-:S03]  /*92c0*/  ISETP.NE.OR P2, PT, R10, RZ, !P2 ;  /* 0x000000ff0a00720c */ /* 0x000fc60005745670 */
[----:B------:R-:W2:Y:S01]  /*92d0*/  @!P0 LDC R0, c[0x0][0x2c4] ;  /* 0x0000b100ff008b82 */ /* 0x000ea20000000800 */
[-C--:B---3--:R-:W-:Y:S01]  /*92e0*/  @!P3 IMAD R12, R7, R4.reuse, RZ ;  /* 0x00000004070cb224 */ /* 0x088fe200078e02ff */
[----:B------:R-:W-:Y:S01]  /*92f0*/  SHF.R.S32.HI R7, RZ, 0x1f, R6 ;  /* 0x0000001fff077819 */ /* 0x000fe20000011406 */
[----:B------:R-:W-:-:S05]  /*9300*/  @!P3 IMAD.WIDE.U32 R14, R3, R4, RZ ;  /* 0x00000004030eb225 */ /* 0x000fca00078e00ff */
[----:B------:R-:W3:Y:S01]  /*9310*/  @P0 LDC R10, c[0x0][0x2c0] ;  /* 0x0000b000ff0a0b82 */ /* 0x000ee20000000800 */
[----:B------:R-:W-:Y:S01]  /*9320*/  @!P3 IMAD R5, R3, R5, R12 ;  /* 0x000000050305b224 */ /* 0x000fe200078e020c */
[----:B------:R-:W-:Y:S01]  /*9330*/  LEA.HI R12, R7, R6, RZ, 0x3 ;  /* 0x00000006070c7211 */ /* 0x000fe200078f18ff */
[----:B-1----:R-:W-:-:S03]  /*9340*/  @P3 IMAD.WIDE.U32 R20, R213, R8, RZ ;  /* 0x00000008d5143225 */ /* 0x002fc600078e00ff */
[----:B------:R-:W-:Y:S01]  /*9350*/  LOP3.LUT R7, R12, 0xfffffff8, RZ, 0xc0, !PT ;  /* 0xfffffff80c077812 */ /* 0x000fe200078ec0ff */
[----:B------:R-:W-:Y:S01]  /*9360*/  @!P3 IMAD.MOV.U32 R20, RZ, RZ, R14 ;  /* 0x000000ffff14b224 */ /* 0x000fe200078e000e */
[----:B------:R-:W1:Y:S01]  /*9370*/  @!P2 LDC R8, c[0x0][0x2c4] ;  /* 0x0000b100ff08ab82 */ /* 0x000e620000000800 */
[----:B------:R-:W-:Y:S01]  /*9380*/  @P3 IMAD R11, R213, R9, R21 ;  /* 0x00000009d50b3224 */ /* 0x000fe200078e0215 */
[----:B------:R-:W-:Y:S01]  /*9390*/  SHF.R.S32.HI R12, RZ, 0x3, R12 ;  /* 0x00000003ff0c7819 */ /* 0x000fe2000001140c */
[----:B------:R-:W-:Y:S01]  /*93a0*/  IMAD.IADD R6, R6, 0x1, -R7 ;  /* 0x0000000106067824 */ /* 0x000fe200078e0a07 */
[----:B------:R-:W-:Y:S01]  /*93b0*/  SHF.R.S32.HI R14, RZ, 0x1f, R23 ;  /* 0x0000001fff0e7819 */ /* 0x000fe20000011417 */
[----:B------:R-:W-:Y:S01]  /*93c0*/  @!P3 IMAD.IADD R11, R15, 0x1, R5 ;  /* 0x000000010f0bb824 */ /* 0x000fe200078e0205 */
[----:B------:R-:W-:Y:S01]  /*93d0*/  SHF.R.S32.HI R13, RZ, 0x1f, R12 ;  /* 0x0000001fff0d7819 */ /* 0x000fe2000001140c */
[----:B------:R-:W-:Y:S01]  /*93e0*/  IMAD.SHL.U32 R2, R6, 0x8, RZ ;  /* 0x0000000806027824 */ /* 0x000fe200078e00ff */
[----:B--2---:R-:W2:Y:S01]  /*93f0*/  @P1 LDC R0, c[0x0][0x2e4] ;  /* 0x0000b900ff001b82 */ /* 0x004ea20000000800 */
[----:B------:R-:W-:-:S02]  /*9400*/  IMAD R14, R14, UR4, RZ ;  /* 0x000000040e0e7c24 */ /* 0x000fc4000f8e02ff */
[----:B------:R-:W-:Y:S01]  /*9410*/  VIADD R9, R12, 0x20 ;  /* 0x000000200c097836 */ /* 0x000fe20000000000 */
[C---:B------:R-:W-:Y:S01]  /*9420*/  IADD3 R20, P1, R2.reuse, R20, RZ ;  /* 0x0000001402147210 */ /* 0x040fe20007f3e0ff */
[----:B------:R-:W-:Y:S01]  /*9430*/  IMAD R25, R23, UR5, R14 ;  /* 0x0000000517197c24 */ /* 0x000fe2000f8e020e */
[----:B------:R-:W-:Y:S01]  /*9440*/  IADD3 R14, R2, 0x80, RZ ;  /* 0x00000080020e7810 */ /* 0x000fe20007ffe0ff */
[----:B------:R-:W-:Y:S01]  /*9450*/  IMAD.WIDE R214, R214, 0x80, R12 ;  /* 0x00000080d6d67825 */ /* 0x000fe200078e020c */
[----:B------:R-:W4:Y:S01]  /*9460*/  @!P0 LDC R7, c[0x0][0x270] ;  /* 0x00009c00ff078b82 */ /* 0x000f220000000800 */
[----:B------:R-:W-:Y:S02]  /*9470*/  LEA.HI.X.SX32 R21, R2, R11, 0x1, P1 ;  /* 0x0000000b02157211 */ /* 0x000fe400008f0eff */
[-C--:B------:R-:W-:Y:S01]  /*9480*/  ISETP.GE.AND P1, PT, R12, R218.reuse, PT ;  /* 0x000000da0c00720c */ /* 0x080fe20003f26270 */
[----:B------:R-:W-:Y:S01]  /*9490*/  VIADD R15, R2, 0x40 ;  /* 0x00000040020f7836 */ /* 0x000fe20000000000 */
[----:B------:R-:W-:Y:S01]  /*94a0*/  ISETP.GE.AND P3, PT, R9, R218, PT ;  /* 0x000000da0900720c */ /* 0x000fe20003f66270 */
[----:B------:R-:W-:-:S02]  /*94b0*/  IMAD.WIDE.U32 R20, R23, UR4, R20 ;  /* 0x0000000417147c25 */ /* 0x000fc4000f8e0014 */
[----:B------:R-:W1:Y:S02]  /*94c0*/  @P0 LDC.64 R4, c[0x0][0x2c0] ;  /* 0x0000b000ff040b82 */ /* 0x000e640000000a00 */
[----:B------:R-:W-:-:S06]  /*94d0*/  IMAD.IADD R25, R25, 0x1, R21 ;  /* 0x0000000119197824 */ /* 0x000fcc00078e0215 */
[----:B---3--:R-:W-:Y:S05]  /*94e0*/  @P1 BRA `(.L_x_109) ;  /* 0x0000000000401947 */ /* 0x008fea0003800000 */
        /* <DEDUP_REMOVED lines=13> */
[----:B------:R3:W-:Y:S04]  /*95c0*/  @!P5 STG.E.128 desc[UR8][R18.64], RZ ;  /* 0x000000ff1200d986 */ /* 0x0007e8000c101d08 */
[----:B------:R3:W-:Y:S04]  /*95d0*/  @!P4 STG.E.128 desc[UR8][R18.64+0x80], RZ ;  /* 0x000080ff1200c986 */ /* 0x0007e8000c101d08 */
[----:B------:R3:W-:Y:S02]  /*95e0*/  @!P1 STG.E.128 desc[UR8][R18.64+0x100], RZ ;  /* 0x000100ff12009986 */ /* 0x0007e4000c101d08 */
.L_x_109:
[----:B------:R-:W-:Y:S05]  /*95f0*/  BSYNC B0 ;  /* 0x0000000000007941 */ /* 0x000fea0003800000 */
.L_x_108:
[----:B------:R-:W-:Y:S01]  /*9600*/  BSSY B0, `(.L_x_110) ;  /* 0x0000018000007945 */ /* 0x000fe20003800000 */
[----:B------:R-:W-:Y:S01]  /*9610*/  ISETP.NE.OR P1, PT, R213, -0x1, P2 ;  /* 0xffffffffd500780c */ /* 0x000fe20001725670 */
[----:B---3--:R-:W-:Y:S01]  /*9620*/  @P0 IMAD.MOV.U32 R18, RZ, RZ, 0x1 ;  /* 0x00000001ff120424 */ /* 0x008fe200078e00ff */
[----:B------:R-:W-:Y:S01]  /*9630*/  IADD3 R11, R12, 0x40, RZ ;  /* 0x000000400c0b7810 */ /* 0x000fe20007ffe0ff */
        /* <DEDUP_REMOVED lines=17> */
[----:B------:R3:W-:Y:S04]  /*9750*/  @!P5 STG.E.128 desc[UR8][R28.64], RZ ;  /* 0x000000ff1c00d986 */ /* 0x0007e8000c101d08 */
[----:B------:R3:W-:Y:S04]  /*9760*/  @!P4 STG.E.128 desc[UR8][R28.64+0x80], RZ ;  /* 0x000080ff1c00c986 */ /* 0x0007e8000c101d08 */
[----:B------:R3:W-:Y:S02]  /*9770*/  @!P3 STG.E.128 desc[UR8][R28.64+0x100], RZ ;  /* 0x000100ff1c00b986 */ /* 0x0007e4000c101d08 */
.L_x_111:
[----:B------:R-:W-:Y:S05]  /*9780*/  BSYNC B0 ;  /* 0x0000000000007941 */ /* 0x000fea0003800000 */
.L_x_110:
[----:B------:R-:W-:Y:S01]  /*9790*/  ISETP.GE.AND P4, PT, R11, R218, PT ;  /* 0x000000da0b00720c */ /* 0x000fe20003f86270 */
[----:B--2-4-:R-:W-:Y:S01]  /*97a0*/  @!P0 IMAD R18, R0, R7, RZ ;  /* 0x0000000700128224 */ /* 0x014fe200078e02ff */
[----:B------:R-:W-:Y:S01]  /*97b0*/  BSSY B0, `(.L_x_112) ;  /* 0x000001b000007945 */ /* 0x000fe20003800000 */
[----:B-1----:R-:W-:Y:S01]  /*97c0*/  @P0 IMAD R4, R5, R4, RZ ;  /* 0x0000000405040224 */ /* 0x002fe200078e02ff */
[----:B------:R-:W-:Y:S01]  /*97d0*/  ISETP.NE.AND P3, PT, R6, RZ, PT ;  /* 0x000000ff0600720c */ /* 0x000fe20003f65270 */
[C---:B------:R-:W-:Y:S01]  /*97e0*/  @!P1 IMAD R213, R3.reuse, R8, RZ ;  /* 0x0000000803d59224 */ /* 0x040fe200078e02ff */
[----:B------:R-:W-:Y:S01]  /*97f0*/  @!P0 MOV R4, R0 ;  /* 0x0000000000048202 */ /* 0x000fe20000000f00 */
[----:B------:R-:W-:Y:S01]  /*9800*/  IMAD R18, R3, R18, RZ ;  /* 0x0000001203127224 */ /* 0x000fe200078e02ff */
[----:B------:R-:W-:-:S05]  /*9810*/  IADD3 R3, R12, 0x60, RZ ;  /* 0x000000600c037810 */ /* 0x000fca0007ffe0ff */
        /* <DEDUP_REMOVED lines=20> */
.L_x_113:
[----:B------:R-:W-:Y:S05]  /*9960*/  BSYNC B0 ;  /* 0x0000000000007941 */ /* 0x000fea0003800000 */
.L_x_112:
[-C--:B------:R-:W-:Y:S01]  /*9970*/  ISETP.GE.AND P1, PT, R3, R218.reuse, PT ;  /* 0x000000da0300720c */ /* 0x080fe20003f26270 */
[----:B------:R-:W-:Y:S01]  /*9980*/  @!P0 IMAD.MOV.U32 R10, RZ, RZ, 0x1 ;  /* 0x00000001ff0a8424 */ /* 0x000fe200078e00ff */
[----:B------:R-:W-:Y:S01]  /*9990*/  SEL R18, R18, RZ, P2 ;  /* 0x000000ff12127207 */ /* 0x000fe20001000000 */
[----:B------:R-:W-:Y:S01]  /*99a0*/  BSSY B0, `(.L_x_114) ;  /* 0x000001d000007945 */ /* 0x000fe20003800000 */
[-C--:B------:R-:W-:Y:S02]  /*99b0*/  ISETP.GE.OR P6, PT, R12, R218.reuse, P3 ;  /* 0x000000da0c00720c */ /* 0x080fe40001fc6670 */
[----:B-1----:R-:W-:Y:S02]  /*99c0*/  CS2R R16, SRZ ;  /* 0x0000000000107805 */ /* 0x002fe4000001ff00 */
[----:B------:R-:W-:Y:S01]  /*99d0*/  ISETP.GE.OR P5, PT, R9, R218, P3 ;  /* 0x000000da0900720c */ /* 0x000fe20001fa6670 */
[----:B------:R-:W-:Y:S01]  /*99e0*/  IMAD R4, R23, R4, R18 ;  /* 0x0000000417047224 */ /* 0x000fe200078e0212 */
[----:B------:R-:W-:Y:S01]  /*99f0*/  ISETP.GE.OR P4, PT, R11, R218, P3 ;  /* 0x000000da0b00720c */ /* 0x000fe20001f86670 */
[----:B------:R-:W-:Y:S01]  /*9a00*/  IMAD R203, R203, R10, RZ ;  /* 0x0000000acbcb7224 */ /* 0x000fe200078e02ff */
[----:B------:R-:W-:-:S02]  /*9a10*/  ISETP.GE.OR P3, PT, R3, R218, P3 ;  /* 0x000000da0300720c */ /* 0x000fc40001f66670 */
[----:B------:R-:W-:Y:S01]  /*9a20*/  @!P2 SHF.R.S32.HI R6, RZ, 0x1f, R213 ;  /* 0x0000001fff06a819 */ /* 0x000fe200000114d5 */
[----:B------:R-:W-:Y:S10]  /*9a30*/  @P1 BRA `(.L_x_115) ;  /* 0x00000000004c1947 */ /* 0x000ff40003800000 */
[----:B------:R-:W-:Y:S01]  /*9a40*/  IADD3 R0, P0, R214, 0x60, RZ ;  /* 0x00000060d6007810 */ /* 0x000fe20007f1e0ff */
[----:B------:R-:W-:Y:S01]  /*9a50*/  ULDC.64 UR4, c[0x0][0x298] ;  /* 0x0000a60000047ab9 */ /* 0x000fe20000000a00 */
[----:B------:R-:W-:Y:S01]  /*9a60*/  MOV R19, R25 ;  /* 0x0000001900137202 */ /* 0x000fe20000000f00 */
[----:B------:R-:W-:Y:S01]  /*9a70*/  IMAD.MOV.U32 R18, RZ, RZ, R20 ;  /* 0x000000ffff127224 */ /* 0x000fe200078e0014 */
[----:B------:R-:W-:Y:S01]  /*9a80*/  ULDC UR6, c[0x0][0x2d0] ;  /* 0x0000b40000067ab9 */ /* 0x000fe20000000800 */
[----:B------:R-:W-:Y:S01]  /*9a90*/  IMAD.X R5, RZ, RZ, R215, P0 ;  /* 0x000000ffff057224 */ /* 0x000fe200000e06d7 */
[----:B------:R-:W-:Y:S01]  /*9aa0*/  ISETP.GE.AND P0, PT, R2, UR6, PT ;  /* 0x0000000602007c0c */ /* 0x000fe2000bf06270 */
[----:B------:R-:W-:-:S04]  /*9ab0*/  IMAD.WIDE.U32 R18, R0, UR4, R18 ;  /* 0x0000000400127c25 */ /* 0x000fc8000f8e0012 */
[----:B------:R-:W-:-:S04]  /*9ac0*/  IMAD R5, R5, UR4, RZ ;  /* 0x0000000405057c24 */ /* 0x000fc8000f8e02ff */
[----:B------:R-:W-:Y:S01]  /*9ad0*/  IMAD R5, R0, UR5, R5 ;  /* 0x0000000500057c24 */ /* 0x000fe2000f8e0205 */
[----:B------:R-:W-:Y:S02]  /*9ae0*/  ULDC.64 UR4, c[0x0][0x280] ;  /* 0x0000a00000047ab9 */ /* 0x000fe40000000a00 */
[----:B------:R-:W-:Y:S01]  /*9af0*/  LEA R20, P1, R18, UR4, 0x1 ;  /* 0x0000000412147c11 */ /* 0x000fe2000f8208ff */
[----:B------:R-:W-:-:S05]  /*9b00*/  IMAD.IADD R5, R19, 0x1, R5 ;  /* 0x0000000113057824 */ /* 0x000fca00078e0205 */
[----:B------:R-:W-:Y:S02]  /*9b10*/  LEA.HI.X R21, R18, UR5, R5, 0x1, P1 ;  /* 0x0000000512157c11 */ /* 0x000fe400088f0c05 */
[----:B------:R-:W-:-:S03]  /*9b20*/  ISETP.GE.AND P1, PT, R15, UR6, PT ;  /* 0x000000060f007c0c */ /* 0x000fc6000bf26270 */
[----:B------:R1:W-:Y:S01]  /*9b30*/  @!P0 STG.E.128 desc[UR8][R20.64], RZ ;  /* 0x000000ff14008986 */ /* 0x0003e2000c101d08 */
[----:B------:R-:W-:-:S09]  /*9b40*/  ISETP.GE.AND P0, PT, R14, UR6, PT ;  /* 0x000000060e007c0c */ /* 0x000fd2000bf06270 */
[----:B------:R1:W-:Y:S04]  /*9b50*/  @!P1 STG.E.128 desc[UR8][R20.64+0x80], RZ ;  /* 0x000080ff14009986 */ /* 0x0003e8000c101d08 */
[----:B------:R1:W-:Y:S02]  /*9b60*/  @!P0 STG.E.128 desc[UR8][R20.64+0x100], RZ ;  /* 0x000100ff14008986 */ /* 0x0003e4000c101d08 */
.L_x_115:
[----:B------:R-:W-:Y:S05]  /*9b70*/  BSYNC B0 ;  /* 0x0000000000007941 */ /* 0x000fea0003800000 */
.L_x_114:
[----:B------:R-:W-:Y:S01]  /*9b80*/  @!P2 IMAD.MOV.U32 R16, RZ, RZ, R213 ;  /* 0x000000ffff10a224 */ /* 0x000fe200078e00d5 */
[----:B------:R-:W-:Y:S01]  /*9b90*/  SHF.R.S32.HI R5, RZ, 0x1f, R203 ;  /* 0x0000001fff057819 */ /* 0x000fe200000114cb */
[----:B------:R-:W-:Y:S01]  /*9ba0*/  @!P2 IMAD.MOV.U32 R17, RZ, RZ, R6 ;  /* 0x000000ffff11a224 */ /* 0x000fe200078e0006 */
[----:B------:R-:W-:Y:S02]  /*9bb0*/  BSSY B0, `(.L_x_116) ;  /* 0x000000d000007945 */ /* 0x000fe40003800000 */
[--C-:B------:R-:W-:Y:S02]  /*9bc0*/  IADD3 R203, P1, P0, R203, R16, R4.reuse ;  /* 0x00000010cbcb7210 */ /* 0x100fe4000783e004 */
[----:B------:R-:W-:-:S04]  /*9bd0*/  SHF.R.S32.HI R16, RZ, 0x1f, R4 ;  /* 0x0000001fff107819 */ /* 0x000fc80000011404 */
[----:B------:R-:W-:Y:S01]  /*9be0*/  IADD3.X R16, R5, R17, R16, P1, P0 ;  /* 0x0000001105107210 */ /* 0x000fe20000fe0410 */
[----:B------:R-:W-:Y:S06]  /*9bf0*/  @P6 BRA `(.L_x_117) ;  /* 0x0000000000206947 */ /* 0x000fec0003800000 */
        /* <DEDUP_REMOVED lines=8> */
.L_x_117:
[----:B------:R-:W-:Y:S05]  /*9c80*/  BSYNC B0 ;  /* 0x0000000000007941 */ /* 0x000fea0003800000 */
.L_x_116:
[----:B------:R-:W-:Y:S04]  /*9c90*/  BSSY B0, `(.L_x_118) ;  /* 0x000000a000007945 */ /* 0x000fe80003800000 */
[----:B------:R-:W-:Y:S05]  /*9ca0*/  @P5 BRA `(.L_x_119) ;  /* 0x0000000000205947 */ /* 0x000fea0003800000 */
[----:B------:R-:W-:Y:S01]  /*9cb0*/  IMAD R0, R9, R10, RZ ;  /* 0x0000000a09007224 */ /* 0x000fe200078e02ff */
[----:B------:R-:W-:Y:S01]  /*9cc0*/  ULDC.64 UR4, c[0x0][0x2b0] ;  /* 0x0000ac0000047ab9 */ /* 0x000fe20000000a00 */
[----:B--2---:R-:W-:-:S03]  /*9cd0*/  IMAD.MOV.U32 R7, RZ, RZ, 0x7f800000 ;  /* 0x7f800000ff077424 */ /* 0x004fc600078e00ff */
[----:B------:R-:W-:-:S04]  /*9ce0*/  IADD3 R5, P0, R0, R203, RZ ;  /* 0x000000cb00057210 */ /* 0x000fc80007f1e0ff */
[----:B------:R-:W-:Y:S02]  /*9cf0*/  LEA.HI.X.SX32 R0, R0, R16, 0x1, P0 ;  /* 0x0000001000007211 */ /* 0x000fe400000f0eff */
[----:B------:R-:W-:-:S04]  /*9d00*/  LEA R4, P0, R5, UR4, 0x2 ;  /* 0x0000000405047c11 */ /* 0x000fc8000f8010ff */
[----:B------:R-:W-:-:S05]  /*9d10*/  LEA.HI.X R5, R5, UR5, R0, 0x2, P0 ;  /* 0x0000000505057c11 */ /* 0x000fca00080f1400 */
[----:B------:R4:W-:Y:S04]  /*9d20*/  STG.E desc[UR8][R4.64], R7 ;  /* 0x0000000704007986 */ /* 0x0009e8000c101908 */
.L_x_119:
[----:B------:R-:W-:Y:S05]  /*9d30*/  BSYNC B0 ;  /* 0x0000000000007941 */ /* 0x000fea0003800000 */
.L_x_118:
[----:B------:R-:W-:Y:S04]  /*9d40*/  BSSY B0, `(.L_x_120) ;  /* 0x000000a000007945 */ /* 0x000fe80003800000 */
[----:B------:R-:W-:Y:S05]  /*9d50*/  @P4 BRA `(.L_x_121) ;  /* 0x0000000000204947 */ /* 0x000fea0003800000 */
[----:B------:R-:W-:Y:S01]  /*9d60*/  IMAD R0, R11, R10, RZ ;  /* 0x0000000a0b007224 */ /* 0x000fe200078e02ff */
[----:B------:R-:W-:Y:S01]  /*9d70*/  ULDC.64 UR4, c[0x0][0x2b0] ;  /* 0x0000ac0000047ab9 */ /* 0x000fe20000000a00 */
[----:B--2-4-:R-:W-:-:S03]  /*9d80*/  IMAD.MOV.U32 R7, RZ, RZ, 0x7f800000 ;  /* 0x7f800000ff077424 */ /* 0x014fc600078e00ff */
[----:B------:R-:W-:-:S04]  /*9d90*/  IADD3 R5, P0, R0, R203, RZ ;  /* 0x000000cb00057210 */ /* 0x000fc80007f1e0ff */
[----:B------:R-:W-:Y:S02]  /*9da0*/  LEA.HI.X.SX32 R0, R0, R16, 0x1, P0 ;  /* 0x0000001000007211 */ /* 0x000fe400000f0eff */
[----:B------:R-:W-:-:S04]  /*9db0*/  LEA R4, P0, R5, UR4, 0x2 ;  /* 0x0000000405047c11 */ /* 0x000fc8000f8010ff */
[----:B------:R-:W-:-:S05]  /*9dc0*/  LEA.HI.X R5, R5, UR5, R0, 0x2, P0 ;  /* 0x0000000505057c11 */ /* 0x000fca00080f1400 */
[----:B------:R2:W-:Y:S04]  /*9dd0*/  STG.E desc[UR8][R4.64], R7 ;  /* 0x0000000704007986 */ /* 0x0005e8000c101908 */
.L_x_121:
[----:B------:R-:W-:Y:S05]  /*9de0*/  BSYNC B0 ;  /* 0x0000000000007941 */ /* 0x000fea0003800000 */
.L_x_120:
[----:B------:R-:W-:Y:S05]  /*9df0*/  @P3 EXIT ;  /* 0x000000000000394d */ /* 0x000fea0003800000 */
[----:B------:R-:W-:Y:S01]  /*9e00*/  IMAD R3, R3, R10, RZ ;  /* 0x0000000a03037224 */ /* 0x000fe200078e02ff */
[----:B------:R-:W-:Y:S01]  /*9e10*/  ULDC.64 UR4, c[0x0][0x2b0] ;  /* 0x0000ac0000047ab9 */ /* 0x000fe20000000a00 */
[----:B--2-4-:R-:W-:-:S03]  /*9e20*/  IMAD.MOV.U32 R5, RZ, RZ, 0x7f800000 ;  /* 0x7f800000ff057424 */ /* 0x014fc600078e00ff */
[----:B------:R-:W-:-:S04]  /*9e30*/  IADD3 R203, P0, R3, R203, RZ ;  /* 0x000000cb03cb7210 */ /* 0x000fc80007f1e0ff */
[----:B------:R-:W-:Y:S02]  /*9e40*/  LEA.HI.X.SX32 R16, R3, R16, 0x1, P0 ;  /* 0x0000001003107211 */ /* 0x000fe400000f0eff */
[----:B------:R-:W-:-:S04]  /*9e50*/  LEA R2, P0, R203, UR4, 0x2 ;  /* 0x00000004cb027c11 */ /* 0x000fc8000f8010ff */
[----:B------:R-:W-:-:S05]  /*9e60*/  LEA.HI.X R3, R203, UR5, R16, 0x2, P0 ;  /* 0x00000005cb037c11 */ /* 0x000fca00080f1410 */
[----:B------:R-:W-:Y:S01]  /*9e70*/  STG.E desc[UR8][R2.64], R5 ;  /* 0x0000000502007986 */ /* 0x000fe2000c101908 */
[----:B------:R-:W-:Y:S05]  /*9e80*/  EXIT ;  /* 0x000000000000794d */ /* 0x000fea0003800000 */
.L_x_122:
        /* <DEDUP_REMOVED lines=15> */
.L_x_1510:


//--------------------- .text._ZN5flash16flash_fwd_kernelI23Flash_fwd_kernel_traitsILi192ELi128ELi64ELi8ELb0ELb0EN7cutlass6half_tE19Flash_kernel_traitsILi192ELi128ELi64ELi8ES3_EELb0ELb0ELb0ELb0ELb0ELb0ELb1ELb0EEEvNS_16Flash_fwd_paramsE --------------------------
	.section	.text._ZN5flash16flash_fwd_kernelI23Flash_fwd_kernel_traitsILi192ELi128ELi64ELi8ELb0ELb0EN7cutlass6half_tE19Flash_kernel_traitsILi192ELi128ELi64ELi8ES3_EELb0ELb0ELb0ELb0ELb0ELb0ELb1ELb0EEEvNS_16Flash_fwd_paramsE,"ax",@progbits
	.align	128
        .global         _ZN5flash16flash_fwd_kernelI23Flash_fwd_kernel_traitsILi192ELi128ELi64ELi8ELb0ELb0EN7cutlass6half_tE19Flash_kernel_traitsILi192ELi128ELi64ELi8ES3_EELb0ELb0ELb0ELb0ELb0ELb0ELb1ELb0EEEvNS_16Flash_fwd_paramsE
        .type           _ZN5flash16flash_fwd_kernelI23Flash_fwd_kernel_traitsILi192ELi128ELi64ELi8ELb0ELb0EN7cutlass6half_tE19Flash_kernel_traitsILi192ELi128ELi64ELi8ES3_EELb0ELb0ELb0ELb0ELb0ELb0ELb1ELb0EEEvNS_16Flash_fwd_paramsE,@function
        .size           _ZN5flash16flash_fwd_kernelI23Flash_fwd_kernel_traitsILi192ELi128ELi64ELi8ELb0ELb0EN7cutlass6half_tE19Flash_kernel_traitsILi192ELi128ELi64ELi8ES3_EELb0ELb0ELb0ELb0ELb0ELb0ELb1ELb0EEEvNS_16Flash_fwd_paramsE,(.L_x_1511 - _ZN5flash16flash_fwd_kernelI23Flash_fwd_kernel_traitsILi192ELi128ELi64ELi8ELb0ELb0EN7cutlass6half_tE19Flash_kernel_traitsILi192ELi128ELi64ELi8ES3_EELb0ELb0ELb0ELb0ELb0ELb0ELb1ELb0EEEvNS_16Flash_fwd_paramsE)
        .other          _ZN5flash16flash_fwd_kernelI23Flash_fwd_kernel_traitsILi192ELi128ELi64ELi8ELb0ELb0EN7cutlass6half_tE19Flash_kernel_traitsILi192ELi128ELi64ELi8ES3_EELb0ELb0ELb0ELb0ELb0ELb0ELb1ELb0EEEvNS_16Flash_fwd_paramsE,@"STO_CUDA_ENTRY STV_DEFAULT"
_ZN5flash16flash_fwd_kernelI23Flash_fwd_kernel_traitsILi192ELi128ELi64ELi8ELb0ELb0EN7cutlass6half_tE19Flash_kernel_traitsILi192ELi128ELi64ELi8ES3_EELb0ELb0ELb0ELb0ELb0ELb0ELb1ELb0EEEvNS_16Flash_fwd_paramsE:
.text._ZN5flash16flash_fwd_kernelI23Flash_fwd_kernel_traitsILi192ELi128ELi64ELi8ELb0ELb0EN7cutlass6half_tE19Flash_kernel_traitsILi192ELi128ELi64ELi8ES3_EELb0ELb0ELb0ELb0ELb0ELb0ELb1ELb0EEEvNS_16Flash_fwd_paramsE:
        /* <DEDUP_REMOVED lines=39> */
.L_x_123:
[----:B------:R-:W1:Y:S02]  /*0270*/  LDC R5, c[0x0][0x2c8] ;  /* 0x0000b200ff057b82 */ /* 0x000e640000000800 */
.L_x_124:
        /* <DEDUP_REMOVED lines=116> */
.L_x_126:
        /* <DEDUP_REMOVED lines=14> */
.L_x_127:
        /* <DEDUP_REMOVED lines=75> */
.L_x_129:
[----:B------:R-:W-:Y:S05]  /*0f50*/  BSYNC B0 ;  /* 0x0000000000007941 */ /* 0x000fea0003800000 */
.L_x_128:
        /* <DEDUP_REMOVED lines=40> */
.L_x_131:
[----:B------:R-:W-:Y:S05]  /*11e0*/  BSYNC B0 ;  /* 0x0000000000007941 */ /* 0x000fea0003800000 */
.L_x_130:
        /* <DEDUP_REMOVED lines=40> */
.L_x_133:
[----:B------:R-:W-:Y:S05]  /*1470*/  BSYNC B0 ;  /* 0x0000000000007941 */ /* 0x000fea0003800000 */
.L_x_132:
        /* <DEDUP_REMOVED lines=39> */
.L_x_135:
[----:B------:R-:W-:Y:S05]  /*16f0*/  BSYNC B0 ;  /* 0x0000000000007941 */ /* 0x000fea0003800000 */
.L_x_134:
        /* <DEDUP_REMOVED lines=48> */
.L_x_137:
[----:B------:R-:W-:Y:S05]  /*1a00*/  BSYNC B0 ;  /* 0x0000000000007941 */ /* 0x000fea0003800000 */
.L_x_136:
        /* <DEDUP_REMOVED lines=35> */
.L_x_139:
[----:B------:R-:W-:Y:S05]  /*1c40*/  BSYNC B0 ;  /* 0x0000000000007941 */ /* 0x000fea0003800000 */
.L_x_138:
        /* <DEDUP_REMOVED lines=60> */
.L_x_141:
[----:B------:R-:W-:Y:S05]  /*2010*/  BSYNC B0 ;  /* 0x0000000000007941 */ /* 0x000fea0003800000 */
.L_x_140:
        /* <DEDUP_REMOVED lines=38> */
.L_x_143:
[----:B------:R-:W-:Y:S05]  /*2280*/  BSYNC B0 ;  /* 0x0000000000007941 */ /* 0x000fea0003800000 */
.L_x_142:
[----:B-1-3--:R-:W-:Y:S01]  /*2290*/  LDSM.16.M88.4 R12, [R206] ;  /* 0x00000000ce0c783b */ /* 0x00afe20000000200 */
[----:B------:R-:W-:Y:S01]  /*22a0*/  R2P PR, R5, 0x6 ;  /* 0x0000000605007804 */ /* 0x000fe20000000000 */
[----:B------:R-:W-:Y:S01]  /*22b0*/  IMAD.MOV.U32 R7, RZ, RZ, 0x10 ;  /* 0x00000010ff077424 */ /* 0x000fe200078e00ff */
[C---:B------:R-:W-:Y:S01]  /*22c0*/  LOP3.LUT P0, RZ, R2.reuse, 0x2, RZ, 0xc0, !PT ;  /* 0x0000000202ff7812 */ /* 0x040fe2000780c0ff */
[----:B------:R-:W1:Y:S01]  /*22d0*/  LDSM.16.M88.4 R28, [R205+0xc000] ;  /* 0x00c00000cd1c783b */ /* 0x000e620000000200 */
[----:B------:R-:W-:Y:S01]  /*22e0*/  VIADD R5, R205, 0xc000 ;  /* 0x0000c000cd057836 */ /* 0x000fe20000000000 */
[----:B------:R-:W-:Y:S01]  /*22f0*/  ULDC UR5, c[0x0][0x39c] ;  /* 0x0000e70000057ab9 */ /* 0x000fe20000000800 */
[----:B------:R-:W-:Y:S01]  /*2300*/  SEL R7, R7, 0xfffffff0, !P0 ;  /* 0xfffffff007077807 */ /* 0x000fe20004000000 */
[----:B------:R-:W-:Y:S01]  /*2310*/  VIADD R203, R205, 0xc020 ;  /* 0x0000c020cdcb7836 */ /* 0x000fe20000000000 */
[----:B------:R-:W3:Y:S01]  /*2320*/  LDSM.16.M88.4 R60, [R205+0xc800] ;  /* 0x00c80000cd3c783b */ /* 0x000ee20000000200 */
[----:B------:R-:W-:Y:S01]  /*2330*/  LOP3.LUT P0, RZ, R2, 0x4, RZ, 0xc0, !PT ;  /* 0x0000000402ff7812 */ /* 0x000fe2000780c0ff */
[----:B------:R-:W-:-:S02]  /*2340*/  IMAD.MOV.U32 R2, RZ, RZ, 0x40 ;  /* 0x00000040ff027424 */ /* 0x000fc400078e00ff */
[--C-:B------:R-:W-:Y:S01]  /*2350*/  IMAD R204, R7, 0x2, R206.reuse ;  /* 0x0000000207cc7824 */ /* 0x100fe200078e02ce */
[----:B------:R-:W-:Y:S01]  /*2360*/  @P1 IADD3 R203, R5, -0x20, RZ ;  /* 0xffffffe005cb1810 */ /* 0x000fe20007ffe0ff */
[----:B------:R-:W5:Y:S01]  /*2370*/  LDSM.16.M88.4 R52, [R205+0xd000] ;  /* 0x00d00000cd34783b */ /* 0x000f620000000200 */
[----:B------:R-:W-:Y:S01]  /*2380*/  IMAD.MOV.U32 R5, RZ, RZ, 0x20 ;  /* 0x00000020ff057424 */ /* 0x000fe200078e00ff */
[----:B------:R-:W-:Y:S01]  /*2390*/  SEL R2, R2, 0xffffffc0, !P2 ;  /* 0xffffffc002027807 */ /* 0x000fe20005000000 */
[----:B------:R-:W-:Y:S01]  /*23a0*/  IMAD.SHL.U32 R6, R6, 0x2, RZ ;  /* 0x0000000206067824 */ /* 0x000fe200078e00ff */
[----:B------:R-:W-:Y:S01]  /*23b0*/  LDSM.16.M88.4 R68, [R204] ;  /* 0x00000000cc44783b */ /* 0x000fe20000000200 */
[C---:B------:R-:W-:Y:S01]  /*23c0*/  IADD3 R195, R203.reuse, 0x800, RZ ;  /* 0x00000800cbc37810 */ /* 0x040fe20007ffe0ff */
[----:B------:R-:W-:Y:S01]  /*23d0*/  VIADD R194, R203, 0x1000 ;  /* 0x00001000cbc27836 */ /* 0x000fe20000000000 */
[----:B------:R-:W-:Y:S01]  /*23e0*/  SEL R5, R5, 0xffffffe0, !P0 ;  /* 0xffffffe005057807 */ /* 0x000fe20004000000 */
[----:B------:R-:W4:Y:S01]  /*23f0*/  LDSM.16.M88.4 R64, [R203] ;  /* 0x00000000cb40783b */ /* 0x000f220000000200 */
[----:B------:R-:W-:Y:S01]  /*2400*/  IADD3 R199, R205, R2, RZ ;  /* 0x00000002cdc77210 */ /* 0x000fe20007ffe0ff */
[----:B------:R-:W-:Y:S01]  /*2410*/  IMAD.IADD R192, R2, 0x1, R203 ;  /* 0x0000000102c07824 */ /* 0x000fe200078e02cb */
[----:B------:R-:W-:Y:S01]  /*2420*/  IADD3 R190, R203, 0x2800, RZ ;  /* 0x00002800cbbe7810 */ /* 0x000fe20007ffe0ff */
[C---:B------:R-:W-:Y:S01]  /*2430*/  IMAD R202, R5.reuse, 0x2, R206 ;  /* 0x0000000205ca7824 */ /* 0x040fe200078e02ce */
[----:B------:R-:W4:Y:S01]  /*2440*/  LDSM.16.M88.4 R36, [R205+0xd800] ;  /* 0x00d80000cd24783b */ /* 0x000f220000000200 */
[----:B------:R-:W-:Y:S01]  /*2450*/  IMAD R201, R5, 0x2, R204 ;  /* 0x0000000205c97824 */ /* 0x000fe200078e02cc */
[C---:B------:R-:W-:Y:S01]  /*2460*/  IADD3 R186, R203.reuse, 0x4800, RZ ;  /* 0x00004800cbba7810 */ /* 0x040fe20007ffe0ff */
[C---:B------:R-:W-:Y:S01]  /*2470*/  VIADD R193, R203.reuse, 0x1800 ;  /* 0x00001800cbc17836 */ /* 0x040fe20000000000 */
[----:B------:R-:W-:Y:S01]  /*2480*/  LDSM.16.M88.4 R76, [R202] ;  /* 0x00000000ca4c783b */ /* 0x000fe20000000200 */
[----:B------:R-:W-:-:S02]  /*2490*/  VIADD R191, R203, 0x2000 ;  /* 0x00002000cbbf7836 */ /* 0x000fc40000000000 */
[C---:B------:R-:W-:Y:S01]  /*24a0*/  VIADD R189, R203.reuse, 0x3000 ;  /* 0x00003000cbbd7836 */ /* 0x040fe20000000000 */
[----:B------:R-:W4:Y:S01]  /*24b0*/  LDSM.16.M88.4 R88, [R199+0xc000] ;  /* 0x00c00000c758783b */ /* 0x000f220000000200 */
[C---:B------:R-:W-:Y:S02]  /*24c0*/  VIADD R188, R203.reuse, 0x3800 ;  /* 0x00003800cbbc7836 */ /* 0x040fe40000000000 */
[C---:B------:R-:W-:Y:S01]  /*24d0*/  VIADD R187, R203.reuse, 0x4000 ;  /* 0x00004000cbbb7836 */ /* 0x040fe20000000000 */
[----:B------:R-:W4:Y:S01]  /*24e0*/  LDSM.16.M88.4 R24, [R203+0x800] ;  /* 0x00080000cb18783b */ /* 0x000f220000000200 */
[C---:B------:R-:W-:Y:S02]  /*24f0*/  VIADD R185, R203.reuse, 0x5000 ;  /* 0x00005000cbb97836 */ /* 0x040fe40000000000 */
[----:B------:R-:W-:Y:S01]  /*2500*/  VIADD R184, R203, 0x5800 ;  /* 0x00005800cbb87836 */ /* 0x000fe20000000000 */
[C---:B-1----:R-:W-:Y:S01]  /*2510*/  HMMA.16816.F32 R16, R12.reuse, R28, RZ ;  /* 0x0000001c0c10723c */ /* 0x042fe200000018ff */
[----:B------:R-:W1:Y:S04]  /*2520*/  LDSM.16.M88.4 R32, [R203+0x1000] ;  /* 0x00100000cb20783b */ /* 0x000e680000000200 */
[----:B------:R-:W1:Y:S01]  /*2530*/  LDSM.16.M88.4 R48, [R203+0x1800] ;  /* 0x00180000cb30783b */ /* 0x000e620000000200 */
[C---:B------:R-:W-:Y:S03]  /*2540*/  HMMA.16816.F32 R28, R12.reuse, R30, RZ ;  /* 0x0000001e0c1c723c */ /* 0x040fe600000018ff */
[----:B------:R-:W-:Y:S03]  /*2550*/  LDSM.16.M88.4 R20, [R201] ;  /* 0x00000000c914783b */ /* 0x000fe60000000200 */
[C---:B---3--:R-:W-:Y:S01]  /*2560*/  HMMA.16816.F32 R40, R12.reuse, R60, RZ ;  /* 0x0000003c0c28723c */ /* 0x048fe200000018ff */
[----:B------:R-:W3:Y:S04]  /*2570*/  LDSM.16.M88.4 R84, [R192] ;  /* 0x00000000c054783b */ /* 0x000ee80000000200 */
[----:B--2---:R-:W2:Y:S01]  /*2580*/  LDSM.16.M88.4 R8, [R199+0xc800] ;  /* 0x00c80000c708783b */ /* 0x004ea20000000200 */
[----:B-----5:R-:W-:Y:S03]  /*2590*/  HMMA.16816.F32 R56, R12, R52, RZ ;  /* 0x000000340c38723c */ /* 0x020fe600000018ff */
[----:B------:R-:W5:Y:S03]  /*25a0*/  LDSM.16.M88.4 R44, [R199+0xd000] ;  /* 0x00d00000c72c783b */ /* 0x000f660000000200 */
[C---:B----4-:R-:W-:Y:S01]  /*25b0*/  HMMA.16816.F32 R16, R68.reuse, R64, R16 ;  /* 0x000000404410723c */ /* 0x050fe20000001810 */
[----:B------:R-:W4:Y:S04]  /*25c0*/  LDSM.16.M88.4 R72, [R199+0xd800] ;  /* 0x00d80000c748783b */ /* 0x000f280000000200 */
[----:B------:R-:W-:Y:S01]  /*25d0*/  LDSM.16.M88.4 R96, [R199+0xe800] ;  /* 0x00e80000c760783b */ /* 0x000fe20000000200 */
[----:B------:R-:W-:Y:S03]  /*25e0*/  HMMA.16816.F32 R28, R68, R66, R28 ;  /* 0x00000042441c723c */ /* 0x000fe6000000181c */
[----:B------:R-:W-:Y:S03]  /*25f0*/  LDSM.16.M88.4 R64, [R205+0xe000] ;  /* 0x00e00000cd40783b */ /* 0x000fe60000000200 */
[C---:B------:R-:W-:Y:S01]  /*2600*/  HMMA.16816.F32 R60, R12.reuse, R62, RZ ;  /* 0x0000003e0c3c723c */ /* 0x040fe200000018ff */
[----:B------:R-:W-:Y:S04]  /*2610*/  LDSM.16.M88.4 R92, [R205+0x10000] ;  /* 0x01000000cd5c783b */ /* 0x000fe80000000200 */
[----:B------:R-:W0:Y:S01]  /*2620*/  LDGDEPBAR ;  /* 0x00000000000079af */ /* 0x000e220000000000 */
[C---:B------:R-:W-:Y:S06]  /*2630*/  HMMA.16816.F32 R52, R12.reuse, R54, RZ ;  /* 0x000000360c34723c */ /* 0x040fec00000018ff */
[C---:B------:R-:W-:Y:S06]  /*2640*/  HMMA.16816.F32 R80, R12.reuse, R36, RZ ;  /* 0x000000240c50723c */ /* 0x040fec00000018ff */
[----:B------:R-:W-:Y:S01]  /*2650*/  HMMA.16816.F32 R12, R12, R38, RZ ;  /* 0x000000260c0c723c */ /* 0x000fe200000018ff */
[----:B------:R-:W-:Y:S05]  /*2660*/  LDSM.16.M88.4 R36, [R192+0x800] ;  /* 0x00080000c024783b */ /* 0x000fea0000000200 */
[C---:B------:R-:W-:Y:S06]  /*2670*/  HMMA.16816.F32 R16, R76.reuse, R88, R16 ;  /* 0x000000584c10723c */ /* 0x040fec0000001810 */
[----:B------:R-:W-:Y:S01]  /*2680*/  HMMA.16816.F32 R28, R76, R90, R28 ;  /* 0x0000005a4c1c723c */ /* 0x000fe2000000181c */
[----:B------:R-:W-:Y:S05]  /*2690*/  LDSM.16.M88.4 R88, [R204+0x4000] ;  /* 0x00400000cc58783b */ /* 0x000fea0000000200 */
[C---:B------:R-:W-:Y:S06]  /*26a0*/  HMMA.16816.F32 R40, R68.reuse, R24, R40 ;  /* 0x000000184428723c */ /* 0x040fec0000001828 */
[C---:B------:R-:W-:Y:S01]  /*26b0*/  HMMA.16816.F32 R60, R68.reuse, R26, R60 ;  /* 0x0000001a443c723c */ /* 0x040fe2000000183c */
[----:B------:R-:W-:Y:S05]  /*26c0*/  LDSM.16.M88.4 R24, [R192+0x1000] ;  /* 0x00100000c018783b */ /* 0x000fea0000000200 */
[C---:B-1----:R-:W-:Y:S06]  /*26d0*/  HMMA.16816.F32 R56, R68.reuse, R32, R56 ;  /* 0x000000204438723c */ /* 0x042fec0000001838 */
[C---:B------:R-:W-:Y:S01]  /*26e0*/  HMMA.16816.F32 R52, R68.reuse, R34, R52 ;  /* 0x000000224434723c */ /* 0x040fe20000001834 */
[----:B------:R-:W1:Y:S05]  /*26f0*/  LDSM.16.M88.4 R32, [R206+0x4000] ;  /* 0x00400000ce20783b */ /* 0x000e6a0000000200 */
[C---:B------:R-:W-:Y:S06]  /*2700*/  HMMA.16816.F32 R80, R68.reuse, R48, R80 ;  /* 0x000000304450723c */ /* 0x040fec0000001850 */
[----:B------:R-:W-:Y:S01]  /*2710*/  HMMA.16816.F32 R68, R68, R50, R12 ;  /* 0x000000324444723c */ /* 0x000fe2000000180c */
[----:B------:R-:W1:Y:S04]  /*2720*/  LDSM.16.M88.4 R48, [R192+0x1800] ;  /* 0x00180000c030783b */ /* 0x000e680000000200 */
[----:B------:R-:W-:Y:S01]  /*2730*/  LDSM.16.M88.4 R12, [R205+0xe800] ;  /* 0x00e80000cd0c783b */ /* 0x000fe20000000200 */
[C---:B---3--:R-:W-:Y:S06]  /*2740*/  HMMA.16816.F32 R16, R20.reuse, R84, R16 ;  /* 0x000000541410723c */ /* 0x048fec0000001810 */
[----:B------:R-:W-:Y:S01]  /*2750*/  HMMA.16816.F32 R28, R20, R86, R28 ;  /* 0x00000056141c723c */ /* 0x000fe2000000181c */
[----:B------:R-:W-:Y:S05]  /*2760*/  LDSM.16.M88.4 R84, [R203+0x3800] ;  /* 0x00380000cb54783b */ /* 0x000fea0000000200 */
[C---:B--2---:R-:W-:Y:S06]  /*2770*/  HMMA.16816.F32 R40, R76.reuse, R8, R40 ;  /* 0x000000084c28723c */ /* 0x044fec0000001828 */
[C---:B------:R-:W-:Y:S01]  /*2780*/  HMMA.16816.F32 R60, R76.reuse, R10, R60 ;  /* 0x0000000a4c3c723c */ /* 0x040fe2000000183c */
[----:B------:R-:W-:Y:S05]  /*2790*/  LDSM.16.M88.4 R8, [R205+0xf000] ;  /* 0x00f00000cd08783b */ /* 0x000fea0000000200 */
[C---:B-----5:R-:W-:Y:S06]  /*27a0*/  HMMA.16816.F32 R56, R76.reuse, R44, R56 ;  /* 0x0000002c4c38723c */ /* 0x060fec0000001838 */
[C---:B------:R-:W-:Y:S01]  /*27b0*/  HMMA.16816.F32 R52, R76.reuse, R46, R52 ;  /* 0x0000002e4c34723c */ /* 0x040fe20000001834 */
[----:B------:R-:W2:Y:S05]  /*27c0*/  LDSM.16.M88.4 R44, [R203+0x2000] ;  /* 0x00200000cb2c783b */ /* 0x000eaa0000000200 */
[C---:B----4-:R-:W-:Y:S06]  /*27d0*/  HMMA.16816.F32 R80, R76.reuse, R72, R80 ;  /* 0x000000484c50723c */ /* 0x050fec0000001850 */
[----:B------:R-:W-:Y:S01]  /*27e0*/  HMMA.16816.F32 R76, R76, R74, R68 ;  /* 0x0000004a4c4c723c */ /* 0x000fe20000001844 */
[----:B------:R-:W-:Y:S04]  /*27f0*/  LDSM.16.M88.4 R72, [R202+0x4000] ;  /* 0x00400000ca48783b */ /* 0x000fe80000000200 */
[----:B------:R-:W-:Y:S01]  /*2800*/  LDSM.16.M88.4 R68, [R199+0xf000] ;  /* 0x00f00000c744783b */ /* 0x000fe20000000200 */
[C---:B-1----:R-:W-:Y:S06]  /*2810*/  HMMA.16816.F32 R16, R32.reuse, R64, R16 ;  /* 0x000000402010723c */ /* 0x042fec0000001810 */
[----:B------:R-:W-:Y:S01]  /*2820*/  HMMA.16816.F32 R28, R32, R66, R28 ;  /* 0x00000042201c723c */ /* 0x000fe2000000181c */
[----:B------:R-:W-:Y:S05]  /*2830*/  LDSM.16.M88.4 R64, [R199+0xf800] ;  /* 0x00f80000c740783b */ /* 0x000fea0000000200 */
[C---:B------:R-:W-:Y:S06]  /*2840*/  HMMA.16816.F32 R40, R20.reuse, R36, R40 ;  /* 0x000000241428723c */ /* 0x040fec0000001828 */
[C---:B------:R-:W-:Y:S01]  /*2850*/  HMMA.16816.F32 R60, R20.reuse, R38, R60 ;  /* 0x00000026143c723c */ /* 0x040fe2000000183c */
[----:B------:R-:W-:Y:S05]  /*2860*/  LDSM.16.M88.4 R36, [R205+0xf800] ;  /* 0x00f80000cd24783b */ /* 0x000fea0000000200 */
[C---:B------:R-:W-:Y:S06]  /*2870*/  HMMA.16816.F32 R56, R20.reuse, R24, R56 ;  /* 0x000000181438723c */ /* 0x040fec0000001838 */
[C---:B------:R-:W-:Y:S01]  /*2880*/  HMMA.16816.F32 R52, R20.reuse, R26, R52 ;  /* 0x0000001a1434723c */ /* 0x040fe20000001834 */
[----:B------:R-:W1:Y:S05]  /*2890*/  LDSM.16.M88.4 R24, [R199+0xe000] ;  /* 0x00e00000c718783b */ /* 0x000e6a0000000200 */
[C---:B------:R-:W-:Y:S06]  /*28a0*/  HMMA.16816.F32 R80, R20.reuse, R48, R80 ;  /* 0x000000301450723c */ /* 0x040fec0000001850 */
[----:B------:R-:W-:Y:S01]  /*28b0*/  HMMA.16816.F32 R76, R20, R50, R76 ;  /* 0x00000032144c723c */ /* 0x000fe2000000184c */
[----:B------:R-:W3:Y:S04]  /*28c0*/  LDSM.16.M88.4 R20, [R203+0x2800] ;  /* 0x00280000cb14783b */ /* 0x000ee80000000200 */
[----:B------:R-:W-:Y:S01]  /*28d0*/  LDSM.16.M88.4 R48, [R201+0x4000] ;  /* 0x00400000c930783b */ /* 0x000fe20000000200 */
[C---:B--2---:R-:W-:Y:S06]  /*28e0*/  HMMA.16816.F32 R16, R88.reuse, R44, R16 ;  /* 0x0000002c5810723c */ /* 0x044fec0000001810 */
[----:B------:R-:W-:Y:S01]  /*28f0*/  HMMA.16816.F32 R28, R88, R46, R28 ;  /* 0x0000002e581c723c */ /* 0x000fe2000000181c */
[----:B------:R-:W-:Y:S05]  /*2900*/  LDSM.16.M88.4 R44, [R192+0x2800] ;  /* 0x00280000c02c783b */ /* 0x000fea0000000200 */
[C---:B------:R-:W-:Y:S06]  /*2910*/  HMMA.16816.F32 R40, R32.reuse, R12, R40 ;  /* 0x0000000c2028723c */ /* 0x040fec0000001828 */
[C---:B------:R-:W-:Y:S01]  /*2920*/  HMMA.16816.F32 R60, R32.reuse, R14, R60 ;  /* 0x0000000e203c723c */ /* 0x040fe2000000183c */
[----:B------:R-:W2:Y:S05]  /*2930*/  LDSM.16.M88.4 R12, [R192+0x2000] ;  /* 0x00200000c00c783b */ /* 0x000eaa0000000200 */
[C---:B------:R-:W-:Y:S06]  /*2940*/  HMMA.16816.F32 R56, R32.reuse, R8, R56 ;  /* 0x000000082038723c */ /* 0x040fec0000001838 */
[----:B------:R-:W-:Y:S01]  /*2950*/  HMMA.16816.F32 R52, R32, R10, R52 ;  /* 0x0000000a2034723c */ /* 0x000fe20000001834 */
[----:B------:R-:W4:Y:S05]  /*2960*/  LDSM.16.M88.4 R8, [R203+0x3000] ;  /* 0x00300000cb08783b */ /* 0x000f2a0000000200 */
[C---:B-1----:R-:W-:Y:S06]  /*2970*/  HMMA.16816.F32 R16, R72.reuse, R24, R16 ;  /* 0x000000184810723c */ /* 0x042fec0000001810 */
[----:B------:R-:W-:Y:S01]  /*2980*/  HMMA.16816.F32 R28, R72, R26, R28 ;  /* 0x0000001a481c723c */ /* 0x000fe2000000181c */
[----:B------:R-:W-:Y:S05]  /*2990*/  LDSM.16.M88.4 R24, [R204+0x8000] ;  /* 0x00800000cc18783b */ /* 0x000fea0000000200 */
[C---:B------:R-:W-:Y:S06]  /*29a0*/  HMMA.16816.F32 R80, R32.reuse, R36, R80 ;  /* 0x000000242050723c */ /* 0x040fec0000001850 */
[----:B------:R-:W-:Y:S01]  /*29b0*/  HMMA.16816.F32 R76, R32, R38, R76 ;  /* 0x00000026204c723c */ /* 0x000fe2000000184c */
[----:B------:R-:W1:Y:S04]  /*29c0*/  LDSM.16.M88.4 R36, [R206+0x8000] ;  /* 0x00800000ce24783b */ /* 0x000e680000000200 */
[----:B------:R-:W-:Y:S01]  /*29d0*/  LDSM.16.M88.4 R32, [R205+0x10800] ;  /* 0x01080000cd20783b */ /* 0x000fe20000000200 */
[----:B---3--:R-:W-:Y:S06]  /*29e0*/  HMMA.16816.F32 R40, R88, R20, R40 ;  /* 0x000000145828723c */ /* 0x008fec0000001828 */
[C---:B--2---:R-:W-:Y:S06]  /*29f0*/  HMMA.16816.F32 R16, R48.reuse, R12, R16 ;  /* 0x0000000c3010723c */ /* 0x044fec0000001810 */
[----:B------:R-:W-:Y:S01]  /*2a00*/  HMMA.16816.F32 R28, R48, R14, R28 ;  /* 0x0000000e301c723c */ /* 0x000fe2000000181c */
[----:B------:R-:W-:Y:S05]  /*2a10*/  LDSM.16.M88.4 R12, [R202+0x8000] ;  /* 0x00800000ca0c783b */ /* 0x000fea0000000200 */
[C---:B------:R-:W-:Y:S01]  /*2a20*/  HMMA.16816.F32 R60, R88.reuse, R22, R60 ;  /* 0x00000016583c723c */ /* 0x040fe2000000183c */
[----:B------:R-:W2:Y:S05]  /*2a30*/  LDSM.16.M88.4 R20, [R203+0x4000] ;  /* 0x00400000cb14783b */ /* 0x000eaa0000000200 */
[----:B----4-:R-:W-:Y:S06]  /*2a40*/  HMMA.16816.F32 R56, R88, R8, R56 ;  /* 0x000000085838723c */ /* 0x010fec0000001838 */
[----:B------:R-:W-:Y:S06]  /*2a50*/  HMMA.16816.F32 R40, R72, R96, R40 ;  /* 0x000000604828723c */ /* 0x000fec0000001828 */
[----:B------:R-:W-:Y:S01]  /*2a60*/  HMMA.16816.F32 R52, R88, R10, R52 ;  /* 0x0000000a5834723c */ /* 0x000fe20000001834 */
[----:B------:R-:W-:Y:S05]  /*2a70*/  LDSM.16.M88.4 R8, [R199+0x10000] ;  /* 0x01000000c708783b */ /* 0x000fea0000000200 */
[----:B-1----:R-:W-:Y:S06]  /*2a80*/  HMMA.16816.F32 R16, R36, R92, R16 ;  /* 0x0000005c2410723c */ /* 0x002fec0000001810 */
[C---:B------:R-:W-:Y:S06]  /*2a90*/  HMMA.16816.F32 R80, R88.reuse, R84, R80 ;  /* 0x000000545850723c */ /* 0x040fec0000001850 */
[----:B------:R-:W-:Y:S01]  /*2aa0*/  HMMA.16816.F32 R76, R88, R86, R76 ;  /* 0x00000056584c723c */ /* 0x000fe2000000184c */
[----:B------:R-:W1:Y:S04]  /*2ab0*/  LDSM.16.M88.4 R84, [R192+0x3000] ;  /* 0x00300000c054783b */ /* 0x000e680000000200 */
[----:B------:R-:W3:Y:S01]  /*2ac0*/  LDSM.16.M88.4 R88, [R203+0x4800] ;  /* 0x00480000cb58783b */ /* 0x000ee20000000200 */
[----:B------:R-:W-:Y:S03]  /*2ad0*/  HMMA.16816.F32 R28, R36, R94, R28 ;  /* 0x0000005e241c723c */ /* 0x000fe6000000181c */
[----:B------:R-:W-:Y:S03]  /*2ae0*/  LDSM.16.M88.4 R92, [R201+0x8000] ;  /* 0x00800000c95c783b */ /* 0x000fe60000000200 */
[----:B------:R-:W-:Y:S06]  /*2af0*/  HMMA.16816.F32 R60, R72, R98, R60 ;  /* 0x00000062483c723c */ /* 0x000fec000000183c */
[----:B------:R-:W-:Y:S06]  /*2b00*/  HMMA.16816.F32 R40, R48, R44, R40 ;  /* 0x0000002c3028723c */ /* 0x000fec0000001828 */
[C---:B------:R-:W-:Y:S01]  /*2b10*/  HMMA.16816.F32 R96, R72.reuse, R68, R56 ;  /* 0x000000444860723c */ /* 0x040fe20000001838 */
[----:B------:R-:W-:Y:S05]  /*2b20*/  LDSM.16.M88.4 R56, [R192+0x4000] ;  /* 0x00400000c038783b */ /* 0x000fea0000000200 */
[----:B------:R-:W-:Y:S06]  /*2b30*/  HMMA.16816.F32 R52, R72, R70, R52 ;  /* 0x000000464834723c */ /* 0x000fec0000001834 */
[C---:B--2---:R-:W-:Y:S06]  /*2b40*/  HMMA.16816.F32 R16, R24.reuse, R20, R16 ;  /* 0x000000141810723c */ /* 0x044fec0000001810 */
[----:B------:R-:W-:Y:S01]  /*2b50*/  HMMA.16816.F32 R28, R24, R22, R28 ;  /* 0x00000016181c723c */ /* 0x000fe2000000181c */
[----:B------:R-:W2:Y:S05]  /*2b60*/  LDSM.16.M88.4 R20, [R205+0x11000] ;  /* 0x01100000cd14783b */ /* 0x000eaa0000000200 */
[----:B------:R-:W-:Y:S01]  /*2b70*/  HMMA.16816.F32 R60, R48, R46, R60 ;  /* 0x0000002e303c723c */ /* 0x000fe2000000183c */
[----:B------:R-:W-:Y:S05]  /*2b80*/  LDSM.16.M88.4 R44, [R199+0x10800] ;  /* 0x01080000c72c783b */ /* 0x000fea0000000200 */
[----:B------:R-:W-:Y:S06]  /*2b90*/  HMMA.16816.F32 R40, R36, R32, R40 ;  /* 0x000000202428723c */ /* 0x000fec0000001828 */
[----:B-1----:R-:W-:Y:S06]  /*2ba0*/  HMMA.16816.F32 R96, R48, R84, R96 ;  /* 0x000000543060723c */ /* 0x002fec0000001860 */
[C---:B------:R-:W-:Y:S06]  /*2bb0*/  HMMA.16816.F32 R80, R72.reuse, R64, R80 ;  /* 0x000000404850723c */ /* 0x040fec0000001850 */
[----:B------:R-:W-:Y:S01]  /*2bc0*/  HMMA.16816.F32 R76, R72, R66, R76 ;  /* 0x00000042484c723c */ /* 0x000fe2000000184c */
[----:B------:R-:W1:Y:S05]  /*2bd0*/  LDSM.16.M88.4 R64, [R192+0x3800] ;  /* 0x00380000c040783b */ /* 0x000e6a0000000200 */
[----:B------:R-:W-:Y:S06]  /*2be0*/  HMMA.16816.F32 R52, R48, R86, R52 ;  /* 0x000000563034723c */ /* 0x000fec0000001834 */
[C---:B------:R-:W-:Y:S06]  /*2bf0*/  HMMA.16816.F32 R16, R12.reuse, R8, R16 ;  /* 0x000000080c10723c */ /* 0x040fec0000001810 */
[----:B------:R-:W-:Y:S01]  /*2c00*/  HMMA.16816.F32 R28, R12, R10, R28 ;  /* 0x0000000a0c1c723c */ /* 0x000fe2000000181c */
[----:B------:R-:W4:Y:S05]  /*2c10*/  LDSM.16.M88.4 R8, [R203+0x5000] ;  /* 0x00500000cb08783b */ /* 0x000f2a0000000200 */
[----:B------:R-:W-:Y:S01]  /*2c20*/  HMMA.16816.F32 R60, R36, R34, R60 ;  /* 0x00000022243c723c */ /* 0x000fe2000000183c */
[----:B------:R-:W-:Y:S05]  /*2c30*/  LDSM.16.M88.4 R32, [R192+0x4800] ;  /* 0x00480000c020783b */ /* 0x000fea0000000200 */
[----:B---3--:R-:W-:Y:S06]  /*2c40*/  HMMA.16816.F32 R40, R24, R88, R40 ;  /* 0x000000581828723c */ /* 0x008fec0000001828 */
[C---:B--2---:R-:W-:Y:S06]  /*2c50*/  HMMA.16816.F32 R96, R36.reuse, R20, R96 ;  /* 0x000000142460723c */ /* 0x044fec0000001860 */
[----:B------:R-:W-:Y:S01]  /*2c60*/  HMMA.16816.F32 R52, R36, R22, R52 ;  /* 0x000000162434723c */ /* 0x000fe20000001834 */
[----:B------:R-:W2:Y:S05]  /*2c70*/  LDSM.16.M88.4 R20, [R205+0x11800] ;  /* 0x01180000cd14783b */ /* 0x000eaa0000000200 */
[C---:B------:R-:W-:Y:S06]  /*2c80*/  HMMA.16816.F32 R16, R92.reuse, R56, R16 ;  /* 0x000000385c10723c */ /* 0x040fec0000001810 */
[----:B------:R-:W-:Y:S01]  /*2c90*/  HMMA.16816.F32 R28, R92, R58, R28 ;  /* 0x0000003a5c1c723c */ /* 0x000fe2000000181c */
[----:B------:R-:W3:Y:S05]  /*2ca0*/  LDSM.16.M88.4 R56, [R199+0x11000] ;  /* 0x01100000c738783b */ /* 0x000eea0000000200 */
[C---:B-1----:R-:W-:Y:S06]  /*2cb0*/  HMMA.16816.F32 R80, R48.reuse, R64, R80 ;  /* 0x000000403050723c */ /* 0x042fec0000001850 */
[----:B------:R-:W-:Y:S06]  /*2cc0*/  HMMA.16816.F32 R76, R48, R66, R76 ;  /* 0x00000042304c723c */ /* 0x000fec000000184c */
[----:B------:R-:W-:Y:S01]  /*2cd0*/  HMMA.16816.F32 R60, R24, R90, R60 ;  /* 0x0000005a183c723c */ /* 0x000fe2000000183c */
[----:B------:R-:W-:Y:S01]  /*2ce0*/  FMUL.FTZ R17, R17, UR5 ;  /* 0x0000000511117c20 */ /* 0x000fe20008410000 */
[----:B------:R-:W-:-:S04]  /*2cf0*/  FMUL.FTZ R2, R16, UR5 ;  /* 0x0000000510027c20 */ /* 0x000fc80008410000 */
[----:B------:R-:W-:Y:S01]  /*2d00*/  HMMA.16816.F32 R40, R12, R44, R40 ;  /* 0x0000002c0c28723c */ /* 0x000fe20000001828 */
[----:B------:R-:W-:Y:S01]  /*2d10*/  FMUL.FTZ R28, R28, UR5 ;  /* 0x000000051c1c7c20 */ /* 0x000fe20008410000 */
[----:B------:R-:W-:Y:S01]  /*2d20*/  FMUL.FTZ R29, R29, UR5 ;  /* 0x000000051d1d7c20 */ /* 0x000fe20008410000 */
[----:B------:R-:W-:Y:S01]  /*2d30*/  FMUL.FTZ R30, R30, UR5 ;  /* 0x000000051e1e7c20 */ /* 0x000fe20008410000 */
[----:B------:R1:W-:Y:S02]  /*2d40*/  MUFU.TANH R44, R17 ;  /* 0x00000011002c7308 */ /* 0x0003e40000002400 */
[----:B----4-:R-:W-:Y:S01]  /*2d50*/  HMMA.16816.F32 R96, R24, R8, R96 ;  /* 0x000000081860723c */ /* 0x010fe20000001860 */
[----:B------:R-:W-:-:S05]  /*2d60*/  FMUL.FTZ R45, R18, UR5 ;  /* 0x00000005122d7c20 */ /* 0x000fca0008410000 */
[----:B------:R-:W-:Y:S01]  /*2d70*/  HMMA.16816.F32 R52, R24, R10, R52 ;  /* 0x0000000a1834723c */ /* 0x000fe20000001834 */
[----:B------:R-:W4:Y:S01]  /*2d80*/  LDSM.16.M88.4 R8, [R203+0x5800] ;  /* 0x00580000cb08783b */ /* 0x000f220000000200 */
[----:B------:R-:W5:Y:S04]  /*2d90*/  MUFU.TANH R2, R2 ;  /* 0x0000000200027308 */ /* 0x000f680000002400 */
[C---:B--2---:R-:W-:Y:S04]  /*2da0*/  HMMA.16816.F32 R80, R36.reuse, R20, R80 ;  /* 0x000000142450723c */ /* 0x044fe80000001850 */
[----:B------:R-:W-:Y:S02]  /*2db0*/  MUFU.TANH R45, R45 ;  /* 0x0000002d002d7308 */ /* 0x000fe40000002400 */
[----:B------:R-:W-:Y:S01]  /*2dc0*/  HMMA.16816.F32 R76, R36, R22, R76 ;  /* 0x00000016244c723c */ /* 0x000fe2000000184c */
[----:B------:R-:W-:Y:S05]  /*2dd0*/  LDSM.16.M88.4 R20, [R192+0x5800] ;  /* 0x00580000c014783b */ /* 0x000fea0000000200 */
[----:B------:R-:W-:Y:S01]  /*2de0*/  HMMA.16816.F32 R60, R12, R46, R60 ;  /* 0x0000002e0c3c723c */ /* 0x000fe2000000183c */
[----:B------:R-:W-:Y:S05]  /*2df0*/  MUFU.TANH R47, R30 ;  /* 0x0000001e002f7308 */ /* 0x000fea0000002400 */
[----:B------:R-:W-:Y:S01]  /*2e00*/  HMMA.16816.F32 R40, R92, R32, R40 ;  /* 0x000000205c28723c */ /* 0x000fe20000001828 */
[----:B------:R-:W-:-:S02]  /*2e10*/  FMUL.FTZ R46, R19, UR5 ;  /* 0x00000005132e7c20 */ /* 0x000fc40008410000 */
[----:B------:R-:W-:Y:S01]  /*2e20*/  MUFU.TANH R32, R28 ;  /* 0x0000001c00207308 */ /* 0x000fe20000002400 */
[----:B-1----:R-:W1:Y:S02]  /*2e30*/  LDSM.16.M88.4 R16, [R192+0x5000] ;  /* 0x00500000c010783b */ /* 0x002e640000000200 */
[C---:B---3--:R-:W-:Y:S05]  /*2e40*/  HMMA.16816.F32 R96, R12.reuse, R56, R96 ;  /* 0x000000380c60723c */ /* 0x048fea0000001860 */
[----:B------:R2:W-:Y:S01]  /*2e50*/  MUFU.TANH R33, R29 ;  /* 0x0000001d00217308 */ /* 0x0005e20000002400 */
[----:B------:R-:W-:Y:S01]  /*2e60*/  HMMA.16816.F32 R52, R12, R58, R52 ;  /* 0x0000003a0c34723c */ /* 0x000fe20000001834 */
[----:B------:R-:W-:-:S05]  /*2e70*/  FMUL.FTZ R56, R31, UR5 ;  /* 0x000000051f387c20 */ /* 0x000fca0008410000 */
[C---:B----4-:R-:W-:Y:S01]  /*2e80*/  HMMA.16816.F32 R80, R24.reuse, R8, R80 ;  /* 0x000000081850723c */ /* 0x050fe20000001850 */
[----:B------:R-:W3:Y:S05]  /*2e90*/  MUFU.TANH R46, R46 ;  /* 0x0000002e002e7308 */ /* 0x000eea0000002400 */
[----:B------:R-:W-:Y:S03]  /*2ea0*/  HMMA.16816.F32 R76, R24, R10, R76 ;  /* 0x0000000a184c723c */ /* 0x000fe6000000184c */
[----:B------:R-:W4:Y:S01]  /*2eb0*/  MUFU.TANH R56, R56 ;  /* 0x0000003800387308 */ /* 0x000f220000002400 */
[----:B--2---:R-:W2:Y:S01]  /*2ec0*/  LDSM.16.M88.4 R28, [R199+0x11800] ;  /* 0x01180000c71c783b */ /* 0x004ea20000000200 */
[----:B------:R-:W-:-:S04]  /*2ed0*/  DEPBAR.LE SB0, 0x0 ;  /* 0x000080000000791a */ /* 0x000fc80000000000 */
[----:B------:R-:W-:Y:S01]  /*2ee0*/  HMMA.16816.F32 R60, R92, R34, R60 ;  /* 0x000000225c3c723c */ /* 0x000fe2000000183c */
[----:B------:R-:W-:-:S06]  /*2ef0*/  LOP3.LUT R11, R6, 0x6, RZ, 0xc0, !PT ;  /* 0x00000006060b7812 */ /* 0x000fcc00078ec0ff */
[----:B------:R-:W-:Y:S01]  /*2f00*/  FMUL.FTZ R34, R40, UR5 ;  /* 0x0000000528227c20 */ /* 0x000fe20008410000 */
[----:B------:R-:W-:Y:S01]  /*2f10*/  FMUL.FTZ R40, R42, UR5 ;  /* 0x000000052a287c20 */ /* 0x000fe20008410000 */
[----:B------:R-:W-:Y:S01]  /*2f20*/  FMUL.FTZ R35, R41, UR5 ;  /* 0x0000000529237c20 */ /* 0x000fe20008410000 */
[----:B------:R-:W-:Y:S01]  /*2f30*/  FMUL.FTZ R41, R43, UR5 ;  /* 0x000000052b297c20 */ /* 0x000fe20008410000 */
[C---:B-1----:R-:W-:Y:S02]  /*2f40*/  HMMA.16816.F32 R96, R92.reuse, R16, R96 ;  /* 0x000000105c60723c */ /* 0x042fe40000001860 */
[----:B------:R-:W-:Y:S04]  /*2f50*/  MUFU.TANH R34, R34 ;  /* 0x0000002200227308 */ /* 0x000fe80000002400 */
[----:B------:R-:W-:Y:S04]  /*2f60*/  HMMA.16816.F32 R52, R92, R18, R52 ;  /* 0x000000125c34723c */ /* 0x000fe80000001834 */
[----:B------:R-:W1:Y:S03]  /*2f70*/  MUFU.TANH R40, R40 ;  /* 0x0000002800287308 */ /* 0x000e660000002400 */
[----:B------:R-:W-:Y:S01]  /*2f80*/  LEA R18, R4, R11, 0x6 ;  /* 0x0000000b04127211 */ /* 0x000fe200078e30ff */
[----:B------:R-:W-:Y:S01]  /*2f90*/  FMUL.FTZ R16, R60, UR5 ;  /* 0x000000053c107c20 */ /* 0x000fe20008410000 */
[----:B------:R-:W-:Y:S01]  /*2fa0*/  FMUL.FTZ R36, R62, UR5 ;  /* 0x000000053e247c20 */ /* 0x000fe20008410000 */
[----:B------:R-:W-:Y:S01]  /*2fb0*/  FMUL.FTZ R9, R61, UR5 ;  /* 0x000000053d097c20 */ /* 0x000fe20008410000 */
[CC--:B------:R-:W-:Y:S01]  /*2fc0*/  ISETP.GE.AND P1, PT, R18.reuse, R103.reuse, PT ;  /* 0x000000671200720c */ /* 0x0c0fe20003f26270 */
[C---:B------:R-:W-:Y:S01]  /*2fd0*/  VIADD R6, R18.reuse, 0x1 ;  /* 0x0000000112067836 */ /* 0x040fe20000000000 */
[----:B------:R-:W-:Y:S01]  /*2fe0*/  MUFU.TANH R35, R35 ;  /* 0x0000002300237308 */ /* 0x000fe20000002400 */
[----:B------:R-:W-:Y:S01]  /*2ff0*/  VIADD R4, R18, 0x8 ;  /* 0x0000000812047836 */ /* 0x000fe20000000000 */
[----:B-----5:R-:W-:Y:S01]  /*3000*/  FSEL R27, R2, -INF , !P1 ;  /* 0xff800000021b7808 */ /* 0x020fe20004800000 */
[----:B------:R-:W-:Y:S01]  /*3010*/  FMUL.FTZ R17, R63, UR5 ;  /* 0x000000053f117c20 */ /* 0x000fe20008410000 */
[-C--:B------:R-:W-:Y:S01]  /*3020*/  ISETP.GE.AND P5, PT, R6, R103.reuse, PT ;  /* 0x000000670600720c */ /* 0x080fe20003fa6270 */
[C---:B--2---:R-:W-:Y:S01]  /*3030*/  HMMA.16816.F32 R80, R12.reuse, R28, R80 ;  /* 0x0000001c0c50723c */ /* 0x044fe20000001850 */
[----:B------:R-:W-:Y:S01]  /*3040*/  IADD3 R2, R18, 0x20, RZ ;  /* 0x0000002012027810 */ /* 0x000fe20007ffe0ff */
[----:B------:R-:W-:Y:S01]  /*3050*/  FMUL.FTZ R96, R96, UR5 ;  /* 0x0000000560607c20 */ /* 0x000fe20008410000 */
[----:B------:R-:W-:Y:S01]  /*3060*/  FMUL.FTZ R98, R98, UR5 ;  /* 0x0000000562627c20 */ /* 0x000fe20008410000 */
[----:B---3--:R-:W-:Y:S01]  /*3070*/  FSEL R46, R46, -INF , !P5 ;  /* 0xff8000002e2e7808 */ /* 0x008fe20006800000 */
[----:B------:R-:W-:Y:S01]  /*3080*/  VIADD R6, R18, 0x9 ;  /* 0x0000000912067836 */ /* 0x000fe20000000000 */
[----:B------:R-:W-:Y:S01]  /*3090*/  HMMA.16816.F32 R76, R12, R30, R76 ;  /* 0x0000001e0c4c723c */ /* 0x000fe2000000184c */
[----:B------:R-:W-:Y:S01]  /*30a0*/  FSEL R29, R44, -INF , !P5 ;  /* 0xff8000002c1d7808 */ /* 0x000fe20006800000 */
[----:B------:R-:W-:Y:S01]  /*30b0*/  MUFU.TANH R169, R96 ;  /* 0x0000006000a97308 */ /* 0x000fe20000002400 */
[-C--:B------:R-:W-:Y:S01]  /*30c0*/  ISETP.GE.AND P5, PT, R2, R103.reuse, PT ;  /* 0x000000670200720c */ /* 0x080fe20003fa6270 */
[----:B------:R-:W-:Y:S01]  /*30d0*/  VIADD R2, R18, 0x21 ;  /* 0x0000002112027836 */ /* 0x000fe20000000000 */
[-C--:B------:R-:W-:Y:S01]  /*30e0*/  ISETP.GE.AND P0, PT, R4, R103.reuse, PT ;  /* 0x000000670400720c */ /* 0x080fe20003f06270 */
[----:B------:R-:W-:Y:S01]  /*30f0*/  FMUL.FTZ R97, R97, UR5 ;  /* 0x0000000561617c20 */ /* 0x000fe20008410000 */
[-C--:B------:R-:W-:Y:S01]  /*3100*/  ISETP.GE.AND P6, PT, R6, R103.reuse, PT ;  /* 0x000000670600720c */ /* 0x080fe20003fc6270 */
[----:B------:R-:W-:Y:S01]  /*3110*/  FMUL.FTZ R99, R99, UR5 ;  /* 0x0000000563637c20 */ /* 0x000fe20008410000 */
[----:B------:R-:W-:Y:S01]  /*3120*/  FSEL R10, R47, -INF , !P0 ;  /* 0xff8000002f0a7808 */ /* 0x000fe20004000000 */
[----:B------:R-:W2:Y:S01]  /*3130*/  MUFU.TANH R160, R98 ;  /* 0x0000006200a07308 */ /* 0x000ea20000002400 */
[----:B------:R-:W-:Y:S01]  /*3140*/  FSEL R31, R32, -INF , !P0 ;  /* 0xff800000201f7808 */ /* 0x000fe20004000000 */
[----:B------:R-:W-:Y:S01]  /*3150*/  VIADD R6, R18, 0x11 ;  /* 0x0000001112067836 */ /* 0x000fe20000000000 */
[-C--:B------:R-:W-:Y:S01]  /*3160*/  ISETP.GE.AND P0, PT, R2, R103.reuse, PT ;  /* 0x000000670200720c */ /* 0x080fe20003f06270 */
[C---:B------:R-:W-:Y:S01]  /*3170*/  VIADD R2, R18.reuse, 0x28 ;  /* 0x0000002812027836 */ /* 0x040fe20000000000 */
[----:B------:R-:W-:Y:S01]  /*3180*/  IADD3 R4, R18, 0x10, RZ ;  /* 0x0000001012047810 */ /* 0x000fe20007ffe0ff */
[----:B------:R-:W-:Y:S01]  /*3190*/  FMUL.FTZ R52, R52, UR5 ;  /* 0x0000000534347c20 */ /* 0x000fe20008410000 */
[----:B----4-:R-:W-:Y:S01]  /*31a0*/  FSEL R56, R56, -INF , !P6 ;  /* 0xff80000038387808 */ /* 0x010fe20007000000 */
[C---:B------:R-:W-:Y:S01]  /*31b0*/  HMMA.16816.F32 R80, R92.reuse, R20, R80 ;  /* 0x000000145c50723c */ /* 0x040fe20000001850 */
[----:B------:R-:W3:Y:S01]  /*31c0*/  MUFU.TANH R41, R41 ;  /* 0x0000002900297308 */ /* 0x000ee20000002400 */
[----:B------:R-:W-:Y:S01]  /*31d0*/  FSEL R33, R33, -INF , !P6 ;  /* 0xff80000021217808 */ /* 0x000fe20007000000 */
[----:B------:R-:W-:Y:S01]  /*31e0*/  FMUL.FTZ R53, R53, UR5 ;  /* 0x0000000535357c20 */ /* 0x000fe20008410000 */
[-C--:B------:R-:W-:Y:S01]  /*31f0*/  ISETP.GE.AND P6, PT, R2, R103.reuse, PT ;  /* 0x000000670200720c */ /* 0x080fe20003fc6270 */
[----:B------:R-:W-:Y:S01]  /*3200*/  VIADD R2, R18, 0x29 ;  /* 0x0000002912027836 */ /* 0x000fe20000000000 */
[----:B------:R-:W-:Y:S01]  /*3210*/  HMMA.16816.F32 R76, R92, R22, R76 ;  /* 0x000000165c4c723c */ /* 0x000fe2000000184c */
[----:B------:R-:W-:Y:S01]  /*3220*/  ISETP.GE.AND P4, PT, R4, R103, PT ;  /* 0x000000670400720c */ /* 0x000fe20003f86270 */
[----:B------:R-:W-:Y:S01]  /*3230*/  FMUL.FTZ R54, R54, UR5 ;  /* 0x0000000536367c20 */ /* 0x000fe20008410000 */
[----:B------:R-:W-:Y:S01]  /*3240*/  MUFU.TANH R16, R16 ;  /* 0x0000001000107308 */ /* 0x000fe20000002400 */
[----:B------:R-:W-:Y:S01]  /*3250*/  FMUL.FTZ R55, R55, UR5 ;  /* 0x0000000537377c20 */ /* 0x000fe20008410000 */
[----:B------:R-:W-:Y:S01]  /*3260*/  VIADD R4, R18, 0x18 ;  /* 0x0000001812047836 */ /* 0x000fe20000000000 */
[----:B-1----:R-:W-:Y:S01]  /*3270*/  FSEL R8, R40, -INF , !P4 ;  /* 0xff80000028087808 */ /* 0x002fe20006000000 */
[----:B------:R-:W-:Y:S01]  /*3280*/  VIADD R14, R18, 0x38 ;  /* 0x00000038120e7836 */ /* 0x000fe20000000000 */
[----:B------:R-:W-:-:S02]  /*3290*/  FSEL R15, R34, -INF , !P4 ;  /* 0xff800000220f7808 */ /* 0x000fc40006000000 */
[-C--:B------:R-:W-:Y:S01]  /*32a0*/  ISETP.GE.AND P3, PT, R6, R103.reuse, PT ;  /* 0x000000670600720c */ /* 0x080fe20003f66270 */
[----:B------:R-:W1:Y:S01]  /*32b0*/  MUFU.TANH R36, R36 ;  /* 0x0000002400247308 */ /* 0x000e620000002400 */
[-C--:B------:R-:W-:Y:S02]  /*32c0*/  ISETP.GE.AND P4, PT, R2, R103.reuse, PT ;  /* 0x000000670200720c */ /* 0x080fe40003f86270 */
[----:B------:R-:W-:Y:S02]  /*32d0*/  IADD3 R2, R18, 0x30, RZ ;  /* 0x0000003012027810 */ /* 0x000fe40007ffe0ff */
[----:B--2---:R-:W-:Y:S02]  /*32e0*/  FSEL R160, R160, -INF , !P5 ;  /* 0xff800000a0a07808 */ /* 0x004fe40006800000 */
[----:B------:R-:W-:Y:S01]  /*32f0*/  FMUL.FTZ R80, R80, UR5 ;  /* 0x0000000550507c20 */ /* 0x000fe20008410000 */
[----:B------:R-:W-:Y:S01]  /*3300*/  MUFU.TANH R9, R9 ;  /* 0x0000000900097308 */ /* 0x000fe20000002400 */
[----:B------:R-:W-:Y:S01]  /*3310*/  FMUL.FTZ R81, R81, UR5 ;  /* 0x0000000551517c20 */ /* 0x000fe20008410000 */
[----:B------:R-:W-:Y:S01]  /*3320*/  FMUL.FTZ R82, R82, UR5 ;  /* 0x0000000552527c20 */ /* 0x000fe20008410000 */
[----:B------:R-:W-:Y:S01]  /*3330*/  FMUL.FTZ R83, R83, UR5 ;  /* 0x0000000553537c20 */ /* 0x000fe20008410000 */
[----:B------:R-:W-:Y:S01]  /*3340*/  FSEL R169, R169, -INF , !P5 ;  /* 0xff800000a9a97808 */ /* 0x000fe20006800000 */
[----:B------:R-:W-:Y:S01]  /*3350*/  FMUL.FTZ R76, R76, UR5 ;  /* 0x000000054c4c7c20 */ /* 0x000fe20008410000 */
[----:B------:R-:W-:Y:S01]  /*3360*/  FMUL.FTZ R78, R78, UR5 ;  /* 0x000000054e4e7c20 */ /* 0x000fe20008410000 */
[----:B------:R-:W-:Y:S01]  /*3370*/  FMUL.FTZ R77, R77, UR5 ;  /* 0x000000054d4d7c20 */ /* 0x000fe20008410000 */
[----:B------:R-:W2:Y:S01]  /*3380*/  MUFU.TANH R17, R17 ;  /* 0x0000001100117308 */ /* 0x000ea20000002400 */
[----:B------:R-:W-:Y:S01]  /*3390*/  FMUL.FTZ R79, R79, UR5 ;  /* 0x000000054f4f7c20 */ /* 0x000fe20008410000 */
[----:B------:R-:W-:Y:S01]  /*33a0*/  ISETP.GE.AND P2, PT, R4, R103, PT ;  /* 0x000000670400720c */ /* 0x000fe20003f46270 */
[----:B------:R-:W-:Y:S01]  /*33b0*/  VIADD R4, R18, 0x19 ;  /* 0x0000001912047836 */ /* 0x000fe20000000000 */
[----:B------:R-:W-:-:S02]  /*33c0*/  ISETP.GE.AND P5, PT, R103, 0x41, PT ;  /* 0x000000416700780c */ /* 0x000fc40003fa6270 */
[----:B---3--:R-:W-:Y:S02]  /*33d0*/  FSEL R6, R41, -INF , !P3 ;  /* 0xff80000029067808 */ /* 0x008fe40005800000 */
[----:B------:R-:W3:Y:S01]  /*33e0*/  MUFU.TANH R161, R97 ;  /* 0x0000006100a17308 */ /* 0x000ee20000002400 */
[----:B------:R-:W-:Y:S02]  /*33f0*/  FSEL R13, R35, -INF , !P3 ;  /* 0xff800000230d7808 */ /* 0x000fe40005800000 */
[-C--:B------:R-:W-:Y:S01]  /*3400*/  ISETP.GE.AND P3, PT, R2, R103.reuse, PT ;  /* 0x000000670200720c */ /* 0x080fe20003f66270 */
[C---:B------:R-:W-:Y:S01]  /*3410*/  VIADD R2, R18.reuse, 0x31 ;  /* 0x0000003112027836 */ /* 0x040fe20000000000 */
[----:B------:R-:W-:Y:S01]  /*3420*/  FSEL R12, R45, -INF , !P1 ;  /* 0xff8000002d0c7808 */ /* 0x000fe20004800000 */
[----:B------:R-:W-:Y:S01]  /*3430*/  VIADD R18, R18, 0x39 ;  /* 0x0000003912127836 */ /* 0x000fe20000000000 */
[----:B------:R-:W-:Y:S01]  /*3440*/  ISETP.GE.AND P1, PT, R4, R103, PT ;  /* 0x000000670400720c */ /* 0x000fe20003f26270 */
[----:B------:R-:W4:Y:S01]  /*3450*/  MUFU.TANH R176, R99 ;  /* 0x0000006300b07308 */ /* 0x000f220000002400 */
[----:B-1----:R-:W-:-:S02]  /*3460*/  FSEL R4, R36, -INF , !P2 ;  /* 0xff80000024047808 */ /* 0x002fc40005000000 */
[----:B------:R-:W-:Y:S02]  /*3470*/  FSEL R11, R16, -INF , !P2 ;  /* 0xff800000100b7808 */ /* 0x000fe40005000000 */
[-C--:B------:R-:W-:Y:S02]  /*3480*/  ISETP.GE.AND P2, PT, R2, R103.reuse, PT ;  /* 0x000000670200720c */ /* 0x080fe40003f46270 */
[----:B--2---:R-:W-:Y:S01]  /*3490*/  FSEL R2, R17, -INF , !P1 ;  /* 0xff80000011027808 */ /* 0x004fe20004800000 */
[----:B------:R-:W1:Y:S01]  /*34a0*/  MUFU.TANH R165, R52 ;  /* 0x0000003400a57308 */ /* 0x000e620000002400 */
[----:B------:R-:W-:Y:S02]  /*34b0*/  FSEL R9, R9, -INF , !P1 ;  /* 0xff80000009097808 */ /* 0x000fe40004800000 */
[----:B---3--:R-:W-:Y:S02]  /*34c0*/  FSEL R161, R161, -INF , !P0 ;  /* 0xff800000a1a17808 */ /* 0x008fe40004000000 */
[----:B------:R-:W-:-:S03]  /*34d0*/  ISETP.GE.AND P1, PT, R14, R103, PT ;  /* 0x000000670e00720c */ /* 0x000fc60003f26270 */
[----:B------:R-:W2:Y:S01]  /*34e0*/  MUFU.TANH R163, R53 ;  /* 0x0000003500a37308 */ /* 0x000ea20000002400 */
[----:B----4-:R-:W-:Y:S02]  /*34f0*/  FSEL R176, R176, -INF , !P0 ;  /* 0xff800000b0b07808 */ /* 0x010fe40004000000 */
[----:B------:R-:W-:-:S05]  /*3500*/  ISETP.GE.AND P0, PT, R18, R103, PT ;  /* 0x000000671200720c */ /* 0x000fca0003f06270 */
[----:B------:R-:W3:Y:S01]  /*3510*/  MUFU.TANH R164, R54 ;  /* 0x0000003600a47308 */ /* 0x000ee20000002400 */
[----:B-1----:R-:W-:-:S07]  /*3520*/  FSEL R165, R165, -INF , !P6 ;  /* 0xff800000a5a57808 */ /* 0x002fce0007000000 */
[----:B------:R-:W1:Y:S01]  /*3530*/  MUFU.TANH R174, R55 ;  /* 0x0000003700ae7308 */ /* 0x000e620000002400 */
[----:B--2---:R-:W-:-:S07]  /*3540*/  FSEL R163, R163, -INF , !P4 ;  /* 0xff800000a3a37808 */ /* 0x004fce0006000000 */
[----:B------:R-:W2:Y:S01]  /*3550*/  MUFU.TANH R177, R80 ;  /* 0x0000005000b17308 */ /* 0x000ea20000002400 */
[----:B---3--:R-:W-:-:S07]  /*3560*/  FSEL R164, R164, -INF , !P6 ;  /* 0xff800000a4a47808 */ /* 0x008fce0007000000 */
        /* <DEDUP_REMOVED lines=13> */
[----:B-1----:R-:W-:Y:S02]  /*3640*/  FSEL R166, R166, -INF , !P1 ;  /* 0xff800000a6a67808 */ /* 0x002fe40004800000 */
[----:B--2---:R-:W-:Y:S02]  /*3650*/  FSEL R162, R162, -INF , !P0 ;  /* 0xff800000a2a27808 */ /* 0x004fe40004000000 */
[----:B---3--:R-:W-:Y:S01]  /*3660*/  FSEL R171, R171, -INF , !P0 ;  /* 0xff800000abab7808 */ /* 0x008fe20004000000 */
        /* <DEDUP_REMOVED lines=64> */
.L_x_146:
[----:B------:R-:W-:Y:S05]  /*3a70*/  BSYNC B0 ;  /* 0x0000000000007941 */ /* 0x000fea0003800000 */
.L_x_145:
[----:B------:R-:W0:Y:S02]  /*3a80*/  LDGDEPBAR ;  /* 0x00000000000079af */ /* 0x000e240000000000 */
.L_x_144:
        /* <DEDUP_REMOVED lines=46> */
[----:B------:R-:W-:Y:S04]  /*3d70*/  LDSM.16.MT88.4 R108, [R197+0x12000] ;  /* 0x01200000c56c783b */ /* 0x000fe80000004200 */
        /* <DEDUP_REMOVED lines=8> */
[----:B------:R-:W-:Y:S02]  /*3e00*/  LDSM.16.MT88.4 R16, [R196+0x14800] ;  /* 0x01480000c410783b */ /* 0x000fe40000004200 */
        /* <DEDUP_REMOVED lines=17> */
[--C-:B------:R-:W-:Y:S01]  /*3f20*/  FFMA.FTZ R0, R9, UR5, -R172.reuse ;  /* 0x0000000509007c23 */ /* 0x100fe200080108ac */
[--C-:B------:R-:W-:Y:S01]  /*3f30*/  FFMA.FTZ R149, R8, UR5, -R167.reuse ;  /* 0x0000000508957c23 */ /* 0x100fe200080108a7 */
[----:B------:R-:W-:Y:S01]  /*3f40*/  LDSM.16.MT88.4 R12, [R198+0x12800] ;  /* 0x01280000c60c783b */ /* 0x000fe20000004200 */
[--C-:B------:R-:W-:Y:S01]  /*3f50*/  FFMA.FTZ R144, R6, UR5, -R167.reuse ;  /* 0x0000000506907c23 */ /* 0x100fe200080108a7 */
[--C-:B------:R-:W-:Y:S01]  /*3f60*/  FFMA.FTZ R145, R4, UR5, -R167.reuse ;  /* 0x0000000504917c23 */ /* 0x100fe200080108a7 */
[----:B------:R-:W1:Y:S01]  /*3f70*/  MUFU.EX2 R152, R152 ;  /* 0x0000009800987308 */ /* 0x000e620000000800 */
[----:B------:R-:W-:Y:S01]  /*3f80*/  LDSM.16.MT88.4 R8, [R200+0x14800] ;  /* 0x01480000c808783b */ /* 0x000fe20000004200 */
[--C-:B------:R-:W-:Y:S01]  /*3f90*/  FFMA.FTZ R2, R2, UR5, -R167.reuse ;  /* 0x0000000502027c23 */ /* 0x100fe200080108a7 */
[--C-:B------:R-:W-:Y:S01]  /*3fa0*/  FFMA.FTZ R156, R169, UR5, -R172.reuse ;  /* 0x00000005a99c7c23 */ /* 0x100fe200080108ac */
[--C-:B------:R-:W-:Y:S01]  /*3fb0*/  FFMA.FTZ R158, R165, UR5, -R172.reuse ;  /* 0x00000005a59e7c23 */ /* 0x100fe200080108ac */
[----:B------:R-:W2:Y:S01]  /*3fc0*/  LDSM.16.MT88.4 R56, [R197+0x14000] ;  /* 0x01400000c538783b */ /* 0x000ea20000004200 */
[--C-:B------:R-:W-:Y:S01]  /*3fd0*/  FFMA.FTZ R161, R161, UR5, -R172.reuse ;  /* 0x00000005a1a17c23 */ /* 0x100fe200080108ac */
[--C-:B------:R-:W-:Y:S01]  /*3fe0*/  FFMA.FTZ R163, R163, UR5, -R172.reuse ;  /* 0x00000005a3a37c23 */ /* 0x100fe200080108ac */
[----:B------:R-:W-:Y:S01]  /*3ff0*/  MUFU.EX2 R153, R153 ;  /* 0x0000009900997308 */ /* 0x000fe20000000800 */
[----:B------:R-:W-:Y:S01]  /*4000*/  LDSM.16.MT88.4 R140, [R196+0x16000] ;  /* 0x01600000c48c783b */ /* 0x000fe20000004200 */
[--C-:B------:R-:W-:Y:S01]  /*4010*/  FFMA.FTZ R160, R160, UR5, -R167.reuse ;  /* 0x00000005a0a07c23 */ /* 0x100fe200080108a7 */
[--C-:B------:R-:W-:Y:S01]  /*4020*/  FFMA.FTZ R165, R176, UR5, -R167.reuse ;  /* 0x00000005b0a57c23 */ /* 0x100fe200080108a7 */
[--C-:B------:R-:W-:Y:S01]  /*4030*/  FFMA.FTZ R164, R164, UR5, -R167.reuse ;  /* 0x00000005a4a47c23 */ /* 0x100fe200080108a7 */
[----:B------:R-:W-:Y:S01]  /*4040*/  LDSM.16.MT88.4 R32, [R197+0x12800] ;  /* 0x01280000c520783b */ /* 0x000fe20000004200 */
[--C-:B------:R-:W-:Y:S01]  /*4050*/  FFMA.FTZ R169, R174, UR5, -R167.reuse ;  /* 0x00000005aea97c23 */ /* 0x100fe200080108a7 */
[--C-:B------:R-:W-:Y:S01]  /*4060*/  FFMA.FTZ R174, R177, UR5, -R172.reuse ;  /* 0x00000005b1ae7c23 */ /* 0x100fe200080108ac */
[----:B------:R-:W3:Y:S01]  /*4070*/  MUFU.EX2 R148, R148 ;  /* 0x0000009400947308 */ /* 0x000ee20000000800 */
[----:B-1----:R-:W-:Y:S01]  /*4080*/  F2FP.F16.F32.PACK_AB R96, R152, R157 ;  /* 0x0000009d9860723e */ /* 0x002fe200000000ff */
        /* <DEDUP_REMOVED lines=12> */
[----:B------:R-:W1:Y:S01]  /*4150*/  MUFU.EX2 R159, R159 ;  /* 0x0000009f009f7308 */ /* 0x000e620000000800 */
[----:B---3--:R-:W-:Y:S01]  /*4160*/  F2FP.F16.F32.PACK_AB R98, R148, R153 ;  /* 0x000000999462723e */ /* 0x008fe200000000ff */
[----:B------:R-:W-:-:S04]  /*4170*/  FADD.FTZ R153, R153, R152 ;  /* 0x0000009899997221 */ /* 0x000fc80000010000 */
[----:B------:R-:W-:Y:S02]  /*4180*/  FADD.FTZ R148, R148, R153 ;  /* 0x0000009994947221 */ /* 0x000fe40000010000 */
[----:B------:R-:W-:Y:S08]  /*4190*/  MUFU.EX2 R155, R155 ;  /* 0x0000009b009b7308 */ /* 0x000ff00000000800 */
[----:B------:R-:W3:Y:S01]  /*41a0*/  MUFU.EX2 R150, R150 ;  /* 0x0000009600967308 */ /* 0x000ee20000000800 */
[----:B-1----:R-:W-:Y:S01]  /*41b0*/  F2FP.F16.F32.PACK_AB R97, R159, R154 ;  /* 0x0000009a9f61723e */ /* 0x002fe200000000ff */
[----:B------:R-:W-:-:S06]  /*41c0*/  FADD.FTZ R154, R154, R159 ;  /* 0x0000009f9a9a7221 */ /* 0x000fcc0000010000 */
[----:B------:R-:W-:Y:S08]  /*41d0*/  MUFU.EX2 R151, R151 ;  /* 0x0000009700977308 */ /* 0x000ff00000000800 */
[----:B------:R-:W1:Y:S01]  /*41e0*/  MUFU.EX2 R146, R146 ;  /* 0x0000009200927308 */ /* 0x000e620000000800 */
[----:B---3--:R-:W-:Y:S01]  /*41f0*/  F2FP.F16.F32.PACK_AB R99, R150, R155 ;  /* 0x0000009b9663723e */ /* 0x008fe200000000ff */
[----:B------:R-:W-:-:S04]  /*4200*/  FADD.FTZ R155, R155, R154 ;  /* 0x0000009a9b9b7221 */ /* 0x000fc80000010000 */
[----:B------:R-:W-:Y:S02]  /*4210*/  FADD.FTZ R150, R150, R155 ;  /* 0x0000009b96967221 */ /* 0x000fe40000010000 */
[C---:B------:R-:W-:Y:S01]  /*4220*/  HMMA.16816.F32 R120, R96.reuse, R116, RZ ;  /* 0x000000746078723c */ /* 0x040fe200000018ff */
[----:B------:R-:W-:Y:S05]  /*4230*/  MUFU.EX2 R147, R147 ;  /* 0x0000009300937308 */ /* 0x000fea0000000800 */
[C---:B------:R-:W-:Y:S03]  /*4240*/  HMMA.16816.F32 R36, R96.reuse, R40, RZ ;  /* 0x000000286024723c */ /* 0x040fe600000018ff */
[----:B------:R-:W3:Y:S01]  /*4250*/  MUFU.EX2 R0, R0 ;  /* 0x0000000000007308 */ /* 0x000ee20000000800 */
[C---:B-1----:R-:W-:Y:S01]  /*4260*/  F2FP.F16.F32.PACK_AB R4, R146.reuse, R151 ;  /* 0x000000979204723e */ /* 0x042fe200000000ff */
[----:B------:R-:W-:Y:S01]  /*4270*/  FADD.FTZ R151, R151, R148 ;  /* 0x0000009497977221 */ /* 0x000fe20000010000 */
[----:B------:R-:W-:Y:S03]  /*4280*/  HMMA.16816.F32 R116, R96, R118, RZ ;  /* 0x000000766074723c */ /* 0x000fe600000018ff */
[----:B------:R-:W-:-:S02]  /*4290*/  FADD.FTZ R146, R146, R151 ;  /* 0x0000009792927221 */ /* 0x000fc40000010000 */
[----:B------:R-:W-:Y:S01]  /*42a0*/  MUFU.EX2 R149, R149 ;  /* 0x0000009500957308 */ /* 0x000fe20000000800 */
[C---:B------:R-:W-:Y:S06]  /*42b0*/  HMMA.16816.F32 R40, R96.reuse, R42, RZ ;  /* 0x0000002a6028723c */ /* 0x040fec00000018ff */
[----:B--2---:R-:W-:Y:S01]  /*42c0*/  HMMA.16816.F32 R52, R96, R56, RZ ;  /* 0x000000386034723c */ /* 0x004fe200000018ff */
[----:B------:R-:W1:Y:S01]  /*42d0*/  MUFU.EX2 R144, R144 ;  /* 0x0000009000907308 */ /* 0x000e620000000800 */
[----:B---3--:R-:W-:Y:S01]  /*42e0*/  F2FP.F16.F32.PACK_AB R6, R0, R147 ;  /* 0x000000930006723e */ /* 0x008fe200000000ff */
[----:B------:R-:W-:-:S03]  /*42f0*/  FADD.FTZ R147, R147, R146 ;  /* 0x0000009293937221 */ /* 0x000fc60000010000 */
[C---:B------:R-:W-:Y:S01]  /*4300*/  HMMA.16816.F32 R60, R96.reuse, R64, RZ ;  /* 0x00000040603c723c */ /* 0x040fe200000018ff */
[----:B------:R-:W-:Y:S02]  /*4310*/  FADD.FTZ R147, R0, R147 ;  /* 0x0000009300937221 */ /* 0x000fe40000010000 */
[----:B------:R-:W-:Y:S03]  /*4320*/  MUFU.EX2 R145, R145 ;  /* 0x0000009100917308 */ /* 0x000fe60000000800 */
[C---:B------:R-:W-:Y:S05]  /*4330*/  HMMA.16816.F32 R56, R96.reuse, R58, RZ ;  /* 0x0000003a6038723c */ /* 0x040fea00000018ff */
[----:B------:R-:W2:Y:S01]  /*4340*/  MUFU.EX2 R2, R2 ;  /* 0x0000000200027308 */ /* 0x000ea20000000800 */
[----:B-1----:R-:W-:Y:S01]  /*4350*/  F2FP.F16.F32.PACK_AB R5, R144, R149 ;  /* 0x000000959005723e */ /* 0x002fe200000000ff */
[----:B------:R-:W-:Y:S01]  /*4360*/  HMMA.16816.F32 R64, R96, R66, RZ ;  /* 0x000000426040723c */ /* 0x000fe200000018ff */
[----:B------:R-:W-:-:S04]  /*4370*/  FADD.FTZ R149, R149, R150 ;  /* 0x0000009695957221 */ /* 0x000fc80000010000 */
[----:B------:R-:W-:Y:S01]  /*4380*/  FADD.FTZ R144, R144, R149 ;  /* 0x0000009590907221 */ /* 0x000fe20000010000 */
[C---:B------:R-:W-:Y:S01]  /*4390*/  HMMA.16816.F32 R68, R96.reuse, R72, RZ ;  /* 0x000000486044723c */ /* 0x040fe200000018ff */
[----:B------:R-:W-:Y:S05]  /*43a0*/  MUFU.EX2 R156, R156 ;  /* 0x0000009c009c7308 */ /* 0x000fea0000000800 */
[----:B------:R-:W-:Y:S01]  /*43b0*/  HMMA.16816.F32 R76, R96, R80, RZ ;  /* 0x00000050604c723c */ /* 0x000fe200000018ff */
[----:B--2---:R-:W-:Y:S02]  /*43c0*/  F2FP.F16.F32.PACK_AB R7, R2, R145 ;  /* 0x000000910207723e */ /* 0x004fe400000000ff */
[----:B------:R-:W1:Y:S01]  /*43d0*/  MUFU.EX2 R161, R161 ;  /* 0x000000a100a17308 */ /* 0x000e620000000800 */
[----:B------:R-:W-:-:S02]  /*43e0*/  FADD.FTZ R145, R145, R144 ;  /* 0x0000009091917221 */ /* 0x000fc40000010000 */
[----:B------:R-:W-:Y:S02]  /*43f0*/  HMMA.16816.F32 R72, R96, R74, RZ ;  /* 0x0000004a6048723c */ /* 0x000fe400000018ff */
[----:B------:R-:W-:-:S04]  /*4400*/  FADD.FTZ R145, R2, R145 ;  /* 0x0000009102917221 */ /* 0x000fc80000010000 */
[C---:B------:R-:W-:Y:S01]  /*4410*/  HMMA.16816.F32 R120, R4.reuse, R12, R120 ;  /* 0x0000000c0478723c */ /* 0x040fe20000001878 */
[----:B------:R-:W-:Y:S05]  /*4420*/  MUFU.EX2 R158, R158 ;  /* 0x0000009e009e7308 */ /* 0x000fea0000000800 */
[C---:B------:R-:W-:Y:S01]  /*4430*/  HMMA.16816.F32 R116, R4.reuse, R14, R116 ;  /* 0x0000000e0474723c */ /* 0x040fe20000001874 */
[----:B------:R-:W2:Y:S02]  /*4440*/  LDSM.16.MT88.4 R12, [R200+0x16800] ;  /* 0x01680000c80c783b */ /* 0x000ea40000004200 */
[----:B------:R-:W-:Y:S03]  /*4450*/  MUFU.EX2 R163, R163 ;  /* 0x000000a300a37308 */ /* 0x000fe60000000800 */
[C---:B------:R-:W-:Y:S05]  /*4460*/  HMMA.16816.F32 R36, R4.reuse, R8, R36 ;  /* 0x000000080424723c */ /* 0x040fea0000001824 */
[----:B------:R-:W-:Y:S01]  /*4470*/  MUFU.EX2 R160, R160 ;  /* 0x000000a000a07308 */ /* 0x000fe20000000800 */
[----:B------:R-:W-:Y:S01]  /*4480*/  HMMA.16816.F32 R40, R4, R10, R40 ;  /* 0x0000000a0428723c */ /* 0x000fe20000001828 */
[----:B------:R-:W3:Y:S05]  /*4490*/  LDSM.16.MT88.4 R8, [R198+0x16800] ;  /* 0x01680000c608783b */ /* 0x000eea0000004200 */
[C---:B------:R-:W-:Y:S01]  /*44a0*/  HMMA.16816.F32 R80, R96.reuse, R82, RZ ;  /* 0x000000526050723c */ /* 0x040fe200000018ff */
[----:B------:R-:W4:Y:S05]  /*44b0*/  MUFU.EX2 R165, R165 ;  /* 0x000000a500a57308 */ /* 0x000f2a0000000800 */
[----:B------:R-:W-:Y:S03]  /*44c0*/  HMMA.16816.F32 R112, R96, R108, RZ ;  /* 0x0000006c6070723c */ /* 0x000fe600000018ff */
[----:B------:R-:W-:Y:S03]  /*44d0*/  MUFU.EX2 R164, R164 ;  /* 0x000000a400a47308 */ /* 0x000fe60000000800 */
[C---:B------:R-:W-:Y:S05]  /*44e0*/  HMMA.16816.F32 R52, R4.reuse, R20, R52 ;  /* 0x000000140434723c */ /* 0x040fea0000001834 */
[----:B------:R-:W5:Y:S01]  /*44f0*/  MUFU.EX2 R169, R169 ;  /* 0x000000a900a97308 */ /* 0x000f620000000800 */
[C---:B------:R-:W-:Y:S01]  /*4500*/  HMMA.16816.F32 R56, R4.reuse, R22, R56 ;  /* 0x000000160438723c */ /* 0x040fe20000001838 */
[----:B------:R-:W1:Y:S05]  /*4510*/  LDSM.16.MT88.4 R20, [R197+0x16800] ;  /* 0x01680000c514783b */ /* 0x000e6a0000004200 */
[C---:B------:R-:W-:Y:S01]  /*4520*/  HMMA.16816.F32 R60, R4.reuse, R16, R60 ;  /* 0x00000010043c723c */ /* 0x040fe2000000183c */
[----:B------:R-:W-:Y:S05]  /*4530*/  MUFU.EX2 R174, R174 ;  /* 0x000000ae00ae7308 */ /* 0x000fea0000000800 */
[----:B------:R-:W-:Y:S01]  /*4540*/  HMMA.16816.F32 R64, R4, R18, R64 ;  /* 0x000000120440723c */ /* 0x000fe20000001840 */
[----:B------:R-:W4:Y:S02]  /*4550*/  LDSM.16.MT88.4 R16, [R196+0x16800] ;  /* 0x01680000c410783b */ /* 0x000f240000004200 */
[----:B------:R-:W5:Y:S03]  /*4560*/  MUFU.EX2 R175, R175 ;  /* 0x000000af00af7308 */ /* 0x000f660000000800 */
[----:B------:R-:W-:Y:S05]  /*4570*/  HMMA.16816.F32 R108, R96, R110, RZ ;  /* 0x0000006e606c723c */ /* 0x000fea00000018ff */
[----:B------:R-:W-:Y:S01]  /*4580*/  MUFU.EX2 R173, R173 ;  /* 0x000000ad00ad7308 */ /* 0x000fe20000000800 */
[C---:B--2---:R-:W-:Y:S06]  /*4590*/  HMMA.16816.F32 R68, R4.reuse, R12, R68 ;  /* 0x0000000c0444723c */ /* 0x044fec0000001844 */
[C---:B------:R-:W-:Y:S01]  /*45a0*/  HMMA.16816.F32 R72, R4.reuse, R14, R72 ;  /* 0x0000000e0448723c */ /* 0x040fe20000001848 */
[----:B------:R-:W2:Y:S01]  /*45b0*/  LDSM.16.MT88.4 R12, [R197+0x13000] ;  /* 0x01300000c50c783b */ /* 0x000ea20000004200 */
[----:B------:R-:W-:Y:S04]  /*45c0*/  MUFU.EX2 R172, R172 ;  /* 0x000000ac00ac7308 */ /* 0x000fe80000000800 */
[C---:B---3--:R-:W-:Y:S04]  /*45d0*/  HMMA.16816.F32 R76, R4.reuse, R8, R76 ;  /* 0x00000008044c723c */ /* 0x048fe8000000184c */
[----:B------:R-:W-:Y:S02]  /*45e0*/  MUFU.EX2 R170, R170 ;  /* 0x000000aa00aa7308 */ /* 0x000fe40000000800 */
[----:B------:R-:W-:Y:S01]  /*45f0*/  HMMA.16816.F32 R80, R4, R10, R80 ;  /* 0x0000000a0450723c */ /* 0x000fe20000001850 */
[----:B------:R-:W3:Y:S05]  /*4600*/  LDSM.16.MT88.4 R8, [R197+0x15000] ;  /* 0x01500000c508783b */ /* 0x000eea0000004200 */
[C---:B------:R-:W-:Y:S01]  /*4610*/  HMMA.16816.F32 R128, R96.reuse, R124, RZ ;  /* 0x0000007c6080723c */ /* 0x040fe200000018ff */
[----:B------:R-:W3:Y:S05]  /*4620*/  MUFU.EX2 R171, R171 ;  /* 0x000000ab00ab7308 */ /* 0x000eea0000000800 */
[C---:B------:R-:W-:Y:S03]  /*4630*/  HMMA.16816.F32 R104, R96.reuse, R100, RZ ;  /* 0x000000646068723c */ /* 0x040fe600000018ff */
[----:B------:R-:W-:Y:S03]  /*4640*/  MUFU.EX2 R166, R166 ;  /* 0x000000a600a67308 */ /* 0x000fe60000000800 */
[C---:B------:R-:W-:Y:S05]  /*4650*/  HMMA.16816.F32 R44, R96.reuse, R48, RZ ;  /* 0x00000030602c723c */ /* 0x040fea00000018ff */
[----:B------:R-:W3:Y:S01]  /*4660*/  MUFU.EX2 R231, R231 ;  /* 0x000000e700e77308 */ /* 0x000ee20000000800 */
        /* <DEDUP_REMOVED lines=36> */
[----:B--2---:R-:W-:Y:S01]  /*48b0*/  HMMA.16816.F32 R112, R4, R12, R112 ;  /* 0x0000000c0470723c */ /* 0x004fe20000001870 */
[----:B------:R-:W-:Y:S01]  /*48c0*/  FADD.FTZ R163, R163, R158 ;  /* 0x0000009ea3a37221 */ /* 0x000fe20000010000 */
[----:B------:R-:W-:-:S04]  /*48d0*/  FADD.FTZ R169, R169, R164 ;  /* 0x000000a4a9a97221 */ /* 0x000fc80000010000 */
[C---:B------:R-:W-:Y:S01]  /*48e0*/  HMMA.16816.F32 R108, R4.reuse, R14, R108 ;  /* 0x0000000e046c723c */ /* 0x040fe2000000186c */
[----:B------:R-:W2:Y:S05]  /*48f0*/  LDSM.16.MT88.4 R12, [R198+0x17000] ;  /* 0x01700000c60c783b */ /* 0x000eaa0000004200 */
[C---:B---3--:R-:W-:Y:S06]  /*4900*/  HMMA.16816.F32 R52, R4.reuse, R8, R52 ;  /* 0x000000080434723c */ /* 0x048fec0000001834 */
[C---:B------:R-:W-:Y:S01]  /*4910*/  HMMA.16816.F32 R56, R4.reuse, R10, R56 ;  /* 0x0000000a0438723c */ /* 0x040fe20000001838 */
[----:B------:R-:W3:Y:S05]  /*4920*/  LDSM.16.MT88.4 R8, [R197+0x17000] ;  /* 0x01700000c508783b */ /* 0x000eea0000004200 */
[C---:B-1----:R-:W-:Y:S06]  /*4930*/  HMMA.16816.F32 R60, R4.reuse, R20, R60 ;  /* 0x00000014043c723c */ /* 0x042fec000000183c */
[C---:B------:R-:W-:Y:S01]  /*4940*/  HMMA.16816.F32 R64, R4.reuse, R22, R64 ;  /* 0x000000160440723c */ /* 0x040fe20000001840 */
[----:B------:R-:W1:Y:S05]  /*4950*/  LDSM.16.MT88.4 R20, [R196+0x17000] ;  /* 0x01700000c414783b */ /* 0x000e6a0000004200 */
[C---:B----4-:R-:W-:Y:S06]  /*4960*/  HMMA.16816.F32 R68, R4.reuse, R16, R68 ;  /* 0x000000100444723c */ /* 0x050fec0000001844 */
[C---:B------:R-:W-:Y:S01]  /*4970*/  HMMA.16816.F32 R72, R4.reuse, R18, R72 ;  /* 0x000000120448723c */ /* 0x040fe20000001848 */
[----:B------:R-:W4:Y:S05]  /*4980*/  LDSM.16.MT88.4 R16, [R200+0x13800] ;  /* 0x01380000c810783b */ /* 0x000f2a0000004200 */
[C---:B--2---:R-:W-:Y:S06]  /*4990*/  HMMA.16816.F32 R76, R4.reuse, R12, R76 ;  /* 0x0000000c044c723c */ /* 0x044fec000000184c */
[C---:B------:R-:W-:Y:S01]  /*49a0*/  HMMA.16816.F32 R80, R4.reuse, R14, R80 ;  /* 0x0000000e0450723c */ /* 0x040fe20000001850 */
[----:B------:R-:W2:Y:S05]  /*49b0*/  LDSM.16.MT88.4 R12, [R198+0x13800] ;  /* 0x01380000c60c783b */ /* 0x000eaa0000004200 */
[C---:B---3--:R-:W-:Y:S06]  /*49c0*/  HMMA.16816.F32 R84, R4.reuse, R8, R84 ;  /* 0x000000080454723c */ /* 0x048fec0000001854 */
[C---:B------:R-:W-:Y:S01]  /*49d0*/  HMMA.16816.F32 R88, R4.reuse, R10, R88 ;  /* 0x0000000a0458723c */ /* 0x040fe20000001858 */
[----:B------:R-:W3:Y:S05]  /*49e0*/  LDSM.16.MT88.4 R8, [R197+0x15800] ;  /* 0x01580000c508783b */ /* 0x000eea0000004200 */
        /* <DEDUP_REMOVED lines=15> */
[C---:B-1----:R-:W-:Y:S06]  /*4ae0*/  HMMA.16816.F32 R92, R4.reuse, R20, R92 ;  /* 0x00000014045c723c */ /* 0x042fec000000185c */
[----:B------:R-:W-:Y:S01]  /*4af0*/  HMMA.16816.F32 R96, R4, R22, R96 ;  /* 0x000000160460723c */ /* 0x000fe20000001860 */
[----:B------:R-:W1:Y:S06]  /*4b00*/  LDSM.16.MT88.4 R20, [R200+0x17800] ;  /* 0x01780000c814783b */ /* 0x000e6c0000004200 */
        /* <DEDUP_REMOVED lines=31> */
[C---:B-1----:R-:W-:Y:S06]  /*4d00*/  HMMA.16816.F32 R68, R4.reuse, R20, R68 ;  /* 0x000000140444723c */ /* 0x042fec0000001844 */
[C---:B------:R-:W-:Y:S06]  /*4d10*/  HMMA.16816.F32 R72, R4.reuse, R22, R72 ;  /* 0x000000160448723c */ /* 0x040fec0000001848 */
[C---:B----4-:R-:W-:Y:S06]  /*4d20*/  HMMA.16816.F32 R76, R4.reuse, R16, R76 ;  /* 0x00000010044c723c */ /* 0x050fec000000184c */
[C---:B------:R-:W-:Y:S06]  /*4d30*/  HMMA.16816.F32 R80, R4.reuse, R18, R80 ;  /* 0x000000120450723c */ /* 0x040fec0000001850 */
[C---:B--2---:R-:W-:Y:S06]  /*4d40*/  HMMA.16816.F32 R84, R4.reuse, R12, R84 ;  /* 0x0000000c0454723c */ /* 0x044fec0000001854 */
[C---:B------:R-:W-:Y:S06]  /*4d50*/  HMMA.16816.F32 R88, R4.reuse, R14, R88 ;  /* 0x0000000e0458723c */ /* 0x040fec0000001858 */
[C---:B---3--:R-:W-:Y:S06]  /*4d60*/  HMMA.16816.F32 R92, R4.reuse, R8, R92 ;  /* 0x00000008045c723c */ /* 0x048fec000000185c */
        /* <DEDUP_REMOVED lines=11> */
[----:B------:R-:W-:Y:S01]  /*4e20*/  ULDC UR4, c[0x0][0x2ec] ;  /* 0x0000bb0000047ab9 */ /* 0x000fe20000000800 */
[----:B------:R-:W-:-:S06]  /*4e30*/  ULDC.64 UR6, c[0x0][0x248] ;  /* 0x0000920000067ab9 */ /* 0x000fcc0000000a00 */
[----:B------:R-:W2:Y:S08]  /*4e40*/  @!P4 LDC.64 R210, c[0x0][0x220] ;  /* 0x00008800ffd2cb82 */ /* 0x000eb00000000a00 */
[----:B------:R-:W3:Y:S01]  /*4e50*/  @!P4 LDC.64 R208, c[0x0][0x220] ;  /* 0x00008800ffd0cb82 */ /* 0x000ee20000000a00 */
[----:B------:R-:W-:Y:S05]  /*4e60*/  BRA `(.L_x_148) ;  /* 0x0000000000f07947 */ /* 0x000fea0003800000 */
.L_x_150:
[----:B------:R2:W-:Y:S01]  /*4e70*/  @P4 STS.128 [R219+0xc000], RZ ;  /* 0x00c000ffdb004388 */ /* 0x0005e20000000c00 */
[----:B------:R-:W3:Y:S01]  /*4e80*/  @!P4 LDC.64 R14, c[0x0][0x218] ;  /* 0x00008600ff0ecb82 */ /* 0x000ee20000000a00 */
[----:B------:R-:W-:Y:S05]  /*4e90*/  VIADD R19, R223, 0xffffffff ;  /* 0xffffffffdf137836 */ /* 0x000fea0000000000 */
[----:B------:R-:W-:Y:S02]  /*4ea0*/  SHF.R.S32.HI R16, RZ, 0x1f, R19 ;  /* 0x0000001fff107819 */ /* 0x000fe40000011413 */
[----:B------:R-:W5:Y:S03]  /*4eb0*/  @!P3 LDC.64 R12, c[0x0][0x218] ;  /* 0x00008600ff0cbb82 */ /* 0x000f660000000a00 */
[----:B------:R-:W-:Y:S04]  /*4ec0*/  IMAD R16, R16, UR6, RZ ;  /* 0x0000000610107c24 */ /* 0x000fe8000f8e02ff */
[C---:B------:R-:W-:Y:S01]  /*4ed0*/  IMAD R16, R19.reuse, UR7, R16 ;  /* 0x0000000713107c24 */ /* 0x040fe2000f8e0210 */
[----:B------:R-:W1:Y:S01]  /*4ee0*/  @!P2 LDC.64 R10, c[0x0][0x218] ;  /* 0x00008600ff0aab82 */ /* 0x000e620000000a00 */
[----:B------:R-:W-:Y:S04]  /*4ef0*/  IMAD.WIDE.U32 R18, R19, UR6, RZ ;  /* 0x0000000613127c25 */ /* 0x000fe8000f8e00ff */
[----:B------:R-:W-:Y:S01]  /*4f00*/  IMAD.IADD R19, R19, 0x1, R16 ;  /* 0x0000000113137824 */ /* 0x000fe200078e0210 */
[C---:B------:R-:W-:Y:S02]  /*4f10*/  LEA R3, P0, R18.reuse, R226, 0x6 ;  /* 0x000000e212037211 */ /* 0x040fe400078030ff */
[----:B------:R-:W4:Y:S02]  /*4f20*/  @!P4 LDC.64 R8, c[0x0][0x218] ;  /* 0x00008600ff08cb82 */ /* 0x000f240000000a00 */
[----:B------:R-:W-:Y:S06]  /*4f30*/  LEA.HI.X R16, R18, R229, R19, 0x6, P0 ;  /* 0x000000e512107211 */ /* 0x000fec00000f3413 */
[----:B------:R-:W2:Y:S08]  /*4f40*/  @!P3 LDC.64 R6, c[0x0][0x218] ;  /* 0x00008600ff06bb82 */ /* 0x000eb00000000a00 */
[----:B------:R-:W2:Y:S01]  /*4f50*/  @!P2 LDC.64 R4, c[0x0][0x218] ;  /* 0x00008600ff04ab82 */ /* 0x000ea20000000a00 */
[C---:B---3--:R-:W-:Y:S02]  /*4f60*/  @!P4 LEA R20, P0, R3.reuse, R14, 0x1 ;  /* 0x0000000e0314c211 */ /* 0x048fe400078008ff */
[C---:B-----5:R-:W-:Y:S02]  /*4f70*/  @!P3 LEA R12, P6, R3.reuse, R12, 0x1 ;  /* 0x0000000c030cb211 */ /* 0x060fe400078c08ff */
[C-C-:B------:R-:W-:Y:S02]  /*4f80*/  @!P4 LEA.HI.X R21, R3.reuse, R15, R16.reuse, 0x1, P0 ;  /* 0x0000000f0315c211 */ /* 0x140fe400000f0c10 */
[C-C-:B------:R-:W-:Y:S02]  /*4f90*/  @!P3 LEA.HI.X R13, R3.reuse, R13, R16.reuse, 0x1, P6 ;  /* 0x0000000d030db211 */ /* 0x140fe400030f0c10 */
[C---:B-1----:R-:W-:Y:S01]  /*4fa0*/  @!P2 LEA R10, P1, R3.reuse, R10, 0x1 ;  /* 0x0000000a030aa211 */ /* 0x042fe200078208ff */
[----:B------:R-:W-:Y:S01]  /*4fb0*/  @!PT LDS RZ, [RZ] ;  /* 0x00000000fffff984 */ /* 0x000fe20000000800 */
[----:B------:R-:W-:Y:S01]  /*4fc0*/  @!PT LDS RZ, [RZ] ;  /* 0x00000000fffff984 */ /* 0x000fe20000000800 */
[----:B------:R-:W-:Y:S01]  /*4fd0*/  @!PT LDS RZ, [RZ] ;  /* 0x00000000fffff984 */ /* 0x000fe20000000800 */
[----:B------:R3:W-:Y:S01]  /*4fe0*/  @!P4 LDGSTS.E.BYPASS.LTC128B.128 [R219+0xc000], desc[UR8][R20.64] ;  /* 0x0c00000014dbcfae */ /* 0x0007e2000b901d48 */
[----:B------:R-:W-:Y:S02]  /*4ff0*/  IADD3 R14, P0, R216, R3, RZ ;  /* 0x00000003d80e7210 */ /* 0x000fe40007f1e0ff */
[--C-:B------:R-:W-:Y:S01]  /*5000*/  @!P2 LEA.HI.X R11, R3, R11, R16.reuse, 0x1, P1 ;  /* 0x0000000b030ba211 */ /* 0x100fe200008f0c10 */
[----:B------:R3:W-:Y:S01]  /*5010*/  @P3 STS.128 [R219+0xe000], RZ ;  /* 0x00e000ffdb003388 */ /* 0x0007e20000000c00 */
[C---:B----4-:R-:W-:Y:S01]  /*5020*/  @!P4 LEA R8, P6, R14.reuse, R8, 0x1 ;  /* 0x000000080e08c211 */ /* 0x050fe200078c08ff */
[----:B------:R-:W-:Y:S01]  /*5030*/  IMAD.X R16, R215, 0x1, R16, P0 ;  /* 0x00000001d7107824 */ /* 0x000fe200000e0610 */
[C---:B--2---:R-:W-:Y:S01]  /*5040*/  @!P3 LEA R6, P1, R14.reuse, R6, 0x1 ;  /* 0x000000060e06b211 */ /* 0x044fe200078208ff */
        /* <DEDUP_REMOVED lines=30> */
.L_x_148:
        /* <DEDUP_REMOVED lines=21> */
[----:B------:R-:W-:Y:S05]  /*5380*/  @!P4 LDGSTS.E.BYPASS.LTC128B.128 [R219+0x12000], desc[UR8][R242.64] ;  /* 0x12000000f2dbcfae */ /* 0x000fea000b901d48 */
[----:B------:R-:W-:Y:S02]  /*5390*/  @P3 STS.128 [R219+0x14000], RZ ;  /* 0x014000ffdb003388 */ /* 0x000fe40000000c00 */
        /* <DEDUP_REMOVED lines=9> */
[----:B------:R-:W-:Y:S04]  /*5430*/  @!P2 LEA.HI.X R235, R239, R235, R230, 0x1, P0 ;  /* 0x000000ebefeba211 */ /* 0x000fe800000f0ce6 */
[----:B------:R-:W-:Y:S01]  /*5440*/  @P2 STS.128 [R219+0x16000], RZ ;  /* 0x016000ffdb002388 */ /* 0x000fe20000000c00 */
[----:B------:R-:W-:Y:S02]  /*5450*/  LEA.HI.X R230, R212, R230, R213, 0x5, P6 ;  /* 0x000000e6d4e67211 */ /* 0x000fe400030f2cd5 */
[C---:B---3--:R-:W-:Y:S02]  /*5460*/  @!P3 LEA R132, P1, R134.reuse, R132, 0x1 ;  /* 0x000000848684b211 */ /* 0x048fe400078208ff */
[----:B------:R-:W-:Y:S01]  /*5470*/  @!PT LDS RZ, [RZ] ;  /* 0x00000000fffff984 */ /* 0x000fe20000000800 */
[----:B------:R-:W-:Y:S01]  /*5480*/  @!PT LDS RZ, [RZ] ;  /* 0x00000000fffff984 */ /* 0x000fe20000000800 */
[----:B------:R-:W-:Y:S01]  /*5490*/  @!PT LDS RZ, [RZ] ;  /* 0x00000000fffff984 */ /* 0x000fe20000000800 */
[----:B------:R-:W-:Y:S01]  /*54a0*/  @!P2 LDGSTS.E.BYPASS.LTC128B.128 [R219+0x16000], desc[UR8][R234.64+0x100] ;  /* 0x16000100eadbafae */ /* 0x000fe2000b901d48 */
[C-C-:B------:R-:W-:Y:S02]  /*54b0*/  @!P4 LEA.HI.X R239, R134.reuse, R209, R230.reuse, 0x1, P5 ;  /* 0x000000d186efc211 */ /* 0x140fe400028f0ce6 */
[C-C-:B------:R-:W-:Y:S02]  /*54c0*/  @!P3 LEA.HI.X R133, R134.reuse, R133, R230.reuse, 0x1, P1 ;  /* 0x000000858685b211 */ /* 0x140fe400008f0ce6 */
[----:B------:R-:W-:Y:S01]  /*54d0*/  @P4 STS.128 [R219+0x13000], RZ ;  /* 0x013000ffdb004388 */ /* 0x000fe20000000c00 */
[----:B------:R-:W-:Y:S02]  /*54e0*/  ISETP.GT.AND P5, PT, R223, RZ, PT ;  /* 0x000000ffdf00720c */ /* 0x000fe40003fa4270 */
[C---:B----4-:R-:W-:Y:S02]  /*54f0*/  @!P2 LEA R2, P0, R134.reuse, R2, 0x1 ;  /* 0x000000028602a211 */ /* 0x050fe400078008ff */
[----:B------:R-:W-:Y:S01]  /*5500*/  @!PT LDS RZ, [RZ] ;  /* 0x00000000fffff984 */ /* 0x000fe20000000800 */
[----:B------:R-:W-:Y:S01]  /*5510*/  @!PT LDS RZ, [RZ] ;  /* 0x00000000fffff984 */ /* 0x000fe20000000800 */
[----:B------:R-:W-:Y:S01]  /*5520*/  @!PT LDS RZ, [RZ] ;  /* 0x00000000fffff984 */ /* 0x000fe20000000800 */
[----:B------:R-:W-:Y:S02]  /*5530*/  @!P4 LDGSTS.E.BYPASS.LTC128B.128 [R219+0x13000], desc[UR8][R238.64] ;  /* 0x13000000eedbcfae */ /* 0x000fe4000b901d48 */
[----:B------:R-:W-:Y:S03]  /*5540*/  @!P2 LEA.HI.X R3, R134, R3, R230, 0x1, P0 ;  /* 0x000000038603a211 */ /* 0x000fe600000f0ce6 */
[----:B------:R-:W-:Y:S05]  /*5550*/  @P3 STS.128 [R219+0x15000], RZ ;  /* 0x015000ffdb003388 */ /* 0x000fea0000000c00 */
[----:B------:R-:W-:Y:S01]  /*5560*/  @!PT LDS RZ, [RZ] ;  /* 0x00000000fffff984 */ /* 0x000fe20000000800 */
[----:B------:R-:W-:Y:S01]  /*5570*/  @!PT LDS RZ, [RZ] ;  /* 0x00000000fffff984 */ /* 0x000fe20000000800 */
[----:B------:R-:W-:Y:S01]  /*5580*/  @!PT LDS RZ, [RZ] ;  /* 0x00000000fffff984 */ /* 0x000fe20000000800 */
[----:B------:R-:W-:Y:S05]  /*5590*/  @!P3 LDGSTS.E.BYPASS.LTC128B.128 [R219+0x15000], desc[UR8][R132.64+0x80] ;  /* 0x1500008084dbbfae */ /* 0x000fea000b901d48 */
[----:B------:R-:W-:Y:S05]  /*55a0*/  @P2 STS.128 [R219+0x17000], RZ ;  /* 0x017000ffdb002388 */ /* 0x000fea0000000c00 */
[----:B------:R-:W-:Y:S01]  /*55b0*/  @!PT LDS RZ, [RZ] ;  /* 0x00000000fffff984 */ /* 0x000fe20000000800 */
[----:B------:R-:W-:Y:S01]  /*55c0*/  @!PT LDS RZ, [RZ] ;  /* 0x00000000fffff984 */ /* 0x000fe20000000800 */
[----:B------:R-:W-:Y:S01]  /*55d0*/  @!PT LDS RZ, [RZ] ;  /* 0x00000000fffff984 */ /* 0x000fe20000000800 */
[----:B------:R1:W-:Y:S05]  /*55e0*/  @!P2 LDGSTS.E.BYPASS.LTC128B.128 [R219+0x17000], desc[UR8][R2.64+0x100] ;  /* 0x1700010002dbafae */ /* 0x0003ea000b901d48 */
        /* <DEDUP_REMOVED lines=160> */
[----:B------:R2:W3:Y:S01]  /*5ff0*/  MUFU.TANH R170, R3 ;  /* 0x0000000300aa7308 */ /* 0x0004e20000002400 */
[C---:B------:R-:W-:Y:S03]  /*6000*/  HMMA.16816.F32 R24, R176.reuse, R142, R24 ;  /* 0x0000008eb018723c */ /* 0x040fe60000001818 */
[----:B------:R-:W-:Y:S01]  /*6010*/  FMUL.FTZ R133, R8, UR5 ;  /* 0x0000000508857c20 */ /* 0x000fe20008410000 */
[----:B------:R-:W-:Y:S01]  /*6020*/  FMUL.FTZ R132, R9, UR5 ;  /* 0x0000000509847c20 */ /* 0x000fe20008410000 */
[----:B------:R-:W-:Y:S01]  /*6030*/  FMUL.FTZ R250, R14, UR5 ;  /* 0x000000050efa7c20 */ /* 0x000fe20008410000 */
[----:B------:R-:W-:Y:S03]  /*6040*/  FMUL.FTZ R252, R13, UR5 ;  /* 0x000000050dfc7c20 */ /* 0x000fe60008410000 */
[----:B------:R4:W-:Y:S02]  /*6050*/  MUFU.TANH R163, R2 ;  /* 0x0000000200a37308 */ /* 0x0009e40000002400 */
[----:B------:R-:W-:Y:S01]  /*6060*/  FMUL.FTZ R251, R15, UR5 ;  /* 0x000000050ffb7c20 */ /* 0x000fe20008410000 */
[----:B------:R-:W-:Y:S01]  /*6070*/  FMUL.FTZ R248, R16, UR5 ;  /* 0x0000000510f87c20 */ /* 0x000fe20008410000 */
[----:B------:R-:W-:Y:S01]  /*6080*/  FMUL.FTZ R249, R18, UR5 ;  /* 0x0000000512f97c20 */ /* 0x000fe20008410000 */
[----:B------:R-:W-:Y:S01]  /*6090*/  FMUL.FTZ R246, R17, UR5 ;  /* 0x0000000511f67c20 */ /* 0x000fe20008410000 */
[----:B------:R-:W-:Y:S04]  /*60a0*/  FMUL.FTZ R247, R19, UR5 ;  /* 0x0000000513f77c20 */ /* 0x000fe80008410000 */
[----:B------:R5:W-:Y:S01]  /*60b0*/  MUFU.TANH R165, R134 ;  /* 0x0000008600a57308 */ /* 0x000be20000002400 */
[----:B--2---:R-:W-:Y:S01]  /*60c0*/  FMUL.FTZ R3, R10, UR5 ;  /* 0x000000050a037c20 */ /* 0x004fe20008410000 */
[----:B------:R-:W-:Y:S01]  /*60d0*/  FMUL.FTZ R244, R20, UR5 ;  /* 0x0000000514f47c20 */ /* 0x000fe20008410000 */
[----:B------:R-:W-:Y:S01]  /*60e0*/  FMUL.FTZ R243, R22, UR5 ;  /* 0x0000000516f37c20 */ /* 0x000fe20008410000 */
[----:B------:R-:W-:Y:S01]  /*60f0*/  FMUL.FTZ R242, R21, UR5 ;  /* 0x0000000515f27c20 */ /* 0x000fe20008410000 */
[----:B------:R-:W-:Y:S05]  /*6100*/  FMUL.FTZ R245, R23, UR5 ;  /* 0x0000000517f57c20 */ /* 0x000fea0008410000 */
[----:B------:R3:W-:Y:S01]  /*6110*/  MUFU.TANH R173, R3 ;  /* 0x0000000300ad7308 */ /* 0x0007e20000002400 */
[----:B----4-:R-:W-:Y:S01]  /*6120*/  FMUL.FTZ R2, R11, UR5 ;  /* 0x000000050b027c20 */ /* 0x010fe20008410000 */
[C---:B-1----:R-:W-:Y:S03]  /*6130*/  HMMA.16816.F32 R28, R176.reuse, R136, R28 ;  /* 0x00000088b01c723c */ /* 0x042fe6000000181c */
[----:B------:R-:W-:Y:S01]  /*6140*/  FMUL.FTZ R240, R24, UR5 ;  /* 0x0000000518f07c20 */ /* 0x000fe20008410000 */
[----:B------:R-:W-:Y:S01]  /*6150*/  FMUL.FTZ R241, R26, UR5 ;  /* 0x000000051af17c20 */ /* 0x000fe20008410000 */
[----:B------:R-:W-:Y:S03]  /*6160*/  FMUL.FTZ R238, R25, UR5 ;  /* 0x0000000519ee7c20 */ /* 0x000fe60008410000 */
[----:B------:R-:W1:Y:S03]  /*6170*/  MUFU.TANH R166, R230 ;  /* 0x000000e600a67308 */ /* 0x000e660000002400 */
[----:B-----5:R-:W-:Y:S01]  /*6180*/  FMUL.FTZ R134, R12, UR5 ;  /* 0x000000050c867c20 */ /* 0x020fe20008410000 */
[----:B------:R-:W-:Y:S03]  /*6190*/  HMMA.16816.F32 R32, R176, R138, R32 ;  /* 0x0000008ab020723c */ /* 0x000fe60000001820 */
[----:B------:R-:W-:Y:S03]  /*61a0*/  FMUL.FTZ R239, R27, UR5 ;  /* 0x000000051bef7c20 */ /* 0x000fe60008410000 */
[----:B------:R2:W-:Y:S01]  /*61b0*/  MUFU.TANH R175, R2 ;  /* 0x0000000200af7308 */ /* 0x0005e20000002400 */
[----:B---3--:R-:W-:Y:S09]  /*61c0*/  FMNMX.FTZ R3, R170, R135, !PT ;  /* 0x00000087aa037209 */ /* 0x008ff20007810000 */
[----:B------:R-:W3:Y:S01]  /*61d0*/  MUFU.TANH R182, R133 ;  /* 0x0000008500b67308 */ /* 0x000ee20000002400 */
[----:B-1----:R-:W-:Y:S01]  /*61e0*/  FMNMX.FTZ R3, R166, R3, !PT ;  /* 0x00000003a6037209 */ /* 0x002fe20007810000 */
[----:B------:R-:W-:Y:S01]  /*61f0*/  FMUL.FTZ R234, R28, UR5 ;  /* 0x000000051cea7c20 */ /* 0x000fe20008410000 */
[----:B------:R-:W-:Y:S01]  /*6200*/  FMUL.FTZ R237, R30, UR5 ;  /* 0x000000051eed7c20 */ /* 0x000fe20008410000 */
[----:B------:R-:W-:Y:S01]  /*6210*/  FMUL.FTZ R236, R29, UR5 ;  /* 0x000000051dec7c20 */ /* 0x000fe20008410000 */
[----:B------:R-:W-:Y:S05]  /*6220*/  FMUL.FTZ R235, R31, UR5 ;  /* 0x000000051feb7c20 */ /* 0x000fea0008410000 */
[----:B------:R-:W1:Y:S01]  /*6230*/  MUFU.TANH R174, R132 ;  /* 0x0000008400ae7308 */ /* 0x000e620000002400 */
[----:B--2---:R-:W-:Y:S01]  /*6240*/  FMNMX.FTZ R2, R163, R0, !PT ;  /* 0x00000000a3027209 */ /* 0x004fe20007810000 */
[----:B------:R-:W-:Y:S01]  /*6250*/  FMUL.FTZ R232, R32, UR5 ;  /* 0x0000000520e87c20 */ /* 0x000fe20008410000 */
[----:B------:R-:W-:Y:S01]  /*6260*/  FMUL.FTZ R230, R33, UR5 ;  /* 0x0000000521e67c20 */ /* 0x000fe20008410000 */
[----:B------:R-:W-:Y:S01]  /*6270*/  FMUL.FTZ R35, R35, UR5 ;  /* 0x0000000523237c20 */ /* 0x000fe20008410000 */
[----:B------:R-:W-:Y:S05]  /*6280*/  FMNMX.FTZ R2, R165, R2, !PT ;  /* 0x00000002a5027209 */ /* 0x000fea0007810000 */
[----:B------:R-:W2:Y:S01]  /*6290*/  MUFU.TANH R162, R134 ;  /* 0x0000008600a27308 */ /* 0x000ea20000002400 */
[----:B---3--:R-:W-:Y:S02]  /*62a0*/  FMNMX.FTZ R3, R182, R3, !PT ;  /* 0x00000003b6037209 */ /* 0x008fe40007810000 */
[----:B------:R-:W-:Y:S04]  /*62b0*/  FMNMX.FTZ R2, R173, R2, !PT ;  /* 0x00000002ad027209 */ /* 0x000fe80007810000 */
[----:B------:R-:W-:Y:S03]  /*62c0*/  FMNMX.FTZ R133, R175, R2, !PT ;  /* 0x00000002af857209 */ /* 0x000fe60007810000 */
[----:B------:R-:W3:Y:S01]  /*62d0*/  MUFU.TANH R250, R250 ;  /* 0x000000fa00fa7308 */ /* 0x000ee20000002400 */
[----:B-1----:R-:W-:Y:S09]  /*62e0*/  FMNMX.FTZ R3, R174, R3, !PT ;  /* 0x00000003ae037209 */ /* 0x002ff20007810000 */
[----:B------:R-:W1:Y:S01]  /*62f0*/  MUFU.TANH R252, R252 ;  /* 0x000000fc00fc7308 */ /* 0x000e620000002400 */
[----:B--2---:R-:W-:Y:S01]  /*6300*/  FMNMX.FTZ R3, R162, R3, !PT ;  /* 0x00000003a2037209 */ /* 0x004fe20007810000 */
[----:B------:R-:W-:Y:S08]  /*6310*/  FMUL.FTZ R134, R34, UR5 ;  /* 0x0000000522867c20 */ /* 0x000ff00008410000 */
        /* <DEDUP_REMOVED lines=40> */
[----:B------:R1:W4:Y:S01]  /*65a0*/  MUFU.TANH R133, R35 ;  /* 0x0000002300857308 */ /* 0x0003220000002400 */
[----:B--2---:R-:W-:Y:S02]  /*65b0*/  FMNMX.FTZ R2, R134, R3, !PT ;  /* 0x0000000386027209 */ /* 0x004fe40007810000 */
[----:B---3--:R-:W-:Y:S01]  /*65c0*/  FMNMX.FTZ R17, R230, R132, !PT ;  /* 0x00000084e6117209 */ /* 0x008fe20007810000 */
[----:B------:R-:W-:Y:S06]  /*65d0*/  @P5 BRA `(.L_x_150) ;  /* 0xffffffe800245947 */ /* 0x000fec000383ffff */
.L_x_149:
[----:B---3--:R-:W2:Y:S01]  /*65e0*/  SHFL.BFLY PT, R6, R17, 0x2, 0x1f ;  /* 0x0c401f0011067f89 */ /* 0x008ea200000e0000 */
[----:B----4-:R-:W-:Y:S02]  /*65f0*/  FMNMX.FTZ R7, R133, R2, !PT ;  /* 0x0000000285077209 */ /* 0x010fe40007810000 */
[----:B------:R-:W-:Y:S05]  /*6600*/  IADD3 R223, R223, -0x1, RZ ;  /* 0xffffffffdfdf7810 */ /* 0x000fea0007ffe0ff */
[----:B------:R-:W-:Y:S08]  /*6610*/  LDSM.16.MT88.4 R24, [R198+0x12000] ;  /* 0x01200000c618783b */ /* 0x000ff00000004200 */
[----:B------:R-:W3:Y:S08]  /*6620*/  SHFL.BFLY PT, R2, R7, 0x2, 0x1f ;  /* 0x0c401f0007027f89 */ /* 0x000ef000000e0000 */
[----:B-1----:R-:W-:Y:S08]  /*6630*/  LDSM.16.MT88.4 R32, [R197+0x12000] ;  /* 0x01200000c520783b */ /* 0x002ff00000004200 */
[----:B------:R-:W-:Y:S08]  /*6640*/  LDSM.16.MT88.4 R136, [R196+0x12000] ;  /* 0x01200000c488783b */ /* 0x000ff00000004200 */
[----:B------:R-:W-:Y:S08]  /*6650*/  LDSM.16.MT88.4 R140, [R197+0x14800] ;  /* 0x01480000c58c783b */ /* 0x000ff00000004200 */
[----:B------:R-:W-:Y:S08]  /*6660*/  LDSM.16.MT88.4 R148, [R198+0x15800] ;  /* 0x01580000c694783b */ /* 0x000ff00000004200 */
[----:B------:R-:W-:Y:S08]  /*6670*/  LDSM.16.MT88.4 R152, [R197+0x15800] ;  /* 0x01580000c598783b */ /* 0x000ff00000004200 */
[----:B------:R-:W-:Y:S01]  /*6680*/  LDSM.16.MT88.4 R156, [R196+0x15800] ;  /* 0x01580000c49c783b */ /* 0x000fe20000004200 */
[----:B--2---:R-:W-:Y:S02]  /*6690*/  FMNMX.FTZ R9, R17, R6, !PT ;  /* 0x0000000611097209 */ /* 0x004fe40007810000 */
[----:B---3--:R-:W-:Y:S05]  /*66a0*/  FMNMX.FTZ R4, R7, R2, !PT ;  /* 0x0000000207047209 */ /* 0x008fea0007810000 */
[----:B------:R-:W1:Y:S08]  /*66b0*/  SHFL.BFLY PT, R132, R9, 0x1, 0x1f ;  /* 0x0c201f0009847f89 */ /* 0x000e7000000e0000 */
[----:B------:R-:W2:Y:S08]  /*66c0*/  SHFL.BFLY PT, R3, R4, 0x1, 0x1f ;  /* 0x0c201f0004037f89 */ /* 0x000eb000000e0000 */
[----:B------:R-:W3:Y:S01]  /*66d0*/  LDSM.16.MT88.4 R16, [R200+0x12000] ;  /* 0x01200000c810783b */ /* 0x000ee20000004200 */
        /* <DEDUP_REMOVED lines=21> */
[--C-:B------:R-:W-:Y:S01]  /*6830*/  FFMA.FTZ R170, R162, UR4, -R145.reuse ;  /* 0x00000004a2aa7c23 */ /* 0x100fe20008010891 */
[--C-:B------:R-:W-:Y:S01]  /*6840*/  FFMA.FTZ R172, R250, UR4, -R144.reuse ;  /* 0x00000004faac7c23 */ /* 0x100fe20008010890 */
[----:B------:R-:W-:Y:S01]  /*6850*/  LDSM.16.MT88.4 R160, [R200+0x17800] ;  /* 0x01780000c8a0783b */ /* 0x000fe20000004200 */
        /* <DEDUP_REMOVED lines=36> */
[----:B------:R-:W4:Y:S01]  /*6aa0*/  MUFU.EX2 R165, R165 ;  /* 0x000000a500a57308 */ /* 0x000f220000000800 */
        /* <DEDUP_REMOVED lines=15> */
[----:B------:R-:W5:Y:S01]  /*6ba0*/  MUFU.EX2 R166, R166 ;  /* 0x000000a600a67308 */ /* 0x000f620000000800 */
[----:B----4-:R-:W-:Y:S01]  /*6bb0*/  F2FP.F16.F32.PACK_AB R129, R165, R169 ;  /* 0x000000a9a581723e */ /* 0x010fe200000000ff */
        /* <DEDUP_REMOVED lines=14> */
[----:B------:R-:W4:Y:S01]  /*6ca0*/  MUFU.EX2 R135, R135 ;  /* 0x0000008700877308 */ /* 0x000f220000000800 */
[----:B-----5:R-:W-:Y:S01]  /*6cb0*/  F2FP.F16.F32.PACK_AB R130, R166, R167 ;  /* 0x000000a7a682723e */ /* 0x020fe200000000ff */
        /* <DEDUP_REMOVED lines=15> */
[----:B----4-:R-:W-:Y:S01]  /*6db0*/  F2FP.F16.F32.PACK_AB R131, R135, R164 ;  /* 0x000000a48783723e */ /* 0x010fe200000000ff */
[C---:B------:R-:W-:Y:S01]  /*6dc0*/  FMUL.FTZ R74, R0.reuse, R74 ;  /* 0x0000004a004a7220 */ /* 0x040fe20000410000 */
[----:B------:R-:W-:Y:S01]  /*6dd0*/  FMUL.FTZ R75, R0, R75 ;  /* 0x0000004b004b7220 */ /* 0x000fe20000410000 */
[C---:B------:R-:W-:Y:S01]  /*6de0*/  FMUL.FTZ R76, R2.reuse, R76 ;  /* 0x0000004c024c7220 */ /* 0x040fe20000410000 */
[----:B------:R-:W-:Y:S01]  /*6df0*/  FMUL.FTZ R77, R2, R77 ;  /* 0x0000004d024d7220 */ /* 0x000fe20000410000 */
[C---:B------:R-:W-:Y:S01]  /*6e00*/  FMUL.FTZ R78, R0.reuse, R78 ;  /* 0x0000004e004e7220 */ /* 0x040fe20000410000 */
[----:B------:R-:W-:Y:S01]  /*6e10*/  FMUL.FTZ R79, R0, R79 ;  /* 0x0000004f004f7220 */ /* 0x000fe20000410000 */
[C---:B---3--:R-:W-:Y:S01]  /*6e20*/  HMMA.16816.F32 R4, R128.reuse, R16, R4 ;  /* 0x000000108004723c */ /* 0x048fe20000001804 */
        /* <DEDUP_REMOVED lines=246> */
.L_x_147:
        /* <DEDUP_REMOVED lines=208> */
.L_x_151:
        /* <DEDUP_REMOVED lines=23> */
.L_x_152:
        /* <DEDUP_REMOVED lines=114> */
.L_x_154:
[----:B------:R-:W-:Y:S05]  /*9320*/  BSYNC B0 ;  /* 0x0000000000007941 */ /* 0x000fea0003800000 */
.L_x_153:
        /* <DEDUP_REMOVED lines=39> */
.L_x_156:
[----:B------:R-:W-:Y:S05]  /*95a0*/  BSYNC B0 ;  /* 0x0000000000007941 */ /* 0x000fea0003800000 */
.L_x_155:
        /* <DEDUP_REMOVED lines=24> */
.L_x_158:
[----:B------:R-:W-:Y:S05]  /*9730*/  BSYNC B0 ;  /* 0x0000000000007941 */ /* 0x000fea0003800000 */
.L_x_157:
        /* <DEDUP_REMOVED lines=24> */
.L_x_160:
[----:B------:R-:W-:Y:S05]  /*98c0*/  BSYNC B0 ;  /* 0x0000000000007941 */ /* 0x000fea0003800000 */
.L_x_159:
        /* <DEDUP_REMOVED lines=23> */
.L_x_125:
        /* <DEDUP_REMOVED lines=63> */
.L_x_162:
[----:B------:R-:W-:Y:S05]  /*9e30*/  BSYNC B0 ;  /* 0x0000000000007941 */ /* 0x000fea0003800000 */
.L_x_161:
        /* <DEDUP_REMOVED lines=24> */
.L_x_164:
[----:B------:R-:W-:Y:S05]  /*9fc0*/  BSYNC B0 ;  /* 0x0000000000007941 */ /* 0x000fea0003800000 */
.L_x_163:
        /* <DEDUP_REMOVED lines=29> */
.L_x_166:
[----:B------:R-:W-:Y:S05]  /*a1a0*/  BSYNC B0 ;  /* 0x0000000000007941 */ /* 0x000fea0003800000 */
.L_x_165:
        /* <DEDUP_REMOVED lines=32> */
.L_x_168:
[----:B------:R-:W-:Y:S05]  /*a3b0*/  BSYNC B0 ;  /* 0x0000000000007941 */ /* 0x000fea0003800000 */
.L_x_167:
        /* <DEDUP_REMOVED lines=16> */
.L_x_170:
[----:B------:R-:W-:Y:S05]  /*a4c0*/  BSYNC B0 ;  /* 0x0000000000007941 */ /* 0x000fea0003800000 */
.L_x_169:
        /* <DEDUP_REMOVED lines=10> */
.L_x_172:
[----:B------:R-:W-:Y:S05]  /*a570*/  BSYNC B0 ;  /* 0x0000000000007941 */ /* 0x000fea0003800000 */
.L_x_171:
        /* <DEDUP_REMOVED lines=10> */
.L_x_174:
[----:B------:R-:W-:Y:S05]  /*a620*/  BSYNC B0 ;  /* 0x0000000000007941 */ /* 0x000fea0003800000 */
.L_x_173:
        /* <DEDUP_REMOVED lines=10> */
.L_x_175:
        /* <DEDUP_REMOVED lines=11> */
.L_x_1511:


//--------------------- .text._ZN5flash16flash_fwd_kernelI23Flash_fwd_kernel_traitsILi192ELi128ELi64ELi8ELb0ELb0EN7cutlass6half_tE19Flash_kernel_traitsILi192ELi128ELi64ELi8ES3_EELb0ELb0ELb0ELb1ELb0ELb0ELb0ELb0EEEvNS_16Flash_fwd_paramsE --------------------------
	.section	.text._ZN5flash16flash_fwd_kernelI23Flash_fwd_kernel_traitsILi192ELi128ELi64ELi8ELb0ELb0EN7cutlass6half_tE19Flash_kernel_traitsILi192ELi128ELi64ELi8ES3_EELb0ELb0ELb0ELb1ELb0ELb0ELb0ELb0EEEvNS_16Flash_fwd_paramsE,"ax",@progbits
	.align	128
        .global         _ZN5flash16flash_fwd_kernelI23Flash_fwd_kernel_traitsILi192ELi128ELi64ELi8ELb0ELb0EN7cutlass6half_tE19Flash_kernel_traitsILi192ELi128ELi64ELi8ES3_EELb0ELb0ELb0ELb1ELb0ELb0ELb0ELb0EEEvNS_16Flash_fwd_paramsE
        .type           _ZN5flash16flash_fwd_kernelI23Flash_fwd_kernel_traitsILi192ELi128ELi64ELi8ELb0ELb0EN7cutlass6half_tE19Flash_kernel_traitsILi192ELi128ELi64ELi8ES3_EELb0ELb0ELb0ELb1ELb0ELb0ELb0ELb0EEEvNS_16Flash_fwd_paramsE,@function
        .size           _ZN5flash16flash_fwd_kernelI23Flash_fwd_kernel_traitsILi192ELi128ELi64ELi8ELb0ELb0EN7cutlass6half_tE19Flash_kernel_traitsILi192ELi128ELi64ELi8ES3_EELb0ELb0ELb0ELb1ELb0ELb0ELb0ELb0EEEvNS_16Flash_fwd_paramsE,(.L_x_1512 - _ZN5flash16flash_fwd_kernelI23Flash_fwd_kernel_traitsILi192ELi128ELi64ELi8ELb0ELb0EN7cutlass6half_tE19Flash_kernel_traitsILi192ELi128ELi64ELi8ES3_EELb0ELb0ELb0ELb1ELb0ELb0ELb0ELb0EEEvNS_16Flash_fwd_paramsE)
        .other          _ZN5flash16flash_fwd_kernelI23Flash_fwd_kernel_traitsILi192ELi128ELi64ELi8ELb0ELb0EN7cutlass6half_tE19Flash_kernel_traitsILi192ELi128ELi64ELi8ES3_EELb0ELb0ELb0ELb1ELb0ELb0ELb0ELb0EEEvNS_16Flash_fwd_paramsE,@"STO_CUDA_ENTRY STV_DEFAULT"
_ZN5flash16flash_fwd_kernelI23Flash_fwd_kernel_traitsILi192ELi128ELi64ELi8ELb0ELb0EN7cutlass6half_tE19Flash_kernel_traitsILi192ELi128ELi64ELi8ES3_EELb0ELb0ELb0ELb1ELb0ELb0ELb0ELb0EEEvNS_16Flash_fwd_paramsE:
.text._ZN5flash16flash_fwd_kernelI23Flash_fwd_kernel_traitsILi192ELi128ELi64ELi8ELb0ELb0EN7cutlass6half_tE19Flash_kernel_traitsILi192ELi128ELi64ELi8ES3_EELb0ELb0ELb0ELb1ELb0ELb0ELb0ELb0EEEvNS_16Flash_fwd_paramsE:
        /* <DEDUP_REMOVED lines=22> */
[----:B--2---:R-:W-:-:S04]  /*0160*/  ISETP.EQ.U32.AND P0, PT, R2, RZ, PT ;  /* 0x000000ff0200720c */ /* 0x004fc80003f02070 */
[----:B------:R-:W-:Y:S01]  /*0170*/  ISETP.EQ.OR.EX P0, PT, R3, RZ, !P3, P0 ;  /* 0x000000ff0300720c */ /* 0x000fe20005f02700 */
[----:B------:R-:W-:Y:S02]  /*0180*/  IMAD.MOV.U32 R16, RZ, RZ, -0x1 ;  /* 0xffffffffff107424 */ /* 0x000fe400078e00ff */
[----:B-1----:R-:W-:Y:S01]  /*0190*/  IMAD.WIDE R4, R18, 0x4, R6 ;  /* 0x0000000412047825 */ /* 0x002fe200078e0206 */
        /* <DEDUP_REMOVED lines=13> */
.L_x_176:
[----:B------:R-:W1:Y:S02]  /*0270*/  LDC R0, c[0x0][0x2c8] ;  /* 0x0000b200ff007b82 */ /* 0x000e640000000800 */
.L_x_177:
[----:B------:R-:W3:Y:S02]  /*0280*/  LDC.64 R2, c[0x0][0x308] ;  /* 0x0000c200ff027b82 */ /* 0x000ee40000000a00 */
[----:B---3--:R-:W-:-:S04]  /*0290*/  ISETP.NE.U32.AND P2, PT, R2, RZ, PT ;  /* 0x000000ff0200720c */ /* 0x008fc80003f45070 */
[----:B------:R-:W-:-:S13]  /*02a0*/  ISETP.NE.AND.EX P2, PT, R3, RZ, PT, P2 ;  /* 0x000000ff0300720c */ /* 0x000fda0003f45320 */
[----:B------:R-:W3:Y:S08]  /*02b0*/  @P2 LDC.64 R2, c[0x0][0x308] ;  /* 0x0000c200ff022b82 */ /* 0x000ef00000000a00 */
[----:B--2---:R-:W2:Y:S01]  /*02c0*/  @!P2 LDC R4, c[0x0][0x2cc] ;  /* 0x0000b300ff04ab82 */ /* 0x004ea20000000800 */
[----:B---3--:R-:W-:-:S07]  /*02d0*/  @P2 IMAD.WIDE R6, R18, 0x4, R2 ;  /* 0x0000000412062825 */ /* 0x008fce00078e0202 */
[----:B------:R-:W3:Y:S01]  /*02e0*/  @!P2 LDC.64 R2, c[0x0][0x318] ;  /* 0x0000c600ff02ab82 */ /* 0x000ee20000000a00 */
[----:B------:R-:W2:Y:S01]  /*02f0*/  @P2 LDG.E R6, desc[UR8][R6.64] ;  /* 0x0000000806062981 */ /* 0x000ea2000c1e1900 */
[----:B------:R-:W-:-:S05]  /*0300*/  IMAD.SHL.U32 R89, R210, 0x80, RZ ;  /* 0x00000080d2597824 */ /* 0x000fca00078e00ff */
[----:B----4-:R-:W-:Y:S02]  /*0310*/  ISETP.GT.AND P0, PT, R214, R89, PT ;  /* 0x00000059d600720c */ /* 0x010fe40003f04270 */
[----:B---3--:R-:W-:-:S04]  /*0320*/  @!P2 ISETP.NE.U32.AND P1, PT, R2, RZ, PT ;  /* 0x000000ff0200a20c */ /* 0x008fc80003f25070 */
[----:B------:R-:W-:-:S04]  /*0330*/  @!P2 ISETP.NE.AND.EX P1, PT, R3, RZ, PT, P1 ;  /* 0x000000ff0300a20c */ /* 0x000fc80003f25310 */
[----:B--2---:R-:W-:Y:S01]  /*0340*/  @!P2 SEL R4, R4, RZ, P1 ;  /* 0x000000ff0404a207 */ /* 0x004fe20000800000 */
[----:B-----5:R-:W-:-:S03]  /*0350*/  @P2 IMAD.IADD R135, R6, 0x1, -R13 ;  /* 0x0000000106872824 */ /* 0x020fc600078e0a0d */
[----:B-1----:R-:W-:Y:S01]  /*0360*/  @!P2 IADD3 R135, R4, R0, -R13 ;  /* 0x000000000487a210 */ /* 0x002fe20007ffe80d */
[----:B------:R-:W-:Y:S06]  /*0370*/  @!P0 EXIT ;  /* 0x000000000000894d */ /* 0x000fec0003800000 */
[----:B------:R-:W-:-:S13]  /*0380*/  ISETP.GE.AND P0, PT, R135, 0x1, PT ;  /* 0x000000018700780c */ /* 0x000fda0003f06270 */
[----:B------:R-:W-:Y:S05]  /*0390*/  @!P0 BRA `(.L_x_178) ;  /* 0x0000009c00c48947 */ /* 0x000fea0003800000 */
[----:B------:R-:W1:Y:S01]  /*03a0*/  LDC R17, c[0x0][0x278] ;  /* 0x00009e00ff117b82 */ /* 0x000e620000000800 */
[----:B------:R-:W-:Y:S02]  /*03b0*/  IABS R2, R12 ;  /* 0x0000000c00027213 */ /* 0x000fe40000000000 */
[----:B------:R-:W-:Y:S02]  /*03c0*/  ISETP.NE.AND P0, PT, R16, -0x1, PT ;  /* 0xffffffff1000780c */ /* 0x000fe40003f05270 */
[----:B------:R-:W-:Y:S02]  /*03d0*/  ISETP.NE.AND P5, PT, R209, -0x1, PT ;  /* 0xffffffffd100780c */ /* 0x000fe40003fa5270 */
[----:B------:R-:W-:Y:S02]  /*03e0*/  SHF.R.S32.HI R19, RZ, 0x1f, R134 ;  /* 0x0000001fff137819 */ /* 0x000fe40000011486 */
[----:B------:R-:W-:-:S07]  /*03f0*/  IADD3 R199, -R89, R214, RZ ;  /* 0x000000d659c77210 */ /* 0x000fce0007ffe1ff */
[----:B------:R-:W2:Y:S01]  /*0400*/  @P0 LDC.64 R206, c[0x0][0x248] ;  /* 0x00009200ffce0b82 */ /* 0x000ea20000000a00 */
[----:B------:R-:W-:Y:S02]  /*0410*/  @P0 IADD3 R26, R13, R16, RZ ;  /* 0x000000100d1a0210 */ /* 0x000fe40007ffe0ff */
[----:B------:R-:W-:Y:S02]  /*0420*/  @!P5 SHF.R.S32.HI R7, RZ, 0x1f, R18 ;  /* 0x0000001fff07d819 */ /* 0x000fe40000011412 */
[----:B-1----:R-:W-:-:S03]  /*0430*/  IABS R6, R17 ;  /* 0x0000001100067213 */ /* 0x002fc60000000000 */
[----:B------:R-:W1:Y:S01]  /*0440*/  @!P5 LDC.64 R14, c[0x0][0x228] ;  /* 0x00008a00ff0edb82 */ /* 0x000e620000000a00 */
[----:B------:R-:W3:Y:S08]  /*0450*/  I2F.RP R3, R6 ;  /* 0x0000000600037306 */ /* 0x000ef00000209400 */
[----:B---3--:R-:W3:Y:S02]  /*0460*/  MUFU.RCP R8, R3 ;  /* 0x0000000300087308 */ /* 0x008ee40000001000 */
[----:B---3--:R-:W-:-:S02]  /*0470*/  VIADD R8, R8, 0xffffffe ;  /* 0x0ffffffe08087836 */ /* 0x008fc40000000000 */
[----:B------:R-:W-:-:S04]  /*0480*/  VIADD R3, R135, 0x3f ;  /* 0x0000003f87037836 */ /* 0x000fc80000000000 */
[----:B------:R-:W3:Y:S01]  /*0490*/  F2I.FTZ.U32.TRUNC.NTZ R9, R8 ;  /* 0x0000000800097305 */ /* 0x000ee2000021f000 */
[----:B------:R-:W-:-:S04]  /*04a0*/  SHF.R.S32.HI R4, RZ, 0x1f, R3 ;  /* 0x0000001fff047819 */ /* 0x000fc80000011403 */
[----:B------:R-:W-:Y:S01]  /*04b0*/  LEA.HI R4, R4, R3, RZ, 0x6 ;  /* 0x0000000304047211 */ /* 0x000fe200078f30ff */
[----:B---3--:R-:W-:Y:S02]  /*04c0*/  IMAD.MOV R0, RZ, RZ, -R9 ;  /* 0x000000ffff007224 */ /* 0x008fe400078e0a09 */
[----:B------:R-:W-:Y:S02]  /*04d0*/  IMAD.MOV.U32 R8, RZ, RZ, RZ ;  /* 0x000000ffff087224 */ /* 0x000fe400078e00ff */
[----:B------:R-:W-:-:S04]  /*04e0*/  IMAD R5, R0, R6, RZ ;  /* 0x0000000600057224 */ /* 0x000fc800078e02ff */
[----:B------:R-:W-:Y:S02]  /*04f0*/  IMAD.HI.U32 R5, R9, R5, R8 ;  /* 0x0000000509057227 */ /* 0x000fe400078e0008 */
[----:B------:R-:W3:Y:S04]  /*0500*/  @P0 LDC.64 R8, c[0x0][0x250] ;  /* 0x00009400ff080b82 */ /* 0x000ee80000000a00 */
[----:B------:R-:W-:Y:S01]  /*0510*/  IMAD.HI.U32 R0, R5, R2, RZ ;  /* 0x0000000205007227 */ /* 0x000fe200078e00ff */
[----:B------:R-:W-:-:S04]  /*0520*/  LEA.HI R5, R19, R134, RZ, 0x3 ;  /* 0x0000008613057211 */ /* 0x000fc800078f18ff */
[----:B------:R-:W-:Y:S02]  /*0530*/  IADD3 R21, -R0, RZ, RZ ;  /* 0x000000ff00157210 */ /* 0x000fe40007ffe1ff */
[----:B------:R-:W-:Y:S02]  /*0540*/  SHF.R.S32.HI R24, RZ, 0x3, R5 ;  /* 0x00000003ff187819 */ /* 0x000fe40000011405 */
[----:B------:R-:W-:Y:S01]  /*0550*/  LOP3.LUT R5, R5, 0xfffffff8, RZ, 0xc0, !PT ;  /* 0xfffffff805057812 */ /* 0x000fe200078ec0ff */
[----:B------:R-:W-:Y:S01]  /*0560*/  IMAD R21, R6, R21, R2 ;  /* 0x0000001506157224 */ /* 0x000fe200078e0202 */
[----:B------:R-:W-:Y:S01]  /*0570*/  LOP3.LUT R2, R12, R17, RZ, 0x3c, !PT ;  /* 0x000000110c027212 */ /* 0x000fe200078e3cff */
[----:B------:R-:W-:Y:S02]  /*0580*/  IMAD.SHL.U32 R211, R24, 0x40, RZ ;  /* 0x0000004018d37824 */ /* 0x000fe400078e00ff */
[----:B------:R-:W-:Y:S01]  /*0590*/  IMAD.IADD R5, R134, 0x1, -R5 ;  /* 0x0000000186057824 */ /* 0x000fe200078e0a05 */
[----:B------:R-:W-:Y:S01]  /*05a0*/  ISETP.GT.U32.AND P4, PT, R6, R21, PT ;  /* 0x000000150600720c */ /* 0x000fe20003f84070 */
[----:B------:R-:W-:Y:S01]  /*05b0*/  VIADD R10, R24, 0x60 ;  /* 0x00000060180a7836 */ /* 0x000fe20000000000 */
[----:B------:R-:W-:Y:S01]  /*05c0*/  LOP3.LUT R211, R211, 0x1c0, RZ, 0xc0, !PT ;  /* 0x000001c0d3d37812 */ /* 0x000fe200078ec0ff */
[----:B------:R-:W-:Y:S01]  /*05d0*/  IMAD.SHL.U32 R146, R5, 0x8, RZ ;  /* 0x0000000805927824 */ /* 0x000fe200078e00ff */
[----:B------:R-:W-:Y:S01]  /*05e0*/  ISETP.GE.AND P1, PT, R2, RZ, PT ;  /* 0x000000ff0200720c */ /* 0x000fe20003f26270 */
[----:B------:R-:W-:Y:S01]  /*05f0*/  VIADD R20, R24, 0x40 ;  /* 0x0000004018147836 */ /* 0x000fe20000000000 */
[----:B------:R-:W-:Y:S01]  /*0600*/  ISETP.GE.AND P2, PT, R10, R199, PT ;  /* 0x000000c70a00720c */ /* 0x000fe20003f46270 */
[----:B------:R-:W4:Y:S01]  /*0610*/  LDC.64 R2, c[0x0][0x3c8] ;  /* 0x0000f200ff027b82 */ /* 0x000f220000000a00 */
[----:B------:R-:W-:-:S02]  /*0620*/  LOP3.LUT R22, R211, 0x38, R146, 0xf8, !PT ;  /* 0x00000038d3167812 */ /* 0x000fc400078ef892 */
[----:B------:R-:W-:Y:S02]  /*0630*/  SHF.R.U32.HI R211, RZ, 0x3, R211 ;  /* 0x00000003ffd37819 */ /* 0x000fe400000116d3 */
[----:B------:R-:W-:Y:S01]  /*0640*/  ISETP.GE.AND P3, PT, R20, R199, PT ;  /* 0x000000c71400720c */ /* 0x000fe20003f66270 */
[----:B------:R-:W-:Y:S01]  /*0650*/  @!P4 IMAD.IADD R21, R21, 0x1, -R6 ;  /* 0x000000011515c824 */ /* 0x000fe200078e0a06 */
[----:B------:R-:W-:Y:S01]  /*0660*/  LOP3.LUT R211, R22, R211, RZ, 0x3c, !PT ;  /* 0x000000d316d37212 */ /* 0x000fe200078e3cff */
[----:B------:R-:W4:Y:S01]  /*0670*/  @P5 LDC.64 R10, c[0x0][0x240] ;  /* 0x00009000ff0a5b82 */ /* 0x000f220000000a00 */
[----:B------:R-:W-:Y:S01]  /*0680*/  LEA.HI R22, R19, R134, RZ, 0x6 ;  /* 0x0000008613167211 */ /* 0x000fe200078f30ff */
[----:B-1----:R-:W-:Y:S01]  /*0690*/  @!P5 IMAD R20, R7, R14, RZ ;  /* 0x0000000e0714d224 */ /* 0x002fe200078e02ff */
[----:B------:R-:W-:Y:S01]  /*06a0*/  ISETP.GE.U32.AND P6, PT, R21, R6, PT ;  /* 0x000000061500720c */ /* 0x000fe20003fc6070 */
[----:B------:R-:W-:Y:S02]  /*06b0*/  @P0 IMAD.IADD R6, R13, 0x1, R16 ;  /* 0x000000010d060824 */ /* 0x000fe400078e0210 */
[----:B------:R-:W-:-:S02]  /*06c0*/  IMAD.SHL.U32 R22, R22, 0x8, RZ ;  /* 0x0000000816167824 */ /* 0x000fc400078e00ff */
[C---:B---3--:R-:W-:Y:S02]  /*06d0*/  @P0 IMAD R21, R26.reuse, R9, RZ ;  /* 0x000000091a150224 */ /* 0x048fe400078e02ff */
[----:B------:R-:W-:Y:S01]  /*06e0*/  @P0 IMAD.WIDE.U32 R26, R26, R8, RZ ;  /* 0x000000081a1a0225 */ /* 0x000fe200078e00ff */
[----:B------:R-:W-:-:S03]  /*06f0*/  LOP3.LUT R211, R211, 0xfffffe00, R22, 0xf8, !PT ;  /* 0xfffffe00d3d37812 */ /* 0x000fc600078ef816 */
[C---:B--2---:R-:W-:Y:S01]  /*0700*/  @P0 IMAD R16, R6.reuse, R207, RZ ;  /* 0x000000cf06100224 */ /* 0x044fe200078e02ff */
[----:B------:R-:W-:Y:S01]  /*0710*/  @P0 MOV R22, R26 ;  /* 0x0000001a00160202 */ /* 0x000fe20000000f00 */
[----:B------:R-:W-:-:S04]  /*0720*/  @P0 IMAD.WIDE.U32 R6, R6, R206, RZ ;  /* 0x000000ce06060225 */ /* 0x000fc800078e00ff */
[----:B------:R-:W-:Y:S02]  /*0730*/  @!P5 IMAD R15, R18, R15, R20 ;  /* 0x0000000f120fd224 */ /* 0x000fe400078e0214 */
[----:B------:R-:W-:Y:S02]  /*0740*/  @P0 IMAD.IADD R21, R27, 0x1, R21 ;  /* 0x000000011b150824 */ /* 0x000fe400078e0215 */
[----:B------:R-:W-:Y:S02]  /*0750*/  @P0 IMAD.IADD R16, R7, 0x1, R16 ;  /* 0x0000000107100824 */ /* 0x000fe400078e0210 */
[----:B------:R-:W-:Y:S01]  /*0760*/  @P0 IMAD.MOV.U32 R20, RZ, RZ, R6 ;  /* 0x000000ffff140224 */ /* 0x000fe200078e0006 */
[----:B------:R-:W-:Y:S06]  /*0770*/  @P0 BRA `(.L_x_179) ;  /* 0x0000000000340947 */ /* 0x000fec0003800000 */
        /* <DEDUP_REMOVED lines=13> */
.L_x_179:
        /* <DEDUP_REMOVED lines=12> */
[----:B------:R-:W-:-:S07]  /*0910*/  IADD3 R21, R23, R21, RZ ;  /* 0x0000001517157210 */ /* 0x000fce0007ffe0ff */
.L_x_180:
[----:B------:R-:W-:Y:S01]  /*0920*/  ISETP.NE.AND P0, PT, R17, RZ, PT ;  /* 0x000000ff1100720c */ /* 0x000fe20003f05270 */
[----:B----4-:R-:W-:Y:S01]  /*0930*/  @P5 IMAD.WIDE.U32 R26, R209, R10, RZ ;  /* 0x0000000ad11a5225 */ /* 0x010fe200078e00ff */
[----:B------:R-:W-:Y:S01]  /*0940*/  @!P4 IADD3 R0, R0, 0x1, RZ ;  /* 0x000000010000c810 */ /* 0x000fe20007ffe0ff */
[----:B------:R-:W1:Y:S01]  /*0950*/  S2UR UR10, SR_CgaCtaId ;  /* 0x00000000000a79c3 */ /* 0x000e620000008800 */
[----:B------:R-:W-:Y:S01]  /*0960*/  SHF.R.S32.HI R147, RZ, 0x1f, R146 ;  /* 0x0000001fff937819 */ /* 0x000fe20000011492 */
[----:B------:R-:W-:Y:S01]  /*0970*/  @!P5 IMAD.WIDE.U32 R28, R18, R14, RZ ;  /* 0x0000000e121cd225 */ /* 0x000fe200078e00ff */
[----:B------:R-:W-:Y:S01]  /*0980*/  @P6 IADD3 R0, R0, 0x1, RZ ;  /* 0x0000000100006810 */ /* 0x000fe20007ffe0ff */
[----:B------:R-:W-:Y:S01]  /*0990*/  ULDC.64 UR4, c[0x0][0x260] ;  /* 0x0000980000047ab9 */ /* 0x000fe20000000a00 */
[----:B------:R-:W-:Y:S01]  /*09a0*/  SHF.R.S32.HI R25, RZ, 0x1f, R24 ;  /* 0x0000001fff197819 */ /* 0x000fe20000011418 */
[-C--:B------:R-:W-:Y:S01]  /*09b0*/  IMAD.WIDE.U32 R30, R24, R206.reuse, R146 ;  /* 0x000000ce181e7225 */ /* 0x080fe200078e0092 */
[----:B------:R-:W-:Y:S01]  /*09c0*/  @!P1 IADD3 R0, -R0, RZ, RZ ;  /* 0x000000ff00009210 */ /* 0x000fe20007ffe1ff */
[----:B------:R-:W-:Y:S01]  /*09d0*/  ULDC.64 UR6, c[0x0][0x268] ;  /* 0x00009a0000067ab9 */ /* 0x000fe20000000a00 */
[----:B------:R-:W-:Y:S01]  /*09e0*/  ISETP.NE.U32.AND P1, PT, R2, RZ, PT ;  /* 0x000000ff0200720c */ /* 0x000fe20003f25070 */
[----:B------:R-:W-:Y:S01]  /*09f0*/  IMAD R6, R25, R206, RZ ;  /* 0x000000ce19067224 */ /* 0x000fe200078e02ff */
[----:B------:R-:W-:Y:S01]  /*0a00*/  @!P0 LOP3.LUT R0, RZ, R17, RZ, 0x33, !PT ;  /* 0x00000011ff008212 */ /* 0x000fe200078e33ff */
[----:B------:R-:W-:Y:S01]  /*0a10*/  @P5 IMAD R11, R209, R11, R27 ;  /* 0x0000000bd10b5224 */ /* 0x000fe200078e021b */
[----:B------:R-:W-:Y:S01]  /*0a20*/  ISETP.NE.AND.EX P0, PT, R3, RZ, PT, P1 ;  /* 0x000000ff0300720c */ /* 0x000fe20003f05310 */
[----:B------:R-:W-:Y:S01]  /*0a30*/  @!P5 IMAD.IADD R11, R29, 0x1, R15 ;  /* 0x000000011d0bd824 */ /* 0x000fe200078e020f */
[----:B------:R-:W-:Y:S01]  /*0a40*/  IADD3 R218, P4, R20, R30, RZ ;  /* 0x0000001e14da7210 */ /* 0x000fe20007f9e0ff */
[C---:B------:R-:W-:Y:S01]  /*0a50*/  IMAD R7, R24.reuse, R207, R6 ;  /* 0x000000cf18077224 */ /* 0x040fe200078e0206 */
[----:B------:R-:W-:Y:S01]  /*0a60*/  SHF.R.S32.HI R17, RZ, 0x1f, R0 ;  /* 0x0000001fff117819 */ /* 0x000fe20000011400 */
[-C--:B------:R-:W-:Y:S01]  /*0a70*/  IMAD.WIDE.U32 R14, R24, R8.reuse, R146 ;  /* 0x00000008180e7225 */ /* 0x080fe200078e0092 */
[----:B------:R-:W-:Y:S01]  /*0a80*/  SHF.R.S32.HI R13, RZ, 0x1f, R12 ;  /* 0x0000001fff0d7819 */ /* 0x000fe2000001140c */
[----:B------:R-:W-:Y:S01]  /*0a90*/  BSSY B0, `(.L_x_181) ;  /* 0x0000042000007945 */ /* 0x000fe20003800000 */
[----:B------:R-:W-:Y:S01]  /*0aa0*/  IADD3.X R219, R16, R31, R7, P4, !PT ;  /* 0x0000001f10db7210 */ /* 0x000fe200027fe407 */
[----:B------:R-:W-:Y:S01]  /*0ab0*/  IMAD R6, R25, R8, RZ ;  /* 0x0000000819067224 */ /* 0x000fe200078e02ff */
[----:B------:R-:W-:Y:S01]  /*0ac0*/  IADD3 R216, P4, R22, R14, RZ ;  /* 0x0000000e16d87210 */ /* 0x000fe20007f9e0ff */
[----:B------:R-:W-:Y:S01]  /*0ad0*/  @!P5 IMAD.MOV.U32 R26, RZ, RZ, R28 ;  /* 0x000000ffff1ad224 */ /* 0x000fe200078e001c */
[----:B------:R-:W-:Y:S01]  /*0ae0*/  LEA.HI R35, R19, R134, RZ, 0x4 ;  /* 0x0000008613237211 */ /* 0x000fe200078f20ff */
[C---:B------:R-:W-:Y:S01]  /*0af0*/  IMAD R6, R24.reuse, R9, R6 ;  /* 0x0000000918067224 */ /* 0x040fe200078e0206 */
[----:B------:R-:W-:Y:S01]  /*0b00*/  IADD3 R16, R24, 0x20, RZ ;  /* 0x0000002018107810 */ /* 0x000fe20007ffe0ff */
[----:B------:R-:W-:Y:S01]  /*0b10*/  IMAD R221, R17, UR4, RZ ;  /* 0x0000000411dd7c24 */ /* 0x000fe2000f8e02ff */
[----:B------:R-:W-:Y:S01]  /*0b20*/  IADD3 R26, P1, R146, R26, RZ ;  /* 0x0000001a921a7210 */ /* 0x000fe20007f3e0ff */
[----:B------:R-:W-:Y:S01]  /*0b30*/  IMAD.WIDE.U32 R218, R0, UR4, R218 ;  /* 0x0000000400da7c25 */ /* 0x000fe2000f8e00da */
[----:B------:R-:W-:-:S02]  /*0b40*/  IADD3.X R217, R21, R15, R6, P4, !PT ;  /* 0x0000000f15d97210 */ /* 0x000fc400027fe406 */
[----:B------:R-:W2:Y:S01]  /*0b50*/  @P0 LDC.64 R14, c[0x0][0x3d0] ;  /* 0x0000f400ff0e0b82 */ /* 0x000ea20000000a00 */
[----:B------:R-:W-:Y:S01]  /*0b60*/  IADD3.X R27, R147, R11, RZ, P1, !PT ;  /* 0x0000000b931b7210 */ /* 0x000fe20000ffe4ff */
[----:B------:R-:W-:Y:S01]  /*0b70*/  IMAD R221, R0, UR5, R221 ;  /* 0x0000000500dd7c24 */ /* 0x000fe2000f8e02dd */
[----:B------:R-:W-:Y:S01]  /*0b80*/  ISETP.GE.AND P1, PT, R24, R199, PT ;  /* 0x000000c71800720c */ /* 0x000fe20003f26270 */
[----:B------:R-:W-:Y:S01]  /*0b90*/  ULDC.64 UR4, c[0x0][0x258] ;  /* 0x0000960000047ab9 */ /* 0x000fe20000000a00 */
[----:B------:R-:W-:Y:S01]  /*0ba0*/  IMAD R17, R17, UR6, RZ ;  /* 0x0000000611117c24 */ /* 0x000fe2000f8e02ff */
[----:B------:R-:W-:Y:S01]  /*0bb0*/  IADD3 R212, R146, 0x80, RZ ;  /* 0x0000008092d47810 */ /* 0x000fe20007ffe0ff */
[----:B------:R-:W-:Y:S02]  /*0bc0*/  IMAD R29, R13, UR4, RZ ;  /* 0x000000040d1d7c24 */ /* 0x000fe4000f8e02ff */
[----:B------:R-:W-:Y:S01]  /*0bd0*/  IMAD.WIDE.U32 R26, R12, UR4, R26 ;  /* 0x000000040c1a7c25 */ /* 0x000fe2000f8e001a */
[----:B------:R-:W-:-:S02]  /*0be0*/  UMOV UR4, 0x400 ;  /* 0x0000040000047882 */ /* 0x000fc40000000000 */
[----:B-1----:R-:W-:Y:S01]  /*0bf0*/  ULEA UR4, UR10, UR4, 0x18 ;  /* 0x000000040a047291 */ /* 0x002fe2000f8ec03f */
[----:B------:R-:W-:Y:S02]  /*0c00*/  IMAD R29, R12, UR5, R29 ;  /* 0x000000050c1d7c24 */ /* 0x000fe4000f8e021d */
[----:B------:R-:W-:-:S03]  /*0c10*/  IMAD.WIDE.U32 R216, R0, UR6, R216 ;  /* 0x0000000600d87c25 */ /* 0x000fc6000f8e00d8 */
[----:B------:R-:W-:Y:S01]  /*0c20*/  LEA R211, R211, UR4, 0x1 ;  /* 0x00000004d3d37c11 */ /* 0x000fe2000f8e08ff */
[----:B------:R-:W-:Y:S01]  /*0c30*/  IMAD R17, R0, UR7, R17 ;  /* 0x0000000700117c24 */ /* 0x000fe2000f8e0211 */
[----:B------:R-:W-:Y:S01]  /*0c40*/  IADD3 R29, R27, R29, RZ ;  /* 0x0000001d1b1d7210 */ /* 0x000fe20007ffe0ff */
[----:B------:R-:W-:-:S04]  /*0c50*/  IMAD.WIDE R30, R210, 0x80, R24 ;  /* 0x00000080d21e7825 */ /* 0x000fc800078e0218 */
[----:B------:R-:W-:Y:S01]  /*0c60*/  VIADD R213, R146, 0x40 ;  /* 0x0000004092d57836 */ /* 0x000fe20000000000 */
        /* <DEDUP_REMOVED lines=13> */
[----:B------:R-:W4:Y:S01]  /*0d40*/  @!P5 LDC.64 R6, c[0x0][0x210] ;  /* 0x00008400ff06db82 */ /* 0x000f220000000a00 */
[----:B-1----:R-:W-:-:S04]  /*0d50*/  @!P6 LEA R10, P1, R22, R10, 0x1 ;  /* 0x0000000a160ae211 */ /* 0x002fc800078208ff */
[C---:B------:R-:W-:Y:S02]  /*0d60*/  @!P6 LEA.HI.X R11, R22.reuse, R11, R0, 0x1, P1 ;  /* 0x0000000b160be211 */ /* 0x040fe400008f0c00 */
[----:B----4-:R-:W-:-:S03]  /*0d70*/  @!P5 LEA R6, P1, R22, R6, 0x1 ;  /* 0x000000061606d211 */ /* 0x010fc600078208ff */
        /* <DEDUP_REMOVED lines=19> */
.L_x_182:
[----:B------:R-:W-:Y:S05]  /*0eb0*/  BSYNC B0 ;  /* 0x0000000000007941 */ /* 0x000fea0003800000 */
.L_x_181:
[----:B------:R-:W-:Y:S01]  /*0ec0*/  ISETP.GE.AND P1, PT, R16, R199, PT ;  /* 0x000000c71000720c */ /* 0x000fe20003f26270 */
[----:B------:R-:W-:Y:S01]  /*0ed0*/  BSSY B0, `(.L_x_183) ;  /* 0x000002d000007945 */ /* 0x000fe20003800000 */
[----:B-1-3--:R-:W-:Y:S02]  /*0ee0*/  LOP3.LUT R7, R35, 0xfffffff0, RZ, 0xc0, !PT ;  /* 0xfffffff023077812 */ /* 0x00afe400078ec0ff */
[----:B------:R-:W-:Y:S02]  /*0ef0*/  LEA.HI.SX32 R85, R4, 0xffffffff, 0x1a ;  /* 0xffffffff04557811 */ /* 0x000fe400078fd2ff */
[----:B------:R-:W-:Y:S01]  /*0f00*/  SHF.R.S32.HI R20, RZ, 0x4, R35 ;  /* 0x00000004ff147819 */ /* 0x000fe20000011423 */
[----:B------:R-:W-:Y:S02]  /*0f10*/  IMAD.IADD R0, R134, 0x1, -R7 ;  /* 0x0000000186007824 */ /* 0x000fe400078e0a07 */
[----:B------:R-:W-:-:S04]  /*0f20*/  IMAD R21, R85, -0x40, R135 ;  /* 0xffffffc055157824 */ /* 0x000fc800078e0287 */
        /* <DEDUP_REMOVED lines=12> */
[----:B------:R-:W1:Y:S01]  /*0ff0*/  @!P6 LDC.64 R10, c[0x0][0x210] ;  /* 0x00008400ff0aeb82 */ /* 0x000e620000000a00 */
[----:B------:R-:W-:Y:S01]  /*1000*/  IMAD R22, R23, UR7, R22 ;  /* 0x0000000717167c24 */ /* 0x000fe2000f8e0216 */
[----:B------:R3:W-:Y:S03]  /*1010*/  @P6 STS.128 [R211+0x1000], RZ ;  /* 0x001000ffd3006388 */ /* 0x0007e60000000c00 */
[----:B------:R-:W-:-:S03]  /*1020*/  IMAD.IADD R22, R33, 0x1, R22 ;  /* 0x0000000121167824 */ /* 0x000fc600078e0216 */
[----:B------:R-:W4:Y:S01]  /*1030*/  @!P5 LDC.64 R6, c[0x0][0x210] ;  /* 0x00008400ff06db82 */ /* 0x000f220000000a00 */
[----:B-1----:R-:W-:-:S04]  /*1040*/  @!P6 LEA R10, P4, R32, R10, 0x1 ;  /* 0x0000000a200ae211 */ /* 0x002fc800078808ff */
        /* <DEDUP_REMOVED lines=21> */
.L_x_184:
[----:B------:R-:W-:Y:S05]  /*11a0*/  BSYNC B0 ;  /* 0x0000000000007941 */ /* 0x000fea0003800000 */
.L_x_183:
[----:B------:R-:W-:Y:S01]  /*11b0*/  IMAD.SHL.U32 R34, R5, 0x40, RZ ;  /* 0x0000004005227824 */ /* 0x000fe200078e00ff */
[----:B-1-3--:R-:W-:Y:S01]  /*11c0*/  SHF.R.S32.HI R7, RZ, 0x1f, R0 ;  /* 0x0000001fff077819 */ /* 0x00afe20000011400 */
[----:B------:R-:W-:Y:S01]  /*11d0*/  BSSY B0, `(.L_x_185) ;  /* 0x000002d000007945 */ /* 0x000fe20003800000 */
[C---:B------:R-:W-:Y:S01]  /*11e0*/  ISETP.GE.AND P1, PT, R24.reuse, R21, PT ;  /* 0x000000151800720c */ /* 0x040fe20003f26270 */
[----:B------:R-:W-:Y:S01]  /*11f0*/  IMAD.SHL.U32 R33, R24, 0x8, RZ ;  /* 0x0000000818217824 */ /* 0x000fe200078e00ff */
[----:B------:R-:W-:Y:S02]  /*1200*/  LEA.HI R35, R35, R20, RZ, 0x1 ;  /* 0x0000001423237211 */ /* 0x000fe400078f08ff */
[----:B------:R-:W-:Y:S02]  /*1210*/  LEA.HI R22, R7, R0, RZ, 0x3 ;  /* 0x0000000007167211 */ /* 0x000fe400078f18ff */
[----:B------:R-:W-:Y:S01]  /*1220*/  LOP3.LUT R34, R34, 0x1c0, RZ, 0xc0, !PT ;  /* 0x000001c022227812 */ /* 0x000fe200078ec0ff */
[----:B------:R-:W-:Y:S06]  /*1230*/  @P3 BRA `(.L_x_186) ;  /* 0x0000000000983947 */ /* 0x000fec0003800000 */
        /* <DEDUP_REMOVED lines=13> */
[----:B------:R3:W-:Y:S06]  /*1310*/  @P6 STS.128 [R211+0x2000], RZ ;  /* 0x002000ffd3006388 */ /* 0x0007ec0000000c00 */
[----:B------:R-:W4:Y:S01]  /*1320*/  @!P5 LDC.64 R6, c[0x0][0x210] ;  /* 0x00008400ff06db82 */ /* 0x000f220000000a00 */
[----:B-1----:R-:W-:Y:S01]  /*1330*/  @!P6 LEA R38, P4, R36, R10, 0x1 ;  /* 0x0000000a2426e211 */ /* 0x002fe200078808ff */
[----:B------:R-:W-:-:S05]  /*1340*/  IMAD.IADD R10, R37, 0x1, R23 ;  /* 0x00000001250a7824 */ /* 0x000fca00078e0217 */
        /* <DEDUP_REMOVED lines=21> */
.L_x_186:
[----:B------:R-:W-:Y:S05]  /*14a0*/  BSYNC B0 ;  /* 0x0000000000007941 */ /* 0x000fea0003800000 */
.L_x_185:
[----:B------:R-:W-:Y:S01]  /*14b0*/  LOP3.LUT R35, R35, 0xfffffffe, RZ, 0xc0, !PT ;  /* 0xfffffffe23237812 */ /* 0x000fe200078ec0ff */
[----:B------:R-:W-:Y:S01]  /*14c0*/  BSSY B0, `(.L_x_187) ;  /* 0x000002e000007945 */ /* 0x000fe20003800000 */
[----:B------:R-:W-:Y:S02]  /*14d0*/  LOP3.LUT R33, R34, 0x8, R33, 0xf8, !PT ;  /* 0x0000000822217812 */ /* 0x000fe400078ef821 */
[----:B-1-3--:R-:W-:Y:S01]  /*14e0*/  LOP3.LUT R7, R22, 0xfffffff8, RZ, 0xc0, !PT ;  /* 0xfffffff816077812 */ /* 0x00afe200078ec0ff */
[----:B------:R-:W-:Y:S01]  /*14f0*/  IMAD.IADD R20, R20, 0x1, -R35 ;  /* 0x0000000114147824 */ /* 0x000fe200078e0a23 */
[----:B------:R-:W-:Y:S02]  /*1500*/  SHF.R.U32.HI R34, RZ, 0x3, R34 ;  /* 0x00000003ff227819 */ /* 0x000fe40000011622 */
[----:B------:R-:W-:Y:S01]  /*1510*/  ISETP.GE.AND P5, PT, R24, R21, PT ;  /* 0x000000151800720c */ /* 0x000fe20003fa6270 */
[----:B------:R-:W-:Y:S01]  /*1520*/  IMAD.IADD R0, R0, 0x1, -R7 ;  /* 0x0000000100007824 */ /* 0x000fe200078e0a07 */
[----:B------:R-:W-:Y:S01]  /*1530*/  LOP3.LUT R197, R33, R34, RZ, 0x3c, !PT ;  /* 0x0000002221c57212 */ /* 0x000fe200078e3cff */
[----:B------:R-:W-:Y:S10]  /*1540*/  @P2 BRA `(.L_x_188) ;  /* 0x0000000000942947 */ /* 0x000ff40003800000 */
        /* <DEDUP_REMOVED lines=37> */
.L_x_188:
[----:B------:R-:W-:Y:S05]  /*17a0*/  BSYNC B0 ;  /* 0x0000000000007941 */ /* 0x000fea0003800000 */
.L_x_187:
[----:B------:R-:W-:Y:S01]  /*17b0*/  IMAD.SHL.U32 R24, R0, 0x40, RZ ;  /* 0x0000004000187824 */ /* 0x000fe200078e00ff */
[----:B-1-3--:R-:W-:Y:S01]  /*17c0*/  SHF.L.U64.HI R6, R206, 0x6, R207 ;  /* 0x00000006ce067819 */ /* 0x00afe200000102cf */
[----:B------:R-:W-:Y:S01]  /*17d0*/  IMAD.SHL.U32 R29, R20, 0x8, RZ ;  /* 0x00000008141d7824 */ /* 0x000fe200078e00ff */
[----:B------:R-:W-:Y:S01]  /*17e0*/  SHF.R.S32.HI R23, RZ, 0x1f, R85 ;  /* 0x0000001fff177819 */ /* 0x000fe20000011455 */
[----:B------:R-:W-:Y:S01]  /*17f0*/  IMAD.SHL.U32 R7, R206, 0x40, RZ ;  /* 0x00000040ce077824 */ /* 0x000fe200078e00ff */
[----:B------:R-:W-:Y:S01]  /*1800*/  LOP3.LUT R24, R24, 0x1c0, RZ, 0xc0, !PT ;  /* 0x000001c018187812 */ /* 0x000fe200078ec0ff */
[----:B------:R-:W-:Y:S01]  /*1810*/  IMAD R10, R6, R85, RZ ;  /* 0x00000055060a7224 */ /* 0x000fe200078e02ff */
[----:B------:R-:W-:Y:S01]  /*1820*/  IADD3 R221, R219, R221, RZ ;  /* 0x000000dddbdd7210 */ /* 0x000fe20007ffe0ff */
[----:B------:R-:W-:Y:S01]  /*1830*/  BSSY B0, `(.L_x_189) ;  /* 0x000002a000007945 */ /* 0x000fe20003800000 */
[----:B------:R-:W-:Y:S01]  /*1840*/  MOV R220, R218 ;  /* 0x000000da00dc7202 */ /* 0x000fe20000000f00 */
[----:B------:R-:W-:Y:S01]  /*1850*/  IMAD R11, R23, R7, R10 ;  /* 0x00000007170b7224 */ /* 0x000fe200078e020a */
[----:B------:R-:W-:-:S02]  /*1860*/  LOP3.LUT R29, R24, 0x8, R29, 0xf8, !PT ;  /* 0x00000008181d7812 */ /* 0x000fc400078ef81d */
[----:B------:R-:W-:Y:S01]  /*1870*/  @P0 SHF.R.S32.HI R25, RZ, 0x1f, R18 ;  /* 0x0000001fff190819 */ /* 0x000fe20000011412 */
[----:B------:R-:W-:Y:S01]  /*1880*/  IMAD.WIDE.U32 R26, R85, R7, R220 ;  /* 0x00000007551a7225 */ /* 0x000fe200078e00dc */
[----:B------:R-:W-:Y:S02]  /*1890*/  SHF.R.U32.HI R24, RZ, 0x3, R24 ;  /* 0x00000003ff187819 */ /* 0x000fe40000011618 */
[----:B------:R-:W-:Y:S01]  /*18a0*/  ISETP.GE.AND P6, PT, R16, R21, PT ;  /* 0x000000151000720c */ /* 0x000fe20003fc6270 */
[----:B--2---:R-:W-:Y:S01]  /*18b0*/  @P0 IMAD R25, R25, R14, RZ ;  /* 0x0000000e19190224 */ /* 0x004fe200078e02ff */
[----:B------:R-:W-:Y:S01]  /*18c0*/  LOP3.LUT R24, R29, R24, RZ, 0x3c, !PT ;  /* 0x000000181d187212 */ /* 0x000fe200078e3cff */
[----:B------:R-:W-:-:S04]  /*18d0*/  @P0 IMAD.WIDE.U32 R28, R18, R14, R12 ;  /* 0x0000000e121c0225 */ /* 0x000fc800078e000c */
        /* <DEDUP_REMOVED lines=31> */
.L_x_190:
[----:B------:R-:W-:Y:S05]  /*1ad0*/  BSYNC B0 ;  /* 0x0000000000007941 */ /* 0x000fea0003800000 */
.L_x_189:
        /* <DEDUP_REMOVED lines=35> */
.L_x_192:
[----:B------:R-:W-:Y:S05]  /*1d10*/  BSYNC B0 ;  /* 0x0000000000007941 */ /* 0x000fea0003800000 */
.L_x_191:
[----:B------:R-:W0:Y:S01]  /*1d20*/  LDGDEPBAR ;  /* 0x00000000000079af */ /* 0x000e220000000000 */
[----:B------:R-:W-:Y:S01]  /*1d30*/  @P0 IMAD R15, R18, R15, R25 ;  /* 0x0000000f120f0224 */ /* 0x000fe200078e0219 */
[----:B--23--:R-:W-:Y:S01]  /*1d40*/  @P0 LEA R12, P1, R28, R2, 0x2 ;  /* 0x000000021c0c0211 */ /* 0x00cfe200078210ff */
[----:B-1--4-:R-:W-:Y:S01]  /*1d50*/  IMAD.SHL.U32 R11, R22, 0x40, RZ ;  /* 0x00000040160b7824 */ /* 0x012fe200078e00ff */
[----:B------:R-:W-:Y:S01]  /*1d60*/  LEA.HI R86, R19, R134, RZ, 0x5 ;  /* 0x0000008613567211 */ /* 0x000fe200078f28ff */
[----:B------:R-:W-:Y:S02]  /*1d70*/  @P0 IMAD.IADD R15, R29, 0x1, R15 ;  /* 0x000000011d0f0824 */ /* 0x000fe400078e020f */
[-C--:B------:R-:W-:Y:S01]  /*1d80*/  IMAD R10, R23, R8.reuse, RZ ;  /* 0x00000008170a7224 */ /* 0x080fe200078e02ff */
[----:B------:R-:W-:Y:S01]  /*1d90*/  LOP3.LUT R2, R24, 0xfffffe00, R11, 0xf8, !PT ;  /* 0xfffffe0018027812 */ /* 0x000fe200078ef80b */
[----:B------:R-:W-:Y:S01]  /*1da0*/  IMAD.WIDE.U32 R22, R85, R8, RZ ;  /* 0x0000000855167225 */ /* 0x000fe200078e00ff */
[----:B------:R-:W-:-:S02]  /*1db0*/  @P0 LEA.HI.X R13, R28, R3, R15, 0x2, P1 ;  /* 0x000000031c0d0211 */ /* 0x000fc400008f140f */
[----:B------:R-:W-:Y:S01]  /*1dc0*/  SHF.R.S32.HI R87, RZ, 0x5, R86 ;  /* 0x00000005ff577819 */ /* 0x000fe20000011456 */
[----:B------:R-:W-:Y:S01]  /*1dd0*/  IMAD R10, R85, R9, R10 ;  /* 0x00000009550a7224 */ /* 0x000fe200078e020a */
[----:B------:R-:W-:Y:S01]  /*1de0*/  LEA R3, P2, R22, R216, 0x6 ;  /* 0x000000d816037211 */ /* 0x000fe200078430ff */
[----:B------:R1:W5:Y:S01]  /*1df0*/  @P0 LDG.E R84, desc[UR8][R12.64] ;  /* 0x000000080c540981 */ /* 0x000362000c1e1900 */
[----:B------:R-:W-:Y:S02]  /*1e00*/  IMAD.IADD R206, R217, 0x1, R17 ;  /* 0x00000001d9ce7824 */ /* 0x000fe400078e0211 */
[----:B------:R-:W-:Y:S01]  /*1e10*/  IMAD R197, R20, 0x200, R197 ;  /* 0x0000020014c57824 */ /* 0x000fe200078e02c5 */
[----:B------:R-:W-:Y:S01]  /*1e20*/  BSSY B0, `(.L_x_193) ;  /* 0x000002a000007945 */ /* 0x000fe20003800000 */
[----:B------:R-:W-:Y:S01]  /*1e30*/  IMAD.IADD R11, R23, 0x1, R10 ;  /* 0x00000001170b7824 */ /* 0x000fe200078e020a */
[----:B------:R-:W-:Y:S01]  /*1e40*/  ISETP.GE.AND P1, PT, R16, R21, PT ;  /* 0x000000151000720c */ /* 0x000fe20003f26270 */
[----:B------:R-:W-:Y:S01]  /*1e50*/  IMAD R198, R87, 0x400, R2 ;  /* 0x0000040057c67824 */ /* 0x000fe200078e0202 */
[----:B------:R-:W-:-:S04]  /*1e60*/  DEPBAR.LE SB0, 0x0 ;  /* 0x000080000000791a */ /* 0x000fc80000000000 */
[----:B------:R-:W-:Y:S01]  /*1e70*/  BAR.SYNC.DEFER_BLOCKING 0x0 ;  /* 0x0000000000007b1d */ /* 0x000fe20000010000 */
[----:B------:R-:W-:Y:S02]  /*1e80*/  LEA.HI.X R14, R22, R206, R11, 0x6, P2 ;  /* 0x000000ce160e7211 */ /* 0x000fe400010f340b */
[----:B------:R-:W-:-:S03]  /*1e90*/  LEA R197, R197, UR4, 0x1 ;  /* 0x00000004c5c57c11 */ /* 0x000fc6000f8e08ff */
[----:B------:R1:W-:Y:S04]  /*1ea0*/  @P5 STS.128 [R211+0x12000], RZ ;  /* 0x012000ffd3005388 */ /* 0x0003e80000000c00 */
[----:B------:R1:W-:Y:S04]  /*1eb0*/  @P5 STS.128 [R211+0x14000], RZ ;  /* 0x014000ffd3005388 */ /* 0x0003e80000000c00 */
[----:B------:R1:W-:Y:S01]  /*1ec0*/  @P5 STS.128 [R211+0x16000], RZ ;  /* 0x016000ffd3005388 */ /* 0x0003e20000000c00 */
[----:B------:R-:W-:Y:S01]  /*1ed0*/  LEA R198, R198, UR4, 0x1 ;  /* 0x00000004c6c67c11 */ /* 0x000fe2000f8e08ff */
[----:B------:R-:W-:Y:S06]  /*1ee0*/  @P5 BRA `(.L_x_194) ;  /* 0x0000000000745947 */ /* 0x000fec0003800000 */
[----:B------:R-:W-:Y:S02]  /*1ef0*/  ULDC UR5, c[0x0][0x2d0] ;  /* 0x0000b40000057ab9 */ /* 0x000fe40000000800 */
[----:B------:R-:W-:Y:S02]  /*1f00*/  ISETP.GE.AND P5, PT, R146, UR5, PT ;  /* 0x0000000592007c0c */ /* 0x000fe4000bfa6270 */
[----:B------:R-:W-:Y:S02]  /*1f10*/  ISETP.GE.AND P4, PT, R213, UR5, PT ;  /* 0x00000005d5007c0c */ /* 0x000fe4000bf86270 */
[----:B------:R-:W-:-:S09]  /*1f20*/  ISETP.GE.AND P2, PT, R212, UR5, PT ;  /* 0x00000005d4007c0c */ /* 0x000fd2000bf46270 */
[----:B-1----:R-:W1:Y:S01]  /*1f30*/  @!P5 LDC.64 R12, c[0x0][0x220] ;  /* 0x00008800ff0cdb82 */ /* 0x002e620000000a00 */
        /* <DEDUP_REMOVED lines=24> */
.L_x_194:
[----:B------:R-:W-:Y:S05]  /*20c0*/  BSYNC B0 ;  /* 0x0000000000007941 */ /* 0x000fea0003800000 */
.L_x_193:
        /* <DEDUP_REMOVED lines=13> */
[----:B-12---:R-:W1:Y:S01]  /*21a0*/  @!P4 LDC.64 R12, c[0x0][0x220] ;  /* 0x00008800ff0ccb82 */ /* 0x006e620000000a00 */
[----:B------:R2:W-:Y:S07]  /*21b0*/  @P4 STS.128 [R211+0x13000], RZ ;  /* 0x013000ffd3004388 */ /* 0x0005ee0000000c00 */
[----:B---3--:R-:W3:Y:S01]  /*21c0*/  @!P3 LDC.64 R10, c[0x0][0x220] ;  /* 0x00008800ff0abb82 */ /* 0x008ee20000000a00 */
        /* <DEDUP_REMOVED lines=22> */
.L_x_196:
[----:B------:R-:W-:Y:S05]  /*2330*/  BSYNC B0 ;  /* 0x0000000000007941 */ /* 0x000fea0003800000 */
.L_x_195:
[----:B------:R-:W-:Y:S01]  /*2340*/  LDSM.16.M88.4 R28, [R198] ;  /* 0x00000000c61c783b */ /* 0x000fe20000000200 */
[----:B------:R-:W-:Y:S01]  /*2350*/  R2P PR, R5, 0x6 ;  /* 0x0000000605007804 */ /* 0x000fe20000000000 */
[----:B------:R-:W-:Y:S01]  /*2360*/  IMAD.MOV.U32 R5, RZ, RZ, 0x10 ;  /* 0x00000010ff057424 */ /* 0x000fe200078e00ff */
[----:B------:R-:W-:Y:S01]  /*2370*/  LOP3.LUT P3, RZ, R0, 0x2, RZ, 0xc0, !PT ;  /* 0x0000000200ff7812 */ /* 0x000fe2000786c0ff */
[----:B------:R-:W3:Y:S01]  /*2380*/  LDSM.16.M88.4 R76, [R197+0xc000] ;  /* 0x00c00000c54c783b */ /* 0x000ee20000000200 */
[----:B------:R-:W-:Y:S02]  /*2390*/  VIADD R3, R197, 0xc000 ;  /* 0x0000c000c5037836 */ /* 0x000fe40000000000 */
[----:B------:R-:W-:Y:S01]  /*23a0*/  SEL R5, R5, 0xfffffff0, !P3 ;  /* 0xfffffff005057807 */ /* 0x000fe20005800000 */
[----:B------:R-:W4:Y:S01]  /*23b0*/  LDSM.16.M88.4 R44, [R197+0xc800] ;  /* 0x00c80000c52c783b */ /* 0x000f220000000200 */
[----:B------:R-:W-:-:S03]  /*23c0*/  VIADD R195, R197, 0xc020 ;  /* 0x0000c020c5c37836 */ /* 0x000fc60000000000 */
[----:B------:R-:W4:Y:S01]  /*23d0*/  LDSM.16.M88.4 R36, [R197+0xd000] ;  /* 0x00d00000c524783b */ /* 0x000f220000000200 */
[--C-:B------:R-:W-:Y:S02]  /*23e0*/  IMAD R196, R5, 0x2, R198.reuse ;  /* 0x0000000205c47824 */ /* 0x100fe400078e02c6 */
[----:B------:R-:W-:Y:S01]  /*23f0*/  @P1 VIADD R195, R3, 0xffffffe0 ;  /* 0xffffffe003c31836 */ /* 0x000fe20000000000 */
[----:B-12---:R-:W1:Y:S01]  /*2400*/  LDSM.16.M88.4 R12, [R197+0xd800] ;  /* 0x00d80000c50c783b */ /* 0x006e620000000200 */
[----:B------:R-:W-:Y:S01]  /*2410*/  LOP3.LUT P1, RZ, R0, 0x4, RZ, 0xc0, !PT ;  /* 0x0000000400ff7812 */ /* 0x000fe2000782c0ff */
[----:B------:R-:W-:Y:S02]  /*2420*/  IMAD.MOV.U32 R3, RZ, RZ, 0x20 ;  /* 0x00000020ff037424 */ /* 0x000fe400078e00ff */
[----:B------:R-:W-:Y:S01]  /*2430*/  LDSM.16.M88.4 R64, [R196] ;  /* 0x00000000c440783b */ /* 0x000fe20000000200 */
[----:B------:R-:W-:Y:S02]  /*2440*/  IMAD.MOV.U32 R0, RZ, RZ, 0x40 ;  /* 0x00000040ff007424 */ /* 0x000fe400078e00ff */
[----:B------:R-:W-:Y:S01]  /*2450*/  SEL R3, R3, 0xffffffe0, !P1 ;  /* 0xffffffe003037807 */ /* 0x000fe20004800000 */
[----:B------:R-:W2:Y:S01]  /*2460*/  LDSM.16.M88.4 R68, [R195] ;  /* 0x00000000c344783b */ /* 0x000ea20000000200 */
[C---:B------:R-:W-:Y:S01]  /*2470*/  VIADD R187, R195.reuse, 0x800 ;  /* 0x00000800c3bb7836 */ /* 0x040fe20000000000 */
[----:B------:R-:W-:Y:S01]  /*2480*/  SEL R0, R0, 0xffffffc0, !P2 ;  /* 0xffffffc000007807 */ /* 0x000fe20005000000 */
[----:B------:R-:W-:Y:S01]  /*2490*/  VIADD R186, R195, 0x1000 ;  /* 0x00001000c3ba7836 */ /* 0x000fe20000000000 */
[----:B------:R-:W2:Y:S01]  /*24a0*/  LDSM.16.M88.4 R52, [R195+0x1800] ;  /* 0x00180000c334783b */ /* 0x000ea20000000200 */
[----:B------:R-:W-:-:S02]  /*24b0*/  IMAD R194, R3, 0x2, R198 ;  /* 0x0000000203c27824 */ /* 0x000fc400078e02c6 */
[----:B------:R-:W-:Y:S01]  /*24c0*/  IMAD.IADD R191, R197, 0x1, R0 ;  /* 0x00000001c5bf7824 */ /* 0x000fe200078e0200 */
[----:B------:R-:W2:Y:S01]  /*24d0*/  LDSM.16.M88.4 R60, [R195+0x800] ;  /* 0x00080000c33c783b */ /* 0x000ea20000000200 */
[----:B------:R-:W-:Y:S02]  /*24e0*/  IMAD R193, R3, 0x2, R196 ;  /* 0x0000000203c17824 */ /* 0x000fe400078e02c4 */
[----:B------:R-:W-:Y:S01]  /*24f0*/  IMAD.IADD R184, R0, 0x1, R195 ;  /* 0x0000000100b87824 */ /* 0x000fe200078e02c3 */
[----:B------:R-:W2:Y:S01]  /*2500*/  LDSM.16.M88.4 R56, [R195+0x1000] ;  /* 0x00100000c338783b */ /* 0x000ea20000000200 */
[C---:B------:R-:W-:Y:S02]  /*2510*/  VIADD R185, R195.reuse, 0x1800 ;  /* 0x00001800c3b97836 */ /* 0x040fe40000000000 */
[C---:B------:R-:W-:Y:S01]  /*2520*/  VIADD R183, R195.reuse, 0x2000 ;  /* 0x00002000c3b77836 */ /* 0x040fe20000000000 */
[----:B------:R-:W-:Y:S01]  /*2530*/  LDSM.16.M88.4 R24, [R194] ;  /* 0x00000000c218783b */ /* 0x000fe20000000200 */
[----:B------:R-:W-:-:S02]  /*2540*/  VIADD R182, R195, 0x2800 ;  /* 0x00002800c3b67836 */ /* 0x000fc40000000000 */
[C---:B------:R-:W-:Y:S01]  /*2550*/  VIADD R181, R195.reuse, 0x3000 ;  /* 0x00003000c3b57836 */ /* 0x040fe20000000000 */
[C---:B---3--:R-:W-:Y:S01]  /*2560*/  HMMA.16816.F32 R8, R28.reuse, R76, RZ ;  /* 0x0000004c1c08723c */ /* 0x048fe200000018ff */
[----:B------:R-:W3:Y:S01]  /*2570*/  LDSM.16.M88.4 R20, [R191+0xc000] ;  /* 0x00c00000bf14783b */ /* 0x000ee20000000200 */
[C---:B------:R-:W-:Y:S02]  /*2580*/  VIADD R180, R195.reuse, 0x3800 ;  /* 0x00003800c3b47836 */ /* 0x040fe40000000000 */
[C---:B------:R-:W-:Y:S01]  /*2590*/  VIADD R179, R195.reuse, 0x4000 ;  /* 0x00004000c3b37836 */ /* 0x040fe20000000000 */
[----:B------:R-:W3:Y:S01]  /*25a0*/  LDSM.16.M88.4 R80, [R191+0xd800] ;  /* 0x00d80000bf50783b */ /* 0x000ee20000000200 */
[----:B------:R-:W-:Y:S01]  /*25b0*/  HMMA.16816.F32 R76, R28, R78, RZ ;  /* 0x0000004e1c4c723c */ /* 0x000fe200000018ff */
[C---:B------:R-:W-:Y:S02]  /*25c0*/  VIADD R178, R195.reuse, 0x4800 ;  /* 0x00004800c3b27836 */ /* 0x040fe40000000000 */
[----:B------:R-:W3:Y:S01]  /*25d0*/  LDSM.16.M88.4 R16, [R191+0xc800] ;  /* 0x00c80000bf10783b */ /* 0x000ee20000000200 */
[----:B------:R-:W-:-:S02]  /*25e0*/  VIADD R177, R195, 0x5000 ;  /* 0x00005000c3b17836 */ /* 0x000fc40000000000 */
[----:B----4-:R-:W-:Y:S01]  /*25f0*/  HMMA.16816.F32 R48, R28, R44, RZ ;  /* 0x0000002c1c30723c */ /* 0x010fe200000018ff */
[----:B------:R-:W-:Y:S01]  /*2600*/  LDSM.16.M88.4 R72, [R193] ;  /* 0x00000000c148783b */ /* 0x000fe20000000200 */
[----:B------:R-:W-:-:S03]  /*2610*/  VIADD R176, R195, 0x5800 ;  /* 0x00005800c3b07836 */ /* 0x000fc60000000000 */
[----:B------:R-:W0:Y:S01]  /*2620*/  LDGDEPBAR ;  /* 0x00000000000079af */ /* 0x000e220000000000 */
[C---:B------:R-:W-:Y:S06]  /*2630*/  HMMA.16816.F32 R40, R28.reuse, R36, RZ ;  /* 0x000000241c28723c */ /* 0x040fec00000018ff */
[C---:B------:R-:W-:Y:S06]  /*2640*/  HMMA.16816.F32 R44, R28.reuse, R46, RZ ;  /* 0x0000002e1c2c723c */ /* 0x040fec00000018ff */
[C---:B------:R-:W-:Y:S06]  /*2650*/  HMMA.16816.F32 R36, R28.reuse, R38, RZ ;  /* 0x000000261c24723c */ /* 0x040fec00000018ff */
[C---:B-1----:R-:W-:Y:S06]  /*2660*/  HMMA.16816.F32 R32, R28.reuse, R12, RZ ;  /* 0x0000000c1c20723c */ /* 0x042fec00000018ff */
[----:B------:R-:W-:Y:S01]  /*2670*/  HMMA.16816.F32 R28, R28, R14, RZ ;  /* 0x0000000e1c1c723c */ /* 0x000fe200000018ff */
[----:B------:R-:W1:Y:S05]  /*2680*/  LDSM.16.M88.4 R12, [R191+0xd000] ;  /* 0x00d00000bf0c783b */ /* 0x000e6a0000000200 */
[C---:B--2---:R-:W-:Y:S06]  /*2690*/  HMMA.16816.F32 R8, R64.reuse, R68, R8 ;  /* 0x000000444008723c */ /* 0x044fec0000001808 */
[C---:B------:R-:W-:Y:S01]  /*26a0*/  HMMA.16816.F32 R76, R64.reuse, R70, R76 ;  /* 0x00000046404c723c */ /* 0x040fe2000000184c */
[----:B------:R-:W2:Y:S05]  /*26b0*/  LDSM.16.M88.4 R68, [R184] ;  /* 0x00000000b844783b */ /* 0x000eaa0000000200 */
[C---:B------:R-:W-:Y:S06]  /*26c0*/  HMMA.16816.F32 R32, R64.reuse, R52, R32 ;  /* 0x000000344020723c */ /* 0x040fec0000001820 */
[C---:B------:R-:W-:Y:S01]  /*26d0*/  HMMA.16816.F32 R52, R64.reuse, R54, R28 ;  /* 0x000000364034723c */ /* 0x040fe2000000181c */
[----:B------:R-:W-:Y:S05]  /*26e0*/  LDSM.16.M88.4 R28, [R184+0x800] ;  /* 0x00080000b81c783b */ /* 0x000fea0000000200 */
[C---:B------:R-:W-:Y:S06]  /*26f0*/  HMMA.16816.F32 R48, R64.reuse, R60, R48 ;  /* 0x0000003c4030723c */ /* 0x040fec0000001830 */
[C---:B------:R-:W-:Y:S01]  /*2700*/  HMMA.16816.F32 R44, R64.reuse, R62, R44 ;  /* 0x0000003e402c723c */ /* 0x040fe2000000182c */
[----:B------:R-:W-:Y:S05]  /*2710*/  LDSM.16.M88.4 R60, [R184+0x1000] ;  /* 0x00100000b83c783b */ /* 0x000fea0000000200 */
[C---:B------:R-:W-:Y:S06]  /*2720*/  HMMA.16816.F32 R40, R64.reuse, R56, R40 ;  /* 0x000000384028723c */ /* 0x040fec0000001828 */
[----:B------:R-:W-:Y:S01]  /*2730*/  HMMA.16816.F32 R36, R64, R58, R36 ;  /* 0x0000003a4024723c */ /* 0x000fe20000001824 */
[----:B------:R-:W4:Y:S04]  /*2740*/  LDSM.16.M88.4 R56, [R184+0x1800] ;  /* 0x00180000b838783b */ /* 0x000f280000000200 */
[----:B------:R-:W-:Y:S01]  /*2750*/  LDSM.16.M88.4 R64, [R198+0x4000] ;  /* 0x00400000c640783b */ /* 0x000fe20000000200 */
[C---:B---3--:R-:W-:Y:S06]  /*2760*/  HMMA.16816.F32 R8, R24.reuse, R20, R8 ;  /* 0x000000141808723c */ /* 0x048fec0000001808 */
[C---:B------:R-:W-:Y:S01]  /*2770*/  HMMA.16816.F32 R76, R24.reuse, R22, R76 ;  /* 0x00000016184c723c */ /* 0x040fe2000000184c */
[----:B------:R-:W3:Y:S05]  /*2780*/  LDSM.16.M88.4 R20, [R197+0xe000] ;  /* 0x00e00000c514783b */ /* 0x000eea0000000200 */
[C---:B------:R-:W-:Y:S06]  /*2790*/  HMMA.16816.F32 R52, R24.reuse, R82, R52 ;  /* 0x000000521834723c */ /* 0x040fec0000001834 */
[C---:B------:R-:W-:Y:S06]  /*27a0*/  HMMA.16816.F32 R32, R24.reuse, R80, R32 ;  /* 0x000000501820723c */ /* 0x040fec0000001820 */
[C---:B------:R-:W-:Y:S06]  /*27b0*/  HMMA.16816.F32 R48, R24.reuse, R16, R48 ;  /* 0x000000101830723c */ /* 0x040fec0000001830 */
[C---:B------:R-:W-:Y:S01]  /*27c0*/  HMMA.16816.F32 R44, R24.reuse, R18, R44 ;  /* 0x00000012182c723c */ /* 0x040fe2000000182c */
[----:B------:R-:W3:Y:S05]  /*27d0*/  LDSM.16.M88.4 R16, [R197+0xf800] ;  /* 0x00f80000c510783b */ /* 0x000eea0000000200 */
[C---:B-1----:R-:W-:Y:S06]  /*27e0*/  HMMA.16816.F32 R36, R24.reuse, R14, R36 ;  /* 0x0000000e1824723c */ /* 0x042fec0000001824 */
[----:B------:R-:W-:Y:S01]  /*27f0*/  HMMA.16816.F32 R40, R24, R12, R40 ;  /* 0x0000000c1828723c */ /* 0x000fe20000001828 */
[----:B------:R-:W1:Y:S04]  /*2800*/  LDSM.16.M88.4 R24, [R197+0xf000] ;  /* 0x00f00000c518783b */ /* 0x000e680000000200 */
[----:B------:R-:W1:Y:S01]  /*2810*/  LDSM.16.M88.4 R12, [R197+0xe800] ;  /* 0x00e80000c50c783b */ /* 0x000e620000000200 */
[C---:B--2---:R-:W-:Y:S06]  /*2820*/  HMMA.16816.F32 R8, R72.reuse, R68, R8 ;  /* 0x000000444808723c */ /* 0x044fec0000001808 */
[C---:B------:R-:W-:Y:S01]  /*2830*/  HMMA.16816.F32 R80, R72.reuse, R70, R76 ;  /* 0x000000464850723c */ /* 0x040fe2000000184c */
[----:B------:R-:W-:Y:S04]  /*2840*/  LDSM.16.M88.4 R76, [R196+0x4000] ;  /* 0x00400000c44c783b */ /* 0x000fe80000000200 */
[----:B------:R-:W2:Y:S01]  /*2850*/  LDSM.16.M88.4 R68, [R195+0x2000] ;  /* 0x00200000c344783b */ /* 0x000ea20000000200 */
[C---:B----4-:R-:W-:Y:S06]  /*2860*/  HMMA.16816.F32 R52, R72.reuse, R58, R52 ;  /* 0x0000003a4834723c */ /* 0x050fec0000001834 */
[C---:B------:R-:W-:Y:S01]  /*2870*/  HMMA.16816.F32 R32, R72.reuse, R56, R32 ;  /* 0x000000384820723c */ /* 0x040fe20000001820 */
[----:B------:R-:W4:Y:S05]  /*2880*/  LDSM.16.M88.4 R56, [R195+0x3800] ;  /* 0x00380000c338783b */ /* 0x000f2a0000000200 */
[C---:B------:R-:W-:Y:S06]  /*2890*/  HMMA.16816.F32 R36, R72.reuse, R62, R36 ;  /* 0x0000003e4824723c */ /* 0x040fec0000001824 */
[C---:B------:R-:W-:Y:S06]  /*28a0*/  HMMA.16816.F32 R48, R72.reuse, R28, R48 ;  /* 0x0000001c4830723c */ /* 0x040fec0000001830 */
[C---:B------:R-:W-:Y:S01]  /*28b0*/  HMMA.16816.F32 R44, R72.reuse, R30, R44 ;  /* 0x0000001e482c723c */ /* 0x040fe2000000182c */
[----:B------:R-:W-:Y:S05]  /*28c0*/  LDSM.16.M88.4 R28, [R195+0x2800] ;  /* 0x00280000c31c783b */ /* 0x000fea0000000200 */
[----:B------:R-:W-:Y:S01]  /*28d0*/  HMMA.16816.F32 R40, R72, R60, R40 ;  /* 0x0000003c4828723c */ /* 0x000fe20000001828 */
[----:B------:R-:W4:Y:S04]  /*28e0*/  LDSM.16.M88.4 R60, [R195+0x3000] ;  /* 0x00300000c33c783b */ /* 0x000f280000000200 */
        /* <DEDUP_REMOVED lines=8> */
[C---:B------:R-:W-:Y:S06]  /*2970*/  HMMA.16816.F32 R48, R64.reuse, R12, R48 ;  /* 0x0000000c4030723c */ /* 0x040fec0000001830 */
[C---:B------:R-:W-:Y:S01]  /*2980*/  HMMA.16816.F32 R44, R64.reuse, R14, R44 ;  /* 0x0000000e402c723c */ /* 0x040fe2000000182c */
[----:B------:R-:W-:Y:S05]  /*2990*/  LDSM.16.M88.4 R12, [R191+0xe800] ;  /* 0x00e80000bf0c783b */ /* 0x000fea0000000200 */
        /* <DEDUP_REMOVED lines=59> */
[C---:B------:R-:W-:Y:S06]  /*2d50*/  HMMA.16816.F32 R32, R72.reuse, R56, R32 ;  /* 0x000000384820723c */ /* 0x040fec0000001820 */
[C---:B------:R-:W-:Y:S06]  /*2d60*/  HMMA.16816.F32 R36, R72.reuse, R62, R36 ;  /* 0x0000003e4824723c */ /* 0x040fec0000001824 */
[C---:B------:R-:W-:Y:S06]  /*2d70*/  HMMA.16816.F32 R48, R72.reuse, R28, R48 ;  /* 0x0000001c4830723c */ /* 0x040fec0000001830 */
[----:B------:R-:W-:Y:S01]  /*2d80*/  HMMA.16816.F32 R44, R72, R30, R44 ;  /* 0x0000001e482c723c */ /* 0x000fe2000000182c */
[----:B------:R-:W-:Y:S05]  /*2d90*/  LDSM.16.M88.4 R28, [R184+0x4800] ;  /* 0x00480000b81c783b */ /* 0x000fea0000000200 */
[C---:B---3--:R-:W-:Y:S06]  /*2da0*/  HMMA.16816.F32 R8, R68.reuse, R20, R8 ;  /* 0x000000144408723c */ /* 0x048fec0000001808 */
[----:B------:R-:W-:Y:S01]  /*2db0*/  HMMA.16816.F32 R80, R68, R22, R80 ;  /* 0x000000164450723c */ /* 0x000fe20000001850 */
[----:B------:R-:W3:Y:S05]  /*2dc0*/  LDSM.16.M88.4 R20, [R184+0x5000] ;  /* 0x00500000b814783b */ /* 0x000eea0000000200 */
[----:B------:R-:W-:Y:S06]  /*2dd0*/  HMMA.16816.F32 R40, R72, R60, R40 ;  /* 0x0000003c4828723c */ /* 0x000fec0000001828 */
[C---:B------:R-:W-:Y:S06]  /*2de0*/  HMMA.16816.F32 R52, R68.reuse, R18, R52 ;  /* 0x000000124434723c */ /* 0x040fec0000001834 */
[C---:B------:R-:W-:Y:S01]  /*2df0*/  HMMA.16816.F32 R32, R68.reuse, R16, R32 ;  /* 0x000000104420723c */ /* 0x040fe20000001820 */
[----:B------:R-:W-:Y:S01]  /*2e00*/  LOP3.LUT R19, R86, 0xffffffe0, RZ, 0xc0, !PT ;  /* 0xffffffe056137812 */ /* 0x000fe200078ec0ff */
[----:B------:R-:W4:Y:S04]  /*2e10*/  @P0 LDC R17, c[0x0][0x2e8] ;  /* 0x0000ba00ff110b82 */ /* 0x000f280000000800 */
[----:B------:R-:W-:Y:S01]  /*2e20*/  IMAD.IADD R19, R134, 0x1, -R19 ;  /* 0x0000000186137824 */ /* 0x000fe200078e0a13 */
[----:B-1----:R-:W-:Y:S04]  /*2e30*/  HMMA.16816.F32 R36, R68, R26, R36 ;  /* 0x0000001a4424723c */ /* 0x002fe80000001824 */
[----:B------:R-:W-:-:S02]  /*2e40*/  SHF.R.S32.HI R0, RZ, 0x1f, R19 ;  /* 0x0000001fff007819 */ /* 0x000fc40000011413 */
[----:B------:R-:W-:Y:S02]  /*2e50*/  HMMA.16816.F32 R48, R68, R12, R48 ;  /* 0x0000000c4430723c */ /* 0x000fe40000001830 */
[----:B------:R-:W-:Y:S01]  /*2e60*/  LEA.HI R19, R0, R19, RZ, 0x2 ;  /* 0x0000001300137211 */ /* 0x000fe200078f10ff */
[----:B------:R-:W-:-:S03]  /*2e70*/  IMAD.SHL.U32 R0, R134, 0x2, RZ ;  /* 0x0000000286007824 */ /* 0x000fc600078e00ff */
[----:B------:R-:W-:Y:S01]  /*2e80*/  HMMA.16816.F32 R44, R68, R14, R44 ;  /* 0x0000000e442c723c */ /* 0x000fe2000000182c */
[----:B------:R-:W1:Y:S01]  /*2e90*/  LDSM.16.M88.4 R12, [R184+0x5800] ;  /* 0x00580000b80c783b */ /* 0x000e620000000200 */
[----:B------:R-:W-:Y:S01]  /*2ea0*/  SHF.R.S32.HI R16, RZ, 0x2, R19 ;  /* 0x00000002ff107819 */ /* 0x000fe20000011413 */
[----:B------:R-:W-:-:S04]  /*2eb0*/  DEPBAR.LE SB0, 0x0 ;  /* 0x000080000000791a */ /* 0x000fc80000000000 */
[----:B------:R-:W-:Y:S01]  /*2ec0*/  HMMA.16816.F32 R40, R68, R24, R40 ;  /* 0x000000184428723c */ /* 0x000fe20000001828 */
[----:B------:R-:W-:Y:S01]  /*2ed0*/  IMAD R16, R87, 0x10, R16 ;  /* 0x0000001057107824 */ /* 0x000fe200078e0210 */
[----:B------:R-:W-:Y:S01]  /*2ee0*/  LOP3.LUT R0, R0, 0x6, RZ, 0xc0, !PT ;  /* 0x0000000600007812 */ /* 0x000fe200078ec0ff */
[----:B----4-:R-:W4:Y:S02]  /*2ef0*/  @P0 MUFU.RCP R17, R17 ;  /* 0x0000001100110308 */ /* 0x010f240000001000 */
[----:B------:R-:W-:Y:S01]  /*2f00*/  IMAD.IADD R144, R89, 0x1, R16 ;  /* 0x0000000159907824 */ /* 0x000fe200078e0210 */
[C---:B--2---:R-:W-:Y:S01]  /*2f10*/  HMMA.16816.F32 R8, R64.reuse, R76, R8 ;  /* 0x0000004c4008723c */ /* 0x044fe20000001808 */
[----:B------:R-:W-:Y:S02]  /*2f20*/  IMAD R85, R85, 0x40, R0 ;  /* 0x0000004055557824 */ /* 0x000fe400078e0200 */
[----:B------:R-:W-:Y:S01]  /*2f30*/  IMAD.MOV.U32 R0, RZ, RZ, RZ ;  /* 0x000000ffff007224 */ /* 0x000fe200078e00ff */
[----:B------:R-:W-:Y:S01]  /*2f40*/  IADD3 R16, R135, R144, -R214 ;  /* 0x0000009087107210 */ /* 0x000fe20007ffe8d6 */
[C---:B------:R-:W-:Y:S01]  /*2f50*/  VIADD R19, R85.reuse, 0x1 ;  /* 0x0000000155137836 */ /* 0x040fe20000000000 */
[----:B---3--:R-:W-:Y:S01]  /*2f60*/  HMMA.16816.F32 R36, R64, R22, R36 ;  /* 0x000000164024723c */ /* 0x008fe20000001824 */
[C---:B------:R-:W-:Y:S01]  /*2f70*/  VIADD R18, R85.reuse, 0x8 ;  /* 0x0000000855127836 */ /* 0x040fe20000000000 */
[----:B------:R-:W-:-:S04]  /*2f80*/  ISETP.GE.AND P1, PT, R85, R135, PT ;  /* 0x000000875500720c */ /* 0x000fc80003f26270 */
[C---:B------:R-:W-:Y:S01]  /*2f90*/  HMMA.16816.F32 R80, R64.reuse, R78, R80 ;  /* 0x0000004e4050723c */ /* 0x040fe20000001850 */
[----:B------:R-:W-:Y:S02]  /*2fa0*/  IMAD.IADD R22, R16, 0x1, -R85 ;  /* 0x0000000110167824 */ /* 0x000fe400078e0a55 */
[----:B----45:R-:W-:Y:S01]  /*2fb0*/  @P0 FMUL.FTZ R0, R84, R17 ;  /* 0x0000001154000220 */ /* 0x030fe20000410000 */
[----:B------:R-:W-:Y:S01]  /*2fc0*/  VIADD R23, R85, 0x9 ;  /* 0x0000000955177836 */ /* 0x000fe20000000000 */
[-C--:B------:R-:W-:Y:S02]  /*2fd0*/  ISETP.GE.AND P5, PT, R18, R135.reuse, PT ;  /* 0x000000871200720c */ /* 0x080fe40003fa6270 */
[----:B------:R-:W-:Y:S01]  /*2fe0*/  IABS R22, R22 ;  /* 0x0000001600167213 */ /* 0x000fe20000000000 */
[C---:B------:R-:W-:Y:S01]  /*2ff0*/  HMMA.16816.F32 R40, R64.reuse, R20, R40 ;  /* 0x000000144028723c */ /* 0x040fe20000001828 */
[-C--:B------:R-:W-:Y:S02]  /*3000*/  ISETP.GE.AND P6, PT, R23, R135.reuse, PT ;  /* 0x000000871700720c */ /* 0x080fe40003fc6270 */
[----:B------:R-:W-:Y:S01]  /*3010*/  I2FP.F32.S32 R17, R22 ;  /* 0x0000001600117245 */ /* 0x000fe20000201400 */
[----:B------:R-:W-:Y:S01]  /*3020*/  BAR.SYNC.DEFER_BLOCKING 0x0 ;  /* 0x0000000000007b1d */ /* 0x000fe20000010000 */
[----:B------:R-:W-:Y:S01]  /*3030*/  ISETP.GE.AND P0, PT, R19, R135, PT ;  /* 0x000000871300720c */ /* 0x000fe20003f06270 */
[----:B------:R-:W-:Y:S01]  /*3040*/  HMMA.16816.F32 R48, R64, R28, R48 ;  /* 0x0000001c4030723c */ /* 0x000fe20000001830 */
[----:B------:R-:W-:-:S02]  /*3050*/  IMAD.IADD R21, R16, 0x1, -R19 ;  /* 0x0000000110157824 */ /* 0x000fc400078e0a13 */
[----:B------:R-:W-:-:S03]  /*3060*/  IMAD.IADD R20, R16, 0x1, -R18 ;  /* 0x0000000110147824 */ /* 0x000fc600078e0a12 */
[C---:B------:R-:W-:Y:S01]  /*3070*/  HMMA.16816.F32 R44, R64.reuse, R30, R44 ;  /* 0x0000001e402c723c */ /* 0x040fe2000000182c */
[----:B------:R-:W-:Y:S01]  /*3080*/  IABS R21, R21 ;  /* 0x0000001500157213 */ /* 0x000fe20000000000 */
[----:B------:R-:W-:Y:S01]  /*3090*/  IMAD.IADD R28, R16, 0x1, -R23 ;  /* 0x00000001101c7824 */ /* 0x000fe200078e0a17 */
[----:B------:R-:W-:Y:S02]  /*30a0*/  IABS R20, R20 ;  /* 0x0000001400147213 */ /* 0x000fe40000000000 */
[----:B------:R-:W-:Y:S01]  /*30b0*/  I2FP.F32.S32 R26, R21 ;  /* 0x00000015001a7245 */ /* 0x000fe20000201400 */
[C---:B-1----:R-:W-:Y:S01]  /*30c0*/  HMMA.16816.F32 R32, R64.reuse, R12, R32 ;  /* 0x0000000c4020723c */ /* 0x042fe20000001820 */
[----:B------:R-:W-:Y:S01]  /*30d0*/  FFMA.FTZ R30, R17, -R0, R8 ;  /* 0x80000000111e7223 */ /* 0x000fe20000010008 */
[C---:B------:R-:W-:Y:S01]  /*30e0*/  VIADD R17, R85.reuse, 0x10 ;  /* 0x0000001055117836 */ /* 0x040fe20000000000 */
[----:B------:R-:W-:Y:S01]  /*30f0*/  IABS R28, R28 ;  /* 0x0000001c001c7213 */ /* 0x000fe20000000000 */
[----:B------:R-:W-:Y:S01]  /*3100*/  FFMA.FTZ R26, R26, -R0, R9 ;  /* 0x800000001a1a7223 */ /* 0x000fe20000010009 */
[----:B------:R-:W-:Y:S01]  /*3110*/  VIADD R9, R85, 0x19 ;  /* 0x0000001955097836 */ /* 0x000fe20000000000 */
[----:B------:R-:W-:Y:S01]  /*3120*/  HMMA.16816.F32 R52, R64, R14, R52 ;  /* 0x0000000e4034723c */ /* 0x000fe20000001834 */
[C---:B------:R-:W-:Y:S01]  /*3130*/  IMAD.IADD R21, R16.reuse, 0x1, -R17 ;  /* 0x0000000110157824 */ /* 0x040fe200078e0a11 */
[----:B------:R-:W-:Y:S01]  /*3140*/  I2FP.F32.S32 R13, R20 ;  /* 0x00000014000d7245 */ /* 0x000fe20000201400 */
[C---:B------:R-:W-:Y:S01]  /*3150*/  VIADD R20, R16.reuse, 0x8 ;  /* 0x0000000810147836 */ /* 0x040fe20000000000 */
[----:B------:R-:W-:Y:S01]  /*3160*/  ISETP.GE.AND P4, PT, R17, R135, PT ;  /* 0x000000871100720c */ /* 0x000fe20003f86270 */
[----:B------:R-:W-:Y:S01]  /*3170*/  IMAD.IADD R8, R16, 0x1, -R9 ;  /* 0x0000000110087824 */ /* 0x000fe200078e0a09 */
[----:B------:R-:W-:Y:S01]  /*3180*/  IABS R21, R21 ;  /* 0x0000001500157213 */ /* 0x000fe20000000000 */
[----:B------:R-:W-:Y:S01]  /*3190*/  FFMA.FTZ R80, R13, -R0, R80 ;  /* 0x800000000d507223 */ /* 0x000fe20000010050 */
[----:B------:R-:W-:Y:S01]  /*31a0*/  VIADD R13, R85, 0x18 ;  /* 0x00000018550d7836 */ /* 0x000fe20000000000 */
[----:B------:R-:W-:Y:S01]  /*31b0*/  FSEL R30, R30, -INF , !P1 ;  /* 0xff8000001e1e7808 */ /* 0x000fe20004800000 */
[----:B------:R-:W-:Y:S01]  /*31c0*/  IMAD.IADD R24, R20, 0x1, -R85 ;  /* 0x0000000114187824 */ /* 0x000fe200078e0a55 */
[----:B------:R-:W-:Y:S01]  /*31d0*/  I2FP.F32.S32 R21, R21 ;  /* 0x0000001500157245 */ /* 0x000fe20000201400 */
[----:B------:R-:W-:Y:S01]  /*31e0*/  IMAD.IADD R25, R16, 0x1, -R13 ;  /* 0x0000000110197824 */ /* 0x000fe200078e0a0d */
[----:B------:R-:W-:Y:S01]  /*31f0*/  IABS R8, R8 ;  /* 0x0000000800087213 */ /* 0x000fe20000000000 */
[C---:B------:R-:W-:Y:S01]  /*3200*/  IMAD.IADD R18, R20.reuse, 0x1, -R18 ;  /* 0x0000000114127824 */ /* 0x040fe200078e0a12 */
[----:B------:R-:W-:Y:S01]  /*3210*/  IABS R24, R24 ;  /* 0x0000001800187213 */ /* 0x000fe20000000000 */
[----:B------:R-:W-:Y:S01]  /*3220*/  FFMA.FTZ R14, R21, -R0, R48 ;  /* 0x80000000150e7223 */ /* 0x000fe20000010030 */
[C---:B------:R-:W-:Y:S01]  /*3230*/  VIADD R21, R85.reuse, 0x20 ;  /* 0x0000002055157836 */ /* 0x040fe20000000000 */
[----:B------:R-:W-:Y:S01]  /*3240*/  IABS R25, R25 ;  /* 0x0000001900197213 */ /* 0x000fe20000000000 */
[----:B------:R-:W-:Y:S01]  /*3250*/  IMAD.IADD R23, R20, 0x1, -R23 ;  /* 0x0000000114177824 */ /* 0x000fe200078e0a17 */
[----:B------:R-:W-:Y:S01]  /*3260*/  IABS R18, R18 ;  /* 0x0000001200127213 */ /* 0x000fe20000000000 */
[----:B------:R-:W-:Y:S01]  /*3270*/  IMAD.IADD R22, R16, 0x1, -R21 ;  /* 0x0000000110167824 */ /* 0x000fe200078e0a15 */
[----:B------:R-:W-:Y:S01]  /*3280*/  I2FP.F32.S32 R25, R25 ;  /* 0x0000001900197245 */ /* 0x000fe20000201400 */
[----:B------:R-:W-:Y:S01]  /*3290*/  IMAD.IADD R19, R20, 0x1, -R19 ;  /* 0x0000000114137824 */ /* 0x000fe200078e0a13 */
[----:B------:R-:W-:Y:S01]  /*32a0*/  IABS R23, R23 ;  /* 0x0000001700177213 */ /* 0x000fe20000000000 */
[----:B------:R-:W-:Y:S01]  /*32b0*/  VIADD R15, R85, 0x11 ;  /* 0x00000011550f7836 */ /* 0x000fe20000000000 */
[----:B------:R-:W-:Y:S01]  /*32c0*/  IABS R22, R22 ;  /* 0x0000001600167213 */ /* 0x000fe20000000000 */
[----:B------:R-:W-:Y:S01]  /*32d0*/  FFMA.FTZ R44, R25, -R0, R44 ;  /* 0x80000000192c7223 */ /* 0x000fe2000001002c */
[----:B------:R-:W-:Y:S01]  /*32e0*/  I2FP.F32.S32 R27, R24 ;  /* 0x00000018001b7245 */ /* 0x000fe20000201400 */
[----:B------:R-:W-:Y:S01]  /*32f0*/  IMAD.IADD R12, R16, 0x1, -R15 ;  /* 0x00000001100c7824 */ /* 0x000fe200078e0a0f */
[----:B------:R-:W-:-:S02]  /*3300*/  IABS R19, R19 ;  /* 0x0000001300137213 */ /* 0x000fc40000000000 */
[----:B------:R-:W-:Y:S01]  /*3310*/  I2FP.F32.S32 R29, R18 ;  /* 0x00000012001d7245 */ /* 0x000fe20000201400 */
[----:B------:R-:W-:Y:S01]  /*3320*/  FFMA.FTZ R10, R27, -R0, R10 ;  /* 0x800000001b0a7223 */ /* 0x000fe2000001000a */
[----:B------:R-:W-:Y:S02]  /*3330*/  I2FP.F32.S32 R18, R23 ;  /* 0x0000001700127245 */ /* 0x000fe40000201400 */
[----:B------:R-:W-:Y:S01]  /*3340*/  I2FP.F32.S32 R8, R8 ;  /* 0x0000000800087245 */ /* 0x000fe20000201400 */
[----:B------:R-:W-:Y:S01]  /*3350*/  FFMA.FTZ R29, R29, -R0, R82 ;  /* 0x800000001d1d7223 */ /* 0x000fe20000010052 */
[----:B------:R-:W-:Y:S01]  /*3360*/  I2FP.F32.S32 R25, R22 ;  /* 0x0000001600197245 */ /* 0x000fe20000201400 */
[-C--:B------:R-:W-:Y:S01]  /*3370*/  FFMA.FTZ R27, R18, -R0.reuse, R83 ;  /* 0x80000000121b7223 */ /* 0x080fe20000010053 */
[----:B------:R-:W-:Y:S01]  /*3380*/  I2FP.F32.S32 R22, R19 ;  /* 0x0000001300167245 */ /* 0x000fe20000201400 */
[----:B------:R-:W-:Y:S02]  /*3390*/  IMAD.IADD R18, R20, 0x1, -R15 ;  /* 0x0000000114127824 */ /* 0x000fe400078e0a0f */
[----:B------:R-:W-:Y:S01]  /*33a0*/  FFMA.FTZ R8, R8, -R0, R45 ;  /* 0x8000000008087223 */ /* 0x000fe2000001002d */
[----:B------:R-:W-:Y:S01]  /*33b0*/  FSEL R45, R10, -INF , !P1 ;  /* 0xff8000000a2d7808 */ /* 0x000fe20004800000 */
[----:B------:R-:W-:-:S02]  /*33c0*/  IMAD.IADD R19, R20, 0x1, -R17 ;  /* 0x0000000114137824 */ /* 0x000fc400078e0a11 */
[----:B------:R-:W-:Y:S01]  /*33d0*/  FFMA.FTZ R11, R22, -R0, R11 ;  /* 0x80000000160b7223 */ /* 0x000fe2000001000b */
[C---:B------:R-:W-:Y:S01]  /*33e0*/  IMAD.IADD R10, R20.reuse, 0x1, -R9 ;  /* 0x00000001140a7824 */ /* 0x040fe200078e0a09 */
[----:B------:R-:W-:Y:S01]  /*33f0*/  IABS R18, R18 ;  /* 0x0000001200127213 */ /* 0x000fe20000000000 */
[C---:B------:R-:W-:Y:S01]  /*3400*/  IMAD.IADD R17, R20.reuse, 0x1, -R21 ;  /* 0x0000000114117824 */ /* 0x040fe200078e0a15 */
[----:B------:R-:W-:Y:S01]  /*3410*/  IABS R12, R12 ;  /* 0x0000000c000c7213 */ /* 0x000fe20000000000 */
[----:B------:R-:W-:Y:S01]  /*3420*/  FFMA.FTZ R170, R25, -R0, R40 ;  /* 0x8000000019aa7223 */ /* 0x000fe20000010028 */
[----:B------:R-:W-:Y:S01]  /*3430*/  FSEL R31, R11, -INF , !P0 ;  /* 0xff8000000b1f7808 */ /* 0x000fe20004000000 */
[----:B------:R-:W-:Y:S01]  /*3440*/  IMAD.IADD R11, R20, 0x1, -R13 ;  /* 0x00000001140b7824 */ /* 0x000fe200078e0a0d */
[----:B------:R-:W-:Y:S02]  /*3450*/  IABS R10, R10 ;  /* 0x0000000a000a7213 */ /* 0x000fe40000000000 */
[----:B------:R-:W-:-:S02]  /*3460*/  IABS R17, R17 ;  /* 0x0000001100117213 */ /* 0x000fc40000000000 */
[----:B------:R-:W-:Y:S02]  /*3470*/  I2FP.F32.S32 R18, R18 ;  /* 0x0000001200127245 */ /* 0x000fe40000201400 */
[----:B------:R-:W-:Y:S02]  /*3480*/  I2FP.F32.S32 R12, R12 ;  /* 0x0000000c000c7245 */ /* 0x000fe40000201400 */
[----:B------:R-:W-:Y:S02]  /*3490*/  I2FP.F32.S32 R10, R10 ;  /* 0x0000000a000a7245 */ /* 0x000fe40000201400 */
[----:B------:R-:W-:Y:S01]  /*34a0*/  I2FP.F32.S32 R17, R17 ;  /* 0x0000001100117245 */ /* 0x000fe20000201400 */
[-C--:B------:R-:W-:Y:S01]  /*34b0*/  FFMA.FTZ R12, R12, -R0.reuse, R49 ;  /* 0x800000000c0c7223 */ /* 0x080fe20000010031 */
[----:B------:R-:W-:Y:S01]  /*34c0*/  ISETP.GE.AND P2, PT, R13, R135, PT ;  /* 0x000000870d00720c */ /* 0x000fe20003f46270 */
[-C--:B------:R-:W-:Y:S01]  /*34d0*/  FFMA.FTZ R13, R18, -R0.reuse, R51 ;  /* 0x80000000120d7223 */ /* 0x080fe20000010033 */
[----:B------:R-:W-:Y:S01]  /*34e0*/  IABS R11, R11 ;  /* 0x0000000b000b7213 */ /* 0x000fe20000000000 */
[----:B------:R-:W-:Y:S01]  /*34f0*/  VIADD R51, R85, 0x21 ;  /* 0x0000002155337836 */ /* 0x000fe20000000000 */
[-C--:B------:R-:W-:Y:S01]  /*3500*/  ISETP.GE.AND P3, PT, R15, R135.reuse, PT ;  /* 0x000000870f00720c */ /* 0x080fe20003f66270 */
[-C--:B------:R-:W-:Y:S01]  /*3510*/  FFMA.FTZ R42, R17, -R0.reuse, R42 ;  /* 0x80000000112a7223 */ /* 0x080fe2000001002a */
[-C--:B------:R-:W-:Y:S01]  /*3520*/  ISETP.GE.AND P1, PT, R9, R135.reuse, PT ;  /* 0x000000870900720c */ /* 0x080fe20003f26270 */
[----:B------:R-:W-:Y:S01]  /*3530*/  FFMA.FTZ R9, R10, -R0, R47 ;  /* 0x800000000a097223 */ /* 0x000fe2000001002f */
[----:B------:R-:W-:Y:S01]  /*3540*/  FSEL R26, R26, -INF , !P0 ;  /* 0xff8000001a1a7808 */ /* 0x000fe20004000000 */
[----:B------:R-:W-:Y:S01]  /*3550*/  VIADD R49, R85, 0x30 ;  /* 0x0000003055317836 */ /* 0x000fe20000000000 */
[----:B------:R-:W-:Y:S01]  /*3560*/  ISETP.GE.AND P0, PT, R21, R135, PT ;  /* 0x000000871500720c */ /* 0x000fe20003f06270 */
[C---:B------:R-:W-:Y:S01]  /*3570*/  VIADD R21, R85.reuse, 0x28 ;  /* 0x0000002855157836 */ /* 0x040fe20000000000 */
[----:B------:R-:W-:Y:S01]  /*3580*/  IABS R15, R19 ;  /* 0x00000013000f7213 */ /* 0x000fe20000000000 */
[C---:B------:R-:W-:Y:S01]  /*3590*/  VIADD R19, R85.reuse, 0x29 ;  /* 0x0000002955137836 */ /* 0x040fe20000000000 */
[----:B------:R-:W-:Y:S01]  /*35a0*/  I2FP.F32.S32 R11, R11 ;  /* 0x0000000b000b7245 */ /* 0x000fe20000201400 */
[C---:B------:R-:W-:Y:S01]  /*35b0*/  VIADD R17, R85.reuse, 0x31 ;  /* 0x0000003155117836 */ /* 0x040fe20000000000 */
[----:B------:R-:W-:Y:S01]  /*35c0*/  FSEL R10, R44, -INF , !P2 ;  /* 0xff8000002c0a7808 */ /* 0x000fe20005000000 */
[C---:B------:R-:W-:Y:S01]  /*35d0*/  VIADD R47, R85.reuse, 0x38 ;  /* 0x00000038552f7836 */ /* 0x040fe20000000000 */
[----:B------:R-:W-:Y:S01]  /*35e0*/  FSEL R165, R42, -INF , !P0 ;  /* 0xff8000002aa57808 */ /* 0x000fe20004000000 */
[----:B------:R-:W-:-:S02]  /*35f0*/  VIADD R85, R85, 0x39 ;  /* 0x0000003955557836 */ /* 0x000fc40000000000 */
[----:B------:R-:W-:Y:S01]  /*3600*/  FFMA.FTZ R11, R11, -R0, R46 ;  /* 0x800000000b0b7223 */ /* 0x000fe2000001002e */
[C---:B------:R-:W-:Y:S01]  /*3610*/  IMAD.IADD R18, R16.reuse, 0x1, -R51 ;  /* 0x0000000110127824 */ /* 0x040fe200078e0a33 */
[----:B------:R-:W-:Y:S01]  /*3620*/  I2FP.F32.S32 R15, R15 ;  /* 0x0000000f000f7245 */ /* 0x000fe20000201400 */
[C---:B------:R-:W-:Y:S01]  /*3630*/  IMAD.IADD R46, R16.reuse, 0x1, -R21 ;  /* 0x00000001102e7824 */ /* 0x040fe200078e0a15 */
[----:B------:R-:W-:Y:S01]  /*3640*/  I2FP.F32.S32 R28, R28 ;  /* 0x0000001c001c7245 */ /* 0x000fe20000201400 */
[----:B------:R-:W-:Y:S01]  /*3650*/  IMAD.IADD R44, R16, 0x1, -R19 ;  /* 0x00000001102c7824 */ /* 0x000fe200078e0a13 */
[----:B------:R-:W-:Y:S01]  /*3660*/  FSEL R14, R14, -INF , !P4 ;  /* 0xff8000000e0e7808 */ /* 0x000fe20006000000 */
[C---:B------:R-:W-:Y:S02]  /*3670*/  IMAD.IADD R42, R16.reuse, 0x1, -R49 ;  /* 0x00000001102a7824 */ /* 0x040fe400078e0a31 */
[----:B------:R-:W-:Y:S01]  /*3680*/  FFMA.FTZ R15, R15, -R0, R50 ;  /* 0x800000000f0f7223 */ /* 0x000fe20000010032 */
[----:B------:R-:W-:-:S02]  /*3690*/  IMAD.IADD R25, R16, 0x1, -R17 ;  /* 0x0000000110197824 */ /* 0x000fc400078e0a11 */
[----:B------:R-:W-:Y:S01]  /*36a0*/  FFMA.FTZ R28, R28, -R0, R81 ;  /* 0x800000001c1c7223 */ /* 0x000fe20000010051 */
[C---:B------:R-:W-:Y:S01]  /*36b0*/  IMAD.IADD R24, R16.reuse, 0x1, -R47 ;  /* 0x0000000110187824 */ /* 0x040fe200078e0a2f */
[----:B------:R-:W-:Y:S01]  /*36c0*/  IABS R42, R42 ;  /* 0x0000002a002a7213 */ /* 0x000fe20000000000 */
[----:B------:R-:W-:Y:S01]  /*36d0*/  IMAD.IADD R23, R16, 0x1, -R85 ;  /* 0x0000000110177824 */ /* 0x000fe200078e0a55 */
[----:B------:R-:W-:Y:S01]  /*36e0*/  IABS R16, R18 ;  /* 0x0000001200107213 */ /* 0x000fe20000000000 */
[C---:B------:R-:W-:Y:S01]  /*36f0*/  IMAD.IADD R22, R20.reuse, 0x1, -R51 ;  /* 0x0000000114167824 */ /* 0x040fe200078e0a33 */
[----:B------:R-:W-:Y:S01]  /*3700*/  IABS R25, R25 ;  /* 0x0000001900197213 */ /* 0x000fe20000000000 */
[C---:B------:R-:W-:Y:S01]  /*3710*/  IMAD.IADD R18, R20.reuse, 0x1, -R49 ;  /* 0x0000000114127824 */ /* 0x040fe200078e0a31 */
[----:B------:R-:W-:Y:S01]  /*3720*/  FSEL R15, R15, -INF , !P4 ;  /* 0xff8000000f0f7808 */ /* 0x000fe20006000000 */
[----:B------:R-:W-:Y:S01]  /*3730*/  IMAD.MOV.U32 R48, RZ, RZ, R16 ;  /* 0x000000ffff307224 */ /* 0x000fe200078e0010 */
[----:B------:R-:W-:Y:S01]  /*3740*/  IABS R22, R22 ;  /* 0x0000001600167213 */ /* 0x000fe20000000000 */
[----:B------:R-:W-:Y:S01]  /*3750*/  IMAD.IADD R16, R20, 0x1, -R47 ;  /* 0x0000000114107824 */ /* 0x000fe200078e0a2f */
[----:B------:R-:W-:-:S02]  /*3760*/  FSEL R12, R12, -INF , !P3 ;  /* 0xff8000000c0c7808 */ /* 0x000fc40005800000 */
[----:B------:R-:W-:Y:S02]  /*3770*/  I2FP.F32.S32 R48, R48 ;  /* 0x0000003000307245 */ /* 0x000fe40000201400 */
[----:B------:R-:W-:Y:S02]  /*3780*/  I2FP.F32.S32 R22, R22 ;  /* 0x0000001600167245 */ /* 0x000fe40000201400 */
[----:B------:R-:W-:Y:S01]  /*3790*/  FSEL R13, R13, -INF , !P3 ;  /* 0xff8000000d0d7808 */ /* 0x000fe20005800000 */
[----:B------:R-:W-:Y:S01]  /*37a0*/  FFMA.FTZ R41, R48, -R0, R41 ;  /* 0x8000000030297223 */ /* 0x000fe20000010029 */
[----:B------:R-:W-:Y:S01]  /*37b0*/  IABS R24, R24 ;  /* 0x0000001800187213 */ /* 0x000fe20000000000 */
[----:B------:R-:W-:Y:S01]  /*37c0*/  FFMA.FTZ R22, R22, -R0, R43 ;  /* 0x8000000016167223 */ /* 0x000fe2000001002b */
[-C--:B------:R-:W-:Y:S01]  /*37d0*/  ISETP.GE.AND P4, PT, R19, R135.reuse, PT ;  /* 0x000000871300720c */ /* 0x080fe20003f86270 */
[----:B------:R-:W-:Y:S01]  /*37e0*/  IMAD.IADD R19, R20, 0x1, -R19 ;  /* 0x0000000114137824 */ /* 0x000fe200078e0a13 */
[----:B------:R-:W-:-:S02]  /*37f0*/  ISETP.GE.AND P3, PT, R49, R135, PT ;  /* 0x000000873100720c */ /* 0x000fc40003f66270 */
[----:B------:R-:W-:Y:S02]  /*3800*/  IABS R23, R23 ;  /* 0x0000001700177213 */ /* 0x000fe40000000000 */
[----:B------:R-:W-:Y:S02]  /*3810*/  FSEL R28, R28, -INF , !P6 ;  /* 0xff8000001c1c7808 */ /* 0x000fe40007000000 */
[----:B------:R-:W-:Y:S02]  /*3820*/  FSEL R27, R27, -INF , !P6 ;  /* 0xff8000001b1b7808 */ /* 0x000fe40007000000 */
[----:B------:R-:W-:Y:S02]  /*3830*/  FSEL R11, R11, -INF , !P2 ;  /* 0xff8000000b0b7808 */ /* 0x000fe40005000000 */
[----:B------:R-:W-:Y:S02]  /*3840*/  I2FP.F32.S32 R49, R42 ;  /* 0x0000002a00317245 */ /* 0x000fe40000201400 */
[----:B------:R-:W-:-:S02]  /*3850*/  FSEL R40, R80, -INF , !P5 ;  /* 0xff80000050287808 */ /* 0x000fc40006800000 */
[----:B------:R-:W-:Y:S01]  /*3860*/  FSEL R29, R29, -INF , !P5 ;  /* 0xff8000001d1d7808 */ /* 0x000fe20006800000 */
[----:B------:R-:W-:Y:S01]  /*3870*/  FFMA.FTZ R32, R49, -R0, R32 ;  /* 0x8000000031207223 */ /* 0x000fe20000010020 */
[-C--:B------:R-:W-:Y:S01]  /*3880*/  ISETP.GE.AND P6, PT, R21, R135.reuse, PT ;  /* 0x000000871500720c */ /* 0x080fe20003fc6270 */
[C---:B------:R-:W-:Y:S01]  /*3890*/  IMAD.IADD R21, R20.reuse, 0x1, -R21 ;  /* 0x0000000114157824 */ /* 0x040fe200078e0a15 */
[----:B------:R-:W-:Y:S01]  /*38a0*/  ISETP.GE.AND P2, PT, R17, R135, PT ;  /* 0x000000871100720c */ /* 0x000fe20003f46270 */
[C---:B------:R-:W-:Y:S01]  /*38b0*/  IMAD.IADD R17, R20.reuse, 0x1, -R17 ;  /* 0x0000000114117824 */ /* 0x040fe200078e0a11 */
[----:B------:R-:W-:Y:S01]  /*38c0*/  I2FP.F32.S32 R42, R25 ;  /* 0x00000019002a7245 */ /* 0x000fe20000201400 */
[----:B------:R-:W-:Y:S01]  /*38d0*/  IMAD.IADD R20, R20, 0x1, -R85 ;  /* 0x0000000114147824 */ /* 0x000fe200078e0a55 */
[----:B------:R-:W-:Y:S02]  /*38e0*/  ISETP.GE.AND P5, PT, R51, R135, PT ;  /* 0x000000873300720c */ /* 0x000fe40003fa6270 */
[----:B------:R-:W-:Y:S01]  /*38f0*/  I2FP.F32.S32 R25, R24 ;  /* 0x0000001800197245 */ /* 0x000fe20000201400 */
[----:B------:R-:W-:Y:S01]  /*3900*/  FFMA.FTZ R33, R42, -R0, R33 ;  /* 0x800000002a217223 */ /* 0x000fe20000010021 */
[----:B------:R-:W-:-:S02]  /*3910*/  I2FP.F32.S32 R24, R23 ;  /* 0x0000001700187245 */ /* 0x000fc40000201400 */
[----:B------:R-:W-:Y:S01]  /*3920*/  IABS R19, R19 ;  /* 0x0000001300137213 */ /* 0x000fe20000000000 */
[----:B------:R-:W-:Y:S01]  /*3930*/  FFMA.FTZ R52, R25, -R0, R52 ;  /* 0x8000000019347223 */ /* 0x000fe20000010034 */
[----:B------:R-:W-:Y:S01]  /*3940*/  IABS R18, R18 ;  /* 0x0000001200127213 */ /* 0x000fe20000000000 */
[----:B------:R-:W-:Y:S01]  /*3950*/  FFMA.FTZ R53, R24, -R0, R53 ;  /* 0x8000000018357223 */ /* 0x000fe20000010035 */
[----:B------:R-:W-:Y:S02]  /*3960*/  FSEL R162, R41, -INF , !P5 ;  /* 0xff80000029a27808 */ /* 0x000fe40006800000 */
[----:B------:R-:W-:Y:S02]  /*3970*/  FSEL R205, R22, -INF , !P5 ;  /* 0xff80000016cd7808 */ /* 0x000fe40006800000 */
[----:B------:R-:W-:Y:S02]  /*3980*/  IABS R17, R17 ;  /* 0x0000001100117213 */ /* 0x000fe40000000000 */
[----:B------:R-:W-:-:S02]  /*3990*/  ISETP.GE.AND P5, PT, R135, 0x41, PT ;  /* 0x000000418700780c */ /* 0x000fc40003fa6270 */
[----:B------:R-:W-:Y:S02]  /*39a0*/  IABS R46, R46 ;  /* 0x0000002e002e7213 */ /* 0x000fe40000000000 */
[----:B------:R-:W-:Y:S02]  /*39b0*/  IABS R44, R44 ;  /* 0x0000002c002c7213 */ /* 0x000fe40000000000 */
[----:B------:R-:W-:Y:S02]  /*39c0*/  IABS R21, R21 ;  /* 0x0000001500157213 */ /* 0x000fe40000000000 */
[----:B------:R-:W-:Y:S02]  /*39d0*/  IABS R16, R16 ;  /* 0x0000001000107213 */ /* 0x000fe40000000000 */
[----:B------:R-:W-:Y:S02]  /*39e0*/  IABS R20, R20 ;  /* 0x0000001400147213 */ /* 0x000fe40000000000 */
[----:B------:R-:W-:-:S02]  /*39f0*/  I2FP.F32.S32 R24, R19 ;  /* 0x0000001300187245 */ /* 0x000fc40000201400 */
[----:B------:R-:W-:Y:S02]  /*3a00*/  FSEL R8, R8, -INF , !P1 ;  /* 0xff80000008087808 */ /* 0x000fe40004800000 */
[----:B------:R-:W-:Y:S01]  /*3a10*/  FSEL R9, R9, -INF , !P1 ;  /* 0xff80000009097808 */ /* 0x000fe20004800000 */
[----:B------:R-:W-:Y:S01]  /*3a20*/  FFMA.FTZ R39, R24, -R0, R39 ;  /* 0x8000000018277223 */ /* 0x000fe20000010027 */
[----:B------:R-:W-:Y:S02]  /*3a30*/  I2FP.F32.S32 R19, R18 ;  /* 0x0000001200137245 */ /* 0x000fe40000201400 */
[----:B------:R-:W-:Y:S02]  /*3a40*/  ISETP.GE.AND P1, PT, R47, R135, PT ;  /* 0x000000872f00720c */ /* 0x000fe40003f26270 */
[----:B------:R-:W-:Y:S01]  /*3a50*/  I2FP.F32.S32 R18, R17 ;  /* 0x0000001100127245 */ /* 0x000fe20000201400 */
[----:B------:R-:W-:Y:S01]  /*3a60*/  FFMA.FTZ R34, R19, -R0, R34 ;  /* 0x8000000013227223 */ /* 0x000fe20000010022 */
[----:B------:R-:W-:-:S02]  /*3a70*/  I2FP.F32.S32 R47, R46 ;  /* 0x0000002e002f7245 */ /* 0x000fc40000201400 */
[----:B------:R-:W-:Y:S01]  /*3a80*/  I2FP.F32.S32 R44, R44 ;  /* 0x0000002c002c7245 */ /* 0x000fe20000201400 */
[-C--:B------:R-:W-:Y:S01]  /*3a90*/  FFMA.FTZ R35, R18, -R0.reuse, R35 ;  /* 0x8000000012237223 */ /* 0x080fe20000010023 */
[----:B------:R-:W-:Y:S01]  /*3aa0*/  I2FP.F32.S32 R21, R21 ;  /* 0x0000001500157245 */ /* 0x000fe20000201400 */
[----:B------:R-:W-:Y:S01]  /*3ab0*/  FFMA.FTZ R36, R47, -R0, R36 ;  /* 0x800000002f247223 */ /* 0x000fe20000010024 */
[----:B------:R-:W-:Y:S01]  /*3ac0*/  I2FP.F32.S32 R17, R16 ;  /* 0x0000001000117245 */ /* 0x000fe20000201400 */
[----:B------:R-:W-:Y:S01]  /*3ad0*/  FFMA.FTZ R37, R44, -R0, R37 ;  /* 0x800000002c257223 */ /* 0x000fe20000010025 */
[----:B------:R-:W-:Y:S01]  /*3ae0*/  I2FP.F32.S32 R20, R20 ;  /* 0x0000001400147245 */ /* 0x000fe20000201400 */
[-C--:B------:R-:W-:Y:S01]  /*3af0*/  FFMA.FTZ R38, R21, -R0.reuse, R38 ;  /* 0x8000000015267223 */ /* 0x080fe20000010026 */
[----:B------:R-:W-:Y:S01]  /*3b00*/  FSEL R170, R170, -INF , !P0 ;  /* 0xff800000aaaa7808 */ /* 0x000fe20004000000 */
[-C--:B------:R-:W-:Y:S01]  /*3b10*/  FFMA.FTZ R54, R17, -R0.reuse, R54 ;  /* 0x8000000011367223 */ /* 0x080fe20000010036 */
[----:B------:R-:W-:Y:S01]  /*3b20*/  ISETP.GE.AND P0, PT, R85, R135, PT ;  /* 0x000000875500720c */ /* 0x000fe20003f06270 */
[----:B------:R-:W-:Y:S01]  /*3b30*/  FFMA.FTZ R55, R20, -R0, R55 ;  /* 0x8000000014377223 */ /* 0x000fe20000010037 */
[----:B------:R-:W-:-:S02]  /*3b40*/  FSEL R166, R36, -INF , !P6 ;  /* 0xff80000024a67808 */ /* 0x000fc40007000000 */
[----:B------:R-:W-:Y:S02]  /*3b50*/  FSEL R203, R38, -INF , !P6 ;  /* 0xff80000026cb7808 */ /* 0x000fe40007000000 */
        /* <DEDUP_REMOVED lines=9> */
[----:B------:R-:W-:Y:S01]  /*3bf0*/  FSEL R167, R55, -INF , !P0 ;  /* 0xff80000037a77808 */ /* 0x000fe20004000000 */
[----:B------:R-:W-:Y:S06]  /*3c00*/  @!P5 BRA `(.L_x_197) ;  /* 0x000000040000d947 */ /* 0x000fec0003800000 */
[----:B------:R-:W-:Y:S01]  /*3c10*/  ULDC UR5, c[0x0][0x2d0] ;  /* 0x0000b40000057ab9 */ /* 0x000fe20000000800 */
[----:B------:R-:W-:Y:S01]  /*3c20*/  LEA.HI.SX32 R33, R4, 0xfffffffe, 0x1a ;  /* 0xfffffffe04217811 */ /* 0x000fe200078fd2ff */
[----:B------:R-:W-:Y:S01]  /*3c30*/  BSSY B0, `(.L_x_198) ;  /* 0x000003c000007945 */ /* 0x000fe20003800000 */
[----:B------:R-:W-:Y:S02]  /*3c40*/  ISETP.GE.AND P4, PT, R146, UR5, PT ;  /* 0x0000000592007c0c */ /* 0x000fe4000bf86270 */
[----:B------:R-:W-:Y:S01]  /*3c50*/  ISETP.GE.AND P1, PT, R212, UR5, PT ;  /* 0x00000005d4007c0c */ /* 0x000fe2000bf26270 */
[----:B------:R-:W-:Y:S01]  /*3c60*/  IMAD R6, R6, R33, RZ ;  /* 0x0000002106067224 */ /* 0x000fe200078e02ff */
[----:B------:R-:W-:Y:S02]  /*3c70*/  ISETP.GE.AND P3, PT, R213, UR5, PT ;  /* 0x00000005d5007c0c */ /* 0x000fe4000bf66270 */
[----:B------:R-:W-:Y:S01]  /*3c80*/  SHF.R.S32.HI R4, RZ, 0x1f, R33 ;  /* 0x0000001fff047819 */ /* 0x000fe20000011421 */
[----:B------:R-:W-:-:S04]  /*3c90*/  IMAD.WIDE.U32 R32, R33, R7, R220 ;  /* 0x0000000721207225 */ /* 0x000fc800078e00dc */
        /* <DEDUP_REMOVED lines=15> */
[----:B------:R2:W-:Y:S02]  /*3d90*/  @!P4 LDGSTS.E.BYPASS.LTC128B.128 [R211+0xc000], desc[UR8][R20.64] ;  /* 0x0c00000014d3cfae */ /* 0x0005e4000b901d48 */
[--C-:B------:R-:W-:Y:S01]  /*3da0*/  IMAD.X R7, R207, 0x1, R4.reuse, P6 ;  /* 0x00000001cf077824 */ /* 0x100fe200030e0604 */
[C---:B------:R-:W-:Y:S01]  /*3db0*/  @!P1 LEA.HI.X R17, R32.reuse, R17, R4, 0x1, P0 ;  /* 0x0000001120119211 */ /* 0x040fe200000f0c04 */
[----:B------:R2:W-:Y:S01]  /*3dc0*/  @P3 STS.128 [R211+0xe000], RZ ;  /* 0x00e000ffd3003388 */ /* 0x0005e20000000c00 */
[----:B----4-:R-:W-:-:S04]  /*3dd0*/  @!P3 LEA R18, P2, R32, R18, 0x1 ;  /* 0x000000122012b211 */ /* 0x010fc800078408ff */
[----:B------:R-:W-:Y:S02]  /*3de0*/  @!P3 LEA.HI.X R19, R32, R19, R4, 0x1, P2 ;  /* 0x000000132013b211 */ /* 0x000fe400010f0c04 */
        /* <DEDUP_REMOVED lines=32> */
.L_x_199:
[----:B------:R-:W-:Y:S05]  /*3ff0*/  BSYNC B0 ;  /* 0x0000000000007941 */ /* 0x000fea0003800000 */
.L_x_198:
[----:B------:R-:W0:Y:S02]  /*4000*/  LDGDEPBAR ;  /* 0x00000000000079af */ /* 0x000e240000000000 */
.L_x_197:
        /* <DEDUP_REMOVED lines=52> */
[C---:B------:R-:W-:Y:S01]  /*4350*/  FSETP.NEU.FTZ.AND P0, PT, R133.reuse, -INF , PT ;  /* 0xff8000008500780b */ /* 0x040fe20003f1d000 */
[----:B------:R-:W-:Y:S01]  /*4360*/  FMUL.FTZ R201, R133, UR5 ;  /* 0x0000000585c97c20 */ /* 0x000fe20008410000 */
[----:B--2---:R-:W-:Y:S01]  /*4370*/  FMNMX.FTZ R132, R7, R132, !PT ;  /* 0x0000008407847209 */ /* 0x004fe20007810000 */
[----:B------:R-:W-:Y:S03]  /*4380*/  LDSM.16.MT88.4 R72, [R190+0x14000] ;  /* 0x01400000be48783b */ /* 0x000fe60000004200 */
[----:B------:R-:W-:Y:S01]  /*4390*/  FSEL R201, R201, RZ, P0 ;  /* 0x000000ffc9c97208 */ /* 0x000fe20000000000 */
[C---:B------:R-:W-:Y:S01]  /*43a0*/  FMUL.FTZ R168, R132.reuse, UR5 ;  /* 0x0000000584a87c20 */ /* 0x040fe20008410000 */
[----:B------:R-:W-:Y:S01]  /*43b0*/  FSETP.NEU.FTZ.AND P0, PT, R132, -INF , PT ;  /* 0xff8000008400780b */ /* 0x000fe20003f1d000 */
[----:B------:R-:W-:Y:S02]  /*43c0*/  LDSM.16.MT88.4 R120, [R189+0x16000] ;  /* 0x01600000bd78783b */ /* 0x000fe40000004200 */
[--C-:B------:R-:W-:Y:S01]  /*43d0*/  FFMA.FTZ R156, R40, UR5, -R201.reuse ;  /* 0x00000005289c7c23 */ /* 0x100fe200080108c9 */
[----:B------:R-:W-:Y:S01]  /*43e0*/  FSEL R168, R168, RZ, P0 ;  /* 0x000000ffa8a87208 */ /* 0x000fe20000000000 */
[----:B------:R-:W1:Y:S01]  /*43f0*/  LDSM.16.MT88.4 R40, [R190+0x12000] ;  /* 0x01200000be28783b */ /* 0x000e620000004200 */
        /* <DEDUP_REMOVED lines=12> */
[--C-:B------:R-:W-:Y:S01]  /*44c0*/  FFMA.FTZ R152, R15, UR5, -R168.reuse ;  /* 0x000000050f987c23 */ /* 0x100fe200080108a8 */
[--C-:B------:R-:W-:Y:S01]  /*44d0*/  FFMA.FTZ R145, R13, UR5, -R168.reuse ;  /* 0x000000050d917c23 */ /* 0x100fe200080108a8 */
[--C-:B------:R-:W-:Y:S01]  /*44e0*/  FFMA.FTZ R148, R11, UR5, -R168.reuse ;  /* 0x000000050b947c23 */ /* 0x100fe200080108a8 */
[----:B------:R-:W2:Y:S01]  /*44f0*/  MUFU.EX2 R157, R157 ;  /* 0x0000009d009d7308 */ /* 0x000ea20000000800 */
[--C-:B------:R-:W-:Y:S01]  /*4500*/  FFMA.FTZ R3, R9, UR5, -R168.reuse ;  /* 0x0000000509037c23 */ /* 0x100fe200080108a8 */
[----:B------:R-:W3:Y:S01]  /*4510*/  LDSM.16.MT88.4 R12, [R190+0x12800] ;  /* 0x01280000be0c783b */ /* 0x000ee20000004200 */
[--C-:B------:R-:W-:Y:S01]  /*4520*/  FFMA.FTZ R161, R170, UR5, -R201.reuse ;  /* 0x00000005aaa17c23 */ /* 0x100fe200080108c9 */
[--C-:B------:R-:W-:Y:S01]  /*4530*/  FFMA.FTZ R163, R166, UR5, -R201.reuse ;  /* 0x00000005a6a37c23 */ /* 0x100fe200080108c9 */
[--C-:B------:R-:W-:Y:S01]  /*4540*/  FFMA.FTZ R162, R162, UR5, -R201.reuse ;  /* 0x00000005a2a27c23 */ /* 0x100fe200080108c9 */
[----:B------:R-:W4:Y:S01]  /*4550*/  LDSM.16.MT88.4 R8, [R192+0x14800] ;  /* 0x01480000c008783b */ /* 0x000f220000004200 */
        /* <DEDUP_REMOVED lines=9> */
[----:B------:R-:W5:Y:S01]  /*45f0*/  MUFU.EX2 R153, R153 ;  /* 0x0000009900997308 */ /* 0x000f620000000800 */
[----:B--2---:R-:W-:Y:S01]  /*4600*/  F2FP.F16.F32.PACK_AB R112, R157, R158 ;  /* 0x0000009e9d70723e */ /* 0x004fe200000000ff */
        /* <DEDUP_REMOVED lines=12> */
[----:B------:R-:W2:Y:S01]  /*46d0*/  MUFU.EX2 R160, R160 ;  /* 0x000000a000a07308 */ /* 0x000ea20000000800 */
[----:B-----5:R-:W-:Y:S01]  /*46e0*/  F2FP.F16.F32.PACK_AB R114, R153, R156 ;  /* 0x0000009c9972723e */ /* 0x020fe200000000ff */
[----:B------:R-:W-:-:S04]  /*46f0*/  FADD.FTZ R156, R156, R157 ;  /* 0x0000009d9c9c7221 */ /* 0x000fc80000010000 */
[----:B------:R-:W-:Y:S02]  /*4700*/  FADD.FTZ R156, R153, R156 ;  /* 0x0000009c999c7221 */ /* 0x000fe40000010000 */
[----:B------:R-:W-:Y:S08]  /*4710*/  MUFU.EX2 R155, R155 ;  /* 0x0000009b009b7308 */ /* 0x000ff00000000800 */
[----:B------:R-:W5:Y:S01]  /*4720*/  MUFU.EX2 R154, R154 ;  /* 0x0000009a009a7308 */ /* 0x000f620000000800 */
[----:B--2---:R-:W-:Y:S01]  /*4730*/  F2FP.F16.F32.PACK_AB R113, R160, R159 ;  /* 0x0000009fa071723e */ /* 0x004fe200000000ff */
[----:B------:R-:W-:-:S06]  /*4740*/  FADD.FTZ R160, R159, R160 ;  /* 0x000000a09fa07221 */ /* 0x000fcc0000010000 */
[----:B------:R-:W-:Y:S08]  /*4750*/  MUFU.EX2 R151, R151 ;  /* 0x0000009700977308 */ /* 0x000ff00000000800 */
[----:B------:R-:W2:Y:S01]  /*4760*/  MUFU.EX2 R150, R150 ;  /* 0x0000009600967308 */ /* 0x000ea20000000800 */
[----:B-----5:R-:W-:Y:S01]  /*4770*/  F2FP.F16.F32.PACK_AB R115, R154, R155 ;  /* 0x0000009b9a73723e */ /* 0x020fe200000000ff */
[----:B------:R-:W-:-:S04]  /*4780*/  FADD.FTZ R155, R155, R160 ;  /* 0x000000a09b9b7221 */ /* 0x000fc80000010000 */
[----:B------:R-:W-:Y:S02]  /*4790*/  FADD.FTZ R155, R154, R155 ;  /* 0x0000009b9a9b7221 */ /* 0x000fe40000010000 */
[C---:B-1----:R-:W-:Y:S01]  /*47a0*/  HMMA.16816.F32 R36, R112.reuse, R40, RZ ;  /* 0x000000287024723c */ /* 0x042fe200000018ff */
[----:B------:R-:W-:Y:S05]  /*47b0*/  MUFU.EX2 R149, R149 ;  /* 0x0000009500957308 */ /* 0x000fea0000000800 */
[C---:B------:R-:W-:Y:S03]  /*47c0*/  HMMA.16816.F32 R60, R112.reuse, R64, RZ ;  /* 0x00000040703c723c */ /* 0x040fe600000018ff */
[----:B------:R-:W1:Y:S01]  /*47d0*/  MUFU.EX2 R2, R2 ;  /* 0x0000000200027308 */ /* 0x000e620000000800 */
[C---:B--2---:R-:W-:Y:S01]  /*47e0*/  F2FP.F16.F32.PACK_AB R4, R150.reuse, R151 ;  /* 0x000000979604723e */ /* 0x044fe200000000ff */
[----:B------:R-:W-:Y:S01]  /*47f0*/  FADD.FTZ R151, R151, R156 ;  /* 0x0000009c97977221 */ /* 0x000fe20000010000 */
[----:B------:R-:W-:Y:S03]  /*4800*/  HMMA.16816.F32 R40, R112, R42, RZ ;  /* 0x0000002a7028723c */ /* 0x000fe600000018ff */
[----:B------:R-:W-:-:S02]  /*4810*/  FADD.FTZ R150, R150, R151 ;  /* 0x0000009796967221 */ /* 0x000fc40000010000 */
[----:B------:R-:W-:Y:S01]  /*4820*/  MUFU.EX2 R152, R152 ;  /* 0x0000009800987308 */ /* 0x000fe20000000800 */
[C---:B------:R-:W-:Y:S06]  /*4830*/  HMMA.16816.F32 R64, R112.reuse, R66, RZ ;  /* 0x000000427040723c */ /* 0x040fec00000018ff */
[----:B------:R-:W-:Y:S01]  /*4840*/  HMMA.16816.F32 R76, R112, R80, RZ ;  /* 0x00000050704c723c */ /* 0x000fe200000018ff */
[----:B------:R-:W2:Y:S01]  /*4850*/  MUFU.EX2 R145, R145 ;  /* 0x0000009100917308 */ /* 0x000ea20000000800 */
[----:B-1----:R-:W-:Y:S01]  /*4860*/  F2FP.F16.F32.PACK_AB R6, R2, R149 ;  /* 0x000000950206723e */ /* 0x002fe200000000ff */
[----:B------:R-:W-:-:S03]  /*4870*/  FADD.FTZ R149, R149, R150 ;  /* 0x0000009695957221 */ /* 0x000fc60000010000 */
[C---:B------:R-:W-:Y:S01]  /*4880*/  HMMA.16816.F32 R84, R112.reuse, R88, RZ ;  /* 0x000000587054723c */ /* 0x040fe200000018ff */
[----:B------:R-:W-:Y:S02]  /*4890*/  FADD.FTZ R2, R2, R149 ;  /* 0x0000009502027221 */ /* 0x000fe40000010000 */
[----:B------:R-:W-:Y:S03]  /*48a0*/  MUFU.EX2 R148, R148 ;  /* 0x0000009400947308 */ /* 0x000fe60000000800 */
[C---:B------:R-:W-:Y:S05]  /*48b0*/  HMMA.16816.F32 R80, R112.reuse, R82, RZ ;  /* 0x000000527050723c */ /* 0x040fea00000018ff */
[----:B------:R-:W1:Y:S01]  /*48c0*/  MUFU.EX2 R3, R3 ;  /* 0x0000000300037308 */ /* 0x000e620000000800 */
[----:B--2---:R-:W-:Y:S01]  /*48d0*/  F2FP.F16.F32.PACK_AB R5, R145, R152 ;  /* 0x000000989105723e */ /* 0x004fe200000000ff */
[----:B------:R-:W-:Y:S01]  /*48e0*/  HMMA.16816.F32 R88, R112, R90, RZ ;  /* 0x0000005a7058723c */ /* 0x000fe200000018ff */
[----:B------:R-:W-:-:S04]  /*48f0*/  FADD.FTZ R152, R152, R155 ;  /* 0x0000009b98987221 */ /* 0x000fc80000010000 */
[----:B------:R-:W-:Y:S01]  /*4900*/  FADD.FTZ R145, R145, R152 ;  /* 0x0000009891917221 */ /* 0x000fe20000010000 */
[C---:B------:R-:W-:Y:S01]  /*4910*/  HMMA.16816.F32 R92, R112.reuse, R96, RZ ;  /* 0x00000060705c723c */ /* 0x040fe200000018ff */
[----:B------:R-:W-:Y:S05]  /*4920*/  MUFU.EX2 R161, R161 ;  /* 0x000000a100a17308 */ /* 0x000fea0000000800 */
[----:B------:R-:W-:Y:S01]  /*4930*/  HMMA.16816.F32 R100, R112, R104, RZ ;  /* 0x000000687064723c */ /* 0x000fe200000018ff */
[----:B-1----:R-:W-:Y:S02]  /*4940*/  F2FP.F16.F32.PACK_AB R7, R3, R148 ;  /* 0x000000940307723e */ /* 0x002fe400000000ff */
[----:B------:R-:W1:Y:S01]  /*4950*/  MUFU.EX2 R162, R162 ;  /* 0x000000a200a27308 */ /* 0x000e620000000800 */
[----:B------:R-:W-:-:S02]  /*4960*/  FADD.FTZ R148, R148, R145 ;  /* 0x0000009194947221 */ /* 0x000fc40000010000 */
[----:B------:R-:W-:Y:S02]  /*4970*/  HMMA.16816.F32 R96, R112, R98, RZ ;  /* 0x000000627060723c */ /* 0x000fe400000018ff */
[----:B------:R-:W-:-:S04]  /*4980*/  FADD.FTZ R148, R3, R148 ;  /* 0x0000009403947221 */ /* 0x000fc80000010000 */
[C---:B---3--:R-:W-:Y:S01]  /*4990*/  HMMA.16816.F32 R36, R4.reuse, R12, R36 ;  /* 0x0000000c0424723c */ /* 0x048fe20000001824 */
[----:B------:R-:W-:Y:S05]  /*49a0*/  MUFU.EX2 R163, R163 ;  /* 0x000000a300a37308 */ /* 0x000fea0000000800 */
[C---:B------:R-:W-:Y:S01]  /*49b0*/  HMMA.16816.F32 R40, R4.reuse, R14, R40 ;  /* 0x0000000e0428723c */ /* 0x040fe20000001828 */
[----:B------:R-:W2:Y:S02]  /*49c0*/  LDSM.16.MT88.4 R12, [R192+0x16800] ;  /* 0x01680000c00c783b */ /* 0x000ea40000004200 */
[----:B------:R-:W-:Y:S03]  /*49d0*/  MUFU.EX2 R164, R164 ;  /* 0x000000a400a47308 */ /* 0x000fe60000000800 */
[C---:B----4-:R-:W-:Y:S05]  /*49e0*/  HMMA.16816.F32 R60, R4.reuse, R8, R60 ;  /* 0x00000008043c723c */ /* 0x050fea000000183c */
        /* <DEDUP_REMOVED lines=150> */
[----:B------:R-:W-:Y:S01]  /*5350*/  VIADD R222, R135, 0x3f ;  /* 0x0000003f87de7836 */ /* 0x000fe20000000000 */
[----:B------:R-:W-:Y:S01]  /*5360*/  LOP3.LUT R215, R134, 0x3, RZ, 0xc0, !PT ;  /* 0x0000000386d77812 */ /* 0x000fe200078ec0ff */
[----:B------:R-:W-:Y:S01]  /*5370*/  IMAD.MOV.U32 R2, RZ, RZ, R133 ;  /* 0x000000ffff027224 */ /* 0x000fe200078e0085 */
[----:B------:R-:W-:Y:S01]  /*5380*/  ULDC UR5, c[0x0][0x2d0] ;  /* 0x0000b40000057ab9 */ /* 0x000fe20000000800 */
[----:B------:R-:W-:Y:S01]  /*5390*/  ULDC UR4, c[0x0][0x2ec] ;  /* 0x0000bb0000047ab9 */ /* 0x000fe20000000800 */
[----:B------:R-:W-:Y:S01]  /*53a0*/  SHF.R.S32.HI R3, RZ, 0x1f, R222 ;  /* 0x0000001fff037819 */ /* 0x000fe200000114de */
[----:B------:R-:W-:Y:S01]  /*53b0*/  IMAD R215, R215, -0x2, R144 ;  /* 0xfffffffed7d77824 */ /* 0x000fe200078e0290 */
[----:B------:R-:W-:-:S02]  /*53c0*/  ULDC.64 UR6, c[0x0][0x248] ;  /* 0x0000920000067ab9 */ /* 0x000fc40000000a00 */
[----:B------:R-:W-:Y:S01]  /*53d0*/  LEA.HI R222, R3, R222, RZ, 0x6 ;  /* 0x000000de03de7211 */ /* 0x000fe200078f30ff */
[----:B------:R-:W-:Y:S01]  /*53e0*/  IMAD.MOV.U32 R3, RZ, RZ, R132 ;  /* 0x000000ffff037224 */ /* 0x000fe200078e0084 */
[----:B------:R-:W-:Y:S01]  /*53f0*/  IADD3 R215, R135, R215, -R214 ;  /* 0x000000d787d77210 */ /* 0x000fe20007ffe8d6 */
[----:B------:R-:W2:Y:S01]  /*5400*/  @!P4 LDC.64 R202, c[0x0][0x220] ;  /* 0x00008800ffcacb82 */ /* 0x000ea20000000a00 */
[----:B------:R-:W-:-:S07]  /*5410*/  LEA.HI.SX32 R222, R222, 0xfffffffe, 0x1a ;  /* 0xfffffffedede7811 */ /* 0x000fce00078fd2ff */
[----:B------:R-:W3:Y:S01]  /*5420*/  @!P4 LDC.64 R200, c[0x0][0x220] ;  /* 0x00008800ffc8cb82 */ /* 0x000ee20000000a00 */
[----:B------:R-:W-:Y:S05]  /*5430*/  BRA `(.L_x_201) ;  /* 0x0000000000f07947 */ /* 0x000fea0003800000 */
.L_x_203:
        /* <DEDUP_REMOVED lines=60> */
.L_x_201:
        /* <DEDUP_REMOVED lines=9> */
[----:B------:R-:W-:Y:S05]  /*5890*/  IMAD.IADD R225, R229, 0x1, R225 ;  /* 0x00000001e5e17824 */ /* 0x000fea00078e02e1 */
[----:B------:R-:W-:Y:S02]  /*58a0*/  LEA.HI.X R226, R228, R206, R225, 0x6, P0 ;  /* 0x000000cee4e27211 */ /* 0x000fe400000f34e1 */
[C---:B--2---:R-:W-:Y:S01]  /*58b0*/  @!P4 LEA R228, P0, R227.reuse, R202, 0x1 ;  /* 0x000000cae3e4c211 */ /* 0x044fe200078008ff */
[----:B------:R-:W1:Y:S01]  /*58c0*/  @!P3 LDC.64 R138, c[0x0][0x220] ;  /* 0x00008800ff8abb82 */ /* 0x000e620000000a00 */
[----:B------:R-:W-:Y:S01]  /*58d0*/  @P4 STS.128 [R211+0x12000], RZ ;  /* 0x012000ffd3004388 */ /* 0x000fe20000000c00 */
[----:B------:R-:W-:Y:S02]  /*58e0*/  LEA R225, P6, R204, R227, 0x5 ;  /* 0x000000e3cce17211 */ /* 0x000fe400078c28ff */
[--C-:B------:R-:W-:Y:S02]  /*58f0*/  @!P4 LEA.HI.X R229, R227, R203, R226.reuse, 0x1, P0 ;  /* 0x000000cbe3e5c211 */ /* 0x100fe400000f0ce2 */
[----:B---3--:R-:W-:Y:S02]  /*5900*/  @!P4 LEA R230, P5, R225, R200, 0x1 ;  /* 0x000000c8e1e6c211 */ /* 0x008fe400078a08ff */
[----:B------:R-:W2:Y:S01]  /*5910*/  @!P2 LDC.64 R136, c[0x0][0x220] ;  /* 0x00008800ff88ab82 */ /* 0x000ea20000000a00 */
[----:B------:R-:W-:Y:S01]  /*5920*/  @!PT LDS RZ, [RZ] ;  /* 0x00000000fffff984 */ /* 0x000fe20000000800 */
[----:B------:R-:W-:Y:S01]  /*5930*/  @!PT LDS RZ, [RZ] ;  /* 0x00000000fffff984 */ /* 0x000fe20000000800 */
[----:B------:R-:W-:Y:S01]  /*5940*/  @!PT LDS RZ, [RZ] ;  /* 0x00000000fffff984 */ /* 0x000fe20000000800 */
[----:B------:R3:W-:Y:S05]  /*5950*/  @!P4 LDGSTS.E.BYPASS.LTC128B.128 [R211+0x12000], desc[UR8][R228.64] ;  /* 0x12000000e4d3cfae */ /* 0x0007ea000b901d48 */
[----:B------:R-:W-:Y:S02]  /*5960*/  @P3 STS.128 [R211+0x14000], RZ ;  /* 0x014000ffd3003388 */ /* 0x000fe40000000c00 */
[----:B------:R-:W4:Y:S08]  /*5970*/  @!P3 LDC.64 R134, c[0x0][0x220] ;  /* 0x00008800ff86bb82 */ /* 0x000f300000000a00 */
[----:B------:R-:W5:Y:S01]  /*5980*/  @!P2 LDC.64 R132, c[0x0][0x220] ;  /* 0x00008800ff84ab82 */ /* 0x000f620000000a00 */
[----:B---3--:R-:W-:Y:S04]  /*5990*/  IMAD R229, R222, -0x40, R215 ;  /* 0xffffffc0dee57824 */ /* 0x008fe800078e02d7 */
[C---:B------:R-:W-:Y:S01]  /*59a0*/  VIADD R232, R229.reuse, 0x8 ;  /* 0x00000008e5e87836 */ /* 0x040fe20000000000 */
[----:B------:R-:W-:Y:S01]  /*59b0*/  IABS R241, R229 ;  /* 0x000000e500f17213 */ /* 0x000fe20000000000 */
[C---:B------:R-:W-:Y:S02]  /*59c0*/  VIADD R239, R229.reuse, 0xfffffff8 ;  /* 0xfffffff8e5ef7836 */ /* 0x040fe40000000000 */
[C---:B------:R-:W-:Y:S01]  /*59d0*/  VIADD R235, R229.reuse, 0x7 ;  /* 0x00000007e5eb7836 */ /* 0x040fe20000000000 */
[----:B------:R-:W-:Y:S01]  /*59e0*/  I2FP.F32.S32 R241, R241 ;  /* 0x000000f100f17245 */ /* 0x000fe20000201400 */
[C---:B------:R-:W-:Y:S02]  /*59f0*/  VIADD R240, R229.reuse, 0xffffffff ;  /* 0xffffffffe5f07836 */ /* 0x040fe40000000000 */
[----:B------:R-:W-:Y:S01]  /*5a00*/  VIADD R238, R229, 0xfffffff7 ;  /* 0xfffffff7e5ee7836 */ /* 0x000fe20000000000 */
[----:B-1----:R-:W-:Y:S01]  /*5a10*/  @!P3 LEA R138, P1, R227, R138, 0x1 ;  /* 0x0000008ae38ab211 */ /* 0x002fe200078208ff */
[----:B------:R-:W-:Y:S01]  /*5a20*/  VIADD R234, R229, 0xffffffe8 ;  /* 0xffffffe8e5ea7836 */ /* 0x000fe20000000000 */
[----:B--2---:R-:W-:Y:S01]  /*5a30*/  @!P2 LEA R136, P0, R227, R136, 0x1 ;  /* 0x00000088e388a211 */ /* 0x004fe200078008ff */
[----:B------:R-:W-:Y:S01]  /*5a40*/  VIADD R237, R229, 0xfffffff0 ;  /* 0xfffffff0e5ed7836 */ /* 0x000fe20000000000 */
[--C-:B------:R-:W-:Y:S01]  /*5a50*/  @!P3 LEA.HI.X R139, R227, R139, R226.reuse, 0x1, P1 ;  /* 0x0000008be38bb211 */ /* 0x100fe200008f0ce2 */
[----:B------:R-:W-:Y:S01]  /*5a60*/  VIADD R236, R229, 0xffffffef ;  /* 0xffffffefe5ec7836 */ /* 0x000fe20000000000 */
[----:B------:R-:W-:Y:S01]  /*5a70*/  @!P2 LEA.HI.X R137, R227, R137, R226, 0x1, P0 ;  /* 0x00000089e389a211 */ /* 0x000fe200000f0ce2 */
[----:B------:R-:W-:Y:S01]  /*5a80*/  VIADD R233, R229, 0xffffffe7 ;  /* 0xffffffe7e5e97836 */ /* 0x000fe20000000000 */
[----:B------:R-:W-:Y:S01]  /*5a90*/  LEA.HI.X R226, R204, R226, R205, 0x5, P6 ;  /* 0x000000e2cce27211 */ /* 0x000fe200030f2ccd */
[----:B------:R-:W-:Y:S01]  /*5aa0*/  @!PT LDS RZ, [RZ] ;  /* 0x00000000fffff984 */ /* 0x000fe20000000800 */
[----:B------:R-:W-:Y:S01]  /*5ab0*/  @!PT LDS RZ, [RZ] ;  /* 0x00000000fffff984 */ /* 0x000fe20000000800 */
[----:B------:R-:W-:Y:S01]  /*5ac0*/  @!PT LDS RZ, [RZ] ;  /* 0x00000000fffff984 */ /* 0x000fe20000000800 */
[----:B------:R-:W-:Y:S01]  /*5ad0*/  @!P3 LDGSTS.E.BYPASS.LTC128B.128 [R211+0x14000], desc[UR8][R138.64+0x80] ;  /* 0x140000808ad3bfae */ /* 0x000fe2000b901d48 */
[----:B----4-:R-:W-:Y:S01]  /*5ae0*/  @!P3 LEA R134, P1, R225, R134, 0x1 ;  /* 0x00000086e186b211 */ /* 0x010fe200078208ff */
[----:B------:R-:W-:Y:S01]  /*5af0*/  VIADD R228, R229, 0xffffffd0 ;  /* 0xffffffd0e5e47836 */ /* 0x000fe20000000000 */
[C-C-:B------:R-:W-:Y:S02]  /*5b00*/  @!P4 LEA.HI.X R231, R225.reuse, R201, R226.reuse, 0x1, P5 ;  /* 0x000000c9e1e7c211 */ /* 0x140fe400028f0ce2 */
[----:B------:R-:W-:Y:S01]  /*5b10*/  @P2 STS.128 [R211+0x16000], RZ ;  /* 0x016000ffd3002388 */ /* 0x000fe20000000c00 */
[--C-:B------:R-:W-:Y:S01]  /*5b20*/  @!P3 LEA.HI.X R135, R225, R135, R226.reuse, 0x1, P1 ;  /* 0x00000087e187b211 */ /* 0x100fe200008f0ce2 */
[----:B------:R-:W-:Y:S01]  /*5b30*/  VIADD R227, R229, 0xffffffcf ;  /* 0xffffffcfe5e37836 */ /* 0x000fe20000000000 */
[C---:B-----5:R-:W-:Y:S02]  /*5b40*/  @!P2 LEA R132, P0, R225.reuse, R132, 0x1 ;  /* 0x00000084e184a211 */ /* 0x060fe400078008ff */
[----:B------:R-:W-:Y:S01]  /*5b50*/  @!PT LDS RZ, [RZ] ;  /* 0x00000000fffff984 */ /* 0x000fe20000000800 */
[----:B------:R-:W-:Y:S01]  /*5b60*/  @!PT LDS RZ, [RZ] ;  /* 0x00000000fffff984 */ /* 0x000fe20000000800 */
[----:B------:R-:W-:Y:S01]  /*5b70*/  @!PT LDS RZ, [RZ] ;  /* 0x00000000fffff984 */ /* 0x000fe20000000800 */
[----:B------:R-:W-:Y:S01]  /*5b80*/  @!P2 LDGSTS.E.BYPASS.LTC128B.128 [R211+0x16000], desc[UR8][R136.64+0x100] ;  /* 0x1600010088d3afae */ /* 0x000fe2000b901d48 */
[----:B------:R-:W-:Y:S02]  /*5b90*/  ISETP.GE.AND P1, PT, R232, RZ, PT ;  /* 0x000000ffe800720c */ /* 0x000fe40003f26270 */
[----:B------:R-:W-:Y:S02]  /*5ba0*/  @!P2 LEA.HI.X R133, R225, R133, R226, 0x1, P0 ;  /* 0x00000085e185a211 */ /* 0x000fe400000f0ce2 */
[----:B------:R-:W-:Y:S01]  /*5bb0*/  @P4 STS.128 [R211+0x13000], RZ ;  /* 0x013000ffd3004388 */ /* 0x000fe20000000c00 */
[----:B------:R-:W-:Y:S01]  /*5bc0*/  ISETP.GE.AND P5, PT, R239, RZ, PT ;  /* 0x000000ffef00720c */ /* 0x000fe20003fa6270 */
[----:B------:R-:W-:Y:S01]  /*5bd0*/  VIADD R226, R229, 0xffffffd8 ;  /* 0xffffffd8e5e27836 */ /* 0x000fe20000000000 */
[----:B------:R-:W-:Y:S02]  /*5be0*/  ISETP.GE.AND P0, PT, R235, RZ, PT ;  /* 0x000000ffeb00720c */ /* 0x000fe40003f06270 */
[----:B------:R-:W-:Y:S01]  /*5bf0*/  @!PT LDS RZ, [RZ] ;  /* 0x00000000fffff984 */ /* 0x000fe20000000800 */
[----:B------:R-:W-:Y:S01]  /*5c00*/  @!PT LDS RZ, [RZ] ;  /* 0x00000000fffff984 */ /* 0x000fe20000000800 */
[----:B------:R-:W-:Y:S01]  /*5c10*/  @!PT LDS RZ, [RZ] ;  /* 0x00000000fffff984 */ /* 0x000fe20000000800 */
[----:B------:R1:W-:Y:S01]  /*5c20*/  @!P4 LDGSTS.E.BYPASS.LTC128B.128 [R211+0x13000], desc[UR8][R230.64] ;  /* 0x13000000e6d3cfae */ /* 0x0003e2000b901d48 */
[----:B------:R-:W-:Y:S01]  /*5c30*/  ISETP.GE.AND P6, PT, R240, RZ, PT ;  /* 0x000000fff000720c */ /* 0x000fe20003fc6270 */
[C---:B------:R-:W-:Y:S03]  /*5c40*/  VIADD R225, R229.reuse, 0xffffffd7 ;  /* 0xffffffd7e5e17836 */ /* 0x040fe60000000000 */
[----:B------:R-:W-:Y:S01]  /*5c50*/  @P3 STS.128 [R211+0x15000], RZ ;  /* 0x015000ffd3003388 */ /* 0x000fe20000000c00 */
[C---:B------:R-:W-:Y:S04]  /*5c60*/  @!P1 IADD3 R232, -R229.reuse, -0x8, RZ ;  /* 0xfffffff8e5e89810 */ /* 0x040fe80007ffe1ff */
[----:B------:R-:W-:Y:S01]  /*5c70*/  @!PT LDS RZ, [RZ] ;  /* 0x00000000fffff984 */ /* 0x000fe20000000800 */
[----:B------:R-:W-:Y:S01]  /*5c80*/  @!PT LDS RZ, [RZ] ;  /* 0x00000000fffff984 */ /* 0x000fe20000000800 */
[----:B------:R-:W-:Y:S01]  /*5c90*/  @!PT LDS RZ, [RZ] ;  /* 0x00000000fffff984 */ /* 0x000fe20000000800 */
[----:B------:R-:W-:Y:S01]  /*5ca0*/  @!P3 LDGSTS.E.BYPASS.LTC128B.128 [R211+0x15000], desc[UR8][R134.64+0x80] ;  /* 0x1500008086d3bfae */ /* 0x000fe2000b901d48 */
[----:B------:R-:W-:Y:S02]  /*5cb0*/  ISETP.GE.AND P1, PT, R238, RZ, PT ;  /* 0x000000ffee00720c */ /* 0x000fe40003f26270 */
[C---:B------:R-:W-:Y:S02]  /*5cc0*/  @!P5 IADD3 R239, -R229.reuse, 0x8, RZ ;  /* 0x00000008e5efd810 */ /* 0x040fe40007ffe1ff */
[----:B------:R-:W-:Y:S01]  /*5cd0*/  @P2 STS.128 [R211+0x17000], RZ ;  /* 0x017000ffd3002388 */ /* 0x000fe20000000c00 */
[----:B------:R-:W-:Y:S02]  /*5ce0*/  ISETP.GE.AND P5, PT, R234, RZ, PT ;  /* 0x000000ffea00720c */ /* 0x000fe40003fa6270 */
[----:B------:R-:W-:Y:S02]  /*5cf0*/  @!P0 IADD3 R235, -R229, -0x7, RZ ;  /* 0xfffffff9e5eb8810 */ /* 0x000fe40007ffe1ff */
[----:B------:R-:W-:Y:S01]  /*5d00*/  @!PT LDS RZ, [RZ] ;  /* 0x00000000fffff984 */ /* 0x000fe20000000800 */
[----:B------:R-:W-:Y:S01]  /*5d10*/  @!PT LDS RZ, [RZ] ;  /* 0x00000000fffff984 */ /* 0x000fe20000000800 */
[----:B------:R-:W-:Y:S01]  /*5d20*/  @!PT LDS RZ, [RZ] ;  /* 0x00000000fffff984 */ /* 0x000fe20000000800 */
[----:B------:R2:W-:Y:S01]  /*5d30*/  @!P2 LDGSTS.E.BYPASS.LTC128B.128 [R211+0x17000], desc[UR8][R132.64+0x100] ;  /* 0x1700010084d3afae */ /* 0x0005e2000b901d48 */
[----:B------:R-:W-:Y:S02]  /*5d40*/  ISETP.GE.AND P0, PT, R237, RZ, PT ;  /* 0x000000ffed00720c */ /* 0x000fe40003f06270 */
[C---:B------:R-:W-:Y:S02]  /*5d50*/  @!P6 IADD3 R240, -R229.reuse, 0x1, RZ ;  /* 0x00000001e5f0e810 */ /* 0x040fe40007ffe1ff */
[----:B------:R-:W-:Y:S01]  /*5d60*/  LDSM.16.M88.4 R140, [R198] ;  /* 0x00000000c68c783b */ /* 0x000fe20000000200 */
[----:B------:R-:W-:Y:S02]  /*5d70*/  ISETP.GE.AND P6, PT, R236, RZ, PT ;  /* 0x000000ffec00720c */ /* 0x000fe40003fc6270 */
[----:B------:R-:W-:Y:S02]  /*5d80*/  @!P1 IADD3 R238, -R229, 0x9, RZ ;  /* 0x00000009e5ee9810 */ /* 0x000fe40007ffe1ff */
[----:B------:R-:W3:Y:S01]  /*5d90*/  LDSM.16.M88.4 R144, [R197+0xc000] ;  /* 0x00c00000c590783b */ /* 0x000ee20000000200 */
[----:B------:R-:W-:Y:S01]  /*5da0*/  ISETP.GE.AND P1, PT, R233, RZ, PT ;  /* 0x000000ffe900720c */ /* 0x000fe20003f26270 */
[C---:B-1----:R-:W-:Y:S01]  /*5db0*/  VIADD R231, R229.reuse, 0xffffffe0 ;  /* 0xffffffe0e5e77836 */ /* 0x042fe20000000000 */
[C---:B------:R-:W-:Y:S01]  /*5dc0*/  @!P5 IADD3 R234, -R229.reuse, 0x18, RZ ;  /* 0x00000018e5ead810 */ /* 0x040fe20007ffe1ff */
[C---:B------:R-:W-:Y:S01]  /*5dd0*/  VIADD R230, R229.reuse, 0xffffffdf ;  /* 0xffffffdfe5e67836 */ /* 0x040fe20000000000 */
[----:B------:R-:W1:Y:S01]  /*5de0*/  LDSM.16.M88.4 R148, [R197+0xc800] ;  /* 0x00c80000c594783b */ /* 0x000e620000000200 */
[----:B------:R-:W-:Y:S02]  /*5df0*/  I2FP.F32.S32 R240, R240 ;  /* 0x000000f000f07245 */ /* 0x000fe40000201400 */
[----:B------:R-:W-:Y:S02]  /*5e00*/  I2FP.F32.S32 R239, R239 ;  /* 0x000000ef00ef7245 */ /* 0x000fe40000201400 */
[----:B------:R-:W4:Y:S01]  /*5e10*/  LDSM.16.M88.4 R152, [R197+0xd000] ;  /* 0x00d00000c598783b */ /* 0x000f220000000200 */
[----:B------:R-:W-:Y:S02]  /*5e20*/  @!P0 IADD3 R237, -R229, 0x10, RZ ;  /* 0x00000010e5ed8810 */ /* 0x000fe40007ffe1ff */
[----:B------:R-:W-:Y:S02]  /*5e30*/  I2FP.F32.S32 R238, R238 ;  /* 0x000000ee00ee7245 */ /* 0x000fe40000201400 */
[----:B------:R-:W5:Y:S01]  /*5e40*/  LDSM.16.M88.4 R156, [R197+0xd800] ;  /* 0x00d80000c59c783b */ /* 0x000f620000000200 */
[----:B------:R-:W-:Y:S02]  /*5e50*/  ISETP.GE.AND P0, PT, R231, RZ, PT ;  /* 0x000000ffe700720c */ /* 0x000fe40003f06270 */
[C---:B------:R-:W-:Y:S02]  /*5e60*/  @!P6 IADD3 R236, -R229.reuse, 0x11, RZ ;  /* 0x00000011e5ece810 */ /* 0x040fe40007ffe1ff */
[----:B------:R-:W0:Y:S01]  /*5e70*/  LDGDEPBAR ;  /* 0x00000000000079af */ /* 0x000e220000000000 */
[----:B------:R-:W-:Y:S02]  /*5e80*/  @!P1 IADD3 R233, -R229, 0x19, RZ ;  /* 0x00000019e5e99810 */ /* 0x000fe40007ffe1ff */
[----:B------:R-:W-:Y:S02]  /*5e90*/  I2FP.F32.S32 R237, R237 ;  /* 0x000000ed00ed7245 */ /* 0x000fe40000201400 */
[----:B------:R-:W-:Y:S01]  /*5ea0*/  LDSM.16.M88.4 R160, [R196] ;  /* 0x00000000c4a0783b */ /* 0x000fe20000000200 */
[----:B------:R-:W-:Y:S02]  /*5eb0*/  ISETP.GE.AND P6, PT, R230, RZ, PT ;  /* 0x000000ffe600720c */ /* 0x000fe40003fc6270 */
[----:B------:R-:W-:Y:S02]  /*5ec0*/  I2FP.F32.S32 R236, R236 ;  /* 0x000000ec00ec7245 */ /* 0x000fe40000201400 */
[----:B------:R-:W5:Y:S01]  /*5ed0*/  LDSM.16.M88.4 R164, [R195] ;  /* 0x00000000c3a4783b */ /* 0x000f620000000200 */
[----:B------:R-:W-:Y:S02]  /*5ee0*/  ISETP.GE.AND P5, PT, R226, RZ, PT ;  /* 0x000000ffe200720c */ /* 0x000fe40003fa6270 */
[----:B------:R-:W-:Y:S02]  /*5ef0*/  ISETP.GE.AND P1, PT, R225, RZ, PT ;  /* 0x000000ffe100720c */ /* 0x000fe40003f26270 */
[----:B------:R-:W5:Y:S01]  /*5f00*/  LDSM.16.M88.4 R168, [R187] ;  /* 0x00000000bba8783b */ /* 0x000f620000000200 */
[C---:B------:R-:W-:Y:S02]  /*5f10*/  @!P0 IADD3 R231, -R229.reuse, 0x20, RZ ;  /* 0x00000020e5e78810 */ /* 0x040fe40007ffe1ff */
[----:B------:R-:W-:Y:S02]  /*5f20*/  ISETP.GE.AND P0, PT, R228, RZ, PT ;  /* 0x000000ffe400720c */ /* 0x000fe40003f06270 */
[----:B------:R-:W5:Y:S01]  /*5f30*/  LDSM.16.M88.4 R172, [R186] ;  /* 0x00000000baac783b */ /* 0x000f620000000200 */
[C---:B---3--:R-:W-:Y:S03]  /*5f40*/  HMMA.16816.F32 R4, R140.reuse, R144, RZ ;  /* 0x000000908c04723c */ /* 0x048fe600000018ff */
[----:B------:R-:W-:Y:S01]  /*5f50*/  @!P6 IADD3 R230, -R229, 0x21, RZ ;  /* 0x00000021e5e6e810 */ /* 0x000fe20007ffe1ff */
[----:B--2---:R-:W-:Y:S01]  /*5f60*/  LDSM.16.M88.4 R132, [R191+0xd800] ;  /* 0x00d80000bf84783b */ /* 0x004fe20000000200 */
[----:B------:R-:W-:Y:S01]  /*5f70*/  I2FP.F32.S32 R231, R231 ;  /* 0x000000e700e77245 */ /* 0x000fe20000201400 */
[C---:B------:R-:W-:Y:S01]  /*5f80*/  HMMA.16816.F32 R8, R140.reuse, R146, RZ ;  /* 0x000000928c08723c */ /* 0x040fe200000018ff */
[----:B------:R-:W-:Y:S02]  /*5f90*/  ISETP.GE.AND P6, PT, R227, RZ, PT ;  /* 0x000000ffe300720c */ /* 0x000fe40003fc6270 */
[----:B------:R-:W2:Y:S02]  /*5fa0*/  LDSM.16.M88.4 R144, [R185] ;  /* 0x00000000b990783b */ /* 0x000ea40000000200 */
[C---:B------:R-:W-:Y:S01]  /*5fb0*/  @!P5 IADD3 R226, -R229.reuse, 0x28, RZ ;  /* 0x00000028e5e2d810 */ /* 0x040fe20007ffe1ff */
[C---:B-1----:R-:W-:Y:S01]  /*5fc0*/  HMMA.16816.F32 R12, R140.reuse, R148, RZ ;  /* 0x000000948c0c723c */ /* 0x042fe200000018ff */
[----:B------:R-:W-:Y:S01]  /*5fd0*/  I2FP.F32.S32 R230, R230 ;  /* 0x000000e600e67245 */ /* 0x000fe20000201400 */
[----:B------:R-:W-:Y:S03]  /*5fe0*/  LDSM.16.M88.4 R136, [R193] ;  /* 0x00000000c188783b */ /* 0x000fe60000000200 */
[C---:B------:R-:W-:Y:S01]  /*5ff0*/  @!P1 IADD3 R225, -R229.reuse, 0x29, RZ ;  /* 0x00000029e5e19810 */ /* 0x040fe20007ffe1ff */
[C---:B------:R-:W-:Y:S01]  /*6000*/  HMMA.16816.F32 R16, R140.reuse, R150, RZ ;  /* 0x000000968c10723c */ /* 0x040fe200000018ff */
[----:B------:R-:W-:Y:S01]  /*6010*/  LDSM.16.M88.4 R148, [R194] ;  /* 0x00000000c294783b */ /* 0x000fe20000000200 */
[C---:B------:R-:W-:Y:S03]  /*6020*/  @!P0 IADD3 R228, -R229.reuse, 0x30, RZ ;  /* 0x00000030e5e48810 */ /* 0x040fe60007ffe1ff */
[C---:B------:R-:W-:Y:S01]  /*6030*/  @!P6 IADD3 R227, -R229.reuse, 0x31, RZ ;  /* 0x00000031e5e3e810 */ /* 0x040fe20007ffe1ff */
[C---:B----4-:R-:W-:Y:S06]  /*6040*/  HMMA.16816.F32 R20, R140.reuse, R152, RZ ;  /* 0x000000988c14723c */ /* 0x050fec00000018ff */
[C---:B------:R-:W-:Y:S01]  /*6050*/  HMMA.16816.F32 R24, R140.reuse, R154, RZ ;  /* 0x0000009a8c18723c */ /* 0x040fe200000018ff */
[----:B------:R-:W1:Y:S05]  /*6060*/  LDSM.16.M88.4 R152, [R191+0xc000] ;  /* 0x00c00000bf98783b */ /* 0x000e6a0000000200 */
[C---:B-----5:R-:W-:Y:S06]  /*6070*/  HMMA.16816.F32 R28, R140.reuse, R156, RZ ;  /* 0x0000009c8c1c723c */ /* 0x060fec00000018ff */
[----:B------:R-:W-:Y:S01]  /*6080*/  HMMA.16816.F32 R32, R140, R158, RZ ;  /* 0x0000009e8c20723c */ /* 0x000fe200000018ff */
[----:B------:R-:W3:Y:S05]  /*6090*/  LDSM.16.M88.4 R140, [R191+0xc800] ;  /* 0x00c80000bf8c783b */ /* 0x000eea0000000200 */
[C---:B------:R-:W-:Y:S01]  /*60a0*/  HMMA.16816.F32 R4, R160.reuse, R164, R4 ;  /* 0x000000a4a004723c */ /* 0x040fe20000001804 */
[----:B------:R-:W4:Y:S05]  /*60b0*/  LDSM.16.M88.4 R156, [R191+0xd000] ;  /* 0x00d00000bf9c783b */ /* 0x000f2a0000000200 */
[C---:B------:R-:W-:Y:S01]  /*60c0*/  HMMA.16816.F32 R8, R160.reuse, R166, R8 ;  /* 0x000000a6a008723c */ /* 0x040fe20000001808 */
[----:B------:R-:W5:Y:S05]  /*60d0*/  LDSM.16.M88.4 R164, [R184] ;  /* 0x00000000b8a4783b */ /* 0x000f6a0000000200 */
[C---:B------:R-:W-:Y:S06]  /*60e0*/  HMMA.16816.F32 R12, R160.reuse, R168, R12 ;  /* 0x000000a8a00c723c */ /* 0x040fec000000180c */
[C---:B------:R-:W-:Y:S01]  /*60f0*/  HMMA.16816.F32 R16, R160.reuse, R170, R16 ;  /* 0x000000aaa010723c */ /* 0x040fe20000001810 */
[----:B------:R-:W-:Y:S05]  /*6100*/  LDSM.16.M88.4 R168, [R191+0xe800] ;  /* 0x00e80000bfa8783b */ /* 0x000fea0000000200 */
[C---:B------:R-:W-:Y:S06]  /*6110*/  HMMA.16816.F32 R20, R160.reuse, R172, R20 ;  /* 0x000000aca014723c */ /* 0x040fec0000001814 */
[C---:B------:R-:W-:Y:S06]  /*6120*/  HMMA.16816.F32 R24, R160.reuse, R174, R24 ;  /* 0x000000aea018723c */ /* 0x040fec0000001818 */
[C---:B--2---:R-:W-:Y:S06]  /*6130*/  HMMA.16816.F32 R28, R160.reuse, R144, R28 ;  /* 0x00000090a01c723c */ /* 0x044fec000000181c */
[----:B------:R-:W-:Y:S01]  /*6140*/  HMMA.16816.F32 R32, R160, R146, R32 ;  /* 0x00000092a020723c */ /* 0x000fe20000001820 */
[----:B------:R-:W2:Y:S05]  /*6150*/  LDSM.16.M88.4 R144, [R184+0x800] ;  /* 0x00080000b890783b */ /* 0x000eaa0000000200 */
[C---:B-1----:R-:W-:Y:S01]  /*6160*/  HMMA.16816.F32 R4, R148.reuse, R152, R4 ;  /* 0x000000989404723c */ /* 0x042fe20000001804 */
[----:B------:R-:W-:Y:S05]  /*6170*/  LDSM.16.M88.4 R160, [R197+0xf800] ;  /* 0x00f80000c5a0783b */ /* 0x000fea0000000200 */
[C---:B------:R-:W-:Y:S01]  /*6180*/  HMMA.16816.F32 R8, R148.reuse, R154, R8 ;  /* 0x0000009a9408723c */ /* 0x040fe20000001808 */
[----:B------:R-:W1:Y:S05]  /*6190*/  LDSM.16.M88.4 R152, [R184+0x1000] ;  /* 0x00100000b898783b */ /* 0x000e6a0000000200 */
[C---:B---3--:R-:W-:Y:S06]  /*61a0*/  HMMA.16816.F32 R12, R148.reuse, R140, R12 ;  /* 0x0000008c940c723c */ /* 0x048fec000000180c */
[C---:B------:R-:W-:Y:S01]  /*61b0*/  HMMA.16816.F32 R16, R148.reuse, R142, R16 ;  /* 0x0000008e9410723c */ /* 0x040fe20000001810 */
[----:B------:R-:W3:Y:S05]  /*61c0*/  LDSM.16.M88.4 R140, [R184+0x1800] ;  /* 0x00180000b88c783b */ /* 0x000eea0000000200 */
[C---:B----4-:R-:W-:Y:S06]  /*61d0*/  HMMA.16816.F32 R20, R148.reuse, R156, R20 ;  /* 0x0000009c9414723c */ /* 0x050fec0000001814 */
[C---:B------:R-:W-:Y:S01]  /*61e0*/  HMMA.16816.F32 R24, R148.reuse, R158, R24 ;  /* 0x0000009e9418723c */ /* 0x040fe20000001818 */
[----:B------:R-:W-:Y:S05]  /*61f0*/  LDSM.16.M88.4 R156, [R197+0xe800] ;  /* 0x00e80000c59c783b */ /* 0x000fea0000000200 */
[C---:B------:R-:W-:Y:S06]  /*6200*/  HMMA.16816.F32 R28, R148.reuse, R132, R28 ;  /* 0x00000084941c723c */ /* 0x040fec000000181c */
[----:B------:R-:W-:Y:S01]  /*6210*/  HMMA.16816.F32 R32, R148, R134, R32 ;  /* 0x000000869420723c */ /* 0x000fe20000001820 */
[----:B------:R-:W-:Y:S05]  /*6220*/  LDSM.16.M88.4 R132, [R198+0x4000] ;  /* 0x00400000c684783b */ /* 0x000fea0000000200 */
[C---:B-----5:R-:W-:Y:S01]  /*6230*/  HMMA.16816.F32 R4, R136.reuse, R164, R4 ;  /* 0x000000a48804723c */ /* 0x060fe20000001804 */
[----:B------:R-:W4:Y:S05]  /*6240*/  LDSM.16.M88.4 R148, [R197+0xe000] ;  /* 0x00e00000c594783b */ /* 0x000f2a0000000200 */
[C---:B------:R-:W-:Y:S01]  /*6250*/  HMMA.16816.F32 R8, R136.reuse, R166, R8 ;  /* 0x000000a68808723c */ /* 0x040fe20000001808 */
[----:B------:R-:W-:Y:S05]  /*6260*/  LDSM.16.M88.4 R164, [R183] ;  /* 0x00000000b7a4783b */ /* 0x000fea0000000200 */
[C---:B--2---:R-:W-:Y:S06]  /*6270*/  HMMA.16816.F32 R12, R136.reuse, R144, R12 ;  /* 0x00000090880c723c */ /* 0x044fec000000180c */
[C---:B------:R-:W-:Y:S01]  /*6280*/  HMMA.16816.F32 R16, R136.reuse, R146, R16 ;  /* 0x000000928810723c */ /* 0x040fe20000001810 */
[----:B------:R-:W2:Y:S05]  /*6290*/  LDSM.16.M88.4 R144, [R197+0xf000] ;  /* 0x00f00000c590783b */ /* 0x000eaa0000000200 */
[C---:B-1----:R-:W-:Y:S06]  /*62a0*/  HMMA.16816.F32 R20, R136.reuse, R152, R20 ;  /* 0x000000988814723c */ /* 0x042fec0000001814 */
[C---:B------:R-:W-:Y:S01]  /*62b0*/  HMMA.16816.F32 R24, R136.reuse, R154, R24 ;  /* 0x0000009a8818723c */ /* 0x040fe20000001818 */
[----:B------:R-:W1:Y:S05]  /*62c0*/  LDSM.16.M88.4 R152, [R196+0x4000] ;  /* 0x00400000c498783b */ /* 0x000e6a0000000200 */
[C---:B---3--:R-:W-:Y:S06]  /*62d0*/  HMMA.16816.F32 R28, R136.reuse, R140, R28 ;  /* 0x0000008c881c723c */ /* 0x048fec000000181c */
[----:B------:R-:W-:Y:S01]  /*62e0*/  HMMA.16816.F32 R32, R136, R142, R32 ;  /* 0x0000008e8820723c */ /* 0x000fe20000001820 */
[----:B------:R-:W3:Y:S05]  /*62f0*/  LDSM.16.M88.4 R136, [R182] ;  /* 0x00000000b688783b */ /* 0x000eea0000000200 */
[C---:B----4-:R-:W-:Y:S01]  /*6300*/  HMMA.16816.F32 R4, R132.reuse, R148, R4 ;  /* 0x000000948404723c */ /* 0x050fe20000001804 */
[----:B------:R-:W4:Y:S05]  /*6310*/  LDSM.16.M88.4 R140, [R181] ;  /* 0x00000000b58c783b */ /* 0x000f2a0000000200 */
[C---:B------:R-:W-:Y:S01]  /*6320*/  HMMA.16816.F32 R8, R132.reuse, R150, R8 ;  /* 0x000000968408723c */ /* 0x040fe20000001808 */
[----:B------:R-:W5:Y:S05]  /*6330*/  LDSM.16.M88.4 R148, [R180] ;  /* 0x00000000b494783b */ /* 0x000f6a0000000200 */
        /* <DEDUP_REMOVED lines=8> */
[----:B------:R-:W2:Y:S05]  /*63c0*/  LDSM.16.M88.4 R132, [R191+0xf000] ;  /* 0x00f00000bf84783b */ /* 0x000eaa0000000200 */
[C---:B-1----:R-:W-:Y:S01]  /*63d0*/  HMMA.16816.F32 R4, R152.reuse, R164, R4 ;  /* 0x000000a49804723c */ /* 0x042fe20000001804 */
[----:B------:R-:W-:Y:S05]  /*63e0*/  LDSM.16.M88.4 R160, [R184+0x3800] ;  /* 0x00380000b8a0783b */ /* 0x000fea0000000200 */
[C---:B------:R-:W-:Y:S01]  /*63f0*/  HMMA.16816.F32 R8, R152.reuse, R166, R8 ;  /* 0x000000a69808723c */ /* 0x040fe20000001808 */
[----:B------:R-:W-:Y:S05]  /*6400*/  LDSM.16.M88.4 R164, [R198+0x8000] ;  /* 0x00800000c6a4783b */ /* 0x000fea0000000200 */
[C---:B---3--:R-:W-:Y:S06]  /*6410*/  HMMA.16816.F32 R12, R152.reuse, R136, R12 ;  /* 0x00000088980c723c */ /* 0x048fec000000180c */
[C---:B------:R-:W-:Y:S01]  /*6420*/  HMMA.16816.F32 R16, R152.reuse, R138, R16 ;  /* 0x0000008a9810723c */ /* 0x040fe20000001810 */
[----:B------:R-:W1:Y:S05]  /*6430*/  LDSM.16.M88.4 R136, [R191+0xf800] ;  /* 0x00f80000bf88783b */ /* 0x000e6a0000000200 */
[C---:B----4-:R-:W-:Y:S06]  /*6440*/  HMMA.16816.F32 R20, R152.reuse, R140, R20 ;  /* 0x0000008c9814723c */ /* 0x050fec0000001814 */
[C---:B------:R-:W-:Y:S01]  /*6450*/  HMMA.16816.F32 R24, R152.reuse, R142, R24 ;  /* 0x0000008e9818723c */ /* 0x040fe20000001818 */
[----:B------:R-:W-:Y:S05]  /*6460*/  LDSM.16.M88.4 R140, [R193+0x4000] ;  /* 0x00400000c18c783b */ /* 0x000fea0000000200 */
[C---:B-----5:R-:W-:Y:S06]  /*6470*/  HMMA.16816.F32 R28, R152.reuse, R148, R28 ;  /* 0x00000094981c723c */ /* 0x060fec000000181c */
[----:B------:R-:W-:Y:S01]  /*6480*/  HMMA.16816.F32 R32, R152, R150, R32 ;  /* 0x000000969820723c */ /* 0x000fe20000001820 */
[----:B------:R-:W3:Y:S05]  /*6490*/  LDSM.16.M88.4 R148, [R184+0x2000] ;  /* 0x00200000b894783b */ /* 0x000eea0000000200 */
[C---:B--2---:R-:W-:Y:S01]  /*64a0*/  HMMA.16816.F32 R4, R144.reuse, R156, R4 ;  /* 0x0000009c9004723c */ /* 0x044fe20000001804 */
[----:B------:R-:W2:Y:S05]  /*64b0*/  LDSM.16.M88.4 R152, [R184+0x2800] ;  /* 0x00280000b898783b */ /* 0x000eaa0000000200 */
[C---:B------:R-:W-:Y:S01]  /*64c0*/  HMMA.16816.F32 R8, R144.reuse, R158, R8 ;  /* 0x0000009e9008723c */ /* 0x040fe20000001808 */
[----:B------:R-:W4:Y:S05]  /*64d0*/  LDSM.16.M88.4 R156, [R184+0x3000] ;  /* 0x00300000b89c783b */ /* 0x000f2a0000000200 */
[C---:B------:R-:W-:Y:S06]  /*64e0*/  HMMA.16816.F32 R12, R144.reuse, R168, R12 ;  /* 0x000000a8900c723c */ /* 0x040fec000000180c */
[C---:B------:R-:W-:Y:S01]  /*64f0*/  HMMA.16816.F32 R16, R144.reuse, R170, R16 ;  /* 0x000000aa9010723c */ /* 0x040fe20000001810 */
[----:B------:R-:W5:Y:S05]  /*6500*/  LDSM.16.M88.4 R168, [R197+0x10000] ;  /* 0x01000000c5a8783b */ /* 0x000f6a0000000200 */
[C---:B------:R-:W-:Y:S06]  /*6510*/  HMMA.16816.F32 R20, R144.reuse, R132, R20 ;  /* 0x000000849014723c */ /* 0x040fec0000001814 */
[C---:B------:R-:W-:Y:S01]  /*6520*/  HMMA.16816.F32 R24, R144.reuse, R134, R24 ;  /* 0x000000869018723c */ /* 0x040fe20000001818 */
[----:B------:R-:W5:Y:S05]  /*6530*/  LDSM.16.M88.4 R132, [R197+0x10800] ;  /* 0x01080000c584783b */ /* 0x000f6a0000000200 */
[C---:B-1----:R-:W-:Y:S06]  /*6540*/  HMMA.16816.F32 R28, R144.reuse, R136, R28 ;  /* 0x00000088901c723c */ /* 0x042fec000000181c */
[----:B------:R-:W-:Y:S01]  /*6550*/  HMMA.16816.F32 R32, R144, R138, R32 ;  /* 0x0000008a9020723c */ /* 0x000fe20000001820 */
[----:B------:R-:W1:Y:S05]  /*6560*/  LDSM.16.M88.4 R136, [R197+0x11000] ;  /* 0x01100000c588783b */ /* 0x000e6a0000000200 */
[C---:B---3--:R-:W-:Y:S01]  /*6570*/  HMMA.16816.F32 R4, R140.reuse, R148, R4 ;  /* 0x000000948c04723c */ /* 0x048fe20000001804 */
[----:B------:R-:W3:Y:S05]  /*6580*/  LDSM.16.M88.4 R144, [R197+0x11800] ;  /* 0x01180000c590783b */ /* 0x000eea0000000200 */
[C---:B------:R-:W-:Y:S01]  /*6590*/  HMMA.16816.F32 R8, R140.reuse, R150, R8 ;  /* 0x000000968c08723c */ /* 0x040fe20000001808 */
[----:B------:R-:W-:Y:S05]  /*65a0*/  LDSM.16.M88.4 R148, [R196+0x8000] ;  /* 0x00800000c494783b */ /* 0x000fea0000000200 */
[C---:B--2---:R-:W-:Y:S06]  /*65b0*/  HMMA.16816.F32 R12, R140.reuse, R152, R12 ;  /* 0x000000988c0c723c */ /* 0x044fec000000180c */
[C---:B------:R-:W-:Y:S01]  /*65c0*/  HMMA.16816.F32 R16, R140.reuse, R154, R16 ;  /* 0x0000009a8c10723c */ /* 0x040fe20000001810 */
[----:B------:R-:W2:Y:S05]  /*65d0*/  LDSM.16.M88.4 R152, [R179] ;  /* 0x00000000b398783b */ /* 0x000eaa0000000200 */
[C---:B----4-:R-:W-:Y:S06]  /*65e0*/  HMMA.16816.F32 R20, R140.reuse, R156, R20 ;  /* 0x0000009c8c14723c */ /* 0x050fec0000001814 */
[C---:B------:R-:W-:Y:S01]  /*65f0*/  HMMA.16816.F32 R24, R140.reuse, R158, R24 ;  /* 0x0000009e8c18723c */ /* 0x040fe20000001818 */
[----:B------:R-:W4:Y:S05]  /*6600*/  LDSM.16.M88.4 R156, [R178] ;  /* 0x00000000b29c783b */ /* 0x000f2a0000000200 */
[C---:B------:R-:W-:Y:S06]  /*6610*/  HMMA.16816.F32 R28, R140.reuse, R160, R28 ;  /* 0x000000a08c1c723c */ /* 0x040fec000000181c */
[----:B------:R-:W-:Y:S01]  /*6620*/  HMMA.16816.F32 R32, R140, R162, R32 ;  /* 0x000000a28c20723c */ /* 0x000fe20000001820 */
[----:B------:R-:W4:Y:S05]  /*6630*/  LDSM.16.M88.4 R140, [R177] ;  /* 0x00000000b18c783b */ /* 0x000f2a0000000200 */
[C---:B-----5:R-:W-:Y:S01]  /*6640*/  HMMA.16816.F32 R4, R164.reuse, R168, R4 ;  /* 0x000000a8a404723c */ /* 0x060fe20000001804 */
[----:B------:R-:W5:Y:S05]  /*6650*/  LDSM.16.M88.4 R160, [R176] ;  /* 0x00000000b0a0783b */ /* 0x000f6a0000000200 */
[C---:B------:R-:W-:Y:S01]  /*6660*/  HMMA.16816.F32 R8, R164.reuse, R170, R8 ;  /* 0x000000aaa408723c */ /* 0x040fe20000001808 */
[----:B------:R-:W-:Y:S05]  /*6670*/  LDSM.16.M88.4 R168, [R191+0x10800] ;  /* 0x01080000bfa8783b */ /* 0x000fea0000000200 */
[C---:B------:R-:W-:Y:S06]  /*6680*/  HMMA.16816.F32 R12, R164.reuse, R132, R12 ;  /* 0x00000084a40c723c */ /* 0x040fec000000180c */
[C---:B------:R-:W-:Y:S01]  /*6690*/  HMMA.16816.F32 R16, R164.reuse, R134, R16 ;  /* 0x00000086a410723c */ /* 0x040fe20000001810 */
[----:B------:R-:W-:Y:S05]  /*66a0*/  LDSM.16.M88.4 R132, [R194+0x8000] ;  /* 0x00800000c284783b */ /* 0x000fea0000000200 */
[C---:B-1----:R-:W-:Y:S06]  /*66b0*/  HMMA.16816.F32 R20, R164.reuse, R136, R20 ;  /* 0x00000088a414723c */ /* 0x042fec0000001814 */
[C---:B------:R-:W-:Y:S01]  /*66c0*/  HMMA.16816.F32 R24, R164.reuse, R138, R24 ;  /* 0x0000008aa418723c */ /* 0x040fe20000001818 */
[----:B------:R-:W1:Y:S05]  /*66d0*/  LDSM.16.M88.4 R136, [R191+0x10000] ;  /* 0x01000000bf88783b */ /* 0x000e6a0000000200 */
[C---:B---3--:R-:W-:Y:S06]  /*66e0*/  HMMA.16816.F32 R28, R164.reuse, R144, R28 ;  /* 0x00000090a41c723c */ /* 0x048fec000000181c */
[----:B------:R-:W-:Y:S01]  /*66f0*/  HMMA.16816.F32 R32, R164, R146, R32 ;  /* 0x00000092a420723c */ /* 0x000fe20000001820 */
[----:B------:R-:W3:Y:S05]  /*6700*/  LDSM.16.M88.4 R144, [R191+0x11000] ;  /* 0x01100000bf90783b */ /* 0x000eea0000000200 */
[C---:B--2---:R-:W-:Y:S06]  /*6710*/  HMMA.16816.F32 R4, R148.reuse, R152, R4 ;  /* 0x000000989404723c */ /* 0x044fec0000001804 */
[C---:B------:R-:W-:Y:S01]  /*6720*/  HMMA.16816.F32 R8, R148.reuse, R154, R8 ;  /* 0x0000009a9408723c */ /* 0x040fe20000001808 */
[----:B------:R-:W2:Y:S05]  /*6730*/  LDSM.16.M88.4 R152, [R191+0x11800] ;  /* 0x01180000bf98783b */ /* 0x000eaa0000000200 */
[C---:B----4-:R-:W-:Y:S06]  /*6740*/  HMMA.16816.F32 R12, R148.reuse, R156, R12 ;  /* 0x0000009c940c723c */ /* 0x050fec000000180c */
[C---:B------:R-:W-:Y:S01]  /*6750*/  HMMA.16816.F32 R16, R148.reuse, R158, R16 ;  /* 0x0000009e9410723c */ /* 0x040fe20000001810 */
[----:B------:R-:W-:Y:S05]  /*6760*/  LDSM.16.M88.4 R156, [R184+0x4000] ;  /* 0x00400000b89c783b */ /* 0x000fea0000000200 */
[C---:B------:R-:W-:Y:S06]  /*6770*/  HMMA.16816.F32 R20, R148.reuse, R140, R20 ;  /* 0x0000008c9414723c */ /* 0x040fec0000001814 */
[C---:B------:R-:W-:Y:S01]  /*6780*/  HMMA.16816.F32 R24, R148.reuse, R142, R24 ;  /* 0x0000008e9418723c */ /* 0x040fe20000001818 */
[----:B------:R-:W4:Y:S05]  /*6790*/  LDSM.16.M88.4 R140, [R193+0x8000] ;  /* 0x00800000c18c783b */ /* 0x000f2a0000000200 */
[C---:B-----5:R-:W-:Y:S06]  /*67a0*/  HMMA.16816.F32 R28, R148.reuse, R160, R28 ;  /* 0x000000a0941c723c */ /* 0x060fec000000181c */
[----:B------:R-:W-:Y:S06]  /*67b0*/  HMMA.16816.F32 R32, R148, R162, R32 ;  /* 0x000000a29420723c */ /* 0x000fec0000001820 */
[C---:B-1----:R-:W-:Y:S06]  /*67c0*/  HMMA.16816.F32 R4, R132.reuse, R136, R4 ;  /* 0x000000888404723c */ /* 0x042fec0000001804 */
[C---:B------:R-:W-:Y:S01]  /*67d0*/  HMMA.16816.F32 R8, R132.reuse, R138, R8 ;  /* 0x0000008a8408723c */ /* 0x040fe20000001808 */
[----:B------:R-:W1:Y:S05]  /*67e0*/  LDSM.16.M88.4 R136, [R184+0x4800] ;  /* 0x00480000b888783b */ /* 0x000e6a0000000200 */
[C---:B------:R-:W-:Y:S06]  /*67f0*/  HMMA.16816.F32 R12, R132.reuse, R168, R12 ;  /* 0x000000a8840c723c */ /* 0x040fec000000180c */
[C---:B------:R-:W-:Y:S06]  /*6800*/  HMMA.16816.F32 R16, R132.reuse, R170, R16 ;  /* 0x000000aa8410723c */ /* 0x040fec0000001810 */
[C---:B---3--:R-:W-:Y:S06]  /*6810*/  HMMA.16816.F32 R20, R132.reuse, R144, R20 ;  /* 0x000000908414723c */ /* 0x048fec0000001814 */
[C---:B------:R-:W-:Y:S01]  /*6820*/  HMMA.16816.F32 R24, R132.reuse, R146, R24 ;  /* 0x000000928418723c */ /* 0x040fe20000001818 */
[----:B------:R-:W-:Y:S05]  /*6830*/  LDSM.16.M88.4 R144, [R184+0x5800] ;  /* 0x00580000b890783b */ /* 0x000fea0000000200 */
[C---:B--2---:R-:W-:Y:S06]  /*6840*/  HMMA.16816.F32 R28, R132.reuse, R152, R28 ;  /* 0x00000098841c723c */ /* 0x044fec000000181c */
[----:B------:R-:W-:Y:S01]  /*6850*/  HMMA.16816.F32 R32, R132, R154, R32 ;  /* 0x0000009a8420723c */ /* 0x000fe20000001820 */
[----:B------:R-:W2:Y:S01]  /*6860*/  LDSM.16.M88.4 R132, [R184+0x5000] ;  /* 0x00500000b884783b */ /* 0x000ea20000000200 */
[----:B------:R-:W-:Y:S04]  /*6870*/  DEPBAR.LE SB0, 0x0 ;  /* 0x000080000000791a */ /* 0x000fe80000000000 */
[C---:B----4-:R-:W-:Y:S01]  /*6880*/  HMMA.16816.F32 R4, R140.reuse, R156, R4 ;  /* 0x0000009c8c04723c */ /* 0x050fe20000001804 */
[----:B------:R-:W-:Y:S05]  /*6890*/  BAR.SYNC.DEFER_BLOCKING 0x0 ;  /* 0x0000000000007b1d */ /* 0x000fea0000010000 */
[C---:B------:R-:W-:Y:S06]  /*68a0*/  HMMA.16816.F32 R8, R140.reuse, R158, R8 ;  /* 0x0000009e8c08723c */ /* 0x040fec0000001808 */
[C---:B-1----:R-:W-:Y:S06]  /*68b0*/  HMMA.16816.F32 R12, R140.reuse, R136, R12 ;  /* 0x000000888c0c723c */ /* 0x042fec000000180c */
[C---:B------:R-:W-:Y:S05]  /*68c0*/  HMMA.16816.F32 R16, R140.reuse, R138, R16 ;  /* 0x0000008a8c10723c */ /* 0x040fea0000001810 */
[----:B------:R-:W-:Y:S02]  /*68d0*/  VIADD R137, R229, 0xffffffc8 ;  /* 0xffffffc8e5897836 */ /* 0x000fe40000000000 */
[----:B------:R-:W-:Y:S01]  /*68e0*/  FFMA.FTZ R4, R241, -R0, R4 ;  /* 0x80000000f1047223 */ /* 0x000fe20000010004 */
[----:B------:R-:W-:Y:S03]  /*68f0*/  I2FP.F32.S32 R139, R232 ;  /* 0x000000e8008b7245 */ /* 0x000fe60000201400 */
[-C--:B------:R-:W-:Y:S01]  /*6900*/  FFMA.FTZ R5, R240, -R0.reuse, R5 ;  /* 0x80000000f0057223 */ /* 0x080fe20000010005 */
[----:B------:R-:W-:Y:S01]  /*6910*/  ISETP.GE.AND P5, PT, R137, RZ, PT ;  /* 0x000000ff8900720c */ /* 0x000fe20003fa6270 */
[----:B------:R-:W-:Y:S01]  /*6920*/  VIADD R136, R229, 0xffffffc7 ;  /* 0xffffffc7e5887836 */ /* 0x000fe20000000000 */
[----:B------:R-:W-:Y:S01]  /*6930*/  I2FP.F32.S32 R138, R235 ;  /* 0x000000eb008a7245 */ /* 0x000fe20000201400 */
[-C--:B------:R-:W-:Y:S01]  /*6940*/  FFMA.FTZ R6, R139, -R0.reuse, R6 ;  /* 0x800000008b067223 */ /* 0x080fe20000010006 */
[-C--:B------:R-:W-:Y:S01]  /*6950*/  FFMA.FTZ R10, R241, -R0.reuse, R10 ;  /* 0x80000000f10a7223 */ /* 0x080fe2000001000a */
[-C--:B------:R-:W-:Y:S01]  /*6960*/  FFMA.FTZ R8, R239, -R0.reuse, R8 ;  /* 0x80000000ef087223 */ /* 0x080fe20000010008 */
[----:B------:R-:W-:Y:S01]  /*6970*/  ISETP.GE.AND P1, PT, R136, RZ, PT ;  /* 0x000000ff8800720c */ /* 0x000fe20003f26270 */
[C---:B--2---:R-:W-:Y:S03]  /*6980*/  HMMA.16816.F32 R20, R140.reuse, R132, R20 ;  /* 0x000000848c14723c */ /* 0x044fe60000001814 */
[-C--:B------:R-:W-:Y:S01]  /*6990*/  FFMA.FTZ R7, R138, -R0.reuse, R7 ;  /* 0x800000008a077223 */ /* 0x080fe20000010007 */
[----:B------:R-:W-:Y:S01]  /*69a0*/  FMNMX.FTZ R138, R6, R3, !PT ;  /* 0x00000003068a7209 */ /* 0x000fe20007810000 */
[-C--:B------:R-:W-:Y:S01]  /*69b0*/  FFMA.FTZ R11, R240, -R0.reuse, R11 ;  /* 0x80000000f00b7223 */ /* 0x080fe2000001000b */
[----:B------:R-:W-:Y:S01]  /*69c0*/  @!P5 IADD3 R137, -R229, 0x38, RZ ;  /* 0x00000038e589d810 */ /* 0x000fe20007ffe1ff */
[C---:B------:R-:W-:Y:S03]  /*69d0*/  HMMA.16816.F32 R24, R140.reuse, R134, R24 ;  /* 0x000000868c18723c */ /* 0x040fe60000001818 */
[----:B------:R-:W-:Y:S01]  /*69e0*/  ISETP.GT.AND P5, PT, R222, RZ, PT ;  /* 0x000000ffde00720c */ /* 0x000fe20003fa4270 */
[----:B------:R-:W-:Y:S01]  /*69f0*/  FFMA.FTZ R9, R238, -R0, R9 ;  /* 0x80000000ee097223 */ /* 0x000fe20000010009 */
[----:B------:R-:W-:Y:S01]  /*6a00*/  I2FP.F32.S32 R133, R234 ;  /* 0x000000ea00857245 */ /* 0x000fe20000201400 */
[----:B------:R-:W-:Y:S01]  /*6a10*/  FFMA.FTZ R14, R239, -R0, R14 ;  /* 0x80000000ef0e7223 */ /* 0x000fe2000001000e */
[----:B------:R-:W-:Y:S01]  /*6a20*/  FMNMX.FTZ R134, R4, R2, !PT ;  /* 0x0000000204867209 */ /* 0x000fe20007810000 */
[----:B------:R-:W-:Y:S01]  /*6a30*/  FFMA.FTZ R12, R237, -R0, R12 ;  /* 0x80000000ed0c7223 */ /* 0x000fe2000001000c */
[C---:B------:R-:W-:Y:S03]  /*6a40*/  HMMA.16816.F32 R28, R140.reuse, R144, R28 ;  /* 0x000000908c1c723c */ /* 0x040fe6000000181c */
[----:B------:R-:W-:Y:S01]  /*6a50*/  FMNMX.FTZ R135, R5, R134, !PT ;  /* 0x0000008605877209 */ /* 0x000fe20007810000 */
[-C--:B------:R-:W-:Y:S01]  /*6a60*/  FFMA.FTZ R16, R133, -R0.reuse, R16 ;  /* 0x8000000085107223 */ /* 0x080fe20000010010 */
[----:B------:R-:W-:Y:S01]  /*6a70*/  I2FP.F32.S32 R132, R233 ;  /* 0x000000e900847245 */ /* 0x000fe20000201400 */
[-C--:B------:R-:W-:Y:S01]  /*6a80*/  FFMA.FTZ R15, R238, -R0.reuse, R15 ;  /* 0x80000000ee0f7223 */ /* 0x080fe2000001000f */
[----:B------:R-:W-:Y:S01]  /*6a90*/  @!P1 IADD3 R136, -R229, 0x39, RZ ;  /* 0x00000039e5889810 */ /* 0x000fe20007ffe1ff */
[----:B------:R-:W-:Y:S01]  /*6aa0*/  FFMA.FTZ R22, R133, -R0, R22 ;  /* 0x8000000085167223 */ /* 0x000fe20000010016 */
[----:B------:R-:W-:Y:S03]  /*6ab0*/  HMMA.16816.F32 R32, R140, R146, R32 ;  /* 0x000000928c20723c */ /* 0x000fe60000001820 */
[----:B------:R-:W-:Y:S01]  /*6ac0*/  FMNMX.FTZ R133, R7, R138, !PT ;  /* 0x0000008a07857209 */ /* 0x000fe20007810000 */
[-C--:B------:R-:W-:Y:S01]  /*6ad0*/  FFMA.FTZ R13, R236, -R0.reuse, R13 ;  /* 0x80000000ec0d7223 */ /* 0x080fe2000001000d */
[----:B------:R-:W-:Y:S01]  /*6ae0*/  FMNMX.FTZ R138, R8, R135, !PT ;  /* 0x00000087088a7209 */ /* 0x000fe20007810000 */
[-C--:B------:R-:W-:Y:S01]  /*6af0*/  FFMA.FTZ R17, R132, -R0.reuse, R17 ;  /* 0x8000000084117223 */ /* 0x080fe20000010011 */
[----:B------:R-:W-:Y:S01]  /*6b00*/  FMNMX.FTZ R134, R10, R133, !PT ;  /* 0x000000850a867209 */ /* 0x000fe20007810000 */
[----:B------:R-:W-:Y:S03]  /*6b10*/  FFMA.FTZ R23, R132, -R0, R23 ;  /* 0x8000000084177223 */ /* 0x000fe60000010017 */
[----:B------:R-:W-:Y:S01]  /*6b20*/  FMNMX.FTZ R133, R11, R134, !PT ;  /* 0x000000860b857209 */ /* 0x000fe20007810000 */
[----:B------:R-:W-:Y:S01]  /*6b30*/  FFMA.FTZ R18, R237, -R0, R18 ;  /* 0x80000000ed127223 */ /* 0x000fe20000010012 */
[----:B------:R-:W-:Y:S01]  /*6b40*/  FMNMX.FTZ R135, R9, R138, !PT ;  /* 0x0000008a09877209 */ /* 0x000fe20007810000 */
[-C--:B------:R-:W-:Y:S01]  /*6b50*/  FFMA.FTZ R19, R236, -R0.reuse, R19 ;  /* 0x80000000ec137223 */ /* 0x080fe20000010013 */
[----:B------:R-:W-:Y:S01]  /*6b60*/  FMNMX.FTZ R132, R14, R133, !PT ;  /* 0x000000850e847209 */ /* 0x000fe20007810000 */
[-C--:B------:R-:W-:Y:S01]  /*6b70*/  FFMA.FTZ R20, R231, -R0.reuse, R20 ;  /* 0x80000000e7147223 */ /* 0x080fe20000010014 */
[----:B------:R-:W-:Y:S01]  /*6b80*/  FMNMX.FTZ R134, R12, R135, !PT ;  /* 0x000000870c867209 */ /* 0x000fe20007810000 */
[C---:B------:R-:W-:Y:S01]  /*6b90*/  FFMA.FTZ R21, R230.reuse, -R0, R21 ;  /* 0x80000000e6157223 */ /* 0x040fe20000010015 */
[----:B------:R-:W-:Y:S01]  /*6ba0*/  FMNMX.FTZ R135, R15, R132, !PT ;  /* 0x000000840f877209 */ /* 0x000fe20007810000 */
[----:B------:R-:W-:Y:S01]  /*6bb0*/  FFMA.FTZ R26, R231, -R0, R26 ;  /* 0x80000000e71a7223 */ /* 0x000fe2000001001a */
[----:B------:R-:W-:Y:S01]  /*6bc0*/  FMNMX.FTZ R139, R13, R134, !PT ;  /* 0x000000860d8b7209 */ /* 0x000fe20007810000 */
[----:B------:R-:W-:Y:S01]  /*6bd0*/  FFMA.FTZ R27, R230, -R0, R27 ;  /* 0x80000000e61b7223 */ /* 0x000fe2000001001b */
[----:B------:R-:W-:Y:S02]  /*6be0*/  FMNMX.FTZ R132, R18, R135, !PT ;  /* 0x0000008712847209 */ /* 0x000fe40007810000 */
[----:B------:R-:W-:Y:S02]  /*6bf0*/  FMNMX.FTZ R138, R16, R139, !PT ;  /* 0x0000008b108a7209 */ /* 0x000fe40007810000 */
[----:B------:R-:W-:Y:S02]  /*6c00*/  FMNMX.FTZ R135, R19, R132, !PT ;  /* 0x0000008413877209 */ /* 0x000fe40007810000 */
[----:B------:R-:W-:Y:S02]  /*6c10*/  FMNMX.FTZ R139, R17, R138, !PT ;  /* 0x0000008a118b7209 */ /* 0x000fe40007810000 */
[----:B------:R-:W-:Y:S02]  /*6c20*/  I2FP.F32.S32 R133, R226 ;  /* 0x000000e200857245 */ /* 0x000fe40000201400 */
[----:B------:R-:W-:Y:S02]  /*6c30*/  FMNMX.FTZ R138, R22, R135, !PT ;  /* 0x00000087168a7209 */ /* 0x000fe40007810000 */
[----:B------:R-:W-:Y:S01]  /*6c40*/  FMNMX.FTZ R226, R20, R139, !PT ;  /* 0x0000008b14e27209 */ /* 0x000fe20007810000 */
[CC--:B------:R-:W-:Y:S01]  /*6c50*/  FFMA.FTZ R24, R133.reuse, -R0.reuse, R24 ;  /* 0x8000000085187223 */ /* 0x0c0fe20000010018 */
[----:B------:R-:W-:Y:S01]  /*6c60*/  I2FP.F32.S32 R134, R225 ;  /* 0x000000e100867245 */ /* 0x000fe20000201400 */
[----:B------:R-:W-:Y:S01]  /*6c70*/  FFMA.FTZ R30, R133, -R0, R30 ;  /* 0x80000000851e7223 */ /* 0x000fe2000001001e */
[----:B------:R-:W-:Y:S02]  /*6c80*/  FMNMX.FTZ R135, R23, R138, !PT ;  /* 0x0000008a17877209 */ /* 0x000fe40007810000 */
[----:B------:R-:W-:Y:S01]  /*6c90*/  FMNMX.FTZ R139, R21, R226, !PT ;  /* 0x000000e2158b7209 */ /* 0x000fe20007810000 */
[C---:B------:R-:W-:Y:S01]  /*6ca0*/  FFMA.FTZ R25, R134.reuse, -R0, R25 ;  /* 0x8000000086197223 */ /* 0x040fe20000010019 */
[----:B------:R-:W-:Y:S01]  /*6cb0*/  I2FP.F32.S32 R133, R228 ;  /* 0x000000e400857245 */ /* 0x000fe20000201400 */
[-C--:B------:R-:W-:Y:S01]  /*6cc0*/  FFMA.FTZ R31, R134, -R0.reuse, R31 ;  /* 0x80000000861f7223 */ /* 0x080fe2000001001f */
[----:B------:R-:W-:Y:S02]  /*6cd0*/  FMNMX.FTZ R134, R26, R135, !PT ;  /* 0x000000871a867209 */ /* 0x000fe40007810000 */
[----:B------:R-:W-:Y:S01]  /*6ce0*/  FMNMX.FTZ R138, R24, R139, !PT ;  /* 0x0000008b188a7209 */ /* 0x000fe20007810000 */
[CC--:B------:R-:W-:Y:S01]  /*6cf0*/  FFMA.FTZ R28, R133.reuse, -R0.reuse, R28 ;  /* 0x80000000851c7223 */ /* 0x0c0fe2000001001c */
[----:B------:R-:W-:Y:S01]  /*6d00*/  I2FP.F32.S32 R132, R227 ;  /* 0x000000e300847245 */ /* 0x000fe20000201400 */
[----:B------:R-:W-:Y:S01]  /*6d10*/  FFMA.FTZ R34, R133, -R0, R34 ;  /* 0x8000000085227223 */ /* 0x000fe20000010022 */
[----:B------:R-:W-:Y:S02]  /*6d20*/  FMNMX.FTZ R135, R27, R134, !PT ;  /* 0x000000861b877209 */ /* 0x000fe40007810000 */
[----:B------:R-:W-:Y:S01]  /*6d30*/  FMNMX.FTZ R139, R25, R138, !PT ;  /* 0x0000008a198b7209 */ /* 0x000fe20007810000 */
[CC--:B------:R-:W-:Y:S01]  /*6d40*/  FFMA.FTZ R29, R132.reuse, -R0.reuse, R29 ;  /* 0x80000000841d7223 */ /* 0x0c0fe2000001001d */
[----:B------:R-:W-:Y:S01]  /*6d50*/  I2FP.F32.S32 R137, R137 ;  /* 0x0000008900897245 */ /* 0x000fe20000201400 */
[-C--:B------:R-:W-:Y:S01]  /*6d60*/  FFMA.FTZ R35, R132, -R0.reuse, R35 ;  /* 0x8000000084237223 */ /* 0x080fe20000010023 */
[----:B------:R-:W-:Y:S02]  /*6d70*/  FMNMX.FTZ R134, R30, R135, !PT ;  /* 0x000000871e867209 */ /* 0x000fe40007810000 */
[----:B------:R-:W-:Y:S01]  /*6d80*/  FMNMX.FTZ R138, R28, R139, !PT ;  /* 0x0000008b1c8a7209 */ /* 0x000fe20007810000 */
[----:B------:R-:W-:Y:S01]  /*6d90*/  FFMA.FTZ R32, R137, -R0, R32 ;  /* 0x8000000089207223 */ /* 0x000fe20000010020 */
[----:B------:R-:W-:Y:S02]  /*6da0*/  I2FP.F32.S32 R136, R136 ;  /* 0x0000008800887245 */ /* 0x000fe40000201400 */
[----:B------:R-:W-:Y:S02]  /*6db0*/  FMNMX.FTZ R133, R31, R134, !PT ;  /* 0x000000861f857209 */ /* 0x000fe40007810000 */
[----:B------:R-:W-:Y:S01]  /*6dc0*/  FMNMX.FTZ R135, R29, R138, !PT ;  /* 0x0000008a1d877209 */ /* 0x000fe20007810000 */
[----:B------:R-:W-:Y:S01]  /*6dd0*/  FFMA.FTZ R33, R136, -R0, R33 ;  /* 0x8000000088217223 */ /* 0x000fe20000010021 */
[----:B------:R-:W-:Y:S02]  /*6de0*/  FMNMX.FTZ R136, R34, R133, !PT ;  /* 0x0000008522887209 */ /* 0x000fe40007810000 */
[----:B------:R-:W-:Y:S02]  /*6df0*/  FMNMX.FTZ R132, R32, R135, !PT ;  /* 0x0000008720847209 */ /* 0x000fe40007810000 */
[----:B------:R-:W-:Y:S02]  /*6e00*/  FMNMX.FTZ R136, R35, R136, !PT ;  /* 0x0000008823887209 */ /* 0x000fe40007810000 */
[----:B------:R-:W-:Y:S01]  /*6e10*/  FMNMX.FTZ R225, R33, R132, !PT ;  /* 0x0000008421e17209 */ /* 0x000fe20007810000 */
[----:B------:R-:W-:Y:S06]  /*6e20*/  @P5 BRA `(.L_x_203) ;  /* 0xffffffe400845947 */ /* 0x000fec000383ffff */
.L_x_202:
[----:B--2---:R-:W1:Y:S01]  /*6e30*/  SHFL.BFLY PT, R132, R225, 0x2, 0x1f ;  /* 0x0c401f00e1847f89 */ /* 0x004e6200000e0000 */
[----:B------:R-:W-:Y:S07]  /*6e40*/  IADD3 R222, R222, -0x1, RZ ;  /* 0xffffffffdede7810 */ /* 0x000fee0007ffe0ff */
[----:B------:R-:W2:Y:S08]  /*6e50*/  SHFL.BFLY PT, R133, R136, 0x2, 0x1f ;  /* 0x0c401f0088857f89 */ /* 0x000eb000000e0000 */
[----:B------:R-:W-:Y:S08]  /*6e60*/  LDSM.16.MT88.4 R140, [R192+0x12000] ;  /* 0x01200000c08c783b */ /* 0x000ff00000004200 */
[----:B------:R-:W-:Y:S08]  /*6e70*/  LDSM.16.MT88.4 R144, [R190+0x12000] ;  /* 0x01200000be90783b */ /* 0x000ff00000004200 */
[----:B------:R-:W-:Y:S08]  /*6e80*/  LDSM.16.MT88.4 R148, [R189+0x12000] ;  /* 0x01200000bd94783b */ /* 0x000ff00000004200 */
[----:B------:R-:W-:Y:S08]  /*6e90*/  LDSM.16.MT88.4 R152, [R188+0x12000] ;  /* 0x01200000bc98783b */ /* 0x000ff00000004200 */
[----:B------:R-:W-:Y:S08]  /*6ea0*/  LDSM.16.MT88.4 R156, [R190+0x14800] ;  /* 0x01480000be9c783b */ /* 0x000ff00000004200 */
[----:B------:R-:W-:Y:S01]  /*6eb0*/  LDSM.16.MT88.4 R160, [R189+0x14800] ;  /* 0x01480000bda0783b */ /* 0x000fe20000004200 */
[----:B-1----:R-:W-:Y:S02]  /*6ec0*/  FMNMX.FTZ R139, R225, R132, !PT ;  /* 0x00000084e18b7209 */ /* 0x002fe40007810000 */
[----:B--2---:R-:W-:Y:S05]  /*6ed0*/  FMNMX.FTZ R137, R136, R133, !PT ;  /* 0x0000008588897209 */ /* 0x004fea0007810000 */
[----:B------:R-:W1:Y:S08]  /*6ee0*/  SHFL.BFLY PT, R134, R139, 0x1, 0x1f ;  /* 0x0c201f008b867f89 */ /* 0x000e7000000e0000 */
[----:B------:R-:W2:Y:S01]  /*6ef0*/  SHFL.BFLY PT, R132, R137, 0x1, 0x1f ;  /* 0x0c201f0089847f89 */ /* 0x000ea200000e0000 */
[----:B-1----:R-:W-:Y:S02]  /*6f00*/  FMNMX.FTZ R133, R139, R134, !PT ;  /* 0x000000868b857209 */ /* 0x002fe40007810000 */
[----:B--2---:R-:W-:Y:S03]  /*6f10*/  FMNMX.FTZ R132, R137, R132, !PT ;  /* 0x0000008489847209 */ /* 0x004fe60007810000 */
[C---:B------:R-:W-:Y:S01]  /*6f20*/  FADD.FTZ R134, -R133.reuse, R2 ;  /* 0x0000000285867221 */ /* 0x040fe20000010100 */
[----:B------:R-:W-:Y:S01]  /*6f30*/  FMUL.FTZ R167, R133, UR4 ;  /* 0x0000000485a77c20 */ /* 0x000fe20008410000 */
[C---:B------:R-:W-:Y:S01]  /*6f40*/  FSETP.NEU.FTZ.AND P0, PT, R132.reuse, -INF , PT ;  /* 0xff8000008400780b */ /* 0x040fe20003f1d000 */
[----:B------:R-:W-:Y:S01]  /*6f50*/  FADD.FTZ R3, -R132, R3 ;  /* 0x0000000384037221 */ /* 0x000fe20000010100 */
[----:B------:R-:W-:Y:S01]  /*6f60*/  FMUL.FTZ R135, R134, UR4 ;  /* 0x0000000486877c20 */ /* 0x000fe20008410000 */
[----:B------:R-:W-:Y:S02]  /*6f70*/  FMUL.FTZ R168, R132, UR4 ;  /* 0x0000000484a87c20 */ /* 0x000fe40008410000 */
[----:B------:R-:W-:Y:S02]  /*6f80*/  FMUL.FTZ R2, R3, UR4 ;  /* 0x0000000403027c20 */ /* 0x000fe40008410000 */
[----:B------:R1:W2:Y:S01]  /*6f90*/  MUFU.EX2 R3, R135 ;  /* 0x0000008700037308 */ /* 0x0002a20000000800 */
[----:B------:R-:W-:Y:S02]  /*6fa0*/  FSEL R168, R168, RZ, P0 ;  /* 0x000000ffa8a87208 */ /* 0x000fe40000000000 */
[----:B------:R-:W-:Y:S03]  /*6fb0*/  FSETP.NEU.FTZ.AND P0, PT, R133, -INF , PT ;  /* 0xff8000008500780b */ /* 0x000fe60003f1d000 */
[--C-:B------:R-:W-:Y:S01]  /*6fc0*/  FFMA.FTZ R165, R6, UR4, -R168.reuse ;  /* 0x0000000406a57c23 */ /* 0x100fe200080108a8 */
[----:B------:R-:W-:Y:S01]  /*6fd0*/  FSEL R167, R167, RZ, P0 ;  /* 0x000000ffa7a77208 */ /* 0x000fe20000000000 */
[--C-:B------:R-:W-:Y:S01]  /*6fe0*/  FFMA.FTZ R138, R7, UR4, -R168.reuse ;  /* 0x00000004078a7c23 */ /* 0x100fe200080108a8 */
[--C-:B------:R-:W-:Y:S01]  /*6ff0*/  FFMA.FTZ R137, R10, UR4, -R168.reuse ;  /* 0x000000040a897c23 */ /* 0x100fe200080108a8 */
[--C-:B------:R-:W-:Y:S01]  /*7000*/  FFMA.FTZ R134, R11, UR4, -R168.reuse ;  /* 0x000000040b867c23 */ /* 0x100fe200080108a8 */
[----:B------:R-:W3:Y:S01]  /*7010*/  MUFU.EX2 R2, R2 ;  /* 0x0000000200027308 */ /* 0x000ee20000000800 */
[--C-:B------:R-:W-:Y:S01]  /*7020*/  FFMA.FTZ R166, R4, UR4, -R167.reuse ;  /* 0x0000000404a67c23 */ /* 0x100fe200080108a7 */
[--C-:B------:R-:W-:Y:S01]  /*7030*/  FFMA.FTZ R139, R5, UR4, -R167.reuse ;  /* 0x00000004058b7c23 */ /* 0x100fe200080108a7 */
[--C-:B------:R-:W-:Y:S01]  /*7040*/  FFMA.FTZ R164, R8, UR4, -R167.reuse ;  /* 0x0000000408a47c23 */ /* 0x100fe200080108a7 */
[--C-:B------:R-:W-:Y:S01]  /*7050*/  FFMA.FTZ R225, R30, UR4, -R168.reuse ;  /* 0x000000041ee17c23 */ /* 0x100fe200080108a8 */
[--C-:B------:R-:W-:Y:S01]  /*7060*/  FFMA.FTZ R228, R31, UR4, -R168.reuse ;  /* 0x000000041fe47c23 */ /* 0x100fe200080108a8 */
[--C-:B-1----:R-:W-:Y:S01]  /*7070*/  FFMA.FTZ R135, R9, UR4, -R167.reuse ;  /* 0x0000000409877c23 */ /* 0x102fe200080108a7 */
[C---:B--2---:R-:W-:Y:S03]  /*7080*/  FMUL.FTZ R4, R3.reuse, R128 ;  /* 0x0000008003047220 */ /* 0x044fe60000410000 */
[----:B------:R-:W-:Y:S01]  /*7090*/  MUFU.EX2 R165, R165 ;  /* 0x000000a500a57308 */ /* 0x000fe20000000800 */
[C---:B------:R-:W-:Y:S01]  /*70a0*/  FMUL.FTZ R5, R3.reuse, R129 ;  /* 0x0000008103057220 */ /* 0x040fe20000410000 */
[C---:B------:R-:W-:Y:S01]  /*70b0*/  FMUL.FTZ R8, R3.reuse, R124 ;  /* 0x0000007c03087220 */ /* 0x040fe20000410000 */
[C---:B------:R-:W-:Y:S01]  /*70c0*/  FMUL.FTZ R9, R3.reuse, R125 ;  /* 0x0000007d03097220 */ /* 0x040fe20000410000 */
[C---:B------:R-:W-:Y:S01]  /*70d0*/  FMUL.FTZ R36, R3.reuse, R36 ;  /* 0x0000002403247220 */ /* 0x040fe20000410000 */
[C---:B------:R-:W-:Y:S01]  /*70e0*/  FMUL.FTZ R37, R3.reuse, R37 ;  /* 0x0000002503257220 */ /* 0x040fe20000410000 */
[C---:B------:R-:W-:Y:S01]  /*70f0*/  FMUL.FTZ R40, R3.reuse, R40 ;  /* 0x0000002803287220 */ /* 0x040fe20000410000 */
[C---:B------:R-:W-:Y:S03]  /*7100*/  FMUL.FTZ R41, R3.reuse, R41 ;  /* 0x0000002903297220 */ /* 0x040fe60000410000 */
[----:B------:R-:W1:Y:S01]  /*7110*/  MUFU.EX2 R138, R138 ;  /* 0x0000008a008a7308 */ /* 0x000e620000000800 */
[C---:B---3--:R-:W-:Y:S01]  /*7120*/  FMUL.FTZ R6, R2.reuse, R130 ;  /* 0x0000008202067220 */ /* 0x048fe20000410000 */
[C---:B------:R-:W-:Y:S01]  /*7130*/  FMUL.FTZ R7, R2.reuse, R131 ;  /* 0x0000008302077220 */ /* 0x040fe20000410000 */
[C---:B------:R-:W-:Y:S01]  /*7140*/  FMUL.FTZ R10, R2.reuse, R126 ;  /* 0x0000007e020a7220 */ /* 0x040fe20000410000 */
[C---:B------:R-:W-:Y:S01]  /*7150*/  FMUL.FTZ R11, R2.reuse, R127 ;  /* 0x0000007f020b7220 */ /* 0x040fe20000410000 */
[C---:B------:R-:W-:Y:S01]  /*7160*/  FMUL.FTZ R38, R2.reuse, R38 ;  /* 0x0000002602267220 */ /* 0x040fe20000410000 */
[C---:B------:R-:W-:Y:S01]  /*7170*/  FMUL.FTZ R39, R2.reuse, R39 ;  /* 0x0000002702277220 */ /* 0x040fe20000410000 */
[----:B------:R-:W2:Y:S03]  /*7180*/  LDSM.16.MT88.4 R124, [R192+0x14000] ;  /* 0x01400000c07c783b */ /* 0x000ea60000004200 */
[----:B------:R-:W-:Y:S01]  /*7190*/  MUFU.EX2 R137, R137 ;  /* 0x0000008900897308 */ /* 0x000fe20000000800 */
        /* <DEDUP_REMOVED lines=8> */
[----:B-1----:R-:W-:Y:S01]  /*7220*/  F2FP.F16.F32.PACK_AB R129, R138, R165 ;  /* 0x000000a58a81723e */ /* 0x002fe200000000ff */
[C---:B------:R-:W-:Y:S01]  /*7230*/  FMUL.FTZ R51, R2.reuse, R51 ;  /* 0x0000003302337220 */ /* 0x040fe20000410000 */
[C---:B------:R-:W-:Y:S01]  /*7240*/  FMUL.FTZ R48, R3.reuse, R48 ;  /* 0x0000003003307220 */ /* 0x040fe20000410000 */
[C---:B------:R-:W-:Y:S01]  /*7250*/  FMUL.FTZ R49, R3.reuse, R49 ;  /* 0x0000003103317220 */ /* 0x040fe20000410000 */
[C---:B------:R-:W-:Y:S01]  /*7260*/  FMUL.FTZ R54, R2.reuse, R54 ;  /* 0x0000003602367220 */ /* 0x040fe20000410000 */
[----:B------:R-:W-:Y:S01]  /*7270*/  FMUL.FTZ R55, R2, R55 ;  /* 0x0000003702377220 */ /* 0x000fe20000410000 */
[C---:B------:R-:W-:Y:S03]  /*7280*/  FMUL.FTZ R52, R3.reuse, R52 ;  /* 0x0000003403347220 */ /* 0x040fe60000410000 */
[----:B------:R-:W-:Y:S01]  /*7290*/  MUFU.EX2 R166, R166 ;  /* 0x000000a600a67308 */ /* 0x000fe20000000800 */
[----:B------:R-:W-:Y:S01]  /*72a0*/  FMUL.FTZ R53, R3, R53 ;  /* 0x0000003503357220 */ /* 0x000fe20000410000 */
[--C-:B------:R-:W-:Y:S01]  /*72b0*/  FFMA.FTZ R229, R28, UR4, -R167.reuse ;  /* 0x000000041ce57c23 */ /* 0x100fe200080108a7 */
[--C-:B------:R-:W-:Y:S01]  /*72c0*/  FFMA.FTZ R230, R29, UR4, -R167.reuse ;  /* 0x000000041de67c23 */ /* 0x100fe200080108a7 */
[--C-:B------:R-:W-:Y:S01]  /*72d0*/  FFMA.FTZ R227, R34, UR4, -R168.reuse ;  /* 0x0000000422e37c23 */ /* 0x100fe200080108a8 */
[----:B------:R-:W-:Y:S01]  /*72e0*/  LDSM.16.MT88.4 R28, [R192+0x13800] ;  /* 0x01380000c01c783b */ /* 0x000fe20000004200 */
[--C-:B------:R-:W-:Y:S01]  /*72f0*/  FFMA.FTZ R231, R32, UR4, -R167.reuse ;  /* 0x0000000420e77c23 */ /* 0x100fe200080108a7 */
[----:B------:R-:W-:Y:S03]  /*7300*/  FMUL.FTZ R58, R2, R58 ;  /* 0x0000003a023a7220 */ /* 0x000fe60000410000 */
[----:B------:R-:W1:Y:S01]  /*7310*/  MUFU.EX2 R139, R139 ;  /* 0x0000008b008b7308 */ /* 0x000e620000000800 */
[----:B---3--:R-:W-:Y:S01]  /*7320*/  F2FP.F16.F32.PACK_AB R131, R134, R137 ;  /* 0x000000898683723e */ /* 0x008fe200000000ff */
[C---:B------:R-:W-:Y:S01]  /*7330*/  FMUL.FTZ R59, R2.reuse, R59 ;  /* 0x0000003b023b7220 */ /* 0x040fe20000410000 */
[C---:B------:R-:W-:Y:S01]  /*7340*/  FMUL.FTZ R56, R3.reuse, R56 ;  /* 0x0000003803387220 */ /* 0x040fe20000410000 */
[C---:B------:R-:W-:Y:S01]  /*7350*/  FMUL.FTZ R57, R3.reuse, R57 ;  /* 0x0000003903397220 */ /* 0x040fe20000410000 */
[C---:B------:R-:W-:Y:S01]  /*7360*/  FMUL.FTZ R62, R2.reuse, R62 ;  /* 0x0000003e023e7220 */ /* 0x040fe20000410000 */
[C---:B------:R-:W-:Y:S01]  /*7370*/  FMUL.FTZ R63, R2.reuse, R63 ;  /* 0x0000003f023f7220 */ /* 0x040fe20000410000 */
[C---:B------:R-:W-:Y:S03]  /*7380*/  FMUL.FTZ R60, R3.reuse, R60 ;  /* 0x0000003c033c7220 */ /* 0x040fe60000410000 */
[----:B------:R-:W-:Y:S01]  /*7390*/  MUFU.EX2 R164, R164 ;  /* 0x000000a400a47308 */ /* 0x000fe20000000800 */
[C---:B------:R-:W-:Y:S01]  /*73a0*/  FMUL.FTZ R61, R3.reuse, R61 ;  /* 0x0000003d033d7220 */ /* 0x040fe20000410000 */
[C---:B------:R-:W-:Y:S01]  /*73b0*/  FMUL.FTZ R66, R2.reuse, R66 ;  /* 0x0000004202427220 */ /* 0x040fe20000410000 */
[C---:B------:R-:W-:Y:S01]  /*73c0*/  FMUL.FTZ R67, R2.reuse, R67 ;  /* 0x0000004302437220 */ /* 0x040fe20000410000 */
[C---:B------:R-:W-:Y:S01]  /*73d0*/  FMUL.FTZ R64, R3.reuse, R64 ;  /* 0x0000004003407220 */ /* 0x040fe20000410000 */
[----:B------:R-:W-:Y:S01]  /*73e0*/  FMUL.FTZ R65, R3, R65 ;  /* 0x0000004103417220 */ /* 0x000fe20000410000 */
[C---:B------:R-:W-:Y:S01]  /*73f0*/  FMUL.FTZ R70, R2.reuse, R70 ;  /* 0x0000004602467220 */ /* 0x040fe20000410000 */
[C---:B------:R-:W-:Y:S03]  /*7400*/  FMUL.FTZ R71, R2.reuse, R71 ;  /* 0x0000004702477220 */ /* 0x040fe60000410000 */
[----:B------:R-:W3:Y:S01]  /*7410*/  MUFU.EX2 R135, R135 ;  /* 0x0000008700877308 */ /* 0x000ee20000000800 */
[----:B-1----:R-:W-:Y:S01]  /*7420*/  F2FP.F16.F32.PACK_AB R128, R139, R166 ;  /* 0x000000a68b80723e */ /* 0x002fe200000000ff */
        /* <DEDUP_REMOVED lines=14> */
[C---:B------:R-:W-:Y:S01]  /*7510*/  FMUL.FTZ R86, R2.reuse, R86 ;  /* 0x0000005602567220 */ /* 0x040fe20000410000 */
[----:B---3--:R-:W-:Y:S01]  /*7520*/  F2FP.F16.F32.PACK_AB R130, R135, R164 ;  /* 0x000000a48782723e */ /* 0x008fe200000000ff */
[C---:B------:R-:W-:Y:S01]  /*7530*/  FMUL.FTZ R87, R2.reuse, R87 ;  /* 0x0000005702577220 */ /* 0x040fe20000410000 */
[C---:B------:R-:W-:Y:S01]  /*7540*/  FMUL.FTZ R84, R3.reuse, R84 ;  /* 0x0000005403547220 */ /* 0x040fe20000410000 */
[C---:B------:R-:W-:Y:S01]  /*7550*/  FMUL.FTZ R85, R3.reuse, R85 ;  /* 0x0000005503557220 */ /* 0x040fe20000410000 */
[C---:B------:R-:W-:Y:S01]  /*7560*/  FMUL.FTZ R90, R2.reuse, R90 ;  /* 0x0000005a025a7220 */ /* 0x040fe20000410000 */
[C---:B------:R-:W-:Y:S01]  /*7570*/  FMUL.FTZ R91, R2.reuse, R91 ;  /* 0x0000005b025b7220 */ /* 0x040fe20000410000 */
[C---:B------:R-:W-:Y:S01]  /*7580*/  FMUL.FTZ R88, R3.reuse, R88 ;  /* 0x0000005803587220 */ /* 0x040fe20000410000 */
[C---:B------:R-:W-:Y:S01]  /*7590*/  HMMA.16816.F32 R4, R128.reuse, R140, R4 ;  /* 0x0000008c8004723c */ /* 0x040fe20000001804 */
[----:B------:R-:W-:Y:S04]  /*75a0*/  MUFU.EX2 R225, R225 ;  /* 0x000000e100e17308 */ /* 0x000fe80000000800 */
[C---:B------:R-:W-:Y:S01]  /*75b0*/  FMUL.FTZ R89, R3.reuse, R89 ;  /* 0x0000005903597220 */ /* 0x040fe20000410000 */
[C---:B------:R-:W-:Y:S01]  /*75c0*/  HMMA.16816.F32 R8, R128.reuse, R142, R8 ;  /* 0x0000008e8008723c */ /* 0x040fe20000001808 */
[----:B------:R-:W1:Y:S04]  /*75d0*/  LDSM.16.MT88.4 R140, [R190+0x14000] ;  /* 0x01400000be8c783b */ /* 0x000e680000004200 */
[----:B------:R-:W-:Y:S01]  /*75e0*/  MUFU.EX2 R228, R228 ;  /* 0x000000e400e47308 */ /* 0x000fe20000000800 */
[C---:B------:R-:W-:Y:S01]  /*75f0*/  FMUL.FTZ R94, R2.reuse, R94 ;  /* 0x0000005e025e7220 */ /* 0x040fe20000410000 */
[C---:B------:R-:W-:Y:S04]  /*7600*/  HMMA.16816.F32 R36, R128.reuse, R144, R36 ;  /* 0x000000908024723c */ /* 0x040fe80000001824 */
[C---:B------:R-:W-:Y:S02]  /*7610*/  FMUL.FTZ R95, R2.reuse, R95 ;  /* 0x0000005f025f7220 */ /* 0x040fe40000410000 */
[C---:B------:R-:W-:Y:S01]  /*7620*/  HMMA.16816.F32 R40, R128.reuse, R146, R40 ;  /* 0x000000928028723c */ /* 0x040fe20000001828 */
[----:B------:R-:W3:Y:S01]  /*7630*/  LDSM.16.MT88.4 R144, [R189+0x14000] ;  /* 0x01400000bd90783b */ /* 0x000ee20000004200 */
[----:B------:R-:W-:Y:S03]  /*7640*/  MUFU.EX2 R227, R227 ;  /* 0x000000e300e37308 */ /* 0x000fe60000000800 */
[C---:B------:R-:W-:Y:S01]  /*7650*/  FMUL.FTZ R92, R3.reuse, R92 ;  /* 0x0000005c035c7220 */ /* 0x040fe20000410000 */
[C---:B------:R-:W-:Y:S06]  /*7660*/  HMMA.16816.F32 R44, R128.reuse, R148, R44 ;  /* 0x00000094802c723c */ /* 0x040fec000000182c */
[----:B------:R-:W-:Y:S01]  /*7670*/  MUFU.EX2 R229, R229 ;  /* 0x000000e500e57308 */ /* 0x000fe20000000800 */
[C---:B------:R-:W-:Y:S01]  /*7680*/  FMUL.FTZ R93, R3.reuse, R93 ;  /* 0x0000005d035d7220 */ /* 0x040fe20000410000 */
[C---:B------:R-:W-:Y:S01]  /*7690*/  HMMA.16816.F32 R48, R128.reuse, R150, R48 ;  /* 0x000000968030723c */ /* 0x040fe20000001830 */
[----:B------:R-:W4:Y:S02]  /*76a0*/  LDSM.16.MT88.4 R148, [R188+0x14000] ;  /* 0x01400000bc94783b */ /* 0x000f240000004200 */
[C---:B------:R-:W-:Y:S03]  /*76b0*/  FMUL.FTZ R98, R2.reuse, R98 ;  /* 0x0000006202627220 */ /* 0x040fe60000410000 */
[C---:B------:R-:W-:Y:S02]  /*76c0*/  HMMA.16816.F32 R52, R128.reuse, R152, R52 ;  /* 0x000000988034723c */ /* 0x040fe40000001834 */
[----:B------:R-:W-:Y:S03]  /*76d0*/  MUFU.EX2 R230, R230 ;  /* 0x000000e600e67308 */ /* 0x000fe60000000800 */
[C---:B------:R-:W-:Y:S01]  /*76e0*/  FMUL.FTZ R99, R2.reuse, R99 ;  /* 0x0000006302637220 */ /* 0x040fe20000410000 */
[C---:B------:R-:W-:Y:S01]  /*76f0*/  HMMA.16816.F32 R56, R128.reuse, R154, R56 ;  /* 0x0000009a8038723c */ /* 0x040fe20000001838 */
[----:B------:R-:W-:Y:S05]  /*7700*/  LDSM.16.MT88.4 R152, [R192+0x14800] ;  /* 0x01480000c098783b */ /* 0x000fea0000004200 */
[----:B------:R-:W-:Y:S01]  /*7710*/  MUFU.EX2 R231, R231 ;  /* 0x000000e700e77308 */ /* 0x000fe20000000800 */
[C---:B------:R-:W-:Y:S01]  /*7720*/  FMUL.FTZ R96, R3.reuse, R96 ;  /* 0x0000006003607220 */ /* 0x040fe20000410000 */
[C---:B--2---:R-:W-:Y:S03]  /*7730*/  HMMA.16816.F32 R60, R128.reuse, R124, R60 ;  /* 0x0000007c803c723c */ /* 0x044fe6000000183c */
[C---:B------:R-:W-:Y:S03]  /*7740*/  FMUL.FTZ R97, R3.reuse, R97 ;  /* 0x0000006103617220 */ /* 0x040fe60000410000 */
[C---:B------:R-:W-:Y:S01]  /*7750*/  HMMA.16816.F32 R64, R128.reuse, R126, R64 ;  /* 0x0000007e8040723c */ /* 0x040fe20000001840 */
[----:B------:R-:W2:Y:S04]  /*7760*/  LDSM.16.MT88.4 R124, [R192+0x16000] ;  /* 0x01600000c07c783b */ /* 0x000ea80000004200 */
[C---:B------:R-:W-:Y:S01]  /*7770*/  FMUL.FTZ R102, R2.reuse, R102 ;  /* 0x0000006602667220 */ /* 0x040fe20000410000 */
[C---:B-1----:R-:W-:Y:S05]  /*7780*/  HMMA.16816.F32 R68, R128.reuse, R140, R68 ;  /* 0x0000008c8044723c */ /* 0x042fea0000001844 */
[C---:B------:R-:W-:Y:S01]  /*7790*/  FMUL.FTZ R103, R2.reuse, R103 ;  /* 0x0000006702677220 */ /* 0x040fe20000410000 */
[C---:B------:R-:W-:Y:S01]  /*77a0*/  HMMA.16816.F32 R72, R128.reuse, R142, R72 ;  /* 0x0000008e8048723c */ /* 0x040fe20000001848 */
[----:B------:R-:W1:Y:S04]  /*77b0*/  LDSM.16.MT88.4 R140, [R190+0x16000] ;  /* 0x01600000be8c783b */ /* 0x000e680000004200 */
[C---:B------:R-:W-:Y:S01]  /*77c0*/  FMUL.FTZ R100, R3.reuse, R100 ;  /* 0x0000006403647220 */ /* 0x040fe20000410000 */
[C---:B---3--:R-:W-:Y:S05]  /*77d0*/  HMMA.16816.F32 R76, R128.reuse, R144, R76 ;  /* 0x00000090804c723c */ /* 0x048fea000000184c */
[C---:B------:R-:W-:Y:S01]  /*77e0*/  FMUL.FTZ R101, R3.reuse, R101 ;  /* 0x0000006503657220 */ /* 0x040fe20000410000 */
[C---:B------:R-:W-:Y:S01]  /*77f0*/  HMMA.16816.F32 R80, R128.reuse, R146, R80 ;  /* 0x000000928050723c */ /* 0x040fe20000001850 */
[----:B------:R-:W3:Y:S04]  /*7800*/  LDSM.16.MT88.4 R144, [R189+0x16000] ;  /* 0x01600000bd90783b */ /* 0x000ee80000004200 */
[C---:B------:R-:W-:Y:S01]  /*7810*/  FMUL.FTZ R106, R2.reuse, R106 ;  /* 0x0000006a026a7220 */ /* 0x040fe20000410000 */
[C---:B----4-:R-:W-:Y:S05]  /*7820*/  HMMA.16816.F32 R84, R128.reuse, R148, R84 ;  /* 0x000000948054723c */ /* 0x050fea0000001854 */
[----:B------:R-:W-:Y:S01]  /*7830*/  FMUL.FTZ R107, R2, R107 ;  /* 0x0000006b026b7220 */ /* 0x000fe20000410000 */
[C---:B------:R-:W-:Y:S01]  /*7840*/  HMMA.16816.F32 R88, R128.reuse, R150, R88 ;  /* 0x000000968058723c */ /* 0x040fe20000001858 */
[----:B------:R-:W-:Y:S04]  /*7850*/  LDSM.16.MT88.4 R148, [R189+0x12800] ;  /* 0x01280000bd94783b */ /* 0x000fe80000004200 */
[C---:B------:R-:W-:Y:S01]  /*7860*/  FMUL.FTZ R104, R3.reuse, R104 ;  /* 0x0000006803687220 */ /* 0x040fe20000410000 */
[C---:B--2---:R-:W-:Y:S05]  /*7870*/  HMMA.16816.F32 R92, R128.reuse, R124, R92 ;  /* 0x0000007c805c723c */ /* 0x044fea000000185c */
[----:B------:R-:W-:Y:S01]  /*7880*/  FMUL.FTZ R105, R3, R105 ;  /* 0x0000006903697220 */ /* 0x000fe20000410000 */
[C---:B------:R-:W-:Y:S01]  /*7890*/  HMMA.16816.F32 R96, R128.reuse, R126, R96 ;  /* 0x0000007e8060723c */ /* 0x040fe20000001860 */
[----:B------:R-:W2:Y:S04]  /*78a0*/  LDSM.16.MT88.4 R124, [R188+0x16000] ;  /* 0x01600000bc7c783b */ /* 0x000ea80000004200 */
[--C-:B------:R-:W-:Y:S01]  /*78b0*/  FFMA.FTZ R169, R14, UR4, -R168.reuse ;  /* 0x000000040ea97c23 */ /* 0x100fe200080108a8 */
[C---:B-1----:R-:W-:Y:S05]  /*78c0*/  HMMA.16816.F32 R100, R128.reuse, R140, R100 ;  /* 0x0000008c8064723c */ /* 0x042fea0000001864 */
[----:B------:R-:W-:Y:S01]  /*78d0*/  FMUL.FTZ R14, R2, R122 ;  /* 0x0000007a020e7220 */ /* 0x000fe20000410000 */
[C---:B------:R-:W-:Y:S01]  /*78e0*/  HMMA.16816.F32 R104, R128.reuse, R142, R104 ;  /* 0x0000008e8068723c */ /* 0x040fe20000001868 */
[----:B------:R-:W1:Y:S01]  /*78f0*/  LDSM.16.MT88.4 R140, [R192+0x12800] ;  /* 0x01280000c08c783b */ /* 0x000e620000004200 */
[----:B------:R-:W-:Y:S03]  /*7900*/  MUFU.EX2 R169, R169 ;  /* 0x000000a900a97308 */ /* 0x000fe60000000800 */
[--C-:B------:R-:W-:Y:S01]  /*7910*/  FFMA.FTZ R170, R15, UR4, -R168.reuse ;  /* 0x000000040faa7c23 */ /* 0x100fe200080108a8 */
[--C-:B------:R-:W-:Y:S01]  /*7920*/  FFMA.FTZ R173, R12, UR4, -R167.reuse ;  /* 0x000000040cad7c23 */ /* 0x100fe200080108a7 */
[C---:B------:R-:W-:Y:S01]  /*7930*/  FMUL.FTZ R110, R2.reuse, R110 ;  /* 0x0000006e026e7220 */ /* 0x040fe20000410000 */
[C---:B------:R-:W-:Y:S03]  /*7940*/  FMUL.FTZ R111, R2.reuse, R111 ;  /* 0x0000006f026f7220 */ /* 0x040fe60000410000 */
[C---:B------:R-:W-:Y:S01]  /*7950*/  FMUL.FTZ R108, R3.reuse, R108 ;  /* 0x0000006c036c7220 */ /* 0x040fe20000410000 */
[----:B------:R-:W-:Y:S01]  /*7960*/  FMUL.FTZ R109, R3, R109 ;  /* 0x0000006d036d7220 */ /* 0x000fe20000410000 */
[--C-:B------:R-:W-:Y:S01]  /*7970*/  FFMA.FTZ R174, R13, UR4, -R167.reuse ;  /* 0x000000040dae7c23 */ /* 0x100fe200080108a7 */
[----:B------:R-:W-:Y:S01]  /*7980*/  FMUL.FTZ R15, R2, R123 ;  /* 0x0000007b020f7220 */ /* 0x000fe20000410000 */
[C---:B------:R-:W-:Y:S01]  /*7990*/  FMUL.FTZ R12, R3.reuse, R120 ;  /* 0x00000078030c7220 */ /* 0x040fe20000410000 */
[----:B------:R-:W-:Y:S01]  /*79a0*/  FMUL.FTZ R13, R3, R121 ;  /* 0x00000079030d7220 */ /* 0x000fe20000410000 */
[--C-:B------:R-:W-:Y:S01]  /*79b0*/  FFMA.FTZ R171, R18, UR4, -R168.reuse ;  /* 0x0000000412ab7c23 */ /* 0x100fe200080108a8 */
[----:B------:R-:W-:Y:S01]  /*79c0*/  FFMA.FTZ R172, R19, UR4, -R168 ;  /* 0x0000000413ac7c23 */ /* 0x000fe200080108a8 */
[C---:B---3--:R-:W-:Y:S01]  /*79d0*/  HMMA.16816.F32 R108, R128.reuse, R144, R108 ;  /* 0x00000090806c723c */ /* 0x048fe2000000186c */
[----:B------:R-:W3:Y:S01]  /*79e0*/  LDSM.16.MT88.4 R120, [R190+0x12800] ;  /* 0x01280000be78783b */ /* 0x000ee20000004200 */
[----:B------:R-:W4:Y:S01]  /*79f0*/  MUFU.EX2 R170, R170 ;  /* 0x000000aa00aa7308 */ /* 0x000f220000000800 */
[--C-:B------:R-:W-:Y:S01]  /*7a00*/  FFMA.FTZ R175, R16, UR4, -R167.reuse ;  /* 0x0000000410af7c23 */ /* 0x100fe200080108a7 */
[----:B------:R-:W-:Y:S01]  /*7a10*/  FFMA.FTZ R226, R17, UR4, -R167 ;  /* 0x0000000411e27c23 */ /* 0x000fe200080108a7 */
[C---:B------:R-:W-:Y:S01]  /*7a20*/  FMUL.FTZ R18, R2.reuse, R118 ;  /* 0x0000007602127220 */ /* 0x040fe20000410000 */
[C---:B------:R-:W-:Y:S03]  /*7a30*/  HMMA.16816.F32 R12, R128.reuse, R146, R12 ;  /* 0x00000092800c723c */ /* 0x040fe6000000180c */
[----:B------:R-:W5:Y:S03]  /*7a40*/  LDSM.16.MT88.4 R144, [R188+0x12800] ;  /* 0x01280000bc90783b */ /* 0x000f660000004200 */
[----:B------:R-:W-:Y:S01]  /*7a50*/  MUFU.EX2 R171, R171 ;  /* 0x000000ab00ab7308 */ /* 0x000fe20000000800 */
[C---:B------:R-:W-:Y:S01]  /*7a60*/  FMUL.FTZ R19, R2.reuse, R119 ;  /* 0x0000007702137220 */ /* 0x040fe20000410000 */
[C---:B------:R-:W-:Y:S03]  /*7a70*/  FMUL.FTZ R16, R3.reuse, R116 ;  /* 0x0000007403107220 */ /* 0x040fe60000410000 */
[C---:B------:R-:W-:Y:S01]  /*7a80*/  FMUL.FTZ R17, R3.reuse, R117 ;  /* 0x0000007503117220 */ /* 0x040fe20000410000 */
[C---:B------:R-:W-:Y:S01]  /*7a90*/  FMUL.FTZ R114, R2.reuse, R114 ;  /* 0x0000007202727220 */ /* 0x040fe20000410000 */
[----:B------:R-:W-:Y:S03]  /*7aa0*/  FMUL.FTZ R115, R2, R115 ;  /* 0x0000007302737220 */ /* 0x000fe60000410000 */
[----:B------:R-:W1:Y:S01]  /*7ab0*/  MUFU.EX2 R172, R172 ;  /* 0x000000ac00ac7308 */ /* 0x000e620000000800 */
[C---:B------:R-:W-:Y:S01]  /*7ac0*/  FMUL.FTZ R112, R3.reuse, R112 ;  /* 0x0000007003707220 */ /* 0x040fe20000410000 */
[C---:B--2---:R-:W-:Y:S03]  /*7ad0*/  HMMA.16816.F32 R16, R128.reuse, R124, R16 ;  /* 0x0000007c8010723c */ /* 0x044fe60000001810 */
[C---:B------:R-:W-:Y:S01]  /*7ae0*/  FMUL.FTZ R113, R3.reuse, R113 ;  /* 0x0000007103717220 */ /* 0x040fe20000410000 */
[----:B----4-:R-:W-:Y:S01]  /*7af0*/  F2FP.F16.F32.PACK_AB R117, R170, R169 ;  /* 0x000000a9aa75723e */ /* 0x010fe200000000ff */
[----:B------:R-:W-:Y:S03]  /*7b00*/  FFMA.FTZ R165, R2, R223, R165 ;  /* 0x000000df02a57223 */ /* 0x000fe600000100a5 */
[----:B------:R-:W-:Y:S03]  /*7b10*/  MUFU.EX2 R173, R173 ;  /* 0x000000ad00ad7308 */ /* 0x000fe60000000800 */
[----:B------:R-:W-:Y:S01]  /*7b20*/  MOV R2, R133 ;  /* 0x0000008500027202 */ /* 0x000fe20000000f00 */
[----:B------:R-:W-:Y:S01]  /*7b30*/  FFMA.FTZ R166, R3, R224, R166 ;  /* 0x000000e003a67223 */ /* 0x000fe200000100a6 */
[----:B------:R-:W-:Y:S01]  /*7b40*/  HMMA.16816.F32 R112, R128, R126, R112 ;  /* 0x0000007e8070723c */ /* 0x000fe20000001870 */
[----:B------:R-:W2:Y:S02]  /*7b50*/  LDSM.16.MT88.4 R124, [R188+0x14800] ;  /* 0x01480000bc7c783b */ /* 0x000ea40000004200 */
[----:B------:R-:W-:Y:S02]  /*7b60*/  FADD.FTZ R138, R138, R165 ;  /* 0x000000a58a8a7221 */ /* 0x000fe40000010000 */
[----:B------:R-:W4:Y:S01]  /*7b70*/  MUFU.EX2 R174, R174 ;  /* 0x000000ae00ae7308 */ /* 0x000f220000000800 */
[----:B-1----:R-:W-:Y:S01]  /*7b80*/  F2FP.F16.F32.PACK_AB R119, R172, R171 ;  /* 0x000000abac77723e */ /* 0x002fe200000000ff */
[----:B------:R-:W-:Y:S01]  /*7b90*/  FADD.FTZ R139, R139, R166 ;  /* 0x000000a68b8b7221 */ /* 0x000fe20000010000 */
[----:B------:R-:W-:Y:S01]  /*7ba0*/  FADD.FTZ R137, R137, R138 ;  /* 0x0000008a89897221 */ /* 0x000fe20000010000 */
[----:B------:R-:W-:Y:S02]  /*7bb0*/  LDSM.16.MT88.4 R128, [R190+0x16800] ;  /* 0x01680000be80783b */ /* 0x000fe40000004200 */
[----:B------:R-:W-:Y:S04]  /*7bc0*/  FADD.FTZ R164, R164, R139 ;  /* 0x0000008ba4a47221 */ /* 0x000fe80000010000 */
[----:B------:R-:W1:Y:S01]  /*7bd0*/  MUFU.EX2 R175, R175 ;  /* 0x000000af00af7308 */ /* 0x000e620000000800 */
[----:B------:R-:W-:Y:S01]  /*7be0*/  FADD.FTZ R134, R134, R137 ;  /* 0x0000008986867221 */ /* 0x000fe20000010000 */
[----:B------:R-:W-:Y:S03]  /*7bf0*/  FADD.FTZ R164, R135, R164 ;  /* 0x000000a487a47221 */ /* 0x000fe60000010000 */
[----:B------:R-:W-:Y:S05]  /*7c00*/  FADD.FTZ R169, R169, R134 ;  /* 0x00000086a9a97221 */ /* 0x000fea0000010000 */
[----:B------:R-:W3:Y:S01]  /*7c10*/  MUFU.EX2 R226, R226 ;  /* 0x000000e200e27308 */ /* 0x000ee20000000800 */
[----:B----4-:R-:W-:Y:S01]  /*7c20*/  F2FP.F16.F32.PACK_AB R116, R174, R173 ;  /* 0x000000adae74723e */ /* 0x010fe200000000ff */
[----:B------:R-:W-:Y:S01]  /*7c30*/  FADD.FTZ R173, R173, R164 ;  /* 0x000000a4adad7221 */ /* 0x000fe20000010000 */
[----:B------:R-:W-:Y:S03]  /*7c40*/  FADD.FTZ R170, R170, R169 ;  /* 0x000000a9aaaa7221 */ /* 0x000fe60000010000 */
[----:B------:R-:W-:Y:S01]  /*7c50*/  FADD.FTZ R174, R174, R173 ;  /* 0x000000adaeae7221 */ /* 0x000fe20000010000 */
[----:B------:R-:W-:Y:S03]  /*7c60*/  FADD.FTZ R171, R171, R170 ;  /* 0x000000aaabab7221 */ /* 0x000fe60000010000 */
[----:B-1----:R-:W-:Y:S01]  /*7c70*/  FADD.FTZ R3, R175, R174 ;  /* 0x000000aeaf037221 */ /* 0x002fe20000010000 */
[----:B------:R-:W-:Y:S01]  /*7c80*/  FADD.FTZ R171, R172, R171 ;  /* 0x000000abacab7221 */ /* 0x000fe20000010000 */
[C---:B---3--:R-:W-:Y:S02]  /*7c90*/  F2FP.F16.F32.PACK_AB R118, R226.reuse, R175 ;  /* 0x000000afe276723e */ /* 0x048fe400000000ff */
[----:B------:R-:W-:Y:S05]  /*7ca0*/  FADD.FTZ R3, R226, R3 ;  /* 0x00000003e2037221 */ /* 0x000fea0000010000 */
[C---:B------:R-:W-:Y:S06]  /*7cb0*/  HMMA.16816.F32 R4, R116.reuse, R140, R4 ;  /* 0x0000008c7404723c */ /* 0x040fec0000001804 */
[C---:B------:R-:W-:Y:S01]  /*7cc0*/  HMMA.16816.F32 R8, R116.reuse, R142, R8 ;  /* 0x0000008e7408723c */ /* 0x040fe20000001808 */
[----:B------:R-:W-:Y:S05]  /*7cd0*/  LDSM.16.MT88.4 R140, [R189+0x16800] ;  /* 0x01680000bd8c783b */ /* 0x000fea0000004200 */
[C---:B------:R-:W-:Y:S06]  /*7ce0*/  HMMA.16816.F32 R36, R116.reuse, R120, R36 ;  /* 0x000000787424723c */ /* 0x040fec0000001824 */
[C---:B------:R-:W-:Y:S01]  /*7cf0*/  HMMA.16816.F32 R40, R116.reuse, R122, R40 ;  /* 0x0000007a7428723c */ /* 0x040fe20000001828 */
[----:B------:R-:W1:Y:S05]  /*7d00*/  LDSM.16.MT88.4 R120, [R192+0x16800] ;  /* 0x01680000c078783b */ /* 0x000e6a0000004200 */
[C---:B------:R-:W-:Y:S06]  /*7d10*/  HMMA.16816.F32 R44, R116.reuse, R148, R44 ;  /* 0x00000094742c723c */ /* 0x040fec000000182c */
[C---:B------:R-:W-:Y:S01]  /*7d20*/  HMMA.16816.F32 R48, R116.reuse, R150, R48 ;  /* 0x000000967430723c */ /* 0x040fe20000001830 */
[----:B------:R-:W-:Y:S05]  /*7d30*/  LDSM.16.MT88.4 R148, [R192+0x15000] ;  /* 0x01500000c094783b */ /* 0x000fea0000004200 */
[C---:B-----5:R-:W-:Y:S06]  /*7d40*/  HMMA.16816.F32 R52, R116.reuse, R144, R52 ;  /* 0x000000907434723c */ /* 0x060fec0000001834 */
[C---:B------:R-:W-:Y:S01]  /*7d50*/  HMMA.16816.F32 R56, R116.reuse, R146, R56 ;  /* 0x000000927438723c */ /* 0x040fe20000001838 */
[----:B------:R-:W-:Y:S05]  /*7d60*/  LDSM.16.MT88.4 R144, [R190+0x13000] ;  /* 0x01300000be90783b */ /* 0x000fea0000004200 */
[C---:B------:R-:W-:Y:S06]  /*7d70*/  HMMA.16816.F32 R60, R116.reuse, R152, R60 ;  /* 0x00000098743c723c */ /* 0x040fec000000183c */
[C---:B------:R-:W-:Y:S01]  /*7d80*/  HMMA.16816.F32 R64, R116.reuse, R154, R64 ;  /* 0x0000009a7440723c */ /* 0x040fe20000001840 */
[----:B------:R-:W-:Y:S05]  /*7d90*/  LDSM.16.MT88.4 R152, [R189+0x15000] ;  /* 0x01500000bd98783b */ /* 0x000fea0000004200 */
[C---:B------:R-:W-:Y:S06]  /*7da0*/  HMMA.16816.F32 R68, R116.reuse, R156, R68 ;  /* 0x0000009c7444723c */ /* 0x040fec0000001844 */
[C---:B------:R-:W-:Y:S05]  /*7db0*/  HMMA.16816.F32 R72, R116.reuse, R158, R72 ;  /* 0x0000009e7448723c */ /* 0x040fea0000001848 */
[--C-:B------:R-:W-:Y:S01]  /*7dc0*/  FFMA.FTZ R156, R22, UR4, -R168.reuse ;  /* 0x00000004169c7c23 */ /* 0x100fe200080108a8 */
[C---:B------:R-:W-:Y:S05]  /*7dd0*/  HMMA.16816.F32 R76, R116.reuse, R160, R76 ;  /* 0x000000a0744c723c */ /* 0x040fea000000184c */
[--C-:B------:R-:W-:Y:S01]  /*7de0*/  FFMA.FTZ R158, R26, UR4, -R168.reuse ;  /* 0x000000041a9e7c23 */ /* 0x100fe200080108a8 */
[C---:B------:R-:W-:Y:S01]  /*7df0*/  HMMA.16816.F32 R80, R116.reuse, R162, R80 ;  /* 0x000000a27450723c */ /* 0x040fe20000001850 */
[----:B------:R-:W-:Y:S04]  /*7e00*/  MUFU.EX2 R156, R156 ;  /* 0x0000009c009c7308 */ /* 0x000fe80000000800 */
[--C-:B------:R-:W-:Y:S01]  /*7e10*/  FFMA.FTZ R159, R27, UR4, -R168.reuse ;  /* 0x000000041b9f7c23 */ /* 0x100fe200080108a8 */
[C---:B--2---:R-:W-:Y:S05]  /*7e20*/  HMMA.16816.F32 R84, R116.reuse, R124, R84 ;  /* 0x0000007c7454723c */ /* 0x044fea0000001854 */
[----:B------:R-:W-:Y:S01]  /*7e30*/  MUFU.EX2 R158, R158 ;  /* 0x0000009e009e7308 */ /* 0x000fe20000000800 */
[--C-:B------:R-:W-:Y:S01]  /*7e40*/  FFMA.FTZ R162, R24, UR4, -R167.reuse ;  /* 0x0000000418a27c23 */ /* 0x100fe200080108a7 */
[C---:B------:R-:W-:Y:S01]  /*7e50*/  HMMA.16816.F32 R88, R116.reuse, R126, R88 ;  /* 0x0000007e7458723c */ /* 0x040fe20000001858 */
[----:B------:R-:W2:Y:S03]  /*7e60*/  LDSM.16.MT88.4 R124, [R188+0x16800] ;  /* 0x01680000bc7c783b */ /* 0x000ea60000004200 */
[--C-:B------:R-:W-:Y:S02]  /*7e70*/  FFMA.FTZ R163, R25, UR4, -R167.reuse ;  /* 0x0000000419a37c23 */ /* 0x100fe400080108a7 */
[C---:B-1----:R-:W-:Y:S02]  /*7e80*/  HMMA.16816.F32 R92, R116.reuse, R120, R92 ;  /* 0x00000078745c723c */ /* 0x042fe4000000185c */
[----:B------:R-:W-:Y:S01]  /*7e90*/  MUFU.EX2 R159, R159 ;  /* 0x0000009f009f7308 */ /* 0x000fe20000000800 */
[----:B------:R-:W-:Y:S02]  /*7ea0*/  LDSM.16.MT88.4 R24, [R188+0x13000] ;  /* 0x01300000bc18783b */ /* 0x000fe40000004200 */
[--C-:B------:R-:W-:Y:S01]  /*7eb0*/  FFMA.FTZ R157, R23, UR4, -R168.reuse ;  /* 0x00000004179d7c23 */ /* 0x100fe200080108a8 */
[C---:B------:R-:W-:Y:S06]  /*7ec0*/  HMMA.16816.F32 R96, R116.reuse, R122, R96 ;  /* 0x0000007a7460723c */ /* 0x040fec0000001860 */
[----:B------:R-:W-:Y:S01]  /*7ed0*/  MUFU.EX2 R162, R162 ;  /* 0x000000a200a27308 */ /* 0x000fe20000000800 */
[----:B------:R-:W1:Y:S01]  /*7ee0*/  LDSM.16.MT88.4 R120, [R192+0x13000] ;  /* 0x01300000c078783b */ /* 0x000e620000004200 */
[C---:B------:R-:W-:Y:S03]  /*7ef0*/  HMMA.16816.F32 R100, R116.reuse, R128, R100 ;  /* 0x000000807464723c */ /* 0x040fe60000001864 */
[----:B------:R-:W-:Y:S03]  /*7f00*/  FFMA.FTZ R168, R35, UR4, -R168 ;  /* 0x0000000423a87c23 */ /* 0x000fe600080108a8 */
[C---:B------:R-:W-:Y:S01]  /*7f10*/  HMMA.16816.F32 R104, R116.reuse, R130, R104 ;  /* 0x000000827468723c */ /* 0x040fe20000001868 */
[----:B------:R-:W3:Y:S01]  /*7f20*/  LDSM.16.MT88.4 R128, [R189+0x13000] ;  /* 0x01300000bd80783b */ /* 0x000ee20000004200 */
[----:B------:R-:W4:Y:S03]  /*7f30*/  MUFU.EX2 R157, R157 ;  /* 0x0000009d009d7308 */ /* 0x000f260000000800 */
[--C-:B------:R-:W-:Y:S01]  /*7f40*/  FFMA.FTZ R160, R20, UR4, -R167.reuse ;  /* 0x0000000414a07c23 */ /* 0x100fe200080108a7 */
[C---:B------:R-:W-:Y:S06]  /*7f50*/  HMMA.16816.F32 R108, R116.reuse, R140, R108 ;  /* 0x0000008c746c723c */ /* 0x040fec000000186c */
[----:B------:R-:W5:Y:S01]  /*7f60*/  MUFU.EX2 R163, R163 ;  /* 0x000000a300a37308 */ /* 0x000f620000000800 */
[--C-:B------:R-:W-:Y:S01]  /*7f70*/  FFMA.FTZ R161, R21, UR4, -R167.reuse ;  /* 0x0000000415a17c23 */ /* 0x100fe200080108a7 */
[C---:B------:R-:W-:Y:S01]  /*7f80*/  HMMA.16816.F32 R12, R116.reuse, R142, R12 ;  /* 0x0000008e740c723c */ /* 0x040fe2000000180c */
[----:B------:R-:W3:Y:S02]  /*7f90*/  LDSM.16.MT88.4 R140, [R190+0x15000] ;  /* 0x01500000be8c783b */ /* 0x000ee40000004200 */
[----:B------:R-:W-:Y:S03]  /*7fa0*/  FFMA.FTZ R167, R33, UR4, -R167 ;  /* 0x0000000421a77c23 */ /* 0x000fe600080108a7 */
[C---:B--2---:R-:W-:Y:S02]  /*7fb0*/  HMMA.16816.F32 R16, R116.reuse, R124, R16 ;  /* 0x0000007c7410723c */ /* 0x044fe40000001810 */
[----:B------:R-:W-:Y:S01]  /*7fc0*/  MUFU.EX2 R160, R160 ;  /* 0x000000a000a07308 */ /* 0x000fe20000000800 */
[----:B------:R-:W-:Y:S02]  /*7fd0*/  LDSM.16.MT88.4 R32, [R192+0x15800] ;  /* 0x01580000c020783b */ /* 0x000fe40000004200 */
[----:B----4-:R-:W-:Y:S01]  /*7fe0*/  F2FP.F16.F32.PACK_AB R21, R157, R156 ;  /* 0x0000009c9d15723e */ /* 0x010fe200000000ff */
[----:B------:R-:W-:Y:S06]  /*7ff0*/  HMMA.16816.F32 R112, R116, R126, R112 ;  /* 0x0000007e7470723c */ /* 0x000fec0000001870 */
[----:B------:R-:W2:Y:S01]  /*8000*/  MUFU.EX2 R161, R161 ;  /* 0x000000a100a17308 */ /* 0x000ea20000000800 */
[----:B------:R-:W-:Y:S01]  /*8010*/  F2FP.F16.F32.PACK_AB R23, R159, R158 ;  /* 0x0000009e9f17723e */ /* 0x000fe200000000ff */
[----:B------:R-:W4:Y:S03]  /*8020*/  LDSM.16.MT88.4 R116, [R188+0x15000] ;  /* 0x01500000bc74783b */ /* 0x000f260000004200 */
[----:B-----5:R-:W-:Y:S01]  /*8030*/  F2FP.F16.F32.PACK_AB R22, R163, R162 ;  /* 0x000000a2a316723e */ /* 0x020fe200000000ff */
[----:B------:R-:W-:Y:S04]  /*8040*/  FADD.FTZ R156, R156, R171 ;  /* 0x000000ab9c9c7221 */ /* 0x000fe80000010000 */
[----:B------:R-:W5:Y:S01]  /*8050*/  MUFU.EX2 R168, R168 ;  /* 0x000000a800a87308 */ /* 0x000f620000000800 */
[----:B------:R-:W-:Y:S01]  /*8060*/  FADD.FTZ R157, R157, R156 ;  /* 0x0000009c9d9d7221 */ /* 0x000fe20000010000 */
[----:B------:R-:W-:Y:S03]  /*8070*/  LDSM.16.MT88.4 R124, [R189+0x17000] ;  /* 0x01700000bd7c783b */ /* 0x000fe60000004200 */
[----:B------:R-:W-:Y:S05]  /*8080*/  FADD.FTZ R158, R158, R157 ;  /* 0x0000009d9e9e7221 */ /* 0x000fea0000010000 */
[----:B------:R-:W5:Y:S01]  /*8090*/  MUFU.EX2 R232, R167 ;  /* 0x000000a700e87308 */ /* 0x000f620000000800 */
[----:B--2---:R-:W-:Y:S01]  /*80a0*/  F2FP.F16.F32.PACK_AB R20, R161, R160 ;  /* 0x000000a0a114723e */ /* 0x004fe200000000ff */
[----:B------:R-:W-:Y:S01]  /*80b0*/  FADD.FTZ R160, R160, R3 ;  /* 0x00000003a0a07221 */ /* 0x000fe20000010000 */
[----:B------:R-:W-:Y:S01]  /*80c0*/  MOV R3, R132 ;  /* 0x0000008400037202 */ /* 0x000fe20000000f00 */
[----:B------:R-:W-:Y:S02]  /*80d0*/  FADD.FTZ R158, R159, R158 ;  /* 0x0000009e9f9e7221 */ /* 0x000fe40000010000 */
[----:B------:R-:W-:Y:S02]  /*80e0*/  FADD.FTZ R161, R161, R160 ;  /* 0x000000a0a1a17221 */ /* 0x000fe40000010000 */
[C---:B-1----:R-:W-:Y:S05]  /*80f0*/  HMMA.16816.F32 R4, R20.reuse, R120, R4 ;  /* 0x000000781404723c */ /* 0x042fea0000001804 */
[----:B------:R-:W-:Y:S01]  /*8100*/  FADD.FTZ R162, R162, R161 ;  /* 0x000000a1a2a27221 */ /* 0x000fe20000010000 */
[C---:B------:R-:W-:Y:S01]  /*8110*/  HMMA.16816.F32 R8, R20.reuse, R122, R8 ;  /* 0x0000007a1408723c */ /* 0x040fe20000001808 */
[----:B------:R-:W1:Y:S04]  /*8120*/  LDSM.16.MT88.4 R120, [R192+0x17000] ;  /* 0x01700000c078783b */ /* 0x000e680000004200 */
[----:B------:R-:W-:Y:S01]  /*8130*/  FADD.FTZ R162, R163, R162 ;  /* 0x000000a2a3a27221 */ /* 0x000fe20000010000 */
[C---:B------:R-:W-:Y:S06]  /*8140*/  HMMA.16816.F32 R36, R20.reuse, R144, R36 ;  /* 0x000000901424723c */ /* 0x040fec0000001824 */
[C---:B------:R-:W-:Y:S01]  /*8150*/  HMMA.16816.F32 R40, R20.reuse, R146, R40 ;  /* 0x000000921428723c */ /* 0x040fe20000001828 */
[----:B------:R-:W-:Y:S05]  /*8160*/  LDSM.16.MT88.4 R144, [R189+0x15800] ;  /* 0x01580000bd90783b */ /* 0x000fea0000004200 */
[C---:B---3--:R-:W-:Y:S06]  /*8170*/  HMMA.16816.F32 R44, R20.reuse, R128, R44 ;  /* 0x00000080142c723c */ /* 0x048fec000000182c */
[C---:B------:R-:W-:Y:S01]  /*8180*/  HMMA.16816.F32 R48, R20.reuse, R130, R48 ;  /* 0x000000821430723c */ /* 0x040fe20000001830 */
[----:B------:R-:W-:Y:S05]  /*8190*/  LDSM.16.MT88.4 R128, [R188+0x17000] ;  /* 0x01700000bc80783b */ /* 0x000fea0000004200 */
[C---:B------:R-:W-:Y:S06]  /*81a0*/  HMMA.16816.F32 R52, R20.reuse, R24, R52 ;  /* 0x000000181434723c */ /* 0x040fec0000001834 */
        /* <DEDUP_REMOVED lines=12> */
[C---:B------:R-:W-:Y:S01]  /*8270*/  HMMA.16816.F32 R88, R20.reuse, R118, R88 ;  /* 0x000000761458723c */ /* 0x040fe20000001858 */
[----:B------:R-:W3:Y:S05]  /*8280*/  LDSM.16.MT88.4 R116, [R190+0x13800] ;  /* 0x01380000be74783b */ /* 0x000eea0000004200 */
[C---:B-1----:R-:W-:Y:S06]  /*8290*/  HMMA.16816.F32 R92, R20.reuse, R120, R92 ;  /* 0x00000078145c723c */ /* 0x042fec000000185c */
[C---:B------:R-:W-:Y:S01]  /*82a0*/  HMMA.16816.F32 R96, R20.reuse, R122, R96 ;  /* 0x0000007a1460723c */ /* 0x040fe20000001860 */
[----:B------:R-:W1:Y:S05]  /*82b0*/  LDSM.16.MT88.4 R120, [R189+0x13800] ;  /* 0x01380000bd78783b */ /* 0x000e6a0000004200 */
[C---:B--2---:R-:W-:Y:S06]  /*82c0*/  HMMA.16816.F32 R100, R20.reuse, R24, R100 ;  /* 0x000000181464723c */ /* 0x044fec0000001864 */
[C---:B------:R-:W-:Y:S01]  /*82d0*/  HMMA.16816.F32 R104, R20.reuse, R26, R104 ;  /* 0x0000001a1468723c */ /* 0x040fe20000001868 */
[----:B------:R-:W2:Y:S05]  /*82e0*/  LDSM.16.MT88.4 R24, [R188+0x13800] ;  /* 0x01380000bc18783b */ /* 0x000eaa0000004200 */
[C---:B------:R-:W-:Y:S06]  /*82f0*/  HMMA.16816.F32 R108, R20.reuse, R124, R108 ;  /* 0x0000007c146c723c */ /* 0x040fec000000186c */
[C---:B------:R-:W-:Y:S06]  /*8300*/  HMMA.16816.F32 R12, R20.reuse, R126, R12 ;  /* 0x0000007e140c723c */ /* 0x040fec000000180c */
[C---:B------:R-:W-:Y:S06]  /*8310*/  HMMA.16816.F32 R16, R20.reuse, R128, R16 ;  /* 0x000000801410723c */ /* 0x040fec0000001810 */
[----:B------:R-:W-:Y:S07]  /*8320*/  HMMA.16816.F32 R112, R20, R130, R112 ;  /* 0x000000821470723c */ /* 0x000fee0000001870 */
[----:B------:R-:W-:Y:S01]  /*8330*/  F2FP.F16.F32.PACK_AB R21, R228, R225 ;  /* 0x000000e1e415723e */ /* 0x000fe200000000ff */
[----:B------:R-:W-:Y:S03]  /*8340*/  FADD.FTZ R225, R225, R158 ;  /* 0x0000009ee1e17221 */ /* 0x000fe60000010000 */
[----:B-----5:R-:W-:Y:S01]  /*8350*/  F2FP.F16.F32.PACK_AB R23, R168, R227 ;  /* 0x000000e3a817723e */ /* 0x020fe200000000ff */
[----:B------:R-:W-:Y:S01]  /*8360*/  FADD.FTZ R228, R228, R225 ;  /* 0x000000e1e4e47221 */ /* 0x000fe20000010000 */
[----:B------:R-:W-:Y:S01]  /*8370*/  F2FP.F16.F32.PACK_AB R20, R230, R229 ;  /* 0x000000e5e614723e */ /* 0x000fe200000000ff */
[----:B------:R-:W-:Y:S01]  /*8380*/  FADD.FTZ R229, R229, R162 ;  /* 0x000000a2e5e57221 */ /* 0x000fe20000010000 */
[----:B------:R-:W-:Y:S01]  /*8390*/  F2FP.F16.F32.PACK_AB R22, R232, R231 ;  /* 0x000000e7e816723e */ /* 0x000fe200000000ff */
[----:B------:R-:W-:Y:S02]  /*83a0*/  FADD.FTZ R223, R227, R228 ;  /* 0x000000e4e3df7221 */ /* 0x000fe40000010000 */
[----:B------:R-:W-:Y:S02]  /*83b0*/  FADD.FTZ R230, R230, R229 ;  /* 0x000000e5e6e67221 */ /* 0x000fe40000010000 */
[----:B------:R-:W-:Y:S02]  /*83c0*/  FADD.FTZ R223, R168, R223 ;  /* 0x000000dfa8df7221 */ /* 0x000fe40000010000 */
[C---:B------:R-:W-:Y:S01]  /*83d0*/  HMMA.16816.F32 R128, R20.reuse, R28, R4 ;  /* 0x0000001c1480723c */ /* 0x040fe20000001804 */
[----:B------:R-:W4:Y:S02]  /*83e0*/  LDSM.16.MT88.4 R4, [R190+0x17800] ;  /* 0x01780000be04783b */ /* 0x000f240000004200 */
[----:B------:R-:W-:Y:S03]  /*83f0*/  FADD.FTZ R231, R231, R230 ;  /* 0x000000e6e7e77221 */ /* 0x000fe60000010000 */
[C---:B------:R-:W-:Y:S03]  /*8400*/  HMMA.16816.F32 R124, R20.reuse, R30, R8 ;  /* 0x0000001e147c723c */ /* 0x040fe60000001808 */
[----:B------:R-:W-:Y:S02]  /*8410*/  LDSM.16.MT88.4 R8, [R188+0x17800] ;  /* 0x01780000bc08783b */ /* 0x000fe40000004200 */
[----:B------:R-:W-:Y:S01]  /*8420*/  FADD.FTZ R224, R232, R231 ;  /* 0x000000e7e8e07221 */ /* 0x000fe20000010000 */
[C---:B---3--:R-:W-:Y:S06]  /*8430*/  HMMA.16816.F32 R36, R20.reuse, R116, R36 ;  /* 0x000000741424723c */ /* 0x048fec0000001824 */
[C---:B------:R-:W-:Y:S06]  /*8440*/  HMMA.16816.F32 R40, R20.reuse, R118, R40 ;  /* 0x000000761428723c */ /* 0x040fec0000001828 */
[C---:B-1----:R-:W-:Y:S06]  /*8450*/  HMMA.16816.F32 R44, R20.reuse, R120, R44 ;  /* 0x00000078142c723c */ /* 0x042fec000000182c */
[C---:B------:R-:W-:Y:S01]  /*8460*/  HMMA.16816.F32 R48, R20.reuse, R122, R48 ;  /* 0x0000007a1430723c */ /* 0x040fe20000001830 */
[----:B------:R-:W1:Y:S05]  /*8470*/  LDSM.16.MT88.4 R120, [R189+0x17800] ;  /* 0x01780000bd78783b */ /* 0x000e6a0000004200 */
[C---:B--2---:R-:W-:Y:S06]  /*8480*/  HMMA.16816.F32 R52, R20.reuse, R24, R52 ;  /* 0x000000181434723c */ /* 0x044fec0000001834 */
        /* <DEDUP_REMOVED lines=11> */
[C---:B----4-:R-:W-:Y:S06]  /*8540*/  HMMA.16816.F32 R100, R20.reuse, R4, R100 ;  /* 0x000000041464723c */ /* 0x050fec0000001864 */
[C---:B------:R-:W-:Y:S06]  /*8550*/  HMMA.16816.F32 R104, R20.reuse, R6, R104 ;  /* 0x000000061468723c */ /* 0x040fec0000001868 */
[C---:B-1----:R-:W-:Y:S06]  /*8560*/  HMMA.16816.F32 R108, R20.reuse, R120, R108 ;  /* 0x00000078146c723c */ /* 0x042fec000000186c */
[C---:B------:R-:W-:Y:S06]  /*8570*/  HMMA.16816.F32 R120, R20.reuse, R122, R12 ;  /* 0x0000007a1478723c */ /* 0x040fec000000180c */
[C---:B------:R-:W-:Y:S06]  /*8580*/  HMMA.16816.F32 R116, R20.reuse, R8, R16 ;  /* 0x000000081474723c */ /* 0x040fec0000001810 */
[----:B------:R-:W-:Y:S01]  /*8590*/  HMMA.16816.F32 R112, R20, R10, R112 ;  /* 0x0000000a1470723c */ /* 0x000fe20000001870 */
[----:B------:R-:W-:Y:S11]  /*85a0*/  @!UPT UIADD3 URZ, URZ, URZ, URZ ;  /* 0x0000003f3f3ff290 */ /* 0x000ff6000fffe03f */
[----:B------:R-:W-:Y:S01]  /*85b0*/  @!UPT UIADD3 URZ, URZ, URZ, URZ ;  /* 0x0000003f3f3ff290 */ /* 0x000fe2000fffe03f */
[----:B------:R-:W-:Y:S11]  /*85c0*/  @P5 BRA `(.L_x_201) ;  /* 0xffffffd0008c5947 */ /* 0x000ff6000383ffff */
.L_x_200:
[----:B------:R-:W1:Y:S01]  /*85d0*/  SHFL.BFLY PT, R0, R223, 0x2, 0x1f ;  /* 0x0c401f00df007f89 */ /* 0x000e6200000e0000 */
[----:B------:R-:W-:Y:S01]  /*85e0*/  MOV R8, 0x3f800000 ;  /* 0x3f80000000087802 */ /* 0x000fe20000000f00 */
[----:B------:R-:W2:Y:S01]  /*85f0*/  S2UR UR4, SR_CgaCtaId ;  /* 0x00000000000479c3 */ /* 0x000ea20000008800 */
[----:B------:R-:W-:Y:S01]  /*8600*/  MOV R7, 0x3f800000 ;  /* 0x3f80000000077802 */ /* 0x000fe20000000f00 */
[----:B------:R-:W3:Y:S01]  /*8610*/  SHFL.BFLY PT, R5, R224, 0x2, 0x1f ;  /* 0x0c401f00e0057f89 */ /* 0x000ee200000e0000 */
[----:B------:R-:W-:Y:S01]  /*8620*/  UMOV UR5, 0x400 ;  /* 0x0000040000057882 */ /* 0x000fe20000000000 */
[----:B------:R-:W4:Y:S01]  /*8630*/  S2R R9, SR_TID.X ;  /* 0x0000000000097919 */ /* 0x000f220000002100 */
[----:B-1----:R-:W-:Y:S01]  /*8640*/  FADD.FTZ R0, R0, R223 ;  /* 0x000000df00007221 */ /* 0x002fe20000010000 */
[----:B--2---:R-:W-:Y:S01]  /*8650*/  ULEA UR4, UR4, UR5, 0x18 ;  /* 0x0000000504047291 */ /* 0x004fe2000f8ec03f */
[----:B---3--:R-:W-:-:S03]  /*8660*/  FADD.FTZ R5, R5, R224 ;  /* 0x000000e005057221 */ /* 0x008fc60000010000 */
[----:B------:R-:W1:Y:S04]  /*8670*/  SHFL.BFLY PT, R3, R0, 0x1, 0x1f ;  /* 0x0c201f0000037f89 */ /* 0x000e6800000e0000 */
[----:B------:R-:W2:Y:S01]  /*8680*/  SHFL.BFLY PT, R4, R5, 0x1, 0x1f ;  /* 0x0c201f0005047f89 */ /* 0x000ea200000e0000 */
[----:B----4-:R-:W-:-:S04]  /*8690*/  SHF.R.S32.HI R2, RZ, 0x1f, R9 ;  /* 0x0000001fff027819 */ /* 0x010fc80000011409 */
[CC--:B------:R-:W-:Y:S02]  /*86a0*/  LEA.HI R6, R2.reuse, R9.reuse, RZ, 0x2 ;  /* 0x0000000902067211 */ /* 0x0c0fe400078f10ff */
[----:B------:R-:W-:Y:S02]  /*86b0*/  LEA.HI R2, R2, R9, RZ, 0x5 ;  /* 0x0000000902027211 */ /* 0x000fe400078f28ff */
[----:B------:R-:W-:Y:S01]  /*86c0*/  LOP3.LUT R10, R6, 0x3ffffffc, RZ, 0xc0, !PT ;  /* 0x3ffffffc060a7812 */ /* 0x000fe200078ec0ff */
[----:B-1----:R-:W-:Y:S01]  /*86d0*/  FADD.FTZ R3, R0, R3 ;  /* 0x0000000300037221 */ /* 0x002fe20000010000 */
[----:B------:R-:W-:Y:S02]  /*86e0*/  LOP3.LUT R0, R2, 0xffffffe0, RZ, 0xc0, !PT ;  /* 0xffffffe002007812 */ /* 0x000fe400078ec0ff */
[----:B------:R-:W-:Y:S01]  /*86f0*/  SHF.R.S32.HI R2, RZ, 0x5, R2 ;  /* 0x00000005ff027819 */ /* 0x000fe20000011402 */
[----:B--2---:R-:W-:Y:S01]  /*8700*/  FADD.FTZ R4, R5, R4 ;  /* 0x0000000405047221 */ /* 0x004fe20000010000 */
[----:B------:R-:W-:-:S02]  /*8710*/  FSETP.NE.FTZ.AND P3, PT, R3, RZ, PT ;  /* 0x000000ff0300720b */ /* 0x000fc40003f75000 */
[----:B------:R-:W-:Y:S02]  /*8720*/  IADD3 R5, -R10, R9, RZ ;  /* 0x000000090a057210 */ /* 0x000fe40007ffe1ff */
[----:B------:R-:W-:Y:S02]  /*8730*/  IADD3 R0, R9, -R0, RZ ;  /* 0x8000000009007210 */ /* 0x000fe40007ffe0ff */
[--C-:B------:R-:W-:Y:S02]  /*8740*/  SHF.R.S32.HI R9, RZ, 0x2, R6.reuse ;  /* 0x00000002ff097819 */ /* 0x100fe40000011406 */
[----:B------:R-:W-:Y:S02]  /*8750*/  SHF.R.S32.HI R6, RZ, 0x1f, R6 ;  /* 0x0000001fff067819 */ /* 0x000fe40000011406 */
[----:B------:R-:W-:Y:S02]  /*8760*/  FSETP.NE.FTZ.AND P4, PT, R4, RZ, PT ;  /* 0x000000ff0400720b */ /* 0x000fe40003f95000 */
[----:B------:R-:W-:Y:S01]  /*8770*/  LEA.HI R6, R6, R9, RZ, 0x3 ;  /* 0x0000000906067211 */ /* 0x000fe200078f18ff */
[----:B------:R-:W1:Y:S01]  /*8780*/  @P3 MUFU.RCP R8, R3 ;  /* 0x0000000300083308 */ /* 0x000e620000001000 */
[----:B------:R-:W-:-:S02]  /*8790*/  LEA R5, R2, R5, 0x9 ;  /* 0x0000000502057211 */ /* 0x000fc400078e48ff */
[----:B------:R-:W-:-:S04]  /*87a0*/  LOP3.LUT R6, R6, 0xfffffff8, RZ, 0xc0, !PT ;  /* 0xfffffff806067812 */ /* 0x000fc800078ec0ff */
[----:B------:R-:W-:-:S03]  /*87b0*/  IADD3 R6, R9, -R6, RZ ;  /* 0x8000000609067210 */ /* 0x000fc60007ffe0ff */
[----:B------:R-:W2:Y:S01]  /*87c0*/  @P4 MUFU.RCP R7, R4 ;  /* 0x0000000400074308 */ /* 0x000ea20000001000 */
[----:B------:R-:W-:-:S04]  /*87d0*/  LOP3.LUT R9, R6, 0x1, RZ, 0xc0, !PT ;  /* 0x0000000106097812 */ /* 0x000fc800078ec0ff */
[----:B------:R-:W-:Y:S01]  /*87e0*/  ISETP.NE.U32.AND P5, PT, R9, 0x1, PT ;  /* 0x000000010900780c */ /* 0x000fe20003fa5070 */
        /* <DEDUP_REMOVED lines=48> */
[C---:B------:R-:W-:Y:S01]  /*8af0*/  SHF.L.U32 R8, R6.reuse, 0x6, RZ ;  /* 0x0000000606087819 */ /* 0x040fe200000006ff */
[C---:B--2---:R-:W-:Y:S01]  /*8b00*/  FMUL.FTZ R128, R7.reuse, R128 ;  /* 0x0000008007807220 */ /* 0x044fe20000410000 */
[----:B------:R-:W-:Y:S01]  /*8b10*/  R2P PR, R6, 0x6 ;  /* 0x0000000606007804 */ /* 0x000fe20000000000 */
[C---:B------:R-:W-:Y:S01]  /*8b20*/  FMUL.FTZ R129, R7.reuse, R129 ;  /* 0x0000008107817220 */ /* 0x040fe20000410000 */
[----:B------:R-:W-:Y:S01]  /*8b30*/  LOP3.LUT R8, R8, 0x1c0, RZ, 0xc0, !PT ;  /* 0x000001c008087812 */ /* 0x000fe200078ec0ff */
[----:B------:R-:W-:Y:S01]  /*8b40*/  FMUL.FTZ R124, R7, R124 ;  /* 0x0000007c077c7220 */ /* 0x000fe20000410000 */
[----:B------:R-:W-:Y:S01]  /*8b50*/  ISETP.NE.AND P0, PT, R209, -0x1, PT ;  /* 0xffffffffd100780c */ /* 0x000fe20003f05270 */
[C---:B------:R-:W-:Y:S01]  /*8b60*/  FMUL.FTZ R125, R7.reuse, R125 ;  /* 0x0000007d077d7220 */ /* 0x040fe20000410000 */
[----:B------:R-:W-:Y:S01]  /*8b70*/  LEA.HI R8, R8, R8, RZ, 0x1d ;  /* 0x0000000808087211 */ /* 0x000fe200078fe8ff */
[C---:B------:R-:W-:Y:S01]  /*8b80*/  FMUL.FTZ R36, R7.reuse, R36 ;  /* 0x0000002407247220 */ /* 0x040fe20000410000 */
[----:B------:R-:W-:Y:S01]  /*8b90*/  MOV R6, 0x20 ;  /* 0x0000002000067802 */ /* 0x000fe20000000f00 */
[----:B------:R-:W-:Y:S01]  /*8ba0*/  FMUL.FTZ R37, R7, R37 ;  /* 0x0000002507257220 */ /* 0x000fe20000410000 */
[----:B------:R-:W-:Y:S01]  /*8bb0*/  LEA R5, R5, R8, 0x1 ;  /* 0x0000000805057211 */ /* 0x000fe200078e08ff */
[C---:B------:R-:W-:Y:S01]  /*8bc0*/  FMUL.FTZ R40, R7.reuse, R40 ;  /* 0x0000002807287220 */ /* 0x040fe20000410000 */
[----:B------:R-:W-:Y:S01]  /*8bd0*/  SEL R8, R6, 0xffffffe0, !P1 ;  /* 0xffffffe006087807 */ /* 0x000fe20004800000 */
[----:B------:R-:W-:Y:S01]  /*8be0*/  FMUL.FTZ R41, R7, R41 ;  /* 0x0000002907297220 */ /* 0x000fe20000410000 */
[----:B------:R-:W-:Y:S01]  /*8bf0*/  LEA R5, R5, UR4, 0x1 ;  /* 0x0000000405057c11 */ /* 0x000fe2000f8e08ff */
[C---:B------:R-:W-:Y:S01]  /*8c00*/  FMUL.FTZ R44, R7.reuse, R44 ;  /* 0x0000002c072c7220 */ /* 0x040fe20000410000 */
[----:B------:R-:W-:Y:S01]  /*8c10*/  MOV R6, 0x40 ;  /* 0x0000004000067802 */ /* 0x000fe20000000f00 */
[----:B------:R-:W-:Y:S01]  /*8c20*/  FMUL.FTZ R45, R7, R45 ;  /* 0x0000002d072d7220 */ /* 0x000fe20000410000 */
[----:B------:R-:W-:Y:S01]  /*8c30*/  IADD3 R11, R5, -0x10, RZ ;  /* 0xfffffff0050b7810 */ /* 0x000fe20007ffe0ff */
[----:B------:R-:W-:Y:S01]  /*8c40*/  FMUL.FTZ R48, R7, R48 ;  /* 0x0000003007307220 */ /* 0x000fe20000410000 */
[----:B------:R-:W-:Y:S01]  /*8c50*/  @P5 IADD3 R11, R5, 0x10, RZ ;  /* 0x00000010050b5810 */ /* 0x000fe20007ffe0ff */
[----:B------:R-:W-:Y:S01]  /*8c60*/  FMUL.FTZ R49, R7, R49 ;  /* 0x0000003107317220 */ /* 0x000fe20000410000 */
[----:B------:R-:W-:Y:S01]  /*8c70*/  F2FP.F16.F32.PACK_AB R128, R129, R128 ;  /* 0x000000808180723e */ /* 0x000fe200000000ff */
[----:B------:R-:W-:Y:S01]  /*8c80*/  FMUL.FTZ R52, R7, R52 ;  /* 0x0000003407347220 */ /* 0x000fe20000410000 */
[----:B------:R-:W-:Y:S01]  /*8c90*/  F2FP.F16.F32.PACK_AB R130, R131, R130 ;  /* 0x000000828382723e */ /* 0x000fe200000000ff */
[----:B------:R-:W-:Y:S01]  /*8ca0*/  FMUL.FTZ R53, R7, R53 ;  /* 0x0000003507357220 */ /* 0x000fe20000410000 */
[----:B------:R-:W-:Y:S01]  /*8cb0*/  SEL R6, R6, 0xffffffc0, !P2 ;  /* 0xffffffc006067807 */ /* 0x000fe20005000000 */
[----:B------:R1:W-:Y:S01]  /*8cc0*/  STS [R5], R128 ;  /* 0x0000008005007388 */ /* 0x0003e20000000800 */
[----:B------:R-:W-:Y:S01]  /*8cd0*/  F2FP.F16.F32.PACK_AB R124, R125, R124 ;  /* 0x0000007c7d7c723e */ /* 0x000fe200000000ff */
[----:B------:R-:W-:Y:S01]  /*8ce0*/  FMUL.FTZ R56, R7, R56 ;  /* 0x0000003807387220 */ /* 0x000fe20000410000 */
[----:B------:R-:W-:Y:S01]  /*8cf0*/  F2FP.F16.F32.PACK_AB R126, R127, R126 ;  /* 0x0000007e7f7e723e */ /* 0x000fe200000000ff */
[----:B------:R1:W-:Y:S01]  /*8d00*/  STS [R5+0x400], R130 ;  /* 0x0004008205007388 */ /* 0x0003e20000000800 */
[----:B------:R-:W-:Y:S01]  /*8d10*/  F2FP.F16.F32.PACK_AB R36, R37, R36 ;  /* 0x000000242524723e */ /* 0x000fe200000000ff */
[----:B------:R-:W-:Y:S01]  /*8d20*/  FMUL.FTZ R57, R7, R57 ;  /* 0x0000003907397220 */ /* 0x000fe20000410000 */
[----:B------:R-:W-:Y:S01]  /*8d30*/  F2FP.F16.F32.PACK_AB R38, R39, R38 ;  /* 0x000000262726723e */ /* 0x000fe200000000ff */
[----:B------:R1:W-:Y:S01]  /*8d40*/  STS [R11], R124 ;  /* 0x0000007c0b007388 */ /* 0x0003e20000000800 */
[----:B------:R-:W-:Y:S01]  /*8d50*/  IADD3 R13, R5, R8, RZ ;  /* 0x00000008050d7210 */ /* 0x000fe20007ffe0ff */
[----:B------:R-:W-:Y:S01]  /*8d60*/  FMUL.FTZ R60, R7, R60 ;  /* 0x0000003c073c7220 */ /* 0x000fe20000410000 */
[----:B------:R-:W-:Y:S01]  /*8d70*/  IADD3 R15, R8, R11, RZ ;  /* 0x0000000b080f7210 */ /* 0x000fe20007ffe0ff */
[----:B------:R1:W-:Y:S01]  /*8d80*/  STS [R11+0x400], R126 ;  /* 0x0004007e0b007388 */ /* 0x0003e20000000800 */
[----:B------:R-:W-:Y:S01]  /*8d90*/  F2FP.F16.F32.PACK_AB R40, R41, R40 ;  /* 0x000000282928723e */ /* 0x000fe200000000ff */
[----:B------:R-:W2:Y:S01]  /*8da0*/  @P0 LDC.64 R8, c[0x0][0x298] ;  /* 0x0000a600ff080b82 */ /* 0x000ea20000000a00 */
[----:B------:R-:W-:Y:S01]  /*8db0*/  F2FP.F16.F32.PACK_AB R42, R43, R42 ;  /* 0x0000002a2b2a723e */ /* 0x000fe200000000ff */
[----:B------:R1:W-:Y:S01]  /*8dc0*/  STS [R13], R36 ;  /* 0x000000240d007388 */ /* 0x0003e20000000800 */
[----:B------:R-:W-:Y:S01]  /*8dd0*/  F2FP.F16.F32.PACK_AB R44, R45, R44 ;  /* 0x0000002c2d2c723e */ /* 0x000fe200000000ff */
[----:B------:R-:W-:Y:S01]  /*8de0*/  FMUL.FTZ R61, R7, R61 ;  /* 0x0000003d073d7220 */ /* 0x000fe20000410000 */
[----:B------:R-:W-:Y:S01]  /*8df0*/  F2FP.F16.F32.PACK_AB R46, R47, R46 ;  /* 0x0000002e2f2e723e */ /* 0x000fe200000000ff */
[----:B------:R1:W-:Y:S01]  /*8e00*/  STS [R13+0x400], R38 ;  /* 0x000400260d007388 */ /* 0x0003e20000000800 */
[----:B------:R-:W-:Y:S01]  /*8e10*/  IADD3 R17, R5, R6, RZ ;  /* 0x0000000605117210 */ /* 0x000fe20007ffe0ff */
[----:B------:R-:W-:Y:S01]  /*8e20*/  FMUL.FTZ R64, R7, R64 ;  /* 0x0000004007407220 */ /* 0x000fe20000410000 */
[----:B------:R-:W-:Y:S01]  /*8e30*/  F2FP.F16.F32.PACK_AB R48, R49, R48 ;  /* 0x000000303130723e */ /* 0x000fe200000000ff */
[----:B------:R1:W-:Y:S01]  /*8e40*/  STS [R15], R40 ;  /* 0x000000280f007388 */ /* 0x0003e20000000800 */
[----:B------:R-:W-:Y:S01]  /*8e50*/  F2FP.F16.F32.PACK_AB R50, R51, R50 ;  /* 0x000000323332723e */ /* 0x000fe200000000ff */
[----:B------:R-:W-:Y:S01]  /*8e60*/  FMUL.FTZ R65, R7, R65 ;  /* 0x0000004107417220 */ /* 0x000fe20000410000 */
[----:B------:R-:W-:Y:S01]  /*8e70*/  IADD3 R19, R6, R11, RZ ;  /* 0x0000000b06137210 */ /* 0x000fe20007ffe0ff */
[----:B------:R1:W-:Y:S01]  /*8e80*/  STS [R15+0x400], R42 ;  /* 0x0004002a0f007388 */ /* 0x0003e20000000800 */
[----:B------:R-:W-:Y:S01]  /*8e90*/  F2FP.F16.F32.PACK_AB R52, R53, R52 ;  /* 0x000000343534723e */ /* 0x000fe200000000ff */
[----:B------:R-:W-:Y:S01]  /*8ea0*/  FMUL.FTZ R68, R7, R68 ;  /* 0x0000004407447220 */ /* 0x000fe20000410000 */
[----:B------:R-:W-:Y:S01]  /*8eb0*/  F2FP.F16.F32.PACK_AB R54, R55, R54 ;  /* 0x000000363736723e */ /* 0x000fe200000000ff */
[----:B------:R1:W-:Y:S01]  /*8ec0*/  STS [R17], R44 ;  /* 0x0000002c11007388 */ /* 0x0003e20000000800 */
[----:B------:R-:W-:Y:S01]  /*8ed0*/  IADD3 R21, R13, R6, RZ ;  /* 0x000000060d157210 */ /* 0x000fe20007ffe0ff */
[C---:B------:R-:W-:Y:S01]  /*8ee0*/  FMUL.FTZ R69, R7.reuse, R69 ;  /* 0x0000004507457220 */ /* 0x040fe20000410000 */
[C---:B------:R-:W-:Y:S01]  /*8ef0*/  FMUL.FTZ R72, R7.reuse, R72 ;  /* 0x0000004807487220 */ /* 0x040fe20000410000 */
[----:B------:R1:W-:Y:S01]  /*8f00*/  STS [R17+0x400], R46 ;  /* 0x0004002e11007388 */ /* 0x0003e20000000800 */
[C---:B------:R-:W-:Y:S01]  /*8f10*/  FMUL.FTZ R73, R7.reuse, R73 ;  /* 0x0000004907497220 */ /* 0x040fe20000410000 */
[C---:B------:R-:W-:Y:S01]  /*8f20*/  FMUL.FTZ R76, R7.reuse, R76 ;  /* 0x0000004c074c7220 */ /* 0x040fe20000410000 */
[C---:B------:R-:W-:Y:S01]  /*8f30*/  FMUL.FTZ R77, R7.reuse, R77 ;  /* 0x0000004d074d7220 */ /* 0x040fe20000410000 */
[----:B------:R1:W-:Y:S01]  /*8f40*/  STS [R19], R48 ;  /* 0x0000003013007388 */ /* 0x0003e20000000800 */
[C---:B------:R-:W-:Y:S01]  /*8f50*/  FMUL.FTZ R80, R7.reuse, R80 ;  /* 0x0000005007507220 */ /* 0x040fe20000410000 */
        /* <DEDUP_REMOVED lines=14> */
[C---:B------:R-:W-:Y:S01]  /*9040*/  FMUL.FTZ R104, R7.reuse, R104 ;  /* 0x0000006807687220 */ /* 0x040fe20000410000 */
[----:B------:R-:W-:Y:S01]  /*9050*/  FMUL.FTZ R105, R7, R105 ;  /* 0x0000006907697220 */ /* 0x000fe20000410000 */
[----:B--2---:R-:W-:-:S04]  /*9060*/  @P0 IMAD.WIDE.U32 R22, R209, R8, RZ ;  /* 0x00000008d1160225 */ /* 0x004fc800078e00ff */
        /* <DEDUP_REMOVED lines=8> */
[----:B------:R-:W-:Y:S01]  /*90f0*/  F2FP.F16.F32.PACK_AB R56, R57, R56 ;  /* 0x000000383938723e */ /* 0x000fe200000000ff */
[----:B------:R-:W-:Y:S01]  /*9100*/  @P0 IMAD R9, R209, R9, R23 ;  /* 0x00000009d1090224 */ /* 0x000fe200078e0217 */
        /* <DEDUP_REMOVED lines=24> */
[----:B------:R-:W-:Y:S01]  /*9290*/  F2FP.F16.F32.PACK_AB R106, R107, R106 ;  /* 0x0000006a6b6a723e */ /* 0x000fe200000000ff */
[----:B-1----:R-:W-:Y:S06]  /*92a0*/  @P0 BRA `(.L_x_204) ;  /* 0x0000000000200947 */ /* 0x002fec0003800000 */
        /* <DEDUP_REMOVED lines=8> */
.L_x_204:
        /* <DEDUP_REMOVED lines=23> */
.L_x_205:
[----:B------:R-:W-:Y:S01]  /*94a0*/  ISETP.NE.AND P5, PT, RZ, UR4, PT ;  /* 0x00000004ff007c0c */ /* 0x000fe2000bfa5270 */
[----:B------:R-:W1:Y:S01]  /*94b0*/  S2R R6, SR_TID.X ;  /* 0x0000000000067919 */ /* 0x000e620000002100 */
[----:B------:R-:W-:Y:S01]  /*94c0*/  PLOP3.LUT P0, PT, PT, PT, PT, 0x8, 0x0 ;  /* 0x000000000000781c */ /* 0x000fe20003f0e170 */
[----:B------:R-:W2:Y:S01]  /*94d0*/  @P4 LDC R30, c[0x0][0x2e8] ;  /* 0x0000ba00ff1e4b82 */ /* 0x000ea20000000800 */
[----:B------:R-:W-:Y:S01]  /*94e0*/  SHF.R.S32.HI R33, RZ, 0x1f, R2 ;  /* 0x0000001fff217819 */ /* 0x000fe20000011402 */
[----:B------:R-:W-:Y:S01]  /*94f0*/  STS [R25], R56 ;  /* 0x0000003819007388 */ /* 0x000fe20000000800 */
[----:B------:R-:W-:Y:S01]  /*9500*/  @P3 MUFU.LG2 R3, R3 ;  /* 0x0000000300033308 */ /* 0x000fe20000000c00 */
[----:B------:R-:W-:Y:S01]  /*9510*/  BSSY B0, `(.L_x_206) ;  /* 0x0000068000007945 */ /* 0x000fe20003800000 */
[----:B------:R-:W-:Y:S01]  /*9520*/  LEA.HI R33, R33, R2, RZ, 0x3 ;  /* 0x0000000221217211 */ /* 0x000fe200078f18ff */
[----:B------:R-:W-:Y:S03]  /*9530*/  STS [R25+0x400], R58 ;  /* 0x0004003a19007388 */ /* 0x000fe60000000800 */
[----:B------:R-:W-:Y:S01]  /*9540*/  LOP3.LUT R33, R33, 0xffffff8, RZ, 0xc0, !PT ;  /* 0x0ffffff821217812 */ /* 0x000fe200078ec0ff */
[----:B------:R-:W-:Y:S01]  /*9550*/  STS [R5+0x4000], R60 ;  /* 0x0040003c05007388 */ /* 0x000fe20000000800 */
[----:B------:R-:W3:Y:S01]  /*9560*/  @!P5 LDC R8, c[0x0][0x2c4] ;  /* 0x0000b100ff08db82 */ /* 0x000ee20000000800 */
[----:B------:R-:W-:Y:S01]  /*9570*/  @!P5 PLOP3.LUT P0, PT, P1, PT, PT, 0x80, 0x0 ;  /* 0x000000000000d81c */ /* 0x000fe20000f0f070 */
[----:B------:R-:W-:Y:S01]  /*9580*/  @P5 IMAD.MOV.U32 R32, RZ, RZ, 0x1 ;  /* 0x00000001ff205424 */ /* 0x000fe200078e00ff */
[----:B------:R-:W-:Y:S01]  /*9590*/  STS [R5+0x4400], R62 ;  /* 0x0044003e05007388 */ /* 0x000fe20000000800 */
[----:B------:R-:W4:Y:S03]  /*95a0*/  @P4 MUFU.LG2 R4, R4 ;  /* 0x0000000400044308 */ /* 0x000f260000000c00 */
[----:B------:R-:W-:Y:S01]  /*95b0*/  STS [R11+0x4000], R64 ;  /* 0x004000400b007388 */ /* 0x000fe20000000800 */
[----:B------:R-:W5:Y:S03]  /*95c0*/  @!P5 LDC R29, c[0x0][0x270] ;  /* 0x00009c00ff1ddb82 */ /* 0x000f660000000800 */
[----:B------:R-:W-:Y:S04]  /*95d0*/  STS [R11+0x4400], R66 ;  /* 0x004400420b007388 */ /* 0x000fe80000000800 */
[----:B------:R-:W-:Y:S04]  /*95e0*/  STS [R13+0x4000], R68 ;  /* 0x004000440d007388 */ /* 0x000fe80000000800 */
[----:B------:R-:W-:Y:S01]  /*95f0*/  STS [R13+0x4400], R70 ;  /* 0x004400460d007388 */ /* 0x000fe20000000800 */
[----:B-1----:R-:W-:Y:S01]  /*9600*/  SHF.R.S32.HI R23, RZ, 0x1f, R6 ;  /* 0x0000001fff177819 */ /* 0x002fe20000011406 */
[----:B----4-:R-:W-:-:S02]  /*9610*/  @P4 FMUL.FTZ R4, R4, 0.69314718246459960938 ;  /* 0x3f31721804044820 */ /* 0x010fc40000410000 */
[----:B------:R-:W-:Y:S01]  /*9620*/  STS [R15+0x4000], R72 ;  /* 0x004000480f007388 */ /* 0x000fe20000000800 */
[----:B---3--:R-:W5:Y:S01]  /*9630*/  @P0 LDC R8, c[0x0][0x2e4] ;  /* 0x0000b900ff080b82 */ /* 0x008f620000000800 */
[----:B------:R-:W-:Y:S02]  /*9640*/  LEA.HI R24, R23, R6, RZ, 0x3 ;  /* 0x0000000617187211 */ /* 0x000fe400078f18ff */
[----:B------:R-:W-:Y:S01]  /*9650*/  STS [R15+0x4400], R74 ;  /* 0x0044004a0f007388 */ /* 0x000fe20000000800 */
[----:B------:R-:W-:Y:S02]  /*9660*/  LOP3.LUT P0, RZ, R0, 0x3, RZ, 0xc0, !PT ;  /* 0x0000000300ff7812 */ /* 0x000fe4000780c0ff */
[----:B------:R-:W-:Y:S01]  /*9670*/  LOP3.LUT R31, R24, 0xfffffff8, RZ, 0xc0, !PT ;  /* 0xfffffff8181f7812 */ /* 0x000fe200078ec0ff */
[----:B------:R-:W-:Y:S01]  /*9680*/  STS [R17+0x4000], R76 ;  /* 0x0040004c11007388 */ /* 0x000fe20000000800 */
[----:B------:R-:W-:-:S03]  /*9690*/  SHF.R.S32.HI R24, RZ, 0x3, R24 ;  /* 0x00000003ff187819 */ /* 0x000fc60000011418 */
[----:B------:R-:W-:Y:S01]  /*96a0*/  STS [R17+0x4400], R78 ;  /* 0x0044004e11007388 */ /* 0x000fe20000000800 */
[----:B------:R-:W-:-:S03]  /*96b0*/  IMAD.IADD R31, R6, 0x1, -R31 ;  /* 0x00000001061f7824 */ /* 0x000fc600078e0a1f */
[----:B------:R-:W-:Y:S04]  /*96c0*/  STS [R19+0x4000], R80 ;  /* 0x0040005013007388 */ /* 0x000fe80000000800 */
[----:B------:R-:W-:Y:S04]  /*96d0*/  STS [R19+0x4400], R82 ;  /* 0x0044005213007388 */ /* 0x000fe80000000800 */
[----:B------:R-:W-:Y:S01]  /*96e0*/  STS [R21+0x4000], R84 ;  /* 0x0040005415007388 */ /* 0x000fe20000000800 */
[----:B-----5:R-:W-:-:S03]  /*96f0*/  @!P5 IMAD R32, R8, R29, RZ ;  /* 0x0000001d0820d224 */ /* 0x020fc600078e02ff */
        /* <DEDUP_REMOVED lines=13> */
[----:B-1----:R-:W1:Y:S03]  /*97d0*/  @P5 LDC.64 R10, c[0x0][0x2c0] ;  /* 0x0000b000ff0a5b82 */ /* 0x002e660000000a00 */
[----:B------:R-:W-:Y:S04]  /*97e0*/  STS [R19+0x8000], R120 ;  /* 0x0080007813007388 */ /* 0x000fe80000000800 */
[----:B------:R-:W-:Y:S01]  /*97f0*/  STS [R19+0x8400], R122 ;  /* 0x0084007a13007388 */ /* 0x000fe20000000800 */
[----:B---3--:R-:W-:-:S02]  /*9800*/  LEA.HI R13, R23, R6, RZ, 0x5 ;  /* 0x00000006170d7211 */ /* 0x008fc400078f28ff */
[----:B------:R-:W3:Y:S01]  /*9810*/  @P5 LDC R23, c[0x0][0x2c0] ;  /* 0x0000b000ff175b82 */ /* 0x000ee20000000800 */
[----:B------:R-:W-:Y:S01]  /*9820*/  STS [R21+0x8000], R116 ;  /* 0x0080007415007388 */ /* 0x000fe20000000800 */
[----:B------:R-:W-:-:S03]  /*9830*/  LOP3.LUT R13, R13, 0xffffffe0, RZ, 0xc0, !PT ;  /* 0xffffffe00d0d7812 */ /* 0x000fc600078ec0ff */
[----:B------:R4:W-:Y:S04]  /*9840*/  STS [R21+0x8400], R118 ;  /* 0x0084007615007388 */ /* 0x0009e80000000800 */
[----:B------:R5:W-:Y:S04]  /*9850*/  STS [R25+0x8000], R7 ;  /* 0x0080000719007388 */ /* 0x000be80000000800 */
[----:B------:R1:W-:Y:S02]  /*9860*/  STS [R25+0x8400], R114 ;  /* 0x0084007219007388 */ /* 0x0003e40000000800 */
[----:B-1----:R-:W-:-:S02]  /*9870*/  @P5 IMAD R11, R11, R10, RZ ;  /* 0x0000000a0b0b5224 */ /* 0x002fc400078e02ff */
[----:B------:R-:W-:Y:S01]  /*9880*/  @!P5 IMAD.MOV.U32 R11, RZ, RZ, R8 ;  /* 0x000000ffff0bd224 */ /* 0x000fe200078e0008 */
[----:B------:R-:W-:Y:S01]  /*9890*/  BAR.SYNC.DEFER_BLOCKING 0x0 ;  /* 0x0000000000007b1d */ /* 0x000fe20000010000 */
[----:B------:R-:W-:Y:S02]  /*98a0*/  IMAD.MOV.U32 R8, RZ, RZ, 0x7f800000 ;  /* 0x7f800000ff087424 */ /* 0x000fe400078e00ff */
[----:B------:R-:W-:-:S03]  /*98b0*/  @!P5 IMAD.MOV.U32 R23, RZ, RZ, 0x1 ;  /* 0x00000001ff17d424 */ /* 0x000fc600078e00ff */
[----:B------:R-:W1:Y:S01]  /*98c0*/  S2R R5, SR_CTAID.Y ;  /* 0x0000000000057919 */ /* 0x000e620000002600 */
[----:B------:R-:W3:Y:S01]  /*98d0*/  S2R R28, SR_CTAID.X ;  /* 0x00000000001c7919 */ /* 0x000ee20000002500 */
[----:B----4-:R-:W-:Y:S02]  /*98e0*/  IMAD.IADD R21, R6, 0x1, -R13 ;  /* 0x0000000106157824 */ /* 0x010fe400078e0a0d */
[----:B------:R-:W-:Y:S01]  /*98f0*/  IMAD.IADD R6, R2, 0x1, -R33 ;  /* 0x0000000102067824 */ /* 0x000fe200078e0a21 */
[----:B------:R-:W4:Y:S01]  /*9900*/  S2R R20, SR_CTAID.Z ;  /* 0x0000000000147919 */ /* 0x000f220000002700 */
[----:B-----5:R-:W5:Y:S01]  /*9910*/  @P3 LDC R7, c[0x0][0x2e8] ;  /* 0x0000ba00ff073b82 */ /* 0x020f620000000800 */
[----:B------:R-:W-:-:S04]  /*9920*/  SHF.R.S32.HI R0, RZ, 0x1f, R21 ;  /* 0x0000001fff007819 */ /* 0x000fc80000011415 */
[----:B------:R-:W-:Y:S01]  /*9930*/  LEA.HI R0, R0, R21, RZ, 0x2 ;  /* 0x0000001500007211 */ /* 0x000fe200078f10ff */
[----:B------:R4:W5:Y:S03]  /*9940*/  LDS.128 R16, [R211+0x3000] ;  /* 0x00300000d3107984 */ /* 0x0009660000000c00 */
[----:B------:R-:W-:Y:S01]  /*9950*/  SHF.R.S32.HI R21, RZ, 0x2, R0 ;  /* 0x00000002ff157819 */ /* 0x000fe20000011400 */
[----:B------:R-:W-:Y:S01]  /*9960*/  IMAD.MOV.U32 R0, RZ, RZ, 0x7f800000 ;  /* 0x7f800000ff007424 */ /* 0x000fe200078e00ff */
[----:B------:R4:W5:Y:S01]  /*9970*/  LDS.128 R12, [R211+0x7000] ;  /* 0x00700000d30c7984 */ /* 0x0009620000000c00 */
[----:B--2---:R-:W-:Y:S02]  /*9980*/  @P4 FFMA.FTZ R0, R133, R30, R4 ;  /* 0x0000001e85004223 */ /* 0x004fe40000010004 */
[----:B------:R-:W-:Y:S02]  /*9990*/  IMAD R6, R6, 0x10, R21 ;  /* 0x0000001006067824 */ /* 0x000fe400078e0215 */
[----:B-1----:R-:W-:-:S02]  /*99a0*/  IMAD R5, R5, R32, RZ ;  /* 0x0000002005057224 */ /* 0x002fc400078e02ff */
[----:B---3--:R-:W-:-:S03]  /*99b0*/  IMAD R2, R28, R23, RZ ;  /* 0x000000171c027224 */ /* 0x008fc600078e02ff */
[----:B------:R-:W-:Y:S01]  /*99c0*/  SEL R5, R5, RZ, !P2 ;  /* 0x000000ff05057207 */ /* 0x000fe20005000000 */
[----:B------:R-:W-:-:S04]  /*99d0*/  IMAD.SHL.U32 R2, R2, 0x80, RZ ;  /* 0x0000008002027824 */ /* 0x000fc800078e00ff */
[----:B----4-:R-:W-:Y:S02]  /*99e0*/  IMAD R5, R20, R11, R5 ;  /* 0x0000000b14057224 */ /* 0x010fe400078e0205 */
[----:B------:R-:W-:Y:S01]  /*99f0*/  @P3 FMUL.FTZ R11, R3, 0.69314718246459960938 ;  /* 0x3f317218030b3820 */ /* 0x000fe20000410000 */
[----:B------:R-:W-:Y:S02]  /*9a00*/  SHF.R.S32.HI R3, RZ, 0x1f, R2 ;  /* 0x0000001fff037819 */ /* 0x000fe40000011402 */
[----:B------:R-:W-:Y:S01]  /*9a10*/  IADD3 R10, P2, P1, R2, R26, R5 ;  /* 0x0000001a020a7210 */ /* 0x000fe2000795e005 */
[----:B-----5:R-:W-:Y:S01]  /*9a20*/  @P3 FFMA.FTZ R8, R132, R7, R11 ;  /* 0x0000000784083223 */ /* 0x020fe2000001000b */
[----:B------:R-:W-:Y:S01]  /*9a30*/  SHF.R.S32.HI R26, RZ, 0x1f, R5 ;  /* 0x0000001fff1a7819 */ /* 0x000fe20000011405 */
[----:B------:R-:W-:-:S03]  /*9a40*/  IMAD.SHL.U32 R7, R31, 0x8, RZ ;  /* 0x000000081f077824 */ /* 0x000fc600078e00ff */
[----:B------:R-:W-:Y:S01]  /*9a50*/  IADD3.X R26, R3, R27, R26, P2, P1 ;  /* 0x0000001b031a7210 */ /* 0x000fe200017e241a */
[----:B------:R-:W-:Y:S06]  /*9a60*/  @P0 BRA `(.L_x_207) ;  /* 0x0000000000480947 */ /* 0x000fec0003800000 */
[----:B------:R-:W-:Y:S02]  /*9a70*/  IMAD R3, R28, -0x80, R214 ;  /* 0xffffff801c037824 */ /* 0x000fe400078e02d6 */
[----:B------:R-:W-:-:S03]  /*9a80*/  VIADD R28, R6, 0x8 ;  /* 0x00000008061c7836 */ /* 0x000fc60000000000 */
[-C--:B------:R-:W-:Y:S02]  /*9a90*/  ISETP.GE.AND P3, PT, R6, R3.reuse, PT ;  /* 0x000000030600720c */ /* 0x080fe40003f66270 */
[----:B------:R-:W-:-:S11]  /*9aa0*/  ISETP.GE.AND P2, PT, R28, R3, PT ;  /* 0x000000031c00720c */ /* 0x000fd60003f46270 */
[----:B------:R-:W1:Y:S01]  /*9ab0*/  @!P3 LDC.64 R4, c[0x0][0x2b0] ;  /* 0x0000ac00ff04bb82 */ /* 0x000e620000000a00 */
[-C--:B------:R-:W-:Y:S02]  /*9ac0*/  @!P3 IMAD R11, R6, R23.reuse, RZ ;  /* 0x00000017060bb224 */ /* 0x080fe400078e02ff */
[----:B------:R-:W-:-:S03]  /*9ad0*/  @!P2 IMAD R23, R28, R23, RZ ;  /* 0x000000171c17a224 */ /* 0x000fc600078e02ff */
[-C--:B------:R-:W-:Y:S02]  /*9ae0*/  @!P3 IADD3 R6, P1, R11, R10.reuse, RZ ;  /* 0x0000000a0b06b210 */ /* 0x080fe40007f3e0ff */
[----:B------:R-:W2:Y:S01]  /*9af0*/  @!P2 LDC.64 R2, c[0x0][0x2b0] ;  /* 0x0000ac00ff02ab82 */ /* 0x000ea20000000a00 */
[----:B------:R-:W-:Y:S02]  /*9b00*/  @!P2 IADD3 R10, P0, R23, R10, RZ ;  /* 0x0000000a170aa210 */ /* 0x000fe40007f1e0ff */
        /* <DEDUP_REMOVED lines=8> */
.L_x_207:
[----:B------:R-:W-:Y:S05]  /*9b90*/  BSYNC B0 ;  /* 0x0000000000007941 */ /* 0x000fea0003800000 */
.L_x_206:
[C---:B-1----:R-:W-:Y:S01]  /*9ba0*/  VIADD R0, R24.reuse, 0x40 ;  /* 0x0000004018007836 */ /* 0x042fe20000000000 */
[----:B------:R-:W-:Y:S01]  /*9bb0*/  SHF.R.S32.HI R4, RZ, 0x1f, R7 ;  /* 0x0000001fff047819 */ /* 0x000fe20000011407 */
        /* <DEDUP_REMOVED lines=10> */
[----:B------:R-:W-:Y:S01]  /*9c60*/  SHF.R.S32.HI R25, RZ, 0x1f, R24 ;  /* 0x0000001fff197819 */ /* 0x000fe20000011418 */
[----:B------:R1:W2:Y:S01]  /*9c70*/  LDS.128 R8, [R211+0x8000] ;  /* 0x00800000d3087984 */ /* 0x0002a20000000c00 */
[-C--:B------:R-:W-:Y:S01]  /*9c80*/  ISETP.GE.AND P0, PT, R2, R199.reuse, PT ;  /* 0x000000c70200720c */ /* 0x080fe20003f06270 */
[----:B------:R-:W-:Y:S01]  /*9c90*/  IMAD R29, R20, UR5, R29 ;  /* 0x00000005141d7c24 */ /* 0x000fe2000f8e021d */
[----:B------:R-:W-:Y:S01]  /*9ca0*/  ISETP.GE.AND P3, PT, R24, R199, PT ;  /* 0x000000c71800720c */ /* 0x000fe20003f66270 */
[----:B------:R-:W-:-:S02]  /*9cb0*/  IMAD.WIDE.U32 R2, R20, UR4, R22 ;  /* 0x0000000414027c25 */ /* 0x000fc4000f8e0016 */
[----:B------:R1:W3:Y:S02]  /*9cc0*/  LDS.128 R20, [R211+0x4000] ;  /* 0x00400000d3147984 */ /* 0x0002e40000000c00 */
[----:B------:R-:W-:Y:S01]  /*9cd0*/  IMAD.WIDE R4, R210, 0x80, R24 ;  /* 0x00000080d2047825 */ /* 0x000fe200078e0218 */
[----:B------:R-:W-:Y:S01]  /*9ce0*/  IADD3 R29, R3, R29, RZ ;  /* 0x0000001d031d7210 */ /* 0x000fe20007ffe0ff */
[----:B------:R1:W4:Y:S06]  /*9cf0*/  LDS.128 R24, [R211] ;  /* 0x00000000d3187984 */ /* 0x00032c0000000c00 */
        /* <DEDUP_REMOVED lines=14> */
[----:B----4-:R4:W-:Y:S04]  /*9de0*/  @!P6 STG.E.128 desc[UR8][R30.64], R24 ;  /* 0x000000181e00e986 */ /* 0x0109e8000c101d08 */
[----:B---3--:R4:W-:Y:S04]  /*9df0*/  @!P5 STG.E.128 desc[UR8][R30.64+0x80], R20 ;  /* 0x000080141e00d986 */ /* 0x0089e8000c101d08 */
[----:B--2---:R4:W-:Y:S02]  /*9e00*/  @!P4 STG.E.128 desc[UR8][R30.64+0x100], R8 ;  /* 0x000100081e00c986 */ /* 0x0049e4000c101d08 */
.L_x_209:
[----:B------:R-:W-:Y:S05]  /*9e10*/  BSYNC B0 ;  /* 0x0000000000007941 */ /* 0x000fea0003800000 */
.L_x_208:
[----:B----4-:R4:W1:Y:S01]  /*9e20*/  LDS.128 R24, [R211+0x1000] ;  /* 0x00100000d3187984 */ /* 0x0108620000000c00 */
[----:B------:R-:W-:Y:S03]  /*9e30*/  BSSY B0, `(.L_x_210) ;  /* 0x0000017000007945 */ /* 0x000fe60003800000 */
[----:B---3--:R4:W3:Y:S04]  /*9e40*/  LDS.128 R20, [R211+0x5000] ;  /* 0x00500000d3147984 */ /* 0x0088e80000000c00 */
[----:B--2---:R4:W2:Y:S01]  /*9e50*/  LDS.128 R8, [R211+0x9000] ;  /* 0x00900000d3087984 */ /* 0x0048a20000000c00 */
        /* <DEDUP_REMOVED lines=18> */
[----:B---3--:R1:W-:Y:S04]  /*9f80*/  @!P3 STG.E.128 desc[UR8][R30.64+0x80], R20 ;  /* 0x000080141e00b986 */ /* 0x0083e8000c101d08 */
[----:B--2---:R1:W-:Y:S02]  /*9f90*/  @!P2 STG.E.128 desc[UR8][R30.64+0x100], R8 ;  /* 0x000100081e00a986 */ /* 0x0043e4000c101d08 */
.L_x_211:
[----:B------:R-:W-:Y:S05]  /*9fa0*/  BSYNC B0 ;  /* 0x0000000000007941 */ /* 0x000fea0003800000 */
.L_x_210:
[----:B-1----:R1:W1:Y:S01]  /*9fb0*/  LDS.128 R24, [R211+0x2000] ;  /* 0x00200000d3187984 */ /* 0x0022620000000c00 */
[----:B------:R-:W-:Y:S03]  /*9fc0*/  BSSY B0, `(.L_x_212) ;  /* 0x0000017000007945 */ /* 0x000fe60003800000 */
[----:B---3--:R3:W1:Y:S04]  /*9fd0*/  LDS.128 R20, [R211+0x6000] ;  /* 0x00600000d3147984 */ /* 0x0086680000000c00 */
        /* <DEDUP_REMOVED lines=20> */
[----:B--2---:R1:W-:Y:S02]  /*a120*/  @!P1 STG.E.128 desc[UR8][R30.64+0x100], R8 ;  /* 0x000100081e009986 */ /* 0x0043e4000c101d08 */
.L_x_213:
[----:B------:R-:W-:Y:S05]  /*a130*/  BSYNC B0 ;  /* 0x0000000000007941 */ /* 0x000fea0003800000 */
.L_x_212:
[----:B-12---:R1:W2:Y:S01]  /*a140*/  LDS.128 R8, [R211+0xb000] ;  /* 0x00b00000d3087984 */ /* 0x0062a20000000c00 */
[----:B------:R-:W-:Y:S05]  /*a150*/  @P0 EXIT ;  /* 0x000000000000094d */ /* 0x000fea0003800000 */
[----:B------:R-:W-:Y:S01]  /*a160*/  IADD3 R0, P0, R4, 0x60, RZ ;  /* 0x0000006004007810 */ /* 0x000fe20007f1e0ff */
[----:B------:R-:W-:Y:S01]  /*a170*/  ULDC.64 UR4, c[0x0][0x298] ;  /* 0x0000a60000047ab9 */ /* 0x000fe20000000a00 */
[----:B------:R-:W-:Y:S02]  /*a180*/  ULDC UR6, c[0x0][0x2d0] ;  /* 0x0000b40000067ab9 */ /* 0x000fe40000000800 */
[----:B------:R-:W-:Y:S01]  /*a190*/  ISETP.GE.AND P2, PT, R7, UR6, PT ;  /* 0x0000000607007c0c */ /* 0x000fe2000bf46270 */
[----:B------:R-:W-:Y:S01]  /*a1a0*/  IMAD.X R4, RZ, RZ, R5, P0 ;  /* 0x000000ffff047224 */ /* 0x000fe200000e0605 */
[----:B------:R-:W-:Y:S02]  /*a1b0*/  MOV R5, R29 ;  /* 0x0000001d00057202 */ /* 0x000fe40000000f00 */
[----:B------:R-:W-:Y:S01]  /*a1c0*/  ISETP.GE.AND P1, PT, R213, UR6, PT ;  /* 0x00000006d5007c0c */ /* 0x000fe2000bf26270 */
[----:B------:R-:W-:Y:S01]  /*a1d0*/  IMAD R3, R4, UR4, RZ ;  /* 0x0000000404037c24 */ /* 0x000fe2000f8e02ff */
[----:B------:R-:W-:Y:S01]  /*a1e0*/  ISETP.GE.AND P0, PT, R212, UR6, PT ;  /* 0x00000006d4007c0c */ /* 0x000fe2000bf06270 */
[----:B------:R-:W-:-:S02]  /*a1f0*/  IMAD.MOV.U32 R4, RZ, RZ, R2 ;  /* 0x000000ffff047224 */ /* 0x000fc400078e0002 */
[C---:B------:R-:W-:Y:S02]  /*a200*/  IMAD R3, R0.reuse, UR5, R3 ;  /* 0x0000000500037c24 */ /* 0x040fe4000f8e0203 */
[----:B------:R-:W-:Y:S01]  /*a210*/  IMAD.WIDE.U32 R4, R0, UR4, R4 ;  /* 0x0000000400047c25 */ /* 0x000fe2000f8e0004 */
[----:B------:R-:W-:-:S03]  /*a220*/  ULDC.64 UR4, c[0x0][0x280] ;  /* 0x0000a00000047ab9 */ /* 0x000fc60000000a00 */
[----:B------:R-:W-:Y:S01]  /*a230*/  IMAD.IADD R3, R5, 0x1, R3 ;  /* 0x0000000105037824 */ /* 0x000fe200078e0203 */
[----:B------:R-:W-:-:S04]  /*a240*/  LEA R2, P3, R4, UR4, 0x1 ;  /* 0x0000000404027c11 */ /* 0x000fc8000f8608ff */
[----:B------:R-:W-:-:S05]  /*a250*/  LEA.HI.X R3, R4, UR5, R3, 0x1, P3 ;  /* 0x0000000504037c11 */ /* 0x000fca00098f0c03 */
[----:B------:R1:W-:Y:S04]  /*a260*/  @!P2 STG.E.128 desc[UR8][R2.64], R16 ;  /* 0x000000100200a986 */ /* 0x0003e8000c101d08 */
[----:B------:R1:W-:Y:S01]  /*a270*/  @!P1 STG.E.128 desc[UR8][R2.64+0x80], R12 ;  /* 0x0000800c02009986 */ /* 0x0003e2000c101d08 */
[----:B------:R-:W-:Y:S05]  /*a280*/  @P0 EXIT ;  /* 0x000000000000094d */ /* 0x000fea0003800000 */
[----:B--2---:R-:W-:Y:S01]  /*a290*/  STG.E.128 desc[UR8][R2.64+0x100], R8 ;  /* 0x0001000802007986 */ /* 0x004fe2000c101d08 */
[----:B------:R-:W-:Y:S05]  /*a2a0*/  EXIT ;  /* 0x000000000000794d */ /* 0x000fea0003800000 */
.L_x_178:
[----:B------:R-:W1:Y:S01]  /*a2b0*/  LDC.U8 R8, c[0x0][0x3d9] ;  /* 0x0000f640ff087b82 */ /* 0x000e620000000000 */
[----:B------:R-:W-:Y:S01]  /*a2c0*/  ISETP.NE.AND P3, PT, R209, -0x1, PT ;  /* 0xffffffffd100780c */ /* 0x000fe20003f65270 */
[----:B------:R-:W2:Y:S01]  /*a2d0*/  S2R R0, SR_TID.X ;  /* 0x0000000000007919 */ /* 0x000ea20000002100 */
[----:B------:R-:W-:Y:S01]  /*a2e0*/  IADD3 R214, -R89, R214, RZ ;  /* 0x000000d659d67210 */ /* 0x000fe20007ffe1ff */
[----:B------:R-:W-:Y:S01]  /*a2f0*/  ULDC.64 UR4, c[0x0][0x2a0] ;  /* 0x0000a80000047ab9 */ /* 0x000fe20000000a00 */
[----:B------:R-:W-:Y:S01]  /*a300*/  SHF.R.S32.HI R25, RZ, 0x1f, R12 ;  /* 0x0000001fff197819 */ /* 0x000fe2000001140c */
[----:B------:R-:W-:Y:S02]  /*a310*/  BSSY B0, `(.L_x_214) ;  /* 0x000003a000007945 */ /* 0x000fe40003800000 */
[----:B------:R-:W3:Y:S02]  /*a320*/  LDC.U8 R7, c[0x0][0x3d8] ;  /* 0x0000f600ff077b82 */ /* 0x000ee40000000000 */
[----:B------:R-:W-:-:S04]  /*a330*/  IMAD R25, R25, UR4, RZ ;  /* 0x0000000419197c24 */ /* 0x000fc8000f8e02ff */
[----:B------:R-:W-:Y:S01]  /*a340*/  @!P3 SHF.R.S32.HI R9, RZ, 0x1f, R18 ;  /* 0x0000001fff09b819 */ /* 0x000fe20000011412 */
[----:B------:R-:W-:Y:S01]  /*a350*/  IMAD R25, R12, UR5, R25 ;  /* 0x000000050c197c24 */ /* 0x000fe2000f8e0219 */
[----:B------:R-:W4:Y:S08]  /*a360*/  @!P3 LDC.64 R2, c[0x0][0x290] ;  /* 0x0000a400ff02bb82 */ /* 0x000f300000000a00 */
[----:B------:R-:W5:Y:S01]  /*a370*/  @P3 LDC.64 R4, c[0x0][0x298] ;  /* 0x0000a600ff043b82 */ /* 0x000f620000000a00 */
[----:B-1----:R-:W-:-:S02]  /*a380*/  ISETP.NE.AND P0, PT, R8, RZ, PT ;  /* 0x000000ff0800720c */ /* 0x002fc40003f05270 */
[C---:B---3--:R-:W-:Y:S02]  /*a390*/  ISETP.NE.AND P2, PT, R7.reuse, RZ, PT ;  /* 0x000000ff0700720c */ /* 0x048fe40003f45270 */
[----:B------:R-:W-:Y:S02]  /*a3a0*/  ISETP.NE.AND P1, PT, R7, RZ, !P0 ;  /* 0x000000ff0700720c */ /* 0x000fe40004725270 */
[----:B------:R-:W-:-:S07]  /*a3b0*/  ISETP.NE.OR P2, PT, R8, RZ, !P2 ;  /* 0x000000ff0800720c */ /* 0x000fce0005745670 */
[----:B------:R-:W1:Y:S01]  /*a3c0*/  @!P0 LDC R6, c[0x0][0x2c4] ;  /* 0x0000b100ff068b82 */ /* 0x000e620000000800 */
[----:B----4-:R-:W-:Y:S01]  /*a3d0*/  @!P3 IMAD R10, R9, R2, RZ ;  /* 0x00000002090ab224 */ /* 0x010fe200078e02ff */
[----:B--2---:R-:W-:-:S03]  /*a3e0*/  SHF.R.S32.HI R9, RZ, 0x1f, R0 ;  /* 0x0000001fff097819 */ /* 0x004fc60000011400 */
[C---:B------:R-:W-:Y:S01]  /*a3f0*/  @!P3 IMAD R3, R18.reuse, R3, R10 ;  /* 0x000000031203b224 */ /* 0x040fe200078e020a */
[----:B------:R-:W-:Y:S01]  /*a400*/  LEA.HI R20, R9, R0, RZ, 0x3 ;  /* 0x0000000009147211 */ /* 0x000fe200078f18ff */
[----:B------:R-:W-:Y:S01]  /*a410*/  @!P3 IMAD.WIDE.U32 R8, R18, R2, RZ ;  /* 0x000000021208b225 */ /* 0x000fe200078e00ff */
[----:B------:R-:W2:Y:S03]  /*a420*/  @!P2 LDC R7, c[0x0][0x2c4] ;  /* 0x0000b100ff07ab82 */ /* 0x000ea60000000800 */
[----:B-----5:R-:W-:-:S04]  /*a430*/  @P3 IMAD.WIDE.U32 R22, R209, R4, RZ ;  /* 0x00000004d1163225 */ /* 0x020fc800078e00ff */
[----:B------:R-:W-:Y:S01]  /*a440*/  @P3 IMAD R11, R209, R5, R23 ;  /* 0x00000005d10b3224 */ /* 0x000fe200078e0217 */
[----:B------:R-:W-:Y:S01]  /*a450*/  LOP3.LUT R5, R20, 0xfffffff8, RZ, 0xc0, !PT ;  /* 0xfffffff814057812 */ /* 0x000fe200078ec0ff */
[----:B------:R-:W-:Y:S01]  /*a460*/  @!P3 IMAD.MOV.U32 R22, RZ, RZ, R8 ;  /* 0x000000ffff16b224 */ /* 0x000fe200078e0008 */
[----:B------:R-:W-:Y:S01]  /*a470*/  SHF.R.S32.HI R20, RZ, 0x3, R20 ;  /* 0x00000003ff147819 */ /* 0x000fe20000011414 */
[----:B------:R-:W-:Y:S01]  /*a480*/  @!P3 IMAD.IADD R11, R9, 0x1, R3 ;  /* 0x00000001090bb824 */ /* 0x000fe200078e0203 */
[----:B------:R-:W3:Y:S01]  /*a490*/  @P0 LDC R8, c[0x0][0x2c0] ;  /* 0x0000b000ff080b82 */ /* 0x000ee20000000800 */
[----:B------:R-:W-:Y:S01]  /*a4a0*/  IMAD.IADD R4, R0, 0x1, -R5 ;  /* 0x0000000100047824 */ /* 0x000fe200078e0a05 */
[----:B------:R-:W-:Y:S01]  /*a4b0*/  SHF.R.S32.HI R21, RZ, 0x1f, R20 ;  /* 0x0000001fff157819 */ /* 0x000fe20000011414 */
[----:B------:R-:W-:Y:S02]  /*a4c0*/  VIADD R9, R20, 0x20 ;  /* 0x0000002014097836 */ /* 0x000fe40000000000 */
[----:B------:R-:W-:-:S02]  /*a4d0*/  IMAD.SHL.U32 R0, R4, 0x8, RZ ;  /* 0x0000000804007824 */ /* 0x000fc400078e00ff */
[----:B------:R-:W-:Y:S01]  /*a4e0*/  IMAD.WIDE R210, R210, 0x80, R20 ;  /* 0x00000080d2d27825 */ /* 0x000fe200078e0214 */
[----:B-1----:R-:W1:Y:S01]  /*a4f0*/  @P1 LDC R6, c[0x0][0x2e4] ;  /* 0x0000b900ff061b82 */ /* 0x002e620000000800 */
[----:B------:R-:W-:Y:S02]  /*a500*/  ISETP.GE.AND P3, PT, R9, R214, PT ;  /* 0x000000d60900720c */ /* 0x000fe40003f66270 */
[C---:B------:R-:W-:Y:S01]  /*a510*/  IADD3 R22, P1, R0.reuse, R22, RZ ;  /* 0x0000001600167210 */ /* 0x040fe20007f3e0ff */
[C---:B------:R-:W-:Y:S01]  /*a520*/  VIADD R14, R0.reuse, 0x40 ;  /* 0x00000040000e7836 */ /* 0x040fe20000000000 */
[C---:B------:R-:W-:Y:S02]  /*a530*/  IADD3 R10, R0.reuse, 0x80, RZ ;  /* 0x00000080000a7810 */ /* 0x040fe40007ffe0ff */
[----:B------:R-:W-:Y:S01]  /*a540*/  LEA.HI.X.SX32 R23, R0, R11, 0x1, P1 ;  /* 0x0000000b00177211 */ /* 0x000fe200008f0eff */
[----:B------:R-:W4:Y:S01]  /*a550*/  @!P0 LDC R5, c[0x0][0x270] ;  /* 0x00009c00ff058b82 */ /* 0x000f220000000800 */
[----:B------:R-:W-:Y:S01]  /*a560*/  ISETP.GE.AND P1, PT, R20, R214, PT ;  /* 0x000000d61400720c */ /* 0x000fe20003f26270 */
[----:B------:R-:W-:-:S06]  /*a570*/  IMAD.WIDE.U32 R22, R12, UR4, R22 ;  /* 0x000000040c167c25 */ /* 0x000fcc000f8e0016 */
[----:B------:R-:W1:Y:S01]  /*a580*/  @P0 LDC.64 R2, c[0x0][0x2c0] ;  /* 0x0000b000ff020b82 */ /* 0x000e620000000a00 */
[----:B------:R-:W-:-:S05]  /*a590*/  IMAD.IADD R25, R25, 0x1, R23 ;  /* 0x0000000119197824 */ /* 0x000fca00078e0217 */
[----:B--2---:R-:W-:Y:S05]  /*a5a0*/  @P1 BRA `(.L_x_215) ;  /* 0x0000000000401947 */ /* 0x004fea0003800000 */
        /* <DEDUP_REMOVED lines=16> */
.L_x_215:
[----:B------:R-:W-:Y:S05]  /*a6b0*/  BSYNC B0 ;  /* 0x0000000000007941 */ /* 0x000fea0003800000 */
.L_x_214:
[----:B------:R-:W-:Y:S01]  /*a6c0*/  BSSY B0, `(.L_x_216) ;  /* 0x0000018000007945 */ /* 0x000fe20003800000 */
[----:B------:R-:W-:Y:S01]  /*a6d0*/  ISETP.NE.OR P1, PT, R209, -0x1, P2 ;  /* 0xffffffffd100780c */ /* 0x000fe20001725670 */
[----:B------:R-:W-:Y:S01]  /*a6e0*/  @P0 IMAD.MOV.U32 R17, RZ, RZ, 0x1 ;  /* 0x00000001ff110424 */ /* 0x000fe200078e00ff */
[----:B------:R-:W-:Y:S01]  /*a6f0*/  IADD3 R11, R20, 0x40, RZ ;  /* 0x00000040140b7810 */ /* 0x000fe20007ffe0ff */
[----:B------:R-:W-:Y:S05]  /*a700*/  @P3 BRA `(.L_x_217) ;  /* 0x00000000004c3947 */ /* 0x000fea0003800000 */
[----:B------:R-:W-:Y:S01]  /*a710*/  IADD3 R16, P3, R210, 0x20, RZ ;  /* 0x00000020d2107810 */ /* 0x000fe20007f7e0ff */
[----:B------:R-:W-:Y:S01]  /*a720*/  ULDC.64 UR4, c[0x0][0x298] ;  /* 0x0000a60000047ab9 */ /* 0x000fe20000000a00 */
[----:B--2---:R-:W-:Y:S01]  /*a730*/  MOV R27, R25 ;  /* 0x00000019001b7202 */ /* 0x004fe20000000f00 */
        /* <DEDUP_REMOVED lines=16> */
.L_x_217:
[----:B------:R-:W-:Y:S05]  /*a840*/  BSYNC B0 ;  /* 0x0000000000007941 */ /* 0x000fea0003800000 */
.L_x_216:
[----:B------:R-:W-:Y:S01]  /*a850*/  ISETP.GE.AND P4, PT, R11, R214, PT ;  /* 0x000000d60b00720c */ /* 0x000fe20003f86270 */
[----:B-1--4-:R-:W-:Y:S01]  /*a860*/  @!P0 IMAD R17, R6, R5, RZ ;  /* 0x0000000506118224 */ /* 0x012fe200078e02ff */
[----:B------:R-:W-:Y:S01]  /*a870*/  BSSY B0, `(.L_x_218) ;  /* 0x000001b000007945 */ /* 0x000fe20003800000 */
[----:B------:R-:W-:Y:S01]  /*a880*/  @P0 IMAD R3, R3, R2, RZ ;  /* 0x0000000203030224 */ /* 0x000fe200078e02ff */
        /* <DEDUP_REMOVED lines=25> */
.L_x_219:
[----:B------:R-:W-:Y:S05]  /*aa20*/  BSYNC B0 ;  /* 0x0000000000007941 */ /* 0x000fea0003800000 */
.L_x_218:
[-C--:B------:R-:W-:Y:S01]  /*aa30*/  ISETP.GE.AND P1, PT, R5, R214.reuse, PT ;  /* 0x000000d60500720c */ /* 0x080fe20003f26270 */
[----:B---3--:R-:W-:Y:S01]  /*aa40*/  @!P0 IMAD.MOV.U32 R8, RZ, RZ, 0x1 ;  /* 0x00000001ff088424 */ /* 0x008fe200078e00ff */
[----:B------:R-:W-:Y:S01]  /*aa50*/  SEL R17, R17, RZ, P2 ;  /* 0x000000ff11117207 */ /* 0x000fe20001000000 */
[----:B------:R-:W-:Y:S01]  /*aa60*/  BSSY B0, `(.L_x_220) ;  /* 0x000001d000007945 */ /* 0x000fe20003800000 */
[----:B------:R-:W-:Y:S01]  /*aa70*/  ISETP.GE.OR P6, PT, R20, R214, P3 ;  /* 0x000000d61400720c */ /* 0x000fe20001fc6670 */
[----:B-1----:R-:W-:Y:S01]  /*aa80*/  IMAD R6, R89, R8, RZ ;  /* 0x0000000859067224 */ /* 0x002fe200078e02ff */
[-C--:B------:R-:W-:Y:S01]  /*aa90*/  ISETP.GE.OR P5, PT, R9, R214.reuse, P3 ;  /* 0x000000d60900720c */ /* 0x080fe20001fa6670 */
[----:B------:R-:W-:Y:S01]  /*aaa0*/  IMAD R3, R12, R3, R17 ;  /* 0x000000030c037224 */ /* 0x000fe200078e0211 */
[----:B------:R-:W-:Y:S02]  /*aab0*/  ISETP.GE.OR P4, PT, R11, R214, P3 ;  /* 0x000000d60b00720c */ /* 0x000fe40001f86670 */
[----:B------:R-:W-:-:S02]  /*aac0*/  CS2R R12, SRZ ;  /* 0x00000000000c7805 */ /* 0x000fc4000001ff00 */
[----:B------:R-:W-:Y:S02]  /*aad0*/  ISETP.GE.OR P3, PT, R5, R214, P3 ;  /* 0x000000d60500720c */ /* 0x000fe40001f66670 */
        /* <DEDUP_REMOVED lines=21> */
.L_x_221:
[----:B------:R-:W-:Y:S05]  /*ac30*/  BSYNC B0 ;  /* 0x0000000000007941 */ /* 0x000fea0003800000 */
.L_x_220:
        /* <DEDUP_REMOVED lines=16> */
.L_x_223:
[----:B------:R-:W-:Y:S05]  /*ad40*/  BSYNC B0 ;  /* 0x0000000000007941 */ /* 0x000fea0003800000 */
.L_x_222:
        /* <DEDUP_REMOVED lines=10> */
.L_x_225:
[----:B------:R-:W-:Y:S05]  /*adf0*/  BSYNC B0 ;  /* 0x0000000000007941 */ /* 0x000fea0003800000 */
.L_x_224:
[----:B------:R-:W-:Y:S04]  /*ae00*/  BSSY B0, `(.L_x_226) ;  /* 0x000000a000007945 */ /* 0x000fe80003800000 */
[----:B------:R-:W-:Y:S05]  /*ae10*/  @P4 BRA `(.L_x_227) ;  /* 0x0000000000204947 */ /* 0x000fea0003800000 */
[----:B------:R-:W-:Y:S01]  /*ae20*/  IMAD R11, R11, R8, RZ ;  /* 0x000000080b0b7224 */ /* 0x000fe200078e02ff */
[----:B------:R-:W-:Y:S01]  /*ae30*/  ULDC.64 UR4, c[0x0][0x2b0] ;  /* 0x0000ac0000047ab9 */ /* 0x000fe20000000a00 */
[----:B---34-:R-:W-:-:S03]  /*ae40*/  IMAD.MOV.U32 R7, RZ, RZ, 0x7f800000 ;  /* 0x7f800000ff077424 */ /* 0x018fc600078e00ff */
[----:B------:R-:W-:-:S04]  /*ae50*/  IADD3 R3, P0, R11, R6, RZ ;  /* 0x000000060b037210 */ /* 0x000fc80007f1e0ff */
[----:B------:R-:W-:Y:S02]  /*ae60*/  LEA.HI.X.SX32 R0, R11, R12, 0x1, P0 ;  /* 0x0000000c0b007211 */ /* 0x000fe400000f0eff */
[----:B------:R-:W-:-:S04]  /*ae70*/  LEA R2, P0, R3, UR4, 0x2 ;  /* 0x0000000403027c11 */ /* 0x000fc8000f8010ff */
[----:B------:R-:W-:-:S05]  /*ae80*/  LEA.HI.X R3, R3, UR5, R0, 0x2, P0 ;  /* 0x0000000503037c11 */ /* 0x000fca00080f1400 */
[----:B------:R3:W-:Y:S04]  /*ae90*/  STG.E desc[UR8][R2.64], R7 ;  /* 0x0000000702007986 */ /* 0x0007e8000c101908 */
.L_x_227:
[----:B------:R-:W-:Y:S05]  /*aea0*/  BSYNC B0 ;  /* 0x0000000000007941 */ /* 0x000fea0003800000 */
.L_x_226:
[----:B------:R-:W-:Y:S05]  /*aeb0*/  @P3 EXIT ;  /* 0x000000000000394d */ /* 0x000fea0003800000 */
[----:B------:R-:W-:Y:S01]  /*aec0*/  IMAD R5, R5, R8, RZ ;  /* 0x0000000805057224 */ /* 0x000fe200078e02ff */
[----:B------:R-:W-:-:S04]  /*aed0*/  ULDC.64 UR4, c[0x0][0x2b0] ;  /* 0x0000ac0000047ab9 */ /* 0x000fc80000000a00 */
[----:B------:R-:W-:-:S04]  /*aee0*/  IADD3 R6, P0, R5, R6, RZ ;  /* 0x0000000605067210 */ /* 0x000fc80007f1e0ff */
[----:B------:R-:W-:Y:S02]  /*aef0*/  LEA.HI.X.SX32 R5, R5, R12, 0x1, P0 ;  /* 0x0000000c05057211 */ /* 0x000fe400000f0eff */
[----:B---34-:R-:W-:-:S04]  /*af00*/  LEA R2, P0, R6, UR4, 0x2 ;  /* 0x0000000406027c11 */ /* 0x018fc8000f8010ff */
[----:B------:R-:W-:Y:S01]  /*af10*/  LEA.HI.X R3, R6, UR5, R5, 0x2, P0 ;  /* 0x0000000506037c11 */ /* 0x000fe200080f1405 */
[----:B------:R-:W-:-:S05]  /*af20*/  IMAD.MOV.U32 R5, RZ, RZ, 0x7f800000 ;  /* 0x7f800000ff057424 */ /* 0x000fca00078e00ff */
[----:B------:R-:W-:Y:S01]  /*af30*/  STG.E desc[UR8][R2.64], R5 ;  /* 0x0000000502007986 */ /* 0x000fe2000c101908 */
[----:B------:R-:W-:Y:S05]  /*af40*/  EXIT ;  /* 0x000000000000794d */ /* 0x000fea0003800000 */
.L_x_228:
        /* <DEDUP_REMOVED lines=11> */
.L_x_1512:


//--------------------- .text._ZN5flash16flash_fwd_kernelI23Flash_fwd_kernel_traitsILi192ELi128ELi64ELi8ELb0ELb0EN7cutlass6half_tE19Flash_kernel_traitsILi192ELi128ELi64ELi8ES3_EELb0ELb0ELb0ELb1ELb0ELb0ELb1ELb0EEEvNS_16Flash_fwd_paramsE --------------------------
	.section	.text._ZN5flash16flash_fwd_kernelI23Flash_fwd_kernel_traitsILi192ELi128ELi64ELi8ELb0ELb0EN7cutlass6half_tE19Flash_kernel_traitsILi192ELi128ELi64ELi8ES3_EELb0ELb0ELb0ELb1ELb0ELb0ELb1ELb0EEEvNS_16Flash_fwd_paramsE,"ax",@progbits
	.align	128
        .global         _ZN5flash16flash_fwd_kernelI23Flash_fwd_kernel_traitsILi192ELi128ELi64ELi8ELb0ELb0EN7cutlass6half_tE19Flash_kernel_traitsILi192ELi128ELi64ELi8ES3_EELb0ELb0ELb0ELb1ELb0ELb0ELb1ELb0EEEvNS_16Flash_fwd_paramsE
        .type           _ZN5flash16flash_fwd_kernelI23Flash_fwd_kernel_traitsILi192ELi128ELi64ELi8ELb0ELb0EN7cutlass6half_tE19Flash_kernel_traitsILi192ELi128ELi64ELi8ES3_EELb0ELb0ELb0ELb1ELb0ELb0ELb1ELb0EEEvNS_16Flash_fwd_paramsE,@function
        .size           _ZN5flash16flash_fwd_kernelI23Flash_fwd_kernel_traitsILi192ELi128ELi64ELi8ELb0ELb0EN7cutlass6half_tE19Flash_kernel_traitsILi192ELi128ELi64ELi8ES3_EELb0ELb0ELb0ELb1ELb0ELb0ELb1ELb0EEEvNS_16Flash_fwd_paramsE,(.L_x_1513 - _ZN5flash16flash_fwd_kernelI23Flash_fwd_kernel_traitsILi192ELi128ELi64ELi8ELb0ELb0EN7cutlass6half_tE19Flash_kernel_traitsILi192ELi128ELi64ELi8ES3_EELb0ELb0ELb0ELb1ELb0ELb0ELb1ELb0EEEvNS_16Flash_fwd_paramsE)
        .other          _ZN5flash16flash_fwd_kernelI23Flash_fwd_kernel_traitsILi192ELi128ELi64ELi8ELb0ELb0EN7cutlass6half_tE19Flash_kernel_traitsILi192ELi128ELi64ELi8ES3_EELb0ELb0ELb0ELb1ELb0ELb0ELb1ELb0EEEvNS_16Flash_fwd_paramsE,@"STO_CUDA_ENTRY STV_DEFAULT"
_ZN5flash16flash_fwd_kernelI23Flash_fwd_kernel_traitsILi192ELi128ELi64ELi8ELb0ELb0EN7cutlass6half_tE19Flash_kernel_traitsILi192ELi128ELi64ELi8ES3_EELb0ELb0ELb0ELb1ELb0ELb0ELb1ELb0EEEvNS_16Flash_fwd_paramsE:
.text._ZN5flash16flash_fwd_kernelI23Flash_fwd_kernel_traitsILi192ELi128ELi64ELi8ELb0ELb0EN7cutlass6half_tE19Flash_kernel_traitsILi192ELi128ELi64ELi8ES3_EELb0ELb0ELb0ELb1ELb0ELb0ELb1ELb0EEEvNS_16Flash_fwd_paramsE:
        /* <DEDUP_REMOVED lines=39> */
.L_x_229:
[----:B------:R-:W1:Y:S02]  /*0270*/  LDC R0, c[0x0][0x2c8] ;  /* 0x0000b200ff007b82 */ /* 0x000e640000000800 */
.L_x_230:
        /* <DEDUP_REMOVED lines=93> */
.L_x_232:
        /* <DEDUP_REMOVED lines=13> */
.L_x_233:
        /* <DEDUP_REMOVED lines=89> */
.L_x_235:
[----:B------:R-:W-:Y:S05]  /*0eb0*/  BSYNC B0 ;  /* 0x0000000000007941 */ /* 0x000fea0003800000 */
.L_x_234:
        /* <DEDUP_REMOVED lines=46> */
.L_x_237:
[----:B------:R-:W-:Y:S05]  /*11a0*/  BSYNC B0 ;  /* 0x0000000000007941 */ /* 0x000fea0003800000 */
.L_x_236:
        /* <DEDUP_REMOVED lines=47> */
.L_x_239:
[----:B------:R-:W-:Y:S05]  /*14a0*/  BSYNC B0 ;  /* 0x0000000000007941 */ /* 0x000fea0003800000 */
.L_x_238:
        /* <DEDUP_REMOVED lines=47> */
.L_x_241:
[----:B------:R-:W-:Y:S05]  /*17a0*/  BSYNC B0 ;  /* 0x0000000000007941 */ /* 0x000fea0003800000 */
.L_x_240:
        /* <DEDUP_REMOVED lines=50> */
.L_x_243:
[----:B------:R-:W-:Y:S05]  /*1ad0*/  BSYNC B0 ;  /* 0x0000000000007941 */ /* 0x000fea0003800000 */
.L_x_242:
        /* <DEDUP_REMOVED lines=35> */
.L_x_245:
[----:B------:R-:W-:Y:S05]  /*1d10*/  BSYNC B0 ;  /* 0x0000000000007941 */ /* 0x000fea0003800000 */
.L_x_244:
        /* <DEDUP_REMOVED lines=58> */
.L_x_247:
[----:B------:R-:W-:Y:S05]  /*20c0*/  BSYNC B0 ;  /* 0x0000000000007941 */ /* 0x000fea0003800000 */
.L_x_246:
        /* <DEDUP_REMOVED lines=38> */
.L_x_249:
[----:B------:R-:W-:Y:S05]  /*2330*/  BSYNC B0 ;  /* 0x0000000000007941 */ /* 0x000fea0003800000 */
.L_x_248:
[----:B-12---:R-:W-:Y:S01]  /*2340*/  LDSM.16.M88.4 R12, [R206] ;  /* 0x00000000ce0c783b */ /* 0x006fe20000000200 */
[----:B------:R-:W-:Y:S01]  /*2350*/  R2P PR, R5, 0x6 ;  /* 0x0000000605007804 */ /* 0x000fe20000000000 */
[----:B------:R-:W-:Y:S01]  /*2360*/  IMAD.MOV.U32 R5, RZ, RZ, 0x10 ;  /* 0x00000010ff057424 */ /* 0x000fe200078e00ff */
[----:B------:R-:W-:Y:S01]  /*2370*/  LOP3.LUT P3, RZ, R0, 0x2, RZ, 0xc0, !PT ;  /* 0x0000000200ff7812 */ /* 0x000fe2000786c0ff */
[----:B------:R-:W1:Y:S01]  /*2380*/  LDSM.16.M88.4 R36, [R205+0xc000] ;  /* 0x00c00000cd24783b */ /* 0x000e620000000200 */
[----:B------:R-:W-:Y:S01]  /*2390*/  VIADD R3, R205, 0xc000 ;  /* 0x0000c000cd037836 */ /* 0x000fe20000000000 */
[----:B------:R-:W-:Y:S01]  /*23a0*/  ULDC UR5, c[0x0][0x39c] ;  /* 0x0000e70000057ab9 */ /* 0x000fe20000000800 */
[----:B------:R-:W-:Y:S01]  /*23b0*/  SEL R5, R5, 0xfffffff0, !P3 ;  /* 0xfffffff005057807 */ /* 0x000fe20005800000 */
[----:B------:R-:W2:Y:S01]  /*23c0*/  LDSM.16.M88.4 R28, [R205+0xc800] ;  /* 0x00c80000cd1c783b */ /* 0x000ea20000000200 */
[----:B------:R-:W-:-:S03]  /*23d0*/  VIADD R203, R205, 0xc020 ;  /* 0x0000c020cdcb7836 */ /* 0x000fc60000000000 */
[----:B------:R-:W4:Y:S01]  /*23e0*/  LDSM.16.M88.4 R20, [R205+0xd000] ;  /* 0x00d00000cd14783b */ /* 0x000f220000000200 */
[----:B------:R-:W-:Y:S02]  /*23f0*/  IMAD R204, R5, 0x2, R206 ;  /* 0x0000000205cc7824 */ /* 0x000fe400078e02ce */
[----:B------:R-:W-:Y:S01]  /*2400*/  @P1 VIADD R203, R3, 0xffffffe0 ;  /* 0xffffffe003cb1836 */ /* 0x000fe20000000000 */
[----:B------:R-:W4:Y:S01]  /*2410*/  LDSM.16.M88.4 R16, [R205+0xd800] ;  /* 0x00d80000cd10783b */ /* 0x000f220000000200 */
[----:B------:R-:W-:Y:S01]  /*2420*/  LOP3.LUT P1, RZ, R0, 0x4, RZ, 0xc0, !PT ;  /* 0x0000000400ff7812 */ /* 0x000fe2000782c0ff */
[----:B------:R-:W-:Y:S02]  /*2430*/  IMAD.MOV.U32 R3, RZ, RZ, 0x20 ;  /* 0x00000020ff037424 */ /* 0x000fe400078e00ff */
[----:B---3--:R-:W-:Y:S01]  /*2440*/  LDSM.16.M88.4 R8, [R204] ;  /* 0x00000000cc08783b */ /* 0x008fe20000000200 */
[----:B------:R-:W-:Y:S01]  /*2450*/  IMAD.MOV.U32 R0, RZ, RZ, 0x40 ;  /* 0x00000040ff007424 */ /* 0x000fe200078e00ff */
[C---:B------:R-:W-:Y:S01]  /*2460*/  IADD3 R189, R203.reuse, 0x3000, RZ ;  /* 0x00003000cbbd7810 */ /* 0x040fe20007ffe0ff */
[----:B------:R-:W-:Y:S01]  /*2470*/  VIADD R195, R203, 0x800 ;  /* 0x00000800cbc37836 */ /* 0x000fe20000000000 */
[----:B------:R-:W3:Y:S01]  /*2480*/  LDSM.16.M88.4 R44, [R203] ;  /* 0x00000000cb2c783b */ /* 0x000ee20000000200 */
[----:B------:R-:W-:Y:S01]  /*2490*/  SEL R3, R3, 0xffffffe0, !P1 ;  /* 0xffffffe003037807 */ /* 0x000fe20004800000 */
[C---:B------:R-:W-:Y:S01]  /*24a0*/  VIADD R194, R203.reuse, 0x1000 ;  /* 0x00001000cbc27836 */ /* 0x040fe20000000000 */
[----:B------:R-:W-:Y:S01]  /*24b0*/  SEL R0, R0, 0xffffffc0, !P2 ;  /* 0xffffffc000007807 */ /* 0x000fe20005000000 */
[----:B------:R-:W3:Y:S01]  /*24c0*/  LDSM.16.M88.4 R60, [R203+0x800] ;  /* 0x00080000cb3c783b */ /* 0x000ee20000000200 */
[----:B------:R-:W-:-:S02]  /*24d0*/  VIADD R193, R203, 0x1800 ;  /* 0x00001800cbc17836 */ /* 0x000fc40000000000 */
[----:B------:R-:W-:Y:S01]  /*24e0*/  IMAD R202, R3, 0x2, R206 ;  /* 0x0000000203ca7824 */ /* 0x000fe200078e02ce */
[----:B------:R-:W3:Y:S01]  /*24f0*/  LDSM.16.M88.4 R56, [R203+0x1000] ;  /* 0x00100000cb38783b */ /* 0x000ee20000000200 */
[----:B------:R-:W-:Y:S01]  /*2500*/  IADD3 R199, R205, R0, RZ ;  /* 0x00000000cdc77210 */ /* 0x000fe20007ffe0ff */
[----:B------:R-:W-:Y:S02]  /*2510*/  IMAD R201, R3, 0x2, R204 ;  /* 0x0000000203c97824 */ /* 0x000fe400078e02cc */
[----:B------:R-:W3:Y:S01]  /*2520*/  LDSM.16.M88.4 R52, [R203+0x1800] ;  /* 0x00180000cb34783b */ /* 0x000ee20000000200 */
[----:B------:R-:W-:Y:S02]  /*2530*/  IMAD.IADD R192, R0, 0x1, R203 ;  /* 0x0000000100c07824 */ /* 0x000fe400078e02cb */
[----:B------:R-:W3:Y:S01]  /*2540*/  @P0 LDC R0, c[0x0][0x2e8] ;  /* 0x0000ba00ff000b82 */ /* 0x000ee20000000800 */
[----:B------:R-:W-:Y:S01]  /*2550*/  LDSM.16.M88.4 R64, [R202] ;  /* 0x00000000ca40783b */ /* 0x000fe20000000200 */
[----:B------:R-:W-:-:S02]  /*2560*/  VIADD R191, R203, 0x2000 ;  /* 0x00002000cbbf7836 */ /* 0x000fc40000000000 */
[C---:B------:R-:W-:Y:S01]  /*2570*/  VIADD R190, R203.reuse, 0x2800 ;  /* 0x00002800cbbe7836 */ /* 0x040fe20000000000 */
[C---:B-1----:R-:W-:Y:S01]  /*2580*/  HMMA.16816.F32 R40, R12.reuse, R36, RZ ;  /* 0x000000240c28723c */ /* 0x042fe200000018ff */
[----:B------:R-:W-:Y:S01]  /*2590*/  LDSM.16.M88.4 R48, [R199+0xc800] ;  /* 0x00c80000c730783b */ /* 0x000fe20000000200 */
[C---:B------:R-:W-:Y:S02]  /*25a0*/  VIADD R188, R203.reuse, 0x3800 ;  /* 0x00003800cbbc7836 */ /* 0x040fe40000000000 */
[C---:B------:R-:W-:Y:S01]  /*25b0*/  VIADD R187, R203.reuse, 0x4000 ;  /* 0x00004000cbbb7836 */ /* 0x040fe20000000000 */
[----:B------:R-:W-:Y:S01]  /*25c0*/  LDSM.16.M88.4 R76, [R199+0xd800] ;  /* 0x00d80000c74c783b */ /* 0x000fe20000000200 */
[----:B------:R-:W-:Y:S01]  /*25d0*/  HMMA.16816.F32 R36, R12, R38, RZ ;  /* 0x000000260c24723c */ /* 0x000fe200000018ff */
[C---:B------:R-:W-:Y:S02]  /*25e0*/  VIADD R186, R203.reuse, 0x4800 ;  /* 0x00004800cbba7836 */ /* 0x040fe40000000000 */
[----:B------:R-:W-:Y:S01]  /*25f0*/  LDSM.16.M88.4 R72, [R206+0x4000] ;  /* 0x00400000ce48783b */ /* 0x000fe20000000200 */
[----:B------:R-:W-:-:S02]  /*2600*/  VIADD R185, R203, 0x5000 ;  /* 0x00005000cbb97836 */ /* 0x000fc40000000000 */
[----:B--2---:R-:W-:Y:S01]  /*2610*/  HMMA.16816.F32 R32, R12, R28, RZ ;  /* 0x0000001c0c20723c */ /* 0x004fe200000018ff */
[----:B------:R-:W0:Y:S01]  /*2620*/  LDGDEPBAR ;  /* 0x00000000000079af */ /* 0x000e220000000000 */
[----:B------:R-:W-:-:S04]  /*2630*/  VIADD R184, R203, 0x5800 ;  /* 0x00005800cbb87836 */ /* 0x000fc80000000000 */
[C---:B----4-:R-:W-:Y:S06]  /*2640*/  HMMA.16816.F32 R24, R12.reuse, R20, RZ ;  /* 0x000000140c18723c */ /* 0x050fec00000018ff */
[C---:B------:R-:W-:Y:S06]  /*2650*/  HMMA.16816.F32 R28, R12.reuse, R30, RZ ;  /* 0x0000001e0c1c723c */ /* 0x040fec00000018ff */
[C---:B------:R-:W-:Y:S06]  /*2660*/  HMMA.16816.F32 R20, R12.reuse, R22, RZ ;  /* 0x000000160c14723c */ /* 0x040fec00000018ff */
[C---:B------:R-:W-:Y:S06]  /*2670*/  HMMA.16816.F32 R68, R12.reuse, R16, RZ ;  /* 0x000000100c44723c */ /* 0x040fec00000018ff */
[----:B------:R-:W-:Y:S01]  /*2680*/  HMMA.16816.F32 R12, R12, R18, RZ ;  /* 0x000000120c0c723c */ /* 0x000fe200000018ff */
[----:B------:R-:W1:Y:S05]  /*2690*/  LDSM.16.M88.4 R16, [R199+0xc000] ;  /* 0x00c00000c710783b */ /* 0x000e6a0000000200 */
[C---:B---3--:R-:W-:Y:S06]  /*26a0*/  HMMA.16816.F32 R40, R8.reuse, R44, R40 ;  /* 0x0000002c0828723c */ /* 0x048fec0000001828 */
[C---:B------:R-:W-:Y:S01]  /*26b0*/  HMMA.16816.F32 R36, R8.reuse, R46, R36 ;  /* 0x0000002e0824723c */ /* 0x040fe20000001824 */
[----:B------:R-:W2:Y:S05]  /*26c0*/  LDSM.16.M88.4 R44, [R199+0xd000] ;  /* 0x00d00000c72c783b */ /* 0x000eaa0000000200 */
[C---:B------:R-:W-:Y:S06]  /*26d0*/  HMMA.16816.F32 R32, R8.reuse, R60, R32 ;  /* 0x0000003c0820723c */ /* 0x040fec0000001820 */
[C---:B------:R-:W-:Y:S01]  /*26e0*/  HMMA.16816.F32 R28, R8.reuse, R62, R28 ;  /* 0x0000003e081c723c */ /* 0x040fe2000000181c */
[----:B------:R-:W-:Y:S05]  /*26f0*/  LDSM.16.M88.4 R60, [R192] ;  /* 0x00000000c03c783b */ /* 0x000fea0000000200 */
[C---:B------:R-:W-:Y:S06]  /*2700*/  HMMA.16816.F32 R24, R8.reuse, R56, R24 ;  /* 0x000000380818723c */ /* 0x040fec0000001818 */
[C---:B------:R-:W-:Y:S01]  /*2710*/  HMMA.16816.F32 R20, R8.reuse, R58, R20 ;  /* 0x0000003a0814723c */ /* 0x040fe20000001814 */
[----:B------:R-:W-:Y:S05]  /*2720*/  LDSM.16.M88.4 R56, [R192+0x800] ;  /* 0x00080000c038783b */ /* 0x000fea0000000200 */
[C---:B------:R-:W-:Y:S06]  /*2730*/  HMMA.16816.F32 R68, R8.reuse, R52, R68 ;  /* 0x000000340844723c */ /* 0x040fec0000001844 */
[----:B------:R-:W-:Y:S01]  /*2740*/  HMMA.16816.F32 R12, R8, R54, R12 ;  /* 0x00000036080c723c */ /* 0x000fe2000000180c */
[----:B------:R-:W3:Y:S04]  /*2750*/  LDSM.16.M88.4 R8, [R201] ;  /* 0x00000000c908783b */ /* 0x000ee80000000200 */
[----:B------:R-:W-:Y:S01]  /*2760*/  LDSM.16.M88.4 R52, [R192+0x1800] ;  /* 0x00180000c034783b */ /* 0x000fe20000000200 */
[C---:B-1----:R-:W-:Y:S06]  /*2770*/  HMMA.16816.F32 R40, R64.reuse, R16, R40 ;  /* 0x000000104028723c */ /* 0x042fec0000001828 */
[C---:B------:R-:W-:Y:S01]  /*2780*/  HMMA.16816.F32 R36, R64.reuse, R18, R36 ;  /* 0x000000124024723c */ /* 0x040fe20000001824 */
[----:B------:R-:W1:Y:S05]  /*2790*/  LDSM.16.M88.4 R16, [R192+0x1000] ;  /* 0x00100000c010783b */ /* 0x000e6a0000000200 */
[C---:B------:R-:W-:Y:S06]  /*27a0*/  HMMA.16816.F32 R32, R64.reuse, R48, R32 ;  /* 0x000000304020723c */ /* 0x040fec0000001820 */
[C---:B------:R-:W-:Y:S01]  /*27b0*/  HMMA.16816.F32 R28, R64.reuse, R50, R28 ;  /* 0x00000032401c723c */ /* 0x040fe2000000181c */
[----:B------:R-:W4:Y:S05]  /*27c0*/  LDSM.16.M88.4 R48, [R205+0xe000] ;  /* 0x00e00000cd30783b */ /* 0x000f2a0000000200 */
[C---:B--2---:R-:W-:Y:S06]  /*27d0*/  HMMA.16816.F32 R24, R64.reuse, R44, R24 ;  /* 0x0000002c4018723c */ /* 0x044fec0000001818 */
[C---:B------:R-:W-:Y:S01]  /*27e0*/  HMMA.16816.F32 R20, R64.reuse, R46, R20 ;  /* 0x0000002e4014723c */ /* 0x040fe20000001814 */
[----:B------:R-:W2:Y:S05]  /*27f0*/  LDSM.16.M88.4 R44, [R205+0xe800] ;  /* 0x00e80000cd2c783b */ /* 0x000eaa0000000200 */
[C---:B------:R-:W-:Y:S06]  /*2800*/  HMMA.16816.F32 R68, R64.reuse, R76, R68 ;  /* 0x0000004c4044723c */ /* 0x040fec0000001844 */
[----:B------:R-:W-:Y:S01]  /*2810*/  HMMA.16816.F32 R64, R64, R78, R12 ;  /* 0x0000004e4040723c */ /* 0x000fe2000000180c */
[----:B------:R-:W2:Y:S04]  /*2820*/  LDSM.16.M88.4 R12, [R205+0xf000] ;  /* 0x00f00000cd0c783b */ /* 0x000ea80000000200 */
[----:B------:R-:W2:Y:S01]  /*2830*/  LDSM.16.M88.4 R76, [R205+0xf800] ;  /* 0x00f80000cd4c783b */ /* 0x000ea20000000200 */
[C---:B---3--:R-:W-:Y:S06]  /*2840*/  HMMA.16816.F32 R40, R8.reuse, R60, R40 ;  /* 0x0000003c0828723c */ /* 0x048fec0000001828 */
        /* <DEDUP_REMOVED lines=10> */
[----:B------:R-:W3:Y:S04]  /*28f0*/  LDSM.16.M88.4 R8, [R203+0x2800] ;  /* 0x00280000cb08783b */ /* 0x000ee80000000200 */
[----:B------:R-:W-:Y:S01]  /*2900*/  LDSM.16.M88.4 R52, [R202+0x4000] ;  /* 0x00400000ca34783b */ /* 0x000fe20000000200 */
[C---:B----4-:R-:W-:Y:S06]  /*2910*/  HMMA.16816.F32 R40, R72.reuse, R48, R40 ;  /* 0x000000304828723c */ /* 0x050fec0000001828 */
[C---:B------:R-:W-:Y:S01]  /*2920*/  HMMA.16816.F32 R36, R72.reuse, R50, R36 ;  /* 0x000000324824723c */ /* 0x040fe20000001824 */
[----:B------:R-:W4:Y:S05]  /*2930*/  LDSM.16.M88.4 R48, [R203+0x3000] ;  /* 0x00300000cb30783b */ /* 0x000f2a0000000200 */
[C---:B--2---:R-:W-:Y:S06]  /*2940*/  HMMA.16816.F32 R32, R72.reuse, R44, R32 ;  /* 0x0000002c4820723c */ /* 0x044fec0000001820 */
[C---:B------:R-:W-:Y:S01]  /*2950*/  HMMA.16816.F32 R28, R72.reuse, R46, R28 ;  /* 0x0000002e481c723c */ /* 0x040fe2000000181c */
[----:B------:R-:W-:Y:S05]  /*2960*/  LDSM.16.M88.4 R44, [R199+0xe000] ;  /* 0x00e00000c72c783b */ /* 0x000fea0000000200 */
[C---:B------:R-:W-:Y:S06]  /*2970*/  HMMA.16816.F32 R24, R72.reuse, R12, R24 ;  /* 0x0000000c4818723c */ /* 0x040fec0000001818 */
[C---:B------:R-:W-:Y:S01]  /*2980*/  HMMA.16816.F32 R20, R72.reuse, R14, R20 ;  /* 0x0000000e4814723c */ /* 0x040fe20000001814 */
[----:B------:R-:W2:Y:S05]  /*2990*/  LDSM.16.M88.4 R12, [R199+0xe800] ;  /* 0x00e80000c70c783b */ /* 0x000eaa0000000200 */
[C---:B------:R-:W-:Y:S06]  /*29a0*/  HMMA.16816.F32 R68, R72.reuse, R76, R68 ;  /* 0x0000004c4844723c */ /* 0x040fec0000001844 */
[----:B------:R-:W-:Y:S01]  /*29b0*/  HMMA.16816.F32 R64, R72, R78, R64 ;  /* 0x0000004e4840723c */ /* 0x000fe20000001840 */
[----:B------:R-:W2:Y:S04]  /*29c0*/  LDSM.16.M88.4 R76, [R199+0xf000] ;  /* 0x00f00000c74c783b */ /* 0x000ea80000000200 */
[----:B------:R-:W-:Y:S01]  /*29d0*/  LDSM.16.M88.4 R72, [R192+0x2000] ;  /* 0x00200000c048783b */ /* 0x000fe20000000200 */
[C---:B-1----:R-:W-:Y:S06]  /*29e0*/  HMMA.16816.F32 R40, R16.reuse, R56, R40 ;  /* 0x000000381028723c */ /* 0x042fec0000001828 */
[C---:B------:R-:W-:Y:S01]  /*29f0*/  HMMA.16816.F32 R36, R16.reuse, R58, R36 ;  /* 0x0000003a1024723c */ /* 0x040fe20000001824 */
[----:B------:R-:W1:Y:S05]  /*2a00*/  LDSM.16.M88.4 R56, [R199+0xf800] ;  /* 0x00f80000c738783b */ /* 0x000e6a0000000200 */
[C---:B---3--:R-:W-:Y:S06]  /*2a10*/  HMMA.16816.F32 R32, R16.reuse, R8, R32 ;  /* 0x000000081020723c */ /* 0x048fec0000001820 */
[C---:B------:R-:W-:Y:S01]  /*2a20*/  HMMA.16816.F32 R28, R16.reuse, R10, R28 ;  /* 0x0000000a101c723c */ /* 0x040fe2000000181c */
[----:B------:R-:W3:Y:S05]  /*2a30*/  LDSM.16.M88.4 R8, [R201+0x4000] ;  /* 0x00400000c908783b */ /* 0x000eea0000000200 */
[C---:B----4-:R-:W-:Y:S06]  /*2a40*/  HMMA.16816.F32 R24, R16.reuse, R48, R24 ;  /* 0x000000301018723c */ /* 0x050fec0000001818 */
[C---:B------:R-:W-:Y:S01]  /*2a50*/  HMMA.16816.F32 R20, R16.reuse, R50, R20 ;  /* 0x000000321014723c */ /* 0x040fe20000001814 */
[----:B------:R-:W4:Y:S05]  /*2a60*/  LDSM.16.M88.4 R48, [R192+0x2800] ;  /* 0x00280000c030783b */ /* 0x000f2a0000000200 */
[C---:B------:R-:W-:Y:S06]  /*2a70*/  HMMA.16816.F32 R68, R16.reuse, R60, R68 ;  /* 0x0000003c1044723c */ /* 0x040fec0000001844 */
[----:B------:R-:W-:Y:S01]  /*2a80*/  HMMA.16816.F32 R64, R16, R62, R64 ;  /* 0x0000003e1040723c */ /* 0x000fe20000001840 */
[----:B------:R-:W4:Y:S04]  /*2a90*/  LDSM.16.M88.4 R16, [R192+0x3000] ;  /* 0x00300000c010783b */ /* 0x000f280000000200 */
[----:B------:R-:W-:Y:S01]  /*2aa0*/  LDSM.16.M88.4 R60, [R205+0x10000] ;  /* 0x01000000cd3c783b */ /* 0x000fe20000000200 */
[C---:B--2---:R-:W-:Y:S06]  /*2ab0*/  HMMA.16816.F32 R32, R52.reuse, R12, R32 ;  /* 0x0000000c3420723c */ /* 0x044fec0000001820 */
[C---:B------:R-:W-:Y:S01]  /*2ac0*/  HMMA.16816.F32 R28, R52.reuse, R14, R28 ;  /* 0x0000000e341c723c */ /* 0x040fe2000000181c */
[----:B------:R-:W2:Y:S05]  /*2ad0*/  LDSM.16.M88.4 R12, [R192+0x3800] ;  /* 0x00380000c00c783b */ /* 0x000eaa0000000200 */
[C---:B------:R-:W-:Y:S06]  /*2ae0*/  HMMA.16816.F32 R40, R52.reuse, R44, R40 ;  /* 0x0000002c3428723c */ /* 0x040fec0000001828 */
[C---:B------:R-:W-:Y:S01]  /*2af0*/  HMMA.16816.F32 R36, R52.reuse, R46, R36 ;  /* 0x0000002e3424723c */ /* 0x040fe20000001824 */
[----:B------:R-:W2:Y:S05]  /*2b00*/  LDSM.16.M88.4 R44, [R206+0x8000] ;  /* 0x00800000ce2c783b */ /* 0x000eaa0000000200 */
[C---:B------:R-:W-:Y:S06]  /*2b10*/  HMMA.16816.F32 R24, R52.reuse, R76, R24 ;  /* 0x0000004c3418723c */ /* 0x040fec0000001818 */
[C---:B------:R-:W-:Y:S01]  /*2b20*/  HMMA.16816.F32 R20, R52.reuse, R78, R20 ;  /* 0x0000004e3414723c */ /* 0x040fe20000001814 */
[----:B------:R-:W-:Y:S05]  /*2b30*/  LDSM.16.M88.4 R76, [R204+0x8000] ;  /* 0x00800000cc4c783b */ /* 0x000fea0000000200 */
[C---:B-1----:R-:W-:Y:S06]  /*2b40*/  HMMA.16816.F32 R68, R52.reuse, R56, R68 ;  /* 0x000000383444723c */ /* 0x042fec0000001844 */
[----:B------:R-:W-:Y:S01]  /*2b50*/  HMMA.16816.F32 R64, R52, R58, R64 ;  /* 0x0000003a3440723c */ /* 0x000fe20000001840 */
[----:B------:R-:W1:Y:S04]  /*2b60*/  LDSM.16.M88.4 R56, [R205+0x10800] ;  /* 0x01080000cd38783b */ /* 0x000e680000000200 */
[----:B------:R-:W1:Y:S01]  /*2b70*/  LDSM.16.M88.4 R52, [R205+0x11000] ;  /* 0x01100000cd34783b */ /* 0x000e620000000200 */
[C---:B---3--:R-:W-:Y:S06]  /*2b80*/  HMMA.16816.F32 R40, R8.reuse, R72, R40 ;  /* 0x000000480828723c */ /* 0x048fec0000001828 */
[C---:B------:R-:W-:Y:S01]  /*2b90*/  HMMA.16816.F32 R36, R8.reuse, R74, R36 ;  /* 0x0000004a0824723c */ /* 0x040fe20000001824 */
[----:B------:R-:W-:Y:S05]  /*2ba0*/  LDSM.16.M88.4 R72, [R203+0x5800] ;  /* 0x00580000cb48783b */ /* 0x000fea0000000200 */
[C---:B----4-:R-:W-:Y:S06]  /*2bb0*/  HMMA.16816.F32 R32, R8.reuse, R48, R32 ;  /* 0x000000300820723c */ /* 0x050fec0000001820 */
[C---:B------:R-:W-:Y:S01]  /*2bc0*/  HMMA.16816.F32 R28, R8.reuse, R50, R28 ;  /* 0x00000032081c723c */ /* 0x040fe2000000181c */
[----:B------:R-:W3:Y:S05]  /*2bd0*/  LDSM.16.M88.4 R48, [R205+0x11800] ;  /* 0x01180000cd30783b */ /* 0x000eea0000000200 */
[C---:B------:R-:W-:Y:S06]  /*2be0*/  HMMA.16816.F32 R24, R8.reuse, R16, R24 ;  /* 0x000000100818723c */ /* 0x040fec0000001818 */
[C---:B------:R-:W-:Y:S01]  /*2bf0*/  HMMA.16816.F32 R20, R8.reuse, R18, R20 ;  /* 0x000000120814723c */ /* 0x040fe20000001814 */
[----:B------:R-:W4:Y:S05]  /*2c00*/  LDSM.16.M88.4 R16, [R203+0x4000] ;  /* 0x00400000cb10783b */ /* 0x000f2a0000000200 */
[C---:B--2---:R-:W-:Y:S06]  /*2c10*/  HMMA.16816.F32 R68, R8.reuse, R12, R68 ;  /* 0x0000000c0844723c */ /* 0x044fec0000001844 */
[----:B------:R-:W-:Y:S01]  /*2c20*/  HMMA.16816.F32 R64, R8, R14, R64 ;  /* 0x0000000e0840723c */ /* 0x000fe20000001840 */
[----:B------:R-:W2:Y:S04]  /*2c30*/  LDSM.16.M88.4 R8, [R203+0x4800] ;  /* 0x00480000cb08783b */ /* 0x000ea80000000200 */
[----:B------:R-:W2:Y:S01]  /*2c40*/  LDSM.16.M88.4 R12, [R203+0x5000] ;  /* 0x00500000cb0c783b */ /* 0x000ea20000000200 */
[C---:B------:R-:W-:Y:S06]  /*2c50*/  HMMA.16816.F32 R40, R44.reuse, R60, R40 ;  /* 0x0000003c2c28723c */ /* 0x040fec0000001828 */
[C---:B------:R-:W-:Y:S01]  /*2c60*/  HMMA.16816.F32 R36, R44.reuse, R62, R36 ;  /* 0x0000003e2c24723c */ /* 0x040fe20000001824 */
[----:B------:R-:W-:Y:S05]  /*2c70*/  LDSM.16.M88.4 R60, [R202+0x8000] ;  /* 0x00800000ca3c783b */ /* 0x000fea0000000200 */
[C---:B-1----:R-:W-:Y:S06]  /*2c80*/  HMMA.16816.F32 R32, R44.reuse, R56, R32 ;  /* 0x000000382c20723c */ /* 0x042fec0000001820 */
[C---:B------:R-:W-:Y:S01]  /*2c90*/  HMMA.16816.F32 R28, R44.reuse, R58, R28 ;  /* 0x0000003a2c1c723c */ /* 0x040fe2000000181c */
[----:B------:R-:W1:Y:S05]  /*2ca0*/  LDSM.16.M88.4 R56, [R199+0x10000] ;  /* 0x01000000c738783b */ /* 0x000e6a0000000200 */
[C---:B------:R-:W-:Y:S06]  /*2cb0*/  HMMA.16816.F32 R24, R44.reuse, R52, R24 ;  /* 0x000000342c18723c */ /* 0x040fec0000001818 */
[C---:B------:R-:W-:Y:S01]  /*2cc0*/  HMMA.16816.F32 R20, R44.reuse, R54, R20 ;  /* 0x000000362c14723c */ /* 0x040fe20000001814 */
[----:B------:R-:W1:Y:S05]  /*2cd0*/  LDSM.16.M88.4 R52, [R199+0x10800] ;  /* 0x01080000c734783b */ /* 0x000e6a0000000200 */
[C---:B---3--:R-:W-:Y:S06]  /*2ce0*/  HMMA.16816.F32 R68, R44.reuse, R48, R68 ;  /* 0x000000302c44723c */ /* 0x048fec0000001844 */
[----:B------:R-:W-:Y:S01]  /*2cf0*/  HMMA.16816.F32 R64, R44, R50, R64 ;  /* 0x000000322c40723c */ /* 0x000fe20000001840 */
[----:B------:R-:W3:Y:S04]  /*2d00*/  LDSM.16.M88.4 R48, [R199+0x11000] ;  /* 0x01100000c730783b */ /* 0x000ee80000000200 */
[----:B------:R-:W-:Y:S01]  /*2d10*/  LDSM.16.M88.4 R44, [R199+0x11800] ;  /* 0x01180000c72c783b */ /* 0x000fe20000000200 */
[C---:B----4-:R-:W-:Y:S06]  /*2d20*/  HMMA.16816.F32 R40, R76.reuse, R16, R40 ;  /* 0x000000104c28723c */ /* 0x050fec0000001828 */
[C---:B------:R-:W-:Y:S01]  /*2d30*/  HMMA.16816.F32 R36, R76.reuse, R18, R36 ;  /* 0x000000124c24723c */ /* 0x040fe20000001824 */
[----:B------:R-:W-:Y:S05]  /*2d40*/  LDSM.16.M88.4 R16, [R192+0x4000] ;  /* 0x00400000c010783b */ /* 0x000fea0000000200 */
[C---:B--2---:R-:W-:Y:S06]  /*2d50*/  HMMA.16816.F32 R32, R76.reuse, R8, R32 ;  /* 0x000000084c20723c */ /* 0x044fec0000001820 */
[C---:B------:R-:W-:Y:S01]  /*2d60*/  HMMA.16816.F32 R28, R76.reuse, R10, R28 ;  /* 0x0000000a4c1c723c */ /* 0x040fe2000000181c */
[----:B------:R-:W-:Y:S05]  /*2d70*/  LDSM.16.M88.4 R8, [R201+0x8000] ;  /* 0x00800000c908783b */ /* 0x000fea0000000200 */
[C---:B------:R-:W-:Y:S06]  /*2d80*/  HMMA.16816.F32 R24, R76.reuse, R12, R24 ;  /* 0x0000000c4c18723c */ /* 0x040fec0000001818 */
[----:B------:R-:W-:Y:S01]  /*2d90*/  HMMA.16816.F32 R20, R76, R14, R20 ;  /* 0x0000000e4c14723c */ /* 0x000fe20000001814 */
[----:B------:R-:W2:Y:S05]  /*2da0*/  LDSM.16.M88.4 R12, [R192+0x4800] ;  /* 0x00480000c00c783b */ /* 0x000eaa0000000200 */
[C---:B-1----:R-:W-:Y:S06]  /*2db0*/  HMMA.16816.F32 R40, R60.reuse, R56, R40 ;  /* 0x000000383c28723c */ /* 0x042fec0000001828 */
[C---:B------:R-:W-:Y:S01]  /*2dc0*/  HMMA.16816.F32 R36, R60.reuse, R58, R36 ;  /* 0x0000003a3c24723c */ /* 0x040fe20000001824 */
[----:B------:R-:W1:Y:S05]  /*2dd0*/  LDSM.16.M88.4 R56, [R192+0x5000] ;  /* 0x00500000c038783b */ /* 0x000e6a0000000200 */
[----:B------:R-:W-:Y:S06]  /*2de0*/  HMMA.16816.F32 R32, R60, R52, R32 ;  /* 0x000000343c20723c */ /* 0x000fec0000001820 */
[C---:B------:R-:W-:Y:S06]  /*2df0*/  HMMA.16816.F32 R64, R76.reuse, R74, R64 ;  /* 0x0000004a4c40723c */ /* 0x040fec0000001840 */
[----:B------:R-:W-:Y:S06]  /*2e00*/  HMMA.16816.F32 R68, R76, R72, R68 ;  /* 0x000000484c44723c */ /* 0x000fec0000001844 */
[----:B------:R-:W-:Y:S01]  /*2e10*/  HMMA.16816.F32 R52, R60, R54, R28 ;  /* 0x000000363c34723c */ /* 0x000fe2000000181c */
[----:B------:R-:W4:Y:S01]  /*2e20*/  LDSM.16.M88.4 R28, [R192+0x5800] ;  /* 0x00580000c01c783b */ /* 0x000f220000000200 */
[----:B------:R-:W-:-:S04]  /*2e30*/  DEPBAR.LE SB0, 0x0 ;  /* 0x000080000000791a */ /* 0x000fc80000000000 */
[C---:B---3--:R-:W-:Y:S06]  /*2e40*/  HMMA.16816.F32 R24, R60.reuse, R48, R24 ;  /* 0x000000303c18723c */ /* 0x048fec0000001818 */
[----:B------:R-:W-:Y:S06]  /*2e50*/  HMMA.16816.F32 R20, R60, R50, R20 ;  /* 0x000000323c14723c */ /* 0x000fec0000001814 */
[----:B--2---:R-:W-:Y:S06]  /*2e60*/  HMMA.16816.F32 R32, R8, R12, R32 ;  /* 0x0000000c0820723c */ /* 0x004fec0000001820 */
[----:B------:R-:W-:Y:S01]  /*2e70*/  HMMA.16816.F32 R64, R60, R46, R64 ;  /* 0x0000002e3c40723c */ /* 0x000fe20000001840 */
[----:B------:R-:W-:-:S05]  /*2e80*/  LOP3.LUT R13, R82, 0xffffffe0, RZ, 0xc0, !PT ;  /* 0xffffffe0520d7812 */ /* 0x000fca00078ec0ff */
[----:B------:R-:W-:Y:S01]  /*2e90*/  HMMA.16816.F32 R40, R8, R16, R40 ;  /* 0x000000100828723c */ /* 0x000fe20000001828 */
[----:B------:R-:W-:-:S05]  /*2ea0*/  IMAD.IADD R13, R144, 0x1, -R13 ;  /* 0x00000001900d7824 */ /* 0x000fca00078e0a0d */
[----:B------:R-:W-:Y:S01]  /*2eb0*/  HMMA.16816.F32 R68, R60, R44, R68 ;  /* 0x0000002c3c44723c */ /* 0x000fe20000001844 */
[----:B------:R-:W-:-:S04]  /*2ec0*/  SHF.R.S32.HI R12, RZ, 0x1f, R13 ;  /* 0x0000001fff0c7819 */ /* 0x000fc8000001140d */
[----:B------:R-:W-:Y:S01]  /*2ed0*/  LEA.HI R13, R12, R13, RZ, 0x2 ;  /* 0x0000000d0c0d7211 */ /* 0x000fe200078f10ff */
[C---:B------:R-:W-:Y:S01]  /*2ee0*/  HMMA.16816.F32 R36, R8.reuse, R18, R36 ;  /* 0x000000120824723c */ /* 0x040fe20000001824 */
[----:B------:R-:W-:Y:S02]  /*2ef0*/  IMAD.SHL.U32 R12, R144, 0x2, RZ ;  /* 0x00000002900c7824 */ /* 0x000fe400078e00ff */
[----:B------:R-:W-:Y:S01]  /*2f00*/  FMUL.FTZ R32, R32, UR5 ;  /* 0x0000000520207c20 */ /* 0x000fe20008410000 */
[----:B------:R-:W-:Y:S01]  /*2f10*/  SHF.R.S32.HI R134, RZ, 0x2, R13 ;  /* 0x00000002ff867819 */ /* 0x000fe2000001140d */
[----:B------:R-:W-:Y:S01]  /*2f20*/  FMUL.FTZ R33, R33, UR5 ;  /* 0x0000000521217c20 */ /* 0x000fe20008410000 */
[----:B------:R2:W3:Y:S01]  /*2f30*/  @P0 MUFU.RCP R13, R0 ;  /* 0x00000000000d0308 */ /* 0x0004e20000001000 */
[----:B-1----:R-:W-:Y:S01]  /*2f40*/  HMMA.16816.F32 R24, R8, R56, R24 ;  /* 0x000000380818723c */ /* 0x002fe20000001818 */
[----:B------:R-:W-:Y:S01]  /*2f50*/  LOP3.LUT R12, R12, 0x6, RZ, 0xc0, !PT ;  /* 0x000000060c0c7812 */ /* 0x000fe200078ec0ff */
[----:B------:R-:W-:-:S02]  /*2f60*/  IMAD R134, R83, 0x10, R134 ;  /* 0x0000001053867824 */ /* 0x000fc400078e0286 */
[----:B------:R-:W-:Y:S01]  /*2f70*/  FMUL.FTZ R35, R35, UR5 ;  /* 0x0000000523237c20 */ /* 0x000fe20008410000 */
[----:B------:R-:W-:Y:S01]  /*2f80*/  FMUL.FTZ R34, R34, UR5 ;  /* 0x0000000522227c20 */ /* 0x000fe20008410000 */
[C---:B------:R-:W-:Y:S01]  /*2f90*/  HMMA.16816.F32 R20, R8.reuse, R58, R20 ;  /* 0x0000003a0814723c */ /* 0x040fe20000001814 */
[----:B------:R-:W-:Y:S02]  /*2fa0*/  IMAD R12, R81, 0x40, R12 ;  /* 0x00000040510c7824 */ /* 0x000fe400078e020c */
[----:B------:R-:W-:Y:S01]  /*2fb0*/  FMUL.FTZ R40, R40, UR5 ;  /* 0x0000000528287c20 */ /* 0x000fe20008410000 */
[----:B------:R-:W-:Y:S02]  /*2fc0*/  IMAD.IADD R134, R85, 0x1, R134 ;  /* 0x0000000155867824 */ /* 0x000fe400078e0286 */
[----:B------:R-:W-:Y:S01]  /*2fd0*/  FMUL.FTZ R43, R43, UR5 ;  /* 0x000000052b2b7c20 */ /* 0x000fe20008410000 */
[C---:B------:R-:W-:Y:S01]  /*2fe0*/  VIADD R44, R12.reuse, 0x9 ;  /* 0x000000090c2c7836 */ /* 0x040fe20000000000 */
[----:B----4-:R-:W-:Y:S01]  /*2ff0*/  HMMA.16816.F32 R64, R8, R30, R64 ;  /* 0x0000001e0840723c */ /* 0x010fe20000001840 */
[C---:B------:R-:W-:Y:S01]  /*3000*/  IADD3 R18, R12.reuse, 0x1, RZ ;  /* 0x000000010c127810 */ /* 0x040fe20007ffe0ff */
[C---:B------:R-:W-:Y:S01]  /*3010*/  VIADD R16, R12.reuse, 0x8 ;  /* 0x000000080c107836 */ /* 0x040fe20000000000 */
[----:B------:R-:W-:Y:S01]  /*3020*/  ISETP.GE.AND P1, PT, R12, R135, PT ;  /* 0x000000870c00720c */ /* 0x000fe20003f26270 */
[----:B--2---:R-:W-:-:S02]  /*3030*/  IMAD.MOV.U32 R0, RZ, RZ, RZ ;  /* 0x000000ffff007224 */ /* 0x004fc400078e00ff */
[----:B---3-5:R-:W-:Y:S01]  /*3040*/  @P0 FMUL.FTZ R0, R80, R13 ;  /* 0x0000000d50000220 */ /* 0x028fe20000410000 */
[C---:B------:R-:W-:Y:S01]  /*3050*/  HMMA.16816.F32 R52, R8.reuse, R14, R52 ;  /* 0x0000000e0834723c */ /* 0x040fe20000001834 */
[----:B------:R-:W-:Y:S01]  /*3060*/  FMUL.FTZ R31, R41, UR5 ;  /* 0x00000005291f7c20 */ /* 0x000fe20008410000 */
[----:B------:R-:W-:Y:S01]  /*3070*/  FMUL.FTZ R36, R36, UR5 ;  /* 0x0000000524247c20 */ /* 0x000fe20008410000 */
[----:B------:R-:W-:Y:S01]  /*3080*/  MUFU.TANH R13, R32 ;  /* 0x00000020000d7308 */ /* 0x000fe20000002400 */
[----:B------:R-:W-:Y:S01]  /*3090*/  FMUL.FTZ R38, R38, UR5 ;  /* 0x0000000526267c20 */ /* 0x000fe20008410000 */
[-C--:B------:R-:W-:Y:S01]  /*30a0*/  ISETP.GE.AND P5, PT, R16, R135.reuse, PT ;  /* 0x000000871000720c */ /* 0x080fe20003fa6270 */
[----:B------:R-:W-:Y:S01]  /*30b0*/  HMMA.16816.F32 R68, R8, R28, R68 ;  /* 0x0000001c0844723c */ /* 0x000fe20000001844 */
[----:B------:R-:W-:Y:S01]  /*30c0*/  FMUL.FTZ R17, R27, UR5 ;  /* 0x000000051b117c20 */ /* 0x000fe20008410000 */
[----:B------:R-:W-:Y:S01]  /*30d0*/  FMUL.FTZ R15, R26, UR5 ;  /* 0x000000051a0f7c20 */ /* 0x000fe20008410000 */
[----:B------:R-:W-:Y:S01]  /*30e0*/  FMUL.FTZ R24, R24, UR5 ;  /* 0x0000000518187c20 */ /* 0x000fe20008410000 */
[-C--:B------:R-:W-:Y:S01]  /*30f0*/  ISETP.GE.AND P6, PT, R44, R135.reuse, PT ;  /* 0x000000872c00720c */ /* 0x080fe20003fc6270 */
[----:B------:R-:W1:Y:S01]  /*3100*/  MUFU.TANH R31, R31 ;  /* 0x0000001f001f7308 */ /* 0x000e620000002400 */
[----:B------:R-:W-:Y:S01]  /*3110*/  FMUL.FTZ R19, R23, UR5 ;  /* 0x0000000517137c20 */ /* 0x000fe20008410000 */
[----:B------:R-:W-:Y:S01]  /*3120*/  FMUL.FTZ R8, R37, UR5 ;  /* 0x0000000525087c20 */ /* 0x000fe20008410000 */
[----:B------:R-:W-:Y:S01]  /*3130*/  IADD3 R37, R135, R134, -R222 ;  /* 0x0000008687257210 */ /* 0x000fe20007ffe8de */
[----:B------:R-:W-:Y:S01]  /*3140*/  FMUL.FTZ R29, R42, UR5 ;  /* 0x000000052a1d7c20 */ /* 0x000fe20008410000 */
[----:B------:R-:W-:Y:S01]  /*3150*/  FMUL.FTZ R9, R39, UR5 ;  /* 0x0000000527097c20 */ /* 0x000fe20008410000 */
[----:B------:R-:W-:Y:S01]  /*3160*/  IADD3 R42, R12, 0x20, RZ ;  /* 0x000000200c2a7810 */ /* 0x000fe20007ffe0ff */
[----:B------:R-:W-:Y:S01]  /*3170*/  FMUL.FTZ R39, R21, UR5 ;  /* 0x0000000515277c20 */ /* 0x000fe20008410000 */
[----:B------:R2:W3:Y:S01]  /*3180*/  MUFU.TANH R11, R40 ;  /* 0x00000028000b7308 */ /* 0x0004e20000002400 */
[C---:B------:R-:W-:Y:S01]  /*3190*/  IMAD.IADD R30, R37.reuse, 0x1, -R18 ;  /* 0x00000001251e7824 */ /* 0x040fe200078e0a12 */
[----:B------:R-:W-:Y:S01]  /*31a0*/  ISETP.GE.AND P0, PT, R18, R135, PT ;  /* 0x000000871200720c */ /* 0x000fe20003f06270 */
[----:B------:R-:W-:-:S02]  /*31b0*/  IMAD.IADD R26, R37, 0x1, -R44 ;  /* 0x00000001251a7824 */ /* 0x000fc400078e0a2c */
[----:B------:R-:W-:Y:S01]  /*31c0*/  FMUL.FTZ R21, R22, UR5 ;  /* 0x0000000516157c20 */ /* 0x000fe20008410000 */
[C---:B------:R-:W-:Y:S01]  /*31d0*/  IMAD.IADD R10, R37.reuse, 0x1, -R12 ;  /* 0x00000001250a7824 */ /* 0x040fe200078e0a0c */
[----:B------:R-:W-:Y:S01]  /*31e0*/  IABS R30, R30 ;  /* 0x0000001e001e7213 */ /* 0x000fe20000000000 */
[----:B------:R-:W-:Y:S01]  /*31f0*/  IMAD.IADD R28, R37, 0x1, -R16 ;  /* 0x00000001251c7824 */ /* 0x000fe200078e0a10 */
[----:B------:R4:W-:Y:S01]  /*3200*/  MUFU.TANH R41, R36 ;  /* 0x0000002400297308 */ /* 0x0009e20000002400 */
[----:B------:R-:W-:Y:S01]  /*3210*/  IABS R26, R26 ;  /* 0x0000001a001a7213 */ /* 0x000fe20000000000 */
[----:B------:R-:W-:Y:S01]  /*3220*/  FMUL.FTZ R52, R52, UR5 ;  /* 0x0000000534347c20 */ /* 0x000fe20008410000 */
[----:B------:R-:W-:Y:S01]  /*3230*/  I2FP.F32.S32 R30, R30 ;  /* 0x0000001e001e7245 */ /* 0x000fe20000201400 */
[----:B------:R-:W-:Y:S01]  /*3240*/  FMUL.FTZ R53, R53, UR5 ;  /* 0x0000000535357c20 */ /* 0x000fe20008410000 */
[----:B------:R-:W-:Y:S01]  /*3250*/  I2FP.F32.S32 R26, R26 ;  /* 0x0000001a001a7245 */ /* 0x000fe20000201400 */
[----:B------:R-:W-:Y:S01]  /*3260*/  FMUL.FTZ R55, R55, UR5 ;  /* 0x0000000537377c20 */ /* 0x000fe20008410000 */
[----:B------:R-:W-:Y:S01]  /*3270*/  IABS R10, R10 ;  /* 0x0000000a000a7213 */ /* 0x000fe20000000000 */
[----:B------:R-:W3:Y:S01]  /*3280*/  MUFU.TANH R27, R8 ;  /* 0x00000008001b7308 */ /* 0x000ee20000002400 */
[----:B--2---:R-:W-:-:S02]  /*3290*/  VIADD R40, R12, 0x10 ;  /* 0x000000100c287836 */ /* 0x004fc40000000000 */
[----:B-1----:R-:W-:Y:S01]  /*32a0*/  FFMA.FTZ R30, R30, -R0, R31 ;  /* 0x800000001e1e7223 */ /* 0x002fe2000001001f */
[----:B------:R-:W-:Y:S01]  /*32b0*/  IABS R28, R28 ;  /* 0x0000001c001c7213 */ /* 0x000fe20000000000 */
[----:B------:R-:W-:Y:S01]  /*32c0*/  FMUL.FTZ R54, R54, UR5 ;  /* 0x0000000536367c20 */ /* 0x000fe20008410000 */
[C---:B------:R-:W-:Y:S01]  /*32d0*/  IMAD.IADD R14, R37.reuse, 0x1, -R40 ;  /* 0x00000001250e7824 */ /* 0x040fe200078e0a28 */
[----:B------:R-:W-:Y:S01]  /*32e0*/  I2FP.F32.S32 R10, R10 ;  /* 0x0000000a000a7245 */ /* 0x000fe20000201400 */
[C---:B------:R-:W-:Y:S01]  /*32f0*/  VIADD R22, R12.reuse, 0x18 ;  /* 0x000000180c167836 */ /* 0x040fe20000000000 */
[----:B------:R-:W1:Y:S01]  /*3300*/  MUFU.TANH R23, R33 ;  /* 0x0000002100177308 */ /* 0x000e620000002400 */
[----:B----4-:R-:W-:Y:S01]  /*3310*/  IADD3 R36, R12, 0x11, RZ ;  /* 0x000000110c247810 */ /* 0x010fe20007ffe0ff */
[----:B------:R-:W-:Y:S01]  /*3320*/  FMUL.FTZ R45, R20, UR5 ;  /* 0x00000005142d7c20 */ /* 0x000fe20008410000 */
[----:B------:R-:W-:Y:S01]  /*3330*/  IABS R14, R14 ;  /* 0x0000000e000e7213 */ /* 0x000fe20000000000 */
[----:B---3--:R-:W-:Y:S01]  /*3340*/  FFMA.FTZ R11, R10, -R0, R11 ;  /* 0x800000000a0b7223 */ /* 0x008fe2000001000b */
[----:B------:R-:W-:Y:S01]  /*3350*/  I2FP.F32.S32 R28, R28 ;  /* 0x0000001c001c7245 */ /* 0x000fe20000201400 */
[C---:B------:R-:W-:Y:S01]  /*3360*/  IMAD.IADD R32, R37.reuse, 0x1, -R36 ;  /* 0x0000000125207824 */ /* 0x040fe200078e0a24 */
[----:B------:R-:W-:Y:S01]  /*3370*/  I2FP.F32.S32 R14, R14 ;  /* 0x0000000e000e7245 */ /* 0x000fe20000201400 */
[----:B------:R2:W-:Y:S01]  /*3380*/  MUFU.TANH R31, R43 ;  /* 0x0000002b001f7308 */ /* 0x0005e20000002400 */
[-C--:B------:R-:W-:Y:S01]  /*3390*/  FFMA.FTZ R26, R26, -R0.reuse, R27 ;  /* 0x800000001a1a7223 */ /* 0x080fe2000001001b */
[----:B------:R-:W-:Y:S01]  /*33a0*/  FFMA.FTZ R28, R28, -R0, R41 ;  /* 0x800000001c1c7223 */ /* 0x000fe20000010029 */
[----:B------:R-:W-:Y:S01]  /*33b0*/  IABS R32, R32 ;  /* 0x0000002000207213 */ /* 0x000fe20000000000 */
[----:B------:R-:W-:Y:S01]  /*33c0*/  FFMA.FTZ R14, R14, -R0, R13 ;  /* 0x800000000e0e7223 */ /* 0x000fe2000001000d */
[----:B------:R-:W-:Y:S01]  /*33d0*/  VIADD R20, R12, 0x19 ;  /* 0x000000190c147836 */ /* 0x000fe20000000000 */
[-C--:B------:R-:W-:Y:S01]  /*33e0*/  ISETP.GE.AND P3, PT, R36, R135.reuse, PT ;  /* 0x000000872400720c */ /* 0x080fe20003f66270 */
[C---:B------:R-:W-:Y:S01]  /*33f0*/  IMAD.IADD R10, R37.reuse, 0x1, -R22 ;  /* 0x00000001250a7824 */ /* 0x040fe200078e0a16 */
[----:B------:R-:W-:Y:S01]  /*3400*/  I2FP.F32.S32 R32, R32 ;  /* 0x0000002000207245 */ /* 0x000fe20000201400 */
[----:B------:R-:W-:Y:S01]  /*3410*/  MUFU.TANH R29, R29 ;  /* 0x0000001d001d7308 */ /* 0x000fe20000002400 */
[----:B------:R-:W-:Y:S01]  /*3420*/  IMAD.IADD R8, R37, 0x1, -R20 ;  /* 0x0000000125087824 */ /* 0x000fe200078e0a14 */
[----:B------:R-:W-:Y:S01]  /*3430*/  ISETP.GE.AND P2, PT, R22, R135, PT ;  /* 0x000000871600720c */ /* 0x000fe20003f46270 */
[----:B------:R-:W-:Y:S01]  /*3440*/  FMUL.FTZ R25, R25, UR5 ;  /* 0x0000000519197c20 */ /* 0x000fe20008410000 */
[----:B-1----:R-:W-:Y:S01]  /*3450*/  FFMA.FTZ R23, R32, -R0, R23 ;  /* 0x8000000020177223 */ /* 0x002fe20000010017 */
[C---:B------:R-:W-:Y:S01]  /*3460*/  IMAD.IADD R32, R37.reuse, 0x1, -R42 ;  /* 0x0000000125207824 */ /* 0x040fe200078e0a2a */
[----:B------:R-:W-:Y:S01]  /*3470*/  IABS R10, R10 ;  /* 0x0000000a000a7213 */ /* 0x000fe20000000000 */
[C---:B------:R-:W-:Y:S01]  /*3480*/  VIADD R48, R12.reuse, 0x21 ;  /* 0x000000210c307836 */ /* 0x040fe20000000000 */
[----:B------:R-:W-:Y:S01]  /*3490*/  MUFU.TANH R13, R38 ;  /* 0x00000026000d7308 */ /* 0x000fe20000002400 */
[----:B--2---:R-:W-:Y:S01]  /*34a0*/  VIADD R43, R37, 0x8 ;  /* 0x00000008252b7836 */ /* 0x004fe20000000000 */
[----:B------:R-:W-:Y:S01]  /*34b0*/  IABS R32, R32 ;  /* 0x0000002000207213 */ /* 0x000fe20000000000 */
[----:B------:R-:W-:Y:S01]  /*34c0*/  VIADD R46, R12, 0x29 ;  /* 0x000000290c2e7836 */ /* 0x000fe20000000000 */
[----:B------:R-:W-:Y:S01]  /*34d0*/  IABS R8, R8 ;  /* 0x0000000800087213 */ /* 0x000fe20000000000 */
[C---:B------:R-:W-:Y:S01]  /*34e0*/  IMAD.IADD R33, R43.reuse, 0x1, -R12 ;  /* 0x000000012b217824 */ /* 0x040fe200078e0a0c */
[----:B------:R-:W-:Y:S01]  /*34f0*/  I2FP.F32.S32 R32, R32 ;  /* 0x0000002000207245 */ /* 0x000fe20000201400 */
[C---:B------:R-:W-:Y:S01]  /*3500*/  IMAD.IADD R16, R43.reuse, 0x1, -R16 ;  /* 0x000000012b107824 */ /* 0x040fe200078e0a10 */
[----:B------:R1:W2:Y:S01]  /*3510*/  MUFU.TANH R27, R24 ;  /* 0x00000018001b7308 */ /* 0x0002a20000002400 */
[C---:B------:R-:W-:Y:S01]  /*3520*/  IMAD.IADD R44, R43.reuse, 0x1, -R44 ;  /* 0x000000012b2c7824 */ /* 0x040fe200078e0a2c */
[----:B------:R-:W-:Y:S01]  /*3530*/  IABS R33, R33 ;  /* 0x0000002100217213 */ /* 0x000fe20000000000 */
[----:B------:R-:W-:Y:S01]  /*3540*/  IMAD.IADD R18, R43, 0x1, -R18 ;  /* 0x000000012b127824 */ /* 0x000fe200078e0a12 */
[----:B------:R-:W-:Y:S01]  /*3550*/  IABS R16, R16 ;  /* 0x0000001000107213 */ /* 0x000fe20000000000 */
[----:B------:R-:W-:Y:S01]  /*3560*/  FMUL.FTZ R71, R71, UR5 ;  /* 0x0000000547477c20 */ /* 0x000fe20008410000 */
[----:B------:R-:W-:Y:S01]  /*3570*/  IABS R44, R44 ;  /* 0x0000002c002c7213 */ /* 0x000fe20000000000 */
[----:B------:R-:W-:Y:S01]  /*3580*/  FMUL.FTZ R65, R65, UR5 ;  /* 0x0000000541417c20 */ /* 0x000fe20008410000 */
[----:B------:R-:W3:Y:S01]  /*3590*/  MUFU.TANH R9, R9 ;  /* 0x0000000900097308 */ /* 0x000ee20000002400 */
[----:B------:R-:W-:Y:S01]  /*35a0*/  I2FP.F32.S32 R16, R16 ;  /* 0x0000001000107245 */ /* 0x000fe20000201400 */
[----:B------:R-:W-:Y:S01]  /*35b0*/  FMUL.FTZ R67, R67, UR5 ;  /* 0x0000000543437c20 */ /* 0x000fe20008410000 */
[----:B------:R-:W-:Y:S01]  /*35c0*/  IABS R18, R18 ;  /* 0x0000001200127213 */ /* 0x000fe20000000000 */
[----:B------:R-:W-:Y:S01]  /*35d0*/  FMUL.FTZ R70, R70, UR5 ;  /* 0x0000000546467c20 */ /* 0x000fe20008410000 */
[----:B------:R-:W-:Y:S01]  /*35e0*/  I2FP.F32.S32 R44, R44 ;  /* 0x0000002c002c7245 */ /* 0x000fe20000201400 */
[----:B------:R-:W-:Y:S01]  /*35f0*/  FMUL.FTZ R64, R64, UR5 ;  /* 0x0000000540407c20 */ /* 0x000fe20008410000 */
[----:B------:R-:W-:Y:S01]  /*3600*/  I2FP.F32.S32 R18, R18 ;  /* 0x0000001200127245 */ /* 0x000fe20000201400 */
[----:B------:R-:W4:Y:S01]  /*3610*/  MUFU.TANH R165, R15 ;  /* 0x0000000f00a57308 */ /* 0x000f220000002400 */
[----:B-1----:R-:W-:Y:S01]  /*3620*/  I2FP.F32.S32 R24, R33 ;  /* 0x0000002100187245 */ /* 0x002fe20000201400 */
[-C--:B--2---:R-:W-:Y:S01]  /*3630*/  FFMA.FTZ R170, R32, -R0.reuse, R27 ;  /* 0x8000000020aa7223 */ /* 0x084fe2000001001b */
[----:B------:R-:W-:Y:S01]  /*3640*/  FSEL R32, R11, -INF , !P1 ;  /* 0xff8000000b207808 */ /* 0x000fe20004800000 */
[----:B------:R-:W-:Y:S01]  /*3650*/  FFMA.FTZ R31, R18, -R0, R31 ;  /* 0x80000000121f7223 */ /* 0x000fe2000001001f */
[----:B------:R-:W-:-:S02]  /*3660*/  IMAD.IADD R11, R43, 0x1, -R22 ;  /* 0x000000012b0b7824 */ /* 0x000fc400078e0a16 */
[-C--:B------:R-:W-:Y:S01]  /*3670*/  FFMA.FTZ R24, R24, -R0.reuse, R29 ;  /* 0x8000000018187223 */ /* 0x080fe2000001001d */
[-C--:B------:R-:W-:Y:S01]  /*3680*/  FFMA.FTZ R29, R16, -R0.reuse, R13 ;  /* 0x80000000101d7223 */ /* 0x080fe2000001000d */
[----:B------:R-:W1:Y:S01]  /*3690*/  MUFU.TANH R41, R52 ;  /* 0x0000003400297308 */ /* 0x000e620000002400 */
[----:B---3--:R-:W-:Y:S01]  /*36a0*/  FFMA.FTZ R27, R44, -R0, R9 ;  /* 0x800000002c1b7223 */ /* 0x008fe20000010009 */
[C---:B------:R-:W-:Y:S01]  /*36b0*/  IMAD.IADD R16, R43.reuse, 0x1, -R42 ;  /* 0x000000012b107824 */ /* 0x040fe200078e0a2a */
[----:B------:R-:W-:Y:S01]  /*36c0*/  FSEL R33, R24, -INF , !P1 ;  /* 0xff80000018217808 */ /* 0x000fe20004800000 */
[C---:B------:R-:W-:Y:S01]  /*36d0*/  IMAD.IADD R24, R43.reuse, 0x1, -R40 ;  /* 0x000000012b187824 */ /* 0x040fe200078e0a28 */
[----:B------:R-:W-:Y:S01]  /*36e0*/  IADD3 R36, -R36, R43, RZ ;  /* 0x0000002b24247210 */ /* 0x000fe20007ffe1ff */
[----:B------:R-:W-:Y:S01]  /*36f0*/  IMAD.IADD R18, R43, 0x1, -R20 ;  /* 0x000000012b127824 */ /* 0x000fe200078e0a14 */
[----:B------:R-:W-:Y:S01]  /*3700*/  IABS R16, R16 ;  /* 0x0000001000107213 */ /* 0x000fe20000000000 */
[----:B------:R-:W2:Y:S01]  /*3710*/  MUFU.TANH R9, R54 ;  /* 0x0000003600097308 */ /* 0x000ea20000002400 */
[----:B------:R-:W-:Y:S01]  /*3720*/  ISETP.GE.AND P1, PT, R20, R135, PT ;  /* 0x000000871400720c */ /* 0x000fe20003f26270 */
[----:B------:R-:W-:Y:S01]  /*3730*/  IMAD.IADD R44, R37, 0x1, -R48 ;  /* 0x00000001252c7824 */ /* 0x000fe200078e0a30 */
[----:B------:R-:W-:Y:S01]  /*3740*/  IABS R20, R11 ;  /* 0x0000000b00147213 */ /* 0x000fe20000000000 */
[----:B------:R-:W-:Y:S01]  /*3750*/  FMUL.FTZ R66, R66, UR5 ;  /* 0x0000000542427c20 */ /* 0x000fe20008410000 */
[----:B------:R-:W-:-:S02]  /*3760*/  I2FP.F32.S32 R16, R16 ;  /* 0x0000001000107245 */ /* 0x000fc40000201400 */
[----:B------:R-:W-:Y:S01]  /*3770*/  IABS R24, R24 ;  /* 0x0000001800187213 */ /* 0x000fe20000000000 */
[----:B------:R-:W3:Y:S01]  /*3780*/  MUFU.TANH R53, R53 ;  /* 0x0000003500357308 */ /* 0x000ee20000002400 */
[----:B------:R-:W-:Y:S01]  /*3790*/  IABS R22, R36 ;  /* 0x0000002400167213 */ /* 0x000fe20000000000 */
[----:B----4-:R-:W-:Y:S01]  /*37a0*/  FFMA.FTZ R165, R16, -R0, R165 ;  /* 0x8000000010a57223 */ /* 0x010fe200000100a5 */
[----:B------:R-:W-:Y:S01]  /*37b0*/  IABS R18, R18 ;  /* 0x0000001200127213 */ /* 0x000fe20000000000 */
[----:B------:R-:W-:Y:S01]  /*37c0*/  VIADD R16, R12, 0x39 ;  /* 0x000000390c107836 */ /* 0x000fe20000000000 */
[----:B------:R-:W-:Y:S02]  /*37d0*/  I2FP.F32.S32 R10, R10 ;  /* 0x0000000a000a7245 */ /* 0x000fe40000201400 */
[----:B------:R-:W-:Y:S01]  /*37e0*/  I2FP.F32.S32 R20, R20 ;  /* 0x0000001400147245 */ /* 0x000fe20000201400 */
[----:B------:R-:W4:Y:S01]  /*37f0*/  MUFU.TANH R47, R34 ;  /* 0x00000022002f7308 */ /* 0x000f220000002400 */
[----:B------:R-:W-:Y:S01]  /*3800*/  I2FP.F32.S32 R8, R8 ;  /* 0x0000000800087245 */ /* 0x000fe20000201400 */
[----:B-1----:R-:W-:Y:S01]  /*3810*/  FFMA.FTZ R10, R10, -R0, R41 ;  /* 0x800000000a0a7223 */ /* 0x002fe20000010029 */
[----:B------:R-:W-:Y:S01]  /*3820*/  I2FP.F32.S32 R24, R24 ;  /* 0x0000001800187245 */ /* 0x000fe20000201400 */
[----:B--2---:R-:W-:Y:S01]  /*3830*/  FFMA.FTZ R11, R20, -R0, R9 ;  /* 0x80000000140b7223 */ /* 0x004fe20000010009 */
[----:B------:R-:W-:-:S02]  /*3840*/  I2FP.F32.S32 R22, R22 ;  /* 0x0000001600167245 */ /* 0x000fc40000201400 */
[----:B------:R-:W-:Y:S01]  /*3850*/  I2FP.F32.S32 R18, R18 ;  /* 0x0000001200127245 */ /* 0x000fe20000201400 */
[----:B------:R-:W1:Y:S01]  /*3860*/  MUFU.TANH R35, R35 ;  /* 0x0000002300237308 */ /* 0x000e620000002400 */
[-C--:B---3--:R-:W-:Y:S01]  /*3870*/  FFMA.FTZ R8, R8, -R0.reuse, R53 ;  /* 0x8000000008087223 */ /* 0x088fe20000010035 */
[----:B------:R-:W-:Y:S02]  /*3880*/  FSEL R30, R30, -INF , !P0 ;  /* 0xff8000001e1e7808 */ /* 0x000fe40004000000 */
[----:B------:R-:W-:Y:S02]  /*3890*/  FSEL R31, R31, -INF , !P0 ;  /* 0xff8000001f1f7808 */ /* 0x000fe40004000000 */
[----:B------:R-:W-:Y:S02]  /*38a0*/  ISETP.GE.AND P0, PT, R42, R135, PT ;  /* 0x000000872a00720c */ /* 0x000fe40003f06270 */
[----:B------:R-:W2:Y:S01]  /*38b0*/  MUFU.TANH R55, R55 ;  /* 0x0000003700377308 */ /* 0x000ea20000002400 */
[----:B----4-:R-:W-:Y:S01]  /*38c0*/  FFMA.FTZ R15, R24, -R0, R47 ;  /* 0x80000000180f7223 */ /* 0x010fe2000001002f */
[----:B------:R-:W-:Y:S01]  /*38d0*/  IMAD.IADD R34, R37, 0x1, -R16 ;  /* 0x0000000125227824 */ /* 0x000fe200078e0a10 */
[C---:B------:R-:W-:Y:S01]  /*38e0*/  IADD3 R20, R12.reuse, 0x31, RZ ;  /* 0x000000310c147810 */ /* 0x040fe20007ffe0ff */
[----:B------:R-:W-:Y:S01]  /*38f0*/  VIADD R24, R12, 0x28 ;  /* 0x000000280c187836 */ /* 0x000fe20000000000 */
[----:B------:R-:W-:-:S02]  /*3900*/  FSEL R26, R26, -INF , !P6 ;  /* 0xff8000001a1a7808 */ /* 0x000fc40007000000 */
[----:B------:R-:W-:Y:S01]  /*3910*/  FSEL R27, R27, -INF , !P6 ;  /* 0xff8000001b1b7808 */ /* 0x000fe20007000000 */
[----:B------:R3:W4:Y:S01]  /*3920*/  MUFU.TANH R41, R25 ;  /* 0x0000001900297308 */ /* 0x0007220000002400 */
[-C--:B-1----:R-:W-:Y:S01]  /*3930*/  FFMA.FTZ R13, R22, -R0.reuse, R35 ;  /* 0x80000000160d7223 */ /* 0x082fe20000010023 */
[----:B------:R-:W-:Y:S01]  /*3940*/  VIADD R22, R12, 0x30 ;  /* 0x000000300c167836 */ /* 0x000fe20000000000 */
[----:B------:R-:W-:Y:S01]  /*3950*/  FSEL R10, R10, -INF , !P2 ;  /* 0xff8000000a0a7808 */ /* 0x000fe20005000000 */
[----:B------:R-:W-:Y:S01]  /*3960*/  IMAD.IADD R42, R37, 0x1, -R24 ;  /* 0x00000001252a7824 */ /* 0x000fe200078e0a18 */
[----:B------:R-:W-:Y:S01]  /*3970*/  FSEL R11, R11, -INF , !P2 ;  /* 0xff8000000b0b7808 */ /* 0x000fe20005000000 */
[----:B------:R-:W-:Y:S01]  /*3980*/  IMAD.IADD R38, R37, 0x1, -R22 ;  /* 0x0000000125267824 */ /* 0x000fe200078e0a16 */
[----:B------:R-:W-:Y:S01]  /*3990*/  FSEL R13, R13, -INF , !P3 ;  /* 0xff8000000d0d7808 */ /* 0x000fe20005800000 */
[----:B------:R-:W1:Y:S01]  /*39a0*/  MUFU.TANH R17, R17 ;  /* 0x0000001100117308 */ /* 0x000e620000002400 */
[----:B--2---:R-:W-:Y:S01]  /*39b0*/  FFMA.FTZ R9, R18, -R0, R55 ;  /* 0x8000000012097223 */ /* 0x004fe20000010037 */
[----:B------:R-:W-:Y:S01]  /*39c0*/  VIADD R18, R12, 0x38 ;  /* 0x000000380c127836 */ /* 0x000fe20000000000 */
[----:B------:R-:W-:Y:S01]  /*39d0*/  FSEL R12, R23, -INF , !P3 ;  /* 0xff800000170c7808 */ /* 0x000fe20005800000 */
[----:B------:R-:W-:Y:S01]  /*39e0*/  IMAD.IADD R36, R37, 0x1, -R20 ;  /* 0x0000000125247824 */ /* 0x000fe200078e0a14 */
[----:B------:R-:W-:Y:S01]  /*39f0*/  FSEL R8, R8, -INF , !P1 ;  /* 0xff80000008087808 */ /* 0x000fe20004800000 */
[----:B------:R-:W-:Y:S01]  /*3a00*/  IMAD.IADD R23, R43, 0x1, -R46 ;  /* 0x000000012b177824 */ /* 0x000fe200078e0a2e */
[----:B------:R-:W-:Y:S01]  /*3a10*/  FSEL R9, R9, -INF , !P1 ;  /* 0xff80000009097808 */ /* 0x000fe20004800000 */
[----:B------:R-:W2:Y:S01]  /*3a20*/  MUFU.TANH R21, R21 ;  /* 0x0000001500157308 */ /* 0x000ea20000002400 */
[----:B---3--:R-:W-:Y:S01]  /*3a30*/  IMAD.IADD R25, R43, 0x1, -R48 ;  /* 0x000000012b197824 */ /* 0x008fe200078e0a30 */
[----:B------:R-:W-:-:S02]  /*3a40*/  FSEL R170, R170, -INF , !P0 ;  /* 0xff800000aaaa7808 */ /* 0x000fc40004000000 */
[----:B------:R-:W-:Y:S02]  /*3a50*/  FSEL R165, R165, -INF , !P0 ;  /* 0xff800000a5a57808 */ /* 0x000fe40004000000 */
[----:B------:R-:W-:Y:S02]  /*3a60*/  IABS R34, R34 ;  /* 0x0000002200227213 */ /* 0x000fe40000000000 */
[-C--:B------:R-:W-:Y:S01]  /*3a70*/  ISETP.GE.AND P4, PT, R40, R135.reuse, PT ;  /* 0x000000872800720c */ /* 0x080fe20003f86270 */
[----:B------:R-:W-:Y:S01]  /*3a80*/  IMAD.IADD R40, R37, 0x1, -R46 ;  /* 0x0000000125287824 */ /* 0x000fe200078e0a2e */
[-C--:B------:R-:W-:Y:S01]  /*3a90*/  ISETP.GE.AND P6, PT, R24, R135.reuse, PT ;  /* 0x000000871800720c */ /* 0x080fe20003fc6270 */
[C---:B------:R-:W-:Y:S01]  /*3aa0*/  IMAD.IADD R24, R43.reuse, 0x1, -R24 ;  /* 0x000000012b187824 */ /* 0x040fe200078e0a18 */
[-C--:B------:R-:W-:Y:S01]  /*3ab0*/  ISETP.GE.AND P3, PT, R22, R135.reuse, PT ;  /* 0x000000871600720c */ /* 0x080fe20003f66270 */
[C---:B------:R-:W-:Y:S01]  /*3ac0*/  IMAD.IADD R22, R43.reuse, 0x1, -R22 ;  /* 0x000000012b167824 */ /* 0x040fe200078e0a16 */
[-C--:B------:R-:W-:Y:S01]  /*3ad0*/  ISETP.GE.AND P2, PT, R20, R135.reuse, PT ;  /* 0x000000871400720c */ /* 0x080fe20003f46270 */
[C---:B------:R-:W-:Y:S01]  /*3ae0*/  IMAD.IADD R20, R43.reuse, 0x1, -R20 ;  /* 0x000000012b147824 */ /* 0x040fe200078e0a14 */
[-C--:B------:R-:W-:Y:S01]  /*3af0*/  ISETP.GE.AND P1, PT, R18, R135.reuse, PT ;  /* 0x000000871200720c */ /* 0x080fe20003f26270 */
[----:B------:R-:W3:Y:S01]  /*3b00*/  MUFU.TANH R45, R45 ;  /* 0x0000002d002d7308 */ /* 0x000ee20000002400 */
[----:B------:R-:W-:Y:S01]  /*3b10*/  ISETP.GE.AND P0, PT, R16, R135, PT ;  /* 0x000000871000720c */ /* 0x000fe20003f06270 */
[----:B------:R-:W-:Y:S01]  /*3b20*/  IMAD.IADD R16, R43, 0x1, -R16 ;  /* 0x000000012b107824 */ /* 0x000fe200078e0a10 */
[----:B------:R-:W-:Y:S01]  /*3b30*/  IADD3 R35, R37, -R18, RZ ;  /* 0x8000001225237210 */ /* 0x000fe20007ffe0ff */
[----:B------:R-:W-:Y:S01]  /*3b40*/  FMUL.FTZ R37, R68, UR5 ;  /* 0x0000000544257c20 */ /* 0x000fe20008410000 */
[----:B------:R-:W-:-:S02]  /*3b50*/  IABS R44, R44 ;  /* 0x0000002c002c7213 */ /* 0x000fc40000000000 */
[----:B------:R-:W-:Y:S01]  /*3b60*/  IABS R25, R25 ;  /* 0x0000001900197213 */ /* 0x000fe20000000000 */
[----:B------:R-:W3:Y:S01]  /*3b70*/  MUFU.TANH R39, R39 ;  /* 0x0000002700277308 */ /* 0x000ee20000002400 */
[----:B------:R-:W-:Y:S01]  /*3b80*/  IADD3 R18, -R18, R43, RZ ;  /* 0x0000002b12127210 */ /* 0x000fe20007ffe1ff */
[----:B------:R-:W-:Y:S01]  /*3b90*/  FMUL.FTZ R43, R69, UR5 ;  /* 0x00000005452b7c20 */ /* 0x000fe20008410000 */
[----:B------:R-:W-:Y:S02]  /*3ba0*/  I2FP.F32.S32 R172, R34 ;  /* 0x0000002200ac7245 */ /* 0x000fe40000201400 */
[----:B------:R-:W-:Y:S02]  /*3bb0*/  I2FP.F32.S32 R44, R44 ;  /* 0x0000002c002c7245 */ /* 0x000fe40000201400 */
[----:B------:R-:W-:Y:S01]  /*3bc0*/  I2FP.F32.S32 R34, R25 ;  /* 0x0000001900227245 */ /* 0x000fe20000201400 */
[----:B------:R-:W-:Y:S01]  /*3bd0*/  MUFU.TANH R19, R19 ;  /* 0x0000001300137308 */ /* 0x000fe20000002400 */
[----:B------:R-:W-:Y:S01]  /*3be0*/  FSEL R28, R28, -INF , !P5 ;  /* 0xff8000001c1c7808 */ /* 0x000fe20006800000 */
[-C--:B----4-:R-:W-:Y:S01]  /*3bf0*/  FFMA.FTZ R41, R44, -R0.reuse, R41 ;  /* 0x800000002c297223 */ /* 0x090fe20000010029 */
[----:B------:R-:W-:Y:S01]  /*3c00*/  FSEL R29, R29, -INF , !P5 ;  /* 0xff8000001d1d7808 */ /* 0x000fe20006800000 */
[----:B-1----:R-:W-:Y:S01]  /*3c10*/  FFMA.FTZ R17, R34, -R0, R17 ;  /* 0x8000000022117223 */ /* 0x002fe20000010011 */
[----:B------:R-:W-:-:S02]  /*3c20*/  ISETP.GE.AND P5, PT, R48, R135, PT ;  /* 0x000000873000720c */ /* 0x000fc40003fa6270 */
[----:B------:R-:W-:Y:S01]  /*3c30*/  IABS R24, R24 ;  /* 0x0000001800187213 */ /* 0x000fe20000000000 */
[----:B------:R-:W1:Y:S01]  /*3c40*/  MUFU.TANH R37, R37 ;  /* 0x0000002500257308 */ /* 0x000e620000002400 */
[----:B------:R-:W-:Y:S02]  /*3c50*/  FSEL R162, R41, -INF , !P5 ;  /* 0xff80000029a27808 */ /* 0x000fe40006800000 */
[----:B------:R-:W-:Y:S02]  /*3c60*/  I2FP.F32.S32 R24, R24 ;  /* 0x0000001800187245 */ /* 0x000fe40000201400 */
[----:B------:R-:W-:Y:S02]  /*3c70*/  FSEL R181, R17, -INF , !P5 ;  /* 0xff80000011b57808 */ /* 0x000fe40006800000 */
[----:B------:R-:W-:Y:S01]  /*3c80*/  ISETP.GE.AND P5, PT, R135, 0x41, PT ;  /* 0x000000418700780c */ /* 0x000fe20003fa6270 */
[----:B------:R-:W4:Y:S01]  /*3c90*/  MUFU.TANH R43, R43 ;  /* 0x0000002b002b7308 */ /* 0x000f220000002400 */
[----:B------:R-:W-:Y:S01]  /*3ca0*/  IABS R42, R42 ;  /* 0x0000002a002a7213 */ /* 0x000fe20000000000 */
[----:B--2---:R-:W-:Y:S01]  /*3cb0*/  FFMA.FTZ R21, R24, -R0, R21 ;  /* 0x8000000018157223 */ /* 0x004fe20000010015 */
[----:B------:R-:W-:-:S02]  /*3cc0*/  IABS R40, R40 ;  /* 0x0000002800287213 */ /* 0x000fc40000000000 */
[----:B------:R-:W-:Y:S02]  /*3cd0*/  IABS R38, R38 ;  /* 0x0000002600267213 */ /* 0x000fe40000000000 */
[----:B------:R-:W-:Y:S01]  /*3ce0*/  IABS R36, R36 ;  /* 0x0000002400247213 */ /* 0x000fe20000000000 */
[----:B------:R-:W-:Y:S01]  /*3cf0*/  MUFU.TANH R47, R70 ;  /* 0x00000046002f7308 */ /* 0x000fe20000002400 */
[----:B------:R-:W-:Y:S02]  /*3d00*/  IABS R35, R35 ;  /* 0x0000002300237213 */ /* 0x000fe40000000000 */
[----:B------:R-:W-:Y:S02]  /*3d10*/  IABS R23, R23 ;  /* 0x0000001700177213 */ /* 0x000fe40000000000 */
[----:B------:R-:W-:Y:S02]  /*3d20*/  IABS R22, R22 ;  /* 0x0000001600167213 */ /* 0x000fe40000000000 */
[----:B------:R-:W-:Y:S01]  /*3d30*/  IABS R20, R20 ;  /* 0x0000001400147213 */ /* 0x000fe20000000000 */
[----:B------:R-:W2:Y:S01]  /*3d40*/  MUFU.TANH R49, R64 ;  /* 0x0000004000317308 */ /* 0x000ea20000002400 */
[----:B------:R-:W-:-:S02]  /*3d50*/  IABS R18, R18 ;  /* 0x0000001200127213 */ /* 0x000fc40000000000 */
[----:B------:R-:W-:Y:S02]  /*3d60*/  IABS R16, R16 ;  /* 0x0000001000107213 */ /* 0x000fe40000000000 */
[----:B------:R-:W-:Y:S02]  /*3d70*/  I2FP.F32.S32 R166, R42 ;  /* 0x0000002a00a67245 */ /* 0x000fe40000201400 */
[----:B------:R-:W-:Y:S01]  /*3d80*/  I2FP.F32.S32 R164, R40 ;  /* 0x0000002800a47245 */ /* 0x000fe20000201400 */
[----:B------:R-:W2:Y:S01]  /*3d90*/  MUFU.TANH R65, R65 ;  /* 0x0000004100417308 */ /* 0x000ea20000002400 */
[----:B------:R-:W-:Y:S01]  /*3da0*/  I2FP.F32.S32 R178, R38 ;  /* 0x0000002600b27245 */ /* 0x000fe20000201400 */
[----:B---3--:R-:W-:Y:S01]  /*3db0*/  FFMA.FTZ R166, R166, -R0, R45 ;  /* 0x80000000a6a67223 */ /* 0x008fe2000001002d */
[----:B------:R-:W-:Y:S01]  /*3dc0*/  I2FP.F32.S32 R36, R36 ;  /* 0x0000002400247245 */ /* 0x000fe20000201400 */
[-C--:B------:R-:W-:Y:S01]  /*3dd0*/  FFMA.FTZ R164, R164, -R0.reuse, R39 ;  /* 0x80000000a4a47223 */ /* 0x080fe20000010027 */
[----:B------:R-:W-:Y:S01]  /*3de0*/  I2FP.F32.S32 R174, R35 ;  /* 0x0000002300ae7245 */ /* 0x000fe20000201400 */
[----:B-1----:R-:W-:Y:S01]  /*3df0*/  FFMA.FTZ R178, R178, -R0, R37 ;  /* 0x80000000b2b27223 */ /* 0x002fe20000010025 */
[----:B------:R-:W-:Y:S01]  /*3e00*/  I2FP.F32.S32 R24, R23 ;  /* 0x0000001700187245 */ /* 0x000fe20000201400 */
[----:B------:R-:W1:Y:S01]  /*3e10*/  MUFU.TANH R71, R71 ;  /* 0x0000004700477308 */ /* 0x000e620000002400 */
[----:B------:R-:W-:Y:S01]  /*3e20*/  I2FP.F32.S32 R22, R22 ;  /* 0x0000001600167245 */ /* 0x000fe20000201400 */
[----:B----4-:R-:W-:Y:S01]  /*3e30*/  FFMA.FTZ R176, R36, -R0, R43 ;  /* 0x8000000024b07223 */ /* 0x010fe2000001002b */
[----:B------:R-:W-:Y:S01]  /*3e40*/  I2FP.F32.S32 R20, R20 ;  /* 0x0000001400147245 */ /* 0x000fe20000201400 */
[----:B--2---:R-:W-:Y:S01]  /*3e50*/  FFMA.FTZ R174, R174, -R0, R49 ;  /* 0x80000000aeae7223 */ /* 0x004fe20000010031 */
[----:B------:R-:W-:Y:S01]  /*3e60*/  I2FP.F32.S32 R18, R18 ;  /* 0x0000001200127245 */ /* 0x000fe20000201400 */
[----:B------:R-:W-:Y:S01]  /*3e70*/  FFMA.FTZ R19, R24, -R0, R19 ;  /* 0x8000000018137223 */ /* 0x000fe20000010013 */
[----:B------:R-:W-:Y:S01]  /*3e80*/  I2FP.F32.S32 R16, R16 ;  /* 0x0000001000107245 */ /* 0x000fe20000201400 */
[----:B------:R-:W2:Y:S01]  /*3e90*/  MUFU.TANH R169, R66 ;  /* 0x0000004200a97308 */ /* 0x000ea20000002400 */
[----:B------:R-:W-:Y:S01]  /*3ea0*/  FSEL R14, R14, -INF , !P4 ;  /* 0xff8000000e0e7808 */ /* 0x000fe20006000000 */
[-C--:B------:R-:W-:Y:S01]  /*3eb0*/  FFMA.FTZ R172, R172, -R0.reuse, R65 ;  /* 0x80000000acac7223 */ /* 0x080fe20000010041 */
[----:B------:R-:W-:Y:S01]  /*3ec0*/  FSEL R15, R15, -INF , !P4 ;  /* 0xff8000000f0f7808 */ /* 0x000fe20006000000 */
[----:B------:R-:W-:Y:S01]  /*3ed0*/  FFMA.FTZ R47, R22, -R0, R47 ;  /* 0x80000000162f7223 */ /* 0x000fe2000001002f */
[----:B------:R-:W-:-:S02]  /*3ee0*/  ISETP.GE.AND P4, PT, R46, R135, PT ;  /* 0x000000872e00720c */ /* 0x000fc40003f86270 */
[----:B------:R-:W-:Y:S01]  /*3ef0*/  FSEL R166, R166, -INF , !P6 ;  /* 0xff800000a6a67808 */ /* 0x000fe20007000000 */
[----:B------:R-:W3:Y:S01]  /*3f00*/  MUFU.TANH R67, R67 ;  /* 0x0000004300437308 */ /* 0x000ee20000002400 */
[-C--:B-1----:R-:W-:Y:S01]  /*3f10*/  FFMA.FTZ R171, R20, -R0.reuse, R71 ;  /* 0x8000000014ab7223 */ /* 0x082fe20000010047 */
[----:B------:R-:W-:Y:S02]  /*3f20*/  FSEL R179, R21, -INF , !P6 ;  /* 0xff80000015b37808 */ /* 0x000fe40007000000 */
[----:B------:R-:W-:Y:S02]  /*3f30*/  FSEL R164, R164, -INF , !P4 ;  /* 0xff800000a4a47808 */ /* 0x000fe40006000000 */
[----:B------:R-:W-:Y:S02]  /*3f40*/  FSEL R173, R19, -INF , !P4 ;  /* 0xff80000013ad7808 */ /* 0x000fe40006000000 */
[----:B------:R-:W-:Y:S01]  /*3f50*/  FSEL R178, R178, -INF , !P3 ;  /* 0xff800000b2b27808 */ /* 0x000fe20005800000 */
[----:B--2---:R-:W-:Y:S01]  /*3f60*/  FFMA.FTZ R169, R18, -R0, R169 ;  /* 0x8000000012a97223 */ /* 0x004fe200000100a9 */
[----:B------:R-:W-:-:S02]  /*3f70*/  FSEL R175, R47, -INF , !P3 ;  /* 0xff8000002faf7808 */ /* 0x000fc40005800000 */
[----:B------:R-:W-:Y:S02]  /*3f80*/  FSEL R176, R176, -INF , !P2 ;  /* 0xff800000b0b07808 */ /* 0x000fe40005000000 */
[----:B------:R-:W-:Y:S02]  /*3f90*/  FSEL R171, R171, -INF , !P2 ;  /* 0xff800000abab7808 */ /* 0x000fe40005000000 */
[----:B------:R-:W-:Y:S01]  /*3fa0*/  FSEL R174, R174, -INF , !P1 ;  /* 0xff800000aeae7808 */ /* 0x000fe20004800000 */
[----:B---3--:R-:W-:Y:S01]  /*3fb0*/  FFMA.FTZ R167, R16, -R0, R67 ;  /* 0x8000000010a77223 */ /* 0x008fe20000010043 */
[----:B------:R-:W-:Y:S02]  /*3fc0*/  FSEL R169, R169, -INF , !P1 ;  /* 0xff800000a9a97808 */ /* 0x000fe40004800000 */
[----:B------:R-:W-:Y:S02]  /*3fd0*/  FSEL R172, R172, -INF , !P0 ;  /* 0xff800000acac7808 */ /* 0x000fe40004000000 */
        /* <DEDUP_REMOVED lines=65> */
.L_x_252:
[----:B------:R-:W-:Y:S05]  /*43f0*/  BSYNC B0 ;  /* 0x0000000000007941 */ /* 0x000fea0003800000 */
.L_x_251:
[----:B------:R-:W0:Y:S02]  /*4400*/  LDGDEPBAR ;  /* 0x00000000000079af */ /* 0x000e240000000000 */
.L_x_250:
        /* <DEDUP_REMOVED lines=78> */
[----:B------:R-:W1:Y:S01]  /*48f0*/  MUFU.EX2 R157, R157 ;  /* 0x0000009d009d7308 */ /* 0x000e620000000800 */
[----:B------:R-:W2:Y:S01]  /*4900*/  LDSM.16.MT88.4 R12, [R198+0x12800] ;  /* 0x01280000c60c783b */ /* 0x000ea20000004200 */
[--C-:B------:R-:W-:Y:S01]  /*4910*/  FFMA.FTZ R161, R170, UR5, -R177.reuse ;  /* 0x00000005aaa17c23 */ /* 0x100fe200080108b1 */
[--C-:B------:R-:W-:Y:S01]  /*4920*/  FFMA.FTZ R163, R166, UR5, -R177.reuse ;  /* 0x00000005a6a37c23 */ /* 0x100fe200080108b1 */
[--C-:B------:R-:W-:Y:S01]  /*4930*/  FFMA.FTZ R162, R162, UR5, -R177.reuse ;  /* 0x00000005a2a27c23 */ /* 0x100fe200080108b1 */
[----:B------:R-:W4:Y:S01]  /*4940*/  LDSM.16.MT88.4 R8, [R200+0x14800] ;  /* 0x01480000c808783b */ /* 0x000f220000004200 */
        /* <DEDUP_REMOVED lines=10> */
[----:B------:R-:W5:Y:S01]  /*49f0*/  MUFU.EX2 R153, R153 ;  /* 0x0000009900997308 */ /* 0x000f620000000800 */
[----:B-1----:R-:W-:Y:S01]  /*4a00*/  F2FP.F16.F32.PACK_AB R96, R157, R158 ;  /* 0x0000009e9d60723e */ /* 0x002fe200000000ff */
[----:B------:R-:W-:Y:S01]  /*4a10*/  LDSM.16.MT88.4 R32, [R197+0x12800] ;  /* 0x01280000c520783b */ /* 0x000fe20000004200 */
[--C-:B------:R-:W-:Y:S01]  /*4a20*/  FFMA.FTZ R174, R174, UR5, -R177.reuse ;  /* 0x00000005aeae7c23 */ /* 0x100fe200080108b1 */
[----:B------:R-:W-:Y:S01]  /*4a30*/  FFMA.FTZ R177, R172, UR5, -R177 ;  /* 0x00000005acb17c23 */ /* 0x000fe200080108b1 */
[--C-:B------:R-:W-:Y:S01]  /*4a40*/  FFMA.FTZ R172, R175, UR5, -R168.reuse ;  /* 0x00000005afac7c23 */ /* 0x100fe200080108a8 */
[----:B------:R-:W-:Y:S01]  /*4a50*/  LDSM.16.MT88.4 R136, [R200+0x12800] ;  /* 0x01280000c888783b */ /* 0x000fe20000004200 */
[--C-:B------:R-:W-:Y:S01]  /*4a60*/  FFMA.FTZ R171, R171, UR5, -R168.reuse ;  /* 0x00000005abab7c23 */ /* 0x100fe200080108a8 */
[----:B------:R-:W-:Y:S01]  /*4a70*/  MUFU.EX2 R159, R159 ;  /* 0x0000009f009f7308 */ /* 0x000fe20000000800 */
[--C-:B------:R-:W-:Y:S01]  /*4a80*/  FFMA.FTZ R169, R169, UR5, -R168.reuse ;  /* 0x00000005a9a97c23 */ /* 0x100fe200080108a8 */
[----:B------:R-:W-:Y:S01]  /*4a90*/  LDSM.16.MT88.4 R28, [R196+0x12800] ;  /* 0x01280000c41c783b */ /* 0x000fe20000004200 */
[----:B------:R-:W-:Y:S01]  /*4aa0*/  FFMA.FTZ R168, R167, UR5, -R168 ;  /* 0x00000005a7a87c23 */ /* 0x000fe200080108a8 */
[----:B------:R-:W-:-:S02]  /*4ab0*/  FADD.FTZ R157, R158, R157 ;  /* 0x0000009d9e9d7221 */ /* 0x000fc40000010000 */
[----:B------:R-:W-:Y:S02]  /*4ac0*/  LDSM.16.MT88.4 R24, [R198+0x14800] ;  /* 0x01480000c618783b */ /* 0x000fe40000004200 */
[----:B------:R-:W1:Y:S01]  /*4ad0*/  MUFU.EX2 R160, R160 ;  /* 0x000000a000a07308 */ /* 0x000e620000000800 */
[----:B-----5:R-:W-:Y:S01]  /*4ae0*/  F2FP.F16.F32.PACK_AB R98, R153, R156 ;  /* 0x0000009c9962723e */ /* 0x020fe200000000ff */
[----:B------:R-:W-:-:S04]  /*4af0*/  FADD.FTZ R156, R156, R157 ;  /* 0x0000009d9c9c7221 */ /* 0x000fc80000010000 */
[----:B------:R-:W-:Y:S02]  /*4b00*/  FADD.FTZ R156, R153, R156 ;  /* 0x0000009c999c7221 */ /* 0x000fe40000010000 */
[----:B------:R-:W-:Y:S08]  /*4b10*/  MUFU.EX2 R155, R155 ;  /* 0x0000009b009b7308 */ /* 0x000ff00000000800 */
[----:B------:R-:W5:Y:S01]  /*4b20*/  MUFU.EX2 R154, R154 ;  /* 0x0000009a009a7308 */ /* 0x000f620000000800 */
[----:B-1----:R-:W-:Y:S01]  /*4b30*/  F2FP.F16.F32.PACK_AB R97, R160, R159 ;  /* 0x0000009fa061723e */ /* 0x002fe200000000ff */
[----:B------:R-:W-:-:S06]  /*4b40*/  FADD.FTZ R160, R159, R160 ;  /* 0x000000a09fa07221 */ /* 0x000fcc0000010000 */
[----:B------:R-:W-:Y:S08]  /*4b50*/  MUFU.EX2 R151, R151 ;  /* 0x0000009700977308 */ /* 0x000ff00000000800 */
[----:B------:R-:W1:Y:S01]  /*4b60*/  MUFU.EX2 R150, R150 ;  /* 0x0000009600967308 */ /* 0x000e620000000800 */
[----:B-----5:R-:W-:Y:S01]  /*4b70*/  F2FP.F16.F32.PACK_AB R99, R154, R155 ;  /* 0x0000009b9a63723e */ /* 0x020fe200000000ff */
[----:B------:R-:W-:-:S04]  /*4b80*/  FADD.FTZ R155, R155, R160 ;  /* 0x000000a09b9b7221 */ /* 0x000fc80000010000 */
[----:B------:R-:W-:Y:S02]  /*4b90*/  FADD.FTZ R155, R154, R155 ;  /* 0x0000009b9a9b7221 */ /* 0x000fe40000010000 */
[C---:B------:R-:W-:Y:S01]  /*4ba0*/  HMMA.16816.F32 R120, R96.reuse, R116, RZ ;  /* 0x000000746078723c */ /* 0x040fe200000018ff */
[----:B------:R-:W-:Y:S05]  /*4bb0*/  MUFU.EX2 R149, R149 ;  /* 0x0000009500957308 */ /* 0x000fea0000000800 */
[C---:B------:R-:W-:Y:S03]  /*4bc0*/  HMMA.16816.F32 R36, R96.reuse, R40, RZ ;  /* 0x000000286024723c */ /* 0x040fe600000018ff */
[----:B------:R-:W5:Y:S01]  /*4bd0*/  MUFU.EX2 R2, R2 ;  /* 0x0000000200027308 */ /* 0x000f620000000800 */
[C---:B-1----:R-:W-:Y:S01]  /*4be0*/  F2FP.F16.F32.PACK_AB R4, R150.reuse, R151 ;  /* 0x000000979604723e */ /* 0x042fe200000000ff */
[----:B------:R-:W-:Y:S01]  /*4bf0*/  FADD.FTZ R151, R151, R156 ;  /* 0x0000009c97977221 */ /* 0x000fe20000010000 */
[----:B------:R-:W-:Y:S03]  /*4c00*/  HMMA.16816.F32 R116, R96, R118, RZ ;  /* 0x000000766074723c */ /* 0x000fe600000018ff */
[----:B------:R-:W-:-:S02]  /*4c10*/  FADD.FTZ R150, R150, R151 ;  /* 0x0000009796967221 */ /* 0x000fc40000010000 */
[----:B------:R-:W-:Y:S01]  /*4c20*/  MUFU.EX2 R152, R152 ;  /* 0x0000009800987308 */ /* 0x000fe20000000800 */
[C---:B------:R-:W-:Y:S06]  /*4c30*/  HMMA.16816.F32 R40, R96.reuse, R42, RZ ;  /* 0x0000002a6028723c */ /* 0x040fec00000018ff */
[----:B------:R-:W-:Y:S01]  /*4c40*/  HMMA.16816.F32 R52, R96, R56, RZ ;  /* 0x000000386034723c */ /* 0x000fe200000018ff */
[----:B------:R-:W1:Y:S01]  /*4c50*/  MUFU.EX2 R145, R145 ;  /* 0x0000009100917308 */ /* 0x000e620000000800 */
[----:B-----5:R-:W-:Y:S01]  /*4c60*/  F2FP.F16.F32.PACK_AB R6, R2, R149 ;  /* 0x000000950206723e */ /* 0x020fe200000000ff */
[----:B------:R-:W-:-:S03]  /*4c70*/  FADD.FTZ R149, R149, R150 ;  /* 0x0000009695957221 */ /* 0x000fc60000010000 */
[C---:B------:R-:W-:Y:S01]  /*4c80*/  HMMA.16816.F32 R60, R96.reuse, R64, RZ ;  /* 0x00000040603c723c */ /* 0x040fe200000018ff */
[----:B------:R-:W-:Y:S02]  /*4c90*/  FADD.FTZ R2, R2, R149 ;  /* 0x0000009502027221 */ /* 0x000fe40000010000 */
[----:B------:R-:W-:Y:S03]  /*4ca0*/  MUFU.EX2 R148, R148 ;  /* 0x0000009400947308 */ /* 0x000fe60000000800 */
[C---:B------:R-:W-:Y:S05]  /*4cb0*/  HMMA.16816.F32 R56, R96.reuse, R58, RZ ;  /* 0x0000003a6038723c */ /* 0x040fea00000018ff */
[----:B------:R-:W5:Y:S01]  /*4cc0*/  MUFU.EX2 R3, R3 ;  /* 0x0000000300037308 */ /* 0x000f620000000800 */
[----:B-1----:R-:W-:Y:S01]  /*4cd0*/  F2FP.F16.F32.PACK_AB R5, R145, R152 ;  /* 0x000000989105723e */ /* 0x002fe200000000ff */
[----:B------:R-:W-:Y:S01]  /*4ce0*/  HMMA.16816.F32 R64, R96, R66, RZ ;  /* 0x000000426040723c */ /* 0x000fe200000018ff */
[----:B------:R-:W-:-:S04]  /*4cf0*/  FADD.FTZ R152, R152, R155 ;  /* 0x0000009b98987221 */ /* 0x000fc80000010000 */
[----:B------:R-:W-:Y:S01]  /*4d00*/  FADD.FTZ R145, R145, R152 ;  /* 0x0000009891917221 */ /* 0x000fe20000010000 */
[C---:B------:R-:W-:Y:S01]  /*4d10*/  HMMA.16816.F32 R68, R96.reuse, R72, RZ ;  /* 0x000000486044723c */ /* 0x040fe200000018ff */
[----:B------:R-:W-:Y:S05]  /*4d20*/  MUFU.EX2 R161, R161 ;  /* 0x000000a100a17308 */ /* 0x000fea0000000800 */
[----:B---3--:R-:W-:Y:S01]  /*4d30*/  HMMA.16816.F32 R76, R96, R80, RZ ;  /* 0x00000050604c723c */ /* 0x008fe200000018ff */
[----:B-----5:R-:W-:Y:S02]  /*4d40*/  F2FP.F16.F32.PACK_AB R7, R3, R148 ;  /* 0x000000940307723e */ /* 0x020fe400000000ff */
[----:B------:R-:W1:Y:S01]  /*4d50*/  MUFU.EX2 R162, R162 ;  /* 0x000000a200a27308 */ /* 0x000e620000000800 */
[----:B------:R-:W-:-:S02]  /*4d60*/  FADD.FTZ R148, R148, R145 ;  /* 0x0000009194947221 */ /* 0x000fc40000010000 */
[----:B------:R-:W-:Y:S02]  /*4d70*/  HMMA.16816.F32 R72, R96, R74, RZ ;  /* 0x0000004a6048723c */ /* 0x000fe400000018ff */
[----:B------:R-:W-:-:S04]  /*4d80*/  FADD.FTZ R148, R3, R148 ;  /* 0x0000009403947221 */ /* 0x000fc80000010000 */
[C---:B--2---:R-:W-:Y:S01]  /*4d90*/  HMMA.16816.F32 R120, R4.reuse, R12, R120 ;  /* 0x0000000c0478723c */ /* 0x044fe20000001878 */
        /* <DEDUP_REMOVED lines=162> */
[----:B------:R-:W-:Y:S01]  /*57c0*/  ULDC UR4, c[0x0][0x2ec] ;  /* 0x0000bb0000047ab9 */ /* 0x000fe20000000800 */
[----:B------:R-:W-:Y:S01]  /*57d0*/  ULDC.64 UR6, c[0x0][0x248] ;  /* 0x0000920000067ab9 */ /* 0x000fe20000000a00 */
[----:B------:R-:W-:Y:S01]  /*57e0*/  LEA.HI R230, R3, R230, RZ, 0x6 ;  /* 0x000000e603e67211 */ /* 0x000fe200078f30ff */
[----:B------:R-:W-:Y:S01]  /*57f0*/  IMAD.MOV.U32 R3, RZ, RZ, R132 ;  /* 0x000000ffff037224 */ /* 0x000fe200078e0084 */
[----:B------:R-:W-:Y:S01]  /*5800*/  IADD3 R223, R135, R223, -R222 ;  /* 0x000000df87df7210 */ /* 0x000fe20007ffe8de */
[----:B------:R-:W2:Y:S01]  /*5810*/  @!P4 LDC.64 R210, c[0x0][0x220] ;  /* 0x00008800ffd2cb82 */ /* 0x000ea20000000a00 */
[----:B------:R-:W-:-:S07]  /*5820*/  LEA.HI.SX32 R230, R230, 0xfffffffe, 0x1a ;  /* 0xfffffffee6e67811 */ /* 0x000fce00078fd2ff */
[----:B------:R-:W3:Y:S01]  /*5830*/  @!P4 LDC.64 R208, c[0x0][0x220] ;  /* 0x00008800ffd0cb82 */ /* 0x000ee20000000a00 */
[----:B------:R-:W-:Y:S05]  /*5840*/  BRA `(.L_x_254) ;  /* 0x0000000000f07947 */ /* 0x000fea0003800000 */
.L_x_256:
        /* <DEDUP_REMOVED lines=60> */
.L_x_254:
        /* <DEDUP_REMOVED lines=21> */
[----:B------:R3:W-:Y:S06]  /*5d60*/  @!P4 LDGSTS.E.BYPASS.LTC128B.128 [R219+0x12000], desc[UR8][R240.64] ;  /* 0x12000000f0dbcfae */ /* 0x0007ec000b901d48 */
[----:B------:R-:W-:Y:S01]  /*5d70*/  @P3 STS.128 [R219+0x14000], RZ ;  /* 0x014000ffdb003388 */ /* 0x000fe20000000c00 */
[----:B------:R-:W4:Y:S08]  /*5d80*/  @!P3 LDC.64 R134, c[0x0][0x220] ;  /* 0x00008800ff86bb82 */ /* 0x000f300000000a00 */
[----:B------:R-:W5:Y:S01]  /*5d90*/  @!P2 LDC.64 R132, c[0x0][0x220] ;  /* 0x00008800ff84ab82 */ /* 0x000f620000000a00 */
[----:B---3--:R-:W-:Y:S04]  /*5da0*/  IMAD R241, R230, -0x40, R223 ;  /* 0xffffffc0e6f17824 */ /* 0x008fe800078e02df */
[----:B------:R-:W-:Y:S01]  /*5db0*/  VIADD R240, R241, 0x8 ;  /* 0x00000008f1f07836 */ /* 0x000fe20000000000 */
[C---:B-1----:R-:W-:Y:S02]  /*5dc0*/  @!P3 LEA R236, P1, R239.reuse, R236, 0x1 ;  /* 0x000000ecefecb211 */ /* 0x042fe400078208ff */
[C---:B--2---:R-:W-:Y:S02]  /*5dd0*/  @!P2 LEA R234, P0, R239.reuse, R234, 0x1 ;  /* 0x000000eaefeaa211 */ /* 0x044fe400078008ff */
[C-C-:B------:R-:W-:Y:S02]  /*5de0*/  @!P3 LEA.HI.X R237, R239.reuse, R237, R238.reuse, 0x1, P1 ;  /* 0x000000edefedb211 */ /* 0x140fe400008f0cee */
[----:B------:R-:W-:Y:S02]  /*5df0*/  @!P2 LEA.HI.X R235, R239, R235, R238, 0x1, P0 ;  /* 0x000000ebefeba211 */ /* 0x000fe400000f0cee */
[----:B------:R-:W-:Y:S01]  /*5e00*/  LEA.HI.X R238, R212, R238, R213, 0x5, P6 ;  /* 0x000000eed4ee7211 */ /* 0x000fe200030f2cd5 */
[----:B------:R-:W-:Y:S01]  /*5e10*/  @!PT LDS RZ, [RZ] ;  /* 0x00000000fffff984 */ /* 0x000fe20000000800 */
[----:B------:R-:W-:Y:S01]  /*5e20*/  @!PT LDS RZ, [RZ] ;  /* 0x00000000fffff984 */ /* 0x000fe20000000800 */
[----:B------:R-:W-:Y:S01]  /*5e30*/  @!PT LDS RZ, [RZ] ;  /* 0x00000000fffff984 */ /* 0x000fe20000000800 */
[----:B------:R-:W-:Y:S01]  /*5e40*/  @!P3 LDGSTS.E.BYPASS.LTC128B.128 [R219+0x14000], desc[UR8][R236.64+0x80] ;  /* 0x14000080ecdbbfae */ /* 0x000fe2000b901d48 */
[C---:B----4-:R-:W-:Y:S02]  /*5e50*/  @!P3 LEA R134, P1, R233.reuse, R134, 0x1 ;  /* 0x00000086e986b211 */ /* 0x050fe400078208ff */
[C-C-:B------:R-:W-:Y:S03]  /*5e60*/  @!P4 LEA.HI.X R243, R233.reuse, R209, R238.reuse, 0x1, P5 ;  /* 0x000000d1e9f3c211 */ /* 0x140fe600028f0cee */
[----:B------:R-:W-:Y:S01]  /*5e70*/  @P2 STS.128 [R219+0x16000], RZ ;  /* 0x016000ffdb002388 */ /* 0x000fe20000000c00 */
[C-C-:B------:R-:W-:Y:S02]  /*5e80*/  @!P3 LEA.HI.X R135, R233.reuse, R135, R238.reuse, 0x1, P1 ;  /* 0x00000087e987b211 */ /* 0x140fe400008f0cee */
[C---:B-----5:R-:W-:Y:S03]  /*5e90*/  @!P2 LEA R132, P0, R233.reuse, R132, 0x1 ;  /* 0x00000084e984a211 */ /* 0x060fe600078008ff */
[----:B------:R-:W-:Y:S01]  /*5ea0*/  @!PT LDS RZ, [RZ] ;  /* 0x00000000fffff984 */ /* 0x000fe20000000800 */
[----:B------:R-:W-:Y:S01]  /*5eb0*/  @!PT LDS RZ, [RZ] ;  /* 0x00000000fffff984 */ /* 0x000fe20000000800 */
[----:B------:R-:W-:Y:S01]  /*5ec0*/  @!PT LDS RZ, [RZ] ;  /* 0x00000000fffff984 */ /* 0x000fe20000000800 */
[----:B------:R-:W-:Y:S01]  /*5ed0*/  @!P2 LDGSTS.E.BYPASS.LTC128B.128 [R219+0x16000], desc[UR8][R234.64+0x100] ;  /* 0x16000100eadbafae */ /* 0x000fe2000b901d48 */
[----:B------:R-:W-:Y:S02]  /*5ee0*/  ISETP.GE.AND P1, PT, R240, RZ, PT ;  /* 0x000000fff000720c */ /* 0x000fe40003f26270 */
[----:B------:R-:W-:Y:S03]  /*5ef0*/  @!P2 LEA.HI.X R133, R233, R133, R238, 0x1, P0 ;  /* 0x00000085e985a211 */ /* 0x000fe600000f0cee */
[----:B------:R-:W-:Y:S06]  /*5f00*/  @P4 STS.128 [R219+0x13000], RZ ;  /* 0x013000ffdb004388 */ /* 0x000fec0000000c00 */
[----:B------:R-:W-:Y:S01]  /*5f10*/  @!PT LDS RZ, [RZ] ;  /* 0x00000000fffff984 */ /* 0x000fe20000000800 */
[----:B------:R-:W-:Y:S01]  /*5f20*/  @!PT LDS RZ, [RZ] ;  /* 0x00000000fffff984 */ /* 0x000fe20000000800 */
[----:B------:R-:W-:Y:S01]  /*5f30*/  @!PT LDS RZ, [RZ] ;  /* 0x00000000fffff984 */ /* 0x000fe20000000800 */
[----:B------:R-:W-:Y:S06]  /*5f40*/  @!P4 LDGSTS.E.BYPASS.LTC128B.128 [R219+0x13000], desc[UR8][R242.64] ;  /* 0x13000000f2dbcfae */ /* 0x000fec000b901d48 */
[----:B------:R-:W-:Y:S01]  /*5f50*/  @P3 STS.128 [R219+0x15000], RZ ;  /* 0x015000ffdb003388 */ /* 0x000fe20000000c00 */
[C---:B------:R-:W-:Y:S05]  /*5f60*/  @!P1 IADD3 R240, -R241.reuse, -0x8, RZ ;  /* 0xfffffff8f1f09810 */ /* 0x040fea0007ffe1ff */
[----:B------:R-:W-:Y:S01]  /*5f70*/  @!PT LDS RZ, [RZ] ;  /* 0x00000000fffff984 */ /* 0x000fe20000000800 */
[----:B------:R-:W-:Y:S01]  /*5f80*/  @!PT LDS RZ, [RZ] ;  /* 0x00000000fffff984 */ /* 0x000fe20000000800 */
[----:B------:R-:W-:Y:S01]  /*5f90*/  @!PT LDS RZ, [RZ] ;  /* 0x00000000fffff984 */ /* 0x000fe20000000800 */
[----:B------:R-:W-:Y:S06]  /*5fa0*/  @!P3 LDGSTS.E.BYPASS.LTC128B.128 [R219+0x15000], desc[UR8][R134.64+0x80] ;  /* 0x1500008086dbbfae */ /* 0x000fec000b901d48 */
[----:B------:R-:W-:Y:S06]  /*5fb0*/  @P2 STS.128 [R219+0x17000], RZ ;  /* 0x017000ffdb002388 */ /* 0x000fec0000000c00 */
[----:B------:R-:W-:Y:S01]  /*5fc0*/  @!PT LDS RZ, [RZ] ;  /* 0x00000000fffff984 */ /* 0x000fe20000000800 */
[----:B------:R-:W-:Y:S01]  /*5fd0*/  @!PT LDS RZ, [RZ] ;  /* 0x00000000fffff984 */ /* 0x000fe20000000800 */
[----:B------:R-:W-:Y:S01]  /*5fe0*/  @!PT LDS RZ, [RZ] ;  /* 0x00000000fffff984 */ /* 0x000fe20000000800 */
[----:B------:R1:W-:Y:S06]  /*5ff0*/  @!P2 LDGSTS.E.BYPASS.LTC128B.128 [R219+0x17000], desc[UR8][R132.64+0x100] ;  /* 0x1700010084dbafae */ /* 0x0003ec000b901d48 */
[----:B------:R-:W-:Y:S06]  /*6000*/  LDSM.16.M88.4 R136, [R206] ;  /* 0x00000000ce88783b */ /* 0x000fec0000000200 */
[----:B------:R-:W2:Y:S06]  /*6010*/  LDSM.16.M88.4 R140, [R205+0xc000] ;  /* 0x00c00000cd8c783b */ /* 0x000eac0000000200 */
[----:B------:R-:W3:Y:S06]  /*6020*/  LDSM.16.M88.4 R144, [R205+0xc800] ;  /* 0x00c80000cd90783b */ /* 0x000eec0000000200 */
[----:B------:R-:W4:Y:S06]  /*6030*/  LDSM.16.M88.4 R148, [R205+0xd000] ;  /* 0x00d00000cd94783b */ /* 0x000f2c0000000200 */
[----:B------:R-:W5:Y:S06]  /*6040*/  LDSM.16.M88.4 R152, [R205+0xd800] ;  /* 0x00d80000cd98783b */ /* 0x000f6c0000000200 */
[----:B------:R-:W0:Y:S06]  /*6050*/  LDGDEPBAR ;  /* 0x00000000000079af */ /* 0x000e2c0000000000 */
[----:B------:R-:W-:Y:S06]  /*6060*/  LDSM.16.M88.4 R156, [R204] ;  /* 0x00000000cc9c783b */ /* 0x000fec0000000200 */
[----:B------:R-:W5:Y:S01]  /*6070*/  LDSM.16.M88.4 R160, [R203] ;  /* 0x00000000cba0783b */ /* 0x000f620000000200 */
[C---:B--2---:R-:W-:Y:S05]  /*6080*/  HMMA.16816.F32 R4, R136.reuse, R140, RZ ;  /* 0x0000008c8804723c */ /* 0x044fea00000018ff */
[----:B------:R-:W2:Y:S01]  /*6090*/  LDSM.16.M88.4 R164, [R195] ;  /* 0x00000000c3a4783b */ /* 0x000ea20000000200 */
[C---:B------:R-:W-:Y:S05]  /*60a0*/  HMMA.16816.F32 R8, R136.reuse, R142, RZ ;  /* 0x0000008e8808723c */ /* 0x040fea00000018ff */
[----:B------:R-:W2:Y:S01]  /*60b0*/  LDSM.16.M88.4 R168, [R194] ;  /* 0x00000000c2a8783b */ /* 0x000ea20000000200 */
[C---:B---3--:R-:W-:Y:S05]  /*60c0*/  HMMA.16816.F32 R12, R136.reuse, R144, RZ ;  /* 0x00000090880c723c */ /* 0x048fea00000018ff */
[----:B------:R-:W3:Y:S01]  /*60d0*/  LDSM.16.M88.4 R172, [R193] ;  /* 0x00000000c1ac783b */ /* 0x000ee20000000200 */
[C---:B------:R-:W-:Y:S05]  /*60e0*/  HMMA.16816.F32 R16, R136.reuse, R146, RZ ;  /* 0x000000928810723c */ /* 0x040fea00000018ff */
[----:B------:R-:W-:Y:S01]  /*60f0*/  LDSM.16.M88.4 R176, [R202] ;  /* 0x00000000cab0783b */ /* 0x000fe20000000200 */
[C---:B----4-:R-:W-:Y:S05]  /*6100*/  HMMA.16816.F32 R20, R136.reuse, R148, RZ ;  /* 0x000000948814723c */ /* 0x050fea00000018ff */
[----:B------:R-:W4:Y:S01]  /*6110*/  LDSM.16.M88.4 R180, [R199+0xc000] ;  /* 0x00c00000c7b4783b */ /* 0x000f220000000200 */
[C---:B------:R-:W-:Y:S05]  /*6120*/  HMMA.16816.F32 R24, R136.reuse, R150, RZ ;  /* 0x000000968818723c */ /* 0x040fea00000018ff */
[----:B-1----:R-:W-:Y:S01]  /*6130*/  LDSM.16.M88.4 R132, [R199+0xd000] ;  /* 0x00d00000c784783b */ /* 0x002fe20000000200 */
[C---:B-----5:R-:W-:Y:S05]  /*6140*/  HMMA.16816.F32 R28, R136.reuse, R152, RZ ;  /* 0x00000098881c723c */ /* 0x060fea00000018ff */
[----:B------:R-:W-:Y:S01]  /*6150*/  LDSM.16.M88.4 R140, [R199+0xd800] ;  /* 0x00d80000c78c783b */ /* 0x000fe20000000200 */
[----:B------:R-:W-:Y:S05]  /*6160*/  HMMA.16816.F32 R32, R136, R154, RZ ;  /* 0x0000009a8820723c */ /* 0x000fea00000018ff */
[----:B------:R-:W1:Y:S01]  /*6170*/  LDSM.16.M88.4 R136, [R199+0xc800] ;  /* 0x00c80000c788783b */ /* 0x000e620000000200 */
[C---:B------:R-:W-:Y:S05]  /*6180*/  HMMA.16816.F32 R4, R156.reuse, R160, R4 ;  /* 0x000000a09c04723c */ /* 0x040fea0000001804 */
[----:B------:R-:W-:Y:S01]  /*6190*/  LDSM.16.M88.4 R144, [R201] ;  /* 0x00000000c990783b */ /* 0x000fe20000000200 */
[C---:B------:R-:W-:Y:S05]  /*61a0*/  HMMA.16816.F32 R8, R156.reuse, R162, R8 ;  /* 0x000000a29c08723c */ /* 0x040fea0000001808 */
[----:B------:R-:W5:Y:S01]  /*61b0*/  LDSM.16.M88.4 R148, [R192] ;  /* 0x00000000c094783b */ /* 0x000f620000000200 */
[C---:B--2---:R-:W-:Y:S05]  /*61c0*/  HMMA.16816.F32 R12, R156.reuse, R164, R12 ;  /* 0x000000a49c0c723c */ /* 0x044fea000000180c */
[----:B------:R-:W2:Y:S01]  /*61d0*/  LDSM.16.M88.4 R152, [R192+0x800] ;  /* 0x00080000c098783b */ /* 0x000ea20000000200 */
[C---:B------:R-:W-:Y:S05]  /*61e0*/  HMMA.16816.F32 R16, R156.reuse, R166, R16 ;  /* 0x000000a69c10723c */ /* 0x040fea0000001810 */
[----:B------:R-:W-:Y:S01]  /*61f0*/  LDSM.16.M88.4 R160, [R192+0x1800] ;  /* 0x00180000c0a0783b */ /* 0x000fe20000000200 */
[C---:B------:R-:W-:Y:S05]  /*6200*/  HMMA.16816.F32 R20, R156.reuse, R168, R20 ;  /* 0x000000a89c14723c */ /* 0x040fea0000001814 */
[----:B------:R-:W-:Y:S01]  /*6210*/  LDSM.16.M88.4 R164, [R206+0x4000] ;  /* 0x00400000cea4783b */ /* 0x000fe20000000200 */
[C---:B------:R-:W-:Y:S05]  /*6220*/  HMMA.16816.F32 R24, R156.reuse, R170, R24 ;  /* 0x000000aa9c18723c */ /* 0x040fea0000001818 */
[----:B------:R-:W-:Y:S01]  /*6230*/  LDSM.16.M88.4 R168, [R205+0xe000] ;  /* 0x00e00000cda8783b */ /* 0x000fe20000000200 */
[C---:B---3--:R-:W-:Y:S06]  /*6240*/  HMMA.16816.F32 R28, R156.reuse, R172, R28 ;  /* 0x000000ac9c1c723c */ /* 0x048fec000000181c */
[----:B------:R-:W-:Y:S01]  /*6250*/  HMMA.16816.F32 R32, R156, R174, R32 ;  /* 0x000000ae9c20723c */ /* 0x000fe20000001820 */
[----:B------:R-:W3:Y:S05]  /*6260*/  LDSM.16.M88.4 R156, [R192+0x1000] ;  /* 0x00100000c09c783b */ /* 0x000eea0000000200 */
[C---:B----4-:R-:W-:Y:S01]  /*6270*/  HMMA.16816.F32 R4, R176.reuse, R180, R4 ;  /* 0x000000b4b004723c */ /* 0x050fe20000001804 */
[----:B------:R-:W-:Y:S05]  /*6280*/  LDSM.16.M88.4 R172, [R204+0x4000] ;  /* 0x00400000ccac783b */ /* 0x000fea0000000200 */
[C---:B------:R-:W-:Y:S06]  /*6290*/  HMMA.16816.F32 R8, R176.reuse, R182, R8 ;  /* 0x000000b6b008723c */ /* 0x040fec0000001808 */
[C---:B-1----:R-:W-:Y:S06]  /*62a0*/  HMMA.16816.F32 R12, R176.reuse, R136, R12 ;  /* 0x00000088b00c723c */ /* 0x042fec000000180c */
[C---:B------:R-:W-:Y:S01]  /*62b0*/  HMMA.16816.F32 R16, R176.reuse, R138, R16 ;  /* 0x0000008ab010723c */ /* 0x040fe20000001810 */
[----:B------:R-:W-:Y:S05]  /*62c0*/  LDSM.16.M88.4 R136, [R205+0xf000] ;  /* 0x00f00000cd88783b */ /* 0x000fea0000000200 */
[C---:B------:R-:W-:Y:S06]  /*62d0*/  HMMA.16816.F32 R20, R176.reuse, R132, R20 ;  /* 0x00000084b014723c */ /* 0x040fec0000001814 */
[C---:B------:R-:W-:Y:S01]  /*62e0*/  HMMA.16816.F32 R24, R176.reuse, R134, R24 ;  /* 0x00000086b018723c */ /* 0x040fe20000001818 */
[----:B------:R-:W1:Y:S05]  /*62f0*/  LDSM.16.M88.4 R132, [R205+0xe800] ;  /* 0x00e80000cd84783b */ /* 0x000e6a0000000200 */
[C---:B------:R-:W-:Y:S06]  /*6300*/  HMMA.16816.F32 R28, R176.reuse, R140, R28 ;  /* 0x0000008cb01c723c */ /* 0x040fec000000181c */
[----:B------:R-:W-:Y:S01]  /*6310*/  HMMA.16816.F32 R32, R176, R142, R32 ;  /* 0x0000008eb020723c */ /* 0x000fe20000001820 */
[----:B------:R-:W4:Y:S05]  /*6320*/  LDSM.16.M88.4 R140, [R205+0xf800] ;  /* 0x00f80000cd8c783b */ /* 0x000f2a0000000200 */
[C---:B-----5:R-:W-:Y:S01]  /*6330*/  HMMA.16816.F32 R4, R144.reuse, R148, R4 ;  /* 0x000000949004723c */ /* 0x060fe20000001804 */
[----:B------:R-:W5:Y:S05]  /*6340*/  LDSM.16.M88.4 R176, [R191] ;  /* 0x00000000bfb0783b */ /* 0x000f6a0000000200 */
[C---:B------:R-:W-:Y:S01]  /*6350*/  HMMA.16816.F32 R8, R144.reuse, R150, R8 ;  /* 0x000000969008723c */ /* 0x040fe20000001808 */
[----:B------:R-:W-:Y:S05]  /*6360*/  LDSM.16.M88.4 R148, [R189] ;  /* 0x00000000bd94783b */ /* 0x000fea0000000200 */
[C---:B--2---:R-:W-:Y:S06]  /*6370*/  HMMA.16816.F32 R12, R144.reuse, R152, R12 ;  /* 0x00000098900c723c */ /* 0x044fec000000180c */
[C---:B------:R-:W-:Y:S01]  /*6380*/  HMMA.16816.F32 R16, R144.reuse, R154, R16 ;  /* 0x0000009a9010723c */ /* 0x040fe20000001810 */
[----:B------:R-:W-:Y:S05]  /*6390*/  LDSM.16.M88.4 R152, [R188] ;  /* 0x00000000bc98783b */ /* 0x000fea0000000200 */
[C---:B---3--:R-:W-:Y:S06]  /*63a0*/  HMMA.16816.F32 R20, R144.reuse, R156, R20 ;  /* 0x0000009c9014723c */ /* 0x048fec0000001814 */
[C---:B------:R-:W-:Y:S01]  /*63b0*/  HMMA.16816.F32 R24, R144.reuse, R158, R24 ;  /* 0x0000009e9018723c */ /* 0x040fe20000001818 */
[----:B------:R-:W-:Y:S05]  /*63c0*/  LDSM.16.M88.4 R156, [R202+0x4000] ;  /* 0x00400000ca9c783b */ /* 0x000fea0000000200 */
[C---:B------:R-:W-:Y:S06]  /*63d0*/  HMMA.16816.F32 R28, R144.reuse, R160, R28 ;  /* 0x000000a0901c723c */ /* 0x040fec000000181c */
[----:B------:R-:W-:Y:S01]  /*63e0*/  HMMA.16816.F32 R32, R144, R162, R32 ;  /* 0x000000a29020723c */ /* 0x000fe20000001820 */
[----:B------:R-:W2:Y:S05]  /*63f0*/  LDSM.16.M88.4 R144, [R190] ;  /* 0x00000000be90783b */ /* 0x000eaa0000000200 */
[C---:B------:R-:W-:Y:S01]  /*6400*/  HMMA.16816.F32 R4, R164.reuse, R168, R4 ;  /* 0x000000a8a404723c */ /* 0x040fe20000001804 */
[----:B------:R-:W3:Y:S05]  /*6410*/  LDSM.16.M88.4 R160, [R199+0xe000] ;  /* 0x00e00000c7a0783b */ /* 0x000eea0000000200 */
        /* <DEDUP_REMOVED lines=8> */
[C---:B----4-:R-:W-:Y:S06]  /*64a0*/  HMMA.16816.F32 R28, R164.reuse, R140, R28 ;  /* 0x0000008ca41c723c */ /* 0x050fec000000181c */
[----:B------:R-:W-:Y:S01]  /*64b0*/  HMMA.16816.F32 R32, R164, R142, R32 ;  /* 0x0000008ea420723c */ /* 0x000fe20000001820 */
[----:B------:R-:W4:Y:S05]  /*64c0*/  LDSM.16.M88.4 R140, [R199+0xf800] ;  /* 0x00f80000c78c783b */ /* 0x000f2a0000000200 */
[C---:B-----5:R-:W-:Y:S01]  /*64d0*/  HMMA.16816.F32 R4, R172.reuse, R176, R4 ;  /* 0x000000b0ac04723c */ /* 0x060fe20000001804 */
[----:B------:R-:W5:Y:S05]  /*64e0*/  LDSM.16.M88.4 R164, [R201+0x4000] ;  /* 0x00400000c9a4783b */ /* 0x000f6a0000000200 */
        /* <DEDUP_REMOVED lines=52> */
[C---:B------:R-:W-:Y:S06]  /*6830*/  HMMA.16816.F32 R8, R156.reuse, R162, R8 ;  /* 0x000000a29c08723c */ /* 0x040fec0000001808 */
[C---:B--2---:R-:W-:Y:S05]  /*6840*/  HMMA.16816.F32 R12, R156.reuse, R144, R12 ;  /* 0x000000909c0c723c */ /* 0x044fea000000180c */
[C---:B------:R-:W-:Y:S01]  /*6850*/  VIADD R163, R241.reuse, 0xffffffe0 ;  /* 0xffffffe0f1a37836 */ /* 0x040fe20000000000 */
[C---:B------:R-:W-:Y:S06]  /*6860*/  HMMA.16816.F32 R16, R156.reuse, R146, R16 ;  /* 0x000000929c10723c */ /* 0x040fec0000001810 */
[C---:B------:R-:W-:Y:S06]  /*6870*/  HMMA.16816.F32 R20, R156.reuse, R148, R20 ;  /* 0x000000949c14723c */ /* 0x040fec0000001814 */
[C---:B------:R-:W-:Y:S06]  /*6880*/  HMMA.16816.F32 R24, R156.reuse, R150, R24 ;  /* 0x000000969c18723c */ /* 0x040fec0000001818 */
[C---:B------:R-:W-:Y:S06]  /*6890*/  HMMA.16816.F32 R28, R156.reuse, R152, R28 ;  /* 0x000000989c1c723c */ /* 0x040fec000000181c */
[----:B------:R-:W-:Y:S06]  /*68a0*/  HMMA.16816.F32 R32, R156, R154, R32 ;  /* 0x0000009a9c20723c */ /* 0x000fec0000001820 */
[C---:B---3--:R-:W-:Y:S06]  /*68b0*/  HMMA.16816.F32 R4, R164.reuse, R168, R4 ;  /* 0x000000a8a404723c */ /* 0x048fec0000001804 */
[C---:B------:R-:W-:Y:S05]  /*68c0*/  HMMA.16816.F32 R8, R164.reuse, R170, R8 ;  /* 0x000000aaa408723c */ /* 0x040fea0000001808 */
[C---:B------:R-:W-:Y:S01]  /*68d0*/  VIADD R169, R241.reuse, 0xffffffef ;  /* 0xffffffeff1a97836 */ /* 0x040fe20000000000 */
[C---:B-1----:R-:W-:Y:S05]  /*68e0*/  HMMA.16816.F32 R12, R164.reuse, R132, R12 ;  /* 0x00000084a40c723c */ /* 0x042fea000000180c */
[----:B------:R-:W-:Y:S01]  /*68f0*/  VIADD R171, R241, 0xfffffff7 ;  /* 0xfffffff7f1ab7836 */ /* 0x000fe20000000000 */
[C---:B------:R-:W-:Y:S01]  /*6900*/  HMMA.16816.F32 R16, R164.reuse, R134, R16 ;  /* 0x00000086a410723c */ /* 0x040fe20000001810 */
[----:B------:R-:W1:Y:S03]  /*6910*/  LDSM.16.M88.4 R132, [R192+0x4800] ;  /* 0x00480000c084783b */ /* 0x000e660000000200 */
[----:B------:R-:W-:Y:S01]  /*6920*/  ISETP.GE.AND P1, PT, R171, RZ, PT ;  /* 0x000000ffab00720c */ /* 0x000fe20003f26270 */
[C---:B------:R-:W-:Y:S01]  /*6930*/  VIADD R170, R241.reuse, 0xfffffff0 ;  /* 0xfffffff0f1aa7836 */ /* 0x040fe20000000000 */
[C---:B------:R-:W-:Y:S06]  /*6940*/  HMMA.16816.F32 R20, R164.reuse, R136, R20 ;  /* 0x00000088a414723c */ /* 0x040fec0000001814 */
[C---:B------:R-:W-:Y:S01]  /*6950*/  HMMA.16816.F32 R24, R164.reuse, R138, R24 ;  /* 0x0000008aa418723c */ /* 0x040fe20000001818 */
[----:B------:R-:W2:Y:S04]  /*6960*/  LDSM.16.M88.4 R136, [R192+0x5000] ;  /* 0x00500000c088783b */ /* 0x000ea80000000200 */
[C---:B------:R-:W-:Y:S01]  /*6970*/  @!P1 IADD3 R171, -R241.reuse, 0x9, RZ ;  /* 0x00000009f1ab9810 */ /* 0x040fe20007ffe1ff */
[C---:B----4-:R-:W-:Y:S06]  /*6980*/  HMMA.16816.F32 R28, R164.reuse, R140, R28 ;  /* 0x0000008ca41c723c */ /* 0x050fec000000181c */
[----:B------:R-:W-:Y:S06]  /*6990*/  HMMA.16816.F32 R32, R164, R142, R32 ;  /* 0x0000008ea420723c */ /* 0x000fec0000001820 */
[C---:B-----5:R-:W-:Y:S05]  /*69a0*/  HMMA.16816.F32 R4, R172.reuse, R176, R4 ;  /* 0x000000b0ac04723c */ /* 0x060fea0000001804 */
[C---:B------:R-:W-:Y:S01]  /*69b0*/  VIADD R167, R241.reuse, 0xffffffe8 ;  /* 0xffffffe8f1a77836 */ /* 0x040fe20000000000 */
[C---:B------:R-:W-:Y:S05]  /*69c0*/  HMMA.16816.F32 R8, R172.reuse, R178, R8 ;  /* 0x000000b2ac08723c */ /* 0x040fea0000001808 */
[----:B------:R-:W-:Y:S01]  /*69d0*/  VIADD R177, R241, 0xfffffff8 ;  /* 0xfffffff8f1b17836 */ /* 0x000fe20000000000 */
[C---:B-1----:R-:W-:Y:S04]  /*69e0*/  HMMA.16816.F32 R12, R172.reuse, R132, R12 ;  /* 0x00000084ac0c723c */ /* 0x042fe8000000180c */
[----:B------:R-:W-:Y:S01]  /*69f0*/  ISETP.GE.AND P5, PT, R177, RZ, PT ;  /* 0x000000ffb100720c */ /* 0x000fe20003fa6270 */
[----:B------:R-:W-:Y:S01]  /*6a00*/  VIADD R165, R241, 0xffffffe7 ;  /* 0xffffffe7f1a57836 */ /* 0x000fe20000000000 */
[C---:B------:R-:W-:Y:S04]  /*6a10*/  HMMA.16816.F32 R16, R172.reuse, R134, R16 ;  /* 0x00000086ac10723c */ /* 0x040fe80000001810 */
[----:B------:R-:W-:Y:S02]  /*6a20*/  ISETP.GE.AND P1, PT, R165, RZ, PT ;  /* 0x000000ffa500720c */ /* 0x000fe40003f26270 */
[C---:B--2---:R-:W-:Y:S05]  /*6a30*/  HMMA.16816.F32 R20, R172.reuse, R136, R20 ;  /* 0x00000088ac14723c */ /* 0x044fea0000001814 */
[----:B------:R-:W-:Y:S01]  /*6a40*/  FMUL.FTZ R234, R6, UR5 ;  /* 0x0000000506ea7c20 */ /* 0x000fe20008410000 */
[C---:B------:R-:W-:Y:S03]  /*6a50*/  HMMA.16816.F32 R24, R172.reuse, R138, R24 ;  /* 0x0000008aac18723c */ /* 0x040fe60000001818 */
[----:B------:R1:W2:Y:S02]  /*6a60*/  MUFU.TANH R166, R234 ;  /* 0x000000ea00a67308 */ /* 0x0002a40000002400 */
[----:B------:R-:W-:Y:S01]  /*6a70*/  FMUL.FTZ R235, R7, UR5 ;  /* 0x0000000507eb7c20 */ /* 0x000fe20008410000 */
[----:B------:R-:W-:Y:S01]  /*6a80*/  FMUL.FTZ R133, R14, UR5 ;  /* 0x000000050e857c20 */ /* 0x000fe20008410000 */
[----:B------:R-:W-:Y:S01]  /*6a90*/  FMUL.FTZ R132, R15, UR5 ;  /* 0x000000050f847c20 */ /* 0x000fe20008410000 */
[----:B------:R-:W-:Y:S05]  /*6aa0*/  FMUL.FTZ R237, R4, UR5 ;  /* 0x0000000504ed7c20 */ /* 0x000fea0008410000 */
[----:B------:R-:W-:Y:S01]  /*6ab0*/  MUFU.TANH R178, R133 ;  /* 0x0000008500b27308 */ /* 0x000fe20000002400 */
[----:B------:R-:W-:Y:S01]  /*6ac0*/  FMUL.FTZ R252, R18, UR5 ;  /* 0x0000000512fc7c20 */ /* 0x000fe20008410000 */
[----:B------:R-:W-:Y:S01]  /*6ad0*/  FMUL.FTZ R250, R19, UR5 ;  /* 0x0000000513fa7c20 */ /* 0x000fe20008410000 */
[----:B------:R-:W-:Y:S02]  /*6ae0*/  VIADD R18, R241, 0x7 ;  /* 0x00000007f1127836 */ /* 0x000fe40000000000 */
[----:B------:R-:W-:Y:S01]  /*6af0*/  FMUL.FTZ R233, R5, UR5 ;  /* 0x0000000505e97c20 */ /* 0x000fe20008410000 */
[----:B------:R-:W-:Y:S02]  /*6b00*/  VIADD R19, R241, 0xffffffff ;  /* 0xfffffffff1137836 */ /* 0x000fe40000000000 */
[----:B------:R-:W-:Y:S01]  /*6b10*/  FMUL.FTZ R239, R11, UR5 ;  /* 0x000000050bef7c20 */ /* 0x000fe20008410000 */
[----:B------:R-:W-:Y:S01]  /*6b20*/  @!P5 IADD3 R177, -R241, 0x8, RZ ;  /* 0x00000008f1b1d810 */ /* 0x000fe20007ffe1ff */
[----:B------:R3:W-:Y:S01]  /*6b30*/  MUFU.TANH R162, R132 ;  /* 0x0000008400a27308 */ /* 0x0007e20000002400 */
[----:B------:R-:W-:Y:S01]  /*6b40*/  ISETP.GE.AND P0, PT, R18, RZ, PT ;  /* 0x000000ff1200720c */ /* 0x000fe20003f06270 */
[----:B-1----:R-:W-:Y:S01]  /*6b50*/  FMUL.FTZ R234, R9, UR5 ;  /* 0x0000000509ea7c20 */ /* 0x002fe20008410000 */
[----:B------:R-:W-:Y:S01]  /*6b60*/  ISETP.GE.AND P6, PT, R19, RZ, PT ;  /* 0x000000ff1300720c */ /* 0x000fe20003fc6270 */
[----:B------:R-:W-:Y:S01]  /*6b70*/  FMUL.FTZ R238, R10, UR5 ;  /* 0x000000050aee7c20 */ /* 0x000fe20008410000 */
[----:B------:R-:W-:Y:S01]  /*6b80*/  ISETP.GE.AND P5, PT, R167, RZ, PT ;  /* 0x000000ffa700720c */ /* 0x000fe20003fa6270 */
[----:B------:R-:W-:Y:S01]  /*6b90*/  FMUL.FTZ R247, R17, UR5 ;  /* 0x0000000511f77c20 */ /* 0x000fe20008410000 */
[----:B------:R-:W-:Y:S03]  /*6ba0*/  FMUL.FTZ R243, R21, UR5 ;  /* 0x0000000515f37c20 */ /* 0x000fe60008410000 */
[----:B------:R-:W1:Y:S01]  /*6bb0*/  MUFU.TANH R235, R235 ;  /* 0x000000eb00eb7308 */ /* 0x000e620000002400 */
[----:B------:R-:W-:Y:S01]  /*6bc0*/  FMUL.FTZ R248, R13, UR5 ;  /* 0x000000050df87c20 */ /* 0x000fe20008410000 */
[C---:B------:R-:W-:Y:S01]  /*6bd0*/  VIADD R17, R241.reuse, 0xffffffdf ;  /* 0xffffffdff1117836 */ /* 0x040fe20000000000 */
[----:B------:R-:W-:Y:S01]  /*6be0*/  IABS R21, R241 ;  /* 0x000000f100157213 */ /* 0x000fe20000000000 */
[C---:B------:R-:W-:Y:S02]  /*6bf0*/  VIADD R14, R241.reuse, 0xffffffd8 ;  /* 0xffffffd8f10e7836 */ /* 0x040fe40000000000 */
[----:B------:R-:W-:Y:S01]  /*6c00*/  FMUL.FTZ R251, R12, UR5 ;  /* 0x000000050cfb7c20 */ /* 0x000fe20008410000 */
[C---:B------:R-:W-:Y:S01]  /*6c10*/  @!P0 IADD3 R18, -R241.reuse, -0x7, RZ ;  /* 0xfffffff9f1128810 */ /* 0x040fe20007ffe1ff */
[C---:B------:R-:W-:Y:S02]  /*6c20*/  VIADD R15, R241.reuse, 0xffffffd7 ;  /* 0xffffffd7f10f7836 */ /* 0x040fe40000000000 */
[----:B------:R-:W4:Y:S01]  /*6c30*/  MUFU.TANH R237, R237 ;  /* 0x000000ed00ed7308 */ /* 0x000f220000002400 */
[----:B---3--:R-:W3:Y:S01]  /*6c40*/  LDSM.16.M88.4 R132, [R192+0x5800] ;  /* 0x00580000c084783b */ /* 0x008ee20000000200 */
[----:B------:R-:W-:Y:S04]  /*6c50*/  DEPBAR.LE SB0, 0x0 ;  /* 0x000080000000791a */ /* 0x000fe80000000000 */
[----:B------:R-:W-:Y:S01]  /*6c60*/  @!P6 IADD3 R19, -R241, 0x1, RZ ;  /* 0x00000001f113e810 */ /* 0x000fe20007ffe1ff */
[----:B------:R-:W-:Y:S03]  /*6c70*/  FMUL.FTZ R249, R16, UR5 ;  /* 0x0000000510f97c20 */ /* 0x000fe60008410000 */
[----:B------:R-:W-:Y:S01]  /*6c80*/  MUFU.TANH R233, R233 ;  /* 0x000000e900e97308 */ /* 0x000fe20000002400 */
[----:B------:R-:W-:Y:S01]  /*6c90*/  BAR.SYNC.DEFER_BLOCKING 0x0 ;  /* 0x0000000000007b1d */ /* 0x000fe20000010000 */
[----:B------:R-:W-:Y:S01]  /*6ca0*/  ISETP.GE.AND P0, PT, R170, RZ, PT ;  /* 0x000000ffaa00720c */ /* 0x000fe20003f06270 */
[----:B------:R-:W-:Y:S01]  /*6cb0*/  FMUL.FTZ R246, R22, UR5 ;  /* 0x0000000516f67c20 */ /* 0x000fe20008410000 */
[----:B------:R-:W-:Y:S01]  /*6cc0*/  ISETP.GE.AND P6, PT, R169, RZ, PT ;  /* 0x000000ffa900720c */ /* 0x000fe20003fc6270 */
[----:B------:R-:W-:Y:S01]  /*6cd0*/  FMUL.FTZ R242, R26, UR5 ;  /* 0x000000051af27c20 */ /* 0x000fe20008410000 */
[C---:B------:R-:W-:Y:S01]  /*6ce0*/  @!P5 IADD3 R167, -R241.reuse, 0x18, RZ ;  /* 0x00000018f1a7d810 */ /* 0x040fe20007ffe1ff */
[----:B------:R-:W-:Y:S03]  /*6cf0*/  FMUL.FTZ R236, R8, UR5 ;  /* 0x0000000508ec7c20 */ /* 0x000fe60008410000 */
[----:B------:R-:W-:Y:S01]  /*6d00*/  MUFU.TANH R239, R239 ;  /* 0x000000ef00ef7308 */ /* 0x000fe20000002400 */
[----:B------:R-:W-:Y:S01]  /*6d10*/  @!P1 IADD3 R165, -R241, 0x19, RZ ;  /* 0x00000019f1a59810 */ /* 0x000fe20007ffe1ff */
[----:B------:R-:W-:Y:S01]  /*6d20*/  FMUL.FTZ R244, R23, UR5 ;  /* 0x0000000517f47c20 */ /* 0x000fe20008410000 */
[----:B------:R-:W-:Y:S01]  /*6d30*/  ISETP.GE.AND P5, PT, R14, RZ, PT ;  /* 0x000000ff0e00720c */ /* 0x000fe20003fa6270 */
[----:B------:R-:W-:Y:S01]  /*6d40*/  VIADD R13, R241, 0xffffffd0 ;  /* 0xffffffd0f10d7836 */ /* 0x000fe20000000000 */
[----:B------:R-:W-:Y:S01]  /*6d50*/  ISETP.GE.AND P1, PT, R15, RZ, PT ;  /* 0x000000ff0f00720c */ /* 0x000fe20003f26270 */
[C---:B------:R-:W-:Y:S01]  /*6d60*/  VIADD R11, R241.reuse, 0xffffffcf ;  /* 0xffffffcff10b7836 */ /* 0x040fe20000000000 */
[C---:B------:R-:W-:Y:S03]  /*6d70*/  @!P0 IADD3 R170, -R241.reuse, 0x10, RZ ;  /* 0x00000010f1aa8810 */ /* 0x040fe60007ffe1ff */
[----:B------:R-:W-:Y:S01]  /*6d80*/  MUFU.TANH R234, R234 ;  /* 0x000000ea00ea7308 */ /* 0x000fe20000002400 */
[C---:B------:R-:W-:Y:S01]  /*6d90*/  @!P6 IADD3 R169, -R241.reuse, 0x11, RZ ;  /* 0x00000011f1a9e810 */ /* 0x040fe20007ffe1ff */
[----:B------:R-:W-:Y:S01]  /*6da0*/  VIADD R10, R241, 0xffffffc8 ;  /* 0xffffffc8f10a7836 */ /* 0x000fe20000000000 */
[----:B------:R-:W-:Y:S01]  /*6db0*/  ISETP.GE.AND P0, PT, R163, RZ, PT ;  /* 0x000000ffa300720c */ /* 0x000fe20003f06270 */
[----:B------:R-:W-:Y:S01]  /*6dc0*/  VIADD R9, R241, 0xffffffc7 ;  /* 0xffffffc7f1097836 */ /* 0x000fe20000000000 */
[----:B------:R-:W-:Y:S01]  /*6dd0*/  ISETP.GE.AND P6, PT, R17, RZ, PT ;  /* 0x000000ff1100720c */ /* 0x000fe20003fc6270 */
[----:B------:R-:W-:Y:S01]  /*6de0*/  FMUL.FTZ R27, R27, UR5 ;  /* 0x000000051b1b7c20 */ /* 0x000fe20008410000 */
[----:B------:R-:W-:Y:S03]  /*6df0*/  I2FP.F32.S32 R23, R240 ;  /* 0x000000f000177245 */ /* 0x000fe60000201400 */
[----:B------:R-:W5:Y:S01]  /*6e00*/  MUFU.TANH R238, R238 ;  /* 0x000000ee00ee7308 */ /* 0x000f620000002400 */
[----:B------:R-:W-:Y:S01]  /*6e10*/  FMUL.FTZ R245, R20, UR5 ;  /* 0x0000000514f57c20 */ /* 0x000fe20008410000 */
[C---:B------:R-:W-:Y:S02]  /*6e20*/  @!P5 IADD3 R14, -R241.reuse, 0x28, RZ ;  /* 0x00000028f10ed810 */ /* 0x040fe40007ffe1ff */
[----:B------:R-:W-:Y:S01]  /*6e30*/  @!P1 IADD3 R15, -R241, 0x29, RZ ;  /* 0x00000029f10f9810 */ /* 0x000fe20007ffe1ff */
[----:B--2---:R-:W-:Y:S01]  /*6e40*/  FFMA.FTZ R166, R23, -R0, R166 ;  /* 0x8000000017a67223 */ /* 0x004fe200000100a6 */
[----:B------:R-:W-:Y:S04]  /*6e50*/  ISETP.GE.AND P5, PT, R10, RZ, PT ;  /* 0x000000ff0a00720c */ /* 0x000fe80003fa6270 */
[----:B------:R-:W-:Y:S01]  /*6e60*/  MUFU.TANH R248, R248 ;  /* 0x000000f800f87308 */ /* 0x000fe20000002400 */
[C---:B---3--:R-:W-:Y:S05]  /*6e70*/  HMMA.16816.F32 R28, R172.reuse, R132, R28 ;  /* 0x00000084ac1c723c */ /* 0x048fea000000181c */
[----:B------:R-:W-:Y:S01]  /*6e80*/  @!P0 IADD3 R163, -R241, 0x20, RZ ;  /* 0x00000020f1a38810 */ /* 0x000fe20007ffe1ff */
[----:B------:R-:W-:Y:S03]  /*6e90*/  HMMA.16816.F32 R32, R172, R134, R32 ;  /* 0x00000086ac20723c */ /* 0x000fe60000001820 */
[----:B------:R-:W-:Y:S01]  /*6ea0*/  MUFU.TANH R250, R250 ;  /* 0x000000fa00fa7308 */ /* 0x000fe20000002400 */
[----:B------:R-:W-:Y:S02]  /*6eb0*/  ISETP.GE.AND P0, PT, R13, RZ, PT ;  /* 0x000000ff0d00720c */ /* 0x000fe40003f06270 */
[----:B------:R-:W-:Y:S02]  /*6ec0*/  I2FP.F32.S32 R133, R18 ;  /* 0x0000001200857245 */ /* 0x000fe40000201400 */
[----:B------:R-:W-:Y:S05]  /*6ed0*/  I2FP.F32.S32 R132, R21 ;  /* 0x0000001500847245 */ /* 0x000fea0000201400 */
[----:B------:R-:W2:Y:S01]  /*6ee0*/  MUFU.TANH R251, R251 ;  /* 0x000000fb00fb7308 */ /* 0x000ea20000002400 */
[----:B------:R-:W-:Y:S01]  /*6ef0*/  ISETP.GE.AND P1, PT, R9, RZ, PT ;  /* 0x000000ff0900720c */ /* 0x000fe20003f26270 */
[-C--:B-1----:R-:W-:Y:S01]  /*6f00*/  FFMA.FTZ R26, R133, -R0.reuse, R235 ;  /* 0x80000000851a7223 */ /* 0x082fe200000100eb */
[----:B------:R-:W-:Y:S01]  /*6f10*/  I2FP.F32.S32 R133, R19 ;  /* 0x0000001300857245 */ /* 0x000fe20000201400 */
[CC--:B----4-:R-:W-:Y:S01]  /*6f20*/  FFMA.FTZ R19, R132.reuse, -R0.reuse, R237 ;  /* 0x8000000084137223 */ /* 0x0d0fe200000100ed */
[----:B------:R-:W-:Y:S01]  /*6f30*/  FMUL.FTZ R237, R25, UR5 ;  /* 0x0000000519ed7c20 */ /* 0x000fe20008410000 */
[----:B------:R-:W-:Y:S01]  /*6f40*/  @!P6 IADD3 R17, -R241, 0x21, RZ ;  /* 0x00000021f111e810 */ /* 0x000fe20007ffe1ff */
[-C--:B-----5:R-:W-:Y:S03]  /*6f50*/  FFMA.FTZ R22, R132, -R0.reuse, R238 ;  /* 0x8000000084167223 */ /* 0x0a0fe600000100ee */
[----:B------:R-:W1:Y:S01]  /*6f60*/  MUFU.TANH R252, R252 ;  /* 0x000000fc00fc7308 */ /* 0x000e620000002400 */
[CC--:B------:R-:W-:Y:S01]  /*6f70*/  FFMA.FTZ R25, R133.reuse, -R0.reuse, R233 ;  /* 0x8000000085197223 */ /* 0x0c0fe200000100e9 */
[----:B------:R-:W-:Y:S01]  /*6f80*/  FFMA.FTZ R18, R133, -R0, R239 ;  /* 0x8000000085127223 */ /* 0x000fe200000100ef */
[----:B------:R-:W-:Y:S01]  /*6f90*/  I2FP.F32.S32 R133, R171 ;  /* 0x000000ab00857245 */ /* 0x000fe20000201400 */
[----:B------:R-:W-:Y:S01]  /*6fa0*/  FMUL.FTZ R238, R30, UR5 ;  /* 0x000000051eee7c20 */ /* 0x000fe20008410000 */
[----:B------:R-:W-:Y:S02]  /*6fb0*/  ISETP.GE.AND P6, PT, R11, RZ, PT ;  /* 0x000000ff0b00720c */ /* 0x000fe40003fc6270 */
[----:B------:R-:W-:Y:S03]  /*6fc0*/  I2FP.F32.S32 R132, R170 ;  /* 0x000000aa00847245 */ /* 0x000fe60000201400 */
[----:B------:R-:W3:Y:S01]  /*6fd0*/  MUFU.TANH R249, R249 ;  /* 0x000000f900f97308 */ /* 0x000ee20000002400 */
[CC--:B------:R-:W-:Y:S01]  /*6fe0*/  FFMA.FTZ R21, R133.reuse, -R0.reuse, R234 ;  /* 0x8000000085157223 */ /* 0x0c0fe200000100ea */
[-C--:B------:R-:W-:Y:S01]  /*6ff0*/  FFMA.FTZ R162, R133, -R0.reuse, R162 ;  /* 0x8000000085a27223 */ /* 0x080fe200000100a2 */
[----:B------:R-:W-:Y:S01]  /*7000*/  I2FP.F32.S32 R133, R169 ;  /* 0x000000a900857245 */ /* 0x000fe20000201400 */
[-C--:B--2---:R-:W-:Y:S01]  /*7010*/  FFMA.FTZ R251, R132, -R0.reuse, R251 ;  /* 0x8000000084fb7223 */ /* 0x084fe200000100fb */
[----:B------:R-:W-:Y:S01]  /*7020*/  I2FP.F32.S32 R134, R167 ;  /* 0x000000a700867245 */ /* 0x000fe20000201400 */
[----:B------:R-:W-:Y:S01]  /*7030*/  FMUL.FTZ R234, R32, UR5 ;  /* 0x0000000520ea7c20 */ /* 0x000fe20008410000 */
[----:B------:R-:W-:Y:S03]  /*7040*/  I2FP.F32.S32 R235, R177 ;  /* 0x000000b100eb7245 */ /* 0x000fe60000201400 */
[----:B------:R-:W2:Y:S01]  /*7050*/  MUFU.TANH R246, R246 ;  /* 0x000000f600f67308 */ /* 0x000ea20000002400 */
[CC--:B------:R-:W-:Y:S01]  /*7060*/  FFMA.FTZ R248, R133.reuse, -R0.reuse, R248 ;  /* 0x8000000085f87223 */ /* 0x0c0fe200000100f8 */
[-C--:B------:R-:W-:Y:S01]  /*7070*/  FFMA.FTZ R250, R133, -R0.reuse, R250 ;  /* 0x8000000085fa7223 */ /* 0x080fe200000100fa */
[-C--:B-1----:R-:W-:Y:S01]  /*7080*/  FFMA.FTZ R252, R132, -R0.reuse, R252 ;  /* 0x8000000084fc7223 */ /* 0x082fe200000100fc */
[----:B------:R-:W-:Y:S01]  /*7090*/  FMNMX.FTZ R133, R166, R3, !PT ;  /* 0x00000003a6857209 */ /* 0x000fe20007810000 */
[-C--:B------:R-:W-:Y:S01]  /*70a0*/  FFMA.FTZ R178, R235, -R0.reuse, R178 ;  /* 0x80000000ebb27223 */ /* 0x080fe200000100b2 */
[----:B------:R-:W-:Y:S01]  /*70b0*/  I2FP.F32.S32 R132, R165 ;  /* 0x000000a500847245 */ /* 0x000fe20000201400 */
[----:B------:R-:W-:Y:S03]  /*70c0*/  FMUL.FTZ R233, R33, UR5 ;  /* 0x0000000521e97c20 */ /* 0x000fe60008410000 */
[----:B------:R-:W1:Y:S01]  /*70d0*/  MUFU.TANH R236, R236 ;  /* 0x000000ec00ec7308 */ /* 0x000e620000002400 */
[-C--:B---3--:R-:W-:Y:S01]  /*70e0*/  FFMA.FTZ R249, R134, -R0.reuse, R249 ;  /* 0x8000000086f97223 */ /* 0x088fe200000100f9 */
[----:B------:R-:W-:Y:S02]  /*70f0*/  FMNMX.FTZ R133, R26, R133, !PT ;  /* 0x000000851a857209 */ /* 0x000fe40007810000 */
[C---:B------:R-:W-:Y:S02]  /*7100*/  @!P0 IADD3 R13, -R241.reuse, 0x30, RZ ;  /* 0x00000030f10d8810 */ /* 0x040fe40007ffe1ff */
[----:B------:R-:W-:Y:S04]  /*7110*/  @!P6 IADD3 R11, -R241, 0x31, RZ ;  /* 0x00000031f10be810 */ /* 0x000fe80007ffe1ff */
[----:B------:R-:W3:Y:S01]  /*7120*/  MUFU.TANH R247, R247 ;  /* 0x000000f700f77308 */ /* 0x000ee20000002400 */
[----:B--2---:R-:W-:Y:S01]  /*7130*/  FFMA.FTZ R246, R134, -R0, R246 ;  /* 0x8000000086f67223 */ /* 0x004fe200000100f6 */
[----:B------:R-:W-:Y:S02]  /*7140*/  FMNMX.FTZ R134, R19, R2, !PT ;  /* 0x0000000213867209 */ /* 0x000fe40007810000 */
[----:B------:R-:W-:Y:S02]  /*7150*/  @!P5 IADD3 R10, -R241, 0x38, RZ ;  /* 0x00000038f10ad810 */ /* 0x000fe40007ffe1ff */
[----:B------:R-:W-:Y:S04]  /*7160*/  FMNMX.FTZ R134, R25, R134, !PT ;  /* 0x0000008619867209 */ /* 0x000fe80007810000 */
[----:B------:R-:W2:Y:S01]  /*7170*/  MUFU.TANH R244, R244 ;  /* 0x000000f400f47308 */ /* 0x000ea20000002400 */
[----:B-1----:R-:W-:Y:S01]  /*7180*/  FFMA.FTZ R23, R235, -R0, R236 ;  /* 0x80000000eb177223 */ /* 0x002fe200000100ec */
[----:B------:R-:W-:Y:S01]  /*7190*/  @!P1 IADD3 R9, -R241, 0x39, RZ ;  /* 0x00000039f1099810 */ /* 0x000fe20007ffe1ff */
[----:B------:R-:W-:Y:S01]  /*71a0*/  FMUL.FTZ R241, R24, UR5 ;  /* 0x0000000518f17c20 */ /* 0x000fe20008410000 */
[----:B------:R-:W-:Y:S01]  /*71b0*/  FMNMX.FTZ R133, R22, R133, !PT ;  /* 0x0000008516857209 */ /* 0x000fe20007810000 */
[----:B------:R-:W-:Y:S01]  /*71c0*/  FMUL.FTZ R236, R31, UR5 ;  /* 0x000000051fec7c20 */ /* 0x000fe20008410000 */
[----:B------:R-:W-:Y:S01]  /*71d0*/  FMNMX.FTZ R134, R23, R134, !PT ;  /* 0x0000008617867209 */ /* 0x000fe20007810000 */
[----:B------:R-:W-:Y:S03]  /*71e0*/  FMUL.FTZ R235, R29, UR5 ;  /* 0x000000051deb7c20 */ /* 0x000fe60008410000 */
[----:B------:R-:W1:Y:S01]  /*71f0*/  MUFU.TANH R243, R243 ;  /* 0x000000f300f37308 */ /* 0x000e620000002400 */
[----:B---3--:R-:W-:Y:S01]  /*7200*/  FFMA.FTZ R247, R132, -R0, R247 ;  /* 0x8000000084f77223 */ /* 0x008fe200000100f7 */
[----:B------:R-:W-:Y:S02]  /*7210*/  I2FP.F32.S32 R135, R163 ;  /* 0x000000a300877245 */ /* 0x000fe40000201400 */
[----:B------:R-:W-:Y:S02]  /*7220*/  FMNMX.FTZ R133, R18, R133, !PT ;  /* 0x0000008512857209 */ /* 0x000fe40007810000 */
[----:B------:R-:W-:Y:S04]  /*7230*/  I2FP.F32.S32 R14, R14 ;  /* 0x0000000e000e7245 */ /* 0x000fe80000201400 */
[----:B------:R-:W3:Y:S01]  /*7240*/  MUFU.TANH R240, R27 ;  /* 0x0000001b00f07308 */ /* 0x000ee20000002400 */
[-C--:B--2---:R-:W-:Y:S01]  /*7250*/  FFMA.FTZ R244, R132, -R0.reuse, R244 ;  /* 0x8000000084f47223 */ /* 0x084fe200000100f4 */
[----:B------:R-:W-:Y:S02]  /*7260*/  I2FP.F32.S32 R132, R17 ;  /* 0x0000001100847245 */ /* 0x000fe40000201400 */
[----:B------:R-:W-:Y:S02]  /*7270*/  FMNMX.FTZ R17, R178, R133, !PT ;  /* 0x00000085b2117209 */ /* 0x000fe40007810000 */
[----:B------:R-:W-:Y:S04]  /*7280*/  I2FP.F32.S32 R133, R15 ;  /* 0x0000000f00857245 */ /* 0x000fe80000201400 */
[----:B------:R-:W2:Y:S01]  /*7290*/  MUFU.TANH R245, R245 ;  /* 0x000000f500f57308 */ /* 0x000ea20000002400 */
[-C--:B-1----:R-:W-:Y:S01]  /*72a0*/  FFMA.FTZ R243, R132, -R0.reuse, R243 ;  /* 0x8000000084f37223 */ /* 0x082fe200000100f3 */
[----:B------:R-:W-:Y:S02]  /*72b0*/  FMNMX.FTZ R17, R162, R17, !PT ;  /* 0x00000011a2117209 */ /* 0x000fe40007810000 */
[----:B------:R-:W-:Y:S02]  /*72c0*/  I2FP.F32.S32 R5, R11 ;  /* 0x0000000b00057245 */ /* 0x000fe40000201400 */
[----:B------:R-:W-:Y:S04]  /*72d0*/  FMNMX.FTZ R17, R252, R17, !PT ;  /* 0x00000011fc117209 */ /* 0x000fe80007810000 */
[----:B------:R-:W1:Y:S01]  /*72e0*/  MUFU.TANH R242, R242 ;  /* 0x000000f200f27308 */ /* 0x000e620000002400 */
[----:B---3--:R-:W-:Y:S01]  /*72f0*/  FFMA.FTZ R240, R132, -R0, R240 ;  /* 0x8000000084f07223 */ /* 0x008fe200000100f0 */
[----:B------:R-:W-:Y:S01]  /*7300*/  FMNMX.FTZ R132, R21, R134, !PT ;  /* 0x0000008615847209 */ /* 0x000fe20007810000 */
[----:B------:R-:W-:Y:S01]  /*7310*/  FMUL.FTZ R134, R35, UR5 ;  /* 0x0000000523867c20 */ /* 0x000fe20008410000 */
[----:B------:R-:W-:Y:S02]  /*7320*/  FMNMX.FTZ R17, R250, R17, !PT ;  /* 0x00000011fa117209 */ /* 0x000fe40007810000 */
[----:B------:R-:W-:Y:S04]  /*7330*/  FMNMX.FTZ R132, R251, R132, !PT ;  /* 0x00000084fb847209 */ /* 0x000fe80007810000 */
[----:B------:R3:W4:Y:S01]  /*7340*/  MUFU.TANH R239, R237 ;  /* 0x000000ed00ef7308 */ /* 0x0007220000002400 */
[----:B--2---:R-:W-:Y:S01]  /*7350*/  FFMA.FTZ R245, R135, -R0, R245 ;  /* 0x8000000087f57223 */ /* 0x004fe200000100f5 */
[----:B------:R-:W-:Y:S02]  /*7360*/  FMNMX.FTZ R132, R248, R132, !PT ;  /* 0x00000084f8847209 */ /* 0x000fe40007810000 */
[----:B------:R-:W-:Y:S02]  /*7370*/  FMNMX.FTZ R17, R246, R17, !PT ;  /* 0x00000011f6117209 */ /* 0x000fe40007810000 */
[----:B------:R-:W-:Y:S04]  /*7380*/  FMNMX.FTZ R132, R249, R132, !PT ;  /* 0x00000084f9847209 */ /* 0x000fe80007810000 */
[----:B------:R-:W2:Y:S01]  /*7390*/  MUFU.TANH R241, R241 ;  /* 0x000000f100f17308 */ /* 0x000ea20000002400 */
[----:B-1----:R-:W-:Y:S01]  /*73a0*/  FFMA.FTZ R242, R135, -R0, R242 ;  /* 0x8000000087f27223 */ /* 0x002fe200000100f2 */
[----:B------:R-:W-:Y:S01]  /*73b0*/  FMUL.FTZ R135, R34, UR5 ;  /* 0x0000000522877c20 */ /* 0x000fe20008410000 */
[----:B------:R-:W-:Y:S02]  /*73c0*/  FMNMX.FTZ R132, R247, R132, !PT ;  /* 0x00000084f7847209 */ /* 0x000fe40007810000 */
[----:B------:R-:W-:Y:S02]  /*73d0*/  ISETP.GT.AND P5, PT, R230, RZ, PT ;  /* 0x000000ffe600720c */ /* 0x000fe40003fa4270 */
[----:B------:R-:W-:Y:S03]  /*73e0*/  I2FP.F32.S32 R11, R10 ;  /* 0x0000000a000b7245 */ /* 0x000fe60000201400 */
[----:B------:R-:W1:Y:S01]  /*73f0*/  MUFU.TANH R238, R238 ;  /* 0x000000ee00ee7308 */ /* 0x000e620000002400 */
[----:B---3--:R-:W-:Y:S01]  /*7400*/  FMUL.FTZ R237, R28, UR5 ;  /* 0x000000051ced7c20 */ /* 0x008fe20008410000 */
[-C--:B----4-:R-:W-:Y:S08]  /*7410*/  FFMA.FTZ R239, R133, -R0.reuse, R239 ;  /* 0x8000000085ef7223 */ /* 0x090ff000000100ef */
[----:B------:R-:W3:Y:S01]  /*7420*/  MUFU.TANH R236, R236 ;  /* 0x000000ec00ec7308 */ /* 0x000ee20000002400 */
[CC--:B--2---:R-:W-:Y:S09]  /*7430*/  FFMA.FTZ R241, R14.reuse, -R0.reuse, R241 ;  /* 0x800000000ef17223 */ /* 0x0c4ff200000100f1 */
[----:B------:R-:W2:Y:S01]  /*7440*/  MUFU.TANH R237, R237 ;  /* 0x000000ed00ed7308 */ /* 0x000ea20000002400 */
[----:B-1----:R-:W-:Y:S01]  /*7450*/  FFMA.FTZ R238, R14, -R0, R238 ;  /* 0x800000000eee7223 */ /* 0x002fe200000100ee */
[----:B------:R-:W-:Y:S02]  /*7460*/  FMNMX.FTZ R14, R245, R132, !PT ;  /* 0x00000084f50e7209 */ /* 0x000fe40007810000 */
[----:B------:R-:W-:Y:S02]  /*7470*/  FMNMX.FTZ R132, R244, R17, !PT ;  /* 0x00000011f4847209 */ /* 0x000fe40007810000 */
[----:B------:R-:W-:Y:S04]  /*7480*/  FMNMX.FTZ R14, R243, R14, !PT ;  /* 0x0000000ef30e7209 */ /* 0x000fe80007810000 */
[----:B------:R-:W1:Y:S01]  /*7490*/  MUFU.TANH R135, R135 ;  /* 0x0000008700877308 */ /* 0x000e620000002400 */
[-C--:B---3--:R-:W-:Y:S01]  /*74a0*/  FFMA.FTZ R236, R133, -R0.reuse, R236 ;  /* 0x8000000085ec7223 */ /* 0x088fe200000100ec */
[----:B------:R-:W-:Y:S08]  /*74b0*/  I2FP.F32.S32 R133, R13 ;  /* 0x0000000d00857245 */ /* 0x000ff00000201400 */
[----:B------:R-:W3:Y:S01]  /*74c0*/  MUFU.TANH R235, R235 ;  /* 0x000000eb00eb7308 */ /* 0x000ee20000002400 */
[CC--:B--2---:R-:W-:Y:S09]  /*74d0*/  FFMA.FTZ R237, R133.reuse, -R0.reuse, R237 ;  /* 0x8000000085ed7223 */ /* 0x0c4ff200000100ed */
[----:B------:R-:W2:Y:S01]  /*74e0*/  MUFU.TANH R234, R234 ;  /* 0x000000ea00ea7308 */ /* 0x000ea20000002400 */
[----:B-1----:R-:W-:Y:S01]  /*74f0*/  FFMA.FTZ R135, R133, -R0, R135 ;  /* 0x8000000085877223 */ /* 0x002fe20000010087 */
[----:B------:R-:W-:Y:S02]  /*7500*/  FMNMX.FTZ R133, R242, R132, !PT ;  /* 0x00000084f2857209 */ /* 0x000fe40007810000 */
[----:B------:R-:W-:Y:S02]  /*7510*/  FMNMX.FTZ R132, R241, R14, !PT ;  /* 0x0000000ef1847209 */ /* 0x000fe40007810000 */
[----:B------:R-:W-:Y:S02]  /*7520*/  FMNMX.FTZ R13, R240, R133, !PT ;  /* 0x00000085f00d7209 */ /* 0x000fe40007810000 */
[----:B------:R-:W-:Y:S02]  /*7530*/  FMNMX.FTZ R133, R239, R132, !PT ;  /* 0x00000084ef857209 */ /* 0x000fe40007810000 */
[----:B------:R-:W1:Y:S01]  /*7540*/  MUFU.TANH R134, R134 ;  /* 0x0000008600867308 */ /* 0x000e620000002400 */
[----:B------:R-:W-:Y:S01]  /*7550*/  I2FP.F32.S32 R132, R9 ;  /* 0x0000000900847245 */ /* 0x000fe20000201400 */
[-C--:B---3--:R-:W-:Y:S01]  /*7560*/  FFMA.FTZ R235, R5, -R0.reuse, R235 ;  /* 0x8000000005eb7223 */ /* 0x088fe200000100eb */
[----:B------:R-:W-:Y:S02]  /*7570*/  FMNMX.FTZ R9, R238, R13, !PT ;  /* 0x0000000dee097209 */ /* 0x000fe40007810000 */
[----:B------:R-:W-:Y:S02]  /*7580*/  FMNMX.FTZ R133, R237, R133, !PT ;  /* 0x00000085ed857209 */ /* 0x000fe40007810000 */
[----:B------:R-:W-:Y:S03]  /*7590*/  FMNMX.FTZ R4, R236, R9, !PT ;  /* 0x00000009ec047209 */ /* 0x000fe60007810000 */
[----:B------:R-:W3:Y:S01]  /*75a0*/  MUFU.TANH R233, R233 ;  /* 0x000000e900e97308 */ /* 0x000ee20000002400 */
[----:B------:R-:W-:Y:S01]  /*75b0*/  FMNMX.FTZ R133, R235, R133, !PT ;  /* 0x00000085eb857209 */ /* 0x000fe20007810000 */
[-C--:B--2---:R-:W-:Y:S01]  /*75c0*/  FFMA.FTZ R234, R11, -R0.reuse, R234 ;  /* 0x800000000bea7223 */ /* 0x084fe200000100ea */
[----:B-1----:R-:W-:Y:S01]  /*75d0*/  FFMA.FTZ R134, R5, -R0, R134 ;  /* 0x8000000005867223 */ /* 0x002fe20000010086 */
[----:B------:R-:W-:Y:S04]  /*75e0*/  FMNMX.FTZ R5, R135, R4, !PT ;  /* 0x0000000487057209 */ /* 0x000fe80007810000 */
[----:B------:R-:W-:Y:S01]  /*75f0*/  FMNMX.FTZ R5, R134, R5, !PT ;  /* 0x0000000586057209 */ /* 0x000fe20007810000 */
[----:B---3--:R-:W-:Y:S01]  /*7600*/  FFMA.FTZ R233, R132, -R0, R233 ;  /* 0x8000000084e97223 */ /* 0x008fe200000100e9 */
[----:B------:R-:W-:Y:S04]  /*7610*/  FMNMX.FTZ R132, R234, R133, !PT ;  /* 0x00000085ea847209 */ /* 0x000fe80007810000 */
[----:B------:R-:W-:Y:S01]  /*7620*/  FMNMX.FTZ R27, R233, R132, !PT ;  /* 0x00000084e91b7209 */ /* 0x000fe20007810000 */
[----:B------:R-:W-:Y:S06]  /*7630*/  @P5 BRA `(.L_x_256) ;  /* 0xffffffe000845947 */ /* 0x000fec000383ffff */
.L_x_255:
[----:B------:R-:W1:Y:S01]  /*7640*/  SHFL.BFLY PT, R4, R5, 0x2, 0x1f ;  /* 0x0c401f0005047f89 */ /* 0x000e6200000e0000 */
[----:B------:R-:W-:Y:S07]  /*7650*/  IADD3 R230, R230, -0x1, RZ ;  /* 0xffffffffe6e67810 */ /* 0x000fee0007ffe0ff */
[----:B--2---:R-:W2:Y:S08]  /*7660*/  SHFL.BFLY PT, R8, R27, 0x2, 0x1f ;  /* 0x0c401f001b087f89 */ /* 0x004eb000000e0000 */
        /* <DEDUP_REMOVED lines=28> */
[----:B------:R-:W1:Y:S01]  /*7830*/  LDSM.16.MT88.4 R16, [R200+0x12000] ;  /* 0x01200000c810783b */ /* 0x000e620000004200 */
[--C-:B------:R-:W-:Y:S01]  /*7840*/  FFMA.FTZ R168, R23, UR4, -R144.reuse ;  /* 0x0000000417a87c23 */ /* 0x100fe20008010890 */
[--C-:B------:R-:W-:Y:S01]  /*7850*/  FFMA.FTZ R167, R21, UR4, -R144.reuse ;  /* 0x0000000415a77c23 */ /* 0x100fe20008010890 */
[----:B------:R-:W2:Y:S01]  /*7860*/  MUFU.EX2 R2, R2 ;  /* 0x0000000200027308 */ /* 0x000ea20000000800 */
[--C-:B------:R-:W-:Y:S01]  /*7870*/  FFMA.FTZ R173, R162, UR4, -R145.reuse ;  /* 0x00000004a2ad7c23 */ /* 0x100fe20008010891 */
[--C-:B------:R-:W-:Y:S01]  /*7880*/  FFMA.FTZ R176, R251, UR4, -R144.reuse ;  /* 0x00000004fbb07c23 */ /* 0x100fe20008010890 */
[--C-:B------:R-:W-:Y:S01]  /*7890*/  FFMA.FTZ R177, R248, UR4, -R144.reuse ;  /* 0x00000004f8b17c23 */ /* 0x100fe20008010890 */
[--C-:B------:R-:W-:Y:S01]  /*78a0*/  FFMA.FTZ R179, R247, UR4, -R144.reuse ;  /* 0x00000004f7b37c23 */ /* 0x100fe20008010890 */
[----:B------:R-:W3:Y:S01]  /*78b0*/  LDSM.16.MT88.4 R24, [R198+0x12000] ;  /* 0x01200000c618783b */ /* 0x000ee20000004200 */
[--C-:B------:R-:W-:Y:S01]  /*78c0*/  FFMA.FTZ R243, R243, UR4, -R144.reuse ;  /* 0x00000004f3f37c23 */ /* 0x100fe20008010890 */
[--C-:B------:R-:W-:Y:S03]  /*78d0*/  FFMA.FTZ R241, R241, UR4, -R144.reuse ;  /* 0x00000004f1f17c23 */ /* 0x100fe60008010890 */
[----:B------:R-:W4:Y:S01]  /*78e0*/  MUFU.EX2 R3, R5 ;  /* 0x0000000500037308 */ /* 0x000f220000000800 */
[--C-:B------:R-:W-:Y:S01]  /*78f0*/  FFMA.FTZ R235, R235, UR4, -R144.reuse ;  /* 0x00000004ebeb7c23 */ /* 0x100fe20008010890 */
[--C-:B------:R-:W-:Y:S01]  /*7900*/  FFMA.FTZ R234, R234, UR4, -R144.reuse ;  /* 0x00000004eaea7c23 */ /* 0x100fe20008010890 */
[--C-:B------:R-:W-:Y:S01]  /*7910*/  FFMA.FTZ R233, R233, UR4, -R144.reuse ;  /* 0x00000004e9e97c23 */ /* 0x100fe20008010890 */
[--C-:B------:R-:W-:Y:S01]  /*7920*/  FFMA.FTZ R172, R178, UR4, -R145.reuse ;  /* 0x00000004b2ac7c23 */ /* 0x100fe20008010891 */
[----:B------:R-:W-:Y:S01]  /*7930*/  LDSM.16.MT88.4 R160, [R200+0x17800] ;  /* 0x01780000c8a0783b */ /* 0x000fe20000004200 */
[--C-:B------:R-:W-:Y:S01]  /*7940*/  FFMA.FTZ R178, R249, UR4, -R144.reuse ;  /* 0x00000004f9b27c23 */ /* 0x100fe20008010890 */
[--C-:B------:R-:W-:Y:S03]  /*7950*/  FFMA.FTZ R174, R252, UR4, -R145.reuse ;  /* 0x00000004fcae7c23 */ /* 0x100fe60008010891 */
[----:B------:R-:W-:Y:S01]  /*7960*/  MUFU.EX2 R171, R171 ;  /* 0x000000ab00ab7308 */ /* 0x000fe20000000800 */
[C---:B--2---:R-:W-:Y:S01]  /*7970*/  FMUL.FTZ R6, R2.reuse, R130 ;  /* 0x0000008202067220 */ /* 0x044fe20000410000 */
[C---:B------:R-:W-:Y:S01]  /*7980*/  FMUL.FTZ R7, R2.reuse, R131 ;  /* 0x0000008302077220 */ /* 0x040fe20000410000 */
[C---:B------:R-:W-:Y:S01]  /*7990*/  FMUL.FTZ R10, R2.reuse, R126 ;  /* 0x0000007e020a7220 */ /* 0x040fe20000410000 */
[C---:B------:R-:W-:Y:S01]  /*79a0*/  FMUL.FTZ R11, R2.reuse, R127 ;  /* 0x0000007f020b7220 */ /* 0x040fe20000410000 */
[C---:B------:R-:W-:Y:S01]  /*79b0*/  FMUL.FTZ R14, R2.reuse, R122 ;  /* 0x0000007a020e7220 */ /* 0x040fe20000410000 */
[C---:B------:R-:W-:Y:S01]  /*79c0*/  FMUL.FTZ R15, R2.reuse, R123 ;  /* 0x0000007b020f7220 */ /* 0x040fe20000410000 */
[C---:B------:R-:W-:Y:S03]  /*79d0*/  FMUL.FTZ R22, R2.reuse, R114 ;  /* 0x0000007202167220 */ /* 0x040fe60000410000 */
[----:B------:R-:W2:Y:S01]  /*79e0*/  MUFU.EX2 R166, R166 ;  /* 0x000000a600a67308 */ /* 0x000ea20000000800 */
[C---:B----4-:R-:W-:Y:S01]  /*79f0*/  FMUL.FTZ R4, R3.reuse, R128 ;  /* 0x0000008003047220 */ /* 0x050fe20000410000 */
[C---:B------:R-:W-:Y:S01]  /*7a00*/  FMUL.FTZ R5, R3.reuse, R129 ;  /* 0x0000008103057220 */ /* 0x040fe20000410000 */
[C---:B------:R-:W-:Y:S01]  /*7a10*/  FMUL.FTZ R8, R3.reuse, R124 ;  /* 0x0000007c03087220 */ /* 0x040fe20000410000 */
[C---:B------:R-:W-:Y:S01]  /*7a20*/  FMUL.FTZ R9, R3.reuse, R125 ;  /* 0x0000007d03097220 */ /* 0x040fe20000410000 */
[C---:B------:R-:W-:Y:S01]  /*7a30*/  FMUL.FTZ R12, R3.reuse, R120 ;  /* 0x00000078030c7220 */ /* 0x040fe20000410000 */
[C---:B------:R-:W-:Y:S01]  /*7a40*/  FMUL.FTZ R13, R3.reuse, R121 ;  /* 0x00000079030d7220 */ /* 0x040fe20000410000 */
[C---:B------:R-:W-:Y:S03]  /*7a50*/  FMUL.FTZ R23, R2.reuse, R115 ;  /* 0x0000007302177220 */ /* 0x040fe60000410000 */
[----:B------:R-:W-:Y:S01]  /*7a60*/  MUFU.EX2 R165, R165 ;  /* 0x000000a500a57308 */ /* 0x000fe20000000800 */
[----:B------:R-:W4:Y:S01]  /*7a70*/  LDSM.16.MT88.4 R120, [R200+0x14000] ;  /* 0x01400000c878783b */ /* 0x000f220000004200 */
[C---:B------:R-:W-:Y:S01]  /*7a80*/  FMUL.FTZ R20, R3.reuse, R112 ;  /* 0x0000007003147220 */ /* 0x040fe20000410000 */
[C---:B------:R-:W-:Y:S01]  /*7a90*/  FMUL.FTZ R21, R3.reuse, R113 ;  /* 0x0000007103157220 */ /* 0x040fe20000410000 */
[C---:B------:R-:W-:Y:S01]  /*7aa0*/  FMUL.FTZ R30, R2.reuse, R106 ;  /* 0x0000006a021e7220 */ /* 0x040fe20000410000 */
[----:B------:R-:W-:Y:S01]  /*7ab0*/  FMUL.FTZ R31, R2, R107 ;  /* 0x0000006b021f7220 */ /* 0x000fe20000410000 */
[C---:B------:R-:W-:Y:S01]  /*7ac0*/  FMUL.FTZ R28, R3.reuse, R104 ;  /* 0x00000068031c7220 */ /* 0x040fe20000410000 */
[C---:B------:R-:W-:Y:S03]  /*7ad0*/  FMUL.FTZ R29, R3.reuse, R105 ;  /* 0x00000069031d7220 */ /* 0x040fe60000410000 */
[----:B------:R-:W5:Y:S01]  /*7ae0*/  MUFU.EX2 R164, R164 ;  /* 0x000000a400a47308 */ /* 0x000f620000000800 */
[----:B--2---:R-:W-:Y:S01]  /*7af0*/  F2FP.F16.F32.PACK_AB R129, R166, R171 ;  /* 0x000000aba681723e */ /* 0x004fe200000000ff */
[----:B------:R-:W2:Y:S01]  /*7b00*/  LDSM.16.MT88.4 R104, [R198+0x14000] ;  /* 0x01400000c668783b */ /* 0x000ea20000004200 */
[C---:B------:R-:W-:Y:S01]  /*7b10*/  FMUL.FTZ R38, R2.reuse, R38 ;  /* 0x0000002602267220 */ /* 0x040fe20000410000 */
[C---:B------:R-:W-:Y:S01]  /*7b20*/  FMUL.FTZ R39, R2.reuse, R39 ;  /* 0x0000002702277220 */ /* 0x040fe20000410000 */
[C---:B------:R-:W-:Y:S01]  /*7b30*/  FMUL.FTZ R36, R3.reuse, R36 ;  /* 0x0000002403247220 */ /* 0x040fe20000410000 */
[C---:B------:R-:W-:Y:S01]  /*7b40*/  FMUL.FTZ R37, R3.reuse, R37 ;  /* 0x0000002503257220 */ /* 0x040fe20000410000 */
[C---:B------:R-:W-:Y:S03]  /*7b50*/  FMUL.FTZ R42, R2.reuse, R42 ;  /* 0x0000002a022a7220 */ /* 0x040fe60000410000 */
[----:B------:R-:W-:Y:S01]  /*7b60*/  MUFU.EX2 R170, R170 ;  /* 0x000000aa00aa7308 */ /* 0x000fe20000000800 */
[C---:B------:R-:W-:Y:S01]  /*7b70*/  FMUL.FTZ R43, R2.reuse, R43 ;  /* 0x0000002b022b7220 */ /* 0x040fe20000410000 */
[----:B------:R-:W-:Y:S01]  /*7b80*/  LDSM.16.MT88.4 R112, [R200+0x16000] ;  /* 0x01600000c870783b */ /* 0x000fe20000004200 */
[C---:B------:R-:W-:Y:S01]  /*7b90*/  FMUL.FTZ R40, R3.reuse, R40 ;  /* 0x0000002803287220 */ /* 0x040fe20000410000 */
[C---:B------:R-:W-:Y:S01]  /*7ba0*/  FMUL.FTZ R41, R3.reuse, R41 ;  /* 0x0000002903297220 */ /* 0x040fe20000410000 */
[C---:B------:R-:W-:Y:S01]  /*7bb0*/  FMUL.FTZ R46, R2.reuse, R46 ;  /* 0x0000002e022e7220 */ /* 0x040fe20000410000 */
[----:B------:R-:W-:Y:S01]  /*7bc0*/  FMUL.FTZ R47, R2, R47 ;  /* 0x0000002f022f7220 */ /* 0x000fe20000410000 */
[C---:B------:R-:W-:Y:S03]  /*7bd0*/  FMUL.FTZ R44, R3.reuse, R44 ;  /* 0x0000002c032c7220 */ /* 0x040fe60000410000 */
[----:B------:R-:W1:Y:S01]  /*7be0*/  MUFU.EX2 R169, R169 ;  /* 0x000000a900a97308 */ /* 0x000e620000000800 */
[----:B-----5:R-:W-:Y:S01]  /*7bf0*/  F2FP.F16.F32.PACK_AB R131, R164, R165 ;  /* 0x000000a5a483723e */ /* 0x020fe200000000ff */
[----:B------:R-:W-:Y:S01]  /*7c00*/  LDSM.16.MT88.4 R124, [R200+0x14800] ;  /* 0x01480000c87c783b */ /* 0x000fe20000004200 */
        /* <DEDUP_REMOVED lines=13> */
[----:B------:R-:W5:Y:S01]  /*7ce0*/  MUFU.EX2 R167, R167 ;  /* 0x000000a700a77308 */ /* 0x000f620000000800 */
        /* <DEDUP_REMOVED lines=15> */
[C---:B------:R-:W-:Y:S01]  /*7de0*/  FMUL.FTZ R75, R2.reuse, R75 ;  /* 0x0000004b024b7220 */ /* 0x040fe20000410000 */
[----:B-----5:R-:W-:Y:S01]  /*7df0*/  F2FP.F16.F32.PACK_AB R130, R167, R168 ;  /* 0x000000a8a782723e */ /* 0x020fe200000000ff */
        /* <DEDUP_REMOVED lines=9> */
[C---:B------:R-:W-:Y:S05]  /*7e90*/  HMMA.16816.F32 R8, R128.reuse, R18, R8 ;  /* 0x000000128008723c */ /* 0x040fea0000001808 */
[----:B------:R-:W1:Y:S01]  /*7ea0*/  MUFU.EX2 R173, R173 ;  /* 0x000000ad00ad7308 */ /* 0x000e620000000800 */
[C---:B------:R-:W-:Y:S01]  /*7eb0*/  FMUL.FTZ R16, R3.reuse, R116 ;  /* 0x0000007403107220 */ /* 0x040fe20000410000 */
[C---:B---3--:R-:W-:Y:S04]  /*7ec0*/  HMMA.16816.F32 R12, R128.reuse, R24, R12 ;  /* 0x00000018800c723c */ /* 0x048fe8000000180c */
[C---:B------:R-:W-:Y:S01]  /*7ed0*/  FMUL.FTZ R18, R2.reuse, R118 ;  /* 0x0000007602127220 */ /* 0x040fe20000410000 */
[C---:B------:R-:W-:Y:S01]  /*7ee0*/  FMUL.FTZ R19, R2.reuse, R119 ;  /* 0x0000007702137220 */ /* 0x040fe20000410000 */
[C---:B------:R-:W-:Y:S01]  /*7ef0*/  FMUL.FTZ R17, R3.reuse, R117 ;  /* 0x0000007503117220 */ /* 0x040fe20000410000 */
[C---:B------:R-:W-:Y:S01]  /*7f00*/  FMUL.FTZ R24, R3.reuse, R108 ;  /* 0x0000006c03187220 */ /* 0x040fe20000410000 */
[----:B------:R-:W-:Y:S01]  /*7f10*/  LDSM.16.MT88.4 R116, [R197+0x12800] ;  /* 0x01280000c574783b */ /* 0x000fe20000004200 */
[----:B------:R-:W-:Y:S02]  /*7f20*/  MUFU.EX2 R174, R174 ;  /* 0x000000ae00ae7308 */ /* 0x000fe40000000800 */
[C---:B------:R-:W-:Y:S01]  /*7f30*/  FMUL.FTZ R25, R3.reuse, R109 ;  /* 0x0000006d03197220 */ /* 0x040fe20000410000 */
[C---:B------:R-:W-:Y:S01]  /*7f40*/  FMUL.FTZ R83, R2.reuse, R83 ;  /* 0x0000005302537220 */ /* 0x040fe20000410000 */
[C---:B------:R-:W-:Y:S01]  /*7f50*/  FMUL.FTZ R80, R3.reuse, R80 ;  /* 0x0000005003507220 */ /* 0x040fe20000410000 */
[C---:B------:R-:W-:Y:S03]  /*7f60*/  HMMA.16816.F32 R16, R128.reuse, R26, R16 ;  /* 0x0000001a8010723c */ /* 0x040fe60000001810 */
[C---:B------:R-:W-:Y:S01]  /*7f70*/  FMUL.FTZ R81, R3.reuse, R81 ;  /* 0x0000005103517220 */ /* 0x040fe20000410000 */
[C---:B------:R-:W-:Y:S01]  /*7f80*/  FMUL.FTZ R86, R2.reuse, R86 ;  /* 0x0000005602567220 */ /* 0x040fe20000410000 */
[C---:B------:R-:W-:Y:S01]  /*7f90*/  FMUL.FTZ R87, R2.reuse, R87 ;  /* 0x0000005702577220 */ /* 0x040fe20000410000 */
[C---:B------:R-:W-:Y:S01]  /*7fa0*/  HMMA.16816.F32 R20, R128.reuse, R32, R20 ;  /* 0x000000208014723c */ /* 0x040fe20000001814 */
[----:B------:R-:W-:Y:S04]  /*7fb0*/  MUFU.EX2 R176, R176 ;  /* 0x000000b000b07308 */ /* 0x000fe80000000800 */
[C---:B------:R-:W-:Y:S01]  /*7fc0*/  FMUL.FTZ R26, R2.reuse, R110 ;  /* 0x0000006e021a7220 */ /* 0x040fe20000410000 */
[----:B------:R-:W-:Y:S01]  /*7fd0*/  FMUL.FTZ R27, R2, R111 ;  /* 0x0000006f021b7220 */ /* 0x000fe20000410000 */
[C---:B------:R-:W-:Y:S01]  /*7fe0*/  FMUL.FTZ R32, R3.reuse, R100 ;  /* 0x0000006403207220 */ /* 0x040fe20000410000 */
[----:B------:R-:W3:Y:S03]  /*7ff0*/  LDSM.16.MT88.4 R108, [R197+0x14000] ;  /* 0x01400000c56c783b */ /* 0x000ee60000004200 */
[----:B------:R-:W-:Y:S01]  /*8000*/  MUFU.EX2 R177, R177 ;  /* 0x000000b100b17308 */ /* 0x000fe20000000800 */
[C---:B------:R-:W-:Y:S01]  /*8010*/  FMUL.FTZ R33, R3.reuse, R101 ;  /* 0x0000006503217220 */ /* 0x040fe20000410000 */
[C---:B------:R-:W-:Y:S01]  /*8020*/  FMUL.FTZ R84, R3.reuse, R84 ;  /* 0x0000005403547220 */ /* 0x040fe20000410000 */
[C---:B------:R-:W-:Y:S03]  /*8030*/  HMMA.16816.F32 R24, R128.reuse, R34, R24 ;  /* 0x000000228018723c */ /* 0x040fe60000001818 */
[C---:B------:R-:W-:Y:S01]  /*8040*/  FMUL.FTZ R85, R3.reuse, R85 ;  /* 0x0000005503557220 */ /* 0x040fe20000410000 */
[--C-:B------:R-:W-:Y:S01]  /*8050*/  FFMA.FTZ R175, R250, UR4, -R145.reuse ;  /* 0x00000004faaf7c23 */ /* 0x100fe20008010891 */
[C---:B------:R-:W-:Y:S01]  /*8060*/  FMUL.FTZ R90, R2.reuse, R90 ;  /* 0x0000005a025a7220 */ /* 0x040fe20000410000 */
[C---:B------:R-:W-:Y:S01]  /*8070*/  HMMA.16816.F32 R28, R128.reuse, R136, R28 ;  /* 0x00000088801c723c */ /* 0x040fe2000000181c */
[----:B------:R-:W-:Y:S04]  /*8080*/  MUFU.EX2 R178, R178 ;  /* 0x000000b200b27308 */ /* 0x000fe80000000800 */
[C---:B------:R-:W-:Y:S01]  /*8090*/  FMUL.FTZ R34, R2.reuse, R102 ;  /* 0x0000006602227220 */ /* 0x040fe20000410000 */
[C---:B------:R-:W-:Y:S01]  /*80a0*/  FMUL.FTZ R35, R2.reuse, R103 ;  /* 0x0000006702237220 */ /* 0x040fe20000410000 */
[C---:B------:R-:W-:Y:S01]  /*80b0*/  FMUL.FTZ R91, R2.reuse, R91 ;  /* 0x0000005b025b7220 */ /* 0x040fe20000410000 */
[----:B------:R-:W5:Y:S03]  /*80c0*/  LDSM.16.MT88.4 R100, [R196+0x14000] ;  /* 0x01400000c464783b */ /* 0x000f660000004200 */
[----:B------:R-:W1:Y:S01]  /*80d0*/  MUFU.EX2 R175, R175 ;  /* 0x000000af00af7308 */ /* 0x000e620000000800 */
[C---:B------:R-:W-:Y:S01]  /*80e0*/  FMUL.FTZ R88, R3.reuse, R88 ;  /* 0x0000005803587220 */ /* 0x040fe20000410000 */
[C---:B------:R-:W-:Y:S01]  /*80f0*/  FMUL.FTZ R89, R3.reuse, R89 ;  /* 0x0000005903597220 */ /* 0x040fe20000410000 */
[C---:B------:R-:W-:Y:S02]  /*8100*/  HMMA.16816.F32 R32, R128.reuse, R138, R32 ;  /* 0x0000008a8020723c */ /* 0x040fe40000001820 */
[----:B------:R-:W-:Y:S05]  /*8110*/  LDSM.16.MT88.4 R136, [R198+0x14800] ;  /* 0x01480000c688783b */ /* 0x000fea0000004200 */
[----:B------:R-:W1:Y:S01]  /*8120*/  MUFU.EX2 R179, R179 ;  /* 0x000000b300b37308 */ /* 0x000e620000000800 */
[C---:B------:R-:W-:Y:S01]  /*8130*/  FMUL.FTZ R94, R2.reuse, R94 ;  /* 0x0000005e025e7220 */ /* 0x040fe20000410000 */
[C---:B----4-:R-:W-:Y:S03]  /*8140*/  HMMA.16816.F32 R36, R128.reuse, R120, R36 ;  /* 0x000000788024723c */ /* 0x050fe60000001824 */
[C---:B------:R-:W-:Y:S03]  /*8150*/  FMUL.FTZ R95, R2.reuse, R95 ;  /* 0x0000005f025f7220 */ /* 0x040fe60000410000 */
[C---:B------:R-:W-:Y:S01]  /*8160*/  HMMA.16816.F32 R40, R128.reuse, R122, R40 ;  /* 0x0000007a8028723c */ /* 0x040fe20000001828 */
[----:B------:R-:W-:Y:S01]  /*8170*/  LDSM.16.MT88.4 R120, [R196+0x12800] ;  /* 0x01280000c478783b */ /* 0x000fe20000004200 */
[----:B------:R-:W-:Y:S03]  /*8180*/  MUFU.EX2 R243, R243 ;  /* 0x000000f300f37308 */ /* 0x000fe60000000800 */
[C---:B------:R-:W-:Y:S01]  /*8190*/  FMUL.FTZ R92, R3.reuse, R92 ;  /* 0x0000005c035c7220 */ /* 0x040fe20000410000 */
[C---:B--2---:R-:W-:Y:S06]  /*81a0*/  HMMA.16816.F32 R44, R128.reuse, R104, R44 ;  /* 0x00000068802c723c */ /* 0x044fec000000182c */
[----:B------:R-:W-:Y:S01]  /*81b0*/  MUFU.EX2 R241, R241 ;  /* 0x000000f100f17308 */ /* 0x000fe20000000800 */
[C---:B------:R-:W-:Y:S01]  /*81c0*/  FMUL.FTZ R93, R3.reuse, R93 ;  /* 0x0000005d035d7220 */ /* 0x040fe20000410000 */
[C---:B------:R-:W-:Y:S01]  /*81d0*/  HMMA.16816.F32 R48, R128.reuse, R106, R48 ;  /* 0x0000006a8030723c */ /* 0x040fe20000001830 */
[----:B------:R-:W2:Y:S02]  /*81e0*/  LDSM.16.MT88.4 R104, [R198+0x16000] ;  /* 0x01600000c668783b */ /* 0x000ea40000004200 */
[C---:B------:R-:W-:Y:S03]  /*81f0*/  FMUL.FTZ R98, R2.reuse, R98 ;  /* 0x0000006202627220 */ /* 0x040fe60000410000 */
[C---:B---3--:R-:W-:Y:S02]  /*8200*/  HMMA.16816.F32 R52, R128.reuse, R108, R52 ;  /* 0x0000006c8034723c */ /* 0x048fe40000001834 */
[----:B------:R-:W-:Y:S03]  /*8210*/  MUFU.EX2 R235, R235 ;  /* 0x000000eb00eb7308 */ /* 0x000fe60000000800 */
[----:B------:R-:W-:Y:S01]  /*8220*/  FMUL.FTZ R99, R2, R99 ;  /* 0x0000006302637220 */ /* 0x000fe20000410000 */
[C---:B------:R-:W-:Y:S01]  /*8230*/  HMMA.16816.F32 R56, R128.reuse, R110, R56 ;  /* 0x0000006e8038723c */ /* 0x040fe20000001838 */
[----:B------:R-:W-:Y:S05]  /*8240*/  LDSM.16.MT88.4 R108, [R200+0x12800] ;  /* 0x01280000c86c783b */ /* 0x000fea0000004200 */
[----:B------:R-:W-:Y:S01]  /*8250*/  MUFU.EX2 R234, R234 ;  /* 0x000000ea00ea7308 */ /* 0x000fe20000000800 */
[C---:B------:R-:W-:Y:S01]  /*8260*/  FMUL.FTZ R96, R3.reuse, R96 ;  /* 0x0000006003607220 */ /* 0x040fe20000410000 */
[C---:B-----5:R-:W-:Y:S03]  /*8270*/  HMMA.16816.F32 R60, R128.reuse, R100, R60 ;  /* 0x00000064803c723c */ /* 0x060fe6000000183c */
[----:B------:R-:W-:Y:S03]  /*8280*/  FMUL.FTZ R97, R3, R97 ;  /* 0x0000006103617220 */ /* 0x000fe60000410000 */
[C---:B------:R-:W-:Y:S01]  /*8290*/  HMMA.16816.F32 R64, R128.reuse, R102, R64 ;  /* 0x000000668040723c */ /* 0x040fe20000001840 */
[----:B------:R-:W3:Y:S01]  /*82a0*/  LDSM.16.MT88.4 R100, [R197+0x16000] ;  /* 0x01600000c564783b */ /* 0x000ee20000004200 */
[----:B------:R-:W-:Y:S03]  /*82b0*/  MUFU.EX2 R233, R233 ;  /* 0x000000e900e97308 */ /* 0x000fe60000000800 */
[--C-:B------:R-:W-:Y:S01]  /*82c0*/  FFMA.FTZ R182, R242, UR4, -R145.reuse ;  /* 0x00000004f2b67c23 */ /* 0x100fe20008010891 */
[C---:B------:R-:W-:Y:S05]  /*82d0*/  HMMA.16816.F32 R68, R128.reuse, R112, R68 ;  /* 0x000000708044723c */ /* 0x040fea0000001844 */
[--C-:B------:R-:W-:Y:S01]  /*82e0*/  FFMA.FTZ R242, R239, UR4, -R144.reuse ;  /* 0x00000004eff27c23 */ /* 0x100fe20008010890 */
[C---:B------:R-:W-:Y:S01]  /*82f0*/  HMMA.16816.F32 R72, R128.reuse, R114, R72 ;  /* 0x000000728048723c */ /* 0x040fe20000001848 */
[----:B------:R-:W-:Y:S01]  /*8300*/  LDSM.16.MT88.4 R112, [R198+0x12800] ;  /* 0x01280000c670783b */ /* 0x000fe20000004200 */
[----:B------:R-:W-:Y:S03]  /*8310*/  MUFU.EX2 R182, R182 ;  /* 0x000000b600b67308 */ /* 0x000fe60000000800 */
[--C-:B------:R-:W-:Y:S01]  /*8320*/  FFMA.FTZ R183, R240, UR4, -R145.reuse ;  /* 0x00000004f0b77c23 */ /* 0x100fe20008010891 */
[C---:B--2---:R-:W-:Y:S06]  /*8330*/  HMMA.16816.F32 R76, R128.reuse, R104, R76 ;  /* 0x00000068804c723c */ /* 0x044fec000000184c */
[----:B------:R-:W-:Y:S01]  /*8340*/  MUFU.EX2 R242, R242 ;  /* 0x000000f200f27308 */ /* 0x000fe20000000800 */
[--C-:B------:R-:W-:Y:S01]  /*8350*/  FFMA.FTZ R240, R245, UR4, -R144.reuse ;  /* 0x00000004f5f07c23 */ /* 0x100fe20008010890 */
[C---:B------:R-:W-:Y:S01]  /*8360*/  HMMA.16816.F32 R80, R128.reuse, R106, R80 ;  /* 0x0000006a8050723c */ /* 0x040fe20000001850 */
[----:B------:R-:W2:Y:S02]  /*8370*/  LDSM.16.MT88.4 R104, [R196+0x16000] ;  /* 0x01600000c468783b */ /* 0x000ea40000004200 */
[--C-:B------:R-:W-:Y:S01]  /*8380*/  FFMA.FTZ R180, R246, UR4, -R145.reuse ;  /* 0x00000004f6b47c23 */ /* 0x100fe20008010891 */
[--C-:B------:R-:W-:Y:S01]  /*8390*/  FFMA.FTZ R181, R244, UR4, -R145.reuse ;  /* 0x00000004f4b57c23 */ /* 0x100fe20008010891 */
[--C-:B------:R-:W-:Y:S01]  /*83a0*/  FFMA.FTZ R239, R236, UR4, -R145.reuse ;  /* 0x00000004ecef7c23 */ /* 0x100fe20008010891 */
[----:B------:R-:W-:Y:S02]  /*83b0*/  FFMA.FTZ R236, R237, UR4, -R144 ;  /* 0x00000004edec7c23 */ /* 0x000fe40008010890 */
[----:B------:R-:W-:Y:S03]  /*83c0*/  MUFU.EX2 R183, R183 ;  /* 0x000000b700b77308 */ /* 0x000fe60000000800 */
[--C-:B------:R-:W-:Y:S01]  /*83d0*/  FFMA.FTZ R238, R238, UR4, -R145.reuse ;  /* 0x00000004eeee7c23 */ /* 0x100fe20008010891 */
[--C-:B------:R-:W-:Y:S01]  /*83e0*/  FFMA.FTZ R135, R135, UR4, -R145.reuse ;  /* 0x0000000487877c23 */ /* 0x100fe20008010891 */
[----:B------:R-:W-:Y:S01]  /*83f0*/  FFMA.FTZ R145, R134, UR4, -R145 ;  /* 0x0000000486917c23 */ /* 0x000fe20008010891 */
[----:B------:R-:W-:Y:S01]  /*8400*/  FFMA.FTZ R171, R2, R231, R171 ;  /* 0x000000e702ab7223 */ /* 0x000fe200000100ab */
[----:B------:R-:W-:Y:S01]  /*8410*/  MOV R2, R133 ;  /* 0x0000008500027202 */ /* 0x000fe20000000f00 */
[----:B------:R-:W-:Y:S01]  /*8420*/  FFMA.FTZ R170, R3, R232, R170 ;  /* 0x000000e803aa7223 */ /* 0x000fe200000100aa */
[C---:B---3--:R-:W-:Y:S01]  /*8430*/  HMMA.16816.F32 R84, R128.reuse, R100, R84 ;  /* 0x000000648054723c */ /* 0x048fe20000001854 */
[----:B------:R3:W-:Y:S02]  /*8440*/  MUFU.EX2 R134, R145 ;  /* 0x0000009100867308 */ /* 0x0007e40000000800 */
[----:B------:R-:W-:Y:S01]  /*8450*/  FADD.FTZ R166, R166, R171 ;  /* 0x000000aba6a67221 */ /* 0x000fe20000010000 */
[----:B------:R-:W-:Y:S02]  /*8460*/  FADD.FTZ R169, R169, R170 ;  /* 0x000000aaa9a97221 */ /* 0x000fe40000010000 */
[C---:B------:R-:W-:Y:S05]  /*8470*/  HMMA.16816.F32 R88, R128.reuse, R102, R88 ;  /* 0x000000668058723c */ /* 0x040fea0000001858 */
[----:B------:R-:W-:Y:S01]  /*8480*/  MUFU.EX2 R180, R180 ;  /* 0x000000b400b47308 */ /* 0x000fe20000000800 */
[----:B-1----:R-:W-:Y:S01]  /*8490*/  F2FP.F16.F32.PACK_AB R101, R173, R172 ;  /* 0x000000acad65723e */ /* 0x002fe200000000ff */
[----:B------:R-:W-:Y:S01]  /*84a0*/  FADD.FTZ R3, R165, R166 ;  /* 0x000000a6a5037221 */ /* 0x000fe20000010000 */
[----:B------:R-:W-:Y:S03]  /*84b0*/  F2FP.F16.F32.PACK_AB R103, R175, R174 ;  /* 0x000000aeaf67723e */ /* 0x000fe600000000ff */
[----:B------:R-:W-:Y:S01]  /*84c0*/  FADD.FTZ R168, R168, R169 ;  /* 0x000000a9a8a87221 */ /* 0x000fe20000010000 */
[----:B------:R-:W-:Y:S01]  /*84d0*/  F2FP.F16.F32.PACK_AB R100, R177, R176 ;  /* 0x000000b0b164723e */ /* 0x000fe200000000ff */
[----:B---3--:R-:W-:Y:S01]  /*84e0*/  LDSM.16.MT88.4 R144, [R200+0x15800] ;  /* 0x01580000c890783b */ /* 0x008fe20000004200 */
[----:B------:R-:W-:Y:S01]  /*84f0*/  F2FP.F16.F32.PACK_AB R102, R179, R178 ;  /* 0x000000b2b366723e */ /* 0x000fe200000000ff */
[----:B------:R-:W1:Y:S01]  /*8500*/  MUFU.EX2 R181, R181 ;  /* 0x000000b500b57308 */ /* 0x000e620000000800 */
[----:B------:R-:W-:Y:S01]  /*8510*/  FADD.FTZ R3, R164, R3 ;  /* 0x00000003a4037221 */ /* 0x000fe20000010000 */
[----:B------:R-:W-:Y:S01]  /*8520*/  FADD.FTZ R167, R167, R168 ;  /* 0x000000a8a7a77221 */ /* 0x000fe20000010000 */
[C---:B--2---:R-:W-:Y:S03]  /*8530*/  HMMA.16816.F32 R92, R128.reuse, R104, R92 ;  /* 0x00000068805c723c */ /* 0x044fe6000000185c */
[----:B------:R-:W-:Y:S04]  /*8540*/  FADD.FTZ R172, R172, R3 ;  /* 0x00000003acac7221 */ /* 0x000fe80000010000 */
[----:B------:R-:W2:Y:S01]  /*8550*/  MUFU.EX2 R240, R240 ;  /* 0x000000f000f07308 */ /* 0x000ea20000000800 */
[----:B------:R-:W-:Y:S01]  /*8560*/  MOV R3, R132 ;  /* 0x0000008400037202 */ /* 0x000fe20000000f00 */
[----:B------:R-:W-:Y:S01]  /*8570*/  HMMA.16816.F32 R96, R128, R106, R96 ;  /* 0x0000006a8060723c */ /* 0x000fe20000001860 */
[----:B------:R-:W3:Y:S02]  /*8580*/  LDSM.16.MT88.4 R104, [R196+0x14800] ;  /* 0x01480000c468783b */ /* 0x000ee40000004200 */
[----:B------:R-:W-:Y:S03]  /*8590*/  FADD.FTZ R176, R176, R167 ;  /* 0x000000a7b0b07221 */ /* 0x000fe60000010000 */
[C---:B------:R-:W-:Y:S02]  /*85a0*/  HMMA.16816.F32 R4, R100.reuse, R108, R4 ;  /* 0x0000006c6404723c */ /* 0x040fe40000001804 */
[----:B------:R-:W-:Y:S01]  /*85b0*/  MUFU.EX2 R238, R238 ;  /* 0x000000ee00ee7308 */ /* 0x000fe20000000800 */
[----:B------:R-:W-:Y:S02]  /*85c0*/  LDSM.16.MT88.4 R128, [R196+0x13000] ;  /* 0x01300000c480783b */ /* 0x000fe40000004200 */
[----:B------:R-:W-:Y:S01]  /*85d0*/  FADD.FTZ R173, R173, R172 ;  /* 0x000000acadad7221 */ /* 0x000fe20000010000 */
[C---:B------:R-:W-:Y:S06]  /*85e0*/  HMMA.16816.F32 R8, R100.reuse, R110, R8 ;  /* 0x0000006e6408723c */ /* 0x040fec0000001808 */
[----:B------:R-:W4:Y:S01]  /*85f0*/  MUFU.EX2 R239, R239 ;  /* 0x000000ef00ef7308 */ /* 0x000f220000000800 */
[----:B------:R-:W5:Y:S01]  /*8600*/  LDSM.16.MT88.4 R108, [R200+0x16800] ;  /* 0x01680000c86c783b */ /* 0x000f620000004200 */
[C---:B------:R-:W-:Y:S08]  /*8610*/  HMMA.16816.F32 R12, R100.reuse, R112, R12 ;  /* 0x00000070640c723c */ /* 0x040ff0000000180c */
[----:B------:R-:W4:Y:S01]  /*8620*/  MUFU.EX2 R135, R135 ;  /* 0x0000008700877308 */ /* 0x000f220000000800 */
[C---:B------:R-:W-:Y:S01]  /*8630*/  HMMA.16816.F32 R16, R100.reuse, R114, R16 ;  /* 0x000000726410723c */ /* 0x040fe20000001810 */
[----:B------:R-:W2:Y:S02]  /*8640*/  LDSM.16.MT88.4 R112, [R198+0x16800] ;  /* 0x01680000c670783b */ /* 0x000ea40000004200 */
[----:B------:R-:W-:Y:S03]  /*8650*/  FADD.FTZ R177, R177, R176 ;  /* 0x000000b0b1b17221 */ /* 0x000fe60000010000 */
[C---:B------:R-:W-:Y:S03]  /*8660*/  HMMA.16816.F32 R20, R100.reuse, R116, R20 ;  /* 0x000000746414723c */ /* 0x040fe60000001814 */
[----:B------:R-:W4:Y:S02]  /*8670*/  MUFU.EX2 R236, R236 ;  /* 0x000000ec00ec7308 */ /* 0x000f240000000800 */
[----:B------:R-:W-:Y:S01]  /*8680*/  FADD.FTZ R174, R174, R173 ;  /* 0x000000adaeae7221 */ /* 0x000fe20000010000 */
[C---:B------:R-:W-:Y:S01]  /*8690*/  HMMA.16816.F32 R24, R100.reuse, R118, R24 ;  /* 0x000000766418723c */ /* 0x040fe20000001818 */
[----:B------:R-:W4:Y:S04]  /*86a0*/  LDSM.16.MT88.4 R116, [R197+0x16800] ;  /* 0x01680000c574783b */ /* 0x000f280000004200 */
        /* <DEDUP_REMOVED lines=18> */
[C---:B-----5:R-:W-:Y:S06]  /*87d0*/  HMMA.16816.F32 R68, R100.reuse, R108, R68 ;  /* 0x0000006c6444723c */ /* 0x060fec0000001844 */
[C---:B------:R-:W-:Y:S05]  /*87e0*/  HMMA.16816.F32 R72, R100.reuse, R110, R72 ;  /* 0x0000006e6448723c */ /* 0x040fea0000001848 */
[----:B-1----:R-:W-:Y:S01]  /*87f0*/  F2FP.F16.F32.PACK_AB R109, R181, R180 ;  /* 0x000000b4b56d723e */ /* 0x002fe200000000ff */
[C---:B--2---:R-:W-:Y:S05]  /*8800*/  HMMA.16816.F32 R76, R100.reuse, R112, R76 ;  /* 0x00000070644c723c */ /* 0x044fea000000184c */
[----:B------:R-:W-:Y:S01]  /*8810*/  F2FP.F16.F32.PACK_AB R111, R183, R182 ;  /* 0x000000b6b76f723e */ /* 0x000fe200000000ff */
[C---:B------:R-:W-:Y:S01]  /*8820*/  HMMA.16816.F32 R80, R100.reuse, R114, R80 ;  /* 0x000000726450723c */ /* 0x040fe20000001850 */
[----:B------:R-:W1:Y:S04]  /*8830*/  LDSM.16.MT88.4 R112, [R197+0x13000] ;  /* 0x01300000c570783b */ /* 0x000e680000004200 */
[----:B------:R-:W-:Y:S01]  /*8840*/  F2FP.F16.F32.PACK_AB R108, R243, R240 ;  /* 0x000000f0f36c723e */ /* 0x000fe200000000ff */
[C---:B----4-:R-:W-:Y:S05]  /*8850*/  HMMA.16816.F32 R84, R100.reuse, R116, R84 ;  /* 0x000000746454723c */ /* 0x050fea0000001854 */
[----:B------:R-:W-:Y:S01]  /*8860*/  F2FP.F16.F32.PACK_AB R110, R242, R241 ;  /* 0x000000f1f26e723e */ /* 0x000fe200000000ff */
[C---:B------:R-:W-:Y:S01]  /*8870*/  HMMA.16816.F32 R88, R100.reuse, R118, R88 ;  /* 0x000000766458723c */ /* 0x040fe20000001858 */
[----:B------:R-:W2:Y:S04]  /*8880*/  LDSM.16.MT88.4 R116, [R198+0x15000] ;  /* 0x01500000c674783b */ /* 0x000ea80000004200 */
[----:B------:R-:W-:Y:S01]  /*8890*/  FADD.FTZ R180, R180, R175 ;  /* 0x000000afb4b47221 */ /* 0x000fe20000010000 */
[C---:B---3--:R-:W-:Y:S05]  /*88a0*/  HMMA.16816.F32 R92, R100.reuse, R104, R92 ;  /* 0x00000068645c723c */ /* 0x048fea000000185c */
[----:B------:R-:W-:Y:S01]  /*88b0*/  FADD.FTZ R240, R240, R179 ;  /* 0x000000b3f0f07221 */ /* 0x000fe20000010000 */
[----:B------:R-:W-:Y:S01]  /*88c0*/  HMMA.16816.F32 R96, R100, R106, R96 ;  /* 0x0000006a6460723c */ /* 0x000fe20000001860 */
[----:B------:R-:W3:Y:S04]  /*88d0*/  LDSM.16.MT88.4 R100, [R196+0x15000] ;  /* 0x01500000c464783b */ /* 0x000ee80000004200 */
[----:B------:R-:W-:Y:S01]  /*88e0*/  FADD.FTZ R181, R181, R180 ;  /* 0x000000b4b5b57221 */ /* 0x000fe20000010000 */
[C---:B------:R-:W-:Y:S03]  /*88f0*/  HMMA.16816.F32 R4, R108.reuse, R120, R4 ;  /* 0x000000786c04723c */ /* 0x040fe60000001804 */
[----:B------:R-:W4:Y:S02]  /*8900*/  LDSM.16.MT88.4 R104, [R200+0x17000] ;  /* 0x01700000c868783b */ /* 0x000f240000004200 */
[----:B------:R-:W-:Y:S01]  /*8910*/  FADD.FTZ R240, R243, R240 ;  /* 0x000000f0f3f07221 */ /* 0x000fe20000010000 */
[C---:B------:R-:W-:Y:S05]  /*8920*/  HMMA.16816.F32 R8, R108.reuse, R122, R8 ;  /* 0x0000007a6c08723c */ /* 0x040fea0000001808 */
[----:B------:R-:W-:Y:S01]  /*8930*/  LDSM.16.MT88.4 R120, [R196+0x17000] ;  /* 0x01700000c478783b */ /* 0x000fe20000004200 */
[C---:B------:R-:W-:Y:S05]  /*8940*/  HMMA.16816.F32 R12, R108.reuse, R124, R12 ;  /* 0x0000007c6c0c723c */ /* 0x040fea000000180c */
[----:B------:R-:W-:Y:S01]  /*8950*/  FADD.FTZ R182, R182, R181 ;  /* 0x000000b5b6b67221 */ /* 0x000fe20000010000 */
        /* <DEDUP_REMOVED lines=8> */
[C---:B------:R-:W-:Y:S06]  /*89e0*/  HMMA.16816.F32 R28, R108.reuse, R128, R28 ;  /* 0x000000806c1c723c */ /* 0x040fec000000181c */
[C---:B------:R-:W-:Y:S06]  /*89f0*/  HMMA.16816.F32 R32, R108.reuse, R130, R32 ;  /* 0x000000826c20723c */ /* 0x040fec0000001820 */
[C---:B------:R-:W-:Y:S06]  /*8a00*/  HMMA.16816.F32 R36, R108.reuse, R136, R36 ;  /* 0x000000886c24723c */ /* 0x040fec0000001824 */
[C---:B------:R-:W-:Y:S05]  /*8a10*/  HMMA.16816.F32 R40, R108.reuse, R138, R40 ;  /* 0x0000008a6c28723c */ /* 0x040fea0000001828 */
[----:B------:R-:W-:Y:S01]  /*8a20*/  F2FP.F16.F32.PACK_AB R137, R239, R238 ;  /* 0x000000eeef89723e */ /* 0x000fe200000000ff */
[C---:B--2---:R-:W-:Y:S05]  /*8a30*/  HMMA.16816.F32 R44, R108.reuse, R116, R44 ;  /* 0x000000746c2c723c */ /* 0x044fea000000182c */
        /* <DEDUP_REMOVED lines=9> */
[C---:B---3--:R-:W-:Y:S05]  /*8ad0*/  HMMA.16816.F32 R60, R108.reuse, R100, R60 ;  /* 0x000000646c3c723c */ /* 0x048fea000000183c */
[----:B------:R-:W-:Y:S01]  /*8ae0*/  FADD.FTZ R236, R236, R241 ;  /* 0x000000f1ecec7221 */ /* 0x000fe20000010000 */
[C---:B------:R-:W-:Y:S01]  /*8af0*/  HMMA.16816.F32 R64, R108.reuse, R102, R64 ;  /* 0x000000666c40723c */ /* 0x040fe20000001840 */
[----:B------:R-:W3:Y:S04]  /*8b00*/  LDSM.16.MT88.4 R100, [R198+0x13800] ;  /* 0x01380000c664783b */ /* 0x000ee80000004200 */
[----:B------:R-:W-:Y:S01]  /*8b10*/  FADD.FTZ R238, R239, R238 ;  /* 0x000000eeefee7221 */ /* 0x000fe20000010000 */
[C---:B----4-:R-:W-:Y:S05]  /*8b20*/  HMMA.16816.F32 R68, R108.reuse, R104, R68 ;  /* 0x000000686c44723c */ /* 0x050fea0000001844 */
[----:B------:R-:W-:Y:S01]  /*8b30*/  FADD.FTZ R235, R235, R236 ;  /* 0x000000ecebeb7221 */ /* 0x000fe20000010000 */
[C---:B------:R-:W-:Y:S01]  /*8b40*/  HMMA.16816.F32 R72, R108.reuse, R106, R72 ;  /* 0x0000006a6c48723c */ /* 0x040fe20000001848 */
[----:B------:R-:W4:Y:S04]  /*8b50*/  LDSM.16.MT88.4 R104, [R197+0x13800] ;  /* 0x01380000c568783b */ /* 0x000f280000004200 */
[----:B------:R-:W-:Y:S01]  /*8b60*/  FADD.FTZ R135, R135, R238 ;  /* 0x000000ee87877221 */ /* 0x000fe20000010000 */
[C---:B-1----:R-:W-:Y:S05]  /*8b70*/  HMMA.16816.F32 R76, R108.reuse, R112, R76 ;  /* 0x000000706c4c723c */ /* 0x042fea000000184c */
[----:B------:R-:W-:Y:S01]  /*8b80*/  FADD.FTZ R232, R234, R235 ;  /* 0x000000ebeae87221 */ /* 0x000fe20000010000 */
[C---:B------:R-:W-:Y:S05]  /*8b90*/  HMMA.16816.F32 R80, R108.reuse, R114, R80 ;  /* 0x000000726c50723c */ /* 0x040fea0000001850 */
[----:B------:R-:W-:Y:S01]  /*8ba0*/  FADD.FTZ R231, R134, R135 ;  /* 0x0000008786e77221 */ /* 0x000fe20000010000 */
[C---:B--2---:R-:W-:Y:S05]  /*8bb0*/  HMMA.16816.F32 R84, R108.reuse, R116, R84 ;  /* 0x000000746c54723c */ /* 0x044fea0000001854 */
[----:B------:R-:W-:Y:S01]  /*8bc0*/  FADD.FTZ R232, R233, R232 ;  /* 0x000000e8e9e87221 */ /* 0x000fe20000010000 */
[C---:B------:R-:W-:Y:S06]  /*8bd0*/  HMMA.16816.F32 R88, R108.reuse, R118, R88 ;  /* 0x000000766c58723c */ /* 0x040fec0000001858 */
[C---:B------:R-:W-:Y:S06]  /*8be0*/  HMMA.16816.F32 R92, R108.reuse, R120, R92 ;  /* 0x000000786c5c723c */ /* 0x040fec000000185c */
[----:B------:R-:W-:Y:S06]  /*8bf0*/  HMMA.16816.F32 R96, R108, R122, R96 ;  /* 0x0000007a6c60723c */ /* 0x000fec0000001860 */
[C---:B------:R-:W-:Y:S06]  /*8c00*/  HMMA.16816.F32 R128, R136.reuse, R124, R4 ;  /* 0x0000007c8880723c */ /* 0x040fec0000001804 */
[C---:B------:R-:W-:Y:S01]  /*8c10*/  HMMA.16816.F32 R124, R136.reuse, R126, R8 ;  /* 0x0000007e887c723c */ /* 0x040fe20000001808 */
[----:B------:R-:W1:Y:S05]  /*8c20*/  LDSM.16.MT88.4 R8, [R198+0x17800] ;  /* 0x01780000c608783b */ /* 0x000e6a0000004200 */
[C---:B---3--:R-:W-:Y:S03]  /*8c30*/  HMMA.16816.F32 R120, R136.reuse, R100, R12 ;  /* 0x000000648878723c */ /* 0x048fe6000000180c */
[----:B------:R-:W2:Y:S03]  /*8c40*/  LDSM.16.MT88.4 R12, [R197+0x17800] ;  /* 0x01780000c50c783b */ /* 0x000ea60000004200 */
[C---:B------:R-:W-:Y:S05]  /*8c50*/  HMMA.16816.F32 R116, R136.reuse, R102, R16 ;  /* 0x000000668874723c */ /* 0x040fea0000001810 */
[----:B------:R-:W3:Y:S01]  /*8c60*/  LDSM.16.MT88.4 R16, [R196+0x17800] ;  /* 0x01780000c410783b */ /* 0x000ee20000004200 */
[C---:B----4-:R-:W-:Y:S06]  /*8c70*/  HMMA.16816.F32 R112, R136.reuse, R104, R20 ;  /* 0x000000688870723c */ /* 0x050fec0000001814 */
        /* <DEDUP_REMOVED lines=15> */
[C---:B--2---:R-:W-:Y:S06]  /*8d70*/  HMMA.16816.F32 R84, R136.reuse, R12, R84 ;  /* 0x0000000c8854723c */ /* 0x044fec0000001854 */
[C---:B------:R-:W-:Y:S06]  /*8d80*/  HMMA.16816.F32 R88, R136.reuse, R14, R88 ;  /* 0x0000000e8858723c */ /* 0x040fec0000001858 */
[C---:B---3--:R-:W-:Y:S06]  /*8d90*/  HMMA.16816.F32 R92, R136.reuse, R16, R92 ;  /* 0x00000010885c723c */ /* 0x048fec000000185c */
[----:B------:R-:W-:Y:S01]  /*8da0*/  HMMA.16816.F32 R96, R136, R18, R96 ;  /* 0x000000128860723c */ /* 0x000fe20000001860 */
[----:B------:R-:W-:Y:S11]  /*8db0*/  @!UPT UIADD3 URZ, URZ, URZ, URZ ;  /* 0x0000003f3f3ff290 */ /* 0x000ff6000fffe03f */
[----:B------:R-:W-:Y:S01]  /*8dc0*/  @!UPT UIADD3 URZ, URZ, URZ, URZ ;  /* 0x0000003f3f3ff290 */ /* 0x000fe2000fffe03f */
[----:B------:R-:W-:Y:S11]  /*8dd0*/  @P5 BRA `(.L_x_254) ;  /* 0xffffffcc008c5947 */ /* 0x000ff6000383ffff */
.L_x_253:
        /* <DEDUP_REMOVED lines=214> */
.L_x_257:
        /* <DEDUP_REMOVED lines=23> */
.L_x_258:
        /* <DEDUP_REMOVED lines=111> */
.L_x_260:
[----:B------:R-:W-:Y:S05]  /*a3a0*/  BSYNC B0 ;  /* 0x0000000000007941 */ /* 0x000fea0003800000 */
.L_x_259:
        /* <DEDUP_REMOVED lines=39> */
.L_x_262:
[----:B------:R-:W-:Y:S05]  /*a620*/  BSYNC B0 ;  /* 0x0000000000007941 */ /* 0x000fea0003800000 */
.L_x_261:
        /* <DEDUP_REMOVED lines=24> */
.L_x_264:
[----:B------:R-:W-:Y:S05]  /*a7b0*/  BSYNC B0 ;  /* 0x0000000000007941 */ /* 0x000fea0003800000 */
.L_x_263:
        /* <DEDUP_REMOVED lines=24> */
.L_x_266:
[----:B------:R-:W-:Y:S05]  /*a940*/  BSYNC B0 ;  /* 0x0000000000007941 */ /* 0x000fea0003800000 */
.L_x_265:
        /* <DEDUP_REMOVED lines=23> */
.L_x_231:
        /* <DEDUP_REMOVED lines=64> */
.L_x_268:
[----:B------:R-:W-:Y:S05]  /*aec0*/  BSYNC B0 ;  /* 0x0000000000007941 */ /* 0x000fea0003800000 */
.L_x_267:
        /* <DEDUP_REMOVED lines=24> */
.L_x_270:
[----:B------:R-:W-:Y:S05]  /*b050*/  BSYNC B0 ;  /* 0x0000000000007941 */ /* 0x000fea0003800000 */
.L_x_269:
        /* <DEDUP_REMOVED lines=29> */
.L_x_272:
[----:B------:R-:W-:Y:S05]  /*b230*/  BSYNC B0 ;  /* 0x0000000000007941 */ /* 0x000fea0003800000 */
.L_x_271:
        /* <DEDUP_REMOVED lines=32> */
.L_x_274:
[----:B------:R-:W-:Y:S05]  /*b440*/  BSYNC B0 ;  /* 0x0000000000007941 */ /* 0x000fea0003800000 */
.L_x_273:
        /* <DEDUP_REMOVED lines=16> */
.L_x_276:
[----:B------:R-:W-:Y:S05]  /*b550*/  BSYNC B0 ;  /* 0x0000000000007941 */ /* 0x000fea0003800000 */
.L_x_275:
        /* <DEDUP_REMOVED lines=10> */
.L_x_278:
[----:B------:R-:W-:Y:S05]  /*b600*/  BSYNC B0 ;  /* 0x0000000000007941 */ /* 0x000fea0003800000 */
.L_x_277:
        /* <DEDUP_REMOVED lines=10> */
.L_x_280:
[----:B------:R-:W-:Y:S05]  /*b6b0*/  BSYNC B0 ;  /* 0x0000000000007941 */ /* 0x000fea0003800000 */
.L_x_279:
        /* <DEDUP_REMOVED lines=10> */
.L_x_281:
        /* <DEDUP_REMOVED lines=10> */
.L_x_1513:


//--------------------- .text._ZN5flash16flash_fwd_kernelI23Flash_fwd_kernel_traitsILi192ELi128ELi64ELi8ELb0ELb0EN7cutlass6half_tE19Flash_kernel_traitsILi192ELi128ELi64ELi8ES3_EELb0ELb0ELb1ELb0ELb0ELb1ELb0ELb0EEEvNS_16Flash_fwd_paramsE --------------------------
	.section	.text._ZN5flash16flash_fwd_kernelI23Flash_fwd_kernel_traitsILi192ELi128ELi64ELi8ELb0ELb0EN7cutlass6half_tE19Flash_kernel_traitsILi192ELi128ELi64ELi8ES3_EELb0ELb0ELb1ELb0ELb0ELb1ELb0ELb0EEEvNS_16Flash_fwd_paramsE,"ax",@progbits
	.align	128
        .global         _ZN5flash16flash_fwd_kernelI23Flash_fwd_kernel_traitsILi192ELi128ELi64ELi8ELb0ELb0EN7cutlass6half_tE19Flash_kernel_traitsILi192ELi128ELi64ELi8ES3_EELb0ELb0ELb1ELb0ELb0ELb1ELb0ELb0EEEvNS_16Flash_fwd_paramsE
        .type           _ZN5flash16flash_fwd_kernelI23Flash_fwd_kernel_traitsILi192ELi128ELi64ELi8ELb0ELb0EN7cutlass6half_tE19Flash_kernel_traitsILi192ELi128ELi64ELi8ES3_EELb0ELb0ELb1ELb0ELb0ELb1ELb0ELb0EEEvNS_16Flash_fwd_paramsE,@function
        .size           _ZN5flash16flash_fwd_kernelI23Flash_fwd_kernel_traitsILi192ELi128ELi64ELi8ELb0ELb0EN7cutlass6half_tE19Flash_kernel_traitsILi192ELi128ELi64ELi8ES3_EELb0ELb0ELb1ELb0ELb0ELb1ELb0ELb0EEEvNS_16Flash_fwd_paramsE,(.L_x_1514 - _ZN5flash16flash_fwd_kernelI23Flash_fwd_kernel_traitsILi192ELi128ELi64ELi8ELb0ELb0EN7cutlass6half_tE19Flash_kernel_traitsILi192ELi128ELi64ELi8ES3_EELb0ELb0ELb1ELb0ELb0ELb1ELb0ELb0EEEvNS_16Flash_fwd_paramsE)
        .other          _ZN5flash16flash_fwd_kernelI23Flash_fwd_kernel_traitsILi192ELi128ELi64ELi8ELb0ELb0EN7cutlass6half_tE19Flash_kernel_traitsILi192ELi128ELi64ELi8ES3_EELb0ELb0ELb1ELb0ELb0ELb1ELb0ELb0EEEvNS_16Flash_fwd_paramsE,@"STO_CUDA_ENTRY STV_DEFAULT"
_ZN5flash16flash_fwd_kernelI23Flash_fwd_kernel_traitsILi192ELi128ELi64ELi8ELb0ELb0EN7cutlass6half_tE19Flash_kernel_traitsILi192ELi128ELi64ELi8ES3_EELb0ELb0ELb1ELb0ELb0ELb1ELb0ELb0EEEvNS_16Flash_fwd_paramsE:
.text._ZN5flash16flash_fwd_kernelI23Flash_fwd_kernel_traitsILi192ELi128ELi64ELi8ELb0ELb0EN7cutlass6half_tE19Flash_kernel_traitsILi192ELi128ELi64ELi8ES3_EELb0ELb0ELb1ELb0ELb0ELb1ELb0ELb0EEEvNS_16Flash_fwd_paramsE:
[----:B------:R-:W-:Y:S08]  /*0000*/  LDC R1, c[0x0][0x28] ;  /* 0x00000a00ff017b82 */ /* 0x000ff00000000800 */
[----:B------:R-:W1:Y:S01]  /*0010*/  S2UR UR8, SR_CTAID.Y ;  /* 0x00000000000879c3 */ /* 0x000e620000002600 */
[----:B------:R-:W-:Y:S01]  /*0020*/  ULDC.64 UR4, c[0x0][0x300] ;  /* 0x0000c00000047ab9 */ /* 0x000fe20000000a00 */
[----:B------:R-:W-:Y:S01]  /*0030*/  ULDC.64 UR6, c[0x0][0x2f0] ;  /* 0x0000bc0000067ab9 */ /* 0x000fe20000000a00 */
[----:B------:R-:W-:-:S02]  /*0040*/  UISETP.NE.U32.AND UP1, UPT, UR4, URZ, UPT ;  /* 0x0000003f0400728c */ /* 0x000fc4000bf25070 */
[----:B------:R-:W-:Y:S02]  /*0050*/  UISETP.NE.U32.AND UP2, UPT, UR6, URZ, UPT ;  /* 0x0000003f0600728c */ /* 0x000fe4000bf45070 */
[----:B------:R-:W-:Y:S02]  /*0060*/  UISETP.NE.AND.EX UP1, UPT, UR5, URZ, UPT, UP1 ;  /* 0x0000003f0500728c */ /* 0x000fe4000bf25310 */
[----:B------:R-:W-:Y:S01]  /*0070*/  UISETP.NE.AND.EX UP2, UPT, UR7, URZ, UPT, UP2 ;  /* 0x0000003f0700728c */ /* 0x000fe2000bf45320 */
[----:B------:R-:W-:Y:S01]  /*0080*/  ULDC.64 UR10, c[0x0][0x2f0] ;  /* 0x0000bc00000a7ab9 */ /* 0x000fe20000000a00 */
[----:B------:R-:W-:Y:S02]  /*0090*/  ULDC.U8 UR6, c[0x0][0x3c2] ;  /* 0x0000f08000067ab9 */ /* 0x000fe40000000000 */
[----:B------:R-:W-:Y:S01]  /*00a0*/  PLOP3.LUT P0, PT, PT, PT, UP1, 0x80, 0x0 ;  /* 0x000000000000781c */ /* 0x000fe20003f0f018 */
[----:B------:R-:W-:Y:S01]  /*00b0*/  ULDC.64 UR4, c[0x0][0x2f8] ;  /* 0x0000be0000047ab9 */ /* 0x000fe20000000a00 */
[----:B------:R-:W-:Y:S01]  /*00c0*/  PLOP3.LUT P2, PT, PT, PT, UP2, 0x80, 0x0 ;  /* 0x000000000000781c */ /* 0x000fe20003f4f028 */
[----:B------:R-:W-:-:S02]  /*00d0*/  UISETP.NE.AND UP3, UPT, UR6, URZ, UPT ;  /* 0x0000003f0600728c */ /* 0x000fc4000bf65270 */
[----:B------:R-:W-:Y:S01]  /*00e0*/  UISETP.EQ.U32.AND UP0, UPT, UR4, URZ, UPT ;  /* 0x0000003f0400728c */ /* 0x000fe2000bf02070 */
[----:B------:R-:W-:Y:S01]  /*00f0*/  ULDC.64 UR20, c[0x0][0x208] ;  /* 0x0000820000147ab9 */ /* 0x000fe20000000a00 */
[----:B------:R-:W-:Y:S02]  /*0100*/  ULDC.64 UR6, c[0x0][0x2f8] ;  /* 0x0000be0000067ab9 */ /* 0x000fe40000000a00 */
[----:B------:R-:W-:Y:S02]  /*0110*/  UISETP.EQ.OR.EX UP0, UPT, UR5, URZ, !UP3, UP0 ;  /* 0x0000003f0500728c */ /* 0x000fe4000df02700 */
[----:B-1----:R-:W-:-:S06]  /*0120*/  UIMAD.WIDE UR10, UR8, 0x4, UR10 ;  /* 0x00000004080a78a5 */ /* 0x002fcc000f8e020a */
[----:B------:R-:W-:Y:S02]  /*0130*/  IMAD.U32 R10, RZ, RZ, UR10 ;  /* 0x0000000aff0a7e24 */ /* 0x000fe4000f8e00ff */
[----:B------:R-:W-:Y:S01]  /*0140*/  IMAD.U32 R11, RZ, RZ, UR11 ;  /* 0x0000000bff0b7e24 */ /* 0x000fe2000f8e00ff */
[----:B------:R-:W-:Y:S02]  /*0150*/  @UP1 ULDC.64 UR10, c[0x0][0x300] ;  /* 0x0000c000000a1ab9 */ /* 0x000fe40000000a00 */
[----:B------:R-:W-:Y:S02]  /*0160*/  @UP1 UIMAD.WIDE UR10, UR8, 0x4, UR10 ;  /* 0x00000004080a18a5 */ /* 0x000fe4000f8e020a */
[----:B------:R-:W2:Y:S04]  /*0170*/  @P2 LDG.E R5, desc[UR20][R10.64] ;  /* 0x000000140a052981 */ /* 0x000ea8000c1e1900 */
[----:B------:R-:W-:Y:S01]  /*0180*/  IMAD.U32 R8, RZ, RZ, UR10 ;  /* 0x0000000aff087e24 */ /* 0x000fe2000f8e00ff */
[----:B------:R-:W3:Y:S01]  /*0190*/  @P2 LDG.E R0, desc[UR20][R10.64+0x4] ;  /* 0x000004140a002981 */ /* 0x000ee2000c1e1900 */
[----:B------:R-:W-:Y:S01]  /*01a0*/  IMAD.U32 R9, RZ, RZ, UR11 ;  /* 0x0000000bff097e24 */ /* 0x000fe2000f8e00ff */
[----:B------:R-:W-:Y:S01]  /*01b0*/  PLOP3.LUT P1, PT, PT, PT, UP0, 0x80, 0x0 ;  /* 0x000000000000781c */ /* 0x000fe20003f2f008 */
[----:B------:R-:W-:-:S03]  /*01c0*/  UIMAD.WIDE UR6, UR8, 0x4, UR6 ;  /* 0x00000004080678a5 */ /* 0x000fc6000f8e0206 */
[----:B------:R-:W4:Y:S03]  /*01d0*/  @P0 LDG.E R2, desc[UR20][R8.64] ;  /* 0x0000001408020981 */ /* 0x000f26000c1e1900 */
[----:B------:R-:W-:Y:S02]  /*01e0*/  IMAD.U32 R6, RZ, RZ, UR6 ;  /* 0x00000006ff067e24 */ /* 0x000fe4000f8e00ff */
[----:B------:R-:W-:-:S05]  /*01f0*/  IMAD.U32 R7, RZ, RZ, UR7 ;  /* 0x00000007ff077e24 */ /* 0x000fca000f8e00ff */
[----:B------:R-:W5:Y:S01]  /*0200*/  @!P1 LDG.E R4, desc[UR20][R6.64] ;  /* 0x0000001406049981 */ /* 0x000f62000c1e1900 */
[----:B------:R-:W-:Y:S01]  /*0210*/  UMOV UR16, 0xffffffff ;  /* 0xffffffff00107882 */ /* 0x000fe20000000000 */
[----:B------:R-:W-:Y:S01]  /*0220*/  UMOV UR9, URZ ;  /* 0x0000003f00097c82 */ /* 0x000fe20008000000 */
[----:B------:R-:W1:Y:S01]  /*0230*/  S2R R3, SR_TID.X ;  /* 0x0000000000037919 */ /* 0x000e620000002100 */
[----:B------:R-:W-:Y:S01]  /*0240*/  UMOV UR10, 0xffffffff ;  /* 0xffffffff000a7882 */ /* 0x000fe20000000000 */
[----:B------:R-:W1:Y:S08]  /*0250*/  S2UR UR17, SR_CTAID.X ;  /* 0x00000000001179c3 */ /* 0x000e700000002500 */
[----:B------:R-:W1:Y:S01]  /*0260*/  S2UR UR11, SR_CTAID.Z ;  /* 0x00000000000b79c3 */ /* 0x000e620000002700 */
[----:B--2---:R-:W-:-:S02]  /*0270*/  @P2 R2UR UR16, R5 ;  /* 0x00000000051022ca */ /* 0x004fc400000e0000 */
[----:B---3--:R-:W-:Y:S02]  /*0280*/  @P2 R2UR UR18, R0 ;  /* 0x00000000001222ca */ /* 0x008fe400000e0000 */
[----:B----4-:R-:W-:Y:S02]  /*0290*/  @P0 R2UR UR9, R2 ;  /* 0x00000000020902ca */ /* 0x010fe400000e0000 */
[----:B------:R-:W-:-:S04]  /*02a0*/  ISETP.NE.U32.AND P0, PT, RZ, UR4, PT ;  /* 0x00000004ff007c0c */ /* 0x000fc8000bf05070 */
[----:B------:R-:W-:-:S05]  /*02b0*/  ISETP.NE.AND.EX P0, PT, RZ, UR5, PT, P0 ;  /* 0x00000005ff007c0c */ /* 0x000fca000bf05300 */
[----:B------:R-:W-:Y:S01]  /*02c0*/  @UP2 UIADD3 UR18, UR18, -UR16, URZ ;  /* 0x8000001012122290 */ /* 0x000fe2000fffe03f */
[----:B-----5:R-:W-:-:S06]  /*02d0*/  @!P1 R2UR UR10, R4 ;  /* 0x00000000040a92ca */ /* 0x020fcc00000e0000 */
[----:B------:R-:W-:Y:S01]  /*02e0*/  @!UP2 ULDC UR18, c[0x0][0x2c4] ;  /* 0x0000b1000012aab9 */ /* 0x000fe20000000800 */
[----:B-1----:R-:W-:Y:S08]  /*02f0*/  @!P0 BRA `(.L_x_282) ;  /* 0x00000000001c8947 */ /* 0x002ff00003800000 */
[----:B------:R-:W-:-:S13]  /*0300*/  PLOP3.LUT P0, PT, PT, PT, UP3, 0x80, 0x0 ;  /* 0x000000000000781c */ /* 0x000fda0003f0f038 */
[----:B------:R-:W2:Y:S04]  /*0310*/  @P0 LDG.E R0, desc[UR20][R6.64+0x4] ;  /* 0x0000041406000981 */ /* 0x000ea8000c1e1900 */
[----:B------:R-:W3:Y:S01]  /*0320*/  @!P0 LDG.E R2, desc[UR20][R6.64] ;  /* 0x0000001406028981 */ /* 0x000ee2000c1e1900 */
[----:B--2---:R-:W-:-:S13]  /*0330*/  @P0 R2UR UR6, R0 ;  /* 0x00000000000602ca */ /* 0x004fda00000e0000 */
[----:B------:R-:W-:-:S07]  /*0340*/  @UP3 UIADD3 UR6, UR6, -UR10, URZ ;  /* 0x8000000a06063290 */ /* 0x000fce000fffe03f */
[----:B---3--:R-:W-:Y:S01]  /*0350*/  @!P0 R2UR UR6, R2 ;  /* 0x00000000020682ca */ /* 0x008fe200000e0000 */
[----:B------:R-:W-:-:S14]  /*0360*/  BRA `(.L_x_283) ;  /* 0x0000000000047947 */ /* 0x000fdc0003800000 */
.L_x_282:
[----:B------:R-:W-:-:S03]  /*0370*/  ULDC UR6, c[0x0][0x2c8] ;  /* 0x0000b20000067ab9 */ /* 0x000fc60000000800 */
.L_x_283:
[----:B------:R-:W-:Y:S02]  /*0380*/  ULDC.64 UR4, c[0x0][0x308] ;  /* 0x0000c20000047ab9 */ /* 0x000fe40000000a00 */
[----:B------:R-:W-:-:S04]  /*0390*/  UISETP.NE.U32.AND UP2, UPT, UR4, URZ, UPT ;  /* 0x0000003f0400728c */ /* 0x000fc8000bf45070 */
[----:B------:R-:W-:-:S06]  /*03a0*/  UISETP.NE.AND.EX UP2, UPT, UR5, URZ, UPT, UP2 ;  /* 0x0000003f0500728c */ /* 0x000fcc000bf45320 */
[----:B------:R-:W-:-:S05]  /*03b0*/  PLOP3.LUT P0, PT, PT, PT, UP2, 0x80, 0x0 ;  /* 0x000000000000781c */ /* 0x000fca0003f0f028 */
[----:B------:R-:W-:Y:S02]  /*03c0*/  @UP2 ULDC.64 UR4, c[0x0][0x308] ;  /* 0x0000c20000042ab9 */ /* 0x000fe40000000a00 */
[----:B------:R-:W-:-:S06]  /*03d0*/  @UP2 UIMAD.WIDE UR4, UR8, 0x4, UR4 ;  /* 0x00000004080428a5 */ /* 0x000fcc000f8e0204 */
[----:B------:R-:W-:Y:S02]  /*03e0*/  IMAD.U32 R4, RZ, RZ, UR4 ;  /* 0x00000004ff047e24 */ /* 0x000fe4000f8e00ff */
[----:B------:R-:W-:Y:S01]  /*03f0*/  IMAD.U32 R5, RZ, RZ, UR5 ;  /* 0x00000005ff057e24 */ /* 0x000fe2000f8e00ff */
[----:B------:R-:W-:Y:S01]  /*0400*/  USHF.L.U32 UR27, UR17, 0x7, URZ ;  /* 0x00000007111b7899 */ /* 0x000fe2000800063f */
[----:B------:R-:W-:-:S03]  /*0410*/  @!UP2 ULDC.64 UR4, c[0x0][0x318] ;  /* 0x0000c6000004aab9 */ /* 0x000fc60000000a00 */
[----:B------:R-:W2:Y:S01]  /*0420*/  @P0 LDG.E R0, desc[UR20][R4.64] ;  /* 0x0000001404000981 */ /* 0x000ea2000c1e1900 */
[----:B------:R-:W-:Y:S02]  /*0430*/  UISETP.GT.AND UP1, UPT, UR18, UR27, UPT ;  /* 0x0000001b1200728c */ /* 0x000fe4000bf24270 */
[----:B------:R-:W-:-:S03]  /*0440*/  @!UP2 UISETP.NE.U32.AND UP0, UPT, UR4, URZ, UPT ;  /* 0x0000003f0400a28c */ /* 0x000fc6000bf05070 */
[----:B------:R-:W-:Y:S01]  /*0450*/  @!UP2 ULDC UR4, c[0x0][0x2cc] ;  /* 0x0000b3000004aab9 */ /* 0x000fe20000000800 */
[----:B------:R-:W-:-:S04]  /*0460*/  @!UP2 UISETP.NE.AND.EX UP0, UPT, UR5, URZ, UPT, UP0 ;  /* 0x0000003f0500a28c */ /* 0x000fc8000bf05300 */
[----:B------:R-:W-:Y:S01]  /*0470*/  @!UP2 USEL UR4, UR4, URZ, UP0 ;  /* 0x0000003f0404a287 */ /* 0x000fe20008000000 */
[----:B--2---:R-:W-:Y:S02]  /*0480*/  @P0 R2UR UR28, R0 ;  /* 0x00000000001c02ca */ /* 0x004fe400000e0000 */
[----:B------:R-:W-:-:S11]  /*0490*/  PLOP3.LUT P0, PT, PT, PT, UP1, 0x80, 0x0 ;  /* 0x000000000000781c */ /* 0x000fd60003f0f018 */
[----:B------:R-:W-:Y:S02]  /*04a0*/  @UP2 UIADD3 UR28, UR28, -UR9, URZ ;  /* 0x800000091c1c2290 */ /* 0x000fe4000fffe03f */
[----:B------:R-:W-:Y:S10]  /*04b0*/  @!P0 EXIT ;  /* 0x000000000000894d */ /* 0x000ff40003800000 */
[----:B------:R-:W-:Y:S02]  /*04c0*/  @!UP2 UIADD3 UR28, UR4, UR6, -UR9 ;  /* 0x00000006041ca290 */ /* 0x000fe4000fffe809 */
[----:B------:R-:W-:Y:S02]  /*04d0*/  UIADD3 UR5, -UR18, 0xbf, UR27 ;  /* 0x000000bf12057890 */ /* 0x000fe4000fffe11b */
[----:B------:R-:W-:Y:S01]  /*04e0*/  UIADD3 UR13, UR28, UR27, -UR18 ;  /* 0x0000001b1c0d7290 */ /* 0x000fe2000fffe812 */
[----:B------:R-:W-:Y:S01]  /*04f0*/  ULDC UR26, c[0x0][0x394] ;  /* 0x0000e500001a7ab9 */ /* 0x000fe20000000800 */
[----:B------:R-:W-:Y:S01]  /*0500*/  ULDC UR25, c[0x0][0x398] ;  /* 0x0000e60000197ab9 */ /* 0x000fe20000000800 */
[----:B------:R-:W-:Y:S02]  /*0510*/  UIADD3 UR7, UR28, 0x3f, URZ ;  /* 0x0000003f1c077890 */ /* 0x000fe4000fffe03f */
[----:B------:R-:W-:Y:S02]  /*0520*/  UIADD3 UR5, UR5, UR25, UR28 ;  /* 0x0000001905057290 */ /* 0x000fe4000fffe01c */
[----:B------:R-:W-:-:S02]  /*0530*/  UIADD3 UR13, UR13, -UR26, URZ ;  /* 0x8000001a0d0d7290 */ /* 0x000fc4000fffe03f */
[----:B------:R-:W-:Y:S02]  /*0540*/  USHF.R.S32.HI UR6, URZ, 0x1f, UR7 ;  /* 0x0000001f3f067899 */ /* 0x000fe40008011407 */
[----:B------:R-:W-:Y:S02]  /*0550*/  USHF.R.S32.HI UR4, URZ, 0x1f, UR5 ;  /* 0x0000001f3f047899 */ /* 0x000fe40008011405 */
[----:B------:R-:W-:Y:S02]  /*0560*/  USHF.R.S32.HI UR12, URZ, 0x1f, UR13 ;  /* 0x0000001f3f0c7899 */ /* 0x000fe4000801140d */
[----:B------:R-:W-:Y:S02]  /*0570*/  ULEA.HI UR6, UR6, UR7, URZ, 0x6 ;  /* 0x0000000706067291 */ /* 0x000fe4000f8f303f */
[----:B------:R-:W-:Y:S02]  /*0580*/  ULEA.HI UR4, UR4, UR5, URZ, 0x6 ;  /* 0x0000000504047291 */ /* 0x000fe4000f8f303f */
[----:B------:R-:W-:-:S02]  /*0590*/  ULEA.HI UR12, UR12, UR13, URZ, 0x6 ;  /* 0x0000000d0c0c7291 */ /* 0x000fc4000f8f303f */
[----:B------:R-:W-:Y:S02]  /*05a0*/  USHF.R.S32.HI UR6, URZ, 0x6, UR6 ;  /* 0x000000063f067899 */ /* 0x000fe40008011406 */
[----:B------:R-:W-:Y:S02]  /*05b0*/  USHF.R.S32.HI UR4, URZ, 0x6, UR4 ;  /* 0x000000063f047899 */ /* 0x000fe40008011404 */
[----:B------:R-:W-:Y:S02]  /*05c0*/  USHF.R.S32.HI UR12, URZ, 0x6, UR12 ;  /* 0x000000063f0c7899 */ /* 0x000fe4000801140c */
[----:B------:R-:W-:Y:S02]  /*05d0*/  UISETP.LT.AND UP0, UPT, UR6, UR4, UPT ;  /* 0x000000040600728c */ /* 0x000fe4000bf01270 */
[----:B------:R-:W-:Y:S02]  /*05e0*/  UISETP.LT.AND UP1, UPT, URZ, UR12, UPT ;  /* 0x0000000c3f00728c */ /* 0x000fe4000bf21270 */
[----:B------:R-:W-:-:S02]  /*05f0*/  USEL UR19, UR6, UR4, UP0 ;  /* 0x0000000406137287 */ /* 0x000fc40008000000 */
[----:B------:R-:W-:-:S04]  /*0600*/  USEL UR15, URZ, UR12, !UP1 ;  /* 0x0000000c3f0f7287 */ /* 0x000fc8000c800000 */
[----:B------:R-:W-:-:S06]  /*0610*/  UISETP.GT.AND UP0, UPT, UR19, UR15, UPT ;  /* 0x0000000f1300728c */ /* 0x000fcc000bf04270 */
[----:B------:R-:W-:-:S13]  /*0620*/  PLOP3.LUT P0, PT, PT, PT, UP0, 0x80, 0x0 ;  /* 0x000000000000781c */ /* 0x000fda0003f0f008 */
[----:B------:R-:W-:Y:S05]  /*0630*/  @P0 BRA `(.L_x_284) ;  /* 0x0000000800e00947 */ /* 0x000fea0003800000 */
[----:B------:R-:W-:Y:S01]  /*0640*/  UISETP.NE.AND UP1, UPT, UR16, -0x1, UPT ;  /* 0xffffffff1000788c */ /* 0x000fe2000bf25270 */
[----:B------:R-:W-:Y:S01]  /*0650*/  SHF.R.S32.HI R12, RZ, 0x1f, R3 ;  /* 0x0000001fff0c7819 */ /* 0x000fe20000011403 */
[----:B------:R-:W-:Y:S01]  /*0660*/  ULDC.U8 UR9, c[0x0][0x3d9] ;  /* 0x0000f64000097ab9 */ /* 0x000fe20000000000 */
[----:B------:R-:W-:Y:S01]  /*0670*/  UIADD3 UR18, -UR27, UR18, URZ ;  /* 0x000000121b127290 */ /* 0x000fe2000fffe13f */
[C---:B------:R-:W-:Y:S01]  /*0680*/  LOP3.LUT P3, RZ, R3.reuse, 0x7, RZ, 0xc0, !PT ;  /* 0x0000000703ff7812 */ /* 0x040fe2000786c0ff */
[----:B------:R-:W-:Y:S01]  /*0690*/  UISETP.NE.AND UP2, UPT, UR9, URZ, UPT ;  /* 0x0000003f0900728c */ /* 0x000fe2000bf45270 */
[----:B------:R-:W-:Y:S01]  /*06a0*/  LEA.HI R12, R12, R3, RZ, 0x3 ;  /* 0x000000030c0c7211 */ /* 0x000fe200078f18ff */
[----:B------:R-:W-:Y:S01]  /*06b0*/  UMOV UR22, URZ ;  /* 0x0000003f00167c82 */ /* 0x000fe20008000000 */
[----:B------:R-:W-:Y:S01]  /*06c0*/  UMOV UR23, URZ ;  /* 0x0000003f00177c82 */ /* 0x000fe20008000000 */
[----:B------:R-:W-:Y:S01]  /*06d0*/  IMAD.U32 R11, RZ, RZ, UR17 ;  /* 0x00000011ff0b7e24 */ /* 0x000fe2000f8e00ff */
[----:B------:R-:W-:Y:S01]  /*06e0*/  LOP3.LUT R0, R12, 0x1ffffff8, RZ, 0xc0, !PT ;  /* 0x1ffffff80c007812 */ /* 0x000fe200078ec0ff */
[----:B------:R-:W-:Y:S01]  /*06f0*/  @!UP1 USHF.R.S32.HI UR10, URZ, 0x1f, UR8 ;  /* 0x0000001f3f0a9899 */ /* 0x000fe20008011408 */
[----:B------:R-:W-:Y:S01]  /*0700*/  SHF.R.S32.HI R12, RZ, 0x3, R12 ;  /* 0x00000003ff0c7819 */ /* 0x000fe2000001140c */
[----:B------:R-:W-:Y:S01]  /*0710*/  @UP1 ULDC.64 UR6, c[0x0][0x298] ;  /* 0x0000a60000061ab9 */ /* 0x000fe20000000a00 */
[----:B------:R-:W-:Y:S01]  /*0720*/  @!UP1 ULDC.64 UR4, c[0x0][0x290] ;  /* 0x0000a40000049ab9 */ /* 0x000fe20000000a00 */
[----:B------:R-:W-:Y:S01]  /*0730*/  @UP1 UIMAD.WIDE.U32 UR12, UR16, UR6, URZ ;  /* 0x00000006100c12a5 */ /* 0x000fe2000f8e003f */
[----:B------:R-:W-:Y:S01]  /*0740*/  IMAD.IADD R0, R3, 0x1, -R0 ;  /* 0x0000000103007824 */ /* 0x000fe200078e0a00 */
[----:B------:R-:W-:Y:S01]  /*0750*/  @!UP1 UIMAD UR6, UR10, UR4, URZ ;  /* 0x000000040a0692a4 */ /* 0x000fe2000f8e023f */
[----:B------:R-:W-:Y:S01]  /*0760*/  ISETP.GE.AND P4, PT, R12, UR18, PT ;  /* 0x000000120c007c0c */ /* 0x000fe2000bf86270 */
[----:B------:R-:W-:Y:S01]  /*0770*/  @!UP1 UIMAD.WIDE.U32 UR14, UR8, UR4, URZ ;  /* 0x00000004080e92a5 */ /* 0x000fe2000f8e003f */
[----:B------:R-:W-:Y:S01]  /*0780*/  IMAD.SHL.U32 R0, R0, 0x8, RZ ;  /* 0x0000000800007824 */ /* 0x000fe200078e00ff */
[----:B------:R-:W-:Y:S01]  /*0790*/  ULDC.U8 UR10, c[0x0][0x3d8] ;  /* 0x0000f600000a7ab9 */ /* 0x000fe20000000000 */
[----:B------:R-:W-:Y:S01]  /*07a0*/  @!UP1 UIMAD UR6, UR8, UR5, UR6 ;  /* 0x00000005080692a4 */ /* 0x000fe2000f8e0206 */
[--C-:B------:R-:W-:Y:S01]  /*07b0*/  SHF.R.S32.HI R13, RZ, 0x1f, R12.reuse ;  /* 0x0000001fff0d7819 */ /* 0x100fe2000001140c */
[----:B------:R-:W-:Y:S01]  /*07c0*/  UISETP.NE.AND UP3, UPT, UR10, URZ, UPT ;  /* 0x0000003f0a00728c */ /* 0x000fe2000bf65270 */
[C---:B------:R-:W-:Y:S01]  /*07d0*/  VIADD R2, R12.reuse, 0x60 ;  /* 0x000000600c027836 */ /* 0x040fe20000000000 */
[----:B------:R-:W-:Y:S01]  /*07e0*/  UISETP.NE.AND UP0, UPT, UR10, URZ, !UP2 ;  /* 0x0000003f0a00728c */ /* 0x000fe2000d705270 */
[----:B------:R-:W-:Y:S01]  /*07f0*/  BSSY B0, `(.L_x_285) ;  /* 0x000003a000007945 */ /* 0x000fe20003800000 */
[----:B------:R-:W-:Y:S01]  /*0800*/  @UP1 UIMAD UR7, UR16, UR7, UR13 ;  /* 0x00000007100712a4 */ /* 0x000fe2000f8e020d */
[----:B------:R-:W-:Y:S01]  /*0810*/  ISETP.GE.OR P6, PT, R12, UR18, P3 ;  /* 0x000000120c007c0c */ /* 0x000fe20009fc6670 */
[----:B------:R-:W-:Y:S01]  /*0820*/  @!UP1 UIADD3 UR7, UR15, UR6, URZ ;  /* 0x000000060f079290 */ /* 0x000fe2000fffe03f */
[----:B------:R-:W-:Y:S01]  /*0830*/  ISETP.GE.AND P1, PT, R2, UR18, PT ;  /* 0x0000001202007c0c */ /* 0x000fe2000bf26270 */
[----:B------:R-:W-:Y:S01]  /*0840*/  @!UP1 UMOV UR12, UR14 ;  /* 0x0000000e000c9c82 */ /* 0x000fe20008000000 */
[----:B------:R-:W-:Y:S01]  /*0850*/  UISETP.NE.OR UP3, UPT, UR9, URZ, !UP3 ;  /* 0x0000003f0900728c */ /* 0x000fe2000df65670 */
[C---:B------:R-:W-:Y:S01]  /*0860*/  IADD3 R4, P0, R0.reuse, UR12, RZ ;  /* 0x0000000c00047c10 */ /* 0x040fe2000ff1e0ff */
[----:B------:R-:W-:Y:S01]  /*0870*/  @UP2 ULDC.64 UR4, c[0x0][0x2c0] ;  /* 0x0000b00000042ab9 */ /* 0x000fe20000000a00 */
[----:B------:R-:W-:Y:S01]  /*0880*/  USHF.R.S32.HI UR13, URZ, 0x1f, UR11 ;  /* 0x0000001f3f0d7899 */ /* 0x000fe2000801140b */
[----:B------:R-:W-:Y:S01]  /*0890*/  IMAD.WIDE R10, R11, 0x80, R12 ;  /* 0x000000800b0a7825 */ /* 0x000fe200078e020c */
[----:B------:R-:W-:Y:S01]  /*08a0*/  @UP2 UIMAD UR19, UR5, UR4, URZ ;  /* 0x00000004051322a4 */ /* 0x000fe2000f8e023f */
[----:B------:R-:W-:Y:S01]  /*08b0*/  LEA.HI.X.SX32 R5, R0, UR7, 0x1, P0 ;  /* 0x0000000700057c11 */ /* 0x000fe200080f0eff */
[----:B------:R-:W-:Y:S01]  /*08c0*/  @!UP2 ULDC UR7, c[0x0][0x2c4] ;  /* 0x0000b1000007aab9 */ /* 0x000fe20000000800 */
[----:B------:R-:W-:Y:S01]  /*08d0*/  ULDC.64 UR4, c[0x0][0x2a0] ;  /* 0x0000a80000047ab9 */ /* 0x000fe20000000a00 */
[----:B------:R-:W-:Y:S01]  /*08e0*/  @UP0 ULDC UR7, c[0x0][0x2e4] ;  /* 0x0000b90000070ab9 */ /* 0x000fe20000000800 */
[----:B------:R-:W-:Y:S01]  /*08f0*/  UIMAD UR13, UR13, UR4, URZ ;  /* 0x000000040d0d72a4 */ /* 0x000fe2000f8e023f */
[----:B------:R-:W-:Y:S01]  /*0900*/  IMAD.U32 R6, RZ, RZ, UR4 ;  /* 0x00000004ff067e24 */ /* 0x000fe2000f8e00ff */
[----:B------:R-:W-:Y:S01]  /*0910*/  @UP2 UMOV UR9, 0x1 ;  /* 0x0000000100092882 */ /* 0x000fe20000000000 */
[----:B------:R-:W-:Y:S01]  /*0920*/  @!UP2 ULDC UR4, c[0x0][0x270] ;  /* 0x00009c000004aab9 */ /* 0x000fe20000000800 */
[----:B------:R-:W-:Y:S01]  /*0930*/  @!UP3 ULDC UR6, c[0x0][0x2c4] ;  /* 0x0000b1000006bab9 */ /* 0x000fe20000000800 */
[----:B------:R-:W-:Y:S01]  /*0940*/  @!UP2 UIMAD UR9, UR7, UR4, URZ ;  /* 0x000000040709a2a4 */ /* 0x000fe2000f8e023f */
[----:B------:R-:W-:Y:S01]  /*0950*/  IMAD.WIDE.U32 R6, R6, UR11, R4 ;  /* 0x0000000b06067c25 */ /* 0x000fe2000f8e0004 */
[----:B------:R-:W-:-:S02]  /*0960*/  @!UP3 UIMAD UR6, UR8, UR6, URZ ;  /* 0x000000060806b2a4 */ /* 0x000fc4000f8e023f */
[----:B------:R-:W-:Y:S01]  /*0970*/  UIMAD UR9, UR8, UR9, URZ ;  /* 0x00000009080972a4 */ /* 0x000fe2000f8e023f */
[C---:B------:R-:W-:Y:S01]  /*0980*/  VIADD R5, R12.reuse, 0x20 ;  /* 0x000000200c057836 */ /* 0x040fe20000000000 */
[----:B------:R-:W-:Y:S01]  /*0990*/  @!UP3 USEL UR6, UR6, UR16, !UP1 ;  /* 0x000000100606b287 */ /* 0x000fe2000c800000 */
[----:B------:R-:W-:Y:S01]  /*09a0*/  VIADD R4, R12, 0x40 ;  /* 0x000000400c047836 */ /* 0x000fe20000000000 */
[----:B------:R-:W-:Y:S01]  /*09b0*/  USEL UR9, UR9, URZ, UP3 ;  /* 0x0000003f09097287 */ /* 0x000fe20009800000 */
[----:B------:R-:W-:Y:S01]  /*09c0*/  @UP2 ULDC UR10, c[0x0][0x2c0] ;  /* 0x0000b000000a2ab9 */ /* 0x000fe20000000800 */
[----:B------:R-:W-:Y:S01]  /*09d0*/  @!UP2 UMOV UR10, 0x1 ;  /* 0x00000001000aa882 */ /* 0x000fe20000000000 */
[----:B------:R-:W-:Y:S01]  /*09e0*/  @!UP2 UMOV UR19, UR7 ;  /* 0x000000070013ac82 */ /* 0x000fe20008000000 */
[----:B------:R-:W-:Y:S01]  /*09f0*/  UIMAD UR27, UR27, UR10, URZ ;  /* 0x0000000a1b1b72a4 */ /* 0x000fe2000f8e023f */
[C---:B------:R-:W-:Y:S01]  /*0a00*/  ISETP.GE.AND P0, PT, R5.reuse, UR18, PT ;  /* 0x0000001205007c0c */ /* 0x040fe2000bf06270 */
[----:B------:R-:W-:Y:S01]  /*0a10*/  UIMAD UR19, UR11, UR19, UR9 ;  /* 0x000000130b1372a4 */ /* 0x000fe2000f8e0209 */
[----:B------:R-:W-:Y:S01]  /*0a20*/  ISETP.GE.AND P2, PT, R4, UR18, PT ;  /* 0x0000001204007c0c */ /* 0x000fe2000bf46270 */
[----:B------:R-:W-:Y:S01]  /*0a30*/  UIMAD UR5, UR11, UR5, UR13 ;  /* 0x000000050b0572a4 */ /* 0x000fe2000f8e020d */
[----:B------:R-:W-:Y:S01]  /*0a40*/  ISETP.GE.OR P5, PT, R5, UR18, P3 ;  /* 0x0000001205007c0c */ /* 0x000fe20009fa6670 */
[----:B------:R-:W-:Y:S01]  /*0a50*/  @!UP3 UMOV UR22, UR6 ;  /* 0x000000060016bc82 */ /* 0x000fe20008000000 */
[----:B------:R-:W-:-:S02]  /*0a60*/  @!UP3 USHF.R.S32.HI UR23, URZ, 0x1f, UR6 ;  /* 0x0000001f3f17b899 */ /* 0x000fc40008011406 */
[----:B------:R-:W-:Y:S01]  /*0a70*/  USHF.R.S32.HI UR4, URZ, 0x1f, UR27 ;  /* 0x0000001f3f047899 */ /* 0x000fe2000801141b */
[----:B------:R-:W-:Y:S01]  /*0a80*/  VIADD R9, R7, UR5 ;  /* 0x0000000507097c36 */ /* 0x000fe20008000000 */
[----:B------:R-:W-:Y:S02]  /*0a90*/  USHF.R.S32.HI UR7, URZ, 0x1f, UR19 ;  /* 0x0000001f3f077899 */ /* 0x000fe40008011413 */
[----:B------:R-:W-:-:S04]  /*0aa0*/  UIADD3 UR6, UP1, UP0, UR27, UR22, UR19 ;  /* 0x000000161b067290 */ /* 0x000fc8000f83e013 */
[----:B------:R-:W-:Y:S01]  /*0ab0*/  UIADD3.X UR22, UR4, UR23, UR7, UP1, UP0 ;  /* 0x0000001704167290 */ /* 0x000fe20008fe0407 */
        /* <DEDUP_REMOVED lines=13> */
.L_x_286:
[----:B------:R-:W-:Y:S05]  /*0b90*/  BSYNC B0 ;  /* 0x0000000000007941 */ /* 0x000fea0003800000 */
.L_x_285:
[----:B------:R-:W-:Y:S01]  /*0ba0*/  BSSY B0, `(.L_x_287) ;  /* 0x0000013000007945 */ /* 0x000fe20003800000 */
[----:B------:R-:W-:Y:S02]  /*0bb0*/  ISETP.GE.OR P4, PT, R4, UR18, P3 ;  /* 0x0000001204007c0c */ /* 0x000fe40009f86670 */
[----:B------:R-:W-:Y:S01]  /*0bc0*/  ISETP.GE.OR P3, PT, R2, UR18, P3 ;  /* 0x0000001202007c0c */ /* 0x000fe20009f66670 */
[----:B------:R-:W-:-:S12]  /*0bd0*/  @P0 BRA `(.L_x_288) ;  /* 0x00000000003c0947 */ /* 0x000fd80003800000 */
        /* <DEDUP_REMOVED lines=9> */
[----:B-1----:R-:W-:Y:S02]  /*0c70*/  LEA R16, P0, R14, UR4, 0x1 ;  /* 0x000000040e107c11 */ /* 0x002fe4000f8008ff */
[----:B------:R-:W-:-:S04]  /*0c80*/  IADD3 R0, R15, R0, RZ ;  /* 0x000000000f007210 */ /* 0x000fc80007ffe0ff */
[----:B------:R-:W-:-:S05]  /*0c90*/  LEA.HI.X R17, R14, UR5, R0, 0x1, P0 ;  /* 0x000000050e117c11 */ /* 0x000fca00080f0c00 */
[----:B------:R2:W-:Y:S04]  /*0ca0*/  STG.E.128 desc[UR20][R16.64], RZ ;  /* 0x000000ff10007986 */ /* 0x0005e8000c101d14 */
[----:B------:R2:W-:Y:S04]  /*0cb0*/  STG.E.128 desc[UR20][R16.64+0x80], RZ ;  /* 0x000080ff10007986 */ /* 0x0005e8000c101d14 */
[----:B------:R2:W-:Y:S02]  /*0cc0*/  STG.E.128 desc[UR20][R16.64+0x100], RZ ;  /* 0x000100ff10007986 */ /* 0x0005e4000c101d14 */
.L_x_288:
[----:B------:R-:W-:Y:S05]  /*0cd0*/  BSYNC B0 ;  /* 0x0000000000007941 */ /* 0x000fea0003800000 */
.L_x_287:
[----:B------:R-:W-:Y:S04]  /*0ce0*/  BSSY B0, `(.L_x_289) ;  /* 0x0000011000007945 */ /* 0x000fe80003800000 */
        /* <DEDUP_REMOVED lines=10> */
[----:B-12---:R-:W-:Y:S02]  /*0d90*/  LEA R16, P0, R14, UR4, 0x1 ;  /* 0x000000040e107c11 */ /* 0x006fe4000f8008ff */
[----:B------:R-:W-:-:S04]  /*0da0*/  IADD3 R0, R15, R0, RZ ;  /* 0x000000000f007210 */ /* 0x000fc80007ffe0ff */
[----:B------:R-:W-:-:S05]  /*0db0*/  LEA.HI.X R17, R14, UR5, R0, 0x1, P0 ;  /* 0x000000050e117c11 */ /* 0x000fca00080f0c00 */
[----:B------:R3:W-:Y:S04]  /*0dc0*/  STG.E.128 desc[UR20][R16.64], RZ ;  /* 0x000000ff10007986 */ /* 0x0007e8000c101d14 */
[----:B------:R3:W-:Y:S04]  /*0dd0*/  STG.E.128 desc[UR20][R16.64+0x80], RZ ;  /* 0x000080ff10007986 */ /* 0x0007e8000c101d14 */
[----:B------:R3:W-:Y:S02]  /*0de0*/  STG.E.128 desc[UR20][R16.64+0x100], RZ ;  /* 0x000100ff10007986 */ /* 0x0007e4000c101d14 */
.L_x_290:
[----:B------:R-:W-:Y:S05]  /*0df0*/  BSYNC B0 ;  /* 0x0000000000007941 */ /* 0x000fea0003800000 */
.L_x_289:
[----:B------:R-:W-:Y:S04]  /*0e00*/  BSSY B0, `(.L_x_291) ;  /* 0x0000010000007945 */ /* 0x000fe80003800000 */
[----:B------:R-:W-:Y:S05]  /*0e10*/  @P1 BRA `(.L_x_292) ;  /* 0x0000000000381947 */ /* 0x000fea0003800000 */
[----:B------:R-:W-:Y:S01]  /*0e20*/  IADD3 R0, P0, R10, 0x60, RZ ;  /* 0x000000600a007810 */ /* 0x000fe20007f1e0ff */
[----:B------:R-:W-:Y:S01]  /*0e30*/  ULDC.64 UR4, c[0x0][0x298] ;  /* 0x0000a60000047ab9 */ /* 0x000fe20000000a00 */
[----:B------:R-:W-:Y:S02]  /*0e40*/  MOV R7, R9 ;  /* 0x0000000900077202 */ /* 0x000fe40000000f00 */
[----:B------:R-:W-:Y:S01]  /*0e50*/  IADD3.X R3, RZ, R11, RZ, P0, !PT ;  /* 0x0000000bff037210 */ /* 0x000fe200007fe4ff */
        /* <DEDUP_REMOVED lines=10> */
.L_x_292:
[----:B------:R-:W-:Y:S05]  /*0f00*/  BSYNC B0 ;  /* 0x0000000000007941 */ /* 0x000fea0003800000 */
.L_x_291:
[----:B------:R-:W-:Y:S04]  /*0f10*/  BSSY B0, `(.L_x_293) ;  /* 0x000000a000007945 */ /* 0x000fe80003800000 */
[----:B------:R-:W-:Y:S05]  /*0f20*/  @P6 BRA `(.L_x_294) ;  /* 0x0000000000206947 */ /* 0x000fea0003800000 */
[----:B------:R-:W-:Y:S01]  /*0f30*/  IMAD R0, R12, UR10, RZ ;  /* 0x0000000a0c007c24 */ /* 0x000fe2000f8e02ff */
[----:B------:R-:W-:-:S04]  /*0f40*/  ULDC.64 UR4, c[0x0][0x2b0] ;  /* 0x0000ac0000047ab9 */ /* 0x000fc80000000a00 */
[----:B------:R-:W-:-:S04]  /*0f50*/  IADD3 R3, P0, R0, UR6, RZ ;  /* 0x0000000600037c10 */ /* 0x000fc8000ff1e0ff */
[----:B------:R-:W-:Y:S02]  /*0f60*/  LEA.HI.X.SX32 R0, R0, UR22, 0x1, P0 ;  /* 0x0000001600007c11 */ /* 0x000fe400080f0eff */
[----:B------:R-:W-:-:S04]  /*0f70*/  LEA R6, P0, R3, UR4, 0x2 ;  /* 0x0000000403067c11 */ /* 0x000fc8000f8010ff */
[----:B------:R-:W-:Y:S01]  /*0f80*/  LEA.HI.X R7, R3, UR5, R0, 0x2, P0 ;  /* 0x0000000503077c11 */ /* 0x000fe200080f1400 */
[----:B------:R-:W-:-:S05]  /*0f90*/  IMAD.MOV.U32 R3, RZ, RZ, 0x7f800000 ;  /* 0x7f800000ff037424 */ /* 0x000fca00078e00ff */
[----:B------:R1:W-:Y:S03]  /*0fa0*/  STG.E desc[UR20][R6.64], R3 ;  /* 0x0000000306007986 */ /* 0x0003e6000c101914 */
.L_x_294:
[----:B------:R-:W-:Y:S05]  /*0fb0*/  BSYNC B0 ;  /* 0x0000000000007941 */ /* 0x000fea0003800000 */
.L_x_293:
[----:B------:R-:W-:Y:S04]  /*0fc0*/  BSSY B0, `(.L_x_295) ;  /* 0x000000a000007945 */ /* 0x000fe80003800000 */
[----:B------:R-:W-:Y:S05]  /*0fd0*/  @P5 BRA `(.L_x_296) ;  /* 0x0000000000205947 */ /* 0x000fea0003800000 */
[----:B------:R-:W-:Y:S01]  /*0fe0*/  IMAD R0, R5, UR10, RZ ;  /* 0x0000000a05007c24 */ /* 0x000fe2000f8e02ff */
[----:B------:R-:W-:-:S04]  /*0ff0*/  ULDC.64 UR4, c[0x0][0x2b0] ;  /* 0x0000ac0000047ab9 */ /* 0x000fc80000000a00 */
[----:B-1----:R-:W-:-:S04]  /*1000*/  IADD3 R3, P0, R0, UR6, RZ ;  /* 0x0000000600037c10 */ /* 0x002fc8000ff1e0ff */
[----:B------:R-:W-:Y:S02]  /*1010*/  LEA.HI.X.SX32 R0, R0, UR22, 0x1, P0 ;  /* 0x0000001600007c11 */ /* 0x000fe400080f0eff */
[----:B------:R-:W-:-:S04]  /*1020*/  LEA R6, P0, R3, UR4, 0x2 ;  /* 0x0000000403067c11 */ /* 0x000fc8000f8010ff */
[----:B------:R-:W-:Y:S01]  /*1030*/  LEA.HI.X R7, R3, UR5, R0, 0x2, P0 ;  /* 0x0000000503077c11 */ /* 0x000fe200080f1400 */
[----:B------:R-:W-:-:S05]  /*1040*/  IMAD.MOV.U32 R3, RZ, RZ, 0x7f800000 ;  /* 0x7f800000ff037424 */ /* 0x000fca00078e00ff */
[----:B------:R1:W-:Y:S03]  /*1050*/  STG.E desc[UR20][R6.64], R3 ;  /* 0x0000000306007986 */ /* 0x0003e6000c101914 */
.L_x_296:
[----:B------:R-:W-:Y:S05]  /*1060*/  BSYNC B0 ;  /* 0x0000000000007941 */ /* 0x000fea0003800000 */
.L_x_295:
        /* <DEDUP_REMOVED lines=10> */
.L_x_298:
[----:B------:R-:W-:Y:S05]  /*1110*/  BSYNC B0 ;  /* 0x0000000000007941 */ /* 0x000fea0003800000 */
.L_x_297:
[----:B------:R-:W-:Y:S05]  /*1120*/  @P3 EXIT ;  /* 0x000000000000394d */ /* 0x000fea0003800000 */
[----:B------:R-:W-:Y:S01]  /*1130*/  IMAD R0, R2, UR10, RZ ;  /* 0x0000000a02007c24 */ /* 0x000fe2000f8e02ff */
[----:B------:R-:W-:Y:S01]  /*1140*/  ULDC.64 UR4, c[0x0][0x2b0] ;  /* 0x0000ac0000047ab9 */ /* 0x000fe20000000a00 */
[----:B-1----:R-:W-:-:S03]  /*1150*/  IMAD.MOV.U32 R5, RZ, RZ, 0x7f800000 ;  /* 0x7f800000ff057424 */ /* 0x002fc600078e00ff */
[----:B------:R-:W-:-:S04]  /*1160*/  IADD3 R3, P0, R0, UR6, RZ ;  /* 0x0000000600037c10 */ /* 0x000fc8000ff1e0ff */
[----:B------:R-:W-:Y:S02]  /*1170*/  LEA.HI.X.SX32 R0, R0, UR22, 0x1, P0 ;  /* 0x0000001600007c11 */ /* 0x000fe400080f0eff */
[----:B------:R-:W-:-:S04]  /*1180*/  LEA R2, P0, R3, UR4, 0x2 ;  /* 0x0000000403027c11 */ /* 0x000fc8000f8010ff */
[----:B------:R-:W-:-:S05]  /*1190*/  LEA.HI.X R3, R3, UR5, R0, 0x2, P0 ;  /* 0x0000000503037c11 */ /* 0x000fca00080f1400 */
[----:B------:R-:W-:Y:S01]  /*11a0*/  STG.E desc[UR20][R2.64], R5 ;  /* 0x0000000502007986 */ /* 0x000fe2000c101914 */
[----:B------:R-:W-:Y:S05]  /*11b0*/  EXIT ;  /* 0x000000000000794d */ /* 0x000fea0003800000 */
.L_x_284:
[----:B------:R-:W1:Y:S01]  /*11c0*/  LDC R12, c[0x0][0x278] ;  /* 0x00009e00ff0c7b82 */ /* 0x000e620000000800 */
[----:B------:R-:W2:Y:S01]  /*11d0*/  S2R R2, SR_CTAID.Z ;  /* 0x0000000000027919 */ /* 0x000ea20000002700 */
[----:B------:R-:W-:Y:S01]  /*11e0*/  SHF.R.S32.HI R14, RZ, 0x1f, R3 ;  /* 0x0000001fff0e7819 */ /* 0x000fe20000011403 */
[----:B------:R-:W-:Y:S01]  /*11f0*/  UIADD3 UR14, -UR27, UR18, URZ ;  /* 0x000000121b0e7290 */ /* 0x000fe2000fffe13f */
[----:B------:R-:W-:Y:S01]  /*1200*/  IMAD.U32 R11, RZ, RZ, UR17 ;  /* 0x00000011ff0b7e24 */ /* 0x000fe2000f8e00ff */
[----:B------:R-:W-:Y:S01]  /*1210*/  UISETP.NE.AND UP0, UPT, UR16, -0x1, UPT ;  /* 0xffffffff1000788c */ /* 0x000fe2000bf05270 */
[CC--:B------:R-:W-:Y:S01]  /*1220*/  LEA.HI R0, R14.reuse, R3.reuse, RZ, 0x3 ;  /* 0x000000030e007211 */ /* 0x0c0fe200078f18ff */
[----:B------:R-:W-:Y:S01]  /*1230*/  UIADD3 UR24, UR19, -0x1, URZ ;  /* 0xffffffff13187890 */ /* 0x000fe2000fffe03f */
[----:B------:R-:W3:Y:S01]  /*1240*/  S2UR UR13, SR_CgaCtaId ;  /* 0x00000000000d79c3 */ /* 0x000ee20000008800 */
[----:B------:R-:W-:Y:S02]  /*1250*/  LEA.HI R18, R14, R3, RZ, 0x6 ;  /* 0x000000030e127211 */ /* 0x000fe400078f30ff */
[----:B------:R-:W-:-:S02]  /*1260*/  SHF.R.S32.HI R22, RZ, 0x3, R0 ;  /* 0x00000003ff167819 */ /* 0x000fc40000011400 */
[----:B------:R-:W-:Y:S01]  /*1270*/  LOP3.LUT R0, R0, 0xfffffff8, RZ, 0xc0, !PT ;  /* 0xfffffff800007812 */ /* 0x000fe200078ec0ff */
[----:B------:R-:W-:Y:S01]  /*1280*/  IMAD.SHL.U32 R18, R18, 0x8, RZ ;  /* 0x0000000812127824 */ /* 0x000fe200078e00ff */
[C---:B------:R-:W-:Y:S01]  /*1290*/  ISETP.GE.AND P0, PT, R22.reuse, UR14, PT ;  /* 0x0000000e16007c0c */ /* 0x040fe2000bf06270 */
[C---:B------:R-:W-:Y:S01]  /*12a0*/  VIADD R6, R22.reuse, 0x40 ;  /* 0x0000004016067836 */ /* 0x040fe20000000000 */
[----:B------:R-:W-:Y:S01]  /*12b0*/  @UP0 ULDC.64 UR4, c[0x0][0x240] ;  /* 0x0000900000040ab9 */ /* 0x000fe20000000a00 */
[----:B------:R-:W-:Y:S01]  /*12c0*/  IMAD.SHL.U32 R25, R22, 0x40, RZ ;  /* 0x0000004016197824 */ /* 0x000fe200078e00ff */
[----:B------:R-:W-:Y:S01]  /*12d0*/  @UP0 UIMAD.WIDE.U32 UR6, UR16, UR4, URZ ;  /* 0x00000004100602a5 */ /* 0x000fe2000f8e003f */
[----:B------:R-:W-:Y:S01]  /*12e0*/  IMAD.IADD R0, R3, 0x1, -R0 ;  /* 0x0000000103007824 */ /* 0x000fe200078e0a00 */
[----:B------:R-:W-:Y:S01]  /*12f0*/  ISETP.GE.AND P3, PT, R6, UR14, PT ;  /* 0x0000000e06007c0c */ /* 0x000fe2000bf66270 */
[----:B------:R-:W-:Y:S01]  /*1300*/  IMAD.MOV.U32 R6, RZ, RZ, RZ ;  /* 0x000000ffff067224 */ /* 0x000fe200078e00ff */
[----:B------:R-:W-:Y:S01]  /*1310*/  @UP0 UIMAD UR12, UR16, UR5, UR7 ;  /* 0x00000005100c02a4 */ /* 0x000fe2000f8e0207 */
[----:B-1----:R-:W-:Y:S01]  /*1320*/  IABS R4, R12 ;  /* 0x0000000c00047213 */ /* 0x002fe20000000000 */
[----:B------:R-:W-:Y:S01]  /*1330*/  @!UP0 USHF.R.S32.HI UR7, URZ, 0x1f, UR8 ;  /* 0x0000001f3f078899 */ /* 0x000fe20008011408 */
[----:B------:R-:W-:Y:S01]  /*1340*/  IMAD.SHL.U32 R32, R0, 0x8, RZ ;  /* 0x0000000800207824 */ /* 0x000fe200078e00ff */
[----:B------:R-:W-:Y:S01]  /*1350*/  @!UP0 ULDC.64 UR4, c[0x0][0x228] ;  /* 0x00008a0000048ab9 */ /* 0x000fe20000000a00 */
[----:B------:R-:W1:Y:S01]  /*1360*/  I2F.RP R8, R4 ;  /* 0x0000000400087306 */ /* 0x000e620000209400 */
[----:B------:R-:W-:Y:S01]  /*1370*/  LOP3.LUT R25, R25, 0x1c0, RZ, 0xc0, !PT ;  /* 0x000001c019197812 */ /* 0x000fe200078ec0ff */
[----:B------:R-:W-:Y:S01]  /*1380*/  @!UP0 UIMAD UR7, UR7, UR4, URZ ;  /* 0x00000004070782a4 */ /* 0x000fe2000f8e023f */
[----:B------:R-:W-:Y:S01]  /*1390*/  SHF.R.S32.HI R33, RZ, 0x1f, R32 ;  /* 0x0000001fff217819 */ /* 0x000fe20000011420 */
[----:B------:R-:W-:Y:S01]  /*13a0*/  @!UP0 UIMAD.WIDE.U32 UR22, UR8, UR4, URZ ;  /* 0x00000004081682a5 */ /* 0x000fe2000f8e003f */
[----:B--2---:R-:W-:Y:S01]  /*13b0*/  IABS R2, R2 ;  /* 0x0000000200027213 */ /* 0x004fe20000000000 */
[----:B------:R-:W-:Y:S01]  /*13c0*/  @!UP0 UIMAD UR5, UR8, UR5, UR7 ;  /* 0x00000005080582a4 */ /* 0x000fe2000f8e0207 */
[----:B------:R-:W-:Y:S01]  /*13d0*/  SHF.R.S32.HI R23, RZ, 0x1f, R22 ;  /* 0x0000001fff177819 */ /* 0x000fe20000011416 */
[----:B------:R-:W-:-:S02]  /*13e0*/  USHF.R.S32.HI UR4, URZ, 0x1f, UR11 ;  /* 0x0000001f3f047899 */ /* 0x000fc4000801140b */
[----:B------:R-:W-:Y:S01]  /*13f0*/  @!UP0 UIADD3 UR12, UR23, UR5, URZ ;  /* 0x00000005170c8290 */ /* 0x000fe2000fffe03f */
[----:B------:R-:W-:Y:S01]  /*1400*/  @!UP0 UMOV UR6, UR22 ;  /* 0x0000001600068c82 */ /* 0x000fe20008000000 */
[----:B------:R-:W-:Y:S01]  /*1410*/  UIMAD UR5, UR24, -0x40, UR28 ;  /* 0xffffffc0180578a4 */ /* 0x000fe2000f8e021c */
[----:B------:R-:W-:Y:S01]  /*1420*/  IMAD.WIDE R10, R11, 0x80, R22 ;  /* 0x000000800b0a7825 */ /* 0x000fe200078e0216 */
[----:B-1----:R-:W1:Y:S01]  /*1430*/  MUFU.RCP R7, R8 ;  /* 0x0000000800077308 */ /* 0x002e620000001000 */
[----:B------:R-:W-:-:S03]  /*1440*/  UISETP.NE.AND UP0, UPT, UR10, -0x1, UPT ;  /* 0xffffffff0a00788c */ /* 0x000fc6000bf05270 */
[----:B------:R-:W-:-:S08]  /*1450*/  ISETP.GE.AND P6, PT, R22, UR5, PT ;  /* 0x0000000516007c0c */ /* 0x000fd0000bfc6270 */
[----:B------:R-:W-:Y:S01]  /*1460*/  @UP0 UIADD3 UR22, UR9, UR10, URZ ;  /* 0x0000000a09160290 */ /* 0x000fe2000fffe03f */
[----:B-1----:R-:W-:Y:S01]  /*1470*/  VIADD R7, R7, 0xffffffe ;  /* 0x0ffffffe07077836 */ /* 0x002fe20000000000 */
[----:B------:R-:W1:Y:S03]  /*1480*/  @!P0 LDC.64 R8, c[0x0][0x240] ;  /* 0x00009000ff088b82 */ /* 0x000e660000000a00 */
[----:B------:R-:W2:Y:S02]  /*1490*/  @!P6 S2R R24, SR_CgaCtaId ;  /* 0x000000000018e919 */ /* 0x000ea40000008800 */
[----:B------:R-:W4:Y:S02]  /*14a0*/  F2I.FTZ.U32.TRUNC.NTZ R7, R7 ;  /* 0x0000000700077305 */ /* 0x000f24000021f000 */
[----:B----4-:R-:W-:-:S04]  /*14b0*/  IMAD.MOV R5, RZ, RZ, -R7 ;  /* 0x000000ffff057224 */ /* 0x010fc800078e0a07 */
[----:B------:R-:W-:-:S04]  /*14c0*/  IMAD R5, R5, R4, RZ ;  /* 0x0000000405057224 */ /* 0x000fc800078e02ff */
[----:B------:R-:W-:Y:S01]  /*14d0*/  IMAD.HI.U32 R203, R7, R5, R6 ;  /* 0x0000000507cb7227 */ /* 0x000fe200078e0006 */
[----:B------:R-:W-:Y:S02]  /*14e0*/  LOP3.LUT R6, R25, 0x38, R32, 0xf8, !PT ;  /* 0x0000003819067812 */ /* 0x000fe400078ef820 */
[----:B------:R-:W-:-:S03]  /*14f0*/  SHF.R.U32.HI R25, RZ, 0x3, R25 ;  /* 0x00000003ff197819 */ /* 0x000fc60000011619 */
[----:B------:R-:W-:Y:S01]  /*1500*/  IMAD.HI.U32 R203, R203, R2, RZ ;  /* 0x00000002cbcb7227 */ /* 0x000fe200078e00ff */
[----:B------:R-:W-:Y:S02]  /*1510*/  LOP3.LUT R25, R6, R25, RZ, 0x3c, !PT ;  /* 0x0000001906197212 */ /* 0x000fe400078e3cff */
[----:B------:R-:W-:Y:S01]  /*1520*/  IADD3 R6, P2, R32, UR6, RZ ;  /* 0x0000000620067c10 */ /* 0x000fe2000ff5e0ff */
[----:B------:R-:W-:Y:S01]  /*1530*/  IMAD.MOV R5, RZ, RZ, -R203 ;  /* 0x000000ffff057224 */ /* 0x000fe200078e0acb */
[----:B------:R-:W-:Y:S01]  /*1540*/  ULDC.64 UR6, c[0x0][0x258] ;  /* 0x0000960000067ab9 */ /* 0x000fe20000000a00 */
[----:B------:R-:W-:Y:S01]  /*1550*/  LOP3.LUT R25, R25, 0xfffffe00, R18, 0xf8, !PT ;  /* 0xfffffe0019197812 */ /* 0x000fe200078ef812 */
[----:B------:R-:W-:Y:S01]  /*1560*/  IMAD.U32 R30, RZ, RZ, UR6 ;  /* 0x00000006ff1e7e24 */ /* 0x000fe2000f8e00ff */
[----:B------:R-:W-:Y:S01]  /*1570*/  IADD3.X R7, R33, UR12, RZ, P2, !PT ;  /* 0x0000000c21077c10 */ /* 0x000fe200097fe4ff */
[----:B------:R-:W-:Y:S01]  /*1580*/  IMAD R5, R4, R5, R2 ;  /* 0x0000000504057224 */ /* 0x000fe200078e0202 */
[----:B------:R-:W-:Y:S01]  /*1590*/  UIMAD UR4, UR4, UR6, URZ ;  /* 0x00000006040472a4 */ /* 0x000fe2000f8e023f */
[----:B------:R-:W-:Y:S01]  /*15a0*/  VIADD R2, R22, 0x20 ;  /* 0x0000002016027836 */ /* 0x000fe20000000000 */
[----:B------:R-:W-:Y:S01]  /*15b0*/  @UP0 UIADD3 UR6, UR9, UR10, URZ ;  /* 0x0000000a09060290 */ /* 0x000fe2000fffe03f */
[----:B------:R-:W-:Y:S01]  /*15c0*/  IMAD.WIDE.U32 R30, R30, UR11, R6 ;  /* 0x0000000b1e1e7c25 */ /* 0x000fe2000f8e0006 */
[----:B------:R-:W-:Y:S01]  /*15d0*/  ISETP.GT.U32.AND P1, PT, R4, R5, PT ;  /* 0x000000050400720c */ /* 0x000fe20003f24070 */
[----:B------:R-:W4:Y:S01]  /*15e0*/  @!P0 LDC.64 R6, c[0x0][0x210] ;  /* 0x00008400ff068b82 */ /* 0x000f220000000a00 */
[----:B------:R-:W-:Y:S01]  /*15f0*/  ISETP.GE.AND P4, PT, R2, UR14, PT ;  /* 0x0000000e02007c0c */ /* 0x000fe2000bf86270 */
[----:B------:R-:W-:Y:S01]  /*1600*/  UIMAD UR4, UR11, UR7, UR4 ;  /* 0x000000070b0472a4 */ /* 0x000fe2000f8e0204 */
[----:B------:R-:W-:-:S05]  /*1610*/  @!P0 IMAD.MOV.U32 R28, RZ, RZ, R30 ;  /* 0x000000ffff1c8224 */ /* 0x000fca00078e001e */
[----:B------:R-:W-:Y:S01]  /*1620*/  VIADD R29, R31, UR4 ;  /* 0x000000041f1d7c36 */ /* 0x000fe20008000000 */
[----:B------:R-:W-:Y:S02]  /*1630*/  UMOV UR4, 0x400 ;  /* 0x0000040000047882 */ /* 0x000fe40000000000 */
[----:B---3--:R-:W-:Y:S01]  /*1640*/  ULEA UR4, UR13, UR4, 0x18 ;  /* 0x000000040d047291 */ /* 0x008fe2000f8ec03f */
[----:B------:R-:W-:Y:S02]  /*1650*/  @!P1 IMAD.IADD R5, R5, 0x1, -R4 ;  /* 0x0000000105059824 */ /* 0x000fe400078e0a04 */
[----:B------:R-:W-:Y:S01]  /*1660*/  @!P1 VIADD R203, R203, 0x1 ;  /* 0x00000001cbcb9836 */ /* 0x000fe20000000000 */
[----:B------:R-:W3:Y:S01]  /*1670*/  @!P4 LDC.64 R26, c[0x0][0x210] ;  /* 0x00008400ff1acb82 */ /* 0x000ee20000000a00 */
[----:B------:R-:W-:Y:S01]  /*1680*/  ISETP.NE.AND P1, PT, R12, RZ, PT ;  /* 0x000000ff0c00720c */ /* 0x000fe20003f25270 */
[----:B-1----:R-:W-:Y:S01]  /*1690*/  @!P0 IMAD.WIDE.U32 R20, R10, R8, R28 ;  /* 0x000000080a148225 */ /* 0x002fe200078e001c */
[----:B------:R-:W-:Y:S01]  /*16a0*/  ISETP.GE.U32.AND P2, PT, R5, R4, PT ;  /* 0x000000040500720c */ /* 0x000fe20003f46070 */
[----:B------:R-:W-:Y:S01]  /*16b0*/  @UP0 ULDC.64 UR12, c[0x0][0x248] ;  /* 0x00009200000c0ab9 */ /* 0x000fe20000000a00 */
[----:B------:R-:W-:Y:S01]  /*16c0*/  LOP3.LUT R5, R12, UR11, RZ, 0x3c, !PT ;  /* 0x0000000b0c057c12 */ /* 0x000fe2000f8e3cff */
[----:B------:R-:W-:Y:S01]  /*16d0*/  @!P0 IMAD R4, R11, R8, RZ ;  /* 0x000000080b048224 */ /* 0x000fe200078e02ff */
[----:B------:R-:W-:Y:S01]  /*16e0*/  LEA R199, R25, UR4, 0x1 ;  /* 0x0000000419c77c11 */ /* 0x000fe2000f8e08ff */
[----:B------:R-:W-:Y:S01]  /*16f0*/  @!P4 IMAD.MOV.U32 R13, RZ, RZ, R29 ;  /* 0x000000ffff0dc224 */ /* 0x000fe200078e001d */
[----:B------:R-:W-:Y:S01]  /*1700*/  ISETP.GE.AND P5, PT, R5, RZ, PT ;  /* 0x000000ff0500720c */ /* 0x000fe20003fa6270 */
[C---:B------:R-:W-:Y:S01]  /*1710*/  @!P0 IMAD R9, R10.reuse, R9, R4 ;  /* 0x000000090a098224 */ /* 0x040fe200078e0204 */
[----:B------:R-:W-:Y:S01]  /*1720*/  @UP0 ULDC.64 UR10, c[0x0][0x250] ;  /* 0x00009400000a0ab9 */ /* 0x000fe20000000a00 */
[----:B------:R-:W1:Y:S01]  /*1730*/  @!P4 LDC.64 R4, c[0x0][0x240] ;  /* 0x00009000ff04cb82 */ /* 0x000e620000000a00 */
[----:B------:R-:W-:Y:S01]  /*1740*/  @UP0 UIMAD.WIDE.U32 UR32, UR22, UR12, URZ ;  /* 0x0000000c162002a5 */ /* 0x000fe2000f8e003f */
[----:B------:R-:W-:Y:S01]  /*1750*/  @!P0 IMAD.IADD R16, R21, 0x1, R9 ;  /* 0x0000000115108824 */ /* 0x000fe200078e0209 */
[----:B------:R-:W-:Y:S01]  /*1760*/  @UP0 UIMAD.WIDE.U32 UR30, UR6, UR10, URZ ;  /* 0x0000000a061e02a5 */ /* 0x000fe2000f8e003f */
[----:B------:R-:W-:Y:S01]  /*1770*/  @P2 VIADD R203, R203, 0x1 ;  /* 0x00000001cbcb2836 */ /* 0x000fe20000000000 */
[----:B------:R-:W-:Y:S01]  /*1780*/  @!P4 IADD3 R8, P2, R10, 0x20, RZ ;  /* 0x000000200a08c810 */ /* 0x000fe20007f5e0ff */
[----:B------:R-:W-:-:S02]  /*1790*/  @UP0 UIMAD UR22, UR22, UR13, URZ ;  /* 0x0000000d161602a4 */ /* 0x000fc4000f8e023f */
[----:B------:R-:W-:Y:S02]  /*17a0*/  @UP0 UIMAD UR6, UR6, UR11, URZ ;  /* 0x0000000b060602a4 */ /* 0x000fe4000f8e023f */
[----:B------:R-:W-:Y:S01]  /*17b0*/  @!P5 IMAD.MOV R203, RZ, RZ, -R203 ;  /* 0x000000ffffcbd224 */ /* 0x000fe200078e0acb */
[----:B----4-:R-:W-:Y:S01]  /*17c0*/  @!P0 LEA R34, P5, R20, R6, 0x1 ;  /* 0x0000000614228211 */ /* 0x010fe200078a08ff */
[----:B------:R-:W-:Y:S01]  /*17d0*/  VIADD R6, R22, 0x60 ;  /* 0x0000006016067836 */ /* 0x000fe20000000000 */
[----:B------:R-:W-:Y:S01]  /*17e0*/  @!P1 LOP3.LUT R203, RZ, R12, RZ, 0x33, !PT ;  /* 0x0000000cffcb9212 */ /* 0x000fe200078e33ff */
[----:B------:R-:W-:Y:S01]  /*17f0*/  @!P4 IMAD.X R9, RZ, RZ, R11, P2 ;  /* 0x000000ffff09c224 */ /* 0x000fe200010e060b */
[----:B------:R-:W-:Y:S01]  /*1800*/  @!P0 LEA.HI.X R35, R20, R7, R16, 0x1, P5 ;  /* 0x0000000714238211 */ /* 0x000fe200028f0c10 */
[----:B------:R-:W-:Y:S01]  /*1810*/  @!P4 IMAD.MOV.U32 R12, RZ, RZ, R30 ;  /* 0x000000ffff0cc224 */ /* 0x000fe200078e001e */
[----:B------:R-:W-:Y:S01]  /*1820*/  ISETP.GE.AND P2, PT, R6, UR14, PT ;  /* 0x0000000e06007c0c */ /* 0x000fe2000bf46270 */
[----:B------:R-:W4:Y:S01]  /*1830*/  @!P4 S2R R20, SR_CgaCtaId ;  /* 0x000000000014c919 */ /* 0x000f220000008800 */
[----:B------:R-:W-:Y:S01]  /*1840*/  ISETP.GE.AND P5, PT, R2, UR5, PT ;  /* 0x0000000502007c0c */ /* 0x000fe2000bfa6270 */
[----:B------:R-:W-:Y:S01]  /*1850*/  @UP0 UIADD3 UR29, UR31, UR6, URZ ;  /* 0x000000061f1d0290 */ /* 0x000fe2000fffe03f */
[----:B------:R-:W-:Y:S01]  /*1860*/  @!PT LDS RZ, [RZ] ;  /* 0x00000000fffff984 */ /* 0x000fe20000000800 */
[----:B------:R-:W-:Y:S01]  /*1870*/  @!PT LDS RZ, [RZ] ;  /* 0x00000000fffff984 */ /* 0x000fe20000000800 */
[----:B------:R-:W-:Y:S01]  /*1880*/  @!PT LDS RZ, [RZ] ;  /* 0x00000000fffff984 */ /* 0x000fe20000000800 */
[----:B------:R2:W-:Y:S01]  /*1890*/  @!P0 LDGSTS.E.BYPASS.LTC128B.128 [R199], desc[UR20][R34.64] ;  /* 0x0000000022c78fae */ /* 0x0005e2000b901d54 */
[----:B------:R-:W-:Y:S01]  /*18a0*/  @UP0 UIADD3 UR22, UR33, UR22, URZ ;  /* 0x0000001621160290 */ /* 0x000fe2000fffe03f */
[----:B-1----:R-:W-:-:S02]  /*18b0*/  @!P4 IMAD R6, R9, R4, RZ ;  /* 0x000000040906c224 */ /* 0x002fc400078e02ff */
[----:B------:R-:W-:Y:S01]  /*18c0*/  @!P4 IMAD.WIDE.U32 R12, R8, R4, R12 ;  /* 0x00000004080cc225 */ /* 0x000fe200078e000c */
[----:B------:R-:W-:Y:S01]  /*18d0*/  LEA.HI R4, R14, R3, RZ, 0x4 ;  /* 0x000000030e047211 */ /* 0x000fe200078f20ff */
[----:B------:R1:W-:Y:S02]  /*18e0*/  @!P0 LDGSTS.E.BYPASS.LTC128B.128 [R199+0x4000], desc[UR20][R34.64+0x80] ;  /* 0x0400008022c78fae */ /* 0x0003e4000b901d54 */
[----:B------:R-:W-:Y:S01]  /*18f0*/  @!P4 IMAD R6, R8, R5, R6 ;  /* 0x000000050806c224 */ /* 0x000fe200078e0206 */
[----:B---3--:R-:W-:Y:S01]  /*1900*/  @!P4 LEA R26, P1, R12, R26, 0x1 ;  /* 0x0000001a0c1ac211 */ /* 0x008fe200078208ff */
[----:B------:R-:W3:Y:S01]  /*1910*/  @!P3 S2R R8, SR_CgaCtaId ;  /* 0x000000000008b919 */ /* 0x000ee20000008800 */
[----:B------:R-:W-:Y:S01]  /*1920*/  @!P6 MOV R5, 0x400 ;  /* 0x000004000005e802 */ /* 0x000fe20000000f00 */
[----:B------:R-:W-:Y:S01]  /*1930*/  @!P4 IMAD.IADD R6, R13, 0x1, R6 ;  /* 0x000000010d06c824 */ /* 0x000fe200078e0206 */
[----:B------:R1:W-:Y:S02]  /*1940*/  @!P0 LDGSTS.E.BYPASS.LTC128B.128 [R199+0x8000], desc[UR20][R34.64+0x100] ;  /* 0x0800010022c78fae */ /* 0x0003e4000b901d54 */
[----:B--2---:R-:W-:-:S02]  /*1950*/  @!P6 LEA R24, R24, R5, 0x18 ;  /* 0x000000051818e211 */ /* 0x004fc400078ec0ff */
[----:B------:R-:W-:Y:S01]  /*1960*/  @!P4 LEA.HI.X R27, R12, R27, R6, 0x1, P1 ;  /* 0x0000001b0c1bc211 */ /* 0x000fe200008f0c06 */
[----:B------:R-:W2:Y:S01]  /*1970*/  @!P2 S2R R16, SR_CgaCtaId ;  /* 0x000000000010a919 */ /* 0x000ea20000008800 */
[----:B------:R-:W-:Y:S01]  /*1980*/  @!P3 IADD3 R9, P1, R10, 0x40, RZ ;  /* 0x000000400a09b810 */ /* 0x000fe20007f3e0ff */
[----:B------:R-:W1:Y:S01]  /*1990*/  @!P3 LDC.64 R6, c[0x0][0x240] ;  /* 0x00009000ff06bb82 */ /* 0x000e620000000a00 */
[----:B------:R-:W-:Y:S02]  /*19a0*/  SHF.R.S32.HI R5, RZ, 0x4, R4 ;  /* 0x00000004ff057819 */ /* 0x000fe40000011404 */
[----:B------:R-:W-:Y:S01]  /*19b0*/  ISETP.GE.AND P0, PT, R2, UR5, PT ;  /* 0x0000000502007c0c */ /* 0x000fe2000bf06270 */
[----:B------:R-:W-:Y:S01]  /*19c0*/  @!P3 IMAD.X R21, RZ, RZ, R11, P1 ;  /* 0x000000ffff15b224 */ /* 0x000fe200008e060b */
[----:B------:R-:W-:Y:S01]  /*19d0*/  @!P2 IADD3 R18, P1, R10, 0x60, RZ ;  /* 0x000000600a12a810 */ /* 0x000fe20007f3e0ff */
[----:B------:R-:W1:Y:S01]  /*19e0*/  @!P5 S2R R2, SR_CgaCtaId ;  /* 0x000000000002d919 */ /* 0x000e620000008800 */
[----:B------:R-:W-:-:S02]  /*19f0*/  LEA.HI R197, R4, R5, RZ, 0x1 ;  /* 0x0000000504c57211 */ /* 0x000fc400078f08ff */
[----:B------:R-:W-:Y:S01]  /*1a00*/  LOP3.LUT R4, R4, 0xfffffff0, RZ, 0xc0, !PT ;  /* 0xfffffff004047812 */ /* 0x000fe200078ec0ff */
[----:B------:R-:W-:Y:S01]  /*1a10*/  @!P2 IMAD.X R19, RZ, RZ, R11, P1 ;  /* 0x000000ffff13a224 */ /* 0x000fe200008e060b */
[----:B------:R-:W-:Y:S02]  /*1a20*/  LOP3.LUT R197, R197, 0xfffffffe, RZ, 0xc0, !PT ;  /* 0xfffffffec5c57812 */ /* 0x000fe400078ec0ff */
[----:B------:R-:W-:Y:S02]  /*1a30*/  PLOP3.LUT P1, PT, PT, PT, UP0, 0x80, 0x0 ;  /* 0x000000000000781c */ /* 0x000fe40003f2f008 */
[----:B------:R-:W-:Y:S01]  /*1a40*/  @!P3 MOV R11, 0x400 ;  /* 0x00000400000bb802 */ /* 0x000fe20000000f00 */
[----:B------:R-:W-:Y:S01]  /*1a50*/  IMAD.IADD R197, R5, 0x1, -R197 ;  /* 0x0000000105c57824 */ /* 0x000fe200078e0ac5 */
[----:B------:R-:W-:-:S04]  /*1a60*/  @!P4 MOV R5, 0x400 ;  /* 0x000004000005c802 */ /* 0x000fc80000000f00 */
[----:B----4-:R-:W-:Y:S01]  /*1a70*/  @!P4 LEA R20, R20, R5, 0x18 ;  /* 0x000000051414c211 */ /* 0x010fe200078ec0ff */
[----:B------:R-:W-:Y:S01]  /*1a80*/  IMAD.IADD R5, R3, 0x1, -R4 ;  /* 0x0000000103057824 */ /* 0x000fe200078e0a04 */
[----:B---3--:R-:W-:-:S04]  /*1a90*/  @!P3 LEA R8, R8, R11, 0x18 ;  /* 0x0000000b0808b211 */ /* 0x008fc800078ec0ff */
[----:B------:R-:W-:Y:S01]  /*1aa0*/  SHF.R.S32.HI R4, RZ, 0x1f, R5 ;  /* 0x0000001fff047819 */ /* 0x000fe20000011405 */
[----:B------:R-:W-:Y:S06]  /*1ab0*/  @P1 BRA `(.L_x_299) ;  /* 0x0000000000301947 */ /* 0x000fec0003800000 */
[----:B------:R-:W-:Y:S01]  /*1ac0*/  USHF.R.S32.HI UR23, URZ, 0x1f, UR9 ;  /* 0x0000001f3f177899 */ /* 0x000fe20008011409 */
[----:B------:R-:W-:Y:S01]  /*1ad0*/  ULDC.64 UR12, c[0x0][0x248] ;  /* 0x00009200000c7ab9 */ /* 0x000fe20000000a00 */
[----:B------:R-:W-:Y:S02]  /*1ae0*/  USHF.R.S32.HI UR22, URZ, 0x1f, UR8 ;  /* 0x0000001f3f167899 */ /* 0x000fe40008011408 */
[----:B------:R-:W-:Y:S02]  /*1af0*/  UIMAD UR23, UR23, UR12, URZ ;  /* 0x0000000c171772a4 */ /* 0x000fe4000f8e023f */
[----:B------:R-:W-:Y:S02]  /*1b00*/  UIMAD.WIDE.U32 UR32, UR9, UR12, URZ ;  /* 0x0000000c092072a5 */ /* 0x000fe4000f8e003f */
[----:B------:R-:W-:Y:S01]  /*1b10*/  UIMAD UR23, UR9, UR13, UR23 ;  /* 0x0000000d091772a4 */ /* 0x000fe2000f8e0217 */
[----:B------:R-:W-:-:S03]  /*1b20*/  ULDC.64 UR6, c[0x0][0x230] ;  /* 0x00008c0000067ab9 */ /* 0x000fc60000000a00 */
[----:B------:R-:W-:Y:S02]  /*1b30*/  UIADD3 UR33, UR33, UR23, URZ ;  /* 0x0000001721217290 */ /* 0x000fe4000fffe03f */
[----:B------:R-:W-:Y:S02]  /*1b40*/  UIMAD UR22, UR22, UR6, URZ ;  /* 0x00000006161672a4 */ /* 0x000fe4000f8e023f */
[----:B------:R-:W-:Y:S02]  /*1b50*/  UIMAD.WIDE.U32 UR32, UR8, UR6, UR32 ;  /* 0x00000006082072a5 */ /* 0x000fe4000f8e0020 */
[----:B------:R-:W-:-:S04]  /*1b60*/  UIMAD UR7, UR8, UR7, UR22 ;  /* 0x00000007080772a4 */ /* 0x000fc8000f8e0216 */
[----:B------:R-:W-:-:S12]  /*1b70*/  UIADD3 UR22, UR33, UR7, URZ ;  /* 0x0000000721167290 */ /* 0x000fd8000fffe03f */
.L_x_299:
[----:B------:R-:W-:Y:S01]  /*1b80*/  LEA.HI R13, R4, R5, RZ, 0x3 ;  /* 0x00000005040d7211 */ /* 0x000fe200078f18ff */
[----:B------:R-:W-:Y:S06]  /*1b90*/  @P1 BRA `(.L_x_300) ;  /* 0x0000000000301947 */ /* 0x000fec0003800000 */
[----:B------:R-:W-:Y:S01]  /*1ba0*/  USHF.R.S32.HI UR23, URZ, 0x1f, UR9 ;  /* 0x0000001f3f177899 */ /* 0x000fe20008011409 */
[----:B------:R-:W-:Y:S01]  /*1bb0*/  ULDC.64 UR10, c[0x0][0x250] ;  /* 0x00009400000a7ab9 */ /* 0x000fe20000000a00 */
[----:B------:R-:W-:Y:S02]  /*1bc0*/  ULDC.64 UR6, c[0x0][0x238] ;  /* 0x00008e0000067ab9 */ /* 0x000fe40000000a00 */
[----:B------:R-:W-:Y:S02]  /*1bd0*/  UIMAD UR23, UR23, UR10, URZ ;  /* 0x0000000a171772a4 */ /* 0x000fe4000f8e023f */
[----:B------:R-:W-:Y:S02]  /*1be0*/  UIMAD.WIDE.U32 UR30, UR9, UR10, URZ ;  /* 0x0000000a091e72a5 */ /* 0x000fe4000f8e003f */
[----:B------:R-:W-:Y:S02]  /*1bf0*/  UIMAD UR23, UR9, UR11, UR23 ;  /* 0x0000000b091772a4 */ /* 0x000fe4000f8e0217 */
[----:B------:R-:W-:-:S02]  /*1c00*/  USHF.R.S32.HI UR9, URZ, 0x1f, UR8 ;  /* 0x0000001f3f097899 */ /* 0x000fc40008011408 */
[----:B------:R-:W-:Y:S02]  /*1c10*/  UIADD3 UR31, UR31, UR23, URZ ;  /* 0x000000171f1f7290 */ /* 0x000fe4000fffe03f */
[----:B------:R-:W-:Y:S02]  /*1c20*/  UIMAD UR9, UR9, UR6, URZ ;  /* 0x00000006090972a4 */ /* 0x000fe4000f8e023f */
[----:B------:R-:W-:Y:S02]  /*1c30*/  UIMAD.WIDE.U32 UR30, UR8, UR6, UR30 ;  /* 0x00000006081e72a5 */ /* 0x000fe4000f8e001e */
[----:B------:R-:W-:-:S04]  /*1c40*/  UIMAD UR7, UR8, UR7, UR9 ;  /* 0x00000007080772a4 */ /* 0x000fc8000f8e0209 */
[----:B------:R-:W-:-:S12]  /*1c50*/  UIADD3 UR29, UR31, UR7, URZ ;  /* 0x000000071f1d7290 */ /* 0x000fd8000fffe03f */
.L_x_300:
[----:B------:R-:W-:Y:S01]  /*1c60*/  IMAD R17, R23, UR12, RZ ;  /* 0x0000000c17117c24 */ /* 0x000fe2000f8e02ff */
[----:B------:R-:W-:Y:S01]  /*1c70*/  @!P2 MOV R15, 0x400 ;  /* 0x00000400000fa802 */ /* 0x000fe20000000f00 */
[----:B-1----:R-:W-:Y:S01]  /*1c80*/  IMAD.WIDE.U32 R34, R22, UR12, R32 ;  /* 0x0000000c16227c25 */ /* 0x002fe2000f8e0020 */
[----:B------:R-:W-:Y:S01]  /*1c90*/  LOP3.LUT R12, R13, 0xfffffff8, RZ, 0xc0, !PT ;  /* 0xfffffff80d0c7812 */ /* 0x000fe200078ec0ff */
[----:B------:R-:W-:Y:S01]  /*1ca0*/  ULDC.64 UR8, c[0x0][0x260] ;  /* 0x0000980000087ab9 */ /* 0x000fe20000000a00 */
[----:B--2---:R-:W-:Y:S01]  /*1cb0*/  @!P2 LEA R16, R16, R15, 0x18 ;  /* 0x0000000f1010a211 */ /* 0x004fe200078ec0ff */
[----:B------:R-:W-:Y:S01]  /*1cc0*/  IMAD R4, R22, UR13, R17 ;  /* 0x0000000d16047c24 */ /* 0x000fe2000f8e0211 */
[----:B------:R-:W-:Y:S01]  /*1cd0*/  IADD3 R200, P1, R34, UR32, RZ ;  /* 0x0000002022c87c10 */ /* 0x000fe2000ff3e0ff */
[----:B------:R-:W-:Y:S01]  /*1ce0*/  IMAD.WIDE.U32 R32, R22, UR10, R32 ;  /* 0x0000000a16207c25 */ /* 0x000fe2000f8e0020 */
[----:B------:R-:W-:Y:S01]  /*1cf0*/  @!P5 MOV R11, 0x400 ;  /* 0x00000400000bd802 */ /* 0x000fe20000000f00 */
[----:B------:R-:W-:Y:S01]  /*1d00*/  ULDC.64 UR6, c[0x0][0x268] ;  /* 0x00009a0000067ab9 */ /* 0x000fe20000000a00 */
[----:B------:R-:W-:Y:S01]  /*1d10*/  IADD3.X R201, R35, UR22, R4, P1, !PT ;  /* 0x0000001623c97c10 */ /* 0x000fe20008ffe404 */
[----:B------:R-:W-:Y:S01]  /*1d20*/  IMAD R15, R23, UR10, RZ ;  /* 0x0000000a170f7c24 */ /* 0x000fe2000f8e02ff */
[----:B------:R-:W-:Y:S01]  /*1d30*/  IADD3 R144, P1, R32, UR30, RZ ;  /* 0x0000001e20907c10 */ /* 0x000fe2000ff3e0ff */
[----:B------:R-:W-:Y:S01]  /*1d40*/  IMAD.IADD R12, R5, 0x1, -R12 ;  /* 0x00000001050c7824 */ /* 0x000fe200078e0a0c */
[----:B------:R-:W-:Y:S01]  /*1d50*/  @!P5 LEA R2, R2, R11, 0x18 ;  /* 0x0000000b0202d211 */ /* 0x000fe200078ec0ff */
[----:B------:R-:W1:Y:S01]  /*1d60*/  @!P2 LDC.64 R4, c[0x0][0x240] ;  /* 0x00009000ff04ab82 */ /* 0x000e620000000a00 */
[----:B------:R-:W-:Y:S01]  /*1d70*/  @!P3 IMAD R17, R25, 0x2, R8 ;  /* 0x000000021911b824 */ /* 0x000fe200078e0208 */
[----:B------:R-:W-:Y:S01]  /*1d80*/  USHF.L.U64.HI UR22, UR12, 0x6, UR13 ;  /* 0x000000060c167899 */ /* 0x000fe2000801020d */
[----:B------:R-:W-:Y:S01]  /*1d90*/  IMAD R8, R22, UR11, R15 ;  /* 0x0000000b16087c24 */ /* 0x000fe2000f8e020f */
[----:B------:R-:W-:Y:S01]  /*1da0*/  USHF.L.U32 UR23, UR12, 0x6, URZ ;  /* 0x000000060c177899 */ /* 0x000fe2000800063f */
[----:B------:R-:W-:Y:S01]  /*1db0*/  @!P3 IMAD R28, R21, R6, RZ ;  /* 0x00000006151cb224 */ /* 0x000fe200078e02ff */
[----:B------:R-:W-:Y:S01]  /*1dc0*/  UIMAD.WIDE.U32 UR30, UR24, UR10, URZ ;  /* 0x0000000a181e72a5 */ /* 0x000fe2000f8e003f */
[----:B------:R-:W-:Y:S01]  /*1dd0*/  @!P3 IMAD.MOV.U32 R31, RZ, RZ, R29 ;  /* 0x000000ffff1fb224 */ /* 0x000fe200078e001d */
[----:B------:R-:W-:Y:S01]  /*1de0*/  IADD3.X R145, R33, UR29, R8, P1, !PT ;  /* 0x0000001d21917c10 */ /* 0x000fe20008ffe408 */
[----:B------:R-:W2:Y:S01]  /*1df0*/  @!P3 LDC.64 R10, c[0x0][0x210] ;  /* 0x00008400ff0abb82 */ /* 0x000ea20000000a00 */
[----:B------:R-:W-:Y:S01]  /*1e00*/  SHF.R.S32.HI R8, RZ, 0x1f, R203 ;  /* 0x0000001fff087819 */ /* 0x000fe200000114cb */
[C---:B------:R-:W-:Y:S01]  /*1e10*/  @!P4 IMAD R20, R25.reuse, 0x2, R20 ;  /* 0x000000021914c824 */ /* 0x040fe200078e0214 */
[----:B------:R-:W-:Y:S01]  /*1e20*/  UIADD3 UR26, UR28, -UR26, -UR18 ;  /* 0x8000001a1c1a7290 */ /* 0x000fe2000fffe812 */
[C---:B------:R-:W-:Y:S01]  /*1e30*/  @!P2 IMAD R16, R25.reuse, 0x2, R16 ;  /* 0x000000021910a824 */ /* 0x040fe200078e0210 */
[----:B------:R-:W-:Y:S01]  /*1e40*/  UISETP.GT.AND UP0, UPT, UR24, UR15, UPT ;  /* 0x0000000f1800728c */ /* 0x000fe2000bf04270 */
[C---:B------:R-:W-:Y:S01]  /*1e50*/  @!P6 IMAD R15, R25.reuse, 0x2, R24 ;  /* 0x00000002190fe824 */ /* 0x040fe200078e0218 */
[----:B------:R-:W-:Y:S01]  /*1e60*/  @!PT LDS RZ, [RZ] ;  /* 0x00000000fffff984 */ /* 0x000fe20000000800 */
[----:B------:R-:W-:Y:S01]  /*1e70*/  @!PT LDS RZ, [RZ] ;  /* 0x00000000fffff984 */ /* 0x000fe20000000800 */
[----:B------:R-:W-:Y:S01]  /*1e80*/  @!PT LDS RZ, [RZ] ;  /* 0x00000000fffff984 */ /* 0x000fe20000000800 */
[----:B------:R-:W-:Y:S01]  /*1e90*/  @!P4 LDGSTS.E.BYPASS.LTC128B.128 [R20+0x1000], desc[UR20][R26.64] ;  /* 0x010000001a14cfae */ /* 0x000fe2000b901d54 */
[----:B------:R-:W-:-:S02]  /*1ea0*/  @!P5 IMAD R2, R25, 0x2, R2 ;  /* 0x000000021902d824 */ /* 0x000fc400078e0202 */
[----:B------:R-:W-:Y:S01]  /*1eb0*/  @!P2 IMAD.MOV.U32 R25, RZ, RZ, R29 ;  /* 0x000000ffff19a224 */ /* 0x000fe200078e001d */
[----:B------:R-:W-:Y:S01]  /*1ec0*/  @!P4 LDGSTS.E.BYPASS.LTC128B.128 [R20+0x5000], desc[UR20][R26.64+0x80] ;  /* 0x050000801a14cfae */ /* 0x000fe2000b901d54 */
[C---:B------:R-:W-:Y:S02]  /*1ed0*/  @!P3 IMAD R21, R9.reuse, R7, R28 ;  /* 0x000000070915b224 */ /* 0x040fe400078e021c */
[----:B------:R-:W-:Y:S01]  /*1ee0*/  @!P3 IMAD.WIDE.U32 R28, R9, R6, R30 ;  /* 0x00000006091cb225 */ /* 0x000fe200078e001e */
[----:B------:R3:W-:Y:S03]  /*1ef0*/  @!P4 LDGSTS.E.BYPASS.LTC128B.128 [R20+0x9000], desc[UR20][R26.64+0x100] ;  /* 0x090001001a14cfae */ /* 0x0007e6000b901d54 */
[C---:B------:R-:W-:Y:S02]  /*1f00*/  IMAD R6, R8.reuse, UR8, RZ ;  /* 0x0000000808067c24 */ /* 0x040fe4000f8e02ff */
[----:B------:R-:W-:-:S02]  /*1f10*/  IMAD R8, R8, UR6, RZ ;  /* 0x0000000608087c24 */ /* 0x000fc4000f8e02ff */
[C---:B------:R-:W-:Y:S01]  /*1f20*/  IMAD R209, R203.reuse, UR9, R6 ;  /* 0x00000009cbd17c24 */ /* 0x040fe2000f8e0206 */
[----:B------:R-:W-:Y:S01]  /*1f30*/  USHF.L.U32 UR9, UR12, 0x5, URZ ;  /* 0x000000050c097899 */ /* 0x000fe2000800063f */
[----:B------:R-:W3:Y:S01]  /*1f40*/  @!P2 LDC.64 R6, c[0x0][0x210] ;  /* 0x00008400ff06ab82 */ /* 0x000ee20000000a00 */
[C---:B------:R-:W-:Y:S01]  /*1f50*/  IMAD.WIDE.U32 R200, R203.reuse, UR8, R200 ;  /* 0x00000008cbc87c25 */ /* 0x040fe2000f8e00c8 */
[----:B--2---:R-:W-:Y:S01]  /*1f60*/  @!P3 LEA R10, P1, R28, R10, 0x1 ;  /* 0x0000000a1c0ab211 */ /* 0x004fe200078208ff */
[----:B------:R-:W-:Y:S02]  /*1f70*/  USHF.L.U64.HI UR8, UR12, 0x5, UR13 ;  /* 0x000000050c087899 */ /* 0x000fe4000801020d */
[----:B------:R-:W-:Y:S01]  /*1f80*/  IMAD.WIDE.U32 R144, R203, UR6, R144 ;  /* 0x00000006cb907c25 */ /* 0x000fe2000f8e0090 */
[----:B------:R-:W-:-:S03]  /*1f90*/  USHF.R.S32.HI UR6, URZ, 0x1f, UR24 ;  /* 0x0000001f3f067899 */ /* 0x000fc60008011418 */
[----:B------:R-:W-:Y:S01]  /*1fa0*/  IMAD R203, R203, UR7, R8 ;  /* 0x00000007cbcb7c24 */ /* 0x000fe2000f8e0208 */
[----:B------:R-:W-:Y:S01]  /*1fb0*/  UIMAD UR7, UR22, UR24, URZ ;  /* 0x00000018160772a4 */ /* 0x000fe2000f8e023f */
[----:B------:R-:W2:Y:S01]  /*1fc0*/  @!P6 LDC.64 R8, c[0x0][0x218] ;  /* 0x00008600ff08eb82 */ /* 0x000ea20000000a00 */
[----:B------:R-:W-:Y:S02]  /*1fd0*/  @!P2 IMAD.MOV.U32 R24, RZ, RZ, R30 ;  /* 0x000000ffff18a224 */ /* 0x000fe400078e001e */
[-C--:B-1----:R-:W-:Y:S01]  /*1fe0*/  @!P2 IMAD R19, R19, R4.reuse, RZ ;  /* 0x000000041313a224 */ /* 0x082fe200078e02ff */
[----:B------:R-:W-:Y:S01]  /*1ff0*/  UIMAD UR7, UR6, UR23, UR7 ;  /* 0x00000017060772a4 */ /* 0x000fe2000f8e0207 */
[----:B------:R-:W-:Y:S01]  /*2000*/  @!P2 IMAD.WIDE.U32 R24, R18, R4, R24 ;  /* 0x000000041218a225 */ /* 0x000fe200078e0018 */
[----:B------:R-:W-:-:S03]  /*2010*/  UIMAD UR6, UR6, UR10, URZ ;  /* 0x0000000a060672a4 */ /* 0x000fc6000f8e023f */
[----:B------:R-:W-:Y:S01]  /*2020*/  @!P2 IMAD R19, R18, R5, R19 ;  /* 0x000000051213a224 */ /* 0x000fe200078e0213 */
[----:B------:R-:W-:Y:S01]  /*2030*/  UIMAD UR6, UR24, UR11, UR6 ;  /* 0x0000000b180672a4 */ /* 0x000fe2000f8e0206 */
[----:B------:R-:W1:Y:S01]  /*2040*/  @!P5 LDC.64 R4, c[0x0][0x218] ;  /* 0x00008600ff04db82 */ /* 0x000e620000000a00 */
[----:B------:R-:W-:Y:S02]  /*2050*/  @!P3 IMAD.IADD R21, R29, 0x1, R21 ;  /* 0x000000011d15b824 */ /* 0x000fe400078e0215 */
[----:B------:R-:W-:Y:S01]  /*2060*/  IMAD.IADD R209, R201, 0x1, R209 ;  /* 0x00000001c9d17824 */ /* 0x000fe200078e02d1 */
[----:B------:R-:W-:Y:S01]  /*2070*/  UIADD3 UR6, UR31, UR6, URZ ;  /* 0x000000061f067290 */ /* 0x000fe2000fffe03f */
[----:B------:R-:W-:Y:S01]  /*2080*/  IMAD.MOV.U32 R208, RZ, RZ, R200 ;  /* 0x000000ffffd07224 */ /* 0x000fe200078e00c8 */
[----:B------:R-:W-:Y:S01]  /*2090*/  @!P3 LEA.HI.X R11, R28, R11, R21, 0x1, P1 ;  /* 0x0000000b1c0bb211 */ /* 0x000fe200008f0c15 */
[----:B------:R-:W-:Y:S01]  /*20a0*/  IMAD.U32 R21, RZ, RZ, UR24 ;  /* 0x00000018ff157e24 */ /* 0x000fe2000f8e00ff */
[----:B---3--:R-:W-:Y:S01]  /*20b0*/  @!P2 LEA R20, P1, R24, R6, 0x1 ;  /* 0x000000061814a211 */ /* 0x008fe200078208ff */
[----:B------:R-:W-:-:S02]  /*20c0*/  @!P2 IMAD.IADD R18, R25, 0x1, R19 ;  /* 0x000000011912a824 */ /* 0x000fc400078e0213 */
[----:B------:R-:W-:Y:S01]  /*20d0*/  IMAD.WIDE.U32 R26, R21, UR23, R208 ;  /* 0x00000017151a7c25 */ /* 0x000fe2000f8e00d0 */
[----:B------:R-:W-:Y:S02]  /*20e0*/  @!P3 LDGSTS.E.BYPASS.LTC128B.128 [R17+0x2000], desc[UR20][R10.64] ;  /* 0x020000000a11bfae */ /* 0x000fe4000b901d54 */
[----:B------:R-:W-:Y:S01]  /*20f0*/  @!P2 LEA.HI.X R21, R24, R7, R18, 0x1, P1 ;  /* 0x000000071815a211 */ /* 0x000fe200008f0c12 */
[----:B------:R-:W-:Y:S01]  /*2100*/  VIADD R6, R27, UR7 ;  /* 0x000000071b067c36 */ /* 0x000fe20008000000 */
[C---:B--2---:R-:W-:Y:S01]  /*2110*/  @!P6 LEA R18, P4, R26.reuse, R8, 0x1 ;  /* 0x000000081a12e211 */ /* 0x044fe200078808ff */
[----:B------:R-:W-:Y:S01]  /*2120*/  @!P3 LDGSTS.E.BYPASS.LTC128B.128 [R17+0x6000], desc[UR20][R10.64+0x80] ;  /* 0x060000800a11bfae */ /* 0x000fe2000b901d54 */
[C---:B------:R-:W-:Y:S01]  /*2130*/  @!P5 IADD3 R7, P1, R26.reuse, UR9, RZ ;  /* 0x000000091a07dc10 */ /* 0x040fe2000ff3e0ff */
[----:B------:R-:W-:Y:S01]  /*2140*/  IMAD.IADD R203, R145, 0x1, R203 ;  /* 0x0000000191cb7824 */ /* 0x000fe200078e02cb */
[----:B------:R-:W-:Y:S01]  /*2150*/  @!P6 LEA.HI.X R19, R26, R9, R6, 0x1, P4 ;  /* 0x000000091a13e211 */ /* 0x000fe200020f0c06 */
[----:B------:R2:W-:Y:S01]  /*2160*/  @!P3 LDGSTS.E.BYPASS.LTC128B.128 [R17+0xa000], desc[UR20][R10.64+0x100] ;  /* 0x0a0001000a11bfae */ /* 0x0005e2000b901d54 */
[----:B------:R-:W-:Y:S01]  /*2170*/  @!P5 IADD3.X R6, R6, UR8, RZ, P1, !PT ;  /* 0x000000080606dc10 */ /* 0x000fe20008ffe4ff */
[----:B------:R-:W3:Y:S01]  /*2180*/  @!P0 LDC.64 R8, c[0x0][0x220] ;  /* 0x00008800ff088b82 */ /* 0x000ee20000000a00 */
[----:B-1----:R-:W-:Y:S01]  /*2190*/  @!P5 LEA R24, P1, R7, R4, 0x1 ;  /* 0x000000040718d211 */ /* 0x002fe200078208ff */
[----:B------:R-:W-:Y:S01]  /*21a0*/  @!P2 LDGSTS.E.BYPASS.LTC128B.128 [R16+0x3000], desc[UR20][R20.64] ;  /* 0x030000001410afae */ /* 0x000fe2000b901d54 */
[----:B------:R-:W-:Y:S01]  /*21b0*/  ISETP.GE.AND P3, PT, R22, UR5, PT ;  /* 0x0000000516007c0c */ /* 0x000fe2000bf66270 */
[----:B------:R-:W-:Y:S01]  /*21c0*/  IMAD.SHL.U32 R85, R13, 0x40, RZ ;  /* 0x000000400d557824 */ /* 0x000fe200078e00ff */
[----:B------:R-:W-:Y:S01]  /*21d0*/  @!P5 LEA.HI.X R25, R7, R5, R6, 0x1, P1 ;  /* 0x000000050719d211 */ /* 0x000fe200008f0c06 */
[----:B------:R-:W-:Y:S01]  /*21e0*/  @!P2 LDGSTS.E.BYPASS.LTC128B.128 [R16+0x7000], desc[UR20][R20.64+0x80] ;  /* 0x070000801410afae */ /* 0x000fe2000b901d54 */
[----:B------:R-:W-:Y:S01]  /*21f0*/  IMAD.SHL.U32 R6, R0, 0x40, RZ ;  /* 0x0000004000067824 */ /* 0x000fe200078e00ff */
[----:B------:R-:W-:Y:S01]  /*2200*/  USHF.L.U32 UR5, UR11, 0x5, URZ ;  /* 0x000000050b057899 */ /* 0x000fe2000800063f */
[----:B------:R-:W-:Y:S01]  /*2210*/  LOP3.LUT R85, R85, 0xfffffe00, RZ, 0xc0, !PT ;  /* 0xfffffe0055557812 */ /* 0x000fe200078ec0ff */
[----:B------:R1:W-:Y:S01]  /*2220*/  @!P2 LDGSTS.E.BYPASS.LTC128B.128 [R16+0xb000], desc[UR20][R20.64+0x100] ;  /* 0x0b0001001410afae */ /* 0x0003e2000b901d54 */
[----:B------:R-:W-:-:S02]  /*2230*/  IMAD.SHL.U32 R210, R3, 0x2, RZ ;  /* 0x0000000203d27824 */ /* 0x000fc400078e00ff */
[----:B------:R-:W-:Y:S01]  /*2240*/  IMAD.U32 R206, RZ, RZ, UR28 ;  /* 0x0000001cffce7e24 */ /* 0x000fe2000f8e00ff */
[----:B------:R-:W-:Y:S01]  /*2250*/  @!P6 LDGSTS.E.BYPASS.LTC128B.128 [R15+0xc000], desc[UR20][R18.64] ;  /* 0x0c000000120fefae */ /* 0x000fe2000b901d54 */
[----:B------:R-:W-:Y:S01]  /*2260*/  IMAD.U32 R13, RZ, RZ, UR5 ;  /* 0x00000005ff0d7e24 */ /* 0x000fe2000f8e00ff */
[----:B------:R-:W4:Y:S01]  /*2270*/  @!P3 LDC.64 R4, c[0x0][0x220] ;  /* 0x00008800ff04bb82 */ /* 0x000f220000000a00 */
[----:B------:R-:W-:Y:S01]  /*2280*/  LOP3.LUT R210, R210, 0x6, RZ, 0xc0, !PT ;  /* 0x00000006d2d27812 */ /* 0x000fe200078ec0ff */
[----:B------:R-:W-:Y:S04]  /*2290*/  @!P6 LDGSTS.E.BYPASS.LTC128B.128 [R15+0xe000], desc[UR20][R18.64+0x80] ;  /* 0x0e000080120fefae */ /* 0x000fe8000b901d54 */
[----:B------:R4:W-:Y:S01]  /*22a0*/  @!P6 LDGSTS.E.BYPASS.LTC128B.128 [R15+0x10000], desc[UR20][R18.64+0x100] ;  /* 0x10000100120fefae */ /* 0x0009e2000b901d54 */
[----:B--2---:R-:W-:-:S03]  /*22b0*/  IMAD.U32 R10, RZ, RZ, UR30 ;  /* 0x0000001eff0a7e24 */ /* 0x004fc6000f8e00ff */
[----:B------:R-:W-:Y:S01]  /*22c0*/  @!P5 LDGSTS.E.BYPASS.LTC128B.128 [R2+0xd000], desc[UR20][R24.64] ;  /* 0x0d0000001802dfae */ /* 0x000fe2000b901d54 */
[----:B------:R-:W-:Y:S02]  /*22d0*/  IMAD.SHL.U32 R17, R22, 0x8, RZ ;  /* 0x0000000816117824 */ /* 0x000fe400078e00ff */
[----:B------:R-:W-:Y:S01]  /*22e0*/  IMAD.U32 R11, RZ, RZ, UR31 ;  /* 0x0000001fff0b7e24 */ /* 0x000fe2000f8e00ff */
[----:B------:R-:W-:Y:S01]  /*22f0*/  @!P5 LDGSTS.E.BYPASS.LTC128B.128 [R2+0xf000], desc[UR20][R24.64+0x80] ;  /* 0x0f0000801802dfae */ /* 0x000fe2000b901d54 */
[----:B------:R-:W-:Y:S01]  /*2300*/  IMAD.U32 R11, RZ, RZ, UR6 ;  /* 0x00000006ff0b7e24 */ /* 0x000fe2000f8e00ff */
[C---:B------:R-:W-:Y:S01]  /*2310*/  LEA R7, P1, R10.reuse, R144, 0x6 ;  /* 0x000000900a077211 */ /* 0x040fe200078230ff */
[----:B------:R-:W-:Y:S01]  /*2320*/  UIMAD.WIDE.U32 UR6, UR10, 0x20, URZ ;  /* 0x000000200a0678a5 */ /* 0x000fe2000f8e003f */
[----:B------:R2:W-:Y:S02]  /*2330*/  @!P5 LDGSTS.E.BYPASS.LTC128B.128 [R2+0x11000], desc[UR20][R24.64+0x100] ;  /* 0x110001001802dfae */ /* 0x0005e4000b901d54 */
[----:B------:R-:W-:-:S02]  /*2340*/  LEA.HI.X R10, R10, R203, R11, 0x6, P1 ;  /* 0x000000cb0a0a7211 */ /* 0x000fc400008f340b */
[----:B------:R-:W0:Y:S01]  /*2350*/  LDGDEPBAR ;  /* 0x00000000000079af */ /* 0x000e220000000000 */
[----:B-1----:R-:W-:Y:S01]  /*2360*/  LOP3.LUT R16, R6, 0x1c0, RZ, 0xc0, !PT ;  /* 0x000001c006107812 */ /* 0x002fe200078ec0ff */
[----:B------:R-:W-:Y:S01]  /*2370*/  IMAD.SHL.U32 R6, R12, 0x40, RZ ;  /* 0x000000400c067824 */ /* 0x000fe200078e00ff */
[----:B------:R-:W-:Y:S01]  /*2380*/  @!P0 IADD3 R11, P1, R7, UR6, RZ ;  /* 0x00000006070b8c10 */ /* 0x000fe2000ff3e0ff */
[----:B------:R-:W-:Y:S01]  /*2390*/  UIADD3 UR6, UR28, 0x1, -UR18 ;  /* 0x000000011c067890 */ /* 0x000fe2000fffe812 */
[----:B------:R-:W-:Y:S02]  /*23a0*/  LOP3.LUT R17, R16, 0x8, R17, 0xf8, !PT ;  /* 0x0000000810117812 */ /* 0x000fe400078ef811 */
[----:B------:R-:W-:Y:S01]  /*23b0*/  SHF.R.U32.HI R16, RZ, 0x3, R16 ;  /* 0x00000003ff107819 */ /* 0x000fe20000011610 */
[----:B------:R-:W-:Y:S01]  /*23c0*/  UIADD3 UR5, UR6, UR25, URZ ;  /* 0x0000001906057290 */ /* 0x000fe2000fffe03f */
[----:B---3--:R-:W-:Y:S01]  /*23d0*/  @!P0 LEA R8, P4, R11, R8, 0x1 ;  /* 0x000000080b088211 */ /* 0x008fe200078808ff */
[----:B------:R-:W-:Y:S01]  /*23e0*/  IMAD.U32 R204, RZ, RZ, UR6 ;  /* 0x00000006ffcc7e24 */ /* 0x000fe2000f8e00ff */
[----:B----4-:R-:W-:Y:S01]  /*23f0*/  @!P3 LEA R18, P2, R7, R4, 0x1 ;  /* 0x000000040712b211 */ /* 0x010fe200078408ff */
[----:B------:R-:W-:Y:S01]  /*2400*/  IMAD.SHL.U32 R15, R197, 0x8, RZ ;  /* 0x00000008c50f7824 */ /* 0x000fe200078e00ff */
[----:B------:R-:W-:-:S02]  /*2410*/  LOP3.LUT R16, R17, R16, RZ, 0x3c, !PT ;  /* 0x0000001011107212 */ /* 0x000fc400078e3cff */
[----:B------:R-:W-:Y:S01]  /*2420*/  @!P3 LEA.HI.X R19, R7, R5, R10, 0x1, P2 ;  /* 0x000000050713b211 */ /* 0x000fe200010f0c0a */
[----:B------:R-:W-:Y:S02]  /*2430*/  IMAD.MOV.U32 R7, RZ, RZ, 0x10 ;  /* 0x00000010ff077424 */ /* 0x000fe400078e00ff */
[----:B------:R-:W-:Y:S01]  /*2440*/  IMAD R197, R197, 0x200, R16 ;  /* 0x00000200c5c57824 */ /* 0x000fe200078e0210 */
[----:B--2---:R-:W-:Y:S01]  /*2450*/  LOP3.LUT R2, R6, 0x1c0, RZ, 0xc0, !PT ;  /* 0x000001c006027812 */ /* 0x004fe200078ec0ff */
[----:B------:R-:W-:-:S04]  /*2460*/  DEPBAR.LE SB0, 0x0 ;  /* 0x000080000000791a */ /* 0x000fc80000000000 */
[----:B------:R-:W-:Y:S01]  /*2470*/  BAR.SYNC.DEFER_BLOCKING 0x0 ;  /* 0x0000000000007b1d */ /* 0x000fe20000010000 */
[----:B------:R-:W-:Y:S02]  /*2480*/  LEA.HI R6, R14, R3, RZ, 0x5 ;  /* 0x000000030e067211 */ /* 0x000fe400078f28ff */
[----:B------:R-:W-:Y:S02]  /*2490*/  LOP3.LUT R15, R2, 0x8, R15, 0xf8, !PT ;  /* 0x00000008020f7812 */ /* 0x000fe400078ef80f */
[----:B------:R-:W-:Y:S02]  /*24a0*/  SHF.R.U32.HI R2, RZ, 0x3, R2 ;  /* 0x00000003ff027819 */ /* 0x000fe40000011602 */
[----:B------:R-:W-:Y:S02]  /*24b0*/  SHF.R.S32.HI R4, RZ, 0x5, R6 ;  /* 0x00000005ff047819 */ /* 0x000fe40000011406 */
[----:B------:R-:W-:Y:S02]  /*24c0*/  LOP3.LUT R2, R15, R2, RZ, 0x3c, !PT ;  /* 0x000000020f027212 */ /* 0x000fe400078e3cff */
[----:B------:R-:W-:Y:S01]  /*24d0*/  @!P0 IADD3.X R14, R10, UR7, R13, P1, !PT ;  /* 0x000000070a0e8c10 */ /* 0x000fe20008ffe40d */
[----:B------:R-:W-:Y:S01]  /*24e0*/  IMAD R5, R4, 0x400, R85 ;  /* 0x0000040004057824 */ /* 0x000fe200078e0255 */
[----:B------:R-:W-:-:S02]  /*24f0*/  LEA R197, R197, UR4, 0x1 ;  /* 0x00000004c5c57c11 */ /* 0x000fc4000f8e08ff */
[----:B------:R-:W-:Y:S01]  /*2500*/  @!P0 LEA.HI.X R9, R11, R9, R14, 0x1, P4 ;  /* 0x000000090b098211 */ /* 0x000fe200020f0c0e */
[----:B------:R-:W-:Y:S01]  /*2510*/  IMAD.IADD R198, R2, 0x1, R5 ;  /* 0x0000000102c67824 */ /* 0x000fe200078e0205 */
[----:B------:R-:W-:Y:S01]  /*2520*/  R2P PR, R12, 0x6 ;  /* 0x000000060c007804 */ /* 0x000fe20000000000 */
[----:B------:R-:W-:Y:S01]  /*2530*/  IMAD.MOV.U32 R5, RZ, RZ, 0x20 ;  /* 0x00000020ff057424 */ /* 0x000fe200078e00ff */
[----:B------:R-:W-:Y:S01]  /*2540*/  LEA R207, R4, UR27, 0x4 ;  /* 0x0000001b04cf7c11 */ /* 0x000fe2000f8e20ff */
[----:B------:R-:W-:Y:S01]  /*2550*/  VIADD R195, R197, 0xc020 ;  /* 0x0000c020c5c37836 */ /* 0x000fe20000000000 */
[----:B------:R-:W-:Y:S02]  /*2560*/  LEA R198, R198, UR4, 0x1 ;  /* 0x00000004c6c67c11 */ /* 0x000fe4000f8e08ff */
[----:B------:R-:W-:Y:S01]  /*2570*/  SEL R7, R7, 0xfffffff0, !P1 ;  /* 0xfffffff007077807 */ /* 0x000fe20004800000 */
[----:B------:R-:W-:Y:S01]  /*2580*/  @P3 STS.128 [R199+0x12000], RZ ;  /* 0x012000ffc7003388 */ /* 0x000fe20000000c00 */
[----:B------:R-:W-:-:S02]  /*2590*/  SEL R5, R5, 0xffffffe0, !P2 ;  /* 0xffffffe005057807 */ /* 0x000fc40005000000 */
[----:B------:R-:W-:Y:S01]  /*25a0*/  R2P PR, R0, 0x6 ;  /* 0x0000000600007804 */ /* 0x000fe20000000000 */
[----:B------:R-:W-:Y:S01]  /*25b0*/  @P3 STS.128 [R199+0x14000], RZ ;  /* 0x014000ffc7003388 */ /* 0x000fe20000000c00 */
[----:B------:R-:W-:Y:S02]  /*25c0*/  VIADD R0, R197, 0xc000 ;  /* 0x0000c000c5007836 */ /* 0x000fe40000000000 */
[--C-:B------:R-:W-:Y:S01]  /*25d0*/  IMAD R196, R7, 0x2, R198.reuse ;  /* 0x0000000207c47824 */ /* 0x100fe200078e02c6 */
[----:B------:R-:W-:Y:S01]  /*25e0*/  @P3 STS.128 [R199+0x16000], RZ ;  /* 0x016000ffc7003388 */ /* 0x000fe20000000c00 */
[C---:B------:R-:W-:Y:S02]  /*25f0*/  IMAD R194, R5.reuse, 0x2, R198 ;  /* 0x0000000205c27824 */ /* 0x040fe400078e02c6 */
[----:B------:R-:W-:Y:S01]  /*2600*/  IMAD R193, R5, 0x2, R196 ;  /* 0x0000000205c17824 */ /* 0x000fe200078e02c4 */
[----:B------:R-:W-:Y:S01]  /*2610*/  @!PT LDS RZ, [RZ] ;  /* 0x00000000fffff984 */ /* 0x000fe20000000800 */
[----:B------:R-:W-:Y:S01]  /*2620*/  @!PT LDS RZ, [RZ] ;  /* 0x00000000fffff984 */ /* 0x000fe20000000800 */
[----:B------:R-:W-:Y:S01]  /*2630*/  @!PT LDS RZ, [RZ] ;  /* 0x00000000fffff984 */ /* 0x000fe20000000800 */
[----:B------:R-:W-:Y:S04]  /*2640*/  @!P3 LDGSTS.E.BYPASS.LTC128B.128 [R199+0x12000], desc[UR20][R18.64] ;  /* 0x1200000012c7bfae */ /* 0x000fe8000b901d54 */
[----:B------:R-:W-:Y:S01]  /*2650*/  @!P3 LDGSTS.E.BYPASS.LTC128B.128 [R199+0x14000], desc[UR20][R18.64+0x80] ;  /* 0x1400008012c7bfae */ /* 0x000fe2000b901d54 */
[----:B------:R-:W-:-:S02]  /*2660*/  @P1 VIADD R195, R0, 0xffffffe0 ;  /* 0xffffffe000c31836 */ /* 0x000fc40000000000 */
[----:B------:R-:W-:Y:S01]  /*2670*/  IMAD.MOV.U32 R0, RZ, RZ, 0x40 ;  /* 0x00000040ff007424 */ /* 0x000fe200078e00ff */
[----:B------:R-:W-:Y:S04]  /*2680*/  @!P3 LDGSTS.E.BYPASS.LTC128B.128 [R199+0x16000], desc[UR20][R18.64+0x100] ;  /* 0x1600010012c7bfae */ /* 0x000fe8000b901d54 */
[----:B------:R-:W-:Y:S01]  /*2690*/  @P0 STS.128 [R199+0x13000], RZ ;  /* 0x013000ffc7000388 */ /* 0x000fe20000000c00 */
[----:B------:R-:W-:-:S03]  /*26a0*/  SEL R0, R0, 0xffffffc0, !P2 ;  /* 0xffffffc000007807 */ /* 0x000fc60005000000 */
[----:B------:R-:W-:Y:S02]  /*26b0*/  @P0 STS.128 [R199+0x15000], RZ ;  /* 0x015000ffc7000388 */ /* 0x000fe40000000c00 */
[----:B------:R-:W-:Y:S02]  /*26c0*/  IMAD.IADD R191, R197, 0x1, R0 ;  /* 0x00000001c5bf7824 */ /* 0x000fe400078e0200 */
[----:B------:R-:W-:Y:S01]  /*26d0*/  @P0 STS.128 [R199+0x17000], RZ ;  /* 0x017000ffc7000388 */ /* 0x000fe20000000c00 */
[----:B------:R-:W-:Y:S01]  /*26e0*/  IMAD.IADD R184, R0, 0x1, R195 ;  /* 0x0000000100b87824 */ /* 0x000fe200078e02c3 */
[----:B------:R-:W-:Y:S02]  /*26f0*/  LOP3.LUT R0, R6, 0xffffffe0, RZ, 0xc0, !PT ;  /* 0xffffffe006007812 */ /* 0x000fe400078ec0ff */
[----:B------:R-:W-:Y:S01]  /*2700*/  @!PT LDS RZ, [RZ] ;  /* 0x00000000fffff984 */ /* 0x000fe20000000800 */
[----:B------:R-:W-:Y:S01]  /*2710*/  @!PT LDS RZ, [RZ] ;  /* 0x00000000fffff984 */ /* 0x000fe20000000800 */
[----:B------:R-:W-:Y:S01]  /*2720*/  @!PT LDS RZ, [RZ] ;  /* 0x00000000fffff984 */ /* 0x000fe20000000800 */
[----:B------:R-:W-:Y:S03]  /*2730*/  @!P0 LDGSTS.E.BYPASS.LTC128B.128 [R199+0x13000], desc[UR20][R8.64] ;  /* 0x1300000008c78fae */ /* 0x000fe6000b901d54 */
[----:B------:R-:W-:Y:S01]  /*2740*/  IMAD.IADD R0, R3, 0x1, -R0 ;  /* 0x0000000103007824 */ /* 0x000fe200078e0a00 */
[----:B------:R-:W-:Y:S01]  /*2750*/  @!P0 LDGSTS.E.BYPASS.LTC128B.128 [R199+0x15000], desc[UR20][R8.64+0x80] ;  /* 0x1500008008c78fae */ /* 0x000fe2000b901d54 */
[----:B------:R-:W-:-:S03]  /*2760*/  IMAD.U32 R3, RZ, RZ, UR24 ;  /* 0x00000018ff037e24 */ /* 0x000fc6000f8e00ff */
[----:B------:R1:W-:Y:S04]  /*2770*/  @!P0 LDGSTS.E.BYPASS.LTC128B.128 [R199+0x17000], desc[UR20][R8.64+0x100] ;  /* 0x1700010008c78fae */ /* 0x0003e8000b901d54 */
[----:B------:R-:W-:Y:S04]  /*2780*/  LDSM.16.M88.4 R60, [R198] ;  /* 0x00000000c63c783b */ /* 0x000fe80000000200 */
[----:B------:R-:W2:Y:S04]  /*2790*/  LDSM.16.M88.4 R44, [R197+0xc000] ;  /* 0x00c00000c52c783b */ /* 0x000ea80000000200 */
[----:B------:R-:W3:Y:S04]  /*27a0*/  LDSM.16.M88.4 R36, [R197+0xc800] ;  /* 0x00c80000c524783b */ /* 0x000ee80000000200 */
[----:B------:R-:W4:Y:S04]  /*27b0*/  LDSM.16.M88.4 R28, [R197+0xd000] ;  /* 0x00d00000c51c783b */ /* 0x000f280000000200 */
[----:B------:R-:W5:Y:S04]  /*27c0*/  LDSM.16.M88.4 R12, [R197+0xd800] ;  /* 0x00d80000c50c783b */ /* 0x000f680000000200 */
[----:B------:R-:W-:Y:S04]  /*27d0*/  LDSM.16.M88.4 R64, [R196] ;  /* 0x00000000c440783b */ /* 0x000fe80000000200 */
[----:B-1----:R-:W1:Y:S04]  /*27e0*/  LDSM.16.M88.4 R8, [R195] ;  /* 0x00000000c308783b */ /* 0x002e680000000200 */
[----:B------:R-:W1:Y:S04]  /*27f0*/  LDSM.16.M88.4 R52, [R195+0x800] ;  /* 0x00080000c334783b */ /* 0x000e680000000200 */
[----:B------:R-:W1:Y:S04]  /*2800*/  LDSM.16.M88.4 R20, [R195+0x1000] ;  /* 0x00100000c314783b */ /* 0x000e680000000200 */
[----:B------:R-:W-:Y:S04]  /*2810*/  LDSM.16.M88.4 R72, [R194] ;  /* 0x00000000c248783b */ /* 0x000fe80000000200 */
[----:B------:R-:W1:Y:S01]  /*2820*/  LDSM.16.M88.4 R16, [R191+0xc000] ;  /* 0x00c00000bf10783b */ /* 0x000e620000000200 */
[C---:B--2---:R-:W-:Y:S03]  /*2830*/  HMMA.16816.F32 R48, R60.reuse, R44, RZ ;  /* 0x0000002c3c30723c */ /* 0x044fe600000018ff */
[----:B------:R-:W2:Y:S04]  /*2840*/  LDSM.16.M88.4 R76, [R195+0x1800] ;  /* 0x00180000c34c783b */ /* 0x000ea80000000200 */
[----:B------:R-:W-:Y:S01]  /*2850*/  LDSM.16.M88.4 R68, [R193] ;  /* 0x00000000c144783b */ /* 0x000fe20000000200 */
[C---:B------:R-:W-:Y:S03]  /*2860*/  HMMA.16816.F32 R44, R60.reuse, R46, RZ ;  /* 0x0000002e3c2c723c */ /* 0x040fe600000018ff */
[----:B------:R-:W-:Y:S03]  /*2870*/  LDSM.16.M88.4 R56, [R184] ;  /* 0x00000000b838783b */ /* 0x000fe60000000200 */
[C---:B---3--:R-:W-:Y:S01]  /*2880*/  HMMA.16816.F32 R40, R60.reuse, R36, RZ ;  /* 0x000000243c28723c */ /* 0x048fe200000018ff */
[----:B------:R-:W-:Y:S04]  /*2890*/  LDSM.16.M88.4 R80, [R191+0xd800] ;  /* 0x00d80000bf50783b */ /* 0x000fe80000000200 */
[----:B------:R-:W0:Y:S01]  /*28a0*/  LDGDEPBAR ;  /* 0x00000000000079af */ /* 0x000e220000000000 */
[C---:B------:R-:W-:Y:S06]  /*28b0*/  HMMA.16816.F32 R36, R60.reuse, R38, RZ ;  /* 0x000000263c24723c */ /* 0x040fec00000018ff */
[C---:B----4-:R-:W-:Y:S06]  /*28c0*/  HMMA.16816.F32 R32, R60.reuse, R28, RZ ;  /* 0x0000001c3c20723c */ /* 0x050fec00000018ff */
[C---:B------:R-:W-:Y:S06]  /*28d0*/  HMMA.16816.F32 R28, R60.reuse, R30, RZ ;  /* 0x0000001e3c1c723c */ /* 0x040fec00000018ff */
[C---:B-----5:R-:W-:Y:S06]  /*28e0*/  HMMA.16816.F32 R24, R60.reuse, R12, RZ ;  /* 0x0000000c3c18723c */ /* 0x060fec00000018ff */
[----:B------:R-:W-:Y:S01]  /*28f0*/  HMMA.16816.F32 R60, R60, R14, RZ ;  /* 0x0000000e3c3c723c */ /* 0x000fe200000018ff */
[----:B------:R-:W3:Y:S05]  /*2900*/  LDSM.16.M88.4 R12, [R191+0xc800] ;  /* 0x00c80000bf0c783b */ /* 0x000eea0000000200 */
[C---:B-1----:R-:W-:Y:S06]  /*2910*/  HMMA.16816.F32 R48, R64.reuse, R8, R48 ;  /* 0x000000084030723c */ /* 0x042fec0000001830 */
[C---:B------:R-:W-:Y:S01]  /*2920*/  HMMA.16816.F32 R44, R64.reuse, R10, R44 ;  /* 0x0000000a402c723c */ /* 0x040fe2000000182c */
[----:B------:R-:W1:Y:S05]  /*2930*/  LDSM.16.M88.4 R8, [R191+0xd000] ;  /* 0x00d00000bf08783b */ /* 0x000e6a0000000200 */
[C---:B------:R-:W-:Y:S06]  /*2940*/  HMMA.16816.F32 R40, R64.reuse, R52, R40 ;  /* 0x000000344028723c */ /* 0x040fec0000001828 */
[C---:B------:R-:W-:Y:S01]  /*2950*/  HMMA.16816.F32 R36, R64.reuse, R54, R36 ;  /* 0x000000364024723c */ /* 0x040fe20000001824 */
[----:B------:R-:W4:Y:S05]  /*2960*/  LDSM.16.M88.4 R52, [R184+0x800] ;  /* 0x00080000b834783b */ /* 0x000f2a0000000200 */
[C---:B------:R-:W-:Y:S06]  /*2970*/  HMMA.16816.F32 R32, R64.reuse, R20, R32 ;  /* 0x000000144020723c */ /* 0x040fec0000001820 */
[----:B------:R-:W-:Y:S01]  /*2980*/  HMMA.16816.F32 R28, R64, R22, R28 ;  /* 0x00000016401c723c */ /* 0x000fe2000000181c */
[----:B------:R-:W5:Y:S05]  /*2990*/  LDSM.16.M88.4 R20, [R184+0x1000] ;  /* 0x00100000b814783b */ /* 0x000f6a0000000200 */
[----:B------:R-:W-:Y:S06]  /*29a0*/  HMMA.16816.F32 R48, R72, R16, R48 ;  /* 0x000000104830723c */ /* 0x000fec0000001830 */
[C---:B--2---:R-:W-:Y:S06]  /*29b0*/  HMMA.16816.F32 R24, R64.reuse, R76, R24 ;  /* 0x0000004c4018723c */ /* 0x044fec0000001818 */
[----:B------:R-:W-:Y:S01]  /*29c0*/  HMMA.16816.F32 R60, R64, R78, R60 ;  /* 0x0000004e403c723c */ /* 0x000fe2000000183c */
[----:B------:R-:W-:Y:S04]  /*29d0*/  LDSM.16.M88.4 R64, [R198+0x4000] ;  /* 0x00400000c640783b */ /* 0x000fe80000000200 */
[----:B------:R-:W-:Y:S01]  /*29e0*/  LDSM.16.M88.4 R76, [R184+0x1800] ;  /* 0x00180000b84c783b */ /* 0x000fe20000000200 */
[C---:B---3--:R-:W-:Y:S06]  /*29f0*/  HMMA.16816.F32 R40, R72.reuse, R12, R40 ;  /* 0x0000000c4828723c */ /* 0x048fec0000001828 */
[C---:B------:R-:W-:Y:S01]  /*2a00*/  HMMA.16816.F32 R36, R72.reuse, R14, R36 ;  /* 0x0000000e4824723c */ /* 0x040fe20000001824 */
[----:B------:R-:W-:Y:S05]  /*2a10*/  LDSM.16.M88.4 R12, [R197+0xe800] ;  /* 0x00e80000c50c783b */ /* 0x000fea0000000200 */
[C---:B-1----:R-:W-:Y:S06]  /*2a20*/  HMMA.16816.F32 R32, R72.reuse, R8, R32 ;  /* 0x000000084820723c */ /* 0x042fec0000001820 */
[C---:B------:R-:W-:Y:S01]  /*2a30*/  HMMA.16816.F32 R28, R72.reuse, R10, R28 ;  /* 0x0000000a481c723c */ /* 0x040fe2000000181c */
[----:B------:R-:W-:Y:S05]  /*2a40*/  LDSM.16.M88.4 R8, [R197+0xf000] ;  /* 0x00f00000c508783b */ /* 0x000fea0000000200 */
[----:B------:R-:W-:Y:S01]  /*2a50*/  HMMA.16816.F32 R44, R72, R18, R44 ;  /* 0x00000012482c723c */ /* 0x000fe2000000182c */
[----:B------:R-:W1:Y:S05]  /*2a60*/  LDSM.16.M88.4 R16, [R197+0xe000] ;  /* 0x00e00000c510783b */ /* 0x000e6a0000000200 */
[----:B------:R-:W-:Y:S06]  /*2a70*/  HMMA.16816.F32 R48, R68, R56, R48 ;  /* 0x000000384430723c */ /* 0x000fec0000001830 */
[C---:B------:R-:W-:Y:S06]  /*2a80*/  HMMA.16816.F32 R24, R72.reuse, R80, R24 ;  /* 0x000000504818723c */ /* 0x040fec0000001818 */
[----:B------:R-:W-:Y:S01]  /*2a90*/  HMMA.16816.F32 R72, R72, R82, R60 ;  /* 0x000000524848723c */ /* 0x000fe2000000183c */
[----:B------:R-:W-:Y:S04]  /*2aa0*/  LDSM.16.M88.4 R60, [R195+0x2000] ;  /* 0x00200000c33c783b */ /* 0x000fe80000000200 */
[----:B------:R-:W-:Y:S01]  /*2ab0*/  LDSM.16.M88.4 R80, [R197+0xf800] ;  /* 0x00f80000c550783b */ /* 0x000fe20000000200 */
[C---:B----4-:R-:W-:Y:S06]  /*2ac0*/  HMMA.16816.F32 R40, R68.reuse, R52, R40 ;  /* 0x000000344428723c */ /* 0x050fec0000001828 */
[C---:B------:R-:W-:Y:S01]  /*2ad0*/  HMMA.16816.F32 R36, R68.reuse, R54, R36 ;  /* 0x000000364424723c */ /* 0x040fe20000001824 */
[----:B------:R-:W2:Y:S05]  /*2ae0*/  LDSM.16.M88.4 R52, [R196+0x4000] ;  /* 0x00400000c434783b */ /* 0x000eaa0000000200 */
[C---:B-----5:R-:W-:Y:S06]  /*2af0*/  HMMA.16816.F32 R32, R68.reuse, R20, R32 ;  /* 0x000000144420723c */ /* 0x060fec0000001820 */
[C---:B------:R-:W-:Y:S01]  /*2b00*/  HMMA.16816.F32 R28, R68.reuse, R22, R28 ;  /* 0x00000016441c723c */ /* 0x040fe2000000181c */
[----:B------:R-:W-:Y:S05]  /*2b10*/  LDSM.16.M88.4 R20, [R195+0x3000] ;  /* 0x00300000c314783b */ /* 0x000fea0000000200 */
[----:B------:R-:W-:Y:S01]  /*2b20*/  HMMA.16816.F32 R44, R68, R58, R44 ;  /* 0x0000003a442c723c */ /* 0x000fe2000000182c */
[----:B------:R-:W3:Y:S05]  /*2b30*/  LDSM.16.M88.4 R56, [R195+0x2800] ;  /* 0x00280000c338783b */ /* 0x000eea0000000200 */
[----:B-1----:R-:W-:Y:S06]  /*2b40*/  HMMA.16816.F32 R48, R64, R16, R48 ;  /* 0x000000104030723c */ /* 0x002fec0000001830 */
[C---:B------:R-:W-:Y:S06]  /*2b50*/  HMMA.16816.F32 R24, R68.reuse, R76, R24 ;  /* 0x0000004c4418723c */ /* 0x040fec0000001818 */
[----:B------:R-:W-:Y:S01]  /*2b60*/  HMMA.16816.F32 R72, R68, R78, R72 ;  /* 0x0000004e4448723c */ /* 0x000fe20000001848 */
[----:B------:R-:W-:Y:S04]  /*2b70*/  LDSM.16.M88.4 R68, [R194+0x4000] ;  /* 0x00400000c244783b */ /* 0x000fe80000000200 */
[----:B------:R-:W-:Y:S01]  /*2b80*/  LDSM.16.M88.4 R76, [R195+0x3800] ;  /* 0x00380000c34c783b */ /* 0x000fe20000000200 */
[C---:B------:R-:W-:Y:S06]  /*2b90*/  HMMA.16816.F32 R40, R64.reuse, R12, R40 ;  /* 0x0000000c4028723c */ /* 0x040fec0000001828 */
[C---:B------:R-:W-:Y:S01]  /*2ba0*/  HMMA.16816.F32 R36, R64.reuse, R14, R36 ;  /* 0x0000000e4024723c */ /* 0x040fe20000001824 */
[----:B------:R-:W-:Y:S05]  /*2bb0*/  LDSM.16.M88.4 R12, [R191+0xe800] ;  /* 0x00e80000bf0c783b */ /* 0x000fea0000000200 */
[C---:B------:R-:W-:Y:S06]  /*2bc0*/  HMMA.16816.F32 R32, R64.reuse, R8, R32 ;  /* 0x000000084020723c */ /* 0x040fec0000001820 */
[C---:B------:R-:W-:Y:S01]  /*2bd0*/  HMMA.16816.F32 R28, R64.reuse, R10, R28 ;  /* 0x0000000a401c723c */ /* 0x040fe2000000181c */
[----:B------:R-:W-:Y:S05]  /*2be0*/  LDSM.16.M88.4 R8, [R191+0xf000] ;  /* 0x00f00000bf08783b */ /* 0x000fea0000000200 */
[----:B------:R-:W-:Y:S01]  /*2bf0*/  HMMA.16816.F32 R44, R64, R18, R44 ;  /* 0x00000012402c723c */ /* 0x000fe2000000182c */
[----:B------:R-:W1:Y:S05]  /*2c00*/  LDSM.16.M88.4 R16, [R191+0xe000] ;  /* 0x00e00000bf10783b */ /* 0x000e6a0000000200 */
[----:B--2---:R-:W-:Y:S06]  /*2c10*/  HMMA.16816.F32 R48, R52, R60, R48 ;  /* 0x0000003c3430723c */ /* 0x004fec0000001830 */
[C---:B------:R-:W-:Y:S06]  /*2c20*/  HMMA.16816.F32 R24, R64.reuse, R80, R24 ;  /* 0x000000504018723c */ /* 0x040fec0000001818 */
[----:B------:R-:W-:Y:S01]  /*2c30*/  HMMA.16816.F32 R72, R64, R82, R72 ;  /* 0x000000524048723c */ /* 0x000fe20000001848 */
[----:B------:R-:W-:Y:S04]  /*2c40*/  LDSM.16.M88.4 R64, [R184+0x2000] ;  /* 0x00200000b840783b */ /* 0x000fe80000000200 */
[----:B------:R-:W-:Y:S01]  /*2c50*/  LDSM.16.M88.4 R80, [R191+0xf800] ;  /* 0x00f80000bf50783b */ /* 0x000fe20000000200 */
[C---:B---3--:R-:W-:Y:S06]  /*2c60*/  HMMA.16816.F32 R40, R52.reuse, R56, R40 ;  /* 0x000000383428723c */ /* 0x048fec0000001828 */
[C---:B------:R-:W-:Y:S01]  /*2c70*/  HMMA.16816.F32 R36, R52.reuse, R58, R36 ;  /* 0x0000003a3424723c */ /* 0x040fe20000001824 */
[----:B------:R-:W-:Y:S05]  /*2c80*/  LDSM.16.M88.4 R56, [R184+0x3000] ;  /* 0x00300000b838783b */ /* 0x000fea0000000200 */
[C---:B------:R-:W-:Y:S06]  /*2c90*/  HMMA.16816.F32 R32, R52.reuse, R20, R32 ;  /* 0x000000143420723c */ /* 0x040fec0000001820 */
[C---:B------:R-:W-:Y:S01]  /*2ca0*/  HMMA.16816.F32 R28, R52.reuse, R22, R28 ;  /* 0x00000016341c723c */ /* 0x040fe2000000181c */
[----:B------:R-:W2:Y:S05]  /*2cb0*/  LDSM.16.M88.4 R20, [R193+0x4000] ;  /* 0x00400000c114783b */ /* 0x000eaa0000000200 */
        /* <DEDUP_REMOVED lines=25> */
[----:B------:R-:W-:Y:S05]  /*2e50*/  LDSM.16.M88.4 R56, [R195+0x5000] ;  /* 0x00500000c338783b */ /* 0x000fea0000000200 */
[----:B------:R-:W-:Y:S01]  /*2e60*/  HMMA.16816.F32 R44, R20, R66, R44 ;  /* 0x00000042142c723c */ /* 0x000fe2000000182c */
[----:B------:R-:W2:Y:S05]  /*2e70*/  LDSM.16.M88.4 R64, [R195+0x4000] ;  /* 0x00400000c340783b */ /* 0x000eaa0000000200 */
        /* <DEDUP_REMOVED lines=16> */
[----:B------:R-:W-:Y:S05]  /*2f80*/  LDSM.16.M88.4 R72, [R191+0x11800] ;  /* 0x01180000bf48783b */ /* 0x000fea0000000200 */
[C---:B------:R-:W-:Y:S06]  /*2f90*/  HMMA.16816.F32 R40, R68.reuse, R60, R40 ;  /* 0x0000003c4428723c */ /* 0x040fec0000001828 */
[C---:B------:R-:W-:Y:S06]  /*2fa0*/  HMMA.16816.F32 R36, R68.reuse, R62, R36 ;  /* 0x0000003e4424723c */ /* 0x040fec0000001824 */
[C---:B------:R-:W-:Y:S06]  /*2fb0*/  HMMA.16816.F32 R32, R68.reuse, R56, R32 ;  /* 0x000000384420723c */ /* 0x040fec0000001820 */
[C---:B------:R-:W-:Y:S01]  /*2fc0*/  HMMA.16816.F32 R60, R68.reuse, R58, R28 ;  /* 0x0000003a443c723c */ /* 0x040fe2000000181c */
[----:B------:R-:W-:Y:S04]  /*2fd0*/  LDSM.16.M88.4 R28, [R193+0x8000] ;  /* 0x00800000c11c783b */ /* 0x000fe80000000200 */
[----:B------:R-:W2:Y:S01]  /*2fe0*/  LDSM.16.M88.4 R56, [R184+0x4000] ;  /* 0x00400000b838783b */ /* 0x000ea20000000200 */
[----:B------:R-:W-:Y:S06]  /*2ff0*/  HMMA.16816.F32 R44, R68, R66, R44 ;  /* 0x00000042442c723c */ /* 0x000fec000000182c */
[----:B-1----:R-:W-:Y:S06]  /*3000*/  HMMA.16816.F32 R48, R20, R16, R48 ;  /* 0x000000101430723c */ /* 0x002fec0000001830 */
[C---:B------:R-:W-:Y:S06]  /*3010*/  HMMA.16816.F32 R24, R68.reuse, R52, R24 ;  /* 0x000000344418723c */ /* 0x040fec0000001818 */
[----:B------:R-:W-:Y:S06]  /*3020*/  HMMA.16816.F32 R76, R68, R54, R76 ;  /* 0x00000036444c723c */ /* 0x000fec000000184c */
[C---:B------:R-:W-:Y:S06]  /*3030*/  HMMA.16816.F32 R32, R20.reuse, R8, R32 ;  /* 0x000000081420723c */ /* 0x040fec0000001820 */
[C---:B------:R-:W-:Y:S01]  /*3040*/  HMMA.16816.F32 R60, R20.reuse, R10, R60 ;  /* 0x0000000a143c723c */ /* 0x040fe2000000183c */
[----:B------:R-:W1:Y:S05]  /*3050*/  LDSM.16.M88.4 R8, [R184+0x4800] ;  /* 0x00480000b808783b */ /* 0x000e6a0000000200 */
[C---:B------:R-:W-:Y:S06]  /*3060*/  HMMA.16816.F32 R40, R20.reuse, R12, R40 ;  /* 0x0000000c1428723c */ /* 0x040fec0000001828 */
[----:B------:R-:W-:Y:S01]  /*3070*/  HMMA.16816.F32 R44, R20, R18, R44 ;  /* 0x00000012142c723c */ /* 0x000fe2000000182c */
[----:B------:R-:W-:-:S04]  /*3080*/  SHF.R.S32.HI R13, RZ, 0x1f, R0 ;  /* 0x0000001fff0d7819 */ /* 0x000fc80000011400 */
[----:B------:R-:W-:Y:S01]  /*3090*/  LEA.HI R0, R13, R0, RZ, 0x2 ;  /* 0x000000000d007211 */ /* 0x000fe200078f10ff */
[----:B------:R-:W-:Y:S01]  /*30a0*/  HMMA.16816.F32 R36, R20, R14, R36 ;  /* 0x0000000e1424723c */ /* 0x000fe20000001824 */
[----:B------:R-:W3:Y:S02]  /*30b0*/  LDSM.16.M88.4 R12, [R184+0x5000] ;  /* 0x00500000b80c783b */ /* 0x000ee40000000200 */
[----:B------:R-:W-:-:S03]  /*30c0*/  SHF.R.S32.HI R0, RZ, 0x2, R0 ;  /* 0x00000002ff007819 */ /* 0x000fc60000011400 */
[----:B--2---:R-:W-:Y:S02]  /*30d0*/  HMMA.16816.F32 R48, R28, R56, R48 ;  /* 0x000000381c30723c */ /* 0x004fe40000001830 */
[----:B------:R-:W-:-:S04]  /*30e0*/  IMAD.IADD R207, R0, 0x1, R207 ;  /* 0x0000000100cf7824 */ /* 0x000fc800078e02cf */
[C---:B------:R-:W-:Y:S01]  /*30f0*/  VIADD R205, R207.reuse, 0x8 ;  /* 0x00000008cfcd7836 */ /* 0x040fe20000000000 */
[C---:B------:R-:W-:Y:S01]  /*3100*/  HMMA.16816.F32 R24, R20.reuse, R72, R24 ;  /* 0x000000481418723c */ /* 0x040fe20000001818 */
[C---:B------:R-:W-:Y:S02]  /*3110*/  VIADDMNMX R206, R207.reuse, UR5, R206, PT ;  /* 0x00000005cfce7c46 */ /* 0x040fe4000b8001ce */
[----:B------:R-:W-:Y:S02]  /*3120*/  VIADDMNMX R207, R207, UR26, RZ, !PT ;  /* 0x0000001acfcf7c46 */ /* 0x000fe4000f8001ff */
[C---:B------:R-:W-:Y:S01]  /*3130*/  IADD3 R204, R205.reuse, UR25, R204 ;  /* 0x00000019cdcc7c10 */ /* 0x040fe2000fffe0cc */
[----:B------:R-:W-:Y:S01]  /*3140*/  HMMA.16816.F32 R76, R20, R74, R76 ;  /* 0x0000004a144c723c */ /* 0x000fe2000000184c */
[----:B------:R-:W-:Y:S02]  /*3150*/  VIADDMNMX R205, R205, UR26, RZ, !PT ;  /* 0x0000001acdcd7c46 */ /* 0x000fe4000f8001ff */
[----:B------:R-:W-:-:S03]  /*3160*/  VIMNMX R204, R204, UR28, PT ;  /* 0x0000001ccccc7c48 */ /* 0x000fc6000bfe0100 */
[----:B------:R-:W-:Y:S01]  /*3170*/  HMMA.16816.F32 R44, R28, R58, R44 ;  /* 0x0000003a1c2c723c */ /* 0x000fe2000000182c */
[----:B------:R-:W-:-:S04]  /*3180*/  IMAD R20, R3, 0x40, R210 ;  /* 0x0000004003147824 */ /* 0x000fc800078e02d2 */
[C---:B------:R-:W-:Y:S01]  /*3190*/  VIADD R0, R20.reuse, 0x8 ;  /* 0x0000000814007836 */ /* 0x040fe20000000000 */
[C---:B------:R-:W-:Y:S01]  /*31a0*/  ISETP.GE.AND P4, PT, R20.reuse, R206, PT ;  /* 0x000000ce1400720c */ /* 0x040fe20003f86270 */
[C---:B------:R-:W-:Y:S01]  /*31b0*/  VIADD R3, R20.reuse, 0x1 ;  /* 0x0000000114037836 */ /* 0x040fe20000000000 */
[C---:B-1----:R-:W-:Y:S01]  /*31c0*/  HMMA.16816.F32 R40, R28.reuse, R8, R40 ;  /* 0x000000081c28723c */ /* 0x042fe20000001828 */
[C---:B------:R-:W-:Y:S01]  /*31d0*/  ISETP.GE.AND P2, PT, R20.reuse, R204, PT ;  /* 0x000000cc1400720c */ /* 0x040fe20003f46270 */
[----:B------:R-:W-:Y:S01]  /*31e0*/  VIADD R4, R20, 0x9 ;  /* 0x0000000914047836 */ /* 0x000fe20000000000 */
[C---:B------:R-:W-:Y:S02]  /*31f0*/  ISETP.GE.AND P6, PT, R0.reuse, R206, PT ;  /* 0x000000ce0000720c */ /* 0x040fe40003fc6270 */
[----:B------:R-:W-:Y:S01]  /*3200*/  ISETP.GE.AND P0, PT, R0, R204, PT ;  /* 0x000000cc0000720c */ /* 0x000fe20003f06270 */
[----:B------:R-:W-:Y:S01]  /*3210*/  HMMA.16816.F32 R36, R28, R10, R36 ;  /* 0x0000000a1c24723c */ /* 0x000fe20000001824 */
[C---:B------:R-:W-:Y:S01]  /*3220*/  ISETP.GE.AND P5, PT, R3.reuse, R206, PT ;  /* 0x000000ce0300720c */ /* 0x040fe20003fa6270 */
[----:B------:R-:W1:Y:S01]  /*3230*/  LDSM.16.M88.4 R8, [R184+0x5800] ;  /* 0x00580000b808783b */ /* 0x000e620000000200 */
[----:B------:R-:W-:Y:S01]  /*3240*/  ISETP.GE.AND P1, PT, R3, R204, PT ;  /* 0x000000cc0300720c */ /* 0x000fe20003f26270 */
[----:B------:R-:W-:-:S04]  /*3250*/  DEPBAR.LE SB0, 0x0 ;  /* 0x000080000000791a */ /* 0x000fc80000000000 */
[C---:B------:R-:W-:Y:S01]  /*3260*/  ISETP.LT.OR P6, PT, R0.reuse, R207, P6 ;  /* 0x000000cf0000720c */ /* 0x040fe200037c1670 */
[C---:B---3--:R-:W-:Y:S01]  /*3270*/  HMMA.16816.F32 R32, R28.reuse, R12, R32 ;  /* 0x0000000c1c20723c */ /* 0x048fe20000001820 */
[----:B------:R-:W-:Y:S01]  /*3280*/  ISETP.LT.OR P0, PT, R0, R205, P0 ;  /* 0x000000cd0000720c */ /* 0x000fe20000701670 */
[C---:B------:R-:W-:Y:S01]  /*3290*/  VIADD R0, R20.reuse, 0x10 ;  /* 0x0000001014007836 */ /* 0x040fe20000000000 */
[CC--:B------:R-:W-:Y:S02]  /*32a0*/  ISETP.LT.OR P5, PT, R3.reuse, R207.reuse, P5 ;  /* 0x000000cf0300720c */ /* 0x0c0fe40002fa1670 */
[----:B------:R-:W-:Y:S01]  /*32b0*/  ISETP.LT.OR P4, PT, R20, R207, P4 ;  /* 0x000000cf1400720c */ /* 0x000fe20002781670 */
[----:B------:R-:W-:Y:S01]  /*32c0*/  HMMA.16816.F32 R60, R28, R14, R60 ;  /* 0x0000000e1c3c723c */ /* 0x000fe2000000183c */
[----:B------:R-:W-:Y:S02]  /*32d0*/  ISETP.LT.OR P1, PT, R3, R205, P1 ;  /* 0x000000cd0300720c */ /* 0x000fe40000f21670 */
[----:B------:R-:W-:-:S02]  /*32e0*/  FSEL R3, R48, -INF , !P4 ;  /* 0xff80000030037808 */ /* 0x000fc40006000000 */
[----:B------:R-:W-:Y:S02]  /*32f0*/  FSEL R49, R49, -INF , !P5 ;  /* 0xff80000031317808 */ /* 0x000fe40006800000 */
[----:B------:R-:W-:Y:S01]  /*3300*/  ISETP.GE.AND P4, PT, R0, R206, PT ;  /* 0x000000ce0000720c */ /* 0x000fe20003f86270 */
[----:B------:R-:W-:Y:S01]  /*3310*/  VIADD R14, R20, 0x28 ;  /* 0x00000028140e7836 */ /* 0x000fe20000000000 */
[----:B------:R-:W-:Y:S02]  /*3320*/  ISETP.GE.AND P5, PT, R0, R204, PT ;  /* 0x000000cc0000720c */ /* 0x000fe40003fa6270 */
[----:B------:R-:W-:Y:S02]  /*3330*/  ISETP.LT.OR P2, PT, R20, R205, P2 ;  /* 0x000000cd1400720c */ /* 0x000fe40001741670 */
[C---:B------:R-:W-:Y:S02]  /*3340*/  ISETP.LT.OR P4, PT, R0.reuse, R207, P4 ;  /* 0x000000cf0000720c */ /* 0x040fe40002781670 */
[----:B------:R-:W-:Y:S01]  /*3350*/  ISETP.LT.OR P5, PT, R0, R205, P5 ;  /* 0x000000cd0000720c */ /* 0x000fe20002fa1670 */
[----:B------:R-:W-:Y:S01]  /*3360*/  VIADD R0, R20, 0x11 ;  /* 0x0000001114007836 */ /* 0x000fe20000000000 */
[----:B------:R-:W-:-:S02]  /*3370*/  FSEL R50, R50, -INF , !P2 ;  /* 0xff80000032327808 */ /* 0x000fc40005000000 */
[C---:B------:R-:W-:Y:S02]  /*3380*/  ISETP.GE.AND P3, PT, R4.reuse, R206, PT ;  /* 0x000000ce0400720c */ /* 0x040fe40003f66270 */
[----:B------:R-:W-:Y:S02]  /*3390*/  ISETP.GE.AND P2, PT, R4, R204, PT ;  /* 0x000000cc0400720c */ /* 0x000fe40003f46270 */
[----:B------:R-:W-:Y:S02]  /*33a0*/  FSEL R18, R51, -INF , !P1 ;  /* 0xff80000033127808 */ /* 0x000fe40004800000 */
[----:B------:R-:W-:Y:S02]  /*33b0*/  FSEL R46, R46, -INF , !P0 ;  /* 0xff8000002e2e7808 */ /* 0x000fe40004000000 */
[C---:B------:R-:W-:Y:S01]  /*33c0*/  ISETP.GE.AND P1, PT, R0.reuse, R206, PT ;  /* 0x000000ce0000720c */ /* 0x040fe20003f26270 */
[----:B-1----:R-:W-:Y:S01]  /*33d0*/  HMMA.16816.F32 R24, R28, R8, R24 ;  /* 0x000000081c18723c */ /* 0x002fe20000001818 */
[----:B------:R-:W-:-:S02]  /*33e0*/  ISETP.GE.AND P0, PT, R0, R204, PT ;  /* 0x000000cc0000720c */ /* 0x000fc40003f06270 */
[C---:B------:R-:W-:Y:S02]  /*33f0*/  ISETP.LT.OR P3, PT, R4.reuse, R207, P3 ;  /* 0x000000cf0400720c */ /* 0x040fe40001f61670 */
[----:B------:R-:W-:Y:S01]  /*3400*/  ISETP.LT.OR P2, PT, R4, R205, P2 ;  /* 0x000000cd0400720c */ /* 0x000fe20001741670 */
[----:B------:R-:W-:Y:S01]  /*3410*/  VIADD R4, R20, 0x18 ;  /* 0x0000001814047836 */ /* 0x000fe20000000000 */
[C---:B------:R-:W-:Y:S01]  /*3420*/  ISETP.LT.OR P1, PT, R0.reuse, R207, P1 ;  /* 0x000000cf0000720c */ /* 0x040fe20000f21670 */
[----:B------:R-:W-:Y:S01]  /*3430*/  HMMA.16816.F32 R76, R28, R10, R76 ;  /* 0x0000000a1c4c723c */ /* 0x000fe2000000184c */
[----:B------:R-:W-:Y:S01]  /*3440*/  ISETP.LT.OR P0, PT, R0, R205, P0 ;  /* 0x000000cd0000720c */ /* 0x000fe20000701670 */
[----:B------:R-:W-:Y:S01]  /*3450*/  VIADD R0, R20, 0x19 ;  /* 0x0000001914007836 */ /* 0x000fe20000000000 */
[----:B------:R-:W-:Y:S01]  /*3460*/  FSEL R21, R44, -INF , !P6 ;  /* 0xff8000002c157808 */ /* 0x000fe20007000000 */
[C---:B------:R-:W-:Y:S01]  /*3470*/  VIADD R8, R20.reuse, 0x30 ;  /* 0x0000003014087836 */ /* 0x040fe20000000000 */
[----:B------:R-:W-:Y:S01]  /*3480*/  FSEL R45, R45, -INF , !P3 ;  /* 0xff8000002d2d7808 */ /* 0x000fe20005800000 */
[----:B------:R-:W-:Y:S01]  /*3490*/  VIADD R9, R20, 0x31 ;  /* 0x0000003114097836 */ /* 0x000fe20000000000 */
[----:B------:R-:W-:-:S02]  /*34a0*/  ISETP.GE.AND P6, PT, R4, R206, PT ;  /* 0x000000ce0400720c */ /* 0x000fc40003fc6270 */
[----:B------:R-:W-:Y:S02]  /*34b0*/  ISETP.GE.AND P3, PT, R4, R204, PT ;  /* 0x000000cc0400720c */ /* 0x000fe40003f66270 */
[----:B------:R-:W-:Y:S02]  /*34c0*/  FSEL R16, R47, -INF , !P2 ;  /* 0xff8000002f107808 */ /* 0x000fe40005000000 */
[----:B------:R-:W-:Y:S02]  /*34d0*/  ISETP.GE.AND P2, PT, R0, R206, PT ;  /* 0x000000ce0000720c */ /* 0x000fe40003f46270 */
[C---:B------:R-:W-:Y:S02]  /*34e0*/  ISETP.LT.OR P6, PT, R4.reuse, R207, P6 ;  /* 0x000000cf0400720c */ /* 0x040fe400037c1670 */
[----:B------:R-:W-:Y:S01]  /*34f0*/  ISETP.LT.OR P3, PT, R4, R205, P3 ;  /* 0x000000cd0400720c */ /* 0x000fe20001f61670 */
[----:B------:R-:W-:Y:S01]  /*3500*/  VIADD R4, R20, 0x20 ;  /* 0x0000002014047836 */ /* 0x000fe20000000000 */
[----:B------:R-:W-:-:S02]  /*3510*/  FSEL R6, R42, -INF , !P5 ;  /* 0xff8000002a067808 */ /* 0x000fc40006800000 */
[C---:B------:R-:W-:Y:S02]  /*3520*/  ISETP.GE.AND P5, PT, R0.reuse, R204, PT ;  /* 0x000000cc0000720c */ /* 0x040fe40003fa6270 */
[----:B------:R-:W-:Y:S02]  /*3530*/  ISETP.LT.OR P2, PT, R0, R207, P2 ;  /* 0x000000cf0000720c */ /* 0x000fe40001741670 */
[----:B------:R-:W-:Y:S02]  /*3540*/  FSEL R19, R40, -INF , !P4 ;  /* 0xff80000028137808 */ /* 0x000fe40006000000 */
[----:B------:R-:W-:Y:S02]  /*3550*/  FSEL R17, R41, -INF , !P1 ;  /* 0xff80000029117808 */ /* 0x000fe40004800000 */
[C---:B------:R-:W-:Y:S02]  /*3560*/  ISETP.GE.AND P4, PT, R4.reuse, R206, PT ;  /* 0x000000ce0400720c */ /* 0x040fe40003f86270 */
[----:B------:R-:W-:-:S02]  /*3570*/  ISETP.GE.AND P1, PT, R4, R204, PT ;  /* 0x000000cc0400720c */ /* 0x000fc40003f26270 */
[----:B------:R-:W-:Y:S01]  /*3580*/  ISETP.LT.OR P5, PT, R0, R205, P5 ;  /* 0x000000cd0000720c */ /* 0x000fe20002fa1670 */
[----:B------:R-:W-:Y:S01]  /*3590*/  VIADD R0, R20, 0x21 ;  /* 0x0000002114007836 */ /* 0x000fe20000000000 */
[----:B------:R-:W-:Y:S02]  /*35a0*/  FSEL R15, R36, -INF , !P6 ;  /* 0xff800000240f7808 */ /* 0x000fe40007000000 */
[----:B------:R-:W-:Y:S01]  /*35b0*/  FSEL R13, R37, -INF , !P2 ;  /* 0xff800000250d7808 */ /* 0x000fe20005000000 */
[----:B------:R-:W-:Y:S01]  /*35c0*/  BAR.SYNC.DEFER_BLOCKING 0x0 ;  /* 0x0000000000007b1d */ /* 0x000fe20000010000 */
[C---:B------:R-:W-:Y:S02]  /*35d0*/  ISETP.GE.AND P6, PT, R14.reuse, R206, PT ;  /* 0x000000ce0e00720c */ /* 0x040fe40003fc6270 */
[----:B------:R-:W-:Y:S02]  /*35e0*/  ISETP.GE.AND P2, PT, R14, R204, PT ;  /* 0x000000cc0e00720c */ /* 0x000fe40003f46270 */
[----:B------:R-:W-:-:S02]  /*35f0*/  ISETP.LT.OR P4, PT, R4, R207, P4 ;  /* 0x000000cf0400720c */ /* 0x000fc40002781670 */
[----:B------:R-:W-:Y:S02]  /*3600*/  ISETP.LT.OR P1, PT, R4, R205, P1 ;  /* 0x000000cd0400720c */ /* 0x000fe40000f21670 */
[----:B------:R-:W-:Y:S02]  /*3610*/  FSEL R12, R43, -INF , !P0 ;  /* 0xff8000002b0c7808 */ /* 0x000fe40004000000 */
[----:B------:R-:W-:Y:S02]  /*3620*/  FSEL R4, R38, -INF , !P3 ;  /* 0xff80000026047808 */ /* 0x000fe40005800000 */
[C---:B------:R-:W-:Y:S02]  /*3630*/  ISETP.GE.AND P0, PT, R0.reuse, R206, PT ;  /* 0x000000ce0000720c */ /* 0x040fe40003f06270 */
[----:B------:R-:W-:Y:S02]  /*3640*/  ISETP.GE.AND P3, PT, R0, R204, PT ;  /* 0x000000cc0000720c */ /* 0x000fe40003f66270 */
[----:B------:R-:W-:-:S02]  /*3650*/  ISETP.LT.OR P6, PT, R14, R207, P6 ;  /* 0x000000cf0e00720c */ /* 0x000fc400037c1670 */
[----:B------:R-:W-:Y:S01]  /*3660*/  ISETP.LT.OR P2, PT, R14, R205, P2 ;  /* 0x000000cd0e00720c */ /* 0x000fe20001741670 */
[----:B------:R-:W-:Y:S01]  /*3670*/  VIADD R14, R20, 0x29 ;  /* 0x00000029140e7836 */ /* 0x000fe20000000000 */
[----:B------:R-:W-:Y:S02]  /*3680*/  FMNMX.FTZ R22, R3, R49, !PT ;  /* 0x0000003103167209 */ /* 0x000fe40007810000 */
[C---:B------:R-:W-:Y:S02]  /*3690*/  ISETP.LT.OR P0, PT, R0.reuse, R207, P0 ;  /* 0x000000cf0000720c */ /* 0x040fe40000701670 */
[----:B------:R-:W-:Y:S02]  /*36a0*/  ISETP.LT.OR P3, PT, R0, R205, P3 ;  /* 0x000000cd0000720c */ /* 0x000fe40001f61670 */
[----:B------:R-:W-:Y:S02]  /*36b0*/  FSEL R0, R39, -INF , !P5 ;  /* 0xff80000027007808 */ /* 0x000fe40006800000 */
[----:B------:R-:W-:-:S02]  /*36c0*/  FSEL R160, R34, -INF , !P1 ;  /* 0xff80000022a07808 */ /* 0x000fc40004800000 */
[C---:B------:R-:W-:Y:S02]  /*36d0*/  ISETP.GE.AND P5, PT, R14.reuse, R206, PT ;  /* 0x000000ce0e00720c */ /* 0x040fe40003fa6270 */
[C---:B------:R-:W-:Y:S02]  /*36e0*/  ISETP.GE.AND P1, PT, R14.reuse, R204, PT ;  /* 0x000000cc0e00720c */ /* 0x040fe40003f26270 */
[----:B------:R-:W-:Y:S02]  /*36f0*/  FMNMX.FTZ R22, R21, R22, !PT ;  /* 0x0000001615167209 */ /* 0x000fe40007810000 */
[C---:B------:R-:W-:Y:S02]  /*3700*/  ISETP.LT.OR P5, PT, R14.reuse, R207, P5 ;  /* 0x000000cf0e00720c */ /* 0x040fe40002fa1670 */
[----:B------:R-:W-:Y:S02]  /*3710*/  ISETP.LT.OR P1, PT, R14, R205, P1 ;  /* 0x000000cd0e00720c */ /* 0x000fe40000f21670 */
[----:B------:R-:W-:-:S02]  /*3720*/  FMNMX.FTZ R14, R45, R22, !PT ;  /* 0x000000162d0e7209 */ /* 0x000fc40007810000 */
[----:B------:R-:W-:Y:S02]  /*3730*/  FMNMX.FTZ R11, R50, R18, !PT ;  /* 0x00000012320b7209 */ /* 0x000fe40007810000 */
[----:B------:R-:W-:Y:S02]  /*3740*/  FMNMX.FTZ R14, R19, R14, !PT ;  /* 0x0000000e130e7209 */ /* 0x000fe40007810000 */
[----:B------:R-:W-:Y:S02]  /*3750*/  FSEL R161, R32, -INF , !P4 ;  /* 0xff80000020a17808 */ /* 0x000fe40006000000 */
[----:B------:R-:W-:Y:S02]  /*3760*/  FMNMX.FTZ R10, R17, R14, !PT ;  /* 0x0000000e110a7209 */ /* 0x000fe40007810000 */
[----:B------:R-:W-:Y:S02]  /*3770*/  FSEL R159, R33, -INF , !P0 ;  /* 0xff800000219f7808 */ /* 0x000fe40004000000 */
[----:B------:R-:W-:-:S02]  /*3780*/  FMNMX.FTZ R10, R15, R10, !PT ;  /* 0x0000000a0f0a7209 */ /* 0x000fc40007810000 */
[C---:B------:R-:W-:Y:S02]  /*3790*/  ISETP.GE.AND P4, PT, R8.reuse, R206, PT ;  /* 0x000000ce0800720c */ /* 0x040fe40003f86270 */
[----:B------:R-:W-:Y:S02]  /*37a0*/  FMNMX.FTZ R10, R13, R10, !PT ;  /* 0x0000000a0d0a7209 */ /* 0x000fe40007810000 */
[----:B------:R-:W-:Y:S02]  /*37b0*/  ISETP.GE.AND P0, PT, R8, R204, PT ;  /* 0x000000cc0800720c */ /* 0x000fe40003f06270 */
[----:B------:R-:W-:Y:S02]  /*37c0*/  FMNMX.FTZ R11, R46, R11, !PT ;  /* 0x0000000b2e0b7209 */ /* 0x000fe40007810000 */
[----:B------:R-:W-:Y:S02]  /*37d0*/  FMNMX.FTZ R10, R161, R10, !PT ;  /* 0x0000000aa10a7209 */ /* 0x000fe40007810000 */
[----:B------:R-:W-:-:S02]  /*37e0*/  ISETP.LT.OR P4, PT, R8, R207, P4 ;  /* 0x000000cf0800720c */ /* 0x000fc40002781670 */
[----:B------:R-:W-:Y:S01]  /*37f0*/  ISETP.LT.OR P0, PT, R8, R205, P0 ;  /* 0x000000cd0800720c */ /* 0x000fe20000701670 */
[C---:B------:R-:W-:Y:S01]  /*3800*/  VIADD R8, R20.reuse, 0x38 ;  /* 0x0000003814087836 */ /* 0x040fe20000000000 */
[----:B------:R-:W-:Y:S01]  /*3810*/  FSEL R176, R35, -INF , !P3 ;  /* 0xff80000023b07808 */ /* 0x000fe20005800000 */
[----:B------:R-:W-:Y:S01]  /*3820*/  VIADD R20, R20, 0x39 ;  /* 0x0000003914147836 */ /* 0x000fe20000000000 */
[----:B------:R-:W-:Y:S02]  /*3830*/  ISETP.GE.AND P3, PT, R9, R206, PT ;  /* 0x000000ce0900720c */ /* 0x000fe40003f66270 */
[----:B------:R-:W-:Y:S02]  /*3840*/  FMNMX.FTZ R11, R16, R11, !PT ;  /* 0x0000000b100b7209 */ /* 0x000fe40007810000 */
[----:B------:R-:W-:Y:S02]  /*3850*/  FSEL R143, R60, -INF , !P6 ;  /* 0xff8000003c8f7808 */ /* 0x000fe40007000000 */
[----:B------:R-:W-:-:S02]  /*3860*/  FMNMX.FTZ R10, R159, R10, !PT ;  /* 0x0000000a9f0a7209 */ /* 0x000fc40007810000 */
[----:B------:R-:W-:Y:S02]  /*3870*/  FSEL R174, R63, -INF , !P1 ;  /* 0xff8000003fae7808 */ /* 0x000fe40004800000 */
[----:B------:R-:W-:Y:S02]  /*3880*/  FMNMX.FTZ R11, R6, R11, !PT ;  /* 0x0000000b060b7209 */ /* 0x000fe40007810000 */
[----:B------:R-:W-:Y:S02]  /*3890*/  ISETP.LT.OR P3, PT, R9, R207, P3 ;  /* 0x000000cf0900720c */ /* 0x000fe40001f61670 */
[----:B------:R-:W-:Y:S02]  /*38a0*/  FSEL R141, R61, -INF , !P5 ;  /* 0xff8000003d8d7808 */ /* 0x000fe40006800000 */
[----:B------:R-:W-:Y:S02]  /*38b0*/  ISETP.GE.AND P1, PT, R20, R206, PT ;  /* 0x000000ce1400720c */ /* 0x000fe40003f26270 */
[----:B------:R-:W-:-:S02]  /*38c0*/  FMNMX.FTZ R10, R143, R10, !PT ;  /* 0x0000000a8f0a7209 */ /* 0x000fc40007810000 */
[----:B------:R-:W-:Y:S02]  /*38d0*/  FSEL R162, R62, -INF , !P2 ;  /* 0xff8000003ea27808 */ /* 0x000fe40005000000 */
[----:B------:R-:W-:Y:S02]  /*38e0*/  FMNMX.FTZ R11, R12, R11, !PT ;  /* 0x0000000b0c0b7209 */ /* 0x000fe40007810000 */
[----:B------:R-:W-:Y:S02]  /*38f0*/  FSEL R173, R25, -INF , !P3 ;  /* 0xff80000019ad7808 */ /* 0x000fe40005800000 */
[----:B------:R-:W-:Y:S02]  /*3900*/  ISETP.GE.AND P2, PT, R8, R206, PT ;  /* 0x000000ce0800720c */ /* 0x000fe40003f46270 */
[----:B------:R-:W-:Y:S02]  /*3910*/  FSEL R175, R24, -INF , !P4 ;  /* 0xff80000018af7808 */ /* 0x000fe40006000000 */
[----:B------:R-:W-:-:S02]  /*3920*/  FMNMX.FTZ R10, R141, R10, !PT ;  /* 0x0000000a8d0a7209 */ /* 0x000fc40007810000 */
[----:B------:R-:W-:Y:S02]  /*3930*/  ISETP.LT.OR P3, PT, R20, R207, P1 ;  /* 0x000000cf1400720c */ /* 0x000fe40000f61670 */
[----:B------:R-:W-:Y:S02]  /*3940*/  PLOP3.LUT P1, PT, PT, PT, UP0, 0x80, 0x0 ;  /* 0x000000000000781c */ /* 0x000fe40003f2f008 */
[----:B------:R-:W-:Y:S02]  /*3950*/  FMNMX.FTZ R11, R4, R11, !PT ;  /* 0x0000000b040b7209 */ /* 0x000fe40007810000 */
[----:B------:R-:W-:Y:S02]  /*3960*/  ISETP.LT.OR P2, PT, R8, R207, P2 ;  /* 0x000000cf0800720c */ /* 0x000fe40001741670 */
[----:B------:R-:W-:Y:S02]  /*3970*/  FMNMX.FTZ R10, R175, R10, !PT ;  /* 0x0000000aaf0a7209 */ /* 0x000fe40007810000 */
[----:B------:R-:W-:-:S02]  /*3980*/  FMNMX.FTZ R11, R0, R11, !PT ;  /* 0x0000000b000b7209 */ /* 0x000fc40007810000 */
[----:B------:R-:W-:Y:S02]  /*3990*/  FSEL R171, R76, -INF , !P2 ;  /* 0xff8000004cab7808 */ /* 0x000fe40005000000 */
[----:B------:R-:W-:Y:S02]  /*39a0*/  FMNMX.FTZ R10, R173, R10, !PT ;  /* 0x0000000aad0a7209 */ /* 0x000fe40007810000 */
[----:B------:R-:W-:Y:S02]  /*39b0*/  FMNMX.FTZ R11, R160, R11, !PT ;  /* 0x0000000ba00b7209 */ /* 0x000fe40007810000 */
[----:B------:R-:W-:Y:S02]  /*39c0*/  FSEL R169, R77, -INF , !P3 ;  /* 0xff8000004da97808 */ /* 0x000fe40005800000 */
[----:B------:R-:W-:Y:S02]  /*39d0*/  FMNMX.FTZ R10, R171, R10, !PT ;  /* 0x0000000aab0a7209 */ /* 0x000fe40007810000 */
[----:B------:R-:W-:-:S02]  /*39e0*/  FMNMX.FTZ R25, R176, R11, !PT ;  /* 0x0000000bb0197209 */ /* 0x000fc40007810000 */
[----:B------:R-:W-:Y:S01]  /*39f0*/  FMNMX.FTZ R11, R169, R10, !PT ;  /* 0x0000000aa90b7209 */ /* 0x000fe20007810000 */
[----:B------:R-:W-:Y:S06]  /*3a00*/  @!P1 BRA `(.L_x_301) ;  /* 0x0000000000609947 */ /* 0x000fec0003800000 */
[----:B------:R-:W-:Y:S01]  /*3a10*/  UIADD3 UR7, UR19, -0x2, URZ ;  /* 0xfffffffe13077890 */ /* 0x000fe2000fffe03f */
[----:B------:R-:W-:-:S03]  /*3a20*/  IMAD.U32 R10, RZ, RZ, UR8 ;  /* 0x00000008ff0a7e24 */ /* 0x000fc6000f8e00ff */
[----:B------:R-:W-:Y:S02]  /*3a30*/  USHF.R.S32.HI UR6, URZ, 0x1f, UR7 ;  /* 0x0000001f3f067899 */ /* 0x000fe40008011407 */
[----:B------:R-:W-:Y:S01]  /*3a40*/  UIMAD UR5, UR22, UR7, URZ ;  /* 0x00000007160572a4 */ /* 0x000fe2000f8e023f */
[----:B------:R-:W-:-:S03]  /*3a50*/  IMAD.U32 R23, RZ, RZ, UR7 ;  /* 0x00000007ff177e24 */ /* 0x000fc6000f8e00ff */
[----:B------:R-:W-:Y:S01]  /*3a60*/  UIMAD UR5, UR6, UR23, UR5 ;  /* 0x00000017060572a4 */ /* 0x000fe2000f8e0205 */
[----:B------:R-:W-:Y:S02]  /*3a70*/  IMAD.WIDE.U32 R22, R23, UR23, R208 ;  /* 0x0000001717167c25 */ /* 0x000fe4000f8e00d0 */
[----:B------:R-:W-:-:S03]  /*3a80*/  ULDC.64 UR6, c[0x0][0x218] ;  /* 0x0000860000067ab9 */ /* 0x000fc60000000a00 */
[----:B------:R-:W-:Y:S01]  /*3a90*/  VIADD R14, R23, UR5 ;  /* 0x00000005170e7c36 */ /* 0x000fe20008000000 */
[C---:B------:R-:W-:Y:S02]  /*3aa0*/  LEA R28, P2, R22.reuse, UR6, 0x1 ;  /* 0x00000006161c7c11 */ /* 0x040fe4000f8408ff */
[----:B------:R-:W-:Y:S02]  /*3ab0*/  MOV R23, UR9 ;  /* 0x0000000900177c02 */ /* 0x000fe40008000f00 */
        /* <DEDUP_REMOVED lines=13> */
.L_x_301:
[CC--:B------:R-:W-:Y:S01]  /*3b90*/  ISETP.GE.AND P2, PT, R9.reuse, R204.reuse, PT ;  /* 0x000000cc0900720c */ /* 0x0c0fe20003f46270 */
[----:B------:R-:W2:Y:S01]  /*3ba0*/  SHFL.BFLY PT, R10, R11, 0x2, 0x1f ;  /* 0x0c401f000b0a7f89 */ /* 0x000ea200000e0000 */
[----:B------:R-:W-:Y:S01]  /*3bb0*/  FMNMX.FTZ R25, R162, R25, !PT ;  /* 0x00000019a2197209 */ /* 0x000fe20007810000 */
[----:B------:R-:W-:Y:S01]  /*3bc0*/  ULDC UR8, c[0x0][0x2ec] ;  /* 0x0000bb0000087ab9 */ /* 0x000fe20000000800 */
[----:B------:R-:W-:Y:S02]  /*3bd0*/  ISETP.GE.AND P3, PT, R8, R204, PT ;  /* 0x000000cc0800720c */ /* 0x000fe40003f66270 */
[----:B------:R-:W-:Y:S02]  /*3be0*/  ISETP.LT.OR P2, PT, R9, R205, P2 ;  /* 0x000000cd0900720c */ /* 0x000fe40001741670 */
[----:B------:R-:W-:Y:S02]  /*3bf0*/  FSEL R170, R26, -INF , !P0 ;  /* 0xff8000001aaa7808 */ /* 0x000fe40004000000 */
[----:B------:R-:W-:-:S02]  /*3c00*/  FMNMX.FTZ R25, R174, R25, !PT ;  /* 0x00000019ae197209 */ /* 0x000fc40007810000 */
[----:B------:R-:W-:Y:S02]  /*3c10*/  ISETP.LT.OR P3, PT, R8, R205, P3 ;  /* 0x000000cd0800720c */ /* 0x000fe40001f61670 */
[----:B------:R-:W-:Y:S02]  /*3c20*/  ISETP.GE.AND P0, PT, R20, R204, PT ;  /* 0x000000cc1400720c */ /* 0x000fe40003f06270 */
[----:B------:R-:W-:Y:S02]  /*3c30*/  FSEL R168, R27, -INF , !P2 ;  /* 0xff8000001ba87808 */ /* 0x000fe40005000000 */
[----:B------:R-:W-:Y:S02]  /*3c40*/  FMNMX.FTZ R25, R170, R25, !PT ;  /* 0x00000019aa197209 */ /* 0x000fe40007810000 */
[----:B------:R-:W-:Y:S02]  /*3c50*/  ISETP.LT.OR P0, PT, R20, R205, P0 ;  /* 0x000000cd1400720c */ /* 0x000fe40000701670 */
[----:B------:R-:W-:-:S02]  /*3c60*/  FSEL R166, R78, -INF , !P3 ;  /* 0xff8000004ea67808 */ /* 0x000fc40005800000 */
[----:B------:R-:W-:Y:S02]  /*3c70*/  FMNMX.FTZ R25, R168, R25, !PT ;  /* 0x00000019a8197209 */ /* 0x000fe40007810000 */
[----:B------:R-:W-:Y:S02]  /*3c80*/  FSEL R164, R79, -INF , !P0 ;  /* 0xff8000004fa47808 */ /* 0x000fe40004000000 */
[----:B------:R-:W-:Y:S02]  /*3c90*/  FMNMX.FTZ R25, R166, R25, !PT ;  /* 0x00000019a6197209 */ /* 0x000fe40007810000 */
[----:B--2---:R-:W-:Y:S02]  /*3ca0*/  FMNMX.FTZ R11, R11, R10, !PT ;  /* 0x0000000a0b0b7209 */ /* 0x004fe40007810000 */
[----:B------:R-:W-:Y:S02]  /*3cb0*/  FMNMX.FTZ R14, R164, R25, !PT ;  /* 0x00000019a40e7209 */ /* 0x000fe40007810000 */
[----:B------:R-:W-:Y:S01]  /*3cc0*/  IADD3 R192, R85, R2, RZ ;  /* 0x0000000255c07210 */ /* 0x000fe20007ffe0ff */
[----:B------:R-:W2:Y:S01]  /*3cd0*/  SHFL.BFLY PT, R132, R11, 0x1, 0x1f ;  /* 0x0c201f000b847f89 */ /* 0x000ea200000e0000 */
[----:B------:R-:W-:-:S02]  /*3ce0*/  IADD3 R187, R195, 0x800, RZ ;  /* 0x00000800c3bb7810 */ /* 0x000fc40007ffe0ff */
[----:B------:R-:W-:Y:S01]  /*3cf0*/  LEA R192, R192, UR4, 0x1 ;  /* 0x00000004c0c07c11 */ /* 0x000fe2000f8e08ff */
[----:B------:R-:W3:Y:S01]  /*3d00*/  SHFL.BFLY PT, R9, R14, 0x2, 0x1f ;  /* 0x0c401f000e097f89 */ /* 0x000ee200000e0000 */
[----:B------:R-:W-:Y:S02]  /*3d10*/  IADD3 R186, R195, 0x1000, RZ ;  /* 0x00001000c3ba7810 */ /* 0x000fe40007ffe0ff */
[-C--:B------:R-:W-:Y:S01]  /*3d20*/  LEA R190, R7, R192.reuse, 0x1 ;  /* 0x000000c007be7211 */ /* 0x080fe200078e08ff */
[----:B------:R-:W-:Y:S01]  /*3d30*/  LDSM.16.MT88.4 R124, [R192+0x12000] ;  /* 0x01200000c07c783b */ /* 0x000fe20000004200 */
[C---:B------:R-:W-:Y:S02]  /*3d40*/  LEA R189, R5.reuse, R192, 0x1 ;  /* 0x000000c005bd7211 */ /* 0x040fe400078e08ff */
[----:B------:R-:W-:Y:S01]  /*3d50*/  LEA R188, R5, R190, 0x1 ;  /* 0x000000be05bc7211 */ /* 0x000fe200078e08ff */
        /* <DEDUP_REMOVED lines=8> */
[----:B------:R-:W-:Y:S01]  /*3de0*/  IADD3 R179, R195, 0x4000, RZ ;  /* 0x00004000c3b37810 */ /* 0x000fe20007ffe0ff */
[----:B------:R-:W-:Y:S01]  /*3df0*/  LDSM.16.MT88.4 R40, [R192+0x14000] ;  /* 0x01400000c028783b */ /* 0x000fe20000004200 */
[----:B--2---:R-:W-:-:S02]  /*3e00*/  FMNMX.FTZ R132, R11, R132, !PT ;  /* 0x000000840b847209 */ /* 0x004fc40007810000 */
[C---:B------:R-:W-:Y:S01]  /*3e10*/  IADD3 R178, R195.reuse, 0x4800, RZ ;  /* 0x00004800c3b27810 */ /* 0x040fe20007ffe0ff */
[----:B------:R-:W-:Y:S01]  /*3e20*/  LDSM.16.MT88.4 R56, [R189+0x14000] ;  /* 0x01400000bd38783b */ /* 0x000fe20000004200 */
[----:B---3--:R-:W-:Y:S01]  /*3e30*/  FMNMX.FTZ R9, R14, R9, !PT ;  /* 0x000000090e097209 */ /* 0x008fe20007810000 */
[C---:B------:R-:W-:Y:S01]  /*3e40*/  FMUL.FTZ R172, R132.reuse, UR8 ;  /* 0x0000000884ac7c20 */ /* 0x040fe20008410000 */
[----:B------:R-:W-:Y:S01]  /*3e50*/  FSETP.NEU.FTZ.AND P0, PT, R132, -INF , PT ;  /* 0xff8000008400780b */ /* 0x000fe20003f1d000 */
[----:B------:R-:W-:Y:S01]  /*3e60*/  LDSM.16.MT88.4 R64, [R188+0x14000] ;  /* 0x01400000bc40783b */ /* 0x000fe20000004200 */
[----:B------:R-:W-:Y:S02]  /*3e70*/  IADD3 R177, R195, 0x5000, RZ ;  /* 0x00005000c3b17810 */ /* 0x000fe40007ffe0ff */
[----:B------:R-:W-:Y:S01]  /*3e80*/  FSEL R172, R172, RZ, P0 ;  /* 0x000000ffacac7208 */ /* 0x000fe20000000000 */
[----:B------:R-:W2:Y:S04]  /*3e90*/  SHFL.BFLY PT, R8, R9, 0x1, 0x1f ;  /* 0x0c201f0009087f89 */ /* 0x000ea800000e0000 */
[--C-:B------:R-:W-:Y:S01]  /*3ea0*/  FFMA.FTZ R155, R3, UR8, -R172.reuse ;  /* 0x00000008039b7c23 */ /* 0x100fe200080108ac */
[--C-:B------:R-:W-:Y:S01]  /*3eb0*/  FFMA.FTZ R152, R49, UR8, -R172.reuse ;  /* 0x0000000831987c23 */ /* 0x100fe200080108ac */
[----:B------:R-:W-:Y:S01]  /*3ec0*/  LDSM.16.MT88.4 R72, [R192+0x16000] ;  /* 0x01600000c048783b */ /* 0x000fe20000004200 */
[--C-:B------:R-:W-:Y:S01]  /*3ed0*/  FFMA.FTZ R149, R19, UR8, -R172.reuse ;  /* 0x0000000813957c23 */ /* 0x100fe200080108ac */
[--C-:B------:R-:W-:Y:S01]  /*3ee0*/  FFMA.FTZ R146, R17, UR8, -R172.reuse ;  /* 0x0000000811927c23 */ /* 0x100fe200080108ac */
[--C-:B------:R-:W-:Y:S01]  /*3ef0*/  FFMA.FTZ R151, R21, UR8, -R172.reuse ;  /* 0x0000000815977c23 */ /* 0x100fe200080108ac */
[----:B------:R-:W-:Y:S01]  /*3f00*/  LDSM.16.MT88.4 R80, [R190+0x16000] ;  /* 0x01600000be50783b */ /* 0x000fe20000004200 */
        /* <DEDUP_REMOVED lines=10> */
[--C-:B------:R-:W-:Y:S01]  /*3fb0*/  FFMA.FTZ R161, R141, UR8, -R172.reuse ;  /* 0x000000088da17c23 */ /* 0x100fe200080108ac */
[----:B-1----:R-:W-:Y:S01]  /*3fc0*/  LDSM.16.MT88.4 R20, [R192+0x14800] ;  /* 0x01480000c014783b */ /* 0x002fe20000004200 */
[--C-:B------:R-:W-:Y:S01]  /*3fd0*/  FFMA.FTZ R173, R173, UR8, -R172.reuse ;  /* 0x00000008adad7c23 */ /* 0x100fe200080108ac */
[----:B--2---:R-:W-:Y:S01]  /*3fe0*/  FMNMX.FTZ R3, R9, R8, !PT ;  /* 0x0000000809037209 */ /* 0x004fe20007810000 */
[----:B------:R-:W-:Y:S01]  /*3ff0*/  FFMA.FTZ R171, R171, UR8, -R172 ;  /* 0x00000008abab7c23 */ /* 0x000fe200080108ac */
[----:B------:R-:W-:Y:S02]  /*4000*/  LDSM.16.MT88.4 R8, [R190+0x14800] ;  /* 0x01480000be08783b */ /* 0x000fe40000004200 */
[C---:B------:R-:W-:Y:S01]  /*4010*/  FSETP.NEU.FTZ.AND P0, PT, R3.reuse, -INF , PT ;  /* 0xff8000000300780b */ /* 0x040fe20003f1d000 */
[----:B------:R-:W-:Y:S01]  /*4020*/  FMUL.FTZ R165, R3, UR8 ;  /* 0x0000000803a57c20 */ /* 0x000fe20008410000 */
[----:B------:R-:W-:Y:S01]  /*4030*/  MUFU.EX2 R151, R151 ;  /* 0x0000009700977308 */ /* 0x000fe20000000800 */
[----:B------:R-:W-:Y:S03]  /*4040*/  LDSM.16.MT88.4 R32, [R192+0x12800] ;  /* 0x01280000c020783b */ /* 0x000fe60000004200 */
[----:B------:R-:W-:Y:S01]  /*4050*/  FSEL R165, R165, RZ, P0 ;  /* 0x000000ffa5a57208 */ /* 0x000fe20000000000 */
[----:B------:R-:W-:Y:S01]  /*4060*/  LDSM.16.MT88.4 R28, [R190+0x12800] ;  /* 0x01280000be1c783b */ /* 0x000fe20000004200 */
[----:B---3--:R-:W-:-:S02]  /*4070*/  F2FP.F16.F32.PACK_AB R96, R152, R155 ;  /* 0x0000009b9860723e */ /* 0x008fc400000000ff */
[----:B------:R-:W1:Y:S01]  /*4080*/  MUFU.EX2 R148, R148 ;  /* 0x0000009400947308 */ /* 0x000e620000000800 */
[--C-:B------:R-:W-:Y:S01]  /*4090*/  FFMA.FTZ R154, R50, UR8, -R165.reuse ;  /* 0x00000008329a7c23 */ /* 0x100fe200080108a5 */
[--C-:B------:R-:W-:Y:S01]  /*40a0*/  FFMA.FTZ R157, R18, UR8, -R165.reuse ;  /* 0x00000008129d7c23 */ /* 0x100fe200080108a5 */
[--C-:B------:R-:W-:Y:S01]  /*40b0*/  FFMA.FTZ R150, R16, UR8, -R165.reuse ;  /* 0x0000000810967c23 */ /* 0x100fe200080108a5 */
[----:B------:R-:W2:Y:S01]  /*40c0*/  LDSM.16.MT88.4 R48, [R190+0x14000] ;  /* 0x01400000be30783b */ /* 0x000ea20000004200 */
[--C-:B------:R-:W-:Y:S01]  /*40d0*/  FFMA.FTZ R153, R46, UR8, -R165.reuse ;  /* 0x000000082e997c23 */ /* 0x100fe200080108a5 */
[--C-:B------:R-:W-:Y:S01]  /*40e0*/  FFMA.FTZ R147, R6, UR8, -R165.reuse ;  /* 0x0000000806937c23 */ /* 0x100fe200080108a5 */
[--C-:B------:R-:W-:Y:S01]  /*40f0*/  FFMA.FTZ R134, R12, UR8, -R165.reuse ;  /* 0x000000080c867c23 */ /* 0x100fe200080108a5 */
[----:B------:R-:W3:Y:S01]  /*4100*/  LDSM.16.MT88.4 R16, [R188+0x16000] ;  /* 0x01600000bc10783b */ /* 0x000ee20000004200 */
[----:B------:R-:W-:Y:S01]  /*4110*/  MUFU.EX2 R154, R154 ;  /* 0x0000009a009a7308 */ /* 0x000fe20000000800 */
[--C-:B------:R-:W-:Y:S01]  /*4120*/  FFMA.FTZ R133, R4, UR8, -R165.reuse ;  /* 0x0000000804857c23 */ /* 0x100fe200080108a5 */
[--C-:B------:R-:W-:Y:S01]  /*4130*/  FFMA.FTZ R0, R0, UR8, -R165.reuse ;  /* 0x0000000800007c23 */ /* 0x100fe200080108a5 */
[----:B------:R-:W4:Y:S01]  /*4140*/  LDSM.16.MT88.4 R12, [R189+0x12800] ;  /* 0x01280000bd0c783b */ /* 0x000f220000004200 */
[--C-:B------:R-:W-:Y:S01]  /*4150*/  FFMA.FTZ R160, R160, UR8, -R165.reuse ;  /* 0x00000008a0a07c23 */ /* 0x100fe200080108a5 */
[--C-:B------:R-:W-:Y:S01]  /*4160*/  FFMA.FTZ R163, R176, UR8, -R165.reuse ;  /* 0x00000008b0a37c23 */ /* 0x100fe200080108a5 */
[--C-:B------:R-:W-:Y:S01]  /*4170*/  FFMA.FTZ R162, R162, UR8, -R165.reuse ;  /* 0x00000008a2a27c23 */ /* 0x100fe200080108a5 */
[----:B------:R-:W5:Y:S01]  /*4180*/  LDSM.16.MT88.4 R4, [R189+0x14800] ;  /* 0x01480000bd04783b */ /* 0x000f620000004200 */
[----:B------:R-:W2:Y:S01]  /*4190*/  MUFU.EX2 R157, R157 ;  /* 0x0000009d009d7308 */ /* 0x000ea20000000800 */
[----:B-1----:R-:W-:Y:S01]  /*41a0*/  F2FP.F16.F32.PACK_AB R98, R148, R151 ;  /* 0x000000979462723e */ /* 0x002fe200000000ff */
[--C-:B------:R-:W-:Y:S01]  /*41b0*/  FFMA.FTZ R167, R174, UR8, -R165.reuse ;  /* 0x00000008aea77c23 */ /* 0x100fe200080108a5 */
[----:B------:R-:W-:Y:S01]  /*41c0*/  LDSM.16.MT88.4 R140, [R188+0x16800] ;  /* 0x01680000bc8c783b */ /* 0x000fe20000004200 */
[--C-:B------:R-:W-:Y:S01]  /*41d0*/  FFMA.FTZ R174, R175, UR8, -R172.reuse ;  /* 0x00000008afae7c23 */ /* 0x100fe200080108ac */
[----:B------:R-:W-:Y:S01]  /*41e0*/  FFMA.FTZ R172, R169, UR8, -R172 ;  /* 0x00000008a9ac7c23 */ /* 0x000fe200080108ac */
[--C-:B------:R-:W-:Y:S01]  /*41f0*/  FFMA.FTZ R169, R170, UR8, -R165.reuse ;  /* 0x00000008aaa97c23 */ /* 0x100fe200080108a5 */
[--C-:B------:R-:W-:Y:S01]  /*4200*/  FFMA.FTZ R168, R168, UR8, -R165.reuse ;  /* 0x00000008a8a87c23 */ /* 0x100fe200080108a5 */
[----:B------:R-:W-:Y:S01]  /*4210*/  MUFU.EX2 R153, R153 ;  /* 0x0000009900997308 */ /* 0x000fe20000000800 */
[--C-:B------:R-:W-:Y:S01]  /*4220*/  FFMA.FTZ R166, R166, UR8, -R165.reuse ;  /* 0x00000008a6a67c23 */ /* 0x100fe200080108a5 */
[----:B------:R-:W-:Y:S01]  /*4230*/  FFMA.FTZ R211, R164, UR8, -R165 ;  /* 0x00000008a4d37c23 */ /* 0x000fe200080108a5 */
[----:B------:R-:W-:Y:S01]  /*4240*/  FADD.FTZ R152, R155, R152 ;  /* 0x000000989b987221 */ /* 0x000fe20000010000 */
[----:B------:R-:W-:-:S03]  /*4250*/  IADD3 R176, R195, 0x5800, RZ ;  /* 0x00005800c3b07810 */ /* 0x000fc60007ffe0ff */
[----:B------:R-:W-:Y:S01]  /*4260*/  FADD.FTZ R151, R151, R152 ;  /* 0x0000009897977221 */ /* 0x000fe20000010000 */
[----:B------:R-:W1:Y:S01]  /*4270*/  MUFU.EX2 R150, R150 ;  /* 0x0000009600967308 */ /* 0x000e620000000800 */
[----:B--2---:R-:W-:Y:S01]  /*4280*/  F2FP.F16.F32.PACK_AB R97, R157, R154 ;  /* 0x0000009a9d61723e */ /* 0x004fe200000000ff */
[----:B------:R-:W-:Y:S01]  /*4290*/  FADD.FTZ R154, R154, R157 ;  /* 0x0000009d9a9a7221 */ /* 0x000fe20000010000 */
[----:B------:R-:W-:-:S05]  /*42a0*/  FADD.FTZ R148, R148, R151 ;  /* 0x0000009794947221 */ /* 0x000fca0000010000 */
[----:B------:R-:W-:Y:S08]  /*42b0*/  MUFU.EX2 R149, R149 ;  /* 0x0000009500957308 */ /* 0x000ff00000000800 */
[----:B------:R-:W2:Y:S01]  /*42c0*/  MUFU.EX2 R146, R146 ;  /* 0x0000009200927308 */ /* 0x000ea20000000800 */
[----:B-1----:R-:W-:Y:S01]  /*42d0*/  F2FP.F16.F32.PACK_AB R99, R150, R153 ;  /* 0x000000999663723e */ /* 0x002fe200000000ff */
[----:B------:R-:W-:-:S04]  /*42e0*/  FADD.FTZ R153, R153, R154 ;  /* 0x0000009a99997221 */ /* 0x000fc80000010000 */
[----:B------:R-:W-:Y:S02]  /*42f0*/  FADD.FTZ R150, R150, R153 ;  /* 0x0000009996967221 */ /* 0x000fe40000010000 */
[C---:B------:R-:W-:Y:S01]  /*4300*/  HMMA.16816.F32 R128, R96.reuse, R124, RZ ;  /* 0x0000007c6080723c */ /* 0x040fe200000018ff */
        /* <DEDUP_REMOVED lines=11> */
[----:B-1----:R-:W-:-:S04]  /*43c0*/  F2FP.F16.F32.PACK_AB R138, R2, R135 ;  /* 0x00000087028a723e */ /* 0x002fc800000000ff */
[C---:B------:R-:W-:Y:S03]  /*43d0*/  HMMA.16816.F32 R44, R96.reuse, R48, RZ ;  /* 0x00000030602c723c */ /* 0x040fe600000018ff */
[----:B------:R-:W-:Y:S03]  /*43e0*/  MUFU.EX2 R133, R133 ;  /* 0x0000008500857308 */ /* 0x000fe60000000800 */
[C---:B------:R-:W-:Y:S05]  /*43f0*/  HMMA.16816.F32 R52, R96.reuse, R56, RZ ;  /* 0x000000386034723c */ /* 0x040fea00000018ff */
[----:B------:R-:W1:Y:S01]  /*4400*/  MUFU.EX2 R0, R0 ;  /* 0x0000000000007308 */ /* 0x000e620000000800 */
[----:B------:R-:W-:Y:S01]  /*4410*/  HMMA.16816.F32 R60, R96, R64, RZ ;  /* 0x00000040603c723c */ /* 0x000fe200000018ff */
[----:B--2---:R-:W-:Y:S01]  /*4420*/  F2FP.F16.F32.PACK_AB R137, R134, R147 ;  /* 0x000000938689723e */ /* 0x004fe200000000ff */
[----:B------:R-:W-:-:S04]  /*4430*/  FADD.FTZ R147, R147, R150 ;  /* 0x0000009693937221 */ /* 0x000fc80000010000 */
[----:B------:R-:W-:Y:S01]  /*4440*/  HMMA.16816.F32 R68, R96, R72, RZ ;  /* 0x000000486044723c */ /* 0x000fe200000018ff */
[----:B------:R-:W-:Y:S01]  /*4450*/  MUFU.EX2 R156, R156 ;  /* 0x0000009c009c7308 */ /* 0x000fe20000000800 */
[----:B------:R-:W-:-:S04]  /*4460*/  FADD.FTZ R134, R134, R147 ;  /* 0x0000009386867221 */ /* 0x000fc80000010000 */
[C---:B------:R-:W-:Y:S03]  /*4470*/  HMMA.16816.F32 R76, R96.reuse, R80, RZ ;  /* 0x00000050604c723c */ /* 0x040fe600000018ff */
[----:B------:R-:W2:Y:S01]  /*4480*/  MUFU.EX2 R159, R159 ;  /* 0x0000009f009f7308 */ /* 0x000ea20000000800 */
[----:B-1----:R-:W-:Y:S02]  /*4490*/  F2FP.F16.F32.PACK_AB R139, R0, R133 ;  /* 0x00000085008b723e */ /* 0x002fe400000000ff */
        /* <DEDUP_REMOVED lines=8> */
[----:B------:R-:W1:Y:S01]  /*4520*/  MUFU.EX2 R163, R163 ;  /* 0x000000a300a37308 */ /* 0x000e620000000800 */
[C---:B------:R-:W-:Y:S06]  /*4530*/  HMMA.16816.F32 R40, R96.reuse, R42, RZ ;  /* 0x0000002a6028723c */ /* 0x040fec00000018ff */
[C---:B------:R-:W-:Y:S01]  /*4540*/  HMMA.16816.F32 R48, R96.reuse, R50, RZ ;  /* 0x000000326030723c */ /* 0x040fe200000018ff */
[----:B------:R-:W-:Y:S05]  /*4550*/  MUFU.EX2 R162, R162 ;  /* 0x000000a200a27308 */ /* 0x000fea0000000800 */
[C---:B------:R-:W-:Y:S03]  /*4560*/  HMMA.16816.F32 R56, R96.reuse, R58, RZ ;  /* 0x0000003a6038723c */ /* 0x040fe600000018ff */
[----:B------:R-:W1:Y:S03]  /*4570*/  MUFU.EX2 R167, R167 ;  /* 0x000000a700a77308 */ /* 0x000e660000000800 */
[C---:B------:R-:W-:Y:S05]  /*4580*/  HMMA.16816.F32 R64, R96.reuse, R66, RZ ;  /* 0x000000426040723c */ /* 0x040fea00000018ff */
[----:B------:R-:W-:Y:S01]  /*4590*/  MUFU.EX2 R174, R174 ;  /* 0x000000ae00ae7308 */ /* 0x000fe20000000800 */
[C---:B------:R-:W-:Y:S06]  /*45a0*/  HMMA.16816.F32 R72, R96.reuse, R74, RZ ;  /* 0x0000004a6048723c */ /* 0x040fec00000018ff */
[C---:B------:R-:W-:Y:S01]  /*45b0*/  HMMA.16816.F32 R80, R96.reuse, R82, RZ ;  /* 0x000000526050723c */ /* 0x040fe200000018ff */
[----:B------:R-:W1:Y:S05]  /*45c0*/  MUFU.EX2 R173, R173 ;  /* 0x000000ad00ad7308 */ /* 0x000e6a0000000800 */
[C---:B------:R-:W-:Y:S03]  /*45d0*/  HMMA.16816.F32 R88, R96.reuse, R90, RZ ;  /* 0x0000005a6058723c */ /* 0x040fe600000018ff */
[----:B------:R-:W-:Y:S03]  /*45e0*/  MUFU.EX2 R171, R171 ;  /* 0x000000ab00ab7308 */ /* 0x000fe60000000800 */
[C---:B---3--:R-:W-:Y:S05]  /*45f0*/  HMMA.16816.F32 R92, R96.reuse, R16, RZ ;  /* 0x00000010605c723c */ /* 0x048fea00000018ff */
[----:B------:R-:W-:Y:S01]  /*4600*/  MUFU.EX2 R172, R172 ;  /* 0x000000ac00ac7308 */ /* 0x000fe20000000800 */
[----:B------:R-:W-:Y:S01]  /*4610*/  HMMA.16816.F32 R96, R96, R18, RZ ;  /* 0x000000126060723c */ /* 0x000fe200000018ff */
[----:B------:R-:W3:Y:S05]  /*4620*/  LDSM.16.MT88.4 R16, [R188+0x14800] ;  /* 0x01480000bc10783b */ /* 0x000eea0000004200 */
[C---:B------:R-:W-:Y:S01]  /*4630*/  HMMA.16816.F32 R44, R136.reuse, R8, R44 ;  /* 0x00000008882c723c */ /* 0x040fe2000000182c */
[----:B------:R-:W-:Y:S05]  /*4640*/  MUFU.EX2 R169, R169 ;  /* 0x000000a900a97308 */ /* 0x000fea0000000800 */
[C---:B------:R-:W-:Y:S01]  /*4650*/  HMMA.16816.F32 R48, R136.reuse, R10, R48 ;  /* 0x0000000a8830723c */ /* 0x040fe20000001830 */
[----:B------:R-:W2:Y:S02]  /*4660*/  LDSM.16.MT88.4 R8, [R190+0x16800] ;  /* 0x01680000be08783b */ /* 0x000ea40000004200 */
[----:B------:R-:W1:Y:S03]  /*4670*/  MUFU.EX2 R168, R168 ;  /* 0x000000a800a87308 */ /* 0x000e660000000800 */
[C---:B----4-:R-:W-:Y:S05]  /*4680*/  HMMA.16816.F32 R112, R136.reuse, R12, R112 ;  /* 0x0000000c8870723c */ /* 0x050fea0000001870 */
[----:B------:R-:W-:Y:S01]  /*4690*/  MUFU.EX2 R166, R166 ;  /* 0x000000a600a67308 */ /* 0x000fe20000000800 */
[C---:B------:R-:W-:Y:S01]  /*46a0*/  HMMA.16816.F32 R108, R136.reuse, R14, R108 ;  /* 0x0000000e886c723c */ /* 0x040fe2000000186c */
[----:B------:R-:W4:Y:S05]  /*46b0*/  LDSM.16.MT88.4 R12, [R192+0x16800] ;  /* 0x01680000c00c783b */ /* 0x000f2a0000004200 */
[C---:B-----5:R-:W-:Y:S01]  /*46c0*/  HMMA.16816.F32 R52, R136.reuse, R4, R52 ;  /* 0x000000048834723c */ /* 0x060fe20000001834 */
[----:B------:R-:W5:Y:S05]  /*46d0*/  MUFU.EX2 R211, R211 ;  /* 0x000000d300d37308 */ /* 0x000f6a0000000800 */
[C---:B------:R-:W-:Y:S01]  /*46e0*/  HMMA.16816.F32 R56, R136.reuse, R6, R56 ;  /* 0x000000068838723c */ /* 0x040fe20000001838 */
[----:B------:R-:W1:Y:S05]  /*46f0*/  LDSM.16.MT88.4 R4, [R189+0x16800] ;  /* 0x01680000bd04783b */ /* 0x000e6a0000004200 */
[C---:B---3--:R-:W-:Y:S06]  /*4700*/  HMMA.16816.F32 R60, R136.reuse, R16, R60 ;  /* 0x00000010883c723c */ /* 0x048fec000000183c */
[C---:B------:R-:W-:Y:S01]  /*4710*/  HMMA.16816.F32 R64, R136.reuse, R18, R64 ;  /* 0x000000128840723c */ /* 0x040fe20000001840 */
[----:B------:R-:W3:Y:S05]  /*4720*/  LDSM.16.MT88.4 R16, [R189+0x13000] ;  /* 0x01300000bd10783b */ /* 0x000eea0000004200 */
        /* <DEDUP_REMOVED lines=9> */
[C---:B----4-:R-:W-:Y:S06]  /*47c0*/  HMMA.16816.F32 R68, R136.reuse, R12, R68 ;  /* 0x0000000c8844723c */ /* 0x050fec0000001844 */
[C---:B------:R-:W-:Y:S01]  /*47d0*/  HMMA.16816.F32 R72, R136.reuse, R14, R72 ;  /* 0x0000000e8848723c */ /* 0x040fe20000001848 */
[----:B------:R-:W4:Y:S05]  /*47e0*/  LDSM.16.MT88.4 R12, [R190+0x15000] ;  /* 0x01500000be0c783b */ /* 0x000f2a0000004200 */
[C---:B-1----:R-:W-:Y:S06]  /*47f0*/  HMMA.16816.F32 R84, R136.reuse, R4, R84 ;  /* 0x000000048854723c */ /* 0x042fec0000001854 */
[----:B------:R-:W-:Y:S01]  /*4800*/  HMMA.16816.F32 R88, R136, R6, R88 ;  /* 0x000000068858723c */ /* 0x000fe20000001858 */
[----:B------:R-:W-:-:S02]  /*4810*/  F2FP.F16.F32.PACK_AB R4, R159, R156 ;  /* 0x0000009c9f04723e */ /* 0x000fc400000000ff */
[----:B------:R-:W-:-:S03]  /*4820*/  F2FP.F16.F32.PACK_AB R5, R163, R160 ;  /* 0x000000a0a305723e */ /* 0x000fc600000000ff */
[----:B------:R-:W-:Y:S01]  /*4830*/  HMMA.16816.F32 R128, R136, R32, R128 ;  /* 0x000000208880723c */ /* 0x000fe20000001880 */
[----:B------:R-:W-:Y:S02]  /*4840*/  F2FP.F16.F32.PACK_AB R6, R161, R158 ;  /* 0x0000009ea106723e */ /* 0x000fe400000000ff */
[----:B------:R-:W-:-:S03]  /*4850*/  F2FP.F16.F32.PACK_AB R7, R167, R162 ;  /* 0x000000a2a707723e */ /* 0x000fc600000000ff */
[----:B------:R-:W-:Y:S01]  /*4860*/  HMMA.16816.F32 R124, R136, R34, R124 ;  /* 0x00000022887c723c */ /* 0x000fe2000000187c */
[----:B------:R-:W-:Y:S05]  /*4870*/  LDSM.16.MT88.4 R32, [R190+0x13000] ;  /* 0x01300000be20783b */ /* 0x000fea0000004200 */
[C---:B---3--:R-:W-:Y:S06]  /*4880*/  HMMA.16816.F32 R112, R4.reuse, R16, R112 ;  /* 0x000000100470723c */ /* 0x048fec0000001870 */
[C---:B------:R-:W-:Y:S01]  /*4890*/  HMMA.16816.F32 R108, R4.reuse, R18, R108 ;  /* 0x00000012046c723c */ /* 0x040fe2000000186c */
[----:B------:R-:W1:Y:S05]  /*48a0*/  LDSM.16.MT88.4 R16, [R192+0x17000] ;  /* 0x01700000c010783b */ /* 0x000e6a0000004200 */
[C---:B--2---:R-:W-:Y:S06]  /*48b0*/  HMMA.16816.F32 R52, R4.reuse, R8, R52 ;  /* 0x000000080434723c */ /* 0x044fec0000001834 */
[----:B------:R-:W-:Y:S01]  /*48c0*/  HMMA.16816.F32 R56, R4, R10, R56 ;  /* 0x0000000a0438723c */ /* 0x000fe20000001838 */
[----:B------:R-:W2:Y:S05]  /*48d0*/  LDSM.16.MT88.4 R8, [R189+0x17000] ;  /* 0x01700000bd08783b */ /* 0x000eaa0000004200 */
[C---:B------:R-:W-:Y:S06]  /*48e0*/  HMMA.16816.F32 R120, R136.reuse, R28, R120 ;  /* 0x0000001c8878723c */ /* 0x040fec0000001878 */
[----:B------:R-:W-:Y:S01]  /*48f0*/  HMMA.16816.F32 R116, R136, R30, R116 ;  /* 0x0000001e8874723c */ /* 0x000fe20000001874 */
[----:B------:R-:W3:Y:S05]  /*4900*/  LDSM.16.MT88.4 R28, [R188+0x13000] ;  /* 0x01300000bc1c783b */ /* 0x000eea0000004200 */
[C---:B-----5:R-:W-:Y:S06]  /*4910*/  HMMA.16816.F32 R128, R4.reuse, R24, R128 ;  /* 0x000000180480723c */ /* 0x060fec0000001880 */
[C---:B------:R-:W-:Y:S01]  /*4920*/  HMMA.16816.F32 R124, R4.reuse, R26, R124 ;  /* 0x0000001a047c723c */ /* 0x040fe2000000187c */
[----:B------:R-:W5:Y:S05]  /*4930*/  LDSM.16.MT88.4 R24, [R188+0x15000] ;  /* 0x01500000bc18783b */ /* 0x000f6a0000004200 */
[C---:B------:R-:W-:Y:S06]  /*4940*/  HMMA.16816.F32 R36, R4.reuse, R20, R36 ;  /* 0x000000140424723c */ /* 0x040fec0000001824 */
[C---:B------:R-:W-:Y:S01]  /*4950*/  HMMA.16816.F32 R40, R4.reuse, R22, R40 ;  /* 0x000000160428723c */ /* 0x040fe20000001828 */
[----:B------:R-:W-:Y:S05]  /*4960*/  LDSM.16.MT88.4 R20, [R188+0x17000] ;  /* 0x01700000bc14783b */ /* 0x000fea0000004200 */
        /* <DEDUP_REMOVED lines=10> */
[C---:B--2---:R-:W-:Y:S06]  /*4a10*/  HMMA.16816.F32 R84, R4.reuse, R8, R84 ;  /* 0x000000080454723c */ /* 0x044fec0000001854 */
[C---:B------:R-:W-:Y:S01]  /*4a20*/  HMMA.16816.F32 R88, R4.reuse, R10, R88 ;  /* 0x0000000a0458723c */ /* 0x040fe20000001858 */
[----:B------:R-:W2:Y:S05]  /*4a30*/  LDSM.16.MT88.4 R8, [R188+0x15800] ;  /* 0x01580000bc08783b */ /* 0x000eaa0000004200 */
        /* <DEDUP_REMOVED lines=34> */
[C---:B--2---:R-:W-:Y:S01]  /*4c60*/  HMMA.16816.F32 R92, R4.reuse, R8, R92 ;  /* 0x00000008045c723c */ /* 0x044fe2000000185c */
        /* <DEDUP_REMOVED lines=15> */
[----:B------:R-:W-:Y:S01]  /*4d60*/  FADD.FTZ R9, R169, R0 ;  /* 0x00000000a9097221 */ /* 0x000fe20000010000 */
[----:B------:R-:W-:-:S03]  /*4d70*/  FADD.FTZ R0, R173, R174 ;  /* 0x000000aead007221 */ /* 0x000fc60000010000 */
[----:B------:R-:W-:Y:S01]  /*4d80*/  FADD.FTZ R9, R168, R9 ;  /* 0x00000009a8097221 */ /* 0x000fe20000010000 */
[----:B------:R-:W-:Y:S01]  /*4d90*/  FADD.FTZ R171, R171, R0 ;  /* 0x00000000abab7221 */ /* 0x000fe20000010000 */
[----:B------:R-:W-:Y:S02]  /*4da0*/  HMMA.16816.F32 R44, R4, R28, R44 ;  /* 0x0000001c042c723c */ /* 0x000fe4000000182c */
[----:B------:R-:W-:Y:S01]  /*4db0*/  FADD.FTZ R166, R166, R9 ;  /* 0x00000009a6a67221 */ /* 0x000fe20000010000 */
[----:B------:R-:W-:-:S03]  /*4dc0*/  FADD.FTZ R213, R172, R171 ;  /* 0x000000abacd57221 */ /* 0x000fc60000010000 */
[----:B------:R-:W-:Y:S01]  /*4dd0*/  HMMA.16816.F32 R48, R4, R30, R48 ;  /* 0x0000001e0430723c */ /* 0x000fe20000001830 */
[----:B------:R-:W-:-:S05]  /*4de0*/  FADD.FTZ R211, R211, R166 ;  /* 0x000000a6d3d37221 */ /* 0x000fca0000010000 */
[C---:B------:R-:W-:Y:S06]  /*4df0*/  HMMA.16816.F32 R52, R4.reuse, R24, R52 ;  /* 0x000000180434723c */ /* 0x040fec0000001834 */
[C---:B------:R-:W-:Y:S06]  /*4e00*/  HMMA.16816.F32 R56, R4.reuse, R26, R56 ;  /* 0x0000001a0438723c */ /* 0x040fec0000001838 */
[C---:B------:R-:W-:Y:S06]  /*4e10*/  HMMA.16816.F32 R68, R4.reuse, R20, R68 ;  /* 0x000000140444723c */ /* 0x040fec0000001844 */
[C---:B------:R-:W-:Y:S06]  /*4e20*/  HMMA.16816.F32 R72, R4.reuse, R22, R72 ;  /* 0x000000160448723c */ /* 0x040fec0000001848 */
[C---:B---3--:R-:W-:Y:S06]  /*4e30*/  HMMA.16816.F32 R84, R4.reuse, R12, R84 ;  /* 0x0000000c0454723c */ /* 0x048fec0000001854 */
[C---:B------:R-:W-:Y:S06]  /*4e40*/  HMMA.16816.F32 R88, R4.reuse, R14, R88 ;  /* 0x0000000e0458723c */ /* 0x040fec0000001858 */
[----:B------:R-:W-:Y:S01]  /*4e50*/  HMMA.16816.F32 R96, R4, R10, R96 ;  /* 0x0000000a0460723c */ /* 0x000fe20000001860 */
[----:B------:R-:W-:-:S08]  /*4e60*/  NOP ;  /* 0x0000000000007918 */ /* 0x000fd00000000000 */
[----:B------:R-:W-:-:S15]  /*4e70*/  @!P1 BRA `(.L_x_302) ;  /* 0x0000005c00189947 */ /* 0x000fde0003800000 */
[----:B------:R-:W-:Y:S01]  /*4e80*/  UIADD3 UR24, UR19, -0x2, URZ ;  /* 0xfffffffe13187890 */ /* 0x000fe2000fffe03f */
[----:B------:R-:W-:-:S04]  /*4e90*/  DEPBAR.LE SB0, 0x0 ;  /* 0x000080000000791a */ /* 0x000fc80000000000 */
[----:B------:R-:W-:Y:S02]  /*4ea0*/  USHF.R.S32.HI UR5, URZ, 0x1f, UR24 ;  /* 0x0000001f3f057899 */ /* 0x000fe40008011418 */
[----:B------:R-:W-:Y:S02]  /*4eb0*/  UIMAD.WIDE.U32 UR6, UR24, UR10, URZ ;  /* 0x0000000a180672a5 */ /* 0x000fe4000f8e003f */
[----:B------:R-:W-:Y:S02]  /*4ec0*/  UIMAD UR5, UR5, UR10, URZ ;  /* 0x0000000a050572a4 */ /* 0x000fe4000f8e023f */
[----:B------:R-:W-:Y:S02]  /*4ed0*/  USHF.L.U32 UR4, UR11, 0x6, URZ ;  /* 0x000000060b047899 */ /* 0x000fe4000800063f */
[----:B------:R-:W-:Y:S01]  /*4ee0*/  UIMAD UR5, UR24, UR11, UR5 ;  /* 0x0000000b180572a4 */ /* 0x000fe2000f8e0205 */
[----:B------:R-:W-:Y:S01]  /*4ef0*/  IMAD.U32 R6, RZ, RZ, UR6 ;  /* 0x00000006ff067e24 */ /* 0x000fe2000f8e00ff */
[----:B------:R-:W-:Y:S01]  /*4f00*/  UIMAD.WIDE.U32 UR26, UR10, 0x40, URZ ;  /* 0x000000400a1a78a5 */ /* 0x000fe2000f8e003f */
[----:B------:R-:W-:Y:S01]  /*4f10*/  IMAD.U32 R7, RZ, RZ, UR7 ;  /* 0x00000007ff077e24 */ /* 0x000fe2000f8e00ff */
[----:B------:R-:W-:Y:S01]  /*4f20*/  UIADD3 UR5, UR7, UR5, URZ ;  /* 0x0000000507057290 */ /* 0x000fe2000fffe03f */
[----:B------:R-:W-:Y:S01]  /*4f30*/  IMAD.U32 R0, RZ, RZ, UR4 ;  /* 0x00000004ff007e24 */ /* 0x000fe2000f8e00ff */
[----:B------:R-:W-:Y:S01]  /*4f40*/  BAR.SYNC.DEFER_BLOCKING 0x0 ;  /* 0x0000000000007b1d */ /* 0x000fe20000010000 */
[----:B------:R-:W-:Y:S01]  /*4f50*/  LEA R5, P0, R6, R144, 0x6 ;  /* 0x0000009006057211 */ /* 0x000fe200078030ff */
[----:B------:R-:W-:-:S02]  /*4f60*/  UISETP.GT.AND UP0, UPT, UR24, UR15, UPT ;  /* 0x0000000f1800728c */ /* 0x000fc4000bf04270 */
[----:B------:R-:W-:Y:S02]  /*4f70*/  IMAD.U32 R7, RZ, RZ, UR5 ;  /* 0x00000005ff077e24 */ /* 0x000fe4000f8e00ff */
[----:B------:R-:W-:Y:S02]  /*4f80*/  ULDC.64 UR6, c[0x0][0x220] ;  /* 0x0000880000067ab9 */ /* 0x000fe40000000a00 */
[C---:B------:R-:W-:Y:S02]  /*4f90*/  LEA R4, P1, R5.reuse, UR6, 0x1 ;  /* 0x0000000605047c11 */ /* 0x040fe4000f8208ff */
[----:B------:R-:W-:Y:S02]  /*4fa0*/  LEA.HI.X R2, R6, R203, R7, 0x6, P0 ;  /* 0x000000cb06027211 */ /* 0x000fe400000f3407 */
[----:B------:R-:W-:Y:S02]  /*4fb0*/  IADD3 R6, P0, R4, UR26, RZ ;  /* 0x0000001a04067c10 */ /* 0x000fe4000ff1e0ff */
[----:B------:R-:W-:-:S04]  /*4fc0*/  LEA.HI.X R5, R5, UR7, R2, 0x1, P1 ;  /* 0x0000000705057c11 */ /* 0x000fc800088f0c02 */
[----:B------:R-:W-:Y:S01]  /*4fd0*/  IADD3.X R7, R5, UR27, R0, P0, !PT ;  /* 0x0000001b05077c10 */ /* 0x000fe200087fe400 */
[----:B------:R-:W-:Y:S01]  /*4fe0*/  @!PT LDS RZ, [RZ] ;  /* 0x00000000fffff984 */ /* 0x000fe20000000800 */
[----:B------:R-:W-:Y:S01]  /*4ff0*/  @!PT LDS RZ, [RZ] ;  /* 0x00000000fffff984 */ /* 0x000fe20000000800 */
[----:B------:R-:W-:Y:S01]  /*5000*/  @!PT LDS RZ, [RZ] ;  /* 0x00000000fffff984 */ /* 0x000fe20000000800 */
[----:B------:R-:W-:Y:S04]  /*5010*/  LDGSTS.E.BYPASS.LTC128B.128 [R199+0x12000], desc[UR20][R4.64] ;  /* 0x1200000004c77fae */ /* 0x000fe8000b901d54 */
        /* <DEDUP_REMOVED lines=10> */
[----:B------:R-:W-:Y:S04]  /*50c0*/  LDSM.16.M88.4 R28, [R196] ;  /* 0x00000000c41c783b */ /* 0x000fe80000000200 */
[----:B------:R-:W5:Y:S04]  /*50d0*/  LDSM.16.M88.4 R32, [R195] ;  /* 0x00000000c320783b */ /* 0x000f680000000200 */
[----:B------:R-:W5:Y:S04]  /*50e0*/  LDSM.16.M88.4 R136, [R186] ;  /* 0x00000000ba88783b */ /* 0x000f680000000200 */
[----:B------:R-:W5:Y:S04]  /*50f0*/  LDSM.16.M88.4 R140, [R187] ;  /* 0x00000000bb8c783b */ /* 0x000f680000000200 */
[----:B------:R-:W5:Y:S04]  /*5100*/  LDSM.16.M88.4 R168, [R185] ;  /* 0x00000000b9a8783b */ /* 0x000f680000000200 */
[----:B-1----:R-:W-:Y:S01]  /*5110*/  LDSM.16.M88.4 R4, [R194] ;  /* 0x00000000c204783b */ /* 0x002fe20000000200 */
[C---:B--2---:R-:W-:Y:S03]  /*5120*/  HMMA.16816.F32 R24, R152.reuse, R20, RZ ;  /* 0x000000149818723c */ /* 0x044fe600000018ff */
[----:B------:R-:W1:Y:S04]  /*5130*/  LDSM.16.M88.4 R8, [R191+0xc000] ;  /* 0x00c00000bf08783b */ /* 0x000e680000000200 */
[----:B------:R-:W-:Y:S01]  /*5140*/  LDSM.16.M88.4 R216, [R184] ;  /* 0x00000000b8d8783b */ /* 0x000fe20000000200 */
[C---:B------:R-:W-:Y:S03]  /*5150*/  HMMA.16816.F32 R20, R152.reuse, R22, RZ ;  /* 0x000000169814723c */ /* 0x040fe600000018ff */
[----:B------:R-:W-:Y:S03]  /*5160*/  LDSM.16.M88.4 R172, [R184+0x1800] ;  /* 0x00180000b8ac783b */ /* 0x000fe60000000200 */
[C---:B---3--:R-:W-:Y:S01]  /*5170*/  HMMA.16816.F32 R164, R152.reuse, R160, RZ ;  /* 0x000000a098a4723c */ /* 0x048fe200000018ff */
[----:B------:R-:W0:Y:S05]  /*5180*/  LDGDEPBAR ;  /* 0x00000000000079af */ /* 0x000e2a0000000000 */
[C---:B------:R-:W-:Y:S06]  /*5190*/  HMMA.16816.F32 R160, R152.reuse, R162, RZ ;  /* 0x000000a298a0723c */ /* 0x040fec00000018ff */
[C---:B----4-:R-:W-:Y:S06]  /*51a0*/  HMMA.16816.F32 R16, R152.reuse, R12, RZ ;  /* 0x0000000c9810723c */ /* 0x050fec00000018ff */
[C---:B------:R-:W-:Y:S06]  /*51b0*/  HMMA.16816.F32 R12, R152.reuse, R14, RZ ;  /* 0x0000000e980c723c */ /* 0x040fec00000018ff */
[C---:B-----5:R-:W-:Y:S06]  /*51c0*/  HMMA.16816.F32 R156, R152.reuse, R148, RZ ;  /* 0x00000094989c723c */ /* 0x060fec00000018ff */
[----:B------:R-:W-:Y:S01]  /*51d0*/  HMMA.16816.F32 R152, R152, R150, RZ ;  /* 0x000000969898723c */ /* 0x000fe200000018ff */
[----:B------:R-:W2:Y:S05]  /*51e0*/  LDSM.16.M88.4 R148, [R191+0xc800] ;  /* 0x00c80000bf94783b */ /* 0x000eaa0000000200 */
[C---:B------:R-:W-:Y:S06]  /*51f0*/  HMMA.16816.F32 R24, R28.reuse, R32, R24 ;  /* 0x000000201c18723c */ /* 0x040fec0000001818 */
[C---:B------:R-:W-:Y:S01]  /*5200*/  HMMA.16816.F32 R20, R28.reuse, R34, R20 ;  /* 0x000000221c14723c */ /* 0x040fe20000001814 */
[----:B------:R-:W3:Y:S05]  /*5210*/  LDSM.16.M88.4 R32, [R191+0xd000] ;  /* 0x00d00000bf20783b */ /* 0x000eea0000000200 */
[C---:B------:R-:W-:Y:S06]  /*5220*/  HMMA.16816.F32 R164, R28.reuse, R136, R164 ;  /* 0x000000881ca4723c */ /* 0x040fec00000018a4 */
[C---:B------:R-:W-:Y:S01]  /*5230*/  HMMA.16816.F32 R160, R28.reuse, R138, R160 ;  /* 0x0000008a1ca0723c */ /* 0x040fe200000018a0 */
[----:B------:R-:W4:Y:S05]  /*5240*/  LDSM.16.M88.4 R136, [R191+0xd800] ;  /* 0x00d80000bf88783b */ /* 0x000f2a0000000200 */
[C---:B------:R-:W-:Y:S06]  /*5250*/  HMMA.16816.F32 R16, R28.reuse, R140, R16 ;  /* 0x0000008c1c10723c */ /* 0x040fec0000001810 */
[C---:B------:R-:W-:Y:S01]  /*5260*/  HMMA.16816.F32 R12, R28.reuse, R142, R12 ;  /* 0x0000008e1c0c723c */ /* 0x040fe2000000180c */
[----:B------:R-:W5:Y:S05]  /*5270*/  LDSM.16.M88.4 R140, [R193] ;  /* 0x00000000c18c783b */ /* 0x000f6a0000000200 */
[C---:B------:R-:W-:Y:S06]  /*5280*/  HMMA.16816.F32 R156, R28.reuse, R168, R156 ;  /* 0x000000a81c9c723c */ /* 0x040fec000000189c */
[----:B------:R-:W-:Y:S01]  /*5290*/  HMMA.16816.F32 R152, R28, R170, R152 ;  /* 0x000000aa1c98723c */ /* 0x000fe20000001898 */
[----:B------:R-:W5:Y:S04]  /*52a0*/  LDSM.16.M88.4 R28, [R184+0x800] ;  /* 0x00080000b81c783b */ /* 0x000f680000000200 */
[----:B------:R-:W-:Y:S01]  /*52b0*/  LDSM.16.M88.4 R168, [R197+0xf800] ;  /* 0x00f80000c5a8783b */ /* 0x000fe20000000200 */
[C---:B-1----:R-:W-:Y:S06]  /*52c0*/  HMMA.16816.F32 R24, R4.reuse, R8, R24 ;  /* 0x000000080418723c */ /* 0x042fec0000001818 */
[C---:B------:R-:W-:Y:S01]  /*52d0*/  HMMA.16816.F32 R20, R4.reuse, R10, R20 ;  /* 0x0000000a0414723c */ /* 0x040fe20000001814 */
[----:B------:R-:W1:Y:S05]  /*52e0*/  LDSM.16.M88.4 R8, [R184+0x1000] ;  /* 0x00100000b808783b */ /* 0x000e6a0000000200 */
[C---:B--2---:R-:W-:Y:S06]  /*52f0*/  HMMA.16816.F32 R16, R4.reuse, R148, R16 ;  /* 0x000000940410723c */ /* 0x044fec0000001810 */
[C---:B------:R-:W-:Y:S01]  /*5300*/  HMMA.16816.F32 R12, R4.reuse, R150, R12 ;  /* 0x00000096040c723c */ /* 0x040fe2000000180c */
[----:B------:R-:W-:Y:S05]  /*5310*/  LDSM.16.M88.4 R148, [R198+0x4000] ;  /* 0x00400000c694783b */ /* 0x000fea0000000200 */
[C---:B---3--:R-:W-:Y:S06]  /*5320*/  HMMA.16816.F32 R164, R4.reuse, R32, R164 ;  /* 0x0000002004a4723c */ /* 0x048fec00000018a4 */
[C---:B------:R-:W-:Y:S01]  /*5330*/  HMMA.16816.F32 R160, R4.reuse, R34, R160 ;  /* 0x0000002204a0723c */ /* 0x040fe200000018a0 */
[----:B------:R-:W2:Y:S05]  /*5340*/  LDSM.16.M88.4 R32, [R197+0xe000] ;  /* 0x00e00000c520783b */ /* 0x000eaa0000000200 */
[C---:B----4-:R-:W-:Y:S06]  /*5350*/  HMMA.16816.F32 R156, R4.reuse, R136, R156 ;  /* 0x00000088049c723c */ /* 0x050fec000000189c */
[----:B------:R-:W-:Y:S01]  /*5360*/  HMMA.16816.F32 R152, R4, R138, R152 ;  /* 0x0000008a0498723c */ /* 0x000fe20000001898 */
[----:B------:R-:W3:Y:S04]  /*5370*/  LDSM.16.M88.4 R136, [R197+0xe800] ;  /* 0x00e80000c588783b */ /* 0x000ee80000000200 */
[----:B------:R-:W4:Y:S01]  /*5380*/  LDSM.16.M88.4 R4, [R197+0xf000] ;  /* 0x00f00000c504783b */ /* 0x000f220000000200 */
[C---:B-----5:R-:W-:Y:S06]  /*5390*/  HMMA.16816.F32 R24, R140.reuse, R216, R24 ;  /* 0x000000d88c18723c */ /* 0x060fec0000001818 */
[C---:B------:R-:W-:Y:S01]  /*53a0*/  HMMA.16816.F32 R20, R140.reuse, R218, R20 ;  /* 0x000000da8c14723c */ /* 0x040fe20000001814 */
[----:B------:R-:W-:Y:S05]  /*53b0*/  LDSM.16.M88.4 R216, [R196+0x8000] ;  /* 0x00800000c4d8783b */ /* 0x000fea0000000200 */
[C---:B------:R-:W-:Y:S06]  /*53c0*/  HMMA.16816.F32 R16, R140.reuse, R28, R16 ;  /* 0x0000001c8c10723c */ /* 0x040fec0000001810 */
[C---:B------:R-:W-:Y:S01]  /*53d0*/  HMMA.16816.F32 R12, R140.reuse, R30, R12 ;  /* 0x0000001e8c0c723c */ /* 0x040fe2000000180c */
[----:B------:R-:W-:Y:S05]  /*53e0*/  LDSM.16.M88.4 R28, [R196+0x4000] ;  /* 0x00400000c41c783b */ /* 0x000fea0000000200 */
[C---:B-1----:R-:W-:Y:S06]  /*53f0*/  HMMA.16816.F32 R164, R140.reuse, R8, R164 ;  /* 0x000000088ca4723c */ /* 0x042fec00000018a4 */
[C---:B------:R-:W-:Y:S01]  /*5400*/  HMMA.16816.F32 R160, R140.reuse, R10, R160 ;  /* 0x0000000a8ca0723c */ /* 0x040fe200000018a0 */
[----:B------:R-:W1:Y:S05]  /*5410*/  LDSM.16.M88.4 R8, [R183] ;  /* 0x00000000b708783b */ /* 0x000e6a0000000200 */
[C---:B------:R-:W-:Y:S06]  /*5420*/  HMMA.16816.F32 R156, R140.reuse, R172, R156 ;  /* 0x000000ac8c9c723c */ /* 0x040fec000000189c */
[----:B------:R-:W-:Y:S01]  /*5430*/  HMMA.16816.F32 R152, R140, R174, R152 ;  /* 0x000000ae8c98723c */ /* 0x000fe20000001898 */
[----:B------:R-:W5:Y:S04]  /*5440*/  LDSM.16.M88.4 R140, [R182] ;  /* 0x00000000b68c783b */ /* 0x000f680000000200 */
[----:B------:R-:W-:Y:S01]  /*5450*/  LDSM.16.M88.4 R172, [R180] ;  /* 0x00000000b4ac783b */ /* 0x000fe20000000200 */
[C---:B--2---:R-:W-:Y:S06]  /*5460*/  HMMA.16816.F32 R24, R148.reuse, R32, R24 ;  /* 0x000000209418723c */ /* 0x044fec0000001818 */
[C---:B------:R-:W-:Y:S01]  /*5470*/  HMMA.16816.F32 R20, R148.reuse, R34, R20 ;  /* 0x000000229414723c */ /* 0x040fe20000001814 */
[----:B------:R-:W2:Y:S05]  /*5480*/  LDSM.16.M88.4 R32, [R181] ;  /* 0x00000000b520783b */ /* 0x000eaa0000000200 */
[C---:B---3--:R-:W-:Y:S06]  /*5490*/  HMMA.16816.F32 R16, R148.reuse, R136, R16 ;  /* 0x000000889410723c */ /* 0x048fec0000001810 */
[C---:B------:R-:W-:Y:S01]  /*54a0*/  HMMA.16816.F32 R12, R148.reuse, R138, R12 ;  /* 0x0000008a940c723c */ /* 0x040fe2000000180c */
[----:B------:R-:W-:Y:S05]  /*54b0*/  LDSM.16.M88.4 R136, [R194+0x4000] ;  /* 0x00400000c288783b */ /* 0x000fea0000000200 */
[C---:B----4-:R-:W-:Y:S06]  /*54c0*/  HMMA.16816.F32 R164, R148.reuse, R4, R164 ;  /* 0x0000000494a4723c */ /* 0x050fec00000018a4 */
[C---:B------:R-:W-:Y:S01]  /*54d0*/  HMMA.16816.F32 R160, R148.reuse, R6, R160 ;  /* 0x0000000694a0723c */ /* 0x040fe200000018a0 */
[----:B------:R-:W3:Y:S05]  /*54e0*/  LDSM.16.M88.4 R4, [R191+0xe000] ;  /* 0x00e00000bf04783b */ /* 0x000eea0000000200 */
[C---:B------:R-:W-:Y:S06]  /*54f0*/  HMMA.16816.F32 R156, R148.reuse, R168, R156 ;  /* 0x000000a8949c723c */ /* 0x040fec000000189c */
[----:B------:R-:W-:Y:S01]  /*5500*/  HMMA.16816.F32 R152, R148, R170, R152 ;  /* 0x000000aa9498723c */ /* 0x000fe20000001898 */
[----:B------:R-:W4:Y:S04]  /*5510*/  LDSM.16.M88.4 R148, [R191+0xe800] ;  /* 0x00e80000bf94783b */ /* 0x000f280000000200 */
[----:B------:R-:W-:Y:S01]  /*5520*/  LDSM.16.M88.4 R168, [R193+0x4000] ;  /* 0x00400000c1a8783b */ /* 0x000fe20000000200 */
[C---:B-1----:R-:W-:Y:S06]  /*5530*/  HMMA.16816.F32 R24, R28.reuse, R8, R24 ;  /* 0x000000081c18723c */ /* 0x042fec0000001818 */
[C---:B------:R-:W-:Y:S01]  /*5540*/  HMMA.16816.F32 R20, R28.reuse, R10, R20 ;  /* 0x0000000a1c14723c */ /* 0x040fe20000001814 */
[----:B------:R-:W1:Y:S05]  /*5550*/  LDSM.16.M88.4 R8, [R191+0xf000] ;  /* 0x00f00000bf08783b */ /* 0x000e6a0000000200 */
[C---:B-----5:R-:W-:Y:S06]  /*5560*/  HMMA.16816.F32 R16, R28.reuse, R140, R16 ;  /* 0x0000008c1c10723c */ /* 0x060fec0000001810 */
[C---:B------:R-:W-:Y:S01]  /*5570*/  HMMA.16816.F32 R12, R28.reuse, R142, R12 ;  /* 0x0000008e1c0c723c */ /* 0x040fe2000000180c */
[----:B------:R-:W5:Y:S05]  /*5580*/  LDSM.16.M88.4 R140, [R191+0xf800] ;  /* 0x00f80000bf8c783b */ /* 0x000f6a0000000200 */
[C---:B--2---:R-:W-:Y:S06]  /*5590*/  HMMA.16816.F32 R164, R28.reuse, R32, R164 ;  /* 0x000000201ca4723c */ /* 0x044fec00000018a4 */
[C---:B------:R-:W-:Y:S01]  /*55a0*/  HMMA.16816.F32 R160, R28.reuse, R34, R160 ;  /* 0x000000221ca0723c */ /* 0x040fe200000018a0 */
[----:B------:R-:W2:Y:S05]  /*55b0*/  LDSM.16.M88.4 R32, [R184+0x2000] ;  /* 0x00200000b820783b */ /* 0x000eaa0000000200 */
[C---:B------:R-:W-:Y:S06]  /*55c0*/  HMMA.16816.F32 R156, R28.reuse, R172, R156 ;  /* 0x000000ac1c9c723c */ /* 0x040fec000000189c */
[----:B------:R-:W-:Y:S01]  /*55d0*/  HMMA.16816.F32 R152, R28, R174, R152 ;  /* 0x000000ae1c98723c */ /* 0x000fe20000001898 */
[----:B------:R-:W-:Y:S04]  /*55e0*/  LDSM.16.M88.4 R28, [R184+0x3000] ;  /* 0x00300000b81c783b */ /* 0x000fe80000000200 */
[----:B------:R-:W-:Y:S01]  /*55f0*/  LDSM.16.M88.4 R172, [R184+0x3800] ;  /* 0x00380000b8ac783b */ /* 0x000fe20000000200 */
[C---:B---3--:R-:W-:Y:S06]  /*5600*/  HMMA.16816.F32 R24, R136.reuse, R4, R24 ;  /* 0x000000048818723c */ /* 0x048fec0000001818 */
[C---:B------:R-:W-:Y:S01]  /*5610*/  HMMA.16816.F32 R20, R136.reuse, R6, R20 ;  /* 0x000000068814723c */ /* 0x040fe20000001814 */
[----:B------:R-:W3:Y:S05]  /*5620*/  LDSM.16.M88.4 R4, [R184+0x2800] ;  /* 0x00280000b804783b */ /* 0x000eea0000000200 */
[C---:B----4-:R-:W-:Y:S06]  /*5630*/  HMMA.16816.F32 R16, R136.reuse, R148, R16 ;  /* 0x000000948810723c */ /* 0x050fec0000001810 */
[C---:B------:R-:W-:Y:S01]  /*5640*/  HMMA.16816.F32 R12, R136.reuse, R150, R12 ;  /* 0x00000096880c723c */ /* 0x040fe2000000180c */
[----:B------:R-:W-:Y:S05]  /*5650*/  LDSM.16.M88.4 R148, [R197+0x10000] ;  /* 0x01000000c594783b */ /* 0x000fea0000000200 */
[C---:B-1----:R-:W-:Y:S06]  /*5660*/  HMMA.16816.F32 R164, R136.reuse, R8, R164 ;  /* 0x0000000888a4723c */ /* 0x042fec00000018a4 */
[C---:B------:R-:W-:Y:S01]  /*5670*/  HMMA.16816.F32 R160, R136.reuse, R10, R160 ;  /* 0x0000000a88a0723c */ /* 0x040fe200000018a0 */
[----:B------:R-:W1:Y:S05]  /*5680*/  LDSM.16.M88.4 R8, [R198+0x8000] ;  /* 0x00800000c608783b */ /* 0x000e6a0000000200 */
[C---:B-----5:R-:W-:Y:S06]  /*5690*/  HMMA.16816.F32 R156, R136.reuse, R140, R156 ;  /* 0x0000008c889c723c */ /* 0x060fec000000189c */
[----:B------:R-:W-:Y:S01]  /*56a0*/  HMMA.16816.F32 R152, R136, R142, R152 ;  /* 0x0000008e8898723c */ /* 0x000fe20000001898 */
[----:B------:R-:W4:Y:S04]  /*56b0*/  LDSM.16.M88.4 R140, [R197+0x10800] ;  /* 0x01080000c58c783b */ /* 0x000f280000000200 */
[----:B------:R-:W5:Y:S01]  /*56c0*/  LDSM.16.M88.4 R136, [R197+0x11000] ;  /* 0x01100000c588783b */ /* 0x000f620000000200 */
[C---:B--2---:R-:W-:Y:S06]  /*56d0*/  HMMA.16816.F32 R24, R168.reuse, R32, R24 ;  /* 0x00000020a818723c */ /* 0x044fec0000001818 */
[C---:B------:R-:W-:Y:S01]  /*56e0*/  HMMA.16816.F32 R20, R168.reuse, R34, R20 ;  /* 0x00000022a814723c */ /* 0x040fe20000001814 */
[----:B------:R-:W-:Y:S05]  /*56f0*/  LDSM.16.M88.4 R32, [R197+0x11800] ;  /* 0x01180000c520783b */ /* 0x000fea0000000200 */
[C---:B---3--:R-:W-:Y:S06]  /*5700*/  HMMA.16816.F32 R16, R168.reuse, R4, R16 ;  /* 0x00000004a810723c */ /* 0x048fec0000001810 */
[C---:B------:R-:W-:Y:S01]  /*5710*/  HMMA.16816.F32 R12, R168.reuse, R6, R12 ;  /* 0x00000006a80c723c */ /* 0x040fe2000000180c */
[----:B------:R-:W2:Y:S05]  /*5720*/  LDSM.16.M88.4 R4, [R179] ;  /* 0x00000000b304783b */ /* 0x000eaa0000000200 */
[C---:B------:R-:W-:Y:S06]  /*5730*/  HMMA.16816.F32 R164, R168.reuse, R28, R164 ;  /* 0x0000001ca8a4723c */ /* 0x040fec00000018a4 */
[----:B------:R-:W-:Y:S01]  /*5740*/  HMMA.16816.F32 R160, R168, R30, R160 ;  /* 0x0000001ea8a0723c */ /* 0x000fe200000018a0 */
[----:B------:R-:W3:Y:S05]  /*5750*/  LDSM.16.M88.4 R28, [R178] ;  /* 0x00000000b21c783b */ /* 0x000eea0000000200 */
[C---:B-1----:R-:W-:Y:S06]  /*5760*/  HMMA.16816.F32 R24, R8.reuse, R148, R24 ;  /* 0x000000940818723c */ /* 0x042fec0000001818 */
[----:B------:R-:W-:Y:S01]  /*5770*/  HMMA.16816.F32 R20, R8, R150, R20 ;  /* 0x000000960814723c */ /* 0x000fe20000001814 */
[----:B------:R-:W-:Y:S05]  /*5780*/  LDSM.16.M88.4 R148, [R194+0x8000] ;  /* 0x00800000c294783b */ /* 0x000fea0000000200 */
[C---:B------:R-:W-:Y:S06]  /*5790*/  HMMA.16816.F32 R156, R168.reuse, R172, R156 ;  /* 0x000000aca89c723c */ /* 0x040fec000000189c */
[----:B------:R-:W-:Y:S01]  /*57a0*/  HMMA.16816.F32 R152, R168, R174, R152 ;  /* 0x000000aea898723c */ /* 0x000fe20000001898 */
[----:B------:R-:W-:Y:S04]  /*57b0*/  LDSM.16.M88.4 R172, [R177] ;  /* 0x00000000b1ac783b */ /* 0x000fe80000000200 */
[----:B------:R-:W-:Y:S01]  /*57c0*/  LDSM.16.M88.4 R168, [R176] ;  /* 0x00000000b0a8783b */ /* 0x000fe20000000200 */
[C---:B----4-:R-:W-:Y:S06]  /*57d0*/  HMMA.16816.F32 R16, R8.reuse, R140, R16 ;  /* 0x0000008c0810723c */ /* 0x050fec0000001810 */
[C---:B------:R-:W-:Y:S01]  /*57e0*/  HMMA.16816.F32 R12, R8.reuse, R142, R12 ;  /* 0x0000008e080c723c */ /* 0x040fe2000000180c */
[----:B------:R-:W1:Y:S05]  /*57f0*/  LDSM.16.M88.4 R140, [R191+0x10000] ;  /* 0x01000000bf8c783b */ /* 0x000e6a0000000200 */
[C---:B-----5:R-:W-:Y:S06]  /*5800*/  HMMA.16816.F32 R164, R8.reuse, R136, R164 ;  /* 0x0000008808a4723c */ /* 0x060fec00000018a4 */
[----:B------:R-:W-:Y:S01]  /*5810*/  HMMA.16816.F32 R160, R8, R138, R160 ;  /* 0x0000008a08a0723c */ /* 0x000fe200000018a0 */
[----:B------:R-:W4:Y:S05]  /*5820*/  LDSM.16.M88.4 R136, [R191+0x10800] ;  /* 0x01080000bf88783b */ /* 0x000f2a0000000200 */
[C---:B--2---:R-:W-:Y:S06]  /*5830*/  HMMA.16816.F32 R24, R216.reuse, R4, R24 ;  /* 0x00000004d818723c */ /* 0x044fec0000001818 */
[----:B------:R-:W-:Y:S01]  /*5840*/  HMMA.16816.F32 R20, R216, R6, R20 ;  /* 0x00000006d814723c */ /* 0x000fe20000001814 */
[----:B------:R-:W-:Y:S05]  /*5850*/  LDSM.16.M88.4 R4, [R184+0x4000] ;  /* 0x00400000b804783b */ /* 0x000fea0000000200 */
[C---:B------:R-:W-:Y:S06]  /*5860*/  HMMA.16816.F32 R156, R8.reuse, R32, R156 ;  /* 0x00000020089c723c */ /* 0x040fec000000189c */
[----:B------:R-:W-:Y:S01]  /*5870*/  HMMA.16816.F32 R152, R8, R34, R152 ;  /* 0x000000220898723c */ /* 0x000fe20000001898 */
[----:B------:R-:W2:Y:S04]  /*5880*/  LDSM.16.M88.4 R8, [R193+0x8000] ;  /* 0x00800000c108783b */ /* 0x000ea80000000200 */
[----:B------:R-:W5:Y:S01]  /*5890*/  LDSM.16.M88.4 R32, [R191+0x11000] ;  /* 0x01100000bf20783b */ /* 0x000f620000000200 */
[C---:B---3--:R-:W-:Y:S06]  /*58a0*/  HMMA.16816.F32 R16, R216.reuse, R28, R16 ;  /* 0x0000001cd810723c */ /* 0x048fec0000001810 */
[----:B------:R-:W-:Y:S01]  /*58b0*/  HMMA.16816.F32 R12, R216, R30, R12 ;  /* 0x0000001ed80c723c */ /* 0x000fe2000000180c */
[----:B------:R-:W3:Y:S05]  /*58c0*/  LDSM.16.M88.4 R28, [R191+0x11800] ;  /* 0x01180000bf1c783b */ /* 0x000eea0000000200 */
[C---:B-1----:R-:W-:Y:S06]  /*58d0*/  HMMA.16816.F32 R24, R148.reuse, R140, R24 ;  /* 0x0000008c9418723c */ /* 0x042fec0000001818 */
[----:B------:R-:W-:Y:S06]  /*58e0*/  HMMA.16816.F32 R20, R148, R142, R20 ;  /* 0x0000008e9414723c */ /* 0x000fec0000001814 */
[----:B------:R-:W-:Y:S06]  /*58f0*/  HMMA.16816.F32 R164, R216, R172, R164 ;  /* 0x000000acd8a4723c */ /* 0x000fec00000018a4 */
[C---:B----4-:R-:W-:Y:S06]  /*5900*/  HMMA.16816.F32 R16, R148.reuse, R136, R16 ;  /* 0x000000889410723c */ /* 0x050fec0000001810 */
[----:B------:R-:W-:Y:S01]  /*5910*/  HMMA.16816.F32 R12, R148, R138, R12 ;  /* 0x0000008a940c723c */ /* 0x000fe2000000180c */
[----:B------:R-:W1:Y:S05]  /*5920*/  LDSM.16.M88.4 R136, [R184+0x4800] ;  /* 0x00480000b888783b */ /* 0x000e6a0000000200 */
[----:B------:R-:W-:Y:S06]  /*5930*/  HMMA.16816.F32 R156, R216, R168, R156 ;  /* 0x000000a8d89c723c */ /* 0x000fec000000189c */
[C---:B--2---:R-:W-:Y:S06]  /*5940*/  HMMA.16816.F32 R24, R8.reuse, R4, R24 ;  /* 0x000000040818723c */ /* 0x044fec0000001818 */
[----:B------:R-:W-:Y:S01]  /*5950*/  HMMA.16816.F32 R20, R8, R6, R20 ;  /* 0x000000060814723c */ /* 0x000fe20000001814 */
[----:B------:R-:W2:Y:S05]  /*5960*/  LDSM.16.M88.4 R4, [R184+0x5000] ;  /* 0x00500000b804783b */ /* 0x000eaa0000000200 */
[----:B-----5:R-:W-:Y:S06]  /*5970*/  HMMA.16816.F32 R164, R148, R32, R164 ;  /* 0x0000002094a4723c */ /* 0x020fec00000018a4 */
[----:B------:R-:W-:Y:S01]  /*5980*/  HMMA.16816.F32 R152, R216, R170, R152 ;  /* 0x000000aad898723c */ /* 0x000fe20000001898 */
[----:B------:R-:W-:-:S04]  /*5990*/  IMAD.U32 R33, RZ, RZ, UR24 ;  /* 0x00000018ff217e24 */ /* 0x000fc8000f8e00ff */
[----:B------:R-:W-:Y:S01]  /*59a0*/  IMAD R0, R33, 0x40, R210 ;  /* 0x0000004021007824 */ /* 0x000fe200078e02d2 */
[----:B------:R-:W-:Y:S03]  /*59b0*/  HMMA.16816.F32 R160, R216, R174, R160 ;  /* 0x000000aed8a0723c */ /* 0x000fe600000018a0 */
[C---:B------:R-:W-:Y:S01]  /*59c0*/  VIADD R2, R0.reuse, 0x1 ;  /* 0x0000000100027836 */ /* 0x040fe20000000000 */
[C---:B------:R-:W-:Y:S01]  /*59d0*/  ISETP.GE.AND P1, PT, R0.reuse, R206, PT ;  /* 0x000000ce0000720c */ /* 0x040fe20003f26270 */
[C---:B------:R-:W-:Y:S01]  /*59e0*/  VIADD R32, R0.reuse, 0x19 ;  /* 0x0000001900207836 */ /* 0x040fe20000000000 */
[----:B---3--:R-:W-:Y:S01]  /*59f0*/  HMMA.16816.F32 R156, R148, R28, R156 ;  /* 0x0000001c949c723c */ /* 0x008fe2000000189c */
[----:B------:R-:W-:Y:S02]  /*5a00*/  ISETP.GE.AND P5, PT, R0, R204, PT ;  /* 0x000000cc0000720c */ /* 0x000fe40003fa6270 */
[----:B------:R-:W-:-:S02]  /*5a10*/  ISETP.GE.AND P6, PT, R2, R206, PT ;  /* 0x000000ce0200720c */ /* 0x000fc40003fc6270 */
[C---:B------:R-:W-:Y:S01]  /*5a20*/  ISETP.GE.AND P0, PT, R2.reuse, R204, PT ;  /* 0x000000cc0200720c */ /* 0x040fe20003f06270 */
[----:B-1----:R-:W-:Y:S01]  /*5a30*/  HMMA.16816.F32 R16, R8, R136, R16 ;  /* 0x000000880810723c */ /* 0x002fe20000001810 */
[----:B------:R-:W-:Y:S01]  /*5a40*/  ISETP.LT.OR P6, PT, R2, R207, P6 ;  /* 0x000000cf0200720c */ /* 0x000fe200037c1670 */
[----:B------:R-:W-:Y:S01]  /*5a50*/  VIADD R28, R0, 0x8 ;  /* 0x00000008001c7836 */ /* 0x000fe20000000000 */
[----:B------:R-:W-:Y:S01]  /*5a60*/  ISETP.LT.OR P0, PT, R2, R205, P0 ;  /* 0x000000cd0200720c */ /* 0x000fe20000701670 */
[C---:B------:R-:W-:Y:S01]  /*5a70*/  VIADD R2, R0.reuse, 0x9 ;  /* 0x0000000900027836 */ /* 0x040fe20000000000 */
[----:B------:R-:W-:Y:S01]  /*5a80*/  ISETP.LT.OR P1, PT, R0, R207, P1 ;  /* 0x000000cf0000720c */ /* 0x000fe20000f21670 */
[----:B------:R-:W-:Y:S01]  /*5a90*/  HMMA.16816.F32 R152, R148, R30, R152 ;  /* 0x0000001e9498723c */ /* 0x000fe20000001898 */
[----:B------:R-:W-:Y:S02]  /*5aa0*/  ISETP.GE.AND P3, PT, R28, R206, PT ;  /* 0x000000ce1c00720c */ /* 0x000fe40003f66270 */
[----:B------:R-:W-:-:S02]  /*5ab0*/  FSEL R24, R24, -INF , !P1 ;  /* 0xff80000018187808 */ /* 0x000fc40004800000 */
[C---:B------:R-:W-:Y:S01]  /*5ac0*/  ISETP.GE.AND P4, PT, R2.reuse, R206, PT ;  /* 0x000000ce0200720c */ /* 0x040fe20003f86270 */
[----:B------:R-:W-:Y:S01]  /*5ad0*/  HMMA.16816.F32 R12, R8, R138, R12 ;  /* 0x0000008a080c723c */ /* 0x000fe2000000180c */
[-C--:B------:R-:W-:Y:S01]  /*5ae0*/  ISETP.GE.AND P1, PT, R2, R204.reuse, PT ;  /* 0x000000cc0200720c */ /* 0x080fe20003f26270 */
[----:B------:R-:W-:Y:S01]  /*5af0*/  VIADD R30, R0, 0x10 ;  /* 0x00000010001e7836 */ /* 0x000fe20000000000 */
[----:B------:R-:W-:Y:S02]  /*5b00*/  ISETP.GE.AND P2, PT, R28, R204, PT ;  /* 0x000000cc1c00720c */ /* 0x000fe40003f46270 */
[C---:B------:R-:W-:Y:S01]  /*5b10*/  ISETP.LT.OR P4, PT, R2.reuse, R207, P4 ;  /* 0x000000cf0200720c */ /* 0x040fe20002781670 */
[----:B------:R-:W-:Y:S01]  /*5b20*/  HMMA.16816.F32 R160, R148, R34, R160 ;  /* 0x0000002294a0723c */ /* 0x000fe200000018a0 */
[-C--:B------:R-:W-:Y:S01]  /*5b30*/  ISETP.LT.OR P1, PT, R2, R205.reuse, P1 ;  /* 0x000000cd0200720c */ /* 0x080fe20000f21670 */
[C---:B------:R-:W-:Y:S01]  /*5b40*/  VIADD R2, R0.reuse, 0x11 ;  /* 0x0000001100027836 */ /* 0x040fe20000000000 */
[----:B------:R-:W-:-:S02]  /*5b50*/  ISETP.LT.OR P5, PT, R0, R205, P5 ;  /* 0x000000cd0000720c */ /* 0x000fc40002fa1670 */
[C---:B------:R-:W-:Y:S01]  /*5b60*/  ISETP.LT.OR P3, PT, R28.reuse, R207, P3 ;  /* 0x000000cf1c00720c */ /* 0x040fe20001f61670 */
[----:B--2---:R-:W-:Y:S01]  /*5b70*/  HMMA.16816.F32 R164, R8, R4, R164 ;  /* 0x0000000408a4723c */ /* 0x004fe200000018a4 */
[----:B------:R-:W-:Y:S02]  /*5b80*/  ISETP.LT.OR P2, PT, R28, R205, P2 ;  /* 0x000000cd1c00720c */ /* 0x000fe40001741670 */
[----:B------:R-:W-:Y:S02]  /*5b90*/  FSEL R29, R26, -INF , !P5 ;  /* 0xff8000001a1d7808 */ /* 0x000fe40006800000 */
[----:B------:R-:W-:Y:S02]  /*5ba0*/  FSEL R27, R27, -INF , !P0 ;  /* 0xff8000001b1b7808 */ /* 0x000fe40004000000 */
[----:B------:R-:W-:Y:S01]  /*5bb0*/  FSEL R26, R25, -INF , !P6 ;  /* 0xff800000191a7808 */ /* 0x000fe20007000000 */
[----:B------:R-:W-:Y:S01]  /*5bc0*/  VIADD R4, R0, 0x20 ;  /* 0x0000002000047836 */ /* 0x000fe20000000000 */
[----:B------:R-:W-:-:S02]  /*5bd0*/  ISETP.GE.AND P0, PT, R30, R206, PT ;  /* 0x000000ce1e00720c */ /* 0x000fc40003f06270 */
[----:B------:R-:W-:Y:S02]  /*5be0*/  ISETP.GE.AND P5, PT, R30, R204, PT ;  /* 0x000000cc1e00720c */ /* 0x000fe40003fa6270 */
[----:B------:R-:W-:Y:S02]  /*5bf0*/  FSEL R28, R20, -INF , !P3 ;  /* 0xff800000141c7808 */ /* 0x000fe40005800000 */
[C---:B------:R-:W-:Y:S02]  /*5c00*/  ISETP.GE.AND P6, PT, R2.reuse, R206, PT ;  /* 0x000000ce0200720c */ /* 0x040fe40003fc6270 */
[----:B------:R-:W-:Y:S01]  /*5c10*/  ISETP.GE.AND P3, PT, R2, R204, PT ;  /* 0x000000cc0200720c */ /* 0x000fe20003f66270 */
[----:B------:R-:W-:Y:S01]  /*5c20*/  HMMA.16816.F32 R160, R8, R6, R160 ;  /* 0x0000000608a0723c */ /* 0x000fe200000018a0 */
[C---:B------:R-:W-:Y:S02]  /*5c30*/  ISETP.LT.OR P0, PT, R30.reuse, R207, P0 ;  /* 0x000000cf1e00720c */ /* 0x040fe40000701670 */
[----:B------:R-:W-:-:S02]  /*5c40*/  ISETP.LT.OR P5, PT, R30, R205, P5 ;  /* 0x000000cd1e00720c */ /* 0x000fc40002fa1670 */
[C---:B------:R-:W-:Y:S02]  /*5c50*/  ISETP.LT.OR P6, PT, R2.reuse, R207, P6 ;  /* 0x000000cf0200720c */ /* 0x040fe400037c1670 */
[----:B------:R-:W-:Y:S01]  /*5c60*/  ISETP.LT.OR P3, PT, R2, R205, P3 ;  /* 0x000000cd0200720c */ /* 0x000fe20001f61670 */
[----:B------:R-:W-:Y:S01]  /*5c70*/  VIADD R2, R0, 0x18 ;  /* 0x0000001800027836 */ /* 0x000fe20000000000 */
[----:B------:R-:W-:Y:S02]  /*5c80*/  FSEL R31, R22, -INF , !P2 ;  /* 0xff800000161f7808 */ /* 0x000fe40005000000 */
[----:B------:R-:W-:Y:S02]  /*5c90*/  FSEL R30, R21, -INF , !P4 ;  /* 0xff800000151e7808 */ /* 0x000fe40006000000 */
[----:B------:R-:W-:Y:S02]  /*5ca0*/  FSEL R25, R23, -INF , !P1 ;  /* 0xff80000017197808 */ /* 0x000fe40004800000 */
[----:B------:R-:W1:Y:S01]  /*5cb0*/  LDSM.16.M88.4 R20, [R184+0x5800] ;  /* 0x00580000b814783b */ /* 0x000e620000000200 */
[----:B------:R-:W-:Y:S01]  /*5cc0*/  ISETP.GE.AND P2, PT, R2, R206, PT ;  /* 0x000000ce0200720c */ /* 0x000fe20003f46270 */
[----:B------:R-:W-:-:S04]  /*5cd0*/  DEPBAR.LE SB0, 0x0 ;  /* 0x000080000000791a */ /* 0x000fc80000000000 */
[C---:B------:R-:W-:Y:S02]  /*5ce0*/  ISETP.GE.AND P1, PT, R2.reuse, R204, PT ;  /* 0x000000cc0200720c */ /* 0x040fe40003f26270 */
[C---:B------:R-:W-:Y:S02]  /*5cf0*/  ISETP.LT.OR P2, PT, R2.reuse, R207, P2 ;  /* 0x000000cf0200720c */ /* 0x040fe40001741670 */
[----:B------:R-:W-:Y:S01]  /*5d00*/  ISETP.LT.OR P1, PT, R2, R205, P1 ;  /* 0x000000cd0200720c */ /* 0x000fe20000f21670 */
[----:B------:R-:W-:Y:S01]  /*5d10*/  VIADD R2, R0, 0x21 ;  /* 0x0000002100027836 */ /* 0x000fe20000000000 */
[----:B------:R-:W-:Y:S02]  /*5d20*/  FSEL R138, R17, -INF , !P6 ;  /* 0xff800000118a7808 */ /* 0x000fe40007000000 */
[----:B------:R-:W-:Y:S02]  /*5d30*/  FSEL R134, R12, -INF , !P2 ;  /* 0xff8000000c867808 */ /* 0x000fe40005000000 */
[----:B------:R-:W-:-:S02]  /*5d40*/  FSEL R172, R16, -INF , !P0 ;  /* 0xff80000010ac7808 */ /* 0x000fc40004000000 */
[----:B------:R-:W-:Y:S02]  /*5d50*/  FSEL R133, R19, -INF , !P3 ;  /* 0xff80000013857808 */ /* 0x000fe40005800000 */
[C---:B------:R-:W-:Y:S02]  /*5d60*/  ISETP.GE.AND P6, PT, R2.reuse, R206, PT ;  /* 0x000000ce0200720c */ /* 0x040fe40003fc6270 */
[-C--:B------:R-:W-:Y:S02]  /*5d70*/  ISETP.GE.AND P2, PT, R2, R204.reuse, PT ;  /* 0x000000cc0200720c */ /* 0x080fe40003f46270 */
[----:B------:R-:W-:Y:S02]  /*5d80*/  ISETP.GE.AND P0, PT, R32, R204, PT ;  /* 0x000000cc2000720c */ /* 0x000fe40003f06270 */
[----:B------:R-:W-:Y:S02]  /*5d90*/  ISETP.GE.AND P3, PT, R4, R206, PT ;  /* 0x000000ce0400720c */ /* 0x000fe40003f66270 */
[----:B------:R-:W-:-:S02]  /*5da0*/  ISETP.LT.OR P6, PT, R2, R207, P6 ;  /* 0x000000cf0200720c */ /* 0x000fc400037c1670 */
[-C--:B------:R-:W-:Y:S01]  /*5db0*/  ISETP.LT.OR P2, PT, R2, R205.reuse, P2 ;  /* 0x000000cd0200720c */ /* 0x080fe20001741670 */
[----:B------:R-:W-:Y:S01]  /*5dc0*/  VIADD R2, R0, 0x29 ;  /* 0x0000002900027836 */ /* 0x000fe20000000000 */
[----:B------:R-:W-:Y:S02]  /*5dd0*/  ISETP.LT.OR P0, PT, R32, R205, P0 ;  /* 0x000000cd2000720c */ /* 0x000fe40000701670 */
[----:B------:R-:W-:Y:S02]  /*5de0*/  ISETP.LT.OR P3, PT, R4, R207, P3 ;  /* 0x000000cf0400720c */ /* 0x000fe40001f61670 */
[----:B------:R-:W-:Y:S02]  /*5df0*/  FMNMX.FTZ R5, R132, R24, !PT ;  /* 0x0000001884057209 */ /* 0x000fe40007810000 */
[----:B------:R-:W-:Y:S02]  /*5e00*/  FSEL R219, R15, -INF , !P0 ;  /* 0xff8000000fdb7808 */ /* 0x000fe40004000000 */
[----:B------:R-:W-:Y:S01]  /*5e10*/  FSEL R150, R164, -INF , !P3 ;  /* 0xff800000a4967808 */ /* 0x000fe20005800000 */
[----:B-1----:R-:W-:Y:S01]  /*5e20*/  HMMA.16816.F32 R156, R8, R20, R156 ;  /* 0x00000014089c723c */ /* 0x002fe2000000189c */
[----:B------:R-:W-:-:S02]  /*5e30*/  FMNMX.FTZ R5, R26, R5, !PT ;  /* 0x000000051a057209 */ /* 0x000fc40007810000 */
[----:B------:R-:W-:Y:S02]  /*5e40*/  FSEL R135, R18, -INF , !P5 ;  /* 0xff80000012877808 */ /* 0x000fe40006800000 */
[C---:B------:R-:W-:Y:S01]  /*5e50*/  ISETP.GE.AND P0, PT, R2.reuse, R206, PT ;  /* 0x000000ce0200720c */ /* 0x040fe20003f06270 */
[----:B------:R-:W-:Y:S01]  /*5e60*/  HMMA.16816.F32 R152, R8, R22, R152 ;  /* 0x000000160898723c */ /* 0x000fe20000001898 */
[-C--:B------:R-:W-:Y:S02]  /*5e70*/  ISETP.GE.AND P3, PT, R2, R204.reuse, PT ;  /* 0x000000cc0200720c */ /* 0x080fe40003f66270 */
[----:B------:R-:W-:Y:S02]  /*5e80*/  ISETP.GE.AND P5, PT, R4, R204, PT ;  /* 0x000000cc0400720c */ /* 0x000fe40003fa6270 */
[----:B------:R-:W-:Y:S02]  /*5e90*/  ISETP.GE.AND P4, PT, R32, R206, PT ;  /* 0x000000ce2000720c */ /* 0x000fe40003f86270 */
[----:B------:R-:W-:-:S02]  /*5ea0*/  FMNMX.FTZ R5, R28, R5, !PT ;  /* 0x000000051c057209 */ /* 0x000fc40007810000 */
[C---:B------:R-:W-:Y:S02]  /*5eb0*/  ISETP.LT.OR P0, PT, R2.reuse, R207, P0 ;  /* 0x000000cf0200720c */ /* 0x040fe40000701670 */
[-C--:B------:R-:W-:Y:S01]  /*5ec0*/  ISETP.LT.OR P3, PT, R2, R205.reuse, P3 ;  /* 0x000000cd0200720c */ /* 0x080fe20001f61670 */
[----:B------:R-:W-:Y:S01]  /*5ed0*/  VIADD R2, R0, 0x30 ;  /* 0x0000003000027836 */ /* 0x000fe20000000000 */
[----:B------:R-:W-:Y:S01]  /*5ee0*/  ISETP.LT.OR P5, PT, R4, R205, P5 ;  /* 0x000000cd0400720c */ /* 0x000fe20002fa1670 */
[----:B------:R-:W-:Y:S01]  /*5ef0*/  VIADD R4, R0, 0x28 ;  /* 0x0000002800047836 */ /* 0x000fe20000000000 */
[----:B------:R-:W-:Y:S02]  /*5f00*/  ISETP.LT.OR P4, PT, R32, R207, P4 ;  /* 0x000000cf2000720c */ /* 0x000fe40002781670 */
[----:B------:R-:W-:Y:S02]  /*5f10*/  FMNMX.FTZ R5, R30, R5, !PT ;  /* 0x000000051e057209 */ /* 0x000fe40007810000 */
[----:B------:R-:W-:-:S02]  /*5f20*/  FSEL R148, R165, -INF , !P6 ;  /* 0xff800000a5947808 */ /* 0x000fc40007000000 */
[----:B------:R-:W-:Y:S02]  /*5f30*/  FSEL R149, R167, -INF , !P2 ;  /* 0xff800000a7957808 */ /* 0x000fe40005000000 */
[----:B------:R-:W-:Y:S02]  /*5f40*/  FSEL R215, R14, -INF , !P1 ;  /* 0xff8000000ed77808 */ /* 0x000fe40004800000 */
[----:B------:R-:W-:Y:S02]  /*5f50*/  FSEL R136, R13, -INF , !P4 ;  /* 0xff8000000d887808 */ /* 0x000fe40006000000 */
[C---:B------:R-:W-:Y:S02]  /*5f60*/  ISETP.GE.AND P6, PT, R2.reuse, R206, PT ;  /* 0x000000ce0200720c */ /* 0x040fe40003fc6270 */
[----:B------:R-:W-:Y:S02]  /*5f70*/  ISETP.GE.AND P2, PT, R2, R204, PT ;  /* 0x000000cc0200720c */ /* 0x000fe40003f46270 */
[----:B------:R-:W-:-:S02]  /*5f80*/  ISETP.GE.AND P1, PT, R4, R206, PT ;  /* 0x000000ce0400720c */ /* 0x000fc40003f26270 */
[----:B------:R-:W-:Y:S02]  /*5f90*/  ISETP.GE.AND P4, PT, R4, R204, PT ;  /* 0x000000cc0400720c */ /* 0x000fe40003f86270 */
[----:B------:R-:W-:Y:S02]  /*5fa0*/  FMNMX.FTZ R5, R172, R5, !PT ;  /* 0x00000005ac057209 */ /* 0x000fe40007810000 */
[C---:B------:R-:W-:Y:S02]  /*5fb0*/  ISETP.LT.OR P6, PT, R2.reuse, R207, P6 ;  /* 0x000000cf0200720c */ /* 0x040fe400037c1670 */
[----:B------:R-:W-:Y:S02]  /*5fc0*/  ISETP.LT.OR P2, PT, R2, R205, P2 ;  /* 0x000000cd0200720c */ /* 0x000fe40001741670 */
[C---:B------:R-:W-:Y:S02]  /*5fd0*/  ISETP.LT.OR P1, PT, R4.reuse, R207, P1 ;  /* 0x000000cf0400720c */ /* 0x040fe40000f21670 */
[----:B------:R-:W-:Y:S01]  /*5fe0*/  ISETP.LT.OR P4, PT, R4, R205, P4 ;  /* 0x000000cd0400720c */ /* 0x000fe20002781670 */
[----:B------:R-:W-:Y:S01]  /*5ff0*/  VIADD R4, R0, 0x31 ;  /* 0x0000003100047836 */ /* 0x000fe20000000000 */
[----:B------:R-:W-:-:S02]  /*6000*/  FMNMX.FTZ R2, R3, R29, !PT ;  /* 0x0000001d03027209 */ /* 0x000fc40007810000 */
[----:B------:R-:W-:Y:S02]  /*6010*/  FMNMX.FTZ R5, R138, R5, !PT ;  /* 0x000000058a057209 */ /* 0x000fe40007810000 */
[----:B------:R-:W-:Y:S02]  /*6020*/  FMNMX.FTZ R2, R27, R2, !PT ;  /* 0x000000021b027209 */ /* 0x000fe40007810000 */
[----:B------:R-:W-:Y:S02]  /*6030*/  FMNMX.FTZ R5, R134, R5, !PT ;  /* 0x0000000586057209 */ /* 0x000fe40007810000 */
[----:B------:R-:W-:Y:S02]  /*6040*/  FSEL R151, R166, -INF , !P5 ;  /* 0xff800000a6977808 */ /* 0x000fe40006800000 */
[----:B------:R-:W-:Y:S02]  /*6050*/  FSEL R140, R160, -INF , !P1 ;  /* 0xff800000a08c7808 */ /* 0x000fe40004800000 */
[----:B------:R-:W-:-:S02]  /*6060*/  ISETP.GE.AND P5, PT, R4, R206, PT ;  /* 0x000000ce0400720c */ /* 0x000fc40003fa6270 */
[----:B------:R-:W-:Y:S02]  /*6070*/  ISETP.GE.AND P1, PT, R4, R204, PT ;  /* 0x000000cc0400720c */ /* 0x000fe40003f26270 */
[----:B------:R-:W-:Y:S02]  /*6080*/  FMNMX.FTZ R2, R31, R2, !PT ;  /* 0x000000021f027209 */ /* 0x000fe40007810000 */
[----:B------:R-:W-:Y:S02]  /*6090*/  FMNMX.FTZ R5, R136, R5, !PT ;  /* 0x0000000588057209 */ /* 0x000fe40007810000 */
[C---:B------:R-:W-:Y:S02]  /*60a0*/  ISETP.LT.OR P5, PT, R4.reuse, R207, P5 ;  /* 0x000000cf0400720c */ /* 0x040fe40002fa1670 */
[----:B------:R-:W-:Y:S01]  /*60b0*/  ISETP.LT.OR P1, PT, R4, R205, P1 ;  /* 0x000000cd0400720c */ /* 0x000fe20000f21670 */
[C---:B------:R-:W-:Y:S01]  /*60c0*/  VIADD R4, R0.reuse, 0x38 ;  /* 0x0000003800047836 */ /* 0x040fe20000000000 */
[----:B------:R-:W-:Y:S01]  /*60d0*/  FMNMX.FTZ R2, R25, R2, !PT ;  /* 0x0000000219027209 */ /* 0x000fe20007810000 */
[----:B------:R-:W-:Y:S01]  /*60e0*/  VIADD R0, R0, 0x39 ;  /* 0x0000003900007836 */ /* 0x000fe20000000000 */
[----:B------:R-:W-:-:S02]  /*60f0*/  FMNMX.FTZ R5, R150, R5, !PT ;  /* 0x0000000596057209 */ /* 0x000fc40007810000 */
[----:B------:R-:W-:Y:S02]  /*6100*/  FSEL R143, R162, -INF , !P4 ;  /* 0xff800000a28f7808 */ /* 0x000fe40006000000 */
[----:B------:R-:W-:Y:S02]  /*6110*/  ISETP.GE.AND P4, PT, R4, R206, PT ;  /* 0x000000ce0400720c */ /* 0x000fe40003f86270 */
[----:B------:R-:W-:Y:S02]  /*6120*/  FMNMX.FTZ R2, R135, R2, !PT ;  /* 0x0000000287027209 */ /* 0x000fe40007810000 */
[----:B------:R-:W-:Y:S02]  /*6130*/  FMNMX.FTZ R5, R148, R5, !PT ;  /* 0x0000000594057209 */ /* 0x000fe40007810000 */
[----:B------:R-:W-:Y:S02]  /*6140*/  FSEL R142, R161, -INF , !P0 ;  /* 0xff800000a18e7808 */ /* 0x000fe40004000000 */
[----:B------:R-:W-:-:S02]  /*6150*/  ISETP.LT.OR P4, PT, R4, R207, P4 ;  /* 0x000000cf0400720c */ /* 0x000fc40002781670 */
[----:B------:R-:W-:Y:S02]  /*6160*/  FMNMX.FTZ R2, R133, R2, !PT ;  /* 0x0000000285027209 */ /* 0x000fe40007810000 */
[----:B------:R-:W-:Y:S02]  /*6170*/  FMNMX.FTZ R5, R140, R5, !PT ;  /* 0x000000058c057209 */ /* 0x000fe40007810000 */
[----:B------:R-:W-:Y:S02]  /*6180*/  FSEL R174, R156, -INF , !P6 ;  /* 0xff8000009cae7808 */ /* 0x000fe40007000000 */
[----:B------:R-:W-:Y:S02]  /*6190*/  FMNMX.FTZ R2, R215, R2, !PT ;  /* 0x00000002d7027209 */ /* 0x000fe40007810000 */
[----:B------:R-:W-:Y:S02]  /*61a0*/  FMNMX.FTZ R5, R142, R5, !PT ;  /* 0x000000058e057209 */ /* 0x000fe40007810000 */
[----:B------:R-:W-:Y:S01]  /*61b0*/  FSEL R168, R152, -INF , !P4 ;  /* 0xff80000098a87808 */ /* 0x000fe20006000000 */
[----:B------:R-:W-:Y:S01]  /*61c0*/  BAR.SYNC.DEFER_BLOCKING 0x0 ;  /* 0x0000000000007b1d */ /* 0x000fe20000010000 */
[----:B------:R-:W-:-:S02]  /*61d0*/  PLOP3.LUT P4, PT, PT, PT, UP0, 0x80, 0x0 ;  /* 0x000000000000781c */ /* 0x000fc40003f8f008 */
[----:B------:R-:W-:Y:S02]  /*61e0*/  FSEL R141, R163, -INF , !P3 ;  /* 0xff800000a38d7808 */ /* 0x000fe40005800000 */
[----:B------:R-:W-:Y:S02]  /*61f0*/  ISETP.GE.AND P3, PT, R0, R206, PT ;  /* 0x000000ce0000720c */ /* 0x000fe40003f66270 */
[----:B------:R-:W-:Y:S02]  /*6200*/  FSEL R170, R157, -INF , !P5 ;  /* 0xff8000009daa7808 */ /* 0x000fe40006800000 */
[----:B------:R-:W-:Y:S02]  /*6210*/  FMNMX.FTZ R6, R219, R2, !PT ;  /* 0x00000002db067209 */ /* 0x000fe40007810000 */
[----:B------:R-:W-:Y:S02]  /*6220*/  FMNMX.FTZ R5, R174, R5, !PT ;  /* 0x00000005ae057209 */ /* 0x000fe40007810000 */
[----:B------:R-:W-:-:S02]  /*6230*/  ISETP.LT.OR P3, PT, R0, R207, P3 ;  /* 0x000000cf0000720c */ /* 0x000fc40001f61670 */
[----:B------:R-:W-:Y:S02]  /*6240*/  FMNMX.FTZ R6, R151, R6, !PT ;  /* 0x0000000697067209 */ /* 0x000fe40007810000 */
[----:B------:R-:W-:Y:S02]  /*6250*/  FMNMX.FTZ R5, R170, R5, !PT ;  /* 0x00000005aa057209 */ /* 0x000fe40007810000 */
[----:B------:R-:W-:Y:S02]  /*6260*/  ISETP.GE.AND P0, PT, R4, R204, PT ;  /* 0x000000cc0400720c */ /* 0x000fe40003f06270 */
[----:B------:R-:W-:Y:S02]  /*6270*/  FSEL R166, R153, -INF , !P3 ;  /* 0xff80000099a67808 */ /* 0x000fe40005800000 */
[----:B------:R-:W-:Y:S02]  /*6280*/  FMNMX.FTZ R6, R149, R6, !PT ;  /* 0x0000000695067209 */ /* 0x000fe40007810000 */
[----:B------:R-:W-:-:S02]  /*6290*/  FMNMX.FTZ R5, R168, R5, !PT ;  /* 0x00000005a8057209 */ /* 0x000fc40007810000 */
[----:B------:R-:W-:Y:S02]  /*62a0*/  ISETP.LT.OR P0, PT, R4, R205, P0 ;  /* 0x000000cd0400720c */ /* 0x000fe40000701670 */
[----:B------:R-:W-:Y:S02]  /*62b0*/  FSEL R169, R158, -INF , !P2 ;  /* 0xff8000009ea97808 */ /* 0x000fe40005000000 */
[----:B------:R-:W-:Y:S02]  /*62c0*/  FMNMX.FTZ R6, R143, R6, !PT ;  /* 0x000000068f067209 */ /* 0x000fe40007810000 */
[----:B------:R-:W-:Y:S01]  /*62d0*/  FMNMX.FTZ R5, R166, R5, !PT ;  /* 0x00000005a6057209 */ /* 0x000fe20007810000 */
[----:B------:R-:W-:Y:S06]  /*62e0*/  @!P4 BRA `(.L_x_303) ;  /* 0x000000000068c947 */ /* 0x000fec0003800000 */
[----:B------:R-:W-:-:S04]  /*62f0*/  UIADD3 UR5, UR19, -0x3, URZ ;  /* 0xfffffffd13057890 */ /* 0x000fc8000fffe03f */
[----:B------:R-:W-:Y:S02]  /*6300*/  USHF.R.S32.HI UR4, URZ, 0x1f, UR5 ;  /* 0x0000001f3f047899 */ /* 0x000fe40008011405 */
[----:B------:R-:W-:Y:S02]  /*6310*/  UIMAD.WIDE.U32 UR26, UR5, UR12, URZ ;  /* 0x0000000c051a72a5 */ /* 0x000fe4000f8e003f */
[----:B------:R-:W-:-:S04]  /*6320*/  UIMAD UR4, UR4, UR12, URZ ;  /* 0x0000000c040472a4 */ /* 0x000fc8000f8e023f */
[----:B------:R-:W-:Y:S01]  /*6330*/  UIMAD UR4, UR5, UR13, UR4 ;  /* 0x0000000d050472a4 */ /* 0x000fe2000f8e0204 */
[----:B------:R-:W-:Y:S02]  /*6340*/  IMAD.U32 R7, RZ, RZ, UR26 ;  /* 0x0000001aff077e24 */ /* 0x000fe4000f8e00ff */
[----:B------:R-:W-:Y:S01]  /*6350*/  IMAD.U32 R2, RZ, RZ, UR26 ;  /* 0x0000001aff027e24 */ /* 0x000fe2000f8e00ff */
[----:B------:R-:W-:Y:S02]  /*6360*/  UIADD3 UR4, UR27, UR4, URZ ;  /* 0x000000041b047290 */ /* 0x000fe4000fffe03f */
[----:B------:R-:W-:-:S04]  /*6370*/  LEA R4, P2, R7, R200, 0x6 ;  /* 0x000000c807047211 */ /* 0x000fc800078430ff */
[----:B------:R-:W-:Y:S01]  /*6380*/  IMAD.U32 R7, RZ, RZ, UR4 ;  /* 0x00000004ff077e24 */ /* 0x000fe2000f8e00ff */
[----:B------:R-:W-:Y:S02]  /*6390*/  ULDC.64 UR4, c[0x0][0x218] ;  /* 0x0000860000047ab9 */ /* 0x000fe40000000a00 */
[----:B------:R-:W-:Y:S02]  /*63a0*/  LEA R8, P3, R4, UR4, 0x1 ;  /* 0x0000000404087c11 */ /* 0x000fe4000f8608ff */
[----:B------:R-:W-:Y:S02]  /*63b0*/  LEA.HI.X R7, R2, R209, R7, 0x6, P2 ;  /* 0x000000d102077211 */ /* 0x000fe400010f3407 */
[----:B------:R-:W-:Y:S02]  /*63c0*/  IADD3 R10, P2, R8, UR23, RZ ;  /* 0x00000017080a7c10 */ /* 0x000fe4000ff5e0ff */
[----:B------:R-:W-:-:S04]  /*63d0*/  LEA.HI.X R9, R4, UR5, R7, 0x1, P3 ;  /* 0x0000000504097c11 */ /* 0x000fc800098f0c07 */
[----:B------:R-:W-:Y:S01]  /*63e0*/  IADD3.X R11, R9, UR22, RZ, P2, !PT ;  /* 0x00000016090b7c10 */ /* 0x000fe200097fe4ff */
        /* <DEDUP_REMOVED lines=10> */
.L_x_303:
[----:B------:R-:W-:Y:S01]  /*6490*/  FMNMX.FTZ R4, R141, R6, !PT ;  /* 0x000000068d047209 */ /* 0x000fe20007810000 */
[----:B------:R-:W2:Y:S01]  /*64a0*/  SHFL.BFLY PT, R2, R5, 0x2, 0x1f ;  /* 0x0c401f0005027f89 */ /* 0x000ea200000e0000 */
[C---:B------:R-:W-:Y:S02]  /*64b0*/  ISETP.GE.AND P2, PT, R0.reuse, R204, PT ;  /* 0x000000cc0000720c */ /* 0x040fe40003f46270 */
[----:B------:R-:W-:Y:S01]  /*64c0*/  FSEL R167, R159, -INF , !P1 ;  /* 0xff8000009fa77808 */ /* 0x000fe20004800000 */
[----:B------:R-:W-:Y:S01]  /*64d0*/  LDSM.16.MT88.4 R16, [R190+0x12000] ;  /* 0x01200000be10783b */ /* 0x000fe20000004200 */
[----:B------:R-:W-:Y:S02]  /*64e0*/  FMNMX.FTZ R4, R169, R4, !PT ;  /* 0x00000004a9047209 */ /* 0x000fe40007810000 */
[----:B------:R-:W-:Y:S01]  /*64f0*/  ISETP.LT.OR P2, PT, R0, R205, P2 ;  /* 0x000000cd0000720c */ /* 0x000fe20001741670 */
[----:B------:R-:W-:Y:S01]  /*6500*/  LDSM.16.MT88.4 R32, [R188+0x12000] ;  /* 0x01200000bc20783b */ /* 0x000fe20000004200 */
[----:B------:R-:W-:-:S02]  /*6510*/  FSEL R165, R154, -INF , !P0 ;  /* 0xff8000009aa57808 */ /* 0x000fc40004000000 */
[----:B------:R-:W-:Y:S02]  /*6520*/  FMNMX.FTZ R4, R167, R4, !PT ;  /* 0x00000004a7047209 */ /* 0x000fe40007810000 */
[----:B------:R-:W-:Y:S02]  /*6530*/  FSEL R163, R155, -INF , !P2 ;  /* 0xff8000009ba37808 */ /* 0x000fe40005000000 */
[----:B------:R-:W-:Y:S01]  /*6540*/  FMNMX.FTZ R4, R165, R4, !PT ;  /* 0x00000004a5047209 */ /* 0x000fe20007810000 */
[----:B------:R-:W-:Y:S03]  /*6550*/  LDSM.16.MT88.4 R152, [R188+0x13000] ;  /* 0x01300000bc98783b */ /* 0x000fe60000004200 */
[----:B-1----:R-:W-:-:S05]  /*6560*/  FMNMX.FTZ R9, R163, R4, !PT ;  /* 0x00000004a3097209 */ /* 0x002fca0007810000 */
[----:B------:R-:W1:Y:S01]  /*6570*/  SHFL.BFLY PT, R0, R9, 0x2, 0x1f ;  /* 0x0c401f0009007f89 */ /* 0x000e6200000e0000 */
[----:B--2---:R-:W-:-:S05]  /*6580*/  FMNMX.FTZ R7, R5, R2, !PT ;  /* 0x0000000205077209 */ /* 0x004fca0007810000 */
[----:B------:R-:W2:Y:S01]  /*6590*/  SHFL.BFLY PT, R2, R7, 0x1, 0x1f ;  /* 0x0c201f0007027f89 */ /* 0x000ea200000e0000 */
[----:B-1----:R-:W-:-:S03]  /*65a0*/  FMNMX.FTZ R5, R9, R0, !PT ;  /* 0x0000000009057209 */ /* 0x002fc60007810000 */
[----:B------:R-:W-:Y:S04]  /*65b0*/  LDSM.16.MT88.4 R8, [R192+0x12000] ;  /* 0x01200000c008783b */ /* 0x000fe80000004200 */
[----:B------:R-:W1:Y:S01]  /*65c0*/  SHFL.BFLY PT, R0, R5, 0x1, 0x1f ;  /* 0x0c201f0005007f89 */ /* 0x000e6200000e0000 */
[----:B--2---:R-:W-:-:S04]  /*65d0*/  FMNMX.FTZ R2, R7, R2, !PT ;  /* 0x0000000207027209 */ /* 0x004fc80007810000 */
[C---:B------:R-:W-:Y:S01]  /*65e0*/  FSETP.NEU.FTZ.AND P1, PT, R2.reuse, -INF , PT ;  /* 0xff8000000200780b */ /* 0x040fe20003f3d000 */
[----:B------:R-:W-:-:S05]  /*65f0*/  FMUL.FTZ R171, R2, UR8 ;  /* 0x0000000802ab7c20 */ /* 0x000fca0008410000 */
[----:B------:R-:W-:-:S05]  /*6600*/  FSEL R171, R171, RZ, P1 ;  /* 0x000000ffabab7208 */ /* 0x000fca0000800000 */
        /* <DEDUP_REMOVED lines=8> */
[----:B-1----:R-:W-:Y:S01]  /*6690*/  FMNMX.FTZ R0, R5, R0, !PT ;  /* 0x0000000005007209 */ /* 0x002fe20007810000 */
[----:B------:R-:W-:Y:S01]  /*66a0*/  FFMA.FTZ R212, R136, UR8, -R171 ;  /* 0x0000000888d47c23 */ /* 0x000fe200080108ab */
[----:B------:R-:W-:Y:S01]  /*66b0*/  FSEL R5, R2, RZ, P1 ;  /* 0x000000ff02057208 */ /* 0x000fe20000800000 */
[----:B------:R-:W-:Y:S01]  /*66c0*/  LDSM.16.MT88.4 R136, [R188+0x16000] ;  /* 0x01600000bc88783b */ /* 0x000fe20000004200 */
[C---:B------:R-:W-:Y:S01]  /*66d0*/  FSETP.NEU.FTZ.AND P0, PT, R0.reuse, -INF , PT ;  /* 0xff8000000000780b */ /* 0x040fe20003f1d000 */
[----:B------:R-:W-:Y:S01]  /*66e0*/  FMUL.FTZ R164, R0, UR8 ;  /* 0x0000000800a47c20 */ /* 0x000fe20008410000 */
[----:B------:R-:W1:Y:S01]  /*66f0*/  MUFU.EX2 R159, R159 ;  /* 0x0000009f009f7308 */ /* 0x000e620000000800 */
[----:B------:R-:W-:Y:S01]  /*6700*/  FADD.FTZ R4, R132, -R5 ;  /* 0x8000000584047221 */ /* 0x000fe20000010000 */
[----:B------:R-:W-:Y:S01]  /*6710*/  FSEL R6, R0, RZ, P0 ;  /* 0x000000ff00067208 */ /* 0x000fe20000000000 */
[--C-:B------:R-:W-:Y:S01]  /*6720*/  FFMA.FTZ R218, R150, UR8, -R171.reuse ;  /* 0x0000000896da7c23 */ /* 0x100fe200080108ab */
[----:B------:R-:W-:Y:S01]  /*6730*/  FSEL R164, R164, RZ, P0 ;  /* 0x000000ffa4a47208 */ /* 0x000fe20000000000 */
[----:B------:R-:W-:Y:S01]  /*6740*/  FMUL.FTZ R162, R4, UR8 ;  /* 0x0000000804a27c20 */ /* 0x000fe20008410000 */
[--C-:B------:R-:W-:Y:S01]  /*6750*/  FFMA.FTZ R220, R140, UR8, -R171.reuse ;  /* 0x000000088cdc7c23 */ /* 0x100fe200080108ab */
[----:B------:R-:W-:Y:S01]  /*6760*/  FADD.FTZ R6, R3, -R6 ;  /* 0x8000000603067221 */ /* 0x000fe20000010000 */
[----:B------:R-:W-:Y:S01]  /*6770*/  MUFU.EX2 R158, R158 ;  /* 0x0000009e009e7308 */ /* 0x000fe20000000800 */
[--C-:B------:R-:W-:Y:S01]  /*6780*/  FFMA.FTZ R156, R29, UR8, -R164.reuse ;  /* 0x000000081d9c7c23 */ /* 0x100fe200080108a4 */
[--C-:B------:R-:W-:Y:S01]  /*6790*/  FFMA.FTZ R147, R27, UR8, -R164.reuse ;  /* 0x000000081b937c23 */ /* 0x100fe200080108a4 */
[--C-:B------:R-:W-:Y:S01]  /*67a0*/  FFMA.FTZ R146, R31, UR8, -R164.reuse ;  /* 0x000000081f927c23 */ /* 0x100fe200080108a4 */
[--C-:B------:R-:W-:Y:S01]  /*67b0*/  FFMA.FTZ R161, R25, UR8, -R164.reuse ;  /* 0x0000000819a17c23 */ /* 0x100fe200080108a4 */
[----:B------:R-:W-:Y:S01]  /*67c0*/  FMUL.FTZ R3, R6, UR8 ;  /* 0x0000000806037c20 */ /* 0x000fe20008410000 */
[----:B------:R-:W2:Y:S01]  /*67d0*/  LDSM.16.MT88.4 R24, [R189+0x12000] ;  /* 0x01200000bd18783b */ /* 0x000ea20000004200 */
[--C-:B------:R-:W-:Y:S01]  /*67e0*/  FFMA.FTZ R214, R135, UR8, -R164.reuse ;  /* 0x0000000887d67c23 */ /* 0x100fe200080108a4 */
[----:B------:R-:W3:Y:S01]  /*67f0*/  MUFU.EX2 R157, R157 ;  /* 0x0000009d009d7308 */ /* 0x000ee20000000800 */
[----:B-1----:R-:W-:Y:S01]  /*6800*/  F2FP.F16.F32.PACK_AB R4, R159, R160 ;  /* 0x000000a09f04723e */ /* 0x002fe200000000ff */
[--C-:B------:R-:W-:Y:S01]  /*6810*/  FFMA.FTZ R217, R133, UR8, -R164.reuse ;  /* 0x0000000885d97c23 */ /* 0x100fe200080108a4 */
[--C-:B------:R-:W-:Y:S01]  /*6820*/  FFMA.FTZ R215, R215, UR8, -R164.reuse ;  /* 0x00000008d7d77c23 */ /* 0x100fe200080108a4 */
[--C-:B------:R-:W-:Y:S01]  /*6830*/  FFMA.FTZ R216, R219, UR8, -R164.reuse ;  /* 0x00000008dbd87c23 */ /* 0x100fe200080108a4 */
[----:B------:R-:W-:Y:S01]  /*6840*/  LDSM.16.MT88.4 R132, [R192+0x12800] ;  /* 0x01280000c084783b */ /* 0x000fe20000004200 */
[--C-:B------:R-:W-:Y:S01]  /*6850*/  FFMA.FTZ R219, R148, UR8, -R171.reuse ;  /* 0x0000000894db7c23 */ /* 0x100fe200080108ab */
[--C-:B------:R-:W-:Y:S01]  /*6860*/  FFMA.FTZ R222, R151, UR8, -R164.reuse ;  /* 0x0000000897de7c23 */ /* 0x100fe200080108a4 */
[----:B------:R-:W-:Y:S01]  /*6870*/  MUFU.EX2 R156, R156 ;  /* 0x0000009c009c7308 */ /* 0x000fe20000000800 */
[--C-:B------:R-:W-:Y:S01]  /*6880*/  FFMA.FTZ R223, R149, UR8, -R164.reuse ;  /* 0x0000000895df7c23 */ /* 0x100fe200080108a4 */
[----:B------:R-:W-:Y:S01]  /*6890*/  FFMA.FTZ R221, R142, UR8, -R171 ;  /* 0x000000088edd7c23 */ /* 0x000fe200080108ab */
[----:B------:R-:W-:Y:S01]  /*68a0*/  LDSM.16.MT88.4 R148, [R192+0x15000] ;  /* 0x01500000c094783b */ /* 0x000fe20000004200 */
[--C-:B------:R-:W-:Y:S01]  /*68b0*/  FFMA.FTZ R224, R143, UR8, -R164.reuse ;  /* 0x000000088fe07c23 */ /* 0x100fe200080108a4 */
[--C-:B------:R-:W-:Y:S01]  /*68c0*/  FFMA.FTZ R225, R141, UR8, -R164.reuse ;  /* 0x000000088de17c23 */ /* 0x100fe200080108a4 */
[--C-:B------:R-:W-:Y:S01]  /*68d0*/  FFMA.FTZ R167, R167, UR8, -R164.reuse ;  /* 0x00000008a7a77c23 */ /* 0x100fe200080108a4 */
[----:B------:R-:W-:Y:S01]  /*68e0*/  LDSM.16.MT88.4 R140, [R190+0x15000] ;  /* 0x01500000be8c783b */ /* 0x000fe20000004200 */
[----:B------:R-:W1:Y:S01]  /*68f0*/  MUFU.EX2 R147, R147 ;  /* 0x0000009300937308 */ /* 0x000e620000000800 */
[----:B---3--:R-:W-:Y:S01]  /*6900*/  F2FP.F16.F32.PACK_AB R6, R157, R158 ;  /* 0x0000009e9d06723e */ /* 0x008fe200000000ff */
[----:B------:R-:W-:-:S06]  /*6910*/  FFMA.FTZ R165, R165, UR8, -R164 ;  /* 0x00000008a5a57c23 */ /* 0x000fcc00080108a4 */
[----:B------:R-:W-:Y:S08]  /*6920*/  MUFU.EX2 R146, R146 ;  /* 0x0000009200927308 */ /* 0x000ff00000000800 */
[----:B------:R-:W3:Y:S01]  /*6930*/  MUFU.EX2 R161, R161 ;  /* 0x000000a100a17308 */ /* 0x000ee20000000800 */
[----:B-1----:R-:W-:-:S07]  /*6940*/  F2FP.F16.F32.PACK_AB R5, R147, R156 ;  /* 0x0000009c9305723e */ /* 0x002fce00000000ff */
[----:B------:R-:W1:Y:S08]  /*6950*/  MUFU.EX2 R162, R162 ;  /* 0x000000a200a27308 */ /* 0x000e700000000800 */
[----:B------:R-:W4:Y:S01]  /*6960*/  MUFU.EX2 R3, R3 ;  /* 0x0000000300037308 */ /* 0x000f220000000800 */
[----:B---3--:R-:W-:-:S07]  /*6970*/  F2FP.F16.F32.PACK_AB R7, R161, R146 ;  /* 0x00000092a107723e */ /* 0x008fce00000000ff */
[----:B------:R-:W-:Y:S01]  /*6980*/  MUFU.EX2 R172, R172 ;  /* 0x000000ac00ac7308 */ /* 0x000fe20000000800 */
[-C--:B-1----:R-:W-:Y:S01]  /*6990*/  FMUL.FTZ R20, R120, R162.reuse ;  /* 0x000000a278147220 */ /* 0x082fe20000410000 */
[-C--:B------:R-:W-:Y:S01]  /*69a0*/  FMUL.FTZ R21, R121, R162.reuse ;  /* 0x000000a279157220 */ /* 0x080fe20000410000 */
[-C--:B------:R-:W-:Y:S01]  /*69b0*/  FMUL.FTZ R116, R116, R162.reuse ;  /* 0x000000a274747220 */ /* 0x080fe20000410000 */
[-C--:B------:R-:W-:Y:S01]  /*69c0*/  FMUL.FTZ R117, R117, R162.reuse ;  /* 0x000000a275757220 */ /* 0x080fe20000410000 */
[-C--:B------:R-:W-:Y:S01]  /*69d0*/  FMUL.FTZ R28, R112, R162.reuse ;  /* 0x000000a2701c7220 */ /* 0x080fe20000410000 */
[-C--:B------:R-:W-:Y:S01]  /*69e0*/  FMUL.FTZ R29, R113, R162.reuse ;  /* 0x000000a2711d7220 */ /* 0x080fe20000410000 */
[-C--:B------:R-:W-:Y:S01]  /*69f0*/  FMUL.FTZ R108, R108, R162.reuse ;  /* 0x000000a26c6c7220 */ /* 0x080fe20000410000 */
[-C--:B------:R-:W-:Y:S01]  /*6a00*/  FMUL.FTZ R109, R109, R162.reuse ;  /* 0x000000a26d6d7220 */ /* 0x080fe20000410000 */
[-C--:B----4-:R-:W-:Y:S01]  /*6a10*/  FMUL.FTZ R22, R122, R3.reuse ;  /* 0x000000037a167220 */ /* 0x090fe20000410000 */
[-C--:B------:R-:W-:Y:S01]  /*6a20*/  FMUL.FTZ R23, R123, R3.reuse ;  /* 0x000000037b177220 */ /* 0x080fe20000410000 */
[-C--:B------:R-:W-:Y:S01]  /*6a30*/  FMUL.FTZ R118, R118, R3.reuse ;  /* 0x0000000376767220 */ /* 0x080fe20000410000 */
[-C--:B------:R-:W-:Y:S01]  /*6a40*/  FMUL.FTZ R119, R119, R3.reuse ;  /* 0x0000000377777220 */ /* 0x080fe20000410000 */
[-C--:B------:R-:W-:Y:S01]  /*6a50*/  FMUL.FTZ R30, R114, R3.reuse ;  /* 0x00000003721e7220 */ /* 0x080fe20000410000 */
[-C--:B------:R-:W-:Y:S01]  /*6a60*/  FMUL.FTZ R31, R115, R3.reuse ;  /* 0x00000003731f7220 */ /* 0x080fe20000410000 */
[-C--:B------:R-:W-:Y:S01]  /*6a70*/  FMUL.FTZ R110, R110, R3.reuse ;  /* 0x000000036e6e7220 */ /* 0x080fe20000410000 */
[----:B------:R-:W-:Y:S01]  /*6a80*/  LDSM.16.MT88.4 R112, [R190+0x14000] ;  /* 0x01400000be70783b */ /* 0x000fe20000004200 */
[C---:B------:R-:W-:Y:S01]  /*6a90*/  HMMA.16816.F32 R20, R4.reuse, R16, R20 ;  /* 0x000000100414723c */ /* 0x040fe20000001814 */
[-C--:B------:R-:W-:Y:S01]  /*6aa0*/  FMUL.FTZ R111, R111, R3.reuse ;  /* 0x000000036f6f7220 */ /* 0x080fe20000410000 */
[----:B------:R-:W1:Y:S01]  /*6ab0*/  MUFU.EX2 R175, R175 ;  /* 0x000000af00af7308 */ /* 0x000e620000000800 */
[-C--:B------:R-:W-:Y:S01]  /*6ac0*/  FMUL.FTZ R88, R88, R162.reuse ;  /* 0x000000a258587220 */ /* 0x080fe20000410000 */
[-C--:B------:R-:W-:Y:S01]  /*6ad0*/  FMUL.FTZ R89, R89, R162.reuse ;  /* 0x000000a259597220 */ /* 0x080fe20000410000 */
[-C--:B------:R-:W-:Y:S01]  /*6ae0*/  FMUL.FTZ R90, R90, R3.reuse ;  /* 0x000000035a5a7220 */ /* 0x080fe20000410000 */
[C---:B------:R-:W-:Y:S01]  /*6af0*/  HMMA.16816.F32 R16, R4.reuse, R18, R116 ;  /* 0x000000120410723c */ /* 0x040fe20000001874 */
[----:B------:R-:W3:Y:S01]  /*6b00*/  LDSM.16.MT88.4 R116, [R192+0x14000] ;  /* 0x01400000c074783b */ /* 0x000ee20000004200 */
[-C--:B------:R-:W-:Y:S01]  /*6b10*/  FMUL.FTZ R91, R91, R3.reuse ;  /* 0x000000035b5b7220 */ /* 0x080fe20000410000 */
[-C--:B------:R-:W-:Y:S01]  /*6b20*/  FMUL.FTZ R12, R128, R162.reuse ;  /* 0x000000a2800c7220 */ /* 0x080fe20000410000 */
[----:B------:R-:W-:Y:S01]  /*6b30*/  MUFU.EX2 R173, R173 ;  /* 0x000000ad00ad7308 */ /* 0x000fe20000000800 */
[-C--:B------:R-:W-:Y:S01]  /*6b40*/  FMUL.FTZ R13, R129, R162.reuse ;  /* 0x000000a2810d7220 */ /* 0x080fe20000410000 */
[C---:B--2---:R-:W-:Y:S01]  /*6b50*/  HMMA.16816.F32 R28, R4.reuse, R24, R28 ;  /* 0x00000018041c723c */ /* 0x044fe2000000181c */
[-C--:B------:R-:W-:Y:S01]  /*6b60*/  FMUL.FTZ R14, R130, R3.reuse ;  /* 0x00000003820e7220 */ /* 0x080fe20000410000 */
[-C--:B------:R-:W-:Y:S01]  /*6b70*/  FMUL.FTZ R15, R131, R3.reuse ;  /* 0x00000003830f7220 */ /* 0x080fe20000410000 */
[-C--:B------:R-:W-:Y:S01]  /*6b80*/  FMUL.FTZ R124, R124, R162.reuse ;  /* 0x000000a27c7c7220 */ /* 0x080fe20000410000 */
[-C--:B------:R-:W-:Y:S01]  /*6b90*/  FMUL.FTZ R125, R125, R162.reuse ;  /* 0x000000a27d7d7220 */ /* 0x080fe20000410000 */
[-C--:B------:R-:W-:Y:S01]  /*6ba0*/  FMUL.FTZ R126, R126, R3.reuse ;  /* 0x000000037e7e7220 */ /* 0x080fe20000410000 */
[C---:B------:R-:W-:Y:S01]  /*6bb0*/  HMMA.16816.F32 R24, R4.reuse, R26, R108 ;  /* 0x0000001a0418723c */ /* 0x040fe2000000186c */
[----:B------:R-:W-:Y:S01]  /*6bc0*/  MUFU.EX2 R212, R212 ;  /* 0x000000d400d47308 */ /* 0x000fe20000000800 */
[-C--:B------:R-:W-:Y:S01]  /*6bd0*/  FMUL.FTZ R127, R127, R3.reuse ;  /* 0x000000037f7f7220 */ /* 0x080fe20000410000 */
        /* <DEDUP_REMOVED lines=12> */
[----:B------:R-:W-:Y:S01]  /*6ca0*/  MUFU.EX2 R214, R214 ;  /* 0x000000d600d67308 */ /* 0x000fe20000000800 */
[C---:B------:R-:W-:Y:S01]  /*6cb0*/  HMMA.16816.F32 R12, R4.reuse, R8, R12 ;  /* 0x00000008040c723c */ /* 0x040fe2000000180c */
[----:B------:R-:W-:Y:S01]  /*6cc0*/  LDSM.16.MT88.4 R128, [R189+0x12800] ;  /* 0x01280000bd80783b */ /* 0x000fe20000004200 */
[-C--:B------:R-:W-:Y:S01]  /*6cd0*/  FMUL.FTZ R92, R92, R162.reuse ;  /* 0x000000a25c5c7220 */ /* 0x080fe20000410000 */
[-C--:B------:R-:W-:Y:S01]  /*6ce0*/  FMUL.FTZ R93, R93, R162.reuse ;  /* 0x000000a25d5d7220 */ /* 0x080fe20000410000 */
[-C--:B------:R-:W-:Y:S01]  /*6cf0*/  FMUL.FTZ R94, R94, R3.reuse ;  /* 0x000000035e5e7220 */ /* 0x080fe20000410000 */
[----:B------:R-:W-:Y:S01]  /*6d00*/  LDSM.16.MT88.4 R120, [R192+0x14800] ;  /* 0x01480000c078783b */ /* 0x000fe20000004200 */
[C---:B------:R-:W-:Y:S01]  /*6d10*/  HMMA.16816.F32 R100, R4.reuse, R32, R108 ;  /* 0x000000200464723c */ /* 0x040fe2000000186c */
[----:B------:R-:W2:Y:S01]  /*6d20*/  MUFU.EX2 R217, R217 ;  /* 0x000000d900d97308 */ /* 0x000ea20000000800 */
[-C--:B------:R-:W-:Y:S01]  /*6d30*/  FMUL.FTZ R95, R95, R3.reuse ;  /* 0x000000035f5f7220 */ /* 0x080fe20000410000 */
[----:B------:R-:W4:Y:S01]  /*6d40*/  LDSM.16.MT88.4 R108, [R189+0x14000] ;  /* 0x01400000bd6c783b */ /* 0x000f220000004200 */
[-C--:B------:R-:W-:Y:S01]  /*6d50*/  FMUL.FTZ R96, R96, R162.reuse ;  /* 0x000000a260607220 */ /* 0x080fe20000410000 */
[-C--:B------:R-:W-:Y:S01]  /*6d60*/  FMUL.FTZ R97, R97, R162.reuse ;  /* 0x000000a261617220 */ /* 0x080fe20000410000 */
[C---:B------:R-:W-:Y:S01]  /*6d70*/  HMMA.16816.F32 R32, R4.reuse, R34, R104 ;  /* 0x000000220420723c */ /* 0x040fe20000001868 */
[-C--:B------:R-:W-:Y:S01]  /*6d80*/  FMUL.FTZ R98, R98, R3.reuse ;  /* 0x0000000362627220 */ /* 0x080fe20000410000 */
[-C--:B------:R-:W-:Y:S01]  /*6d90*/  FMUL.FTZ R99, R99, R3.reuse ;  /* 0x0000000363637220 */ /* 0x080fe20000410000 */
[----:B------:R-:W-:Y:S01]  /*6da0*/  MUFU.EX2 R215, R215 ;  /* 0x000000d700d77308 */ /* 0x000fe20000000800 */
[-C--:B------:R-:W-:Y:S01]  /*6db0*/  FFMA.FTZ R160, R213, R162.reuse, R160 ;  /* 0x000000a2d5a07223 */ /* 0x080fe200000100a0 */
[-C--:B------:R-:W-:Y:S01]  /*6dc0*/  FFMA.FTZ R156, R211, R3.reuse, R156 ;  /* 0x00000003d39c7223 */ /* 0x080fe2000001009c */
[C---:B------:R-:W-:Y:S01]  /*6dd0*/  HMMA.16816.F32 R8, R4.reuse, R10, R124 ;  /* 0x0000000a0408723c */ /* 0x040fe2000000187c */
        /* <DEDUP_REMOVED lines=8> */
[----:B------:R-:W5:Y:S01]  /*6e60*/  MUFU.EX2 R216, R216 ;  /* 0x000000d800d87308 */ /* 0x000f620000000800 */
[----:B------:R-:W-:Y:S01]  /*6e70*/  LDSM.16.MT88.4 R124, [R188+0x12800] ;  /* 0x01280000bc7c783b */ /* 0x000fe20000004200 */
[C---:B---3--:R-:W-:Y:S01]  /*6e80*/  HMMA.16816.F32 R40, R4.reuse, R116, R104 ;  /* 0x000000740428723c */ /* 0x048fe20000001868 */
[----:B------:R-:W-:Y:S01]  /*6e90*/  FADD.FTZ R159, R159, R160 ;  /* 0x000000a09f9f7221 */ /* 0x000fe20000010000 */
[----:B------:R-:W-:Y:S01]  /*6ea0*/  FADD.FTZ R147, R147, R156 ;  /* 0x0000009c93937221 */ /* 0x000fe20000010000 */
[----:B------:R-:W3:Y:S02]  /*6eb0*/  LDSM.16.MT88.4 R104, [R188+0x14000] ;  /* 0x01400000bc68783b */ /* 0x000ee40000004200 */
[----:B------:R-:W-:Y:S01]  /*6ec0*/  FADD.FTZ R158, R158, R159 ;  /* 0x0000009f9e9e7221 */ /* 0x000fe20000010000 */
[C---:B------:R-:W-:Y:S01]  /*6ed0*/  HMMA.16816.F32 R36, R4.reuse, R118, R36 ;  /* 0x000000760424723c */ /* 0x040fe20000001824 */
[-C--:B------:R-:W-:Y:S01]  /*6ee0*/  FMUL.FTZ R116, R44, R162.reuse ;  /* 0x000000a22c747220 */ /* 0x080fe20000410000 */
[-C--:B------:R-:W-:Y:S01]  /*6ef0*/  FMUL.FTZ R117, R45, R162.reuse ;  /* 0x000000a22d757220 */ /* 0x080fe20000410000 */
[-C--:B------:R-:W-:Y:S01]  /*6f00*/  FMUL.FTZ R44, R48, R162.reuse ;  /* 0x000000a2302c7220 */ /* 0x080fe20000410000 */
[----:B------:R-:W-:Y:S01]  /*6f10*/  FMUL.FTZ R45, R49, R162 ;  /* 0x000000a2312d7220 */ /* 0x000fe20000410000 */
[----:B------:R-:W-:Y:S01]  /*6f20*/  MUFU.EX2 R218, R218 ;  /* 0x000000da00da7308 */ /* 0x000fe20000000800 */
[C---:B------:R-:W-:Y:S01]  /*6f30*/  HMMA.16816.F32 R92, R4.reuse, R136, R92 ;  /* 0x00000088045c723c */ /* 0x040fe2000000185c */
[-C--:B------:R-:W-:Y:S01]  /*6f40*/  FMUL.FTZ R118, R46, R3.reuse ;  /* 0x000000032e767220 */ /* 0x080fe20000410000 */
[-C--:B------:R-:W-:Y:S01]  /*6f50*/  FMUL.FTZ R119, R47, R3.reuse ;  /* 0x000000032f777220 */ /* 0x080fe20000410000 */
[-C--:B------:R-:W-:Y:S01]  /*6f60*/  FMUL.FTZ R46, R50, R3.reuse ;  /* 0x00000003322e7220 */ /* 0x080fe20000410000 */
[----:B------:R-:W-:Y:S01]  /*6f70*/  FMUL.FTZ R47, R51, R3 ;  /* 0x00000003332f7220 */ /* 0x000fe20000410000 */
[----:B------:R-:W-:Y:S01]  /*6f80*/  FADD.FTZ R146, R146, R147 ;  /* 0x0000009392927221 */ /* 0x000fe20000010000 */
[----:B------:R-:W-:Y:S01]  /*6f90*/  FADD.FTZ R157, R157, R158 ;  /* 0x0000009e9d9d7221 */ /* 0x000fe20000010000 */
[----:B------:R-:W5:Y:S02]  /*6fa0*/  MUFU.EX2 R219, R219 ;  /* 0x000000db00db7308 */ /* 0x000f640000000800 */
[----:B------:R-:W-:Y:S01]  /*6fb0*/  HMMA.16816.F32 R48, R4, R112, R116 ;  /* 0x000000700430723c */ /* 0x000fe20000001874 */
[----:B------:R-:W-:-:S05]  /*6fc0*/  FADD.FTZ R161, R161, R146 ;  /* 0x00000092a1a17221 */ /* 0x000fca0000010000 */
[C---:B------:R-:W-:Y:S01]  /*6fd0*/  HMMA.16816.F32 R44, R4.reuse, R114, R44 ;  /* 0x00000072042c723c */ /* 0x040fe2000000182c */
[----:B------:R-:W1:Y:S01]  /*6fe0*/  LDSM.16.MT88.4 R112, [R192+0x16000] ;  /* 0x01600000c070783b */ /* 0x000e620000004200 */
        /* <DEDUP_REMOVED lines=8> */
[----:B------:R-:W-:Y:S02]  /*7070*/  MUFU.EX2 R220, R220 ;  /* 0x000000dc00dc7308 */ /* 0x000fe40000000800 */
[C---:B----4-:R-:W-:Y:S06]  /*7080*/  HMMA.16816.F32 R56, R4.reuse, R108, R116 ;  /* 0x0000006c0438723c */ /* 0x050fec0000001874 */
        /* <DEDUP_REMOVED lines=9> */
[----:B------:R-:W4:Y:S01]  /*7120*/  LDSM.16.MT88.4 R108, [R190+0x16000] ;  /* 0x01600000be6c783b */ /* 0x000f220000004200 */
[----:B------:R-:W-:Y:S01]  /*7130*/  MUFU.EX2 R221, R221 ;  /* 0x000000dd00dd7308 */ /* 0x000fe20000000800 */
[C---:B---3--:R-:W-:Y:S06]  /*7140*/  HMMA.16816.F32 R64, R4.reuse, R104, R116 ;  /* 0x000000680440723c */ /* 0x048fec0000001874 */
[C---:B------:R-:W-:Y:S01]  /*7150*/  HMMA.16816.F32 R60, R4.reuse, R106, R60 ;  /* 0x0000006a043c723c */ /* 0x040fe2000000183c */
[----:B------:R-:W3:Y:S01]  /*7160*/  LDSM.16.MT88.4 R104, [R189+0x16000] ;  /* 0x01600000bd68783b */ /* 0x000ee20000004200 */
        /* <DEDUP_REMOVED lines=9> */
[C---:B-1----:R-:W-:Y:S01]  /*7200*/  HMMA.16816.F32 R72, R4.reuse, R112, R116 ;  /* 0x000000700448723c */ /* 0x042fe20000001874 */
[----:B------:R-:W1:Y:S05]  /*7210*/  LDSM.16.MT88.4 R116, [R190+0x12800] ;  /* 0x01280000be74783b */ /* 0x000e6a0000004200 */
[----:B------:R-:W-:Y:S01]  /*7220*/  HMMA.16816.F32 R68, R4, R114, R68 ;  /* 0x000000720444723c */ /* 0x000fe20000001844 */
[-C--:B------:R-:W-:Y:S01]  /*7230*/  FMUL.FTZ R112, R80, R162.reuse ;  /* 0x000000a250707220 */ /* 0x080fe20000410000 */
[-C--:B------:R-:W-:Y:S01]  /*7240*/  FMUL.FTZ R113, R81, R162.reuse ;  /* 0x000000a251717220 */ /* 0x080fe20000410000 */
[-C--:B------:R-:W-:Y:S01]  /*7250*/  FMUL.FTZ R80, R84, R162.reuse ;  /* 0x000000a254507220 */ /* 0x080fe20000410000 */
[----:B------:R-:W-:Y:S01]  /*7260*/  FMUL.FTZ R81, R85, R162 ;  /* 0x000000a255517220 */ /* 0x000fe20000410000 */
[----:B------:R-:W1:Y:S02]  /*7270*/  MUFU.EX2 R223, R223 ;  /* 0x000000df00df7308 */ /* 0x000e640000000800 */
[-C--:B------:R-:W-:Y:S01]  /*7280*/  FMUL.FTZ R114, R82, R3.reuse ;  /* 0x0000000352727220 */ /* 0x080fe20000410000 */
[-C--:B------:R-:W-:Y:S01]  /*7290*/  FMUL.FTZ R115, R83, R3.reuse ;  /* 0x0000000353737220 */ /* 0x080fe20000410000 */
[-C--:B------:R-:W-:Y:S01]  /*72a0*/  FMUL.FTZ R82, R86, R3.reuse ;  /* 0x0000000356527220 */ /* 0x080fe20000410000 */
[----:B------:R-:W-:-:S03]  /*72b0*/  FMUL.FTZ R83, R87, R3 ;  /* 0x0000000357537220 */ /* 0x000fc60000410000 */
[----:B------:R-:W-:Y:S01]  /*72c0*/  MUFU.EX2 R224, R224 ;  /* 0x000000e000e07308 */ /* 0x000fe20000000800 */
[C---:B----4-:R-:W-:Y:S06]  /*72d0*/  HMMA.16816.F32 R76, R4.reuse, R108, R76 ;  /* 0x0000006c044c723c */ /* 0x050fec000000184c */
[C---:B------:R-:W-:Y:S01]  /*72e0*/  HMMA.16816.F32 R84, R4.reuse, R110, R112 ;  /* 0x0000006e0454723c */ /* 0x040fe20000001870 */
[----:B------:R-:W4:Y:S01]  /*72f0*/  LDSM.16.MT88.4 R112, [R190+0x14800] ;  /* 0x01480000be70783b */ /* 0x000f220000004200 */
[----:B------:R-:W4:Y:S03]  /*7300*/  MUFU.EX2 R225, R225 ;  /* 0x000000e100e17308 */ /* 0x000f260000000800 */
[----:B------:R-:W4:Y:S01]  /*7310*/  LDSM.16.MT88.4 R108, [R189+0x14800] ;  /* 0x01480000bd6c783b */ /* 0x000f220000004200 */
[C---:B---3--:R-:W-:Y:S04]  /*7320*/  HMMA.16816.F32 R80, R4.reuse, R104, R80 ;  /* 0x000000680450723c */ /* 0x048fe80000001850 */
[----:B------:R-:W-:Y:S02]  /*7330*/  MUFU.EX2 R167, R167 ;  /* 0x000000a700a77308 */ /* 0x000fe40000000800 */
[----:B------:R-:W-:Y:S01]  /*7340*/  HMMA.16816.F32 R88, R4, R106, R88 ;  /* 0x0000006a0458723c */ /* 0x000fe20000001858 */
[----:B------:R-:W-:-:S02]  /*7350*/  F2FP.F16.F32.PACK_AB R104, R175, R172 ;  /* 0x000000acaf68723e */ /* 0x000fc400000000ff */
[----:B--2---:R-:W-:-:S03]  /*7360*/  F2FP.F16.F32.PACK_AB R105, R217, R214 ;  /* 0x000000d6d969723e */ /* 0x004fc600000000ff */
[----:B------:R-:W-:Y:S01]  /*7370*/  HMMA.16816.F32 R4, R4, R138, R96 ;  /* 0x0000008a0404723c */ /* 0x000fe20000001860 */
[----:B------:R-:W-:Y:S01]  /*7380*/  F2FP.F16.F32.PACK_AB R106, R212, R173 ;  /* 0x000000add46a723e */ /* 0x000fe200000000ff */
[----:B------:R-:W-:Y:S01]  /*7390*/  LDSM.16.MT88.4 R96, [R189+0x16800] ;  /* 0x01680000bd60783b */ /* 0x000fe20000004200 */
[----:B-----5:R-:W-:Y:S01]  /*73a0*/  F2FP.F16.F32.PACK_AB R107, R216, R215 ;  /* 0x000000d7d86b723e */ /* 0x020fe200000000ff */
[----:B------:R-:W-:Y:S02]  /*73b0*/  MUFU.EX2 R165, R165 ;  /* 0x000000a500a57308 */ /* 0x000fe40000000800 */
[----:B------:R-:W-:Y:S04]  /*73c0*/  LDSM.16.MT88.4 R136, [R188+0x15000] ;  /* 0x01500000bc88783b */ /* 0x000fe80000004200 */
[C---:B-1----:R-:W-:Y:S06]  /*73d0*/  HMMA.16816.F32 R20, R104.reuse, R116, R20 ;  /* 0x000000746814723c */ /* 0x042fec0000001814 */
[C---:B------:R-:W-:Y:S01]  /*73e0*/  HMMA.16816.F32 R16, R104.reuse, R118, R16 ;  /* 0x000000766810723c */ /* 0x040fe20000001810 */
[----:B------:R-:W1:Y:S05]  /*73f0*/  LDSM.16.MT88.4 R116, [R188+0x14800] ;  /* 0x01480000bc74783b */ /* 0x000e6a0000004200 */
[C---:B------:R-:W-:Y:S06]  /*7400*/  HMMA.16816.F32 R28, R104.reuse, R128, R28 ;  /* 0x00000080681c723c */ /* 0x040fec000000181c */
[C---:B------:R-:W-:Y:S01]  /*7410*/  HMMA.16816.F32 R24, R104.reuse, R130, R24 ;  /* 0x000000826818723c */ /* 0x040fe20000001818 */
[----:B------:R-:W2:Y:S05]  /*7420*/  LDSM.16.MT88.4 R128, [R192+0x16800] ;  /* 0x01680000c080783b */ /* 0x000eaa0000004200 */
[C---:B------:R-:W-:Y:S06]  /*7430*/  HMMA.16816.F32 R100, R104.reuse, R124, R100 ;  /* 0x0000007c6864723c */ /* 0x040fec0000001864 */
[C---:B------:R-:W-:Y:S01]  /*7440*/  HMMA.16816.F32 R32, R104.reuse, R126, R32 ;  /* 0x0000007e6820723c */ /* 0x040fe20000001820 */
[----:B------:R-:W-:Y:S05]  /*7450*/  LDSM.16.MT88.4 R124, [R192+0x13000] ;  /* 0x01300000c07c783b */ /* 0x000fea0000004200 */
[C---:B----4-:R-:W-:Y:S06]  /*7460*/  HMMA.16816.F32 R48, R104.reuse, R112, R48 ;  /* 0x000000706830723c */ /* 0x050fec0000001830 */
[C---:B------:R-:W-:Y:S01]  /*7470*/  HMMA.16816.F32 R44, R104.reuse, R114, R44 ;  /* 0x00000072682c723c */ /* 0x040fe2000000182c */
[----:B------:R-:W3:Y:S05]  /*7480*/  LDSM.16.MT88.4 R112, [R188+0x16800] ;  /* 0x01680000bc70783b */ /* 0x000eea0000004200 */
[C---:B------:R-:W-:Y:S06]  /*7490*/  HMMA.16816.F32 R56, R104.reuse, R108, R56 ;  /* 0x0000006c6838723c */ /* 0x040fec0000001838 */
[C---:B------:R-:W-:Y:S01]  /*74a0*/  HMMA.16816.F32 R52, R104.reuse, R110, R52 ;  /* 0x0000006e6834723c */ /* 0x040fe20000001834 */
[----:B------:R-:W4:Y:S05]  /*74b0*/  LDSM.16.MT88.4 R108, [R189+0x13000] ;  /* 0x01300000bd6c783b */ /* 0x000f2a0000004200 */
[C---:B------:R-:W-:Y:S06]  /*74c0*/  HMMA.16816.F32 R40, R104.reuse, R120, R40 ;  /* 0x000000786828723c */ /* 0x040fec0000001828 */
[C---:B------:R-:W-:Y:S01]  /*74d0*/  HMMA.16816.F32 R36, R104.reuse, R122, R36 ;  /* 0x0000007a6824723c */ /* 0x040fe20000001824 */
[----:B------:R-:W5:Y:S05]  /*74e0*/  LDSM.16.MT88.4 R120, [R190+0x16800] ;  /* 0x01680000be78783b */ /* 0x000f6a0000004200 */
[C---:B-1----:R-:W-:Y:S06]  /*74f0*/  HMMA.16816.F32 R64, R104.reuse, R116, R64 ;  /* 0x000000746840723c */ /* 0x042fec0000001840 */
[C---:B------:R-:W-:Y:S01]  /*7500*/  HMMA.16816.F32 R60, R104.reuse, R118, R60 ;  /* 0x00000076683c723c */ /* 0x040fe2000000183c */
[----:B------:R-:W1:Y:S05]  /*7510*/  LDSM.16.MT88.4 R116, [R190+0x13000] ;  /* 0x01300000be74783b */ /* 0x000e6a0000004200 */
[C---:B------:R-:W-:Y:S06]  /*7520*/  HMMA.16816.F32 R12, R104.reuse, R132, R12 ;  /* 0x00000084680c723c */ /* 0x040fec000000180c */
[C---:B------:R-:W-:Y:S01]  /*7530*/  HMMA.16816.F32 R8, R104.reuse, R134, R8 ;  /* 0x000000866808723c */ /* 0x040fe20000001808 */
[----:B------:R-:W1:Y:S05]  /*7540*/  LDSM.16.MT88.4 R132, [R189+0x15000] ;  /* 0x01500000bd84783b */ /* 0x000e6a0000004200 */
[C---:B------:R-:W-:Y:S06]  /*7550*/  HMMA.16816.F32 R80, R104.reuse, R96, R80 ;  /* 0x000000606850723c */ /* 0x040fec0000001850 */
[----:B------:R-:W-:Y:S01]  /*7560*/  HMMA.16816.F32 R88, R104, R98, R88 ;  /* 0x000000626858723c */ /* 0x000fe20000001858 */
[----:B------:R-:W-:-:S02]  /*7570*/  F2FP.F16.F32.PACK_AB R96, R219, R218 ;  /* 0x000000dadb60723e */ /* 0x000fc400000000ff */
[----:B------:R-:W-:-:S03]  /*7580*/  F2FP.F16.F32.PACK_AB R97, R223, R222 ;  /* 0x000000dedf61723e */ /* 0x000fc600000000ff */
[----:B--2---:R-:W-:Y:S01]  /*7590*/  HMMA.16816.F32 R72, R104, R128, R72 ;  /* 0x000000806848723c */ /* 0x004fe20000001848 */
[----:B------:R-:W-:Y:S02]  /*75a0*/  F2FP.F16.F32.PACK_AB R98, R221, R220 ;  /* 0x000000dcdd62723e */ /* 0x000fe400000000ff */
[----:B------:R-:W-:-:S03]  /*75b0*/  F2FP.F16.F32.PACK_AB R99, R225, R224 ;  /* 0x000000e0e163723e */ /* 0x000fc600000000ff */
[C---:B------:R-:W-:Y:S06]  /*75c0*/  HMMA.16816.F32 R68, R104.reuse, R130, R68 ;  /* 0x000000826844723c */ /* 0x040fec0000001844 */
[C---:B---3--:R-:W-:Y:S06]  /*75d0*/  HMMA.16816.F32 R92, R104.reuse, R112, R92 ;  /* 0x00000070685c723c */ /* 0x048fec000000185c */
[----:B------:R-:W-:Y:S06]  /*75e0*/  HMMA.16816.F32 R4, R104, R114, R4 ;  /* 0x000000726804723c */ /* 0x000fec0000001804 */
[C---:B------:R-:W-:Y:S06]  /*75f0*/  HMMA.16816.F32 R128, R96.reuse, R124, R12 ;  /* 0x0000007c6080723c */ /* 0x040fec000000180c */
[C---:B------:R-:W-:Y:S01]  /*7600*/  HMMA.16816.F32 R124, R96.reuse, R126, R8 ;  /* 0x0000007e607c723c */ /* 0x040fe20000001808 */
[----:B------:R-:W2:Y:S05]  /*7610*/  LDSM.16.MT88.4 R8, [R192+0x17000] ;  /* 0x01700000c008783b */ /* 0x000eaa0000004200 */
[C---:B----4-:R-:W-:Y:S06]  /*7620*/  HMMA.16816.F32 R112, R96.reuse, R108, R28 ;  /* 0x0000006c6070723c */ /* 0x050fec000000181c */
[C---:B------:R-:W-:Y:S06]  /*7630*/  HMMA.16816.F32 R28, R96.reuse, R148, R40 ;  /* 0x00000094601c723c */ /* 0x040fec0000001828 */
[----:B------:R-:W-:Y:S01]  /*7640*/  HMMA.16816.F32 R40, R96, R150, R36 ;  /* 0x000000966028723c */ /* 0x000fe20000001824 */
[----:B------:R-:W3:Y:S04]  /*7650*/  LDSM.16.MT88.4 R36, [R190+0x17000] ;  /* 0x01700000be24783b */ /* 0x000ee80000004200 */
[----:B------:R-:W-:Y:S01]  /*7660*/  LDSM.16.MT88.4 R148, [R188+0x17000] ;  /* 0x01700000bc94783b */ /* 0x000fe20000004200 */
[C---:B-----5:R-:W-:Y:S06]  /*7670*/  HMMA.16816.F32 R76, R104.reuse, R120, R76 ;  /* 0x00000078684c723c */ /* 0x060fec000000184c */
[----:B------:R-:W-:Y:S01]  /*7680*/  HMMA.16816.F32 R84, R104, R122, R84 ;  /* 0x0000007a6854723c */ /* 0x000fe20000001854 */
[----:B------:R-:W-:Y:S05]  /*7690*/  LDSM.16.MT88.4 R104, [R189+0x13800] ;  /* 0x01380000bd68783b */ /* 0x000fea0000004200 */
[C---:B-1----:R-:W-:Y:S06]  /*76a0*/  HMMA.16816.F32 R120, R96.reuse, R116, R20 ;  /* 0x000000746078723c */ /* 0x042fec0000001814 */
[C---:B------:R-:W-:Y:S06]  /*76b0*/  HMMA.16816.F32 R20, R96.reuse, R132, R56 ;  /* 0x000000846014723c */ /* 0x040fec0000001838 */
[C---:B------:R-:W-:Y:S01]  /*76c0*/  HMMA.16816.F32 R56, R96.reuse, R134, R52 ;  /* 0x000000866038723c */ /* 0x040fe20000001834 */
[----:B------:R-:W1:Y:S04]  /*76d0*/  LDSM.16.MT88.4 R132, [R189+0x17000] ;  /* 0x01700000bd84783b */ /* 0x000e680000004200 */
[----:B------:R-:W-:Y:S01]  /*76e0*/  LDSM.16.MT88.4 R52, [R190+0x15800] ;  /* 0x01580000be34783b */ /* 0x000fe20000004200 */
[C---:B--2---:R-:W-:Y:S06]  /*76f0*/  HMMA.16816.F32 R12, R96.reuse, R8, R72 ;  /* 0x00000008600c723c */ /* 0x044fec0000001848 */
[C---:B------:R-:W-:Y:S01]  /*7700*/  HMMA.16816.F32 R72, R96.reuse, R10, R68 ;  /* 0x0000000a6048723c */ /* 0x040fe20000001844 */
[----:B------:R-:W-:Y:S05]  /*7710*/  LDSM.16.MT88.4 R68, [R188+0x15800] ;  /* 0x01580000bc44783b */ /* 0x000fea0000004200 */
[C---:B------:R-:W-:Y:S06]  /*7720*/  HMMA.16816.F32 R108, R96.reuse, R110, R24 ;  /* 0x0000006e606c723c */ /* 0x040fec0000001818 */
[C---:B---3--:R-:W-:Y:S06]  /*7730*/  HMMA.16816.F32 R76, R96.reuse, R36, R76 ;  /* 0x00000024604c723c */ /* 0x048fec000000184c */
[C---:B------:R-:W-:Y:S01]  /*7740*/  HMMA.16816.F32 R8, R96.reuse, R38, R84 ;  /* 0x000000266008723c */ /* 0x040fe20000001854 */
[----:B------:R-:W2:Y:S05]  /*7750*/  LDSM.16.MT88.4 R36, [R188+0x13800] ;  /* 0x01380000bc24783b */ /* 0x000eaa0000004200 */
[C---:B------:R-:W-:Y:S06]  /*7760*/  HMMA.16816.F32 R24, R96.reuse, R140, R48 ;  /* 0x0000008c6018723c */ /* 0x040fec0000001830 */
[C---:B------:R-:W-:Y:S06]  /*7770*/  HMMA.16816.F32 R116, R96.reuse, R118, R16 ;  /* 0x000000766074723c */ /* 0x040fec0000001810 */
[C---:B------:R-:W-:Y:S01]  /*7780*/  HMMA.16816.F32 R48, R96.reuse, R142, R44 ;  /* 0x0000008e6030723c */ /* 0x040fe2000000182c */
[----:B------:R-:W3:Y:S04]  /*7790*/  LDSM.16.MT88.4 R44, [R192+0x15800] ;  /* 0x01580000c02c783b */ /* 0x000ee80000004200 */
[----:B------:R-:W-:Y:S01]  /*77a0*/  LDSM.16.MT88.4 R140, [R192+0x13800] ;  /* 0x01380000c08c783b */ /* 0x000fe20000004200 */
[C---:B------:R-:W-:Y:S06]  /*77b0*/  HMMA.16816.F32 R16, R96.reuse, R136, R64 ;  /* 0x000000886010723c */ /* 0x040fec0000001840 */
[C---:B------:R-:W-:Y:S01]  /*77c0*/  HMMA.16816.F32 R64, R96.reuse, R138, R60 ;  /* 0x0000008a6040723c */ /* 0x040fe2000000183c */
[----:B------:R-:W4:Y:S04]  /*77d0*/  LDSM.16.MT88.4 R60, [R189+0x15800] ;  /* 0x01580000bd3c783b */ /* 0x000f280000004200 */
[----:B------:R-:W-:Y:S01]  /*77e0*/  LDSM.16.MT88.4 R136, [R190+0x13800] ;  /* 0x01380000be88783b */ /* 0x000fe20000004200 */
[C---:B-1----:R-:W-:Y:S03]  /*77f0*/  HMMA.16816.F32 R84, R96.reuse, R132, R80 ;  /* 0x000000846054723c */ /* 0x042fe60000001850 */
[----:B------:R-:W1:Y:S03]  /*7800*/  LDSM.16.MT88.4 R80, [R190+0x17800] ;  /* 0x01780000be50783b */ /* 0x000e660000004200 */
[C---:B------:R-:W-:Y:S06]  /*7810*/  HMMA.16816.F32 R32, R96.reuse, R154, R32 ;  /* 0x0000009a6020723c */ /* 0x040fec0000001820 */
[----:B------:R-:W-:Y:S01]  /*7820*/  HMMA.16816.F32 R100, R96, R152, R100 ;  /* 0x000000986064723c */ /* 0x000fe20000001864 */
[--C-:B------:R-:W-:Y:S01]  /*7830*/  FFMA.FTZ R155, R166, UR8, -R171.reuse ;  /* 0x00000008a69b7c23 */ /* 0x100fe200080108ab */
[--C-:B------:R-:W-:Y:S01]  /*7840*/  FFMA.FTZ R166, R169, UR8, -R164.reuse ;  /* 0x00000008a9a67c23 */ /* 0x100fe200080108a4 */
[----:B------:R-:W-:Y:S01]  /*7850*/  FFMA.FTZ R154, R168, UR8, -R171 ;  /* 0x00000008a89a7c23 */ /* 0x000fe200080108ab */
[----:B------:R-:W-:-:S02]  /*7860*/  FFMA.FTZ R164, R163, UR8, -R164 ;  /* 0x00000008a3a47c23 */ /* 0x000fc400080108a4 */
[C---:B------:R-:W-:Y:S01]  /*7870*/  HMMA.16816.F32 R88, R96.reuse, R134, R88 ;  /* 0x000000866058723c */ /* 0x040fe20000001858 */
[--C-:B------:R-:W-:Y:S01]  /*7880*/  FFMA.FTZ R152, R174, UR8, -R171.reuse ;  /* 0x00000008ae987c23 */ /* 0x100fe200080108ab */
[----:B------:R-:W-:Y:S01]  /*7890*/  FFMA.FTZ R153, R170, UR8, -R171 ;  /* 0x00000008aa997c23 */ /* 0x000fe200080108ab */
[----:B------:R-:W-:Y:S01]  /*78a0*/  MUFU.EX2 R154, R154 ;  /* 0x0000009a009a7308 */ /* 0x000fe20000000800 */
[----:B------:R-:W5:Y:S02]  /*78b0*/  LDSM.16.MT88.4 R132, [R192+0x17800] ;  /* 0x01780000c084783b */ /* 0x000f640000004200 */
[C---:B------:R-:W-:Y:S05]  /*78c0*/  HMMA.16816.F32 R92, R96.reuse, R148, R92 ;  /* 0x00000094605c723c */ /* 0x040fea000000185c */
[----:B------:R-:W-:Y:S01]  /*78d0*/  MUFU.EX2 R152, R152 ;  /* 0x0000009800987308 */ /* 0x000fe20000000800 */
[----:B------:R-:W-:Y:S07]  /*78e0*/  HMMA.16816.F32 R4, R96, R150, R4 ;  /* 0x000000966004723c */ /* 0x000fee0000001804 */
[----:B------:R-:W2:Y:S08]  /*78f0*/  MUFU.EX2 R153, R153 ;  /* 0x0000009900997308 */ /* 0x000eb00000000800 */
[----:B------:R-:W3:Y:S08]  /*7900*/  MUFU.EX2 R155, R155 ;  /* 0x0000009b009b7308 */ /* 0x000ef00000000800 */
[----:B------:R-:W4:Y:S01]  /*7910*/  MUFU.EX2 R166, R166 ;  /* 0x000000a600a67308 */ /* 0x000f220000000800 */
[----:B--2---:R-:W-:-:S07]  /*7920*/  F2FP.F16.F32.PACK_AB R96, R153, R152 ;  /* 0x000000989960723e */ /* 0x004fce00000000ff */
[----:B------:R-:W2:Y:S01]  /*7930*/  MUFU.EX2 R164, R164 ;  /* 0x000000a400a47308 */ /* 0x000ea20000000800 */
[----:B---3--:R-:W-:Y:S02]  /*7940*/  F2FP.F16.F32.PACK_AB R98, R155, R154 ;  /* 0x0000009a9b62723e */ /* 0x008fe400000000ff */
[----:B----4-:R-:W-:Y:S02]  /*7950*/  F2FP.F16.F32.PACK_AB R97, R167, R166 ;  /* 0x000000a6a761723e */ /* 0x010fe400000000ff */
[----:B--2---:R-:W-:-:S07]  /*7960*/  F2FP.F16.F32.PACK_AB R99, R164, R165 ;  /* 0x000000a5a463723e */ /* 0x004fce00000000ff */
        /* <DEDUP_REMOVED lines=12> */
[C---:B------:R-:W-:Y:S01]  /*7a30*/  HMMA.16816.F32 R116, R96.reuse, R138, R116 ;  /* 0x0000008a6074723c */ /* 0x040fe20000001874 */
[----:B------:R-:W1:Y:S05]  /*7a40*/  LDSM.16.MT88.4 R136, [R189+0x17800] ;  /* 0x01780000bd88783b */ /* 0x000e6a0000004200 */
[C---:B------:R-:W-:Y:S01]  /*7a50*/  HMMA.16816.F32 R60, R96.reuse, R68, R16 ;  /* 0x00000044603c723c */ /* 0x040fe20000001810 */
[----:B------:R-:W2:Y:S05]  /*7a60*/  LDSM.16.MT88.4 R16, [R188+0x17800] ;  /* 0x01780000bc10783b */ /* 0x000eaa0000004200 */
[C---:B------:R-:W-:Y:S06]  /*7a70*/  HMMA.16816.F32 R80, R96.reuse, R82, R8 ;  /* 0x000000526050723c */ /* 0x040fec0000001808 */
        /* <DEDUP_REMOVED lines=8> */
[----:B------:R-:W-:Y:S01]  /*7b00*/  FADD.FTZ R3, R212, R3 ;  /* 0x00000003d4037221 */ /* 0x000fe20000010000 */
[----:B------:R-:W-:Y:S01]  /*7b10*/  FADD.FTZ R9, R216, R9 ;  /* 0x00000009d8097221 */ /* 0x000fe20000010000 */
[C---:B------:R-:W-:Y:S02]  /*7b20*/  HMMA.16816.F32 R124, R96.reuse, R142, R124 ;  /* 0x0000008e607c723c */ /* 0x040fe4000000187c */
[----:B------:R-:W-:Y:S01]  /*7b30*/  FADD.FTZ R218, R218, R3 ;  /* 0x00000003dada7221 */ /* 0x000fe20000010000 */
[----:B------:R-:W-:Y:S01]  /*7b40*/  FADD.FTZ R222, R222, R9 ;  /* 0x00000009dede7221 */ /* 0x000fe20000010000 */
[----:B------:R-:W-:Y:S02]  /*7b50*/  MOV R3, R0 ;  /* 0x0000000000037202 */ /* 0x000fe40000000f00 */
[----:B------:R-:W-:Y:S01]  /*7b60*/  FADD.FTZ R219, R219, R218 ;  /* 0x000000dadbdb7221 */ /* 0x000fe20000010000 */
[----:B------:R-:W-:Y:S01]  /*7b70*/  FADD.FTZ R223, R223, R222 ;  /* 0x000000dedfdf7221 */ /* 0x000fe20000010000 */
[----:B-----5:R-:W-:Y:S02]  /*7b80*/  HMMA.16816.F32 R68, R96, R132, R12 ;  /* 0x000000846044723c */ /* 0x020fe4000000180c */
[----:B------:R-:W-:Y:S01]  /*7b90*/  FADD.FTZ R220, R220, R219 ;  /* 0x000000dbdcdc7221 */ /* 0x000fe20000010000 */
[----:B------:R-:W-:-:S03]  /*7ba0*/  FADD.FTZ R224, R224, R223 ;  /* 0x000000dfe0e07221 */ /* 0x000fc60000010000 */
[----:B------:R-:W-:Y:S01]  /*7bb0*/  FADD.FTZ R221, R221, R220 ;  /* 0x000000dcdddd7221 */ /* 0x000fe20000010000 */
[----:B------:R-:W-:Y:S01]  /*7bc0*/  FADD.FTZ R225, R225, R224 ;  /* 0x000000e0e1e17221 */ /* 0x000fe20000010000 */
[----:B------:R-:W-:Y:S01]  /*7bd0*/  HMMA.16816.F32 R72, R96, R134, R72 ;  /* 0x000000866048723c */ /* 0x000fe20000001848 */
[----:B------:R-:W-:Y:S01]  /*7be0*/  MOV R132, R2 ;  /* 0x0000000200847202 */ /* 0x000fe20000000f00 */
[----:B------:R-:W-:Y:S01]  /*7bf0*/  FADD.FTZ R152, R152, R221 ;  /* 0x000000dd98987221 */ /* 0x000fe20000010000 */
[----:B------:R-:W-:-:S03]  /*7c00*/  FADD.FTZ R166, R166, R225 ;  /* 0x000000e1a6a67221 */ /* 0x000fc60000010000 */
[----:B------:R-:W-:Y:S01]  /*7c10*/  FADD.FTZ R153, R153, R152 ;  /* 0x0000009899997221 */ /* 0x000fe20000010000 */
[----:B------:R-:W-:Y:S01]  /*7c20*/  FADD.FTZ R166, R167, R166 ;  /* 0x000000a6a7a67221 */ /* 0x000fe20000010000 */
[----:B-1----:R-:W-:Y:S02]  /*7c30*/  HMMA.16816.F32 R84, R96, R136, R84 ;  /* 0x000000886054723c */ /* 0x002fe40000001854 */
[----:B------:R-:W-:Y:S01]  /*7c40*/  FADD.FTZ R154, R154, R153 ;  /* 0x000000999a9a7221 */ /* 0x000fe20000010000 */
[----:B------:R-:W-:-:S03]  /*7c50*/  FADD.FTZ R165, R165, R166 ;  /* 0x000000a6a5a57221 */ /* 0x000fc60000010000 */
[----:B------:R-:W-:Y:S01]  /*7c60*/  HMMA.16816.F32 R88, R96, R138, R88 ;  /* 0x0000008a6058723c */ /* 0x000fe20000001858 */
[----:B------:R-:W-:Y:S01]  /*7c70*/  FADD.FTZ R213, R155, R154 ;  /* 0x0000009a9bd57221 */ /* 0x000fe20000010000 */
[----:B------:R-:W-:-:S04]  /*7c80*/  FADD.FTZ R211, R164, R165 ;  /* 0x000000a5a4d37221 */ /* 0x000fc80000010000 */
[C---:B--2---:R-:W-:Y:S06]  /*7c90*/  HMMA.16816.F32 R92, R96.reuse, R16, R92 ;  /* 0x00000010605c723c */ /* 0x044fec000000185c */
[----:B------:R-:W-:Y:S01]  /*7ca0*/  HMMA.16816.F32 R96, R96, R18, R4 ;  /* 0x000000126060723c */ /* 0x000fe20000001804 */
[----:B------:R-:W-:-:S08]  /*7cb0*/  NOP ;  /* 0x0000000000007918 */ /* 0x000fd00000000000 */
[----:B------:R-:W-:-:S15]  /*7cc0*/  @!P4 BRA `(.L_x_302) ;  /* 0x0000002c0084c947 */ /* 0x000fde0003800000 */
[----:B------:R-:W-:Y:S01]  /*7cd0*/  UIADD3 UR24, UR19, -0x3, URZ ;  /* 0xfffffffd13187890 */ /* 0x000fe2000fffe03f */
[----:B------:R-:W-:-:S04]  /*7ce0*/  DEPBAR.LE SB0, 0x0 ;  /* 0x000080000000791a */ /* 0x000fc80000000000 */
[----:B------:R-:W-:Y:S01]  /*7cf0*/  USHF.R.S32.HI UR4, URZ, 0x1f, UR24 ;  /* 0x0000001f3f047899 */ /* 0x000fe20008011418 */
[----:B------:R-:W-:Y:S01]  /*7d00*/  IMAD.U32 R3, RZ, RZ, UR10 ;  /* 0x0000000aff037e24 */ /* 0x000fe2000f8e00ff */
[----:B------:R-:W-:Y:S02]  /*7d10*/  UIMAD.WIDE.U32 UR26, UR24, UR10, URZ ;  /* 0x0000000a181a72a5 */ /* 0x000fe4000f8e003f */
[----:B------:R-:W-:Y:S02]  /*7d20*/  UIMAD UR4, UR4, UR10, URZ ;  /* 0x0000000a040472a4 */ /* 0x000fe4000f8e023f */
[----:B------:R-:W-:Y:S02]  /*7d30*/  UISETP.GT.AND UP0, UPT, UR24, UR15, UPT ;  /* 0x0000000f1800728c */ /* 0x000fe4000bf04270 */
[----:B------:R-:W-:Y:S01]  /*7d40*/  UIMAD UR4, UR24, UR11, UR4 ;  /* 0x0000000b180472a4 */ /* 0x000fe2000f8e0204 */
[----:B------:R-:W-:Y:S02]  /*7d50*/  IMAD.U32 R4, RZ, RZ, UR26 ;  /* 0x0000001aff047e24 */ /* 0x000fe4000f8e00ff */
[----:B------:R-:W-:Y:S01]  /*7d60*/  IMAD.U32 R5, RZ, RZ, UR27 ;  /* 0x0000001bff057e24 */ /* 0x000fe2000f8e00ff */
[----:B------:R-:W-:Y:S01]  /*7d70*/  UIADD3 UR4, UR27, UR4, URZ ;  /* 0x000000041b047290 */ /* 0x000fe2000fffe03f */
[----:B------:R-:W-:Y:S01]  /*7d80*/  BAR.SYNC.DEFER_BLOCKING 0x0 ;  /* 0x0000000000007b1d */ /* 0x000fe20000010000 */
[----:B------:R-:W-:-:S04]  /*7d90*/  LEA R6, P1, R4, R144, 0x6 ;  /* 0x0000009004067211 */ /* 0x000fc800078230ff */
[----:B------:R-:W-:Y:S01]  /*7da0*/  IMAD.U32 R5, RZ, RZ, UR4 ;  /* 0x00000004ff057e24 */ /* 0x000fe2000f8e00ff */
[----:B------:R-:W-:-:S04]  /*7db0*/  LEA R8, P0, R6, UR6, 0x1 ;  /* 0x0000000606087c11 */ /* 0x000fc8000f8008ff */
[----:B------:R-:W-:Y:S01]  /*7dc0*/  LEA.HI.X R5, R4, R203, R5, 0x6, P1 ;  /* 0x000000cb04057211 */ /* 0x000fe200008f3405 */
[----:B------:R-:W-:-:S03]  /*7dd0*/  IMAD.U32 R4, RZ, RZ, UR10 ;  /* 0x0000000aff047e24 */ /* 0x000fc6000f8e00ff */
[----:B------:R-:W-:Y:S01]  /*7de0*/  LEA.HI.X R9, R6, UR7, R5, 0x1, P0 ;  /* 0x0000000706097c11 */ /* 0x000fe200080f0c05 */
[----:B------:R-:W-:Y:S01]  /*7df0*/  IMAD.U32 R6, RZ, RZ, UR11 ;  /* 0x0000000bff067e24 */ /* 0x000fe2000f8e00ff */
[----:B------:R-:W-:-:S04]  /*7e00*/  LEA R10, P0, R4, R8, 0x6 ;  /* 0x00000008040a7211 */ /* 0x000fc800078030ff */
[----:B------:R-:W-:Y:S01]  /*7e10*/  LEA.HI.X R11, R3, R9, R6, 0x6, P0 ;  /* 0x00000009030b7211 */ /* 0x000fe200000f3406 */
[----:B------:R-:W-:Y:S01]  /*7e20*/  IMAD.U32 R3, RZ, RZ, UR24 ;  /* 0x00000018ff037e24 */ /* 0x000fe2000f8e00ff */
[----:B------:R-:W-:Y:S01]  /*7e30*/  @!PT LDS RZ, [RZ] ;  /* 0x00000000fffff984 */ /* 0x000fe20000000800 */
[----:B------:R-:W-:Y:S01]  /*7e40*/  @!PT LDS RZ, [RZ] ;  /* 0x00000000fffff984 */ /* 0x000fe20000000800 */
[----:B------:R-:W-:Y:S01]  /*7e50*/  @!PT LDS RZ, [RZ] ;  /* 0x00000000fffff984 */ /* 0x000fe20000000800 */
[----:B------:R-:W-:Y:S03]  /*7e60*/  LDGSTS.E.BYPASS.LTC128B.128 [R199+0x12000], desc[UR20][R8.64] ;  /* 0x1200000008c77fae */ /* 0x000fe6000b901d54 */
[----:B------:R-:W-:Y:S01]  /*7e70*/  IMAD R3, R3, 0x40, R210 ;  /* 0x0000004003037824 */ /* 0x000fe200078e02d2 */
[----:B------:R-:W-:Y:S04]  /*7e80*/  LDGSTS.E.BYPASS.LTC128B.128 [R199+0x14000], desc[UR20][R8.64+0x80] ;  /* 0x1400008008c77fae */ /* 0x000fe8000b901d54 */
[C---:B------:R-:W-:Y:S01]  /*7e90*/  ISETP.GE.AND P5, PT, R3.reuse, R204, PT ;  /* 0x000000cc0300720c */ /* 0x040fe20003fa6270 */
[----:B------:R-:W-:Y:S01]  /*7ea0*/  LDGSTS.E.BYPASS.LTC128B.128 [R199+0x16000], desc[UR20][R8.64+0x100] ;  /* 0x1600010008c77fae */ /* 0x000fe2000b901d54 */
[----:B------:R-:W-:-:S02]  /*7eb0*/  ISETP.GE.AND P1, PT, R3, R206, PT ;  /* 0x000000ce0300720c */ /* 0x000fc40003f26270 */
[C---:B------:R-:W-:Y:S01]  /*7ec0*/  ISETP.LT.OR P5, PT, R3.reuse, R205, P5 ;  /* 0x000000cd0300720c */ /* 0x040fe20002fa1670 */
[----:B------:R-:W-:Y:S01]  /*7ed0*/  LDGSTS.E.BYPASS.LTC128B.128 [R199+0x13000], desc[UR20][R10.64] ;  /* 0x130000000ac77fae */ /* 0x000fe2000b901d54 */
[----:B------:R-:W-:-:S03]  /*7ee0*/  ISETP.LT.OR P1, PT, R3, R207, P1 ;  /* 0x000000cf0300720c */ /* 0x000fc60000f21670 */
        /* <DEDUP_REMOVED lines=15> */
[----:B------:R-:W-:Y:S01]  /*7fe0*/  LDSM.16.M88.4 R28, [R191+0xc800] ;  /* 0x00c80000bf1c783b */ /* 0x000fe20000000200 */
[C---:B------:R-:W-:Y:S03]  /*7ff0*/  HMMA.16816.F32 R12, R136.reuse, R14, RZ ;  /* 0x0000000e880c723c */ /* 0x040fe600000018ff */
[----:B------:R-:W-:Y:S03]  /*8000*/  LDSM.16.M88.4 R24, [R191+0xd000] ;  /* 0x00d00000bf18783b */ /* 0x000fe60000000200 */
[C---:B---3--:R-:W-:Y:S01]  /*8010*/  HMMA.16816.F32 R160, R136.reuse, R156, RZ ;  /* 0x0000009c88a0723c */ /* 0x048fe200000018ff */
[----:B------:R-:W-:Y:S04]  /*8020*/  LDSM.16.M88.4 R216, [R193] ;  /* 0x00000000c1d8783b */ /* 0x000fe80000000200 */
[----:B------:R-:W0:Y:S01]  /*8030*/  LDGDEPBAR ;  /* 0x00000000000079af */ /* 0x000e220000000000 */
[C---:B----4-:R-:W-:Y:S06]  /*8040*/  HMMA.16816.F32 R152, R136.reuse, R148, RZ ;  /* 0x000000948898723c */ /* 0x050fec00000018ff */
[C---:B------:R-:W-:Y:S06]  /*8050*/  HMMA.16816.F32 R156, R136.reuse, R158, RZ ;  /* 0x0000009e889c723c */ /* 0x040fec00000018ff */
[C---:B------:R-:W-:Y:S06]  /*8060*/  HMMA.16816.F32 R148, R136.reuse, R150, RZ ;  /* 0x000000968894723c */ /* 0x040fec00000018ff */
[C---:B-----5:R-:W-:Y:S06]  /*8070*/  HMMA.16816.F32 R140, R136.reuse, R20, RZ ;  /* 0x00000014888c723c */ /* 0x060fec00000018ff */
[----:B------:R-:W-:Y:S01]  /*8080*/  HMMA.16816.F32 R136, R136, R22, RZ ;  /* 0x000000168888723c */ /* 0x000fe200000018ff */
[----:B------:R-:W2:Y:S05]  /*8090*/  LDSM.16.M88.4 R20, [R191+0xd800] ;  /* 0x00d80000bf14783b */ /* 0x000eaa0000000200 */
[C---:B------:R-:W-:Y:S06]  /*80a0*/  HMMA.16816.F32 R16, R132.reuse, R4, R16 ;  /* 0x000000048410723c */ /* 0x040fec0000001810 */
[C---:B------:R-:W-:Y:S01]  /*80b0*/  HMMA.16816.F32 R12, R132.reuse, R6, R12 ;  /* 0x00000006840c723c */ /* 0x040fe2000000180c */
[----:B------:R-:W3:Y:S05]  /*80c0*/  LDSM.16.M88.4 R4, [R184] ;  /* 0x00000000b804783b */ /* 0x000eea0000000200 */
[C---:B------:R-:W-:Y:S06]  /*80d0*/  HMMA.16816.F32 R140, R132.reuse, R164, R140 ;  /* 0x000000a4848c723c */ /* 0x040fec000000188c */
[C---:B------:R-:W-:Y:S06]  /*80e0*/  HMMA.16816.F32 R160, R132.reuse, R172, R160 ;  /* 0x000000ac84a0723c */ /* 0x040fec00000018a0 */
[C---:B------:R-:W-:Y:S01]  /*80f0*/  HMMA.16816.F32 R156, R132.reuse, R174, R156 ;  /* 0x000000ae849c723c */ /* 0x040fe2000000189c */
[----:B------:R-:W-:Y:S05]  /*8100*/  LDSM.16.M88.4 R172, [R184+0x800] ;  /* 0x00080000b8ac783b */ /* 0x000fea0000000200 */
[C---:B------:R-:W-:Y:S06]  /*8110*/  HMMA.16816.F32 R152, R132.reuse, R168, R152 ;  /* 0x000000a88498723c */ /* 0x040fec0000001898 */
[C---:B------:R-:W-:Y:S01]  /*8120*/  HMMA.16816.F32 R148, R132.reuse, R170, R148 ;  /* 0x000000aa8494723c */ /* 0x040fe20000001894 */
[----:B------:R-:W-:Y:S05]  /*8130*/  LDSM.16.M88.4 R168, [R184+0x1000] ;  /* 0x00100000b8a8783b */ /* 0x000fea0000000200 */
[----:B------:R-:W-:Y:S01]  /*8140*/  HMMA.16816.F32 R136, R132, R166, R136 ;  /* 0x000000a68488723c */ /* 0x000fe20000001888 */
[----:B------:R-:W4:Y:S04]  /*8150*/  LDSM.16.M88.4 R164, [R184+0x1800] ;  /* 0x00180000b8a4783b */ /* 0x000f280000000200 */
[----:B------:R-:W-:Y:S01]  /*8160*/  LDSM.16.M88.4 R132, [R198+0x4000] ;  /* 0x00400000c684783b */ /* 0x000fe20000000200 */
[C---:B-1----:R-:W-:Y:S06]  /*8170*/  HMMA.16816.F32 R16, R8.reuse, R32, R16 ;  /* 0x000000200810723c */ /* 0x042fec0000001810 */
[C---:B------:R-:W-:Y:S01]  /*8180*/  HMMA.16816.F32 R12, R8.reuse, R34, R12 ;  /* 0x00000022080c723c */ /* 0x040fe2000000180c */
[----:B------:R-:W1:Y:S05]  /*8190*/  LDSM.16.M88.4 R32, [R197+0xe000] ;  /* 0x00e00000c520783b */ /* 0x000e6a0000000200 */
[C---:B--2---:R-:W-:Y:S06]  /*81a0*/  HMMA.16816.F32 R140, R8.reuse, R20, R140 ;  /* 0x00000014088c723c */ /* 0x044fec000000188c */
[C---:B------:R-:W-:Y:S06]  /*81b0*/  HMMA.16816.F32 R160, R8.reuse, R28, R160 ;  /* 0x0000001c08a0723c */ /* 0x040fec00000018a0 */
[C---:B------:R-:W-:Y:S01]  /*81c0*/  HMMA.16816.F32 R156, R8.reuse, R30, R156 ;  /* 0x0000001e089c723c */ /* 0x040fe2000000189c */
[----:B------:R-:W2:Y:S05]  /*81d0*/  LDSM.16.M88.4 R28, [R197+0xe800] ;  /* 0x00e80000c51c783b */ /* 0x000eaa0000000200 */
[C---:B------:R-:W-:Y:S06]  /*81e0*/  HMMA.16816.F32 R152, R8.reuse, R24, R152 ;  /* 0x000000180898723c */ /* 0x040fec0000001898 */
[C---:B------:R-:W-:Y:S01]  /*81f0*/  HMMA.16816.F32 R148, R8.reuse, R26, R148 ;  /* 0x0000001a0894723c */ /* 0x040fe20000001894 */
[----:B------:R-:W5:Y:S05]  /*8200*/  LDSM.16.M88.4 R24, [R197+0xf000] ;  /* 0x00f00000c518783b */ /* 0x000f6a0000000200 */
[----:B------:R-:W-:Y:S01]  /*8210*/  HMMA.16816.F32 R136, R8, R22, R136 ;  /* 0x000000160888723c */ /* 0x000fe20000001888 */
[----:B------:R-:W5:Y:S04]  /*8220*/  LDSM.16.M88.4 R20, [R197+0xf800] ;  /* 0x00f80000c514783b */ /* 0x000f680000000200 */
[----:B------:R-:W-:Y:S01]  /*8230*/  LDSM.16.M88.4 R8, [R196+0x4000] ;  /* 0x00400000c408783b */ /* 0x000fe20000000200 */
[C---:B---3--:R-:W-:Y:S06]  /*8240*/  HMMA.16816.F32 R16, R216.reuse, R4, R16 ;  /* 0x00000004d810723c */ /* 0x048fec0000001810 */
[C---:B------:R-:W-:Y:S01]  /*8250*/  HMMA.16816.F32 R12, R216.reuse, R6, R12 ;  /* 0x00000006d80c723c */ /* 0x040fe2000000180c */
[----:B------:R-:W3:Y:S05]  /*8260*/  LDSM.16.M88.4 R4, [R183] ;  /* 0x00000000b704783b */ /* 0x000eea0000000200 */
[C---:B----4-:R-:W-:Y:S06]  /*8270*/  HMMA.16816.F32 R140, R216.reuse, R164, R140 ;  /* 0x000000a4d88c723c */ /* 0x050fec000000188c */
[C---:B------:R-:W-:Y:S06]  /*8280*/  HMMA.16816.F32 R160, R216.reuse, R172, R160 ;  /* 0x000000acd8a0723c */ /* 0x040fec00000018a0 */
[C---:B------:R-:W-:Y:S06]  /*8290*/  HMMA.16816.F32 R156, R216.reuse, R174, R156 ;  /* 0x000000aed89c723c */ /* 0x040fec000000189c */
[C---:B------:R-:W-:Y:S06]  /*82a0*/  HMMA.16816.F32 R152, R216.reuse, R168, R152 ;  /* 0x000000a8d898723c */ /* 0x040fec0000001898 */
[C---:B------:R-:W-:Y:S01]  /*82b0*/  HMMA.16816.F32 R148, R216.reuse, R170, R148 ;  /* 0x000000aad894723c */ /* 0x040fe20000001894 */
[----:B------:R-:W-:Y:S05]  /*82c0*/  LDSM.16.M88.4 R168, [R181] ;  /* 0x00000000b5a8783b */ /* 0x000fea0000000200 */
[----:B------:R-:W-:Y:S01]  /*82d0*/  HMMA.16816.F32 R164, R216, R166, R136 ;  /* 0x000000a6d8a4723c */ /* 0x000fe20000001888 */
[----:B------:R-:W4:Y:S05]  /*82e0*/  LDSM.16.M88.4 R136, [R182] ;  /* 0x00000000b688783b */ /* 0x000f2a0000000200 */
[C---:B-1----:R-:W-:Y:S06]  /*82f0*/  HMMA.16816.F32 R16, R132.reuse, R32, R16 ;  /* 0x000000208410723c */ /* 0x042fec0000001810 */
[C---:B------:R-:W-:Y:S01]  /*8300*/  HMMA.16816.F32 R12, R132.reuse, R34, R12 ;  /* 0x00000022840c723c */ /* 0x040fe2000000180c */
[----:B------:R-:W1:Y:S05]  /*8310*/  LDSM.16.M88.4 R32, [R180] ;  /* 0x00000000b420783b */ /* 0x000e6a0000000200 */
[C---:B--2---:R-:W-:Y:S06]  /*8320*/  HMMA.16816.F32 R160, R132.reuse, R28, R160 ;  /* 0x0000001c84a0723c */ /* 0x044fec00000018a0 */
[C---:B------:R-:W-:Y:S01]  /*8330*/  HMMA.16816.F32 R156, R132.reuse, R30, R156 ;  /* 0x0000001e849c723c */ /* 0x040fe2000000189c */
[----:B------:R-:W-:Y:S05]  /*8340*/  LDSM.16.M88.4 R28, [R191+0xe800] ;  /* 0x00e80000bf1c783b */ /* 0x000fea0000000200 */
[C---:B-----5:R-:W-:Y:S06]  /*8350*/  HMMA.16816.F32 R152, R132.reuse, R24, R152 ;  /* 0x000000188498723c */ /* 0x060fec0000001898 */
[C---:B------:R-:W-:Y:S01]  /*8360*/  HMMA.16816.F32 R148, R132.reuse, R26, R148 ;  /* 0x0000001a8494723c */ /* 0x040fe20000001894 */
[----:B------:R-:W-:Y:S05]  /*8370*/  LDSM.16.M88.4 R24, [R194+0x4000] ;  /* 0x00400000c218783b */ /* 0x000fea0000000200 */
[C---:B------:R-:W-:Y:S06]  /*8380*/  HMMA.16816.F32 R140, R132.reuse, R20, R140 ;  /* 0x00000014848c723c */ /* 0x040fec000000188c */
[----:B------:R-:W-:Y:S01]  /*8390*/  HMMA.16816.F32 R164, R132, R22, R164 ;  /* 0x0000001684a4723c */ /* 0x000fe200000018a4 */
[----:B------:R-:W2:Y:S04]  /*83a0*/  LDSM.16.M88.4 R20, [R191+0xe000] ;  /* 0x00e00000bf14783b */ /* 0x000ea80000000200 */
[----:B------:R-:W-:Y:S01]  /*83b0*/  LDSM.16.M88.4 R132, [R191+0xf800] ;  /* 0x00f80000bf84783b */ /* 0x000fe20000000200 */
[C---:B---3--:R-:W-:Y:S06]  /*83c0*/  HMMA.16816.F32 R16, R8.reuse, R4, R16 ;  /* 0x000000040810723c */ /* 0x048fec0000001810 */
[C---:B------:R-:W-:Y:S01]  /*83d0*/  HMMA.16816.F32 R12, R8.reuse, R6, R12 ;  /* 0x00000006080c723c */ /* 0x040fe2000000180c */
[----:B------:R-:W3:Y:S05]  /*83e0*/  LDSM.16.M88.4 R4, [R191+0xf000] ;  /* 0x00f00000bf04783b */ /* 0x000eea0000000200 */
[C---:B----4-:R-:W-:Y:S06]  /*83f0*/  HMMA.16816.F32 R160, R8.reuse, R136, R160 ;  /* 0x0000008808a0723c */ /* 0x050fec00000018a0 */
[C---:B------:R-:W-:Y:S01]  /*8400*/  HMMA.16816.F32 R156, R8.reuse, R138, R156 ;  /* 0x0000008a089c723c */ /* 0x040fe2000000189c */
[----:B------:R-:W-:Y:S05]  /*8410*/  LDSM.16.M88.4 R136, [R184+0x2800] ;  /* 0x00280000b888783b */ /* 0x000fea0000000200 */
[C---:B------:R-:W-:Y:S06]  /*8420*/  HMMA.16816.F32 R152, R8.reuse, R168, R152 ;  /* 0x000000a80898723c */ /* 0x040fec0000001898 */
[C---:B------:R-:W-:Y:S01]  /*8430*/  HMMA.16816.F32 R148, R8.reuse, R170, R148 ;  /* 0x000000aa0894723c */ /* 0x040fe20000001894 */
[----:B------:R-:W-:Y:S05]  /*8440*/  LDSM.16.M88.4 R168, [R193+0x4000] ;  /* 0x00400000c1a8783b */ /* 0x000fea0000000200 */
[C---:B-1----:R-:W-:Y:S01]  /*8450*/  HMMA.16816.F32 R172, R8.reuse, R32, R140 ;  /* 0x0000002008ac723c */ /* 0x042fe2000000188c */
[----:B------:R-:W1:Y:S05]  /*8460*/  LDSM.16.M88.4 R140, [R184+0x2000] ;  /* 0x00200000b88c783b */ /* 0x000e6a0000000200 */
[----:B------:R-:W-:Y:S01]  /*8470*/  HMMA.16816.F32 R164, R8, R34, R164 ;  /* 0x0000002208a4723c */ /* 0x000fe200000018a4 */
[----:B------:R-:W4:Y:S04]  /*8480*/  LDSM.16.M88.4 R8, [R184+0x3000] ;  /* 0x00300000b808783b */ /* 0x000f280000000200 */
[----:B------:R-:W-:Y:S01]  /*8490*/  LDSM.16.M88.4 R32, [R198+0x8000] ;  /* 0x00800000c620783b */ /* 0x000fe20000000200 */
[C---:B--2---:R-:W-:Y:S06]  /*84a0*/  HMMA.16816.F32 R16, R24.reuse, R20, R16 ;  /* 0x000000141810723c */ /* 0x044fec0000001810 */
[C---:B------:R-:W-:Y:S01]  /*84b0*/  HMMA.16816.F32 R12, R24.reuse, R22, R12 ;  /* 0x00000016180c723c */ /* 0x040fe2000000180c */
[----:B------:R-:W-:Y:S05]  /*84c0*/  LDSM.16.M88.4 R20, [R184+0x3800] ;  /* 0x00380000b814783b */ /* 0x000fea0000000200 */
[C---:B------:R-:W-:Y:S06]  /*84d0*/  HMMA.16816.F32 R160, R24.reuse, R28, R160 ;  /* 0x0000001c18a0723c */ /* 0x040fec00000018a0 */
[C---:B------:R-:W-:Y:S01]  /*84e0*/  HMMA.16816.F32 R156, R24.reuse, R30, R156 ;  /* 0x0000001e189c723c */ /* 0x040fe2000000189c */
[----:B------:R-:W2:Y:S05]  /*84f0*/  LDSM.16.M88.4 R28, [R197+0x10000] ;  /* 0x01000000c51c783b */ /* 0x000eaa0000000200 */
[C---:B---3--:R-:W-:Y:S06]  /*8500*/  HMMA.16816.F32 R152, R24.reuse, R4, R152 ;  /* 0x000000041898723c */ /* 0x048fec0000001898 */
[C---:B------:R-:W-:Y:S01]  /*8510*/  HMMA.16816.F32 R148, R24.reuse, R6, R148 ;  /* 0x000000061894723c */ /* 0x040fe20000001894 */
[----:B------:R-:W-:Y:S05]  /*8520*/  LDSM.16.M88.4 R4, [R197+0x11000] ;  /* 0x01100000c504783b */ /* 0x000fea0000000200 */
[C---:B------:R-:W-:Y:S06]  /*8530*/  HMMA.16816.F32 R172, R24.reuse, R132, R172 ;  /* 0x0000008418ac723c */ /* 0x040fec00000018ac */
[----:B------:R-:W-:Y:S01]  /*8540*/  HMMA.16816.F32 R164, R24, R134, R164 ;  /* 0x0000008618a4723c */ /* 0x000fe200000018a4 */
[----:B------:R-:W3:Y:S04]  /*8550*/  LDSM.16.M88.4 R24, [R197+0x10800] ;  /* 0x01080000c518783b */ /* 0x000ee80000000200 */
[----:B------:R-:W-:Y:S01]  /*8560*/  LDSM.16.M88.4 R132, [R179] ;  /* 0x00000000b384783b */ /* 0x000fe20000000200 */
[C---:B-1----:R-:W-:Y:S06]  /*8570*/  HMMA.16816.F32 R16, R168.reuse, R140, R16 ;  /* 0x0000008ca810723c */ /* 0x042fec0000001810 */
[C---:B------:R-:W-:Y:S01]  /*8580*/  HMMA.16816.F32 R12, R168.reuse, R142, R12 ;  /* 0x0000008ea80c723c */ /* 0x040fe2000000180c */
[----:B------:R-:W-:Y:S05]  /*8590*/  LDSM.16.M88.4 R140, [R197+0x11800] ;  /* 0x01180000c58c783b */ /* 0x000fea0000000200 */
[C---:B------:R-:W-:Y:S06]  /*85a0*/  HMMA.16816.F32 R160, R168.reuse, R136, R160 ;  /* 0x00000088a8a0723c */ /* 0x040fec00000018a0 */
[C---:B------:R-:W-:Y:S01]  /*85b0*/  HMMA.16816.F32 R156, R168.reuse, R138, R156 ;  /* 0x0000008aa89c723c */ /* 0x040fe2000000189c */
[----:B------:R-:W1:Y:S05]  /*85c0*/  LDSM.16.M88.4 R136, [R196+0x8000] ;  /* 0x00800000c488783b */ /* 0x000e6a0000000200 */
[C---:B----4-:R-:W-:Y:S06]  /*85d0*/  HMMA.16816.F32 R152, R168.reuse, R8, R152 ;  /* 0x00000008a898723c */ /* 0x050fec0000001898 */
[----:B------:R-:W-:Y:S01]  /*85e0*/  HMMA.16816.F32 R148, R168, R10, R148 ;  /* 0x0000000aa894723c */ /* 0x000fe20000001894 */
[----:B------:R-:W4:Y:S05]  /*85f0*/  LDSM.16.M88.4 R8, [R178] ;  /* 0x00000000b208783b */ /* 0x000f2a0000000200 */
[C---:B--2---:R-:W-:Y:S06]  /*8600*/  HMMA.16816.F32 R16, R32.reuse, R28, R16 ;  /* 0x0000001c2010723c */ /* 0x044fec0000001810 */
[----:B------:R-:W-:Y:S01]  /*8610*/  HMMA.16816.F32 R12, R32, R30, R12 ;  /* 0x0000001e200c723c */ /* 0x000fe2000000180c */
[----:B------:R-:W-:Y:S05]  /*8620*/  LDSM.16.M88.4 R28, [R194+0x8000] ;  /* 0x00800000c21c783b */ /* 0x000fea0000000200 */
[C---:B------:R-:W-:Y:S06]  /*8630*/  HMMA.16816.F32 R172, R168.reuse, R20, R172 ;  /* 0x00000014a8ac723c */ /* 0x040fec00000018ac */
[----:B------:R-:W-:Y:S01]  /*8640*/  HMMA.16816.F32 R164, R168, R22, R164 ;  /* 0x00000016a8a4723c */ /* 0x000fe200000018a4 */
[----:B------:R-:W-:Y:S04]  /*8650*/  LDSM.16.M88.4 R20, [R177] ;  /* 0x00000000b114783b */ /* 0x000fe80000000200 */
[----:B------:R-:W-:Y:S01]  /*8660*/  LDSM.16.M88.4 R168, [R191+0x11800] ;  /* 0x01180000bfa8783b */ /* 0x000fe20000000200 */
[C---:B---3--:R-:W-:Y:S06]  /*8670*/  HMMA.16816.F32 R160, R32.reuse, R24, R160 ;  /* 0x0000001820a0723c */ /* 0x048fec00000018a0 */
[C---:B------:R-:W-:Y:S01]  /*8680*/  HMMA.16816.F32 R156, R32.reuse, R26, R156 ;  /* 0x0000001a209c723c */ /* 0x040fe2000000189c */
[----:B------:R-:W2:Y:S05]  /*8690*/  LDSM.16.M88.4 R24, [R191+0x10000] ;  /* 0x01000000bf18783b */ /* 0x000eaa0000000200 */
        /* <DEDUP_REMOVED lines=8> */
[----:B------:R-:W1:Y:S04]  /*8720*/  LDSM.16.M88.4 R32, [R191+0x10800] ;  /* 0x01080000bf20783b */ /* 0x000e680000000200 */
[----:B------:R-:W-:Y:S01]  /*8730*/  LDSM.16.M88.4 R140, [R193+0x8000] ;  /* 0x00800000c18c783b */ /* 0x000fe20000000200 */
[C---:B----4-:R-:W-:Y:S06]  /*8740*/  HMMA.16816.F32 R160, R136.reuse, R8, R160 ;  /* 0x0000000888a0723c */ /* 0x050fec00000018a0 */
[----:B------:R-:W-:Y:S01]  /*8750*/  HMMA.16816.F32 R156, R136, R10, R156 ;  /* 0x0000000a889c723c */ /* 0x000fe2000000189c */
[----:B------:R-:W4:Y:S05]  /*8760*/  LDSM.16.M88.4 R8, [R184+0x4000] ;  /* 0x00400000b808783b */ /* 0x000f2a0000000200 */
[C---:B--2---:R-:W-:Y:S06]  /*8770*/  HMMA.16816.F32 R16, R28.reuse, R24, R16 ;  /* 0x000000181c10723c */ /* 0x044fec0000001810 */
[----:B------:R-:W-:Y:S06]  /*8780*/  HMMA.16816.F32 R12, R28, R26, R12 ;  /* 0x0000001a1c0c723c */ /* 0x000fec000000180c */
[C---:B---3--:R-:W-:Y:S06]  /*8790*/  HMMA.16816.F32 R172, R136.reuse, R4, R172 ;  /* 0x0000000488ac723c */ /* 0x048fec00000018ac */
[----:B------:R-:W-:Y:S01]  /*87a0*/  HMMA.16816.F32 R164, R136, R6, R164 ;  /* 0x0000000688a4723c */ /* 0x000fe200000018a4 */
[----:B------:R-:W2:Y:S05]  /*87b0*/  LDSM.16.M88.4 R4, [R184+0x4800] ;  /* 0x00480000b804783b */ /* 0x000eaa0000000200 */
[----:B-1----:R-:W-:Y:S06]  /*87c0*/  HMMA.16816.F32 R160, R28, R32, R160 ;  /* 0x000000201ca0723c */ /* 0x002fec00000018a0 */
[----:B------:R-:W-:Y:S06]  /*87d0*/  HMMA.16816.F32 R148, R136, R22, R148 ;  /* 0x000000168894723c */ /* 0x000fec0000001894 */
[C---:B----4-:R-:W-:Y:S06]  /*87e0*/  HMMA.16816.F32 R16, R140.reuse, R8, R16 ;  /* 0x000000088c10723c */ /* 0x050fec0000001810 */
[----:B------:R-:W-:Y:S01]  /*87f0*/  HMMA.16816.F32 R12, R140, R10, R12 ;  /* 0x0000000a8c0c723c */ /* 0x000fe2000000180c */
[----:B------:R-:W-:-:S05]  /*8800*/  VIADD R8, R3, 0x1 ;  /* 0x0000000103087836 */ /* 0x000fca0000000000 */
[----:B------:R-:W-:Y:S01]  /*8810*/  HMMA.16816.F32 R156, R28, R34, R156 ;  /* 0x000000221c9c723c */ /* 0x000fe2000000189c */
[C---:B------:R-:W-:Y:S02]  /*8820*/  ISETP.GE.AND P6, PT, R8.reuse, R206, PT ;  /* 0x000000ce0800720c */ /* 0x040fe40003fc6270 */
[C---:B------:R-:W-:Y:S02]  /*8830*/  ISETP.GE.AND P0, PT, R8.reuse, R204, PT ;  /* 0x000000cc0800720c */ /* 0x040fe40003f06270 */
[C---:B------:R-:W-:Y:S01]  /*8840*/  ISETP.LT.OR P6, PT, R8.reuse, R207, P6 ;  /* 0x000000cf0800720c */ /* 0x040fe200037c1670 */
[----:B------:R-:W-:Y:S01]  /*8850*/  HMMA.16816.F32 R152, R136, R20, R152 ;  /* 0x000000148898723c */ /* 0x000fe20000001898 */
[----:B------:R-:W-:Y:S02]  /*8860*/  ISETP.LT.OR P0, PT, R8, R205, P0 ;  /* 0x000000cd0800720c */ /* 0x000fe40000701670 */
[----:B------:R-:W1:Y:S03]  /*8870*/  LDSM.16.M88.4 R8, [R184+0x5000] ;  /* 0x00500000b808783b */ /* 0x000e660000000200 */
[----:B--2---:R-:W-:Y:S01]  /*8880*/  HMMA.16816.F32 R160, R140, R4, R160 ;  /* 0x000000048ca0723c */ /* 0x004fe200000018a0 */
[C---:B------:R-:W-:Y:S01]  /*8890*/  VIADD R21, R3.reuse, 0x8 ;  /* 0x0000000803157836 */ /* 0x040fe20000000000 */
[----:B------:R-:W-:Y:S01]  /*88a0*/  FSEL R18, R18, -INF , !P5 ;  /* 0xff80000012127808 */ /* 0x000fe20006800000 */
[----:B------:R-:W-:Y:S01]  /*88b0*/  VIADD R20, R3, 0x9 ;  /* 0x0000000903147836 */ /* 0x000fe20000000000 */
[----:B------:R-:W-:Y:S01]  /*88c0*/  FSEL R138, R17, -INF , !P6 ;  /* 0xff800000118a7808 */ /* 0x000fe20007000000 */
[----:B------:R-:W-:Y:S01]  /*88d0*/  VIADD R17, R3, 0x18 ;  /* 0x0000001803117836 */ /* 0x000fe20000000000 */
[----:B------:R-:W-:Y:S01]  /*88e0*/  ISETP.GE.AND P3, PT, R21, R206, PT ;  /* 0x000000ce1500720c */ /* 0x000fe20003f66270 */
[C---:B------:R-:W-:Y:S01]  /*88f0*/  VIADD R5, R3.reuse, 0x10 ;  /* 0x0000001003057836 */ /* 0x040fe20000000000 */
[----:B------:R-:W-:Y:S01]  /*8900*/  HMMA.16816.F32 R148, R28, R134, R148 ;  /* 0x000000861c94723c */ /* 0x000fe20000001894 */
[----:B------:R-:W-:Y:S01]  /*8910*/  VIADD R4, R3, 0x11 ;  /* 0x0000001103047836 */ /* 0x000fe20000000000 */
[----:B------:R-:W-:-:S02]  /*8920*/  ISETP.LT.OR P3, PT, R21, R207, P3 ;  /* 0x000000cf1500720c */ /* 0x000fc40001f61670 */
[----:B------:R-:W-:Y:S02]  /*8930*/  ISETP.GE.AND P5, PT, R5, R204, PT ;  /* 0x000000cc0500720c */ /* 0x000fe40003fa6270 */
[----:B------:R-:W-:Y:S01]  /*8940*/  FSEL R12, R12, -INF , !P3 ;  /* 0xff8000000c0c7808 */ /* 0x000fe20005800000 */
[----:B------:R-:W-:Y:S01]  /*8950*/  HMMA.16816.F32 R156, R140, R6, R156 ;  /* 0x000000068c9c723c */ /* 0x000fe2000000189c */
[----:B------:R-:W-:Y:S02]  /*8960*/  FSEL R134, R19, -INF , !P0 ;  /* 0xff80000013867808 */ /* 0x000fe40004000000 */
[-C--:B------:R-:W-:Y:S02]  /*8970*/  ISETP.GE.AND P0, PT, R5, R206.reuse, PT ;  /* 0x000000ce0500720c */ /* 0x080fe40003f06270 */
[C---:B------:R-:W-:Y:S01]  /*8980*/  ISETP.GE.AND P6, PT, R4.reuse, R206, PT ;  /* 0x000000ce0400720c */ /* 0x040fe20003fc6270 */
[----:B------:R-:W-:Y:S01]  /*8990*/  HMMA.16816.F32 R152, R28, R132, R152 ;  /* 0x000000841c98723c */ /* 0x000fe20000001898 */
[----:B------:R-:W-:-:S02]  /*89a0*/  ISETP.GE.AND P3, PT, R4, R204, PT ;  /* 0x000000cc0400720c */ /* 0x000fc40003f66270 */
[C---:B------:R-:W-:Y:S02]  /*89b0*/  ISETP.LT.OR P0, PT, R5.reuse, R207, P0 ;  /* 0x000000cf0500720c */ /* 0x040fe40000701670 */
[----:B------:R-:W-:Y:S01]  /*89c0*/  ISETP.LT.OR P5, PT, R5, R205, P5 ;  /* 0x000000cd0500720c */ /* 0x000fe20002fa1670 */
[C---:B------:R-:W-:Y:S01]  /*89d0*/  HMMA.16816.F32 R172, R28.reuse, R168, R172 ;  /* 0x000000a81cac723c */ /* 0x040fe200000018ac */
[C---:B------:R-:W-:Y:S02]  /*89e0*/  ISETP.LT.OR P6, PT, R4.reuse, R207, P6 ;  /* 0x000000cf0400720c */ /* 0x040fe400037c1670 */
[----:B------:R-:W-:Y:S02]  /*89f0*/  ISETP.LT.OR P3, PT, R4, R205, P3 ;  /* 0x000000cd0400720c */ /* 0x000fe40001f61670 */
[----:B------:R-:W2:Y:S01]  /*8a00*/  LDSM.16.M88.4 R4, [R184+0x5800] ;  /* 0x00580000b804783b */ /* 0x000ea20000000200 */
[----:B------:R-:W-:Y:S01]  /*8a10*/  ISETP.GE.AND P4, PT, R20, R206, PT ;  /* 0x000000ce1400720c */ /* 0x000fe20003f86270 */
[----:B------:R-:W-:Y:S01]  /*8a20*/  HMMA.16816.F32 R164, R28, R170, R164 ;  /* 0x000000aa1ca4723c */ /* 0x000fe200000018a4 */
[----:B------:R-:W-:Y:S01]  /*8a30*/  FSEL R16, R16, -INF , !P1 ;  /* 0xff80000010107808 */ /* 0x000fe20004800000 */
[----:B------:R-:W-:-:S04]  /*8a40*/  DEPBAR.LE SB0, 0x0 ;  /* 0x000080000000791a */ /* 0x000fc80000000000 */
[C---:B------:R-:W-:Y:S01]  /*8a50*/  ISETP.LT.OR P4, PT, R20.reuse, R207, P4 ;  /* 0x000000cf1400720c */ /* 0x040fe20002781670 */
[C---:B-1----:R-:W-:Y:S01]  /*8a60*/  HMMA.16816.F32 R148, R140.reuse, R10, R148 ;  /* 0x0000000a8c94723c */ /* 0x042fe20000001894 */
[CC--:B------:R-:W-:Y:S02]  /*8a70*/  ISETP.GE.AND P1, PT, R20.reuse, R204.reuse, PT ;  /* 0x000000cc1400720c */ /* 0x0c0fe40003f26270 */
[----:B------:R-:W-:Y:S01]  /*8a80*/  FSEL R146, R13, -INF , !P4 ;  /* 0xff8000000d927808 */ /* 0x000fe20006000000 */
[----:B------:R-:W-:Y:S01]  /*8a90*/  VIADD R13, R3, 0x19 ;  /* 0x00000019030d7836 */ /* 0x000fe20000000000 */
[----:B------:R-:W-:Y:S01]  /*8aa0*/  ISETP.LT.OR P1, PT, R20, R205, P1 ;  /* 0x000000cd1400720c */ /* 0x000fe20000f21670 */
[----:B------:R-:W-:Y:S01]  /*8ab0*/  HMMA.16816.F32 R152, R140, R8, R152 ;  /* 0x000000088c98723c */ /* 0x000fe20000001898 */
[----:B------:R-:W-:Y:S02]  /*8ac0*/  ISETP.GE.AND P2, PT, R21, R204, PT ;  /* 0x000000cc1500720c */ /* 0x000fe40003f46270 */
[----:B------:R-:W-:-:S02]  /*8ad0*/  FSEL R22, R162, -INF , !P5 ;  /* 0xff800000a2167808 */ /* 0x000fc40006800000 */
[----:B------:R-:W-:Y:S02]  /*8ae0*/  FSEL R20, R163, -INF , !P3 ;  /* 0xff800000a3147808 */ /* 0x000fe40005800000 */
[----:B------:R-:W-:Y:S01]  /*8af0*/  VIADD R9, R3, 0x20 ;  /* 0x0000002003097836 */ /* 0x000fe20000000000 */
[----:B------:R-:W-:Y:S01]  /*8b00*/  FSEL R136, R15, -INF , !P1 ;  /* 0xff8000000f887808 */ /* 0x000fe20004800000 */
[----:B------:R-:W-:Y:S01]  /*8b10*/  VIADD R8, R3, 0x21 ;  /* 0x0000002103087836 */ /* 0x000fe20000000000 */
[----:B------:R-:W-:Y:S02]  /*8b20*/  ISETP.GE.AND P1, PT, R17, R204, PT ;  /* 0x000000cc1100720c */ /* 0x000fe40003f26270 */
[C---:B------:R-:W-:Y:S02]  /*8b30*/  ISETP.GE.AND P3, PT, R9.reuse, R206, PT ;  /* 0x000000ce0900720c */ /* 0x040fe40003f66270 */
[----:B------:R-:W-:Y:S02]  /*8b40*/  ISETP.GE.AND P5, PT, R9, R204, PT ;  /* 0x000000cc0900720c */ /* 0x000fe40003fa6270 */
[----:B------:R-:W-:-:S02]  /*8b50*/  ISETP.GE.AND P4, PT, R13, R206, PT ;  /* 0x000000ce0d00720c */ /* 0x000fc40003f86270 */
[----:B------:R-:W-:Y:S02]  /*8b60*/  ISETP.LT.OR P2, PT, R21, R205, P2 ;  /* 0x000000cd1500720c */ /* 0x000fe40001741670 */
[C---:B------:R-:W-:Y:S02]  /*8b70*/  ISETP.LT.OR P3, PT, R9.reuse, R207, P3 ;  /* 0x000000cf0900720c */ /* 0x040fe40001f61670 */
[-C--:B------:R-:W-:Y:S01]  /*8b80*/  ISETP.LT.OR P5, PT, R9, R205.reuse, P5 ;  /* 0x000000cd0900720c */ /* 0x080fe20002fa1670 */
[----:B------:R-:W-:Y:S01]  /*8b90*/  VIADD R9, R3, 0x28 ;  /* 0x0000002803097836 */ /* 0x000fe20000000000 */
[----:B------:R-:W-:Y:S01]  /*8ba0*/  ISETP.LT.OR P1, PT, R17, R205, P1 ;  /* 0x000000cd1100720c */ /* 0x000fe20000f21670 */
[----:B--2---:R-:W-:Y:S01]  /*8bb0*/  HMMA.16816.F32 R172, R140, R4, R172 ;  /* 0x000000048cac723c */ /* 0x004fe200000018ac */
[----:B------:R-:W-:Y:S02]  /*8bc0*/  ISETP.LT.OR P4, PT, R13, R207, P4 ;  /* 0x000000cf0d00720c */ /* 0x000fe40002781670 */
[----:B------:R-:W-:-:S02]  /*8bd0*/  FSEL R14, R14, -INF , !P2 ;  /* 0xff8000000e0e7808 */ /* 0x000fc40005000000 */
[-C--:B------:R-:W-:Y:S02]  /*8be0*/  ISETP.GE.AND P2, PT, R17, R206.reuse, PT ;  /* 0x000000ce1100720c */ /* 0x080fe40003f46270 */
[----:B------:R-:W-:Y:S01]  /*8bf0*/  FSEL R26, R158, -INF , !P1 ;  /* 0xff8000009e1a7808 */ /* 0x000fe20004800000 */
[----:B------:R-:W-:Y:S01]  /*8c00*/  VIADD R4, R3, 0x30 ;  /* 0x0000003003047836 */ /* 0x000fe20000000000 */
[----:B------:R-:W-:Y:S02]  /*8c10*/  FSEL R30, R157, -INF , !P4 ;  /* 0xff8000009d1e7808 */ /* 0x000fe40006000000 */
[C---:B------:R-:W-:Y:S02]  /*8c20*/  ISETP.GE.AND P1, PT, R9.reuse, R206, PT ;  /* 0x000000ce0900720c */ /* 0x040fe40003f26270 */
[----:B------:R-:W-:Y:S02]  /*8c30*/  ISETP.GE.AND P4, PT, R9, R204, PT ;  /* 0x000000cc0900720c */ /* 0x000fe40003f86270 */
[----:B------:R-:W-:-:S02]  /*8c40*/  FMNMX.FTZ R5, R2, R16, !PT ;  /* 0x0000001002057209 */ /* 0x000fc40007810000 */
[-C--:B------:R-:W-:Y:S02]  /*8c50*/  ISETP.LT.OR P2, PT, R17, R207.reuse, P2 ;  /* 0x000000cf1100720c */ /* 0x080fe40001741670 */
[C---:B------:R-:W-:Y:S02]  /*8c60*/  ISETP.LT.OR P1, PT, R9.reuse, R207, P1 ;  /* 0x000000cf0900720c */ /* 0x040fe40000f21670 */
[----:B------:R-:W-:Y:S02]  /*8c70*/  ISETP.LT.OR P4, PT, R9, R205, P4 ;  /* 0x000000cd0900720c */ /* 0x000fe40002781670 */
[----:B------:R-:W-:Y:S01]  /*8c80*/  FMNMX.FTZ R9, R138, R5, !PT ;  /* 0x000000058a097209 */ /* 0x000fe20007810000 */
[----:B------:R-:W-:Y:S01]  /*8c90*/  VIADD R5, R3, 0x31 ;  /* 0x0000003103057836 */ /* 0x000fe20000000000 */
[----:B------:R-:W-:Y:S02]  /*8ca0*/  FSEL R32, R161, -INF , !P6 ;  /* 0xff800000a1207808 */ /* 0x000fe40007000000 */
[----:B------:R-:W-:-:S02]  /*8cb0*/  FSEL R28, R156, -INF , !P2 ;  /* 0xff8000009c1c7808 */ /* 0x000fc40005000000 */
[C---:B------:R-:W-:Y:S02]  /*8cc0*/  ISETP.GE.AND P6, PT, R8.reuse, R206, PT ;  /* 0x000000ce0800720c */ /* 0x040fe40003fc6270 */
[----:B------:R-:W-:Y:S02]  /*8cd0*/  ISETP.GE.AND P2, PT, R8, R204, PT ;  /* 0x000000cc0800720c */ /* 0x000fe40003f46270 */
[----:B------:R-:W-:Y:S02]  /*8ce0*/  FMNMX.FTZ R9, R12, R9, !PT ;  /* 0x000000090c097209 */ /* 0x000fe40007810000 */
[C---:B------:R-:W-:Y:S02]  /*8cf0*/  ISETP.LT.OR P6, PT, R8.reuse, R207, P6 ;  /* 0x000000cf0800720c */ /* 0x040fe400037c1670 */
[----:B------:R-:W-:Y:S01]  /*8d00*/  ISETP.LT.OR P2, PT, R8, R205, P2 ;  /* 0x000000cd0800720c */ /* 0x000fe20001741670 */
[----:B------:R-:W-:Y:S01]  /*8d10*/  VIADD R8, R3, 0x29 ;  /* 0x0000002903087836 */ /* 0x000fe20000000000 */
[----:B------:R-:W-:-:S02]  /*8d20*/  FSEL R34, R160, -INF , !P0 ;  /* 0xff800000a0227808 */ /* 0x000fc40004000000 */
[----:B------:R-:W-:Y:S02]  /*8d30*/  FMNMX.FTZ R9, R146, R9, !PT ;  /* 0x0000000992097209 */ /* 0x000fe40007810000 */
[----:B------:R-:W-:Y:S02]  /*8d40*/  FSEL R222, R154, -INF , !P5 ;  /* 0xff8000009ade7808 */ /* 0x000fe40006800000 */
[----:B------:R-:W-:Y:S02]  /*8d50*/  FSEL R224, R153, -INF , !P6 ;  /* 0xff80000099e07808 */ /* 0x000fe40007000000 */
[----:B------:R-:W-:Y:S02]  /*8d60*/  FSEL R220, R155, -INF , !P2 ;  /* 0xff8000009bdc7808 */ /* 0x000fe40005000000 */
[----:B------:R-:W-:Y:S02]  /*8d70*/  FSEL R148, R148, -INF , !P1 ;  /* 0xff80000094947808 */ /* 0x000fe40004800000 */
[----:B------:R-:W-:-:S02]  /*8d80*/  ISETP.GE.AND P6, PT, R4, R206, PT ;  /* 0x000000ce0400720c */ /* 0x000fc40003fc6270 */
[----:B------:R-:W-:Y:S02]  /*8d90*/  ISETP.GE.AND P2, PT, R4, R204, PT ;  /* 0x000000cc0400720c */ /* 0x000fe40003f46270 */
[C---:B------:R-:W-:Y:S02]  /*8da0*/  ISETP.GE.AND P5, PT, R5.reuse, R206, PT ;  /* 0x000000ce0500720c */ /* 0x040fe40003fa6270 */
[-C--:B------:R-:W-:Y:S02]  /*8db0*/  ISETP.GE.AND P1, PT, R5, R204.reuse, PT ;  /* 0x000000cc0500720c */ /* 0x080fe40003f26270 */
[----:B------:R-:W-:Y:S02]  /*8dc0*/  FMNMX.FTZ R9, R34, R9, !PT ;  /* 0x0000000922097209 */ /* 0x000fe40007810000 */
[----:B------:R-:W-:Y:S02]  /*8dd0*/  ISETP.GE.AND P0, PT, R13, R204, PT ;  /* 0x000000cc0d00720c */ /* 0x000fe40003f06270 */
[----:B------:R-:W-:-:S02]  /*8de0*/  ISETP.LT.OR P6, PT, R4, R207, P6 ;  /* 0x000000cf0400720c */ /* 0x000fc400037c1670 */
[----:B------:R-:W-:Y:S02]  /*8df0*/  ISETP.LT.OR P2, PT, R4, R205, P2 ;  /* 0x000000cd0400720c */ /* 0x000fe40001741670 */
[C---:B------:R-:W-:Y:S02]  /*8e00*/  ISETP.LT.OR P5, PT, R5.reuse, R207, P5 ;  /* 0x000000cf0500720c */ /* 0x040fe40002fa1670 */
[----:B------:R-:W-:Y:S02]  /*8e10*/  ISETP.LT.OR P1, PT, R5, R205, P1 ;  /* 0x000000cd0500720c */ /* 0x000fe40000f21670 */
[----:B------:R-:W-:Y:S01]  /*8e20*/  FMNMX.FTZ R11, R0, R18, !PT ;  /* 0x00000012000b7209 */ /* 0x000fe20007810000 */
[----:B------:R-:W-:Y:S01]  /*8e30*/  HMMA.16816.F32 R4, R140, R6, R164 ;  /* 0x000000068c04723c */ /* 0x000fe200000018a4 */
[----:B------:R-:W-:Y:S02]  /*8e40*/  FMNMX.FTZ R9, R32, R9, !PT ;  /* 0x0000000920097209 */ /* 0x000fe40007810000 */
[----:B------:R-:W-:-:S02]  /*8e50*/  ISETP.LT.OR P0, PT, R13, R205, P0 ;  /* 0x000000cd0d00720c */ /* 0x000fc40000701670 */
[----:B------:R-:W-:Y:S02]  /*8e60*/  FMNMX.FTZ R11, R134, R11, !PT ;  /* 0x0000000b860b7209 */ /* 0x000fe40007810000 */
[----:B------:R-:W-:Y:S02]  /*8e70*/  FMNMX.FTZ R9, R28, R9, !PT ;  /* 0x000000091c097209 */ /* 0x000fe40007810000 */
[----:B------:R-:W-:Y:S02]  /*8e80*/  FSEL R24, R159, -INF , !P0 ;  /* 0xff8000009f187808 */ /* 0x000fe40004000000 */
[----:B------:R-:W-:Y:S02]  /*8e90*/  FSEL R226, R152, -INF , !P3 ;  /* 0xff80000098e27808 */ /* 0x000fe40005800000 */
[C---:B------:R-:W-:Y:S02]  /*8ea0*/  ISETP.GE.AND P0, PT, R8.reuse, R206, PT ;  /* 0x000000ce0800720c */ /* 0x040fe40003f06270 */
[----:B------:R-:W-:-:S02]  /*8eb0*/  ISETP.GE.AND P3, PT, R8, R204, PT ;  /* 0x000000cc0800720c */ /* 0x000fc40003f66270 */
[----:B------:R-:W-:Y:S02]  /*8ec0*/  FMNMX.FTZ R11, R14, R11, !PT ;  /* 0x0000000b0e0b7209 */ /* 0x000fe40007810000 */
[----:B------:R-:W-:Y:S01]  /*8ed0*/  FMNMX.FTZ R13, R30, R9, !PT ;  /* 0x000000091e0d7209 */ /* 0x000fe20007810000 */
[----:B------:R-:W-:Y:S01]  /*8ee0*/  BAR.SYNC.DEFER_BLOCKING 0x0 ;  /* 0x0000000000007b1d */ /* 0x000fe20000010000 */
[C---:B------:R-:W-:Y:S02]  /*8ef0*/  ISETP.LT.OR P0, PT, R8.reuse, R207, P0 ;  /* 0x000000cf0800720c */ /* 0x040fe40000701670 */
[----:B------:R-:W-:Y:S01]  /*8f00*/  ISETP.LT.OR P3, PT, R8, R205, P3 ;  /* 0x000000cd0800720c */ /* 0x000fe20001f61670 */
[C---:B------:R-:W-:Y:S01]  /*8f10*/  VIADD R8, R3.reuse, 0x38 ;  /* 0x0000003803087836 */ /* 0x040fe20000000000 */
[----:B------:R-:W-:Y:S01]  /*8f20*/  FMNMX.FTZ R9, R136, R11, !PT ;  /* 0x0000000b88097209 */ /* 0x000fe20007810000 */
[----:B------:R-:W-:Y:S01]  /*8f30*/  VIADD R3, R3, 0x39 ;  /* 0x0000003903037836 */ /* 0x000fe20000000000 */
[----:B------:R-:W-:-:S02]  /*8f40*/  FMNMX.FTZ R11, R226, R13, !PT ;  /* 0x0000000de20b7209 */ /* 0x000fc40007810000 */
[----:B------:R-:W-:Y:S02]  /*8f50*/  FSEL R218, R150, -INF , !P4 ;  /* 0xff80000096da7808 */ /* 0x000fe40006000000 */
[----:B------:R-:W-:Y:S02]  /*8f60*/  FMNMX.FTZ R9, R22, R9, !PT ;  /* 0x0000000916097209 */ /* 0x000fe40007810000 */
[----:B------:R-:W-:Y:S02]  /*8f70*/  ISETP.GE.AND P4, PT, R8, R206, PT ;  /* 0x000000ce0800720c */ /* 0x000fe40003f86270 */
[----:B------:R-:W-:Y:S02]  /*8f80*/  FMNMX.FTZ R11, R224, R11, !PT ;  /* 0x0000000be00b7209 */ /* 0x000fe40007810000 */
[----:B------:R-:W-:Y:S02]  /*8f90*/  FMNMX.FTZ R9, R20, R9, !PT ;  /* 0x0000000914097209 */ /* 0x000fe40007810000 */
[----:B------:R-:W-:-:S02]  /*8fa0*/  FSEL R150, R149, -INF , !P0 ;  /* 0xff80000095967808 */ /* 0x000fc40004000000 */
[----:B------:R-:W-:Y:S02]  /*8fb0*/  ISETP.LT.OR P4, PT, R8, R207, P4 ;  /* 0x000000cf0800720c */ /* 0x000fe40002781670 */
[----:B------:R-:W-:Y:S02]  /*8fc0*/  FMNMX.FTZ R11, R148, R11, !PT ;  /* 0x0000000b940b7209 */ /* 0x000fe40007810000 */
[----:B------:R-:W-:Y:S02]  /*8fd0*/  FMNMX.FTZ R9, R26, R9, !PT ;  /* 0x000000091a097209 */ /* 0x000fe40007810000 */
[----:B------:R-:W-:Y:S02]  /*8fe0*/  FSEL R170, R172, -INF , !P6 ;  /* 0xff800000acaa7808 */ /* 0x000fe40007000000 */
[----:B------:R-:W-:Y:S02]  /*8ff0*/  FMNMX.FTZ R13, R150, R11, !PT ;  /* 0x0000000b960d7209 */ /* 0x000fe40007810000 */
[----:B------:R-:W-:-:S02]  /*9000*/  FSEL R166, R4, -INF , !P4 ;  /* 0xff80000004a67808 */ /* 0x000fc40006000000 */
[----:B------:R-:W-:Y:S02]  /*9010*/  PLOP3.LUT P4, PT, PT, PT, UP0, 0x80, 0x0 ;  /* 0x000000000000781c */ /* 0x000fe40003f8f008 */
[----:B------:R-:W-:Y:S02]  /*9020*/  FSEL R216, R151, -INF , !P3 ;  /* 0xff80000097d87808 */ /* 0x000fe40005800000 */
[----:B------:R-:W-:Y:S02]  /*9030*/  ISETP.GE.AND P3, PT, R3, R206, PT ;  /* 0x000000ce0300720c */ /* 0x000fe40003f66270 */
[----:B------:R-:W-:Y:S02]  /*9040*/  FMNMX.FTZ R11, R24, R9, !PT ;  /* 0x00000009180b7209 */ /* 0x000fe40007810000 */
[----:B------:R-:W-:Y:S02]  /*9050*/  FSEL R168, R173, -INF , !P5 ;  /* 0xff800000ada87808 */ /* 0x000fe40006800000 */
[----:B------:R-:W-:-:S02]  /*9060*/  FMNMX.FTZ R9, R170, R13, !PT ;  /* 0x0000000daa097209 */ /* 0x000fc40007810000 */
[----:B------:R-:W-:Y:S02]  /*9070*/  ISETP.LT.OR P3, PT, R3, R207, P3 ;  /* 0x000000cf0300720c */ /* 0x000fe40001f61670 */
[----:B------:R-:W-:Y:S02]  /*9080*/  FMNMX.FTZ R11, R222, R11, !PT ;  /* 0x0000000bde0b7209 */ /* 0x000fe40007810000 */
[----:B------:R-:W-:Y:S02]  /*9090*/  FMNMX.FTZ R9, R168, R9, !PT ;  /* 0x00000009a8097209 */ /* 0x000fe40007810000 */
[----:B------:R-:W-:Y:S02]  /*90a0*/  FSEL R164, R5, -INF , !P3 ;  /* 0xff80000005a47808 */ /* 0x000fe40005800000 */
[----:B------:R-:W-:Y:S02]  /*90b0*/  ISETP.GE.AND P0, PT, R8, R204, PT ;  /* 0x000000cc0800720c */ /* 0x000fe40003f06270 */
[----:B------:R-:W-:-:S02]  /*90c0*/  FMNMX.FTZ R11, R220, R11, !PT ;  /* 0x0000000bdc0b7209 */ /* 0x000fc40007810000 */
[----:B------:R-:W-:Y:S02]  /*90d0*/  FMNMX.FTZ R5, R166, R9, !PT ;  /* 0x00000009a6057209 */ /* 0x000fe40007810000 */
        /* <DEDUP_REMOVED lines=31> */
.L_x_304:
[----:B-1----:R-:W-:Y:S01]  /*92d0*/  FMNMX.FTZ R9, R216, R11, !PT ;  /* 0x0000000bd8097209 */ /* 0x002fe20007810000 */
[----:B------:R-:W1:Y:S01]  /*92e0*/  SHFL.BFLY PT, R4, R5, 0x2, 0x1f ;  /* 0x0c401f0005047f89 */ /* 0x000e6200000e0000 */
[----:B------:R-:W-:Y:S02]  /*92f0*/  ISETP.GE.AND P2, PT, R3, R204, PT ;  /* 0x000000cc0300720c */ /* 0x000fe40003f46270 */
[----:B------:R-:W-:Y:S01]  /*9300*/  FSEL R160, R175, -INF , !P1 ;  /* 0xff800000afa07808 */ /* 0x000fe20004800000 */
[----:B------:R-:W-:Y:S01]  /*9310*/  LDSM.16.MT88.4 R140, [R188+0x16000] ;  /* 0x01600000bc8c783b */ /* 0x000fe20000004200 */
[----:B------:R-:W-:Y:S02]  /*9320*/  FMNMX.FTZ R9, R162, R9, !PT ;  /* 0x00000009a2097209 */ /* 0x000fe40007810000 */
[----:B------:R-:W-:Y:S02]  /*9330*/  ISETP.LT.OR P2, PT, R3, R205, P2 ;  /* 0x000000cd0300720c */ /* 0x000fe40001741670 */
[----:B------:R-:W-:-:S02]  /*9340*/  FSEL R158, R6, -INF , !P0 ;  /* 0xff800000069e7808 */ /* 0x000fc40004000000 */
[----:B------:R-:W-:Y:S02]  /*9350*/  FMNMX.FTZ R9, R160, R9, !PT ;  /* 0x00000009a0097209 */ /* 0x000fe40007810000 */
[----:B------:R-:W-:Y:S02]  /*9360*/  FSEL R156, R7, -INF , !P2 ;  /* 0xff800000079c7808 */ /* 0x000fe40005000000 */
[----:B------:R-:W-:-:S04]  /*9370*/  FMNMX.FTZ R9, R158, R9, !PT ;  /* 0x000000099e097209 */ /* 0x000fc80007810000 */
[----:B------:R-:W-:-:S05]  /*9380*/  FMNMX.FTZ R6, R156, R9, !PT ;  /* 0x000000099c067209 */ /* 0x000fca0007810000 */
[----:B------:R-:W2:Y:S01]  /*9390*/  SHFL.BFLY PT, R3, R6, 0x2, 0x1f ;  /* 0x0c401f0006037f89 */ /* 0x000ea200000e0000 */
[----:B-1----:R-:W-:-:S05]  /*93a0*/  FMNMX.FTZ R5, R5, R4, !PT ;  /* 0x0000000405057209 */ /* 0x002fca0007810000 */
[----:B------:R-:W1:Y:S01]  /*93b0*/  SHFL.BFLY PT, R132, R5, 0x1, 0x1f ;  /* 0x0c201f0005847f89 */ /* 0x000e6200000e0000 */
[----:B--2---:R-:W-:-:S05]  /*93c0*/  FMNMX.FTZ R4, R6, R3, !PT ;  /* 0x0000000306047209 */ /* 0x004fca0007810000 */
[----:B------:R-:W2:Y:S01]  /*93d0*/  SHFL.BFLY PT, R3, R4, 0x1, 0x1f ;  /* 0x0c201f0004037f89 */ /* 0x000ea200000e0000 */
[----:B-1----:R-:W-:-:S04]  /*93e0*/  FMNMX.FTZ R132, R5, R132, !PT ;  /* 0x0000008405847209 */ /* 0x002fc80007810000 */
[C---:B------:R-:W-:Y:S01]  /*93f0*/  FSETP.NEU.FTZ.AND P1, PT, R132.reuse, -INF , PT ;  /* 0xff8000008400780b */ /* 0x040fe20003f3d000 */
[----:B------:R-:W-:-:S03]  /*9400*/  FMUL.FTZ R157, R132, UR8 ;  /* 0x00000008849d7c20 */ /* 0x000fc60008410000 */
[----:B------:R-:W-:Y:S02]  /*9410*/  FSEL R5, R132, RZ, P1 ;  /* 0x000000ff84057208 */ /* 0x000fe40000800000 */
        /* <DEDUP_REMOVED lines=8> */
[----:B------:R-:W-:Y:S01]  /*94a0*/  FFMA.FTZ R161, R28, UR8, -R157 ;  /* 0x000000081ca17c23 */ /* 0x000fe2000801089d */
[----:B--2---:R-:W-:Y:S01]  /*94b0*/  FMNMX.FTZ R3, R4, R3, !PT ;  /* 0x0000000304037209 */ /* 0x004fe20007810000 */
[----:B------:R-:W-:Y:S01]  /*94c0*/  FADD.FTZ R4, R2, -R5 ;  /* 0x8000000502047221 */ /* 0x000fe20000010000 */
[--C-:B------:R-:W-:Y:S01]  /*94d0*/  FFMA.FTZ R174, R30, UR8, -R157.reuse ;  /* 0x000000081eae7c23 */ /* 0x100fe2000801089d */
[--C-:B------:R-:W-:Y:S01]  /*94e0*/  FFMA.FTZ R167, R226, UR8, -R157.reuse ;  /* 0x00000008e2a77c23 */ /* 0x100fe2000801089d */
[C---:B------:R-:W-:Y:S01]  /*94f0*/  FSETP.NEU.FTZ.AND P0, PT, R3.reuse, -INF , PT ;  /* 0xff8000000300780b */ /* 0x040fe20003f1d000 */
[----:B------:R-:W-:Y:S01]  /*9500*/  FMUL.FTZ R153, R4, UR8 ;  /* 0x0000000804997c20 */ /* 0x000fe20008410000 */
[C---:B------:R-:W-:Y:S01]  /*9510*/  FMUL.FTZ R155, R3.reuse, UR8 ;  /* 0x00000008039b7c20 */ /* 0x040fe20008410000 */
[----:B------:R-:W-:Y:S01]  /*9520*/  MUFU.EX2 R154, R154 ;  /* 0x0000009a009a7308 */ /* 0x000fe20000000800 */
[----:B------:R-:W-:Y:S01]  /*9530*/  FSEL R5, R3, RZ, P0 ;  /* 0x000000ff03057208 */ /* 0x000fe20000000000 */
[--C-:B------:R-:W-:Y:S01]  /*9540*/  FFMA.FTZ R224, R224, UR8, -R157.reuse ;  /* 0x00000008e0e07c23 */ /* 0x100fe2000801089d */
[--C-:B------:R-:W-:Y:S01]  /*9550*/  FFMA.FTZ R169, R148, UR8, -R157.reuse ;  /* 0x0000000894a97c23 */ /* 0x100fe2000801089d */
[----:B------:R-:W-:Y:S01]  /*9560*/  FSEL R155, R155, RZ, P0 ;  /* 0x000000ff9b9b7208 */ /* 0x000fe20000000000 */
[----:B------:R-:W-:Y:S01]  /*9570*/  FFMA.FTZ R226, R150, UR8, -R157 ;  /* 0x0000000896e27c23 */ /* 0x000fe2000801089d */
[----:B------:R-:W-:Y:S01]  /*9580*/  FADD.FTZ R5, R0, -R5 ;  /* 0x8000000500057221 */ /* 0x000fe20000010000 */
[----:B------:R-:W-:Y:S01]  /*9590*/  LDSM.16.MT88.4 R32, [R189+0x12800] ;  /* 0x01280000bd20783b */ /* 0x000fe20000004200 */
[----:B------:R-:W1:Y:S01]  /*95a0*/  MUFU.EX2 R147, R147 ;  /* 0x0000009300937308 */ /* 0x000e620000000800 */
[--C-:B------:R-:W-:Y:S01]  /*95b0*/  FFMA.FTZ R146, R18, UR8, -R155.reuse ;  /* 0x0000000812927c23 */ /* 0x100fe2000801089b */
[----:B------:R-:W-:Y:S01]  /*95c0*/  FMUL.FTZ R0, R5, UR8 ;  /* 0x0000000805007c20 */ /* 0x000fe20008410000 */
[--C-:B------:R-:W-:Y:S01]  /*95d0*/  FFMA.FTZ R134, R134, UR8, -R155.reuse ;  /* 0x0000000886867c23 */ /* 0x100fe2000801089b */
[----:B------:R-:W2:Y:S01]  /*95e0*/  LDSM.16.MT88.4 R4, [R190+0x12000] ;  /* 0x01200000be04783b */ /* 0x000ea20000004200 */
[--C-:B------:R-:W-:Y:S01]  /*95f0*/  FFMA.FTZ R133, R14, UR8, -R155.reuse ;  /* 0x000000080e857c23 */ /* 0x100fe2000801089b */
[--C-:B------:R-:W-:Y:S01]  /*9600*/  FFMA.FTZ R2, R136, UR8, -R155.reuse ;  /* 0x0000000888027c23 */ /* 0x100fe2000801089b */
[--C-:B------:R-:W-:Y:S01]  /*9610*/  FFMA.FTZ R165, R26, UR8, -R155.reuse ;  /* 0x000000081aa57c23 */ /* 0x100fe2000801089b */
[----:B------:R-:W3:Y:S01]  /*9620*/  MUFU.EX2 R152, R152 ;  /* 0x0000009800987308 */ /* 0x000ee20000000800 */
[----:B------:R-:W4:Y:S01]  /*9630*/  LDSM.16.MT88.4 R12, [R192+0x12000] ;  /* 0x01200000c00c783b */ /* 0x000f220000004200 */
[--C-:B------:R-:W-:Y:S01]  /*9640*/  FFMA.FTZ R214, R24, UR8, -R155.reuse ;  /* 0x0000000818d67c23 */ /* 0x100fe2000801089b */
[--C-:B------:R-:W-:Y:S01]  /*9650*/  FFMA.FTZ R163, R22, UR8, -R155.reuse ;  /* 0x0000000816a37c23 */ /* 0x100fe2000801089b */
[--C-:B------:R-:W-:Y:S01]  /*9660*/  FFMA.FTZ R212, R20, UR8, -R155.reuse ;  /* 0x0000000814d47c23 */ /* 0x100fe2000801089b */
[----:B------:R-:W5:Y:S01]  /*9670*/  LDSM.16.MT88.4 R16, [R189+0x12000] ;  /* 0x01200000bd10783b */ /* 0x000f620000004200 */
[--C-:B------:R-:W-:Y:S01]  /*9680*/  FFMA.FTZ R171, R222, UR8, -R155.reuse ;  /* 0x00000008deab7c23 */ /* 0x100fe2000801089b */
[--C-:B------:R-:W-:Y:S01]  /*9690*/  FFMA.FTZ R220, R220, UR8, -R155.reuse ;  /* 0x00000008dcdc7c23 */ /* 0x100fe2000801089b */
[----:B------:R-:W-:Y:S01]  /*96a0*/  MUFU.EX2 R146, R146 ;  /* 0x0000009200927308 */ /* 0x000fe20000000800 */
[----:B-1----:R-:W-:Y:S01]  /*96b0*/  F2FP.F16.F32.PACK_AB R8, R147, R154 ;  /* 0x0000009a9308723e */ /* 0x002fe200000000ff */
[----:B------:R-:W-:Y:S01]  /*96c0*/  LDSM.16.MT88.4 R24, [R192+0x14800] ;  /* 0x01480000c018783b */ /* 0x000fe20000004200 */
[--C-:B------:R-:W-:Y:S01]  /*96d0*/  FFMA.FTZ R173, R218, UR8, -R155.reuse ;  /* 0x00000008daad7c23 */ /* 0x100fe2000801089b */
[----:B------:R-:W-:Y:S01]  /*96e0*/  FFMA.FTZ R216, R216, UR8, -R155 ;  /* 0x00000008d8d87c23 */ /* 0x000fe2000801089b */
[--C-:B------:R-:W-:Y:S01]  /*96f0*/  FFMA.FTZ R170, R170, UR8, -R157.reuse ;  /* 0x00000008aaaa7c23 */ /* 0x100fe2000801089d */
[----:B------:R-:W-:Y:S01]  /*9700*/  LDSM.16.MT88.4 R20, [R190+0x12800] ;  /* 0x01280000be14783b */ /* 0x000fe20000004200 */
[--C-:B------:R-:W-:Y:S01]  /*9710*/  FFMA.FTZ R175, R168, UR8, -R157.reuse ;  /* 0x00000008a8af7c23 */ /* 0x100fe2000801089d */
[----:B------:R-:W1:Y:S01]  /*9720*/  MUFU.EX2 R134, R134 ;  /* 0x0000008600867308 */ /* 0x000e620000000800 */
[----:B---3--:R-:W-:Y:S01]  /*9730*/  F2FP.F16.F32.PACK_AB R10, R135, R152 ;  /* 0x00000098870a723e */ /* 0x008fe200000000ff */
[----:B------:R-:W-:Y:S01]  /*9740*/  LDSM.16.MT88.4 R136, [R192+0x12800] ;  /* 0x01280000c088783b */ /* 0x000fe20000004200 */
[----:B------:R-:W-:Y:S01]  /*9750*/  FFMA.FTZ R166, R166, UR8, -R157 ;  /* 0x00000008a6a67c23 */ /* 0x000fe2000801089d */
[--C-:B------:R-:W-:Y:S01]  /*9760*/  FFMA.FTZ R162, R162, UR8, -R155.reuse ;  /* 0x00000008a2a27c23 */ /* 0x100fe2000801089b */
[--C-:B------:R-:W-:Y:S01]  /*9770*/  FFMA.FTZ R215, R160, UR8, -R155.reuse ;  /* 0x00000008a0d77c23 */ /* 0x100fe2000801089b */
[----:B------:R-:W-:Y:S01]  /*9780*/  LDSM.16.MT88.4 R28, [R188+0x12800] ;  /* 0x01280000bc1c783b */ /* 0x000fe20000004200 */
[----:B------:R-:W-:Y:S01]  /*9790*/  FFMA.FTZ R158, R158, UR8, -R155 ;  /* 0x000000089e9e7c23 */ /* 0x000fe2000801089b */
[----:B------:R-:W-:Y:S01]  /*97a0*/  MUFU.EX2 R133, R133 ;  /* 0x0000008500857308 */ /* 0x000fe20000000800 */
[----:B------:R-:W-:Y:S01]  /*97b0*/  FFMA.FTZ R157, R164, UR8, -R157 ;  /* 0x00000008a49d7c23 */ /* 0x000fe2000801089d */
[----:B------:R-:W-:Y:S01]  /*97c0*/  LDSM.16.MT88.4 R148, [R188+0x16800] ;  /* 0x01680000bc94783b */ /* 0x000fe20000004200 */
[----:B------:R-:W-:-:S05]  /*97d0*/  FFMA.FTZ R155, R156, UR8, -R155 ;  /* 0x000000089c9b7c23 */ /* 0x000fca000801089b */
[----:B------:R-:W3:Y:S01]  /*97e0*/  MUFU.EX2 R2, R2 ;  /* 0x0000000200027308 */ /* 0x000ee20000000800 */
[----:B-1----:R-:W-:-:S07]  /*97f0*/  F2FP.F16.F32.PACK_AB R9, R134, R146 ;  /* 0x000000928609723e */ /* 0x002fce00000000ff */
[----:B------:R-:W1:Y:S08]  /*9800*/  MUFU.EX2 R153, R153 ;  /* 0x0000009900997308 */ /* 0x000e700000000800 */
[----:B------:R-:W2:Y:S01]  /*9810*/  MUFU.EX2 R0, R0 ;  /* 0x0000000000007308 */ /* 0x000ea20000000800 */
        /* <DEDUP_REMOVED lines=10> */
[-C--:B--2---:R-:W-:Y:S01]  /*98c0*/  FMUL.FTZ R122, R122, R0.reuse ;  /* 0x000000007a7a7220 */ /* 0x084fe20000410000 */
[-C--:B------:R-:W-:Y:S01]  /*98d0*/  FMUL.FTZ R123, R123, R0.reuse ;  /* 0x000000007b7b7220 */ /* 0x080fe20000410000 */
[-C--:B------:R-:W-:Y:S01]  /*98e0*/  FMUL.FTZ R118, R118, R0.reuse ;  /* 0x0000000076767220 */ /* 0x080fe20000410000 */
[-C--:B------:R-:W-:Y:S01]  /*98f0*/  FMUL.FTZ R119, R119, R0.reuse ;  /* 0x0000000077777220 */ /* 0x080fe20000410000 */
[-C--:B------:R-:W-:Y:S01]  /*9900*/  FMUL.FTZ R130, R130, R0.reuse ;  /* 0x0000000082827220 */ /* 0x080fe20000410000 */
[-C--:B------:R-:W-:Y:S01]  /*9910*/  FMUL.FTZ R131, R131, R0.reuse ;  /* 0x0000000083837220 */ /* 0x080fe20000410000 */
[-C--:B------:R-:W-:Y:S01]  /*9920*/  FMUL.FTZ R126, R126, R0.reuse ;  /* 0x000000007e7e7220 */ /* 0x080fe20000410000 */
[-C--:B------:R-:W-:Y:S01]  /*9930*/  FMUL.FTZ R127, R127, R0.reuse ;  /* 0x000000007f7f7220 */ /* 0x080fe20000410000 */
[C---:B------:R-:W-:Y:S01]  /*9940*/  HMMA.16816.F32 R120, R8.reuse, R4, R120 ;  /* 0x000000040878723c */ /* 0x040fe20000001878 */
[-C--:B------:R-:W-:Y:S01]  /*9950*/  FMUL.FTZ R36, R36, R153.reuse ;  /* 0x0000009924247220 */ /* 0x080fe20000410000 */
[-C--:B------:R-:W-:Y:S01]  /*9960*/  FMUL.FTZ R37, R37, R153.reuse ;  /* 0x0000009925257220 */ /* 0x080fe20000410000 */
[-C--:B------:R-:W-:Y:S01]  /*9970*/  FMUL.FTZ R40, R40, R153.reuse ;  /* 0x0000009928287220 */ /* 0x080fe20000410000 */
[-C--:B------:R-:W-:Y:S01]  /*9980*/  FMUL.FTZ R41, R41, R153.reuse ;  /* 0x0000009929297220 */ /* 0x080fe20000410000 */
[-C--:B------:R-:W-:Y:S01]  /*9990*/  FMUL.FTZ R38, R38, R0.reuse ;  /* 0x0000000026267220 */ /* 0x080fe20000410000 */
[C---:B------:R-:W-:Y:S01]  /*99a0*/  HMMA.16816.F32 R116, R8.reuse, R6, R116 ;  /* 0x000000060874723c */ /* 0x040fe20000001874 */
[----:B------:R-:W1:Y:S01]  /*99b0*/  LDSM.16.MT88.4 R4, [R192+0x14000] ;  /* 0x01400000c004783b */ /* 0x000e620000004200 */
[-C--:B------:R-:W-:Y:S01]  /*99c0*/  FMUL.FTZ R39, R39, R0.reuse ;  /* 0x0000000027277220 */ /* 0x080fe20000410000 */
[-C--:B------:R-:W-:Y:S01]  /*99d0*/  FMUL.FTZ R42, R42, R0.reuse ;  /* 0x000000002a2a7220 */ /* 0x080fe20000410000 */
[-C--:B------:R-:W-:Y:S01]  /*99e0*/  FMUL.FTZ R43, R43, R0.reuse ;  /* 0x000000002b2b7220 */ /* 0x080fe20000410000 */
[-C--:B------:R-:W-:Y:S01]  /*99f0*/  FMUL.FTZ R112, R112, R153.reuse ;  /* 0x0000009970707220 */ /* 0x080fe20000410000 */
[C---:B----4-:R-:W-:Y:S01]  /*9a00*/  HMMA.16816.F32 R128, R8.reuse, R12, R128 ;  /* 0x0000000c0880723c */ /* 0x050fe20000001880 */
[-C--:B------:R-:W-:Y:S01]  /*9a10*/  FMUL.FTZ R113, R113, R153.reuse ;  /* 0x0000009971717220 */ /* 0x080fe20000410000 */
[-C--:B------:R-:W-:Y:S01]  /*9a20*/  FMUL.FTZ R108, R108, R153.reuse ;  /* 0x000000996c6c7220 */ /* 0x080fe20000410000 */
[-C--:B------:R-:W-:Y:S01]  /*9a30*/  FMUL.FTZ R109, R109, R153.reuse ;  /* 0x000000996d6d7220 */ /* 0x080fe20000410000 */
[-C--:B------:R-:W-:Y:S01]  /*9a40*/  FMUL.FTZ R114, R114, R0.reuse ;  /* 0x0000000072727220 */ /* 0x080fe20000410000 */
[-C--:B------:R-:W-:Y:S01]  /*9a50*/  FMUL.FTZ R115, R115, R0.reuse ;  /* 0x0000000073737220 */ /* 0x080fe20000410000 */
[C---:B------:R-:W-:Y:S01]  /*9a60*/  HMMA.16816.F32 R124, R8.reuse, R14, R124 ;  /* 0x0000000e087c723c */ /* 0x040fe2000000187c */
[----:B------:R-:W2:Y:S01]  /*9a70*/  LDSM.16.MT88.4 R12, [R188+0x12000] ;  /* 0x01200000bc0c783b */ /* 0x000ea20000004200 */
[-C--:B------:R-:W-:Y:S01]  /*9a80*/  FMUL.FTZ R110, R110, R0.reuse ;  /* 0x000000006e6e7220 */ /* 0x080fe20000410000 */
[-C--:B------:R-:W-:Y:S01]  /*9a90*/  FMUL.FTZ R111, R111, R0.reuse ;  /* 0x000000006f6f7220 */ /* 0x080fe20000410000 */
[-C--:B------:R-:W-:Y:S01]  /*9aa0*/  FMUL.FTZ R104, R104, R153.reuse ;  /* 0x0000009968687220 */ /* 0x080fe20000410000 */
[-C--:B------:R-:W-:Y:S01]  /*9ab0*/  FMUL.FTZ R105, R105, R153.reuse ;  /* 0x0000009969697220 */ /* 0x080fe20000410000 */
[C---:B-----5:R-:W-:Y:S01]  /*9ac0*/  HMMA.16816.F32 R112, R8.reuse, R16, R112 ;  /* 0x000000100870723c */ /* 0x060fe20000001870 */
[-C--:B------:R-:W-:Y:S01]  /*9ad0*/  FMUL.FTZ R100, R100, R153.reuse ;  /* 0x0000009964647220 */ /* 0x080fe20000410000 */
[-C--:B------:R-:W-:Y:S01]  /*9ae0*/  FMUL.FTZ R101, R101, R153.reuse ;  /* 0x0000009965657220 */ /* 0x080fe20000410000 */
[-C--:B------:R-:W-:Y:S01]  /*9af0*/  FMUL.FTZ R106, R106, R0.reuse ;  /* 0x000000006a6a7220 */ /* 0x080fe20000410000 */
[-C--:B------:R-:W-:Y:S01]  /*9b00*/  FMUL.FTZ R107, R107, R0.reuse ;  /* 0x000000006b6b7220 */ /* 0x080fe20000410000 */
[-C--:B------:R-:W-:Y:S01]  /*9b10*/  FMUL.FTZ R102, R102, R0.reuse ;  /* 0x0000000066667220 */ /* 0x080fe20000410000 */
        /* <DEDUP_REMOVED lines=17> */
[C---:B-1----:R-:W-:Y:S01]  /*9c30*/  HMMA.16816.F32 R36, R8.reuse, R4, R36 ;  /* 0x000000040824723c */ /* 0x042fe20000001824 */
[-C--:B------:R-:W-:Y:S01]  /*9c40*/  FMUL.FTZ R50, R50, R0.reuse ;  /* 0x0000000032327220 */ /* 0x080fe20000410000 */
[-C--:B------:R-:W-:Y:S01]  /*9c50*/  FMUL.FTZ R51, R51, R0.reuse ;  /* 0x0000000033337220 */ /* 0x080fe20000410000 */
[----:B------:R-:W1:Y:S01]  /*9c60*/  MUFU.EX2 R172, R172 ;  /* 0x000000ac00ac7308 */ /* 0x000e620000000800 */
[-C--:B------:R-:W-:Y:S01]  /*9c70*/  FMUL.FTZ R52, R52, R153.reuse ;  /* 0x0000009934347220 */ /* 0x080fe20000410000 */
[-C--:B------:R-:W-:Y:S01]  /*9c80*/  FMUL.FTZ R53, R53, R153.reuse ;  /* 0x0000009935357220 */ /* 0x080fe20000410000 */
[C---:B------:R-:W-:Y:S01]  /*9c90*/  HMMA.16816.F32 R40, R8.reuse, R6, R40 ;  /* 0x000000060828723c */ /* 0x040fe20000001828 */
[----:B------:R-:W4:Y:S01]  /*9ca0*/  LDSM.16.MT88.4 R4, [R188+0x14000] ;  /* 0x01400000bc04783b */ /* 0x000f220000004200 */
[-C--:B------:R-:W-:Y:S01]  /*9cb0*/  FMUL.FTZ R56, R56, R153.reuse ;  /* 0x0000009938387220 */ /* 0x080fe20000410000 */
[-C--:B------:R-:W-:Y:S01]  /*9cc0*/  FMUL.FTZ R57, R57, R153.reuse ;  /* 0x0000009939397220 */ /* 0x080fe20000410000 */
[-C--:B------:R-:W-:Y:S01]  /*9cd0*/  FMUL.FTZ R54, R54, R0.reuse ;  /* 0x0000000036367220 */ /* 0x080fe20000410000 */
[----:B------:R-:W-:Y:S01]  /*9ce0*/  MUFU.EX2 R161, R161 ;  /* 0x000000a100a17308 */ /* 0x000fe20000000800 */
[C---:B--2---:R-:W-:Y:S01]  /*9cf0*/  HMMA.16816.F32 R104, R8.reuse, R12, R104 ;  /* 0x0000000c0868723c */ /* 0x044fe20000001868 */
[-C--:B------:R-:W-:Y:S01]  /*9d00*/  FMUL.FTZ R55, R55, R0.reuse ;  /* 0x0000000037377220 */ /* 0x080fe20000410000 */
[-C--:B------:R-:W-:Y:S01]  /*9d10*/  FMUL.FTZ R58, R58, R0.reuse ;  /* 0x000000003a3a7220 */ /* 0x080fe20000410000 */
[-C--:B------:R-:W-:Y:S01]  /*9d20*/  FMUL.FTZ R59, R59, R0.reuse ;  /* 0x000000003b3b7220 */ /* 0x080fe20000410000 */
[-C--:B------:R-:W-:Y:S01]  /*9d30*/  FMUL.FTZ R84, R84, R153.reuse ;  /* 0x0000009954547220 */ /* 0x080fe20000410000 */
[-C--:B------:R-:W-:Y:S01]  /*9d40*/  FMUL.FTZ R85, R85, R153.reuse ;  /* 0x0000009955557220 */ /* 0x080fe20000410000 */
[C---:B------:R-:W-:Y:S01]  /*9d50*/  HMMA.16816.F32 R100, R8.reuse, R14, R100 ;  /* 0x0000000e0864723c */ /* 0x040fe20000001864 */
[----:B------:R-:W2:Y:S01]  /*9d60*/  LDSM.16.MT88.4 R12, [R189+0x14000] ;  /* 0x01400000bd0c783b */ /* 0x000ea20000004200 */
[----:B------:R-:W-:Y:S01]  /*9d70*/  MUFU.EX2 R174, R174 ;  /* 0x000000ae00ae7308 */ /* 0x000fe20000000800 */
[-C--:B------:R-:W-:Y:S01]  /*9d80*/  FMUL.FTZ R86, R86, R0.reuse ;  /* 0x0000000056567220 */ /* 0x080fe20000410000 */
[-C--:B------:R-:W-:Y:S01]  /*9d90*/  FMUL.FTZ R87, R87, R0.reuse ;  /* 0x0000000057577220 */ /* 0x080fe20000410000 */
[-C--:B------:R-:W-:Y:S01]  /*9da0*/  FMUL.FTZ R88, R88, R153.reuse ;  /* 0x0000009958587220 */ /* 0x080fe20000410000 */
[C---:B---3--:R-:W-:Y:S01]  /*9db0*/  HMMA.16816.F32 R44, R8.reuse, R16, R44 ;  /* 0x00000010082c723c */ /* 0x048fe2000000182c */
[-C--:B------:R-:W-:Y:S01]  /*9dc0*/  FMUL.FTZ R89, R89, R153.reuse ;  /* 0x0000009959597220 */ /* 0x080fe20000410000 */
[-C--:B------:R-:W-:Y:S01]  /*9dd0*/  FMUL.FTZ R90, R90, R0.reuse ;  /* 0x000000005a5a7220 */ /* 0x080fe20000410000 */
[-C--:B------:R-:W-:Y:S01]  /*9de0*/  FMUL.FTZ R91, R91, R0.reuse ;  /* 0x000000005b5b7220 */ /* 0x080fe20000410000 */
[----:B------:R-:W-:Y:S01]  /*9df0*/  MUFU.EX2 R163, R163 ;  /* 0x000000a300a37308 */ /* 0x000fe20000000800 */
[-C--:B------:R-:W-:Y:S01]  /*9e00*/  FMUL.FTZ R68, R68, R153.reuse ;  /* 0x0000009944447220 */ /* 0x080fe20000410000 */
[C---:B------:R-:W-:Y:S01]  /*9e10*/  HMMA.16816.F32 R48, R8.reuse, R18, R48 ;  /* 0x000000120830723c */ /* 0x040fe20000001830 */
[----:B------:R-:W3:Y:S01]  /*9e20*/  LDSM.16.MT88.4 R16, [R192+0x16000] ;  /* 0x01600000c010783b */ /* 0x000ee20000004200 */
[-C--:B------:R-:W-:Y:S01]  /*9e30*/  FMUL.FTZ R69, R69, R153.reuse ;  /* 0x0000009945457220 */ /* 0x080fe20000410000 */
[-C--:B------:R-:W-:Y:S01]  /*9e40*/  FMUL.FTZ R70, R70, R0.reuse ;  /* 0x0000000046467220 */ /* 0x080fe20000410000 */
[-C--:B------:R-:W-:Y:S01]  /*9e50*/  FMUL.FTZ R71, R71, R0.reuse ;  /* 0x0000000047477220 */ /* 0x080fe20000410000 */
[-C--:B------:R-:W-:Y:S01]  /*9e60*/  FMUL.FTZ R72, R72, R153.reuse ;  /* 0x0000009948487220 */ /* 0x080fe20000410000 */
[----:B------:R-:W5:Y:S01]  /*9e70*/  MUFU.EX2 R212, R212 ;  /* 0x000000d400d47308 */ /* 0x000f620000000800 */
        /* <DEDUP_REMOVED lines=8> */
[-C--:B------:R-:W-:Y:S01]  /*9f00*/  FMUL.FTZ R80, R80, R153.reuse ;  /* 0x0000009950507220 */ /* 0x080fe20000410000 */
[-C--:B------:R-:W-:Y:S01]  /*9f10*/  FMUL.FTZ R81, R81, R153.reuse ;  /* 0x0000009951517220 */ /* 0x080fe20000410000 */
[C---:B----4-:R-:W-:Y:S01]  /*9f20*/  HMMA.16816.F32 R60, R8.reuse, R4, R60 ;  /* 0x00000004083c723c */ /* 0x050fe2000000183c */
[-C--:B------:R-:W-:Y:S01]  /*9f30*/  FMUL.FTZ R82, R82, R0.reuse ;  /* 0x0000000052527220 */ /* 0x080fe20000410000 */
[-C--:B------:R-:W-:Y:S01]  /*9f40*/  FMUL.FTZ R83, R83, R0.reuse ;  /* 0x0000000053537220 */ /* 0x080fe20000410000 */
[-C--:B------:R-:W-:Y:S01]  /*9f50*/  FMUL.FTZ R92, R92, R153.reuse ;  /* 0x000000995c5c7220 */ /* 0x080fe20000410000 */
[-C--:B------:R-:W-:Y:S01]  /*9f60*/  FMUL.FTZ R93, R93, R153.reuse ;  /* 0x000000995d5d7220 */ /* 0x080fe20000410000 */
[----:B------:R-:W4:Y:S01]  /*9f70*/  MUFU.EX2 R214, R214 ;  /* 0x000000d600d67308 */ /* 0x000f220000000800 */
[C---:B------:R-:W-:Y:S01]  /*9f80*/  HMMA.16816.F32 R64, R8.reuse, R6, R64 ;  /* 0x000000060840723c */ /* 0x040fe20000001840 */
[----:B------:R-:W1:Y:S01]  /*9f90*/  LDSM.16.MT88.4 R4, [R189+0x16000] ;  /* 0x01600000bd04783b */ /* 0x000e620000004200 */
[-C--:B------:R-:W-:Y:S01]  /*9fa0*/  FMUL.FTZ R94, R94, R0.reuse ;  /* 0x000000005e5e7220 */ /* 0x080fe20000410000 */
[-C--:B------:R-:W-:Y:S01]  /*9fb0*/  FMUL.FTZ R95, R95, R0.reuse ;  /* 0x000000005f5f7220 */ /* 0x080fe20000410000 */
[-C--:B------:R-:W-:Y:S01]  /*9fc0*/  FMUL.FTZ R96, R96, R153.reuse ;  /* 0x0000009960607220 */ /* 0x080fe20000410000 */
[-C--:B------:R-:W-:Y:S01]  /*9fd0*/  FMUL.FTZ R97, R97, R153.reuse ;  /* 0x0000009961617220 */ /* 0x080fe20000410000 */
[C---:B--2---:R-:W-:Y:S01]  /*9fe0*/  HMMA.16816.F32 R52, R8.reuse, R12, R52 ;  /* 0x0000000c0834723c */ /* 0x044fe20000001834 */
[-C--:B------:R-:W-:Y:S01]  /*9ff0*/  FMUL.FTZ R98, R98, R0.reuse ;  /* 0x0000000062627220 */ /* 0x080fe20000410000 */
[-C--:B------:R-:W-:Y:S01]  /*a000*/  FMUL.FTZ R99, R99, R0.reuse ;  /* 0x0000000063637220 */ /* 0x080fe20000410000 */
[----:B------:R-:W-:Y:S01]  /*a010*/  MUFU.EX2 R167, R167 ;  /* 0x000000a700a77308 */ /* 0x000fe20000000800 */
[----:B------:R-:W-:Y:S01]  /*a020*/  FFMA.FTZ R154, R213, R153, R154 ;  /* 0x00000099d59a7223 */ /* 0x000fe2000001009a */
[----:B------:R-:W-:Y:S01]  /*a030*/  FFMA.FTZ R211, R211, R0, R146 ;  /* 0x00000000d3d37223 */ /* 0x000fe20000010092 */
[----:B------:R-:W-:Y:S01]  /*a040*/  HMMA.16816.F32 R56, R8, R14, R56 ;  /* 0x0000000e0838723c */ /* 0x000fe20000001838 */
[----:B------:R-:W2:Y:S01]  /*a050*/  LDSM.16.MT88.4 R12, [R190+0x16000] ;  /* 0x01600000be0c783b */ /* 0x000ea20000004200 */
[----:B------:R-:W-:Y:S01]  /*a060*/  FADD.FTZ R147, R147, R154 ;  /* 0x0000009a93937221 */ /* 0x000fe20000010000 */
[----:B------:R-:W-:-:S02]  /*a070*/  FADD.FTZ R134, R134, R211 ;  /* 0x000000d386867221 */ /* 0x000fc40000010000 */
[----:B------:R-:W4:Y:S01]  /*a080*/  MUFU.EX2 R224, R224 ;  /* 0x000000e000e07308 */ /* 0x000f220000000800 */
[----:B---3--:R-:W-:Y:S01]  /*a090*/  HMMA.16816.F32 R68, R8, R16, R68 ;  /* 0x000000100844723c */ /* 0x008fe20000001844 */
[----:B------:R-:W-:Y:S01]  /*a0a0*/  FADD.FTZ R152, R152, R147 ;  /* 0x0000009398987221 */ /* 0x000fe20000010000 */
[----:B------:R-:W-:-:S03]  /*a0b0*/  FADD.FTZ R133, R133, R134 ;  /* 0x0000008685857221 */ /* 0x000fc60000010000 */
[----:B------:R-:W-:Y:S01]  /*a0c0*/  FADD.FTZ R152, R135, R152 ;  /* 0x0000009887987221 */ /* 0x000fe20000010000 */
[----:B------:R-:W-:Y:S01]  /*a0d0*/  HMMA.16816.F32 R72, R8, R18, R72 ;  /* 0x000000120848723c */ /* 0x000fe20000001848 */
[----:B------:R-:W3:Y:S01]  /*a0e0*/  LDSM.16.MT88.4 R16, [R190+0x14800] ;  /* 0x01480000be10783b */ /* 0x000ee20000004200 */
[----:B------:R-:W-:Y:S01]  /*a0f0*/  MUFU.EX2 R169, R169 ;  /* 0x000000a900a97308 */ /* 0x000fe20000000800 */
[----:B------:R-:W-:-:S03]  /*a100*/  FADD.FTZ R2, R2, R133 ;  /* 0x0000008502027221 */ /* 0x000fc60000010000 */
[C---:B------:R-:W-:Y:S04]  /*a110*/  HMMA.16816.F32 R92, R8.reuse, R140, R92 ;  /* 0x0000008c085c723c */ /* 0x040fe8000000185c */
[----:B------:R-:W-:Y:S02]  /*a120*/  MUFU.EX2 R226, R226 ;  /* 0x000000e200e27308 */ /* 0x000fe40000000800 */
[C---:B------:R-:W-:Y:S01]  /*a130*/  HMMA.16816.F32 R96, R8.reuse, R142, R96 ;  /* 0x0000008e0860723c */ /* 0x040fe20000001860 */
[----:B------:R-:W-:Y:S05]  /*a140*/  LDSM.16.MT88.4 R140, [R192+0x13000] ;  /* 0x01300000c08c783b */ /* 0x000fea0000004200 */
[C---:B-1----:R-:W-:Y:S01]  /*a150*/  HMMA.16816.F32 R84, R8.reuse, R4, R84 ;  /* 0x000000040854723c */ /* 0x042fe20000001854 */
[----:B------:R-:W-:Y:S05]  /*a160*/  MUFU.EX2 R171, R171 ;  /* 0x000000ab00ab7308 */ /* 0x000fea0000000800 */
[C---:B------:R-:W-:Y:S01]  /*a170*/  HMMA.16816.F32 R88, R8.reuse, R6, R88 ;  /* 0x000000060858723c */ /* 0x040fe20000001858 */
[----:B------:R-:W-:Y:S01]  /*a180*/  F2FP.F16.F32.PACK_AB R4, R172, R159 ;  /* 0x0000009fac04723e */ /* 0x000fe200000000ff */
[----:B------:R-:W-:Y:S01]  /*a190*/  FADD.FTZ R159, R159, R152 ;  /* 0x000000989f9f7221 */ /* 0x000fe20000010000 */
[----:B-----5:R-:W-:Y:S01]  /*a1a0*/  F2FP.F16.F32.PACK_AB R5, R212, R163 ;  /* 0x000000a3d405723e */ /* 0x020fe200000000ff */
[----:B------:R-:W1:Y:S01]  /*a1b0*/  MUFU.EX2 R220, R220 ;  /* 0x000000dc00dc7308 */ /* 0x000e620000000800 */
[----:B------:R-:W-:Y:S01]  /*a1c0*/  FADD.FTZ R163, R163, R2 ;  /* 0x00000002a3a37221 */ /* 0x000fe20000010000 */
[----:B--2---:R-:W-:Y:S01]  /*a1d0*/  HMMA.16816.F32 R76, R8, R12, R76 ;  /* 0x0000000c084c723c */ /* 0x004fe2000000184c */
[----:B------:R-:W-:Y:S01]  /*a1e0*/  F2FP.F16.F32.PACK_AB R6, R174, R161 ;  /* 0x000000a1ae06723e */ /* 0x000fe200000000ff */
[----:B------:R-:W-:Y:S01]  /*a1f0*/  FADD.FTZ R172, R172, R159 ;  /* 0x0000009facac7221 */ /* 0x000fe20000010000 */
[----:B----4-:R-:W-:Y:S01]  /*a200*/  F2FP.F16.F32.PACK_AB R7, R214, R165 ;  /* 0x000000a5d607723e */ /* 0x010fe200000000ff */
[----:B------:R-:W-:-:S02]  /*a210*/  FADD.FTZ R212, R212, R163 ;  /* 0x000000a3d4d47221 */ /* 0x000fc40000010000 */
[----:B------:R-:W-:Y:S01]  /*a220*/  HMMA.16816.F32 R80, R8, R14, R80 ;  /* 0x0000000e0850723c */ /* 0x000fe20000001850 */
[----:B------:R-:W2:Y:S01]  /*a230*/  LDSM.16.MT88.4 R8, [R189+0x16800] ;  /* 0x01680000bd08783b */ /* 0x000ea20000004200 */
[----:B------:R-:W-:Y:S01]  /*a240*/  MUFU.EX2 R173, R173 ;  /* 0x000000ad00ad7308 */ /* 0x000fe20000000800 */
[----:B------:R-:W-:Y:S01]  /*a250*/  FADD.FTZ R161, R161, R172 ;  /* 0x000000aca1a17221 */ /* 0x000fe20000010000 */
[----:B------:R-:W-:Y:S01]  /*a260*/  FADD.FTZ R165, R165, R212 ;  /* 0x000000d4a5a57221 */ /* 0x000fe20000010000 */
[----:B------:R-:W-:Y:S01]  /*a270*/  LDSM.16.MT88.4 R12, [R189+0x14800] ;  /* 0x01480000bd0c783b */ /* 0x000fe20000004200 */
[C---:B------:R-:W-:Y:S01]  /*a280*/  HMMA.16816.F32 R36, R4.reuse, R24, R36 ;  /* 0x000000180424723c */ /* 0x040fe20000001824 */
[----:B------:R-:W-:Y:S01]  /*a290*/  FADD.FTZ R174, R174, R161 ;  /* 0x000000a1aeae7221 */ /* 0x000fe20000010000 */
[----:B------:R-:W-:Y:S02]  /*a2a0*/  FADD.FTZ R214, R214, R165 ;  /* 0x000000a5d6d67221 */ /* 0x000fe40000010000 */
[----:B------:R-:W4:Y:S02]  /*a2b0*/  MUFU.EX2 R216, R216 ;  /* 0x000000d800d87308 */ /* 0x000f240000000800 */
[C---:B------:R-:W-:Y:S01]  /*a2c0*/  HMMA.16816.F32 R40, R4.reuse, R26, R40 ;  /* 0x0000001a0428723c */ /* 0x040fe20000001828 */
[----:B------:R-:W5:Y:S05]  /*a2d0*/  LDSM.16.MT88.4 R24, [R192+0x16800] ;  /* 0x01680000c018783b */ /* 0x000f6a0000004200 */
[C---:B------:R-:W-:Y:S01]  /*a2e0*/  HMMA.16816.F32 R120, R4.reuse, R20, R120 ;  /* 0x000000140478723c */ /* 0x040fe20000001878 */
[----:B------:R-:W-:Y:S05]  /*a2f0*/  MUFU.EX2 R170, R170 ;  /* 0x000000aa00aa7308 */ /* 0x000fea0000000800 */
[C---:B------:R-:W-:Y:S01]  /*a300*/  HMMA.16816.F32 R116, R4.reuse, R22, R116 ;  /* 0x000000160474723c */ /* 0x040fe20000001874 */
[----:B------:R-:W4:Y:S02]  /*a310*/  LDSM.16.MT88.4 R20, [R188+0x14800] ;  /* 0x01480000bc14783b */ /* 0x000f240000004200 */
[----:B------:R-:W4:Y:S03]  /*a320*/  MUFU.EX2 R175, R175 ;  /* 0x000000af00af7308 */ /* 0x000f260000000800 */
[C---:B---3--:R-:W-:Y:S05]  /*a330*/  HMMA.16816.F32 R44, R4.reuse, R16, R44 ;  /* 0x00000010042c723c */ /* 0x048fea000000182c */
[----:B------:R-:W-:Y:S01]  /*a340*/  MUFU.EX2 R166, R166 ;  /* 0x000000a600a67308 */ /* 0x000fe20000000800 */
[C---:B------:R-:W-:Y:S01]  /*a350*/  HMMA.16816.F32 R48, R4.reuse, R18, R48 ;  /* 0x000000120430723c */ /* 0x040fe20000001830 */
[----:B------:R-:W3:Y:S05]  /*a360*/  LDSM.16.MT88.4 R16, [R190+0x16800] ;  /* 0x01680000be10783b */ /* 0x000eea0000004200 */
[C---:B--2---:R-:W-:Y:S01]  /*a370*/  HMMA.16816.F32 R84, R4.reuse, R8, R84 ;  /* 0x000000080454723c */ /* 0x044fe20000001854 */
[----:B------:R-:W-:Y:S05]  /*a380*/  MUFU.EX2 R157, R157 ;  /* 0x0000009d009d7308 */ /* 0x000fea0000000800 */
[C---:B------:R-:W-:Y:S01]  /*a390*/  HMMA.16816.F32 R88, R4.reuse, R10, R88 ;  /* 0x0000000a0458723c */ /* 0x040fe20000001858 */
[----:B------:R-:W-:Y:S01]  /*a3a0*/  F2FP.F16.F32.PACK_AB R8, R224, R167 ;  /* 0x000000a7e008723e */ /* 0x000fe200000000ff */
[----:B------:R-:W-:Y:S01]  /*a3b0*/  FADD.FTZ R167, R167, R174 ;  /* 0x000000aea7a77221 */ /* 0x000fe20000010000 */
[----:B-1----:R-:W-:Y:S01]  /*a3c0*/  F2FP.F16.F32.PACK_AB R9, R220, R171 ;  /* 0x000000abdc09723e */ /* 0x002fe200000000ff */
[----:B------:R-:W-:Y:S01]  /*a3d0*/  MUFU.EX2 R162, R162 ;  /* 0x000000a200a27308 */ /* 0x000fe20000000800 */
[----:B------:R-:W-:Y:S01]  /*a3e0*/  FADD.FTZ R171, R171, R214 ;  /* 0x000000d6abab7221 */ /* 0x000fe20000010000 */
[----:B-----5:R-:W-:Y:S01]  /*a3f0*/  HMMA.16816.F32 R68, R4, R24, R68 ;  /* 0x000000180444723c */ /* 0x020fe20000001844 */
[----:B------:R-:W-:Y:S01]  /*a400*/  F2FP.F16.F32.PACK_AB R10, R226, R169 ;  /* 0x000000a9e20a723e */ /* 0x000fe200000000ff */
[----:B------:R-:W-:Y:S01]  /*a410*/  FADD.FTZ R224, R224, R167 ;  /* 0x000000a7e0e07221 */ /* 0x000fe20000010000 */
[----:B----4-:R-:W-:Y:S01]  /*a420*/  F2FP.F16.F32.PACK_AB R11, R216, R173 ;  /* 0x000000add80b723e */ /* 0x010fe200000000ff */
[----:B------:R-:W-:-:S02]  /*a430*/  FADD.FTZ R220, R220, R171 ;  /* 0x000000abdcdc7221 */ /* 0x000fc40000010000 */
[C---:B------:R-:W-:Y:S01]  /*a440*/  HMMA.16816.F32 R72, R4.reuse, R26, R72 ;  /* 0x0000001a0448723c */ /* 0x040fe20000001848 */
[----:B------:R-:W1:Y:S01]  /*a450*/  LDSM.16.MT88.4 R24, [R192+0x15000] ;  /* 0x01500000c018783b */ /* 0x000e620000004200 */
[----:B------:R-:W2:Y:S01]  /*a460*/  MUFU.EX2 R215, R215 ;  /* 0x000000d700d77308 */ /* 0x000ea20000000800 */
[----:B------:R-:W-:Y:S01]  /*a470*/  FADD.FTZ R169, R169, R224 ;  /* 0x000000e0a9a97221 */ /* 0x000fe20000010000 */
[----:B------:R-:W-:Y:S02]  /*a480*/  FADD.FTZ R173, R173, R220 ;  /* 0x000000dcadad7221 */ /* 0x000fe40000010000 */
[C---:B------:R-:W-:Y:S01]  /*a490*/  HMMA.16816.F32 R52, R4.reuse, R12, R52 ;  /* 0x0000000c0434723c */ /* 0x040fe20000001834 */
[----:B------:R-:W-:Y:S01]  /*a4a0*/  FADD.FTZ R169, R226, R169 ;  /* 0x000000a9e2a97221 */ /* 0x000fe20000010000 */
[----:B------:R-:W-:Y:S02]  /*a4b0*/  FADD.FTZ R173, R216, R173 ;  /* 0x000000add8ad7221 */ /* 0x000fe40000010000 */
[----:B------:R-:W-:Y:S02]  /*a4c0*/  MUFU.EX2 R158, R158 ;  /* 0x0000009e009e7308 */ /* 0x000fe40000000800 */
[C---:B------:R-:W-:Y:S01]  /*a4d0*/  HMMA.16816.F32 R56, R4.reuse, R14, R56 ;  /* 0x0000000e0438723c */ /* 0x040fe20000001838 */
[----:B------:R-:W-:Y:S05]  /*a4e0*/  LDSM.16.MT88.4 R12, [R189+0x15000] ;  /* 0x01500000bd0c783b */ /* 0x000fea0000004200 */
[C---:B------:R-:W-:Y:S01]  /*a4f0*/  HMMA.16816.F32 R60, R4.reuse, R20, R60 ;  /* 0x00000014043c723c */ /* 0x040fe2000000183c */
[----:B------:R-:W4:Y:S05]  /*a500*/  MUFU.EX2 R155, R155 ;  /* 0x0000009b009b7308 */ /* 0x000f2a0000000800 */
[C---:B------:R-:W-:Y:S01]  /*a510*/  HMMA.16816.F32 R64, R4.reuse, R22, R64 ;  /* 0x000000160440723c */ /* 0x040fe20000001840 */
[----:B------:R-:W5:Y:S05]  /*a520*/  LDSM.16.MT88.4 R20, [R190+0x15000] ;  /* 0x01500000be14783b */ /* 0x000f6a0000004200 */
[C---:B---3--:R-:W-:Y:S06]  /*a530*/  HMMA.16816.F32 R76, R4.reuse, R16, R76 ;  /* 0x00000010044c723c */ /* 0x048fec000000184c */
[----:B------:R-:W-:Y:S01]  /*a540*/  HMMA.16816.F32 R80, R4, R18, R80 ;  /* 0x000000120450723c */ /* 0x000fe20000001850 */
[----:B------:R-:W3:Y:S05]  /*a550*/  LDSM.16.MT88.4 R16, [R188+0x15000] ;  /* 0x01500000bc10783b */ /* 0x000eea0000004200 */
[C---:B-1----:R-:W-:Y:S06]  /*a560*/  HMMA.16816.F32 R36, R8.reuse, R24, R36 ;  /* 0x000000180824723c */ /* 0x042fec0000001824 */
[----:B------:R-:W-:Y:S01]  /*a570*/  HMMA.16816.F32 R40, R8, R26, R40 ;  /* 0x0000001a0828723c */ /* 0x000fe20000001828 */
[----:B------:R-:W1:Y:S05]  /*a580*/  LDSM.16.MT88.4 R24, [R190+0x17000] ;  /* 0x01700000be18783b */ /* 0x000e6a0000004200 */
        /* <DEDUP_REMOVED lines=10> */
[----:B------:R-:W-:Y:S01]  /*a630*/  HMMA.16816.F32 R96, R4, R150, R96 ;  /* 0x000000960460723c */ /* 0x000fe20000001860 */
[----:B------:R-:W2:Y:S04]  /*a640*/  LDSM.16.MT88.4 R4, [R192+0x17000] ;  /* 0x01700000c004783b */ /* 0x000ea80000004200 */
[----:B------:R-:W-:Y:S01]  /*a650*/  LDSM.16.MT88.4 R148, [R190+0x13800] ;  /* 0x01380000be94783b */ /* 0x000fe20000004200 */
[C---:B-----5:R-:W-:Y:S06]  /*a660*/  HMMA.16816.F32 R44, R8.reuse, R20, R44 ;  /* 0x00000014082c723c */ /* 0x060fec000000182c */
[C---:B------:R-:W-:Y:S01]  /*a670*/  HMMA.16816.F32 R48, R8.reuse, R22, R48 ;  /* 0x000000160830723c */ /* 0x040fe20000001830 */
[----:B------:R-:W-:Y:S05]  /*a680*/  LDSM.16.MT88.4 R20, [R188+0x17000] ;  /* 0x01700000bc14783b */ /* 0x000fea0000004200 */
[C---:B------:R-:W-:Y:S06]  /*a690*/  HMMA.16816.F32 R52, R8.reuse, R12, R52 ;  /* 0x0000000c0834723c */ /* 0x040fec0000001834 */
[C---:B------:R-:W-:Y:S01]  /*a6a0*/  HMMA.16816.F32 R56, R8.reuse, R14, R56 ;  /* 0x0000000e0838723c */ /* 0x040fe20000001838 */
[----:B------:R-:W5:Y:S05]  /*a6b0*/  LDSM.16.MT88.4 R12, [R189+0x17000] ;  /* 0x01700000bd0c783b */ /* 0x000f6a0000004200 */
[C---:B---3--:R-:W-:Y:S06]  /*a6c0*/  HMMA.16816.F32 R60, R8.reuse, R16, R60 ;  /* 0x00000010083c723c */ /* 0x048fec000000183c */
        /* <DEDUP_REMOVED lines=8> */
[C---:B--2---:R-:W-:Y:S06]  /*a750*/  HMMA.16816.F32 R68, R8.reuse, R4, R68 ;  /* 0x000000040844723c */ /* 0x044fec0000001844 */
[----:B------:R-:W-:Y:S01]  /*a760*/  HMMA.16816.F32 R72, R8, R6, R72 ;  /* 0x000000060848723c */ /* 0x000fe20000001848 */
[----:B------:R-:W-:Y:S01]  /*a770*/  F2FP.F16.F32.PACK_AB R4, R175, R170 ;  /* 0x000000aaaf04723e */ /* 0x000fe200000000ff */
[----:B------:R-:W-:Y:S01]  /*a780*/  FADD.FTZ R170, R170, R169 ;  /* 0x000000a9aaaa7221 */ /* 0x000fe20000010000 */
[----:B------:R-:W-:Y:S01]  /*a790*/  F2FP.F16.F32.PACK_AB R5, R215, R162 ;  /* 0x000000a2d705723e */ /* 0x000fe200000000ff */
[----:B------:R-:W-:-:S02]  /*a7a0*/  FADD.FTZ R162, R162, R173 ;  /* 0x000000ada2a27221 */ /* 0x000fc40000010000 */
[C---:B------:R-:W-:Y:S01]  /*a7b0*/  HMMA.16816.F32 R120, R8.reuse, R136, R120 ;  /* 0x000000880878723c */ /* 0x040fe20000001878 */
[----:B------:R-:W-:Y:S01]  /*a7c0*/  F2FP.F16.F32.PACK_AB R6, R157, R166 ;  /* 0x000000a69d06723e */ /* 0x000fe200000000ff */
[----:B------:R-:W-:Y:S01]  /*a7d0*/  FADD.FTZ R175, R175, R170 ;  /* 0x000000aaafaf7221 */ /* 0x000fe20000010000 */
[----:B----4-:R-:W-:Y:S01]  /*a7e0*/  F2FP.F16.F32.PACK_AB R7, R155, R158 ;  /* 0x0000009e9b07723e */ /* 0x010fe200000000ff */
[----:B------:R-:W-:Y:S02]  /*a7f0*/  FADD.FTZ R215, R215, R162 ;  /* 0x000000a2d7d77221 */ /* 0x000fe40000010000 */
[----:B------:R-:W-:Y:S01]  /*a800*/  HMMA.16816.F32 R116, R8, R138, R116 ;  /* 0x0000008a0874723c */ /* 0x000fe20000001874 */
[----:B------:R-:W2:Y:S01]  /*a810*/  LDSM.16.MT88.4 R136, [R188+0x13800] ;  /* 0x01380000bc88783b */ /* 0x000ea20000004200 */
[----:B------:R-:W-:Y:S01]  /*a820*/  FADD.FTZ R166, R166, R175 ;  /* 0x000000afa6a67221 */ /* 0x000fe20000010000 */
[----:B------:R-:W-:-:S03]  /*a830*/  FADD.FTZ R158, R158, R215 ;  /* 0x000000d79e9e7221 */ /* 0x000fc60000010000 */
[----:B------:R-:W-:Y:S01]  /*a840*/  HMMA.16816.F32 R112, R8, R32, R112 ;  /* 0x000000200870723c */ /* 0x000fe20000001870 */
[----:B------:R-:W-:Y:S01]  /*a850*/  FADD.FTZ R213, R157, R166 ;  /* 0x000000a69dd57221 */ /* 0x000fe20000010000 */
[----:B------:R-:W-:-:S04]  /*a860*/  FADD.FTZ R211, R155, R158 ;  /* 0x0000009e9bd37221 */ /* 0x000fc80000010000 */
[C---:B------:R-:W-:Y:S01]  /*a870*/  HMMA.16816.F32 R108, R8.reuse, R34, R108 ;  /* 0x00000022086c723c */ /* 0x040fe2000000186c */
[----:B------:R-:W4:Y:S05]  /*a880*/  LDSM.16.MT88.4 R32, [R192+0x15800] ;  /* 0x01580000c020783b */ /* 0x000f2a0000004200 */
[C---:B------:R-:W-:Y:S06]  /*a890*/  HMMA.16816.F32 R104, R8.reuse, R28, R104 ;  /* 0x0000001c0868723c */ /* 0x040fec0000001868 */
[C---:B------:R-:W-:Y:S01]  /*a8a0*/  HMMA.16816.F32 R100, R8.reuse, R30, R100 ;  /* 0x0000001e0864723c */ /* 0x040fe20000001864 */
[----:B------:R-:W4:Y:S05]  /*a8b0*/  LDSM.16.MT88.4 R28, [R190+0x15800] ;  /* 0x01580000be1c783b */ /* 0x000f2a0000004200 */
[C---:B-----5:R-:W-:Y:S06]  /*a8c0*/  HMMA.16816.F32 R84, R8.reuse, R12, R84 ;  /* 0x0000000c0854723c */ /* 0x060fec0000001854 */
[C---:B------:R-:W-:Y:S01]  /*a8d0*/  HMMA.16816.F32 R88, R8.reuse, R14, R88 ;  /* 0x0000000e0858723c */ /* 0x040fe20000001858 */
[----:B------:R-:W5:Y:S05]  /*a8e0*/  LDSM.16.MT88.4 R12, [R188+0x15800] ;  /* 0x01580000bc0c783b */ /* 0x000f6a0000004200 */
[C---:B------:R-:W-:Y:S06]  /*a8f0*/  HMMA.16816.F32 R92, R8.reuse, R20, R92 ;  /* 0x00000014085c723c */ /* 0x040fec000000185c */
[----:B------:R-:W-:Y:S01]  /*a900*/  HMMA.16816.F32 R96, R8, R22, R96 ;  /* 0x000000160860723c */ /* 0x000fe20000001860 */
[----:B------:R-:W5:Y:S04]  /*a910*/  LDSM.16.MT88.4 R20, [R192+0x17800] ;  /* 0x01780000c014783b */ /* 0x000f680000004200 */
[----:B------:R-:W-:Y:S01]  /*a920*/  LDSM.16.MT88.4 R8, [R189+0x17800] ;  /* 0x01780000bd08783b */ /* 0x000fe20000004200 */
[C---:B---3--:R-:W-:Y:S06]  /*a930*/  HMMA.16816.F32 R128, R4.reuse, R16, R128 ;  /* 0x000000100480723c */ /* 0x048fec0000001880 */
[C---:B------:R-:W-:Y:S01]  /*a940*/  HMMA.16816.F32 R124, R4.reuse, R18, R124 ;  /* 0x00000012047c723c */ /* 0x040fe2000000187c */
[----:B------:R-:W3:Y:S05]  /*a950*/  LDSM.16.MT88.4 R16, [R190+0x17800] ;  /* 0x01780000be10783b */ /* 0x000eea0000004200 */
[C---:B-1----:R-:W-:Y:S06]  /*a960*/  HMMA.16816.F32 R52, R4.reuse, R24, R52 ;  /* 0x000000180434723c */ /* 0x042fec0000001834 */
[C---:B------:R-:W-:Y:S01]  /*a970*/  HMMA.16816.F32 R56, R4.reuse, R26, R56 ;  /* 0x0000001a0438723c */ /* 0x040fe20000001838 */
[----:B------:R-:W1:Y:S05]  /*a980*/  LDSM.16.MT88.4 R24, [R188+0x17800] ;  /* 0x01780000bc18783b */ /* 0x000e6a0000004200 */
[C---:B------:R-:W-:Y:S06]  /*a990*/  HMMA.16816.F32 R120, R4.reuse, R148, R120 ;  /* 0x000000940478723c */ /* 0x040fec0000001878 */
[C---:B------:R-:W-:Y:S06]  /*a9a0*/  HMMA.16816.F32 R116, R4.reuse, R150, R116 ;  /* 0x000000960474723c */ /* 0x040fec0000001874 */
[C---:B------:R-:W-:Y:S06]  /*a9b0*/  HMMA.16816.F32 R112, R4.reuse, R140, R112 ;  /* 0x0000008c0470723c */ /* 0x040fec0000001870 */
[C---:B------:R-:W-:Y:S06]  /*a9c0*/  HMMA.16816.F32 R108, R4.reuse, R142, R108 ;  /* 0x0000008e046c723c */ /* 0x040fec000000186c */
[C---:B--2---:R-:W-:Y:S06]  /*a9d0*/  HMMA.16816.F32 R104, R4.reuse, R136, R104 ;  /* 0x000000880468723c */ /* 0x044fec0000001868 */
[C---:B------:R-:W-:Y:S06]  /*a9e0*/  HMMA.16816.F32 R100, R4.reuse, R138, R100 ;  /* 0x0000008a0464723c */ /* 0x040fec0000001864 */
[C---:B----4-:R-:W-:Y:S06]  /*a9f0*/  HMMA.16816.F32 R36, R4.reuse, R32, R36 ;  /* 0x000000200424723c */ /* 0x050fec0000001824 */
[C---:B------:R-:W-:Y:S06]  /*aa00*/  HMMA.16816.F32 R40, R4.reuse, R34, R40 ;  /* 0x000000220428723c */ /* 0x040fec0000001828 */
[C---:B------:R-:W-:Y:S06]  /*aa10*/  HMMA.16816.F32 R44, R4.reuse, R28, R44 ;  /* 0x0000001c042c723c */ /* 0x040fec000000182c */
[C---:B------:R-:W-:Y:S06]  /*aa20*/  HMMA.16816.F32 R48, R4.reuse, R30, R48 ;  /* 0x0000001e0430723c */ /* 0x040fec0000001830 */
[C---:B-----5:R-:W-:Y:S06]  /*aa30*/  HMMA.16816.F32 R60, R4.reuse, R12, R60 ;  /* 0x0000000c043c723c */ /* 0x060fec000000183c */
[C---:B------:R-:W-:Y:S06]  /*aa40*/  HMMA.16816.F32 R64, R4.reuse, R14, R64 ;  /* 0x0000000e0440723c */ /* 0x040fec0000001840 */
[C---:B------:R-:W-:Y:S06]  /*aa50*/  HMMA.16816.F32 R68, R4.reuse, R20, R68 ;  /* 0x000000140444723c */ /* 0x040fec0000001844 */
[C---:B------:R-:W-:Y:S06]  /*aa60*/  HMMA.16816.F32 R72, R4.reuse, R22, R72 ;  /* 0x000000160448723c */ /* 0x040fec0000001848 */
[C---:B---3--:R-:W-:Y:S06]  /*aa70*/  HMMA.16816.F32 R76, R4.reuse, R16, R76 ;  /* 0x00000010044c723c */ /* 0x048fec000000184c */
[C---:B------:R-:W-:Y:S06]  /*aa80*/  HMMA.16816.F32 R80, R4.reuse, R18, R80 ;  /* 0x000000120450723c */ /* 0x040fec0000001850 */
[C---:B------:R-:W-:Y:S06]  /*aa90*/  HMMA.16816.F32 R84, R4.reuse, R8, R84 ;  /* 0x000000080454723c */ /* 0x040fec0000001854 */
[C---:B------:R-:W-:Y:S06]  /*aaa0*/  HMMA.16816.F32 R88, R4.reuse, R10, R88 ;  /* 0x0000000a0458723c */ /* 0x040fec0000001858 */
[C---:B-1----:R-:W-:Y:S06]  /*aab0*/  HMMA.16816.F32 R92, R4.reuse, R24, R92 ;  /* 0x00000018045c723c */ /* 0x042fec000000185c */
[----:B------:R-:W-:-:S15]  /*aac0*/  HMMA.16816.F32 R96, R4, R26, R96 ;  /* 0x0000001a0460723c */ /* 0x000fde0000001860 */
[----:B------:R-:W-:-:S09]  /*aad0*/  NOP ;  /* 0x0000000000007918 */ /* 0x000fd20000000000 */
.L_x_302:
[----:B------:R-:W-:-:S06]  /*aae0*/  UISETP.GT.AND UP0, UPT, UR24, UR15, UPT ;  /* 0x0000000f1800728c */ /* 0x000fcc000bf04270 */
[----:B------:R-:W-:-:S13]  /*aaf0*/  PLOP3.LUT P0, PT, PT, PT, UP0, 0x80, 0x0 ;  /* 0x000000000000781c */ /* 0x000fda0003f0f008 */
[----:B------:R-:W-:Y:S05]  /*ab00*/  @!P0 BRA `(.L_x_305) ;  /* 0x0000002c00bc8947 */ /* 0x000fea0003800000 */
[----:B------:R-:W-:Y:S01]  /*ab10*/  USHF.L.U64.HI UR19, UR10, 0x5, UR11 ;  /* 0x000000050a137899 */ /* 0x000fe2000801020b */
[----:B------:R-:W-:Y:S01]  /*ab20*/  MOV R2, R3 ;  /* 0x0000000300027202 */ /* 0x000fe20000000f00 */
[----:B------:R-:W-:Y:S01]  /*ab30*/  USHF.L.U32 UR25, UR10, 0x5, URZ ;  /* 0x000000050a197899 */ /* 0x000fe2000800063f */
[----:B------:R-:W-:Y:S01]  /*ab40*/  MOV R0, R132 ;  /* 0x0000008400007202 */ /* 0x000fe20000000f00 */
[----:B------:R-:W-:Y:S01]  /*ab50*/  USHF.L.U64.HI UR5, UR10, 0x6, UR11 ;  /* 0x000000060a057899 */ /* 0x000fe2000801020b */
[----:B------:R-:W-:Y:S01]  /*ab60*/  MOV R202, R144 ;  /* 0x0000009000ca7202 */ /* 0x000fe20000000f00 */
[----:B------:R-:W-:Y:S02]  /*ab70*/  USHF.L.U32 UR13, UR10, 0x6, URZ ;  /* 0x000000060a0d7899 */ /* 0x000fe4000800063f */
[----:B------:R-:W-:Y:S02]  /*ab80*/  USHF.L.U64.HI UR19, UR25, 0x1, UR19 ;  /* 0x0000000119137899 */ /* 0x000fe40008010213 */
[----:B------:R-:W-:Y:S01]  /*ab90*/  USHF.L.U32 UR25, UR25, 0x1, URZ ;  /* 0x0000000119197899 */ /* 0x000fe2000800063f */
[----:B------:R-:W-:Y:S01]  /*aba0*/  ULDC UR4, c[0x0][0x2ec] ;  /* 0x0000bb0000047ab9 */ /* 0x000fe20000000800 */
[----:B------:R-:W-:Y:S01]  /*abb0*/  ULDC.64 UR6, c[0x0][0x218] ;  /* 0x0000860000067ab9 */ /* 0x000fe20000000a00 */
[----:B------:R-:W-:Y:S01]  /*abc0*/  ULDC.64 UR10, c[0x0][0x220] ;  /* 0x00008800000a7ab9 */ /* 0x000fe20000000a00 */
[----:B------:R-:W-:Y:S01]  /*abd0*/  ULDC.64 UR8, c[0x0][0x248] ;  /* 0x0000920000087ab9 */ /* 0x000fe20000000a00 */
[----:B------:R-:W-:Y:S07]  /*abe0*/  BRA `(.L_x_306) ;  /* 0x0000000000687947 */ /* 0x000fee0003800000 */
.L_x_308:
[----:B------:R-:W-:Y:S04]  /*abf0*/  UIADD3 UR26, UR24, -0x2, URZ ;  /* 0xfffffffe181a7890 */ /* 0x000fe8000fffe03f */
[----:B------:R-:W-:Y:S02]  /*ac00*/  USHF.R.S32.HI UR24, URZ, 0x1f, UR26 ;  /* 0x0000001f3f187899 */ /* 0x000fe4000801141a */
[----:B------:R-:W-:Y:S02]  /*ac10*/  UIMAD.WIDE.U32 UR28, UR26, UR8, URZ ;  /* 0x000000081a1c72a5 */ /* 0x000fe4000f8e003f */
[----:B------:R-:W-:Y:S04]  /*ac20*/  UIMAD UR24, UR24, UR8, URZ ;  /* 0x00000008181872a4 */ /* 0x000fe8000f8e023f */
[----:B------:R-:W-:Y:S01]  /*ac30*/  UIMAD UR24, UR26, UR9, UR24 ;  /* 0x000000091a1872a4 */ /* 0x000fe2000f8e0218 */
[----:B------:R-:W-:Y:S02]  /*ac40*/  IMAD.U32 R8, RZ, RZ, UR28 ;  /* 0x0000001cff087e24 */ /* 0x000fe4000f8e00ff */
[----:B------:R-:W-:Y:S01]  /*ac50*/  IMAD.U32 R9, RZ, RZ, UR29 ;  /* 0x0000001dff097e24 */ /* 0x000fe2000f8e00ff */
[----:B------:R-:W-:Y:S02]  /*ac60*/  UIADD3 UR24, UR29, UR24, URZ ;  /* 0x000000181d187290 */ /* 0x000fe4000fffe03f */
[----:B------:R-:W-:Y:S04]  /*ac70*/  LEA R4, P1, R8, R200, 0x6 ;  /* 0x000000c808047211 */ /* 0x000fe800078230ff */
[----:B------:R-:W-:Y:S01]  /*ac80*/  IMAD.U32 R5, RZ, RZ, UR24 ;  /* 0x00000018ff057e24 */ /* 0x000fe2000f8e00ff */
[----:B------:R-:W-:Y:S04]  /*ac90*/  LEA R6, P3, R4, UR6, 0x1 ;  /* 0x0000000604067c11 */ /* 0x000fe8000f8608ff */
[----:B------:R-:W-:Y:S02]  /*aca0*/  LEA.HI.X R5, R8, R209, R5, 0x6, P1 ;  /* 0x000000d108057211 */ /* 0x000fe400008f3405 */
[----:B------:R-:W-:Y:S02]  /*acb0*/  IADD3 R8, P1, R6, UR23, RZ ;  /* 0x0000001706087c10 */ /* 0x000fe4000ff3e0ff */
[----:B------:R-:W-:Y:S04]  /*acc0*/  LEA.HI.X R7, R4, UR7, R5, 0x1, P3 ;  /* 0x0000000704077c11 */ /* 0x000fe800098f0c05 */
        /* <DEDUP_REMOVED lines=10> */
[----:B------:R-:W0:Y:S01]  /*ad70*/  LDGDEPBAR ;  /* 0x00000000000079af */ /* 0x000e220000000000 */
[----:B------:R-:W-:Y:S05]  /*ad80*/  BRA `(.L_x_307) ;  /* 0x0000001000fc7947 */ /* 0x000fea0003800000 */
.L_x_306:
[----:B------:R-:W-:Y:S04]  /*ad90*/  DEPBAR.LE SB0, 0x0 ;  /* 0x000080000000791a */ /* 0x000fe80000000000 */
[----:B------:R-:W-:Y:S01]  /*ada0*/  BAR.SYNC.DEFER_BLOCKING 0x0 ;  /* 0x0000000000007b1d */ /* 0x000fe20000010000 */
[----:B------:R-:W-:Y:S04]  /*adb0*/  UIADD3 UR12, UR24, -0x1, URZ ;  /* 0xffffffff180c7890 */ /* 0x000fe8000fffe03f */
[----:B------:R-:W-:Y:S02]  /*adc0*/  USHF.R.S32.HI UR27, URZ, 0x1f, UR12 ;  /* 0x0000001f3f1b7899 */ /* 0x000fe4000801140c */
[----:B------:R-:W-:Y:S01]  /*add0*/  UIMAD UR26, UR5, UR12, URZ ;  /* 0x0000000c051a72a4 */ /* 0x000fe2000f8e023f */
[----:B------:R-:W-:Y:S01]  /*ade0*/  IMAD.U32 R3, RZ, RZ, UR12 ;  /* 0x0000000cff037e24 */ /* 0x000fe2000f8e00ff */
[----:B------:R-:W-:Y:S02]  /*adf0*/  UISETP.GT.AND UP0, UPT, UR12, UR15, UPT ;  /* 0x0000000f0c00728c */ /* 0x000fe4000bf04270 */
[----:B------:R-:W-:Y:S01]  /*ae00*/  UIMAD UR26, UR27, UR13, UR26 ;  /* 0x0000000d1b1a72a4 */ /* 0x000fe2000f8e021a */
[----:B------:R-:W-:Y:S05]  /*ae10*/  IMAD.WIDE.U32 R214, R3, UR13, R202 ;  /* 0x0000000d03d67c25 */ /* 0x000fea000f8e00ca */
[----:B------:R-:W-:Y:S01]  /*ae20*/  VIADD R3, R215, UR26 ;  /* 0x0000001ad7037c36 */ /* 0x000fe20008000000 */
[C---:B------:R-:W-:Y:S04]  /*ae30*/  LEA R216, P0, R214.reuse, UR10, 0x1 ;  /* 0x0000000ad6d87c11 */ /* 0x040fe8000f8008ff */
[----:B------:R-:W-:Y:S01]  /*ae40*/  LEA.HI.X R217, R214, UR11, R3, 0x1, P0 ;  /* 0x0000000bd6d97c11 */ /* 0x000fe200080f0c03 */
[----:B------:R-:W-:Y:S01]  /*ae50*/  IMAD.U32 R3, RZ, RZ, UR12 ;  /* 0x0000000cff037e24 */ /* 0x000fe2000f8e00ff */
[----:B------:R-:W-:Y:S03]  /*ae60*/  IADD3 R214, P0, R216, UR25, RZ ;  /* 0x00000019d8d67c10 */ /* 0x000fe6000ff1e0ff */
[----:B------:R-:W-:Y:S01]  /*ae70*/  @!PT LDS RZ, [RZ] ;  /* 0x00000000fffff984 */ /* 0x000fe20000000800 */
[----:B------:R-:W-:Y:S01]  /*ae80*/  @!PT LDS RZ, [RZ] ;  /* 0x00000000fffff984 */ /* 0x000fe20000000800 */
[----:B------:R-:W-:Y:S01]  /*ae90*/  @!PT LDS RZ, [RZ] ;  /* 0x00000000fffff984 */ /* 0x000fe20000000800 */
[----:B------:R-:W-:Y:S01]  /*aea0*/  LDGSTS.E.BYPASS.LTC128B.128 [R199+0x12000], desc[UR20][R216.64] ;  /* 0x12000000d8c77fae */ /* 0x000fe2000b901d54 */
[----:B------:R-:W-:Y:S01]  /*aeb0*/  IADD3.X R215, R217, UR19, RZ, P0, !PT ;  /* 0x00000013d9d77c10 */ /* 0x000fe200087fe4ff */
[----:B------:R-:W-:Y:S03]  /*aec0*/  IMAD R3, R3, 0x40, R210 ;  /* 0x0000004003037824 */ /* 0x000fe600078e02d2 */
[----:B------:R-:W-:Y:S01]  /*aed0*/  LDGSTS.E.BYPASS.LTC128B.128 [R199+0x14000], desc[UR20][R216.64+0x80] ;  /* 0x14000080d8c77fae */ /* 0x000fe2000b901d54 */
[C---:B------:R-:W-:Y:S01]  /*aee0*/  VIADD R212, R3.reuse, 0x8 ;  /* 0x0000000803d47836 */ /* 0x040fe20000000000 */
[CC--:B------:R-:W-:Y:S03]  /*aef0*/  ISETP.GE.AND P0, PT, R3.reuse, R207.reuse, PT ;  /* 0x000000cf0300720c */ /* 0x0c0fe60003f06270 */
[----:B------:R-:W-:Y:S01]  /*af00*/  LDGSTS.E.BYPASS.LTC128B.128 [R199+0x16000], desc[UR20][R216.64+0x100] ;  /* 0x16000100d8c77fae */ /* 0x000fe2000b901d54 */
[CC--:B------:R-:W-:Y:S04]  /*af10*/  ISETP.GE.OR P0, PT, R3.reuse, R206.reuse, !P0 ;  /* 0x000000ce0300720c */ /* 0x0c0fe80004706670 */
[----:B------:R-:W-:Y:S01]  /*af20*/  LDGSTS.E.BYPASS.LTC128B.128 [R199+0x13000], desc[UR20][R214.64] ;  /* 0x13000000d6c77fae */ /* 0x000fe2000b901d54 */
[C---:B------:R-:W-:Y:S02]  /*af30*/  ISETP.GE.AND P4, PT, R212.reuse, R207, PT ;  /* 0x000000cfd400720c */ /* 0x040fe40003f86270 */
[C---:B------:R-:W-:Y:S02]  /*af40*/  ISETP.GE.AND P2, PT, R212.reuse, R205, PT ;  /* 0x000000cdd400720c */ /* 0x040fe40003f46270 */
[----:B------:R-:W-:Y:S01]  /*af50*/  LDGSTS.E.BYPASS.LTC128B.128 [R199+0x15000], desc[UR20][R214.64+0x80] ;  /* 0x15000080d6c77fae */ /* 0x000fe2000b901d54 */
[C---:B------:R-:W-:Y:S02]  /*af60*/  ISETP.GE.OR P4, PT, R212.reuse, R206, !P4 ;  /* 0x000000ced400720c */ /* 0x040fe40006786670 */
[----:B------:R-:W-:Y:S02]  /*af70*/  ISETP.GE.OR P2, PT, R212, R204, !P2 ;  /* 0x000000ccd400720c */ /* 0x000fe40005746670 */
[----:B------:R1:W-:Y:S01]  /*af80*/  LDGSTS.E.BYPASS.LTC128B.128 [R199+0x17000], desc[UR20][R214.64+0x100] ;  /* 0x17000100d6c77fae */ /* 0x0003e2000b901d54 */
[C---:B------:R-:W-:Y:S04]  /*af90*/  VIADD R212, R3.reuse, 0x11 ;  /* 0x0000001103d47836 */ /* 0x040fe80000000000 */
[----:B------:R-:W-:Y:S05]  /*afa0*/  LDSM.16.M88.4 R132, [R198] ;  /* 0x00000000c684783b */ /* 0x000fea0000000200 */
[----:B------:R-:W2:Y:S05]  /*afb0*/  LDSM.16.M88.4 R136, [R197+0xc000] ;  /* 0x00c00000c588783b */ /* 0x000eaa0000000200 */
[----:B------:R-:W3:Y:S05]  /*afc0*/  LDSM.16.M88.4 R140, [R197+0xc800] ;  /* 0x00c80000c58c783b */ /* 0x000eea0000000200 */
[----:B------:R-:W4:Y:S05]  /*afd0*/  LDSM.16.M88.4 R144, [R197+0xd000] ;  /* 0x00d00000c590783b */ /* 0x000f2a0000000200 */
[----:B------:R-:W5:Y:S01]  /*afe0*/  LDSM.16.M88.4 R148, [R197+0xd800] ;  /* 0x00d80000c594783b */ /* 0x000f620000000200 */
[C---:B-1----:R-:W-:Y:S04]  /*aff0*/  VIADD R214, R3.reuse, 0x1 ;  /* 0x0000000103d67836 */ /* 0x042fe80000000000 */
[----:B------:R-:W0:Y:S01]  /*b000*/  LDGDEPBAR ;  /* 0x00000000000079af */ /* 0x000e220000000000 */
[C---:B------:R-:W-:Y:S04]  /*b010*/  ISETP.GE.AND P6, PT, R214.reuse, R207, PT ;  /* 0x000000cfd600720c */ /* 0x040fe80003fc6270 */
[----:B------:R-:W-:Y:S01]  /*b020*/  LDSM.16.M88.4 R152, [R196] ;  /* 0x00000000c498783b */ /* 0x000fe20000000200 */
[C---:B------:R-:W-:Y:S02]  /*b030*/  ISETP.GE.AND P5, PT, R214.reuse, R205, PT ;  /* 0x000000cdd600720c */ /* 0x040fe40003fa6270 */
[C---:B------:R-:W-:Y:S02]  /*b040*/  ISETP.GE.OR P6, PT, R214.reuse, R206, !P6 ;  /* 0x000000ced600720c */ /* 0x040fe400077c6670 */
[----:B------:R-:W1:Y:S01]  /*b050*/  LDSM.16.M88.4 R156, [R195] ;  /* 0x00000000c39c783b */ /* 0x000e620000000200 */
[----:B------:R-:W-:Y:S01]  /*b060*/  ISETP.GE.OR P5, PT, R214, R204, !P5 ;  /* 0x000000ccd600720c */ /* 0x000fe20006fa6670 */
[C---:B------:R-:W-:Y:S03]  /*b070*/  VIADD R214, R3.reuse, 0x9 ;  /* 0x0000000903d67836 */ /* 0x040fe60000000000 */
[----:B------:R-:W1:Y:S02]  /*b080*/  LDSM.16.M88.4 R160, [R187] ;  /* 0x00000000bba0783b */ /* 0x000e640000000200 */
[C---:B------:R-:W-:Y:S02]  /*b090*/  ISETP.GE.AND P3, PT, R214.reuse, R207, PT ;  /* 0x000000cfd600720c */ /* 0x040fe40003f66270 */
[CC--:B------:R-:W-:Y:S01]  /*b0a0*/  ISETP.GE.AND P1, PT, R214.reuse, R205.reuse, PT ;  /* 0x000000cdd600720c */ /* 0x0c0fe20003f26270 */
[----:B------:R-:W1:Y:S01]  /*b0b0*/  LDSM.16.M88.4 R164, [R186] ;  /* 0x00000000baa4783b */ /* 0x000e620000000200 */
[C---:B--2---:R-:W-:Y:S03]  /*b0c0*/  HMMA.16816.F32 R4, R132.reuse, R136, RZ ;  /* 0x000000888404723c */ /* 0x044fe600000018ff */
[C---:B------:R-:W-:Y:S01]  /*b0d0*/  ISETP.GE.OR P3, PT, R214.reuse, R206, !P3 ;  /* 0x000000ced600720c */ /* 0x040fe20005f66670 */
[----:B------:R-:W2:Y:S01]  /*b0e0*/  LDSM.16.M88.4 R168, [R185] ;  /* 0x00000000b9a8783b */ /* 0x000ea20000000200 */
[-C--:B------:R-:W-:Y:S01]  /*b0f0*/  ISETP.GE.OR P1, PT, R214, R204.reuse, !P1 ;  /* 0x000000ccd600720c */ /* 0x080fe20004f26670 */
[C---:B------:R-:W-:Y:S01]  /*b100*/  HMMA.16816.F32 R8, R132.reuse, R138, RZ ;  /* 0x0000008a8408723c */ /* 0x040fe200000018ff */
[C---:B------:R-:W-:Y:S02]  /*b110*/  VIADD R214, R3.reuse, 0x10 ;  /* 0x0000001003d67836 */ /* 0x040fe40000000000 */
[----:B------:R-:W-:Y:S03]  /*b120*/  LDSM.16.M88.4 R136, [R194] ;  /* 0x00000000c288783b */ /* 0x000fe60000000200 */
[C---:B---3--:R-:W-:Y:S02]  /*b130*/  HMMA.16816.F32 R12, R132.reuse, R140, RZ ;  /* 0x0000008c840c723c */ /* 0x048fe400000018ff */
[----:B------:R-:W-:Y:S04]  /*b140*/  LDSM.16.M88.4 R172, [R191+0xd000] ;  /* 0x00d00000bfac783b */ /* 0x000fe80000000200 */
[C---:B------:R-:W-:Y:S01]  /*b150*/  HMMA.16816.F32 R16, R132.reuse, R142, RZ ;  /* 0x0000008e8410723c */ /* 0x040fe200000018ff */
[----:B------:R-:W3:Y:S05]  /*b160*/  LDSM.16.M88.4 R140, [R191+0xc000] ;  /* 0x00c00000bf8c783b */ /* 0x000eea0000000200 */
[C---:B----4-:R-:W-:Y:S06]  /*b170*/  HMMA.16816.F32 R20, R132.reuse, R144, RZ ;  /* 0x000000908414723c */ /* 0x050fec00000018ff */
[C---:B------:R-:W-:Y:S01]  /*b180*/  HMMA.16816.F32 R24, R132.reuse, R146, RZ ;  /* 0x000000928418723c */ /* 0x040fe200000018ff */
[----:B------:R-:W4:Y:S05]  /*b190*/  LDSM.16.M88.4 R144, [R191+0xc800] ;  /* 0x00c80000bf90783b */ /* 0x000f2a0000000200 */
[C---:B-----5:R-:W-:Y:S06]  /*b1a0*/  HMMA.16816.F32 R28, R132.reuse, R148, RZ ;  /* 0x00000094841c723c */ /* 0x060fec00000018ff */
[----:B------:R-:W-:Y:S01]  /*b1b0*/  HMMA.16816.F32 R32, R132, R150, RZ ;  /* 0x000000968420723c */ /* 0x000fe200000018ff */
[----:B------:R-:W5:Y:S05]  /*b1c0*/  LDSM.16.M88.4 R132, [R191+0xd800] ;  /* 0x00d80000bf84783b */ /* 0x000f6a0000000200 */
[C---:B-1----:R-:W-:Y:S01]  /*b1d0*/  HMMA.16816.F32 R4, R152.reuse, R156, R4 ;  /* 0x0000009c9804723c */ /* 0x042fe20000001804 */
[----:B------:R-:W-:Y:S05]  /*b1e0*/  LDSM.16.M88.4 R148, [R193] ;  /* 0x00000000c194783b */ /* 0x000fea0000000200 */
        /* <DEDUP_REMOVED lines=10> */
[----:B------:R-:W2:Y:S05]  /*b290*/  LDSM.16.M88.4 R152, [R184+0x1800] ;  /* 0x00180000b898783b */ /* 0x000eaa0000000200 */
[C---:B---3--:R-:W-:Y:S01]  /*b2a0*/  HMMA.16816.F32 R4, R136.reuse, R140, R4 ;  /* 0x0000008c8804723c */ /* 0x048fe20000001804 */
[----:B------:R-:W-:Y:S05]  /*b2b0*/  LDSM.16.M88.4 R168, [R197+0xe800] ;  /* 0x00e80000c5a8783b */ /* 0x000fea0000000200 */
        /* <DEDUP_REMOVED lines=8> */
[C---:B-----5:R-:W-:Y:S06]  /*b340*/  HMMA.16816.F32 R28, R136.reuse, R132, R28 ;  /* 0x00000084881c723c */ /* 0x060fec000000181c */
[----:B------:R-:W-:Y:S01]  /*b350*/  HMMA.16816.F32 R32, R136, R134, R32 ;  /* 0x000000868820723c */ /* 0x000fe20000001820 */
[----:B------:R-:W5:Y:S05]  /*b360*/  LDSM.16.M88.4 R132, [R197+0xf800] ;  /* 0x00f80000c584783b */ /* 0x000f6a0000000200 */
[C---:B-1----:R-:W-:Y:S01]  /*b370*/  HMMA.16816.F32 R4, R148.reuse, R156, R4 ;  /* 0x0000009c9404723c */ /* 0x042fe20000001804 */
[----:B------:R-:W-:Y:S05]  /*b380*/  LDSM.16.M88.4 R136, [R196+0x4000] ;  /* 0x00400000c488783b */ /* 0x000fea0000000200 */
        /* <DEDUP_REMOVED lines=10> */
[----:B------:R-:W2:Y:S05]  /*b430*/  LDSM.16.M88.4 R148, [R180] ;  /* 0x00000000b494783b */ /* 0x000eaa0000000200 */
[C---:B---3--:R-:W-:Y:S01]  /*b440*/  HMMA.16816.F32 R4, R140.reuse, R144, R4 ;  /* 0x000000908c04723c */ /* 0x048fe20000001804 */
[----:B------:R-:W-:Y:S05]  /*b450*/  LDSM.16.M88.4 R152, [R191+0xe000] ;  /* 0x00e00000bf98783b */ /* 0x000fea0000000200 */
        /* <DEDUP_REMOVED lines=68> */
[C---:B------:R-:W-:Y:S06]  /*b8a0*/  HMMA.16816.F32 R16, R144.reuse, R162, R16 ;  /* 0x000000a29010723c */ /* 0x040fec0000001810 */
[C---:B------:R-:W-:Y:S06]  /*b8b0*/  HMMA.16816.F32 R20, R144.reuse, R164, R20 ;  /* 0x000000a49014723c */ /* 0x040fec0000001814 */
[C---:B------:R-:W-:Y:S06]  /*b8c0*/  HMMA.16816.F32 R24, R144.reuse, R166, R24 ;  /* 0x000000a69018723c */ /* 0x040fec0000001818 */
[C---:B--2---:R-:W-:Y:S06]  /*b8d0*/  HMMA.16816.F32 R28, R144.reuse, R136, R28 ;  /* 0x00000088901c723c */ /* 0x044fec000000181c */
[----:B------:R-:W-:Y:S01]  /*b8e0*/  HMMA.16816.F32 R32, R144, R138, R32 ;  /* 0x0000008a9020723c */ /* 0x000fe20000001820 */
[----:B------:R-:W2:Y:S05]  /*b8f0*/  LDSM.16.M88.4 R136, [R184+0x4800] ;  /* 0x00480000b888783b */ /* 0x000eaa0000000200 */
[C---:B---3--:R-:W-:Y:S06]  /*b900*/  HMMA.16816.F32 R4, R140.reuse, R152, R4 ;  /* 0x000000988c04723c */ /* 0x048fec0000001804 */
[C---:B------:R-:W-:Y:S06]  /*b910*/  HMMA.16816.F32 R8, R140.reuse, R154, R8 ;  /* 0x0000009a8c08723c */ /* 0x040fec0000001808 */
[C---:B------:R-:W-:Y:S06]  /*b920*/  HMMA.16816.F32 R12, R140.reuse, R168, R12 ;  /* 0x000000a88c0c723c */ /* 0x040fec000000180c */
[C---:B------:R-:W-:Y:S06]  /*b930*/  HMMA.16816.F32 R16, R140.reuse, R170, R16 ;  /* 0x000000aa8c10723c */ /* 0x040fec0000001810 */
[C---:B----4-:R-:W-:Y:S06]  /*b940*/  HMMA.16816.F32 R20, R140.reuse, R172, R20 ;  /* 0x000000ac8c14723c */ /* 0x050fec0000001814 */
[C---:B------:R-:W-:Y:S06]  /*b950*/  HMMA.16816.F32 R24, R140.reuse, R174, R24 ;  /* 0x000000ae8c18723c */ /* 0x040fec0000001818 */
[C---:B-----5:R-:W-:Y:S06]  /*b960*/  HMMA.16816.F32 R28, R140.reuse, R132, R28 ;  /* 0x000000848c1c723c */ /* 0x060fec000000181c */
[----:B------:R-:W-:Y:S01]  /*b970*/  HMMA.16816.F32 R32, R140, R134, R32 ;  /* 0x000000868c20723c */ /* 0x000fe20000001820 */
[----:B------:R-:W3:Y:S05]  /*b980*/  LDSM.16.M88.4 R132, [R184+0x5000] ;  /* 0x00500000b884783b */ /* 0x000eea0000000200 */
[C---:B-1----:R-:W-:Y:S06]  /*b990*/  HMMA.16816.F32 R4, R148.reuse, R156, R4 ;  /* 0x0000009c9404723c */ /* 0x042fec0000001804 */
[C---:B------:R-:W-:Y:S06]  /*b9a0*/  HMMA.16816.F32 R8, R148.reuse, R158, R8 ;  /* 0x0000009e9408723c */ /* 0x040fec0000001808 */
[C---:B--2---:R-:W-:Y:S06]  /*b9b0*/  HMMA.16816.F32 R12, R148.reuse, R136, R12 ;  /* 0x00000088940c723c */ /* 0x044fec000000180c */
[C---:B------:R-:W-:Y:S01]  /*b9c0*/  HMMA.16816.F32 R16, R148.reuse, R138, R16 ;  /* 0x0000008a9410723c */ /* 0x040fe20000001810 */
[----:B------:R-:W1:Y:S01]  /*b9d0*/  LDSM.16.M88.4 R136, [R184+0x5800] ;  /* 0x00580000b888783b */ /* 0x000e620000000200 */
[----:B------:R-:W-:Y:S04]  /*b9e0*/  DEPBAR.LE SB0, 0x0 ;  /* 0x000080000000791a */ /* 0x000fe80000000000 */
[----:B------:R-:W-:Y:S01]  /*b9f0*/  FSEL R215, R4, -INF , !P0 ;  /* 0xff80000004d77808 */ /* 0x000fe20004000000 */
[----:B------:R-:W-:Y:S01]  /*ba00*/  BAR.SYNC.DEFER_BLOCKING 0x0 ;  /* 0x0000000000007b1d */ /* 0x000fe20000010000 */
[----:B------:R-:W-:Y:S03]  /*ba10*/  ISETP.GE.AND P0, PT, R3, R205, PT ;  /* 0x000000cd0300720c */ /* 0x000fe60003f06270 */
[----:B------:R-:W-:Y:S02]  /*ba20*/  FSEL R221, R5, -INF , !P6 ;  /* 0xff80000005dd7808 */ /* 0x000fe40007000000 */
[----:B------:R-:W-:Y:S02]  /*ba30*/  ISETP.GE.OR P0, PT, R3, R204, !P0 ;  /* 0x000000cc0300720c */ /* 0x000fe40004706670 */
[----:B------:R-:W-:Y:S02]  /*ba40*/  FSEL R223, R8, -INF , !P4 ;  /* 0xff80000008df7808 */ /* 0x000fe40006000000 */
[----:B------:R-:W-:Y:S01]  /*ba50*/  FSEL R219, R6, -INF , !P0 ;  /* 0xff80000006db7808 */ /* 0x000fe20004000000 */
[C---:B---3--:R-:W-:Y:S05]  /*ba60*/  HMMA.16816.F32 R20, R148.reuse, R132, R20 ;  /* 0x000000849414723c */ /* 0x048fea0000001814 */
[----:B------:R-:W-:Y:S01]  /*ba70*/  FSEL R217, R7, -INF , !P5 ;  /* 0xff80000007d97808 */ /* 0x000fe20006800000 */
[C---:B------:R-:W-:Y:S03]  /*ba80*/  HMMA.16816.F32 R24, R148.reuse, R134, R24 ;  /* 0x000000869418723c */ /* 0x040fe60000001818 */
[C---:B------:R-:W-:Y:S02]  /*ba90*/  ISETP.GE.AND P6, PT, R212.reuse, R207, PT ;  /* 0x000000cfd400720c */ /* 0x040fe40003fc6270 */
[----:B------:R-:W-:Y:S02]  /*baa0*/  ISETP.GE.AND P4, PT, R212, R205, PT ;  /* 0x000000cdd400720c */ /* 0x000fe40003f86270 */
[C---:B------:R-:W-:Y:S02]  /*bab0*/  ISETP.GE.AND P0, PT, R214.reuse, R207, PT ;  /* 0x000000cfd600720c */ /* 0x040fe40003f06270 */
[----:B------:R-:W-:Y:S02]  /*bac0*/  ISETP.GE.AND P5, PT, R214, R205, PT ;  /* 0x000000cdd600720c */ /* 0x000fe40003fa6270 */
[C---:B------:R-:W-:Y:S02]  /*bad0*/  ISETP.GE.OR P6, PT, R212.reuse, R206, !P6 ;  /* 0x000000ced400720c */ /* 0x040fe400077c6670 */
[----:B------:R-:W-:Y:S01]  /*bae0*/  ISETP.GE.OR P4, PT, R212, R204, !P4 ;  /* 0x000000ccd400720c */ /* 0x000fe20006786670 */
[C---:B------:R-:W-:Y:S01]  /*baf0*/  VIADD R212, R3.reuse, 0x19 ;  /* 0x0000001903d47836 */ /* 0x040fe20000000000 */
[C---:B------:R-:W-:Y:S02]  /*bb00*/  ISETP.GE.OR P0, PT, R214.reuse, R206, !P0 ;  /* 0x000000ced600720c */ /* 0x040fe40004706670 */
[----:B------:R-:W-:Y:S01]  /*bb10*/  ISETP.GE.OR P5, PT, R214, R204, !P5 ;  /* 0x000000ccd600720c */ /* 0x000fe20006fa6670 */
[----:B------:R-:W-:Y:S01]  /*bb20*/  VIADD R214, R3, 0x18 ;  /* 0x0000001803d67836 */ /* 0x000fe20000000000 */
[----:B------:R-:W-:Y:S01]  /*bb30*/  FSEL R227, R10, -INF , !P2 ;  /* 0xff8000000ae37808 */ /* 0x000fe20005000000 */
[C---:B-1----:R-:W-:Y:S03]  /*bb40*/  HMMA.16816.F32 R28, R148.reuse, R136, R28 ;  /* 0x00000088941c723c */ /* 0x042fe6000000181c */
[----:B------:R-:W-:Y:S02]  /*bb50*/  FSEL R252, R12, -INF , !P0 ;  /* 0xff8000000cfc7808 */ /* 0x000fe40004000000 */
[----:B------:R-:W-:Y:S01]  /*bb60*/  FSEL R229, R9, -INF , !P3 ;  /* 0xff80000009e57808 */ /* 0x000fe20005800000 */
[----:B------:R-:W-:Y:S03]  /*bb70*/  HMMA.16816.F32 R32, R148, R138, R32 ;  /* 0x0000008a9420723c */ /* 0x000fe60000001820 */
[C---:B------:R-:W-:Y:S02]  /*bb80*/  ISETP.GE.AND P2, PT, R212.reuse, R207, PT ;  /* 0x000000cfd400720c */ /* 0x040fe40003f46270 */
[----:B------:R-:W-:Y:S02]  /*bb90*/  FSEL R225, R11, -INF , !P1 ;  /* 0xff8000000be17808 */ /* 0x000fe40004800000 */
        /* <DEDUP_REMOVED lines=9> */
[----:B------:R-:W-:Y:S02]  /*bc30*/  FSEL R250, R13, -INF , !P6 ;  /* 0xff8000000dfa7808 */ /* 0x000fe40007000000 */
[----:B------:R-:W-:Y:S02]  /*bc40*/  FSEL R246, R16, -INF , !P3 ;  /* 0xff80000010f67808 */ /* 0x000fe40005800000 */
[----:B------:R-:W-:Y:S02]  /*bc50*/  FSEL R242, R15, -INF , !P4 ;  /* 0xff8000000ff27808 */ /* 0x000fe40006000000 */
[C---:B------:R-:W-:Y:S02]  /*bc60*/  ISETP.GE.AND P6, PT, R212.reuse, R207, PT ;  /* 0x000000cfd400720c */ /* 0x040fe40003fc6270 */
[----:B------:R-:W-:Y:S02]  /*bc70*/  ISETP.GE.AND P3, PT, R212, R205, PT ;  /* 0x000000cdd400720c */ /* 0x000fe40003f66270 */
[----:B------:R-:W-:Y:S02]  /*bc80*/  ISETP.GE.AND P4, PT, R214, R207, PT ;  /* 0x000000cfd600720c */ /* 0x000fe40003f86270 */
[C---:B------:R-:W-:Y:S02]  /*bc90*/  ISETP.GE.OR P6, PT, R212.reuse, R206, !P6 ;  /* 0x000000ced400720c */ /* 0x040fe400077c6670 */
[----:B------:R-:W-:Y:S01]  /*bca0*/  ISETP.GE.OR P3, PT, R212, R204, !P3 ;  /* 0x000000ccd400720c */ /* 0x000fe20005f66670 */
[C---:B------:R-:W-:Y:S01]  /*bcb0*/  VIADD R212, R3.reuse, 0x29 ;  /* 0x0000002903d47836 */ /* 0x040fe20000000000 */
[----:B------:R-:W-:Y:S02]  /*bcc0*/  ISETP.GE.OR P4, PT, R214, R206, !P4 ;  /* 0x000000ced600720c */ /* 0x000fe40006786670 */
[----:B------:R-:W-:Y:S02]  /*bcd0*/  FSEL R244, R14, -INF , !P5 ;  /* 0xff8000000ef47808 */ /* 0x000fe40006800000 */
[----:B------:R-:W-:Y:S02]  /*bce0*/  FSEL R240, R18, -INF , !P1 ;  /* 0xff80000012f07808 */ /* 0x000fe40004800000 */
[----:B------:R-:W-:Y:S02]  /*bcf0*/  FSEL R234, R20, -INF , !P4 ;  /* 0xff80000014ea7808 */ /* 0x000fe40006000000 */
[----:B------:R-:W-:Y:S02]  /*bd00*/  ISETP.GE.AND P5, PT, R214, R205, PT ;  /* 0x000000cdd600720c */ /* 0x000fe40003fa6270 */
[C---:B------:R-:W-:Y:S02]  /*bd10*/  ISETP.GE.AND P1, PT, R212.reuse, R207, PT ;  /* 0x000000cfd400720c */ /* 0x040fe40003f26270 */
[----:B------:R-:W-:Y:S02]  /*bd20*/  ISETP.GE.AND P4, PT, R212, R205, PT ;  /* 0x000000cdd400720c */ /* 0x000fe40003f86270 */
[----:B------:R-:W-:Y:S01]  /*bd30*/  ISETP.GE.OR P5, PT, R214, R204, !P5 ;  /* 0x000000ccd600720c */ /* 0x000fe20006fa6670 */
[----:B------:R-:W-:Y:S01]  /*bd40*/  VIADD R214, R3, 0x28 ;  /* 0x0000002803d67836 */ /* 0x000fe20000000000 */
[C---:B------:R-:W-:Y:S02]  /*bd50*/  ISETP.GE.OR P1, PT, R212.reuse, R206, !P1 ;  /* 0x000000ced400720c */ /* 0x040fe40004f26670 */
[----:B------:R-:W-:Y:S02]  /*bd60*/  ISETP.GE.OR P4, PT, R212, R204, !P4 ;  /* 0x000000ccd400720c */ /* 0x000fe40006786670 */
[----:B------:R-:W-:Y:S02]  /*bd70*/  FMNMX.FTZ R212, R215, R0, !PT ;  /* 0x00000000d7d47209 */ /* 0x000fe40007810000 */
[----:B------:R-:W-:Y:S02]  /*bd80*/  FSEL R248, R17, -INF , !P2 ;  /* 0xff80000011f87808 */ /* 0x000fe40005000000 */
[----:B------:R-:W-:Y:S01]  /*bd90*/  FMNMX.FTZ R216, R221, R212, !PT ;  /* 0x000000d4ddd87209 */ /* 0x000fe20007810000 */
[----:B------:R-:W-:Y:S01]  /*bda0*/  VIADD R212, R3, 0x31 ;  /* 0x0000003103d47836 */ /* 0x000fe20000000000 */
[CC--:B------:R-:W-:Y:S02]  /*bdb0*/  ISETP.GE.AND P2, PT, R214.reuse, R207.reuse, PT ;  /* 0x000000cfd600720c */ /* 0x0c0fe40003f46270 */
[----:B------:R-:W-:Y:S02]  /*bdc0*/  FMNMX.FTZ R216, R223, R216, !PT ;  /* 0x000000d8dfd87209 */ /* 0x000fe40007810000 */
[----:B------:R-:W-:Y:S02]  /*bdd0*/  ISETP.GE.OR P2, PT, R214, R206, !P2 ;  /* 0x000000ced600720c */ /* 0x000fe40005746670 */
[----:B------:R-:W-:Y:S02]  /*bde0*/  FMNMX.FTZ R231, R229, R216, !PT ;  /* 0x000000d8e5e77209 */ /* 0x000fe40007810000 */
[----:B------:R-:W-:Y:S02]  /*bdf0*/  FSEL R226, R22, -INF , !P5 ;  /* 0xff80000016e27808 */ /* 0x000fe40006800000 */
[----:B------:R-:W-:Y:S02]  /*be00*/  FSEL R232, R24, -INF , !P2 ;  /* 0xff80000018e87808 */ /* 0x000fe40005000000 */
[C---:B------:R-:W-:Y:S02]  /*be10*/  ISETP.GE.AND P5, PT, R212.reuse, R207, PT ;  /* 0x000000cfd400720c */ /* 0x040fe40003fa6270 */
[-C--:B------:R-:W-:Y:S02]  /*be20*/  ISETP.GE.AND P2, PT, R212, R205.reuse, PT ;  /* 0x000000cdd400720c */ /* 0x080fe40003f46270 */
[----:B------:R-:W-:Y:S02]  /*be30*/  FSEL R238, R19, -INF , !P0 ;  /* 0xff80000013ee7808 */ /* 0x000fe40004000000 */
[----:B------:R-:W-:Y:S02]  /*be40*/  ISETP.GE.AND P0, PT, R214, R205, PT ;  /* 0x000000cdd600720c */ /* 0x000fe40003f06270 */
[----:B------:R-:W-:Y:S02]  /*be50*/  FMNMX.FTZ R231, R252, R231, !PT ;  /* 0x000000e7fce77209 */ /* 0x000fe40007810000 */
[C---:B------:R-:W-:Y:S02]  /*be60*/  ISETP.GE.OR P5, PT, R212.reuse, R206, !P5 ;  /* 0x000000ced400720c */ /* 0x040fe40006fa6670 */
[----:B------:R-:W-:Y:S02]  /*be70*/  ISETP.GE.OR P2, PT, R212, R204, !P2 ;  /* 0x000000ccd400720c */ /* 0x000fe40005746670 */
[----:B------:R-:W-:Y:S02]  /*be80*/  FMNMX.FTZ R212, R219, R2, !PT ;  /* 0x00000002dbd47209 */ /* 0x000fe40007810000 */
[----:B------:R-:W-:Y:S01]  /*be90*/  ISETP.GE.OR P0, PT, R214, R204, !P0 ;  /* 0x000000ccd600720c */ /* 0x000fe20004706670 */
[----:B------:R-:W-:Y:S01]  /*bea0*/  VIADD R214, R3, 0x30 ;  /* 0x0000003003d67836 */ /* 0x000fe20000000000 */
[----:B------:R-:W-:Y:S02]  /*beb0*/  FMNMX.FTZ R231, R250, R231, !PT ;  /* 0x000000e7fae77209 */ /* 0x000fe40007810000 */
[----:B------:R-:W-:Y:S02]  /*bec0*/  FMNMX.FTZ R212, R217, R212, !PT ;  /* 0x000000d4d9d47209 */ /* 0x000fe40007810000 */
[----:B------:R-:W-:Y:S02]  /*bed0*/  FMNMX.FTZ R231, R246, R231, !PT ;  /* 0x000000e7f6e77209 */ /* 0x000fe40007810000 */
[----:B------:R-:W-:Y:S02]  /*bee0*/  FSEL R230, R21, -INF , !P6 ;  /* 0xff80000015e67808 */ /* 0x000fe40007000000 */
[----:B------:R-:W-:Y:S02]  /*bef0*/  FSEL R224, R23, -INF , !P3 ;  /* 0xff80000017e07808 */ /* 0x000fe40005800000 */
[C---:B------:R-:W-:Y:S02]  /*bf00*/  ISETP.GE.AND P6, PT, R214.reuse, R207, PT ;  /* 0x000000cfd600720c */ /* 0x040fe40003fc6270 */
[----:B------:R-:W-:Y:S02]  /*bf10*/  ISETP.GE.AND P3, PT, R214, R205, PT ;  /* 0x000000cdd600720c */ /* 0x000fe40003f66270 */
[----:B------:R-:W-:Y:S02]  /*bf20*/  FMNMX.FTZ R212, R227, R212, !PT ;  /* 0x000000d4e3d47209 */ /* 0x000fe40007810000 */
[----:B------:R-:W-:Y:S02]  /*bf30*/  FMNMX.FTZ R233, R248, R231, !PT ;  /* 0x000000e7f8e97209 */ /* 0x000fe40007810000 */
[C---:B------:R-:W-:Y:S02]  /*bf40*/  ISETP.GE.OR P6, PT, R214.reuse, R206, !P6 ;  /* 0x000000ced600720c */ /* 0x040fe400077c6670 */
[----:B------:R-:W-:Y:S01]  /*bf50*/  ISETP.GE.OR P3, PT, R214, R204, !P3 ;  /* 0x000000ccd600720c */ /* 0x000fe20005f66670 */
[----:B------:R-:W-:Y:S01]  /*bf60*/  VIADD R214, R3, 0x38 ;  /* 0x0000003803d67836 */ /* 0x000fe20000000000 */
[----:B------:R-:W-:Y:S01]  /*bf70*/  FMNMX.FTZ R231, R225, R212, !PT ;  /* 0x000000d4e1e77209 */ /* 0x000fe20007810000 */
[----:B------:R-:W-:Y:S01]  /*bf80*/  VIADD R3, R3, 0x39 ;  /* 0x0000003903037836 */ /* 0x000fe20000000000 */
[----:B------:R-:W-:Y:S02]  /*bf90*/  FMNMX.FTZ R233, R234, R233, !PT ;  /* 0x000000e9eae97209 */ /* 0x000fe40007810000 */
[----:B------:R-:W-:Y:S02]  /*bfa0*/  FSEL R236, R25, -INF , !P1 ;  /* 0xff80000019ec7808 */ /* 0x000fe40004800000 */
[----:B------:R-:W-:Y:S02]  /*bfb0*/  FMNMX.FTZ R231, R244, R231, !PT ;  /* 0x000000e7f4e77209 */ /* 0x000fe40007810000 */
[----:B------:R-:W-:Y:S02]  /*bfc0*/  ISETP.GE.AND P1, PT, R214, R207, PT ;  /* 0x000000cfd600720c */ /* 0x000fe40003f26270 */
[----:B------:R-:W-:Y:S02]  /*bfd0*/  FMNMX.FTZ R233, R230, R233, !PT ;  /* 0x000000e9e6e97209 */ /* 0x000fe40007810000 */
[----:B------:R-:W-:Y:S02]  /*bfe0*/  FMNMX.FTZ R231, R242, R231, !PT ;  /* 0x000000e7f2e77209 */ /* 0x000fe40007810000 */
[-C--:B------:R-:W-:Y:S02]  /*bff0*/  ISETP.GE.OR P1, PT, R214, R206.reuse, !P1 ;  /* 0x000000ced600720c */ /* 0x080fe40004f26670 */
[----:B------:R-:W-:Y:S02]  /*c000*/  FMNMX.FTZ R233, R232, R233, !PT ;  /* 0x000000e9e8e97209 */ /* 0x000fe40007810000 */
[----:B------:R-:W-:Y:S02]  /*c010*/  FMNMX.FTZ R231, R240, R231, !PT ;  /* 0x000000e7f0e77209 */ /* 0x000fe40007810000 */
[----:B------:R-:W-:Y:S02]  /*c020*/  FSEL R220, R28, -INF , !P6 ;  /* 0xff8000001cdc7808 */ /* 0x000fe40007000000 */
[----:B------:R-:W-:Y:S02]  /*c030*/  FMNMX.FTZ R235, R236, R233, !PT ;  /* 0x000000e9eceb7209 */ /* 0x000fe40007810000 */
[----:B------:R-:W-:Y:S02]  /*c040*/  FSEL R216, R32, -INF , !P1 ;  /* 0xff80000020d87808 */ /* 0x000fe40004800000 */
[----:B------:R-:W-:Y:S02]  /*c050*/  PLOP3.LUT P1, PT, PT, PT, UP0, 0x80, 0x0 ;  /* 0x000000000000781c */ /* 0x000fe40003f2f008 */
[----:B------:R-:W-:Y:S02]  /*c060*/  FSEL R222, R27, -INF , !P4 ;  /* 0xff8000001bde7808 */ /* 0x000fe40006000000 */
[----:B------:R-:W-:Y:S02]  /*c070*/  FMNMX.FTZ R233, R238, R231, !PT ;  /* 0x000000e7eee97209 */ /* 0x000fe40007810000 */
[----:B------:R-:W-:Y:S02]  /*c080*/  ISETP.GE.AND P4, PT, R3, R207, PT ;  /* 0x000000cf0300720c */ /* 0x000fe40003f86270 */
[----:B------:R-:W-:Y:S02]  /*c090*/  FSEL R218, R29, -INF , !P5 ;  /* 0xff8000001dda7808 */ /* 0x000fe40006800000 */
[----:B------:R-:W-:Y:S02]  /*c0a0*/  FMNMX.FTZ R231, R220, R235, !PT ;  /* 0x000000ebdce77209 */ /* 0x000fe40007810000 */
[----:B------:R-:W-:Y:S02]  /*c0b0*/  FSEL R228, R26, -INF , !P0 ;  /* 0xff8000001ae47808 */ /* 0x000fe40004000000 */
[----:B------:R-:W-:Y:S02]  /*c0c0*/  ISETP.GE.AND P0, PT, R214, R205, PT ;  /* 0x000000cdd600720c */ /* 0x000fe40003f06270 */
[----:B------:R-:W-:Y:S02]  /*c0d0*/  ISETP.GE.OR P4, PT, R3, R206, !P4 ;  /* 0x000000ce0300720c */ /* 0x000fe40006786670 */
[----:B------:R-:W-:Y:S02]  /*c0e0*/  FMNMX.FTZ R233, R226, R233, !PT ;  /* 0x000000e9e2e97209 */ /* 0x000fe40007810000 */
[----:B------:R-:W-:Y:S02]  /*c0f0*/  FMNMX.FTZ R231, R218, R231, !PT ;  /* 0x000000e7dae77209 */ /* 0x000fe40007810000 */
[----:B------:R-:W-:Y:S02]  /*c100*/  ISETP.GE.OR P0, PT, R214, R204, !P0 ;  /* 0x000000ccd600720c */ /* 0x000fe40004706670 */
[----:B------:R-:W-:Y:S02]  /*c110*/  FSEL R214, R33, -INF , !P4 ;  /* 0xff80000021d67808 */ /* 0x000fe40006000000 */
[----:B------:R-:W-:Y:S02]  /*c120*/  FMNMX.FTZ R233, R224, R233, !PT ;  /* 0x000000e9e0e97209 */ /* 0x000fe40007810000 */
[----:B------:R-:W-:Y:S02]  /*c130*/  FMNMX.FTZ R231, R216, R231, !PT ;  /* 0x000000e7d8e77209 */ /* 0x000fe40007810000 */
[----:B------:R-:W-:Y:S02]  /*c140*/  FSEL R212, R30, -INF , !P3 ;  /* 0xff8000001ed47808 */ /* 0x000fe40005800000 */
[----:B------:R-:W-:Y:S02]  /*c150*/  FMNMX.FTZ R233, R228, R233, !PT ;  /* 0x000000e9e4e97209 */ /* 0x000fe40007810000 */
[----:B------:R-:W-:Y:S01]  /*c160*/  FMNMX.FTZ R231, R214, R231, !PT ;  /* 0x000000e7d6e77209 */ /* 0x000fe20007810000 */
[----:B------:R-:W-:Y:S06]  /*c170*/  @P1 BRA `(.L_x_308) ;  /* 0xffffffe8009c1947 */ /* 0x000fec000383ffff */
.L_x_307:
[----:B------:R-:W-:Y:S01]  /*c180*/  FMNMX.FTZ R5, R222, R233, !PT ;  /* 0x000000e9de057209 */ /* 0x000fe20007810000 */
[----:B------:R-:W2:Y:S01]  /*c190*/  SHFL.BFLY PT, R4, R231, 0x2, 0x1f ;  /* 0x0c401f00e7047f89 */ /* 0x000ea200000e0000 */
[----:B------:R-:W-:Y:S01]  /*c1a0*/  FSEL R146, R31, -INF , !P2 ;  /* 0xff8000001f927808 */ /* 0x000fe20005000000 */
[----:B------:R-:W-:Y:S01]  /*c1b0*/  UISETP.GT.AND UP0, UPT, UR12, UR15, UPT ;  /* 0x0000000f0c00728c */ /* 0x000fe2000bf04270 */
[----:B------:R-:W-:Y:S05]  /*c1c0*/  FMNMX.FTZ R5, R212, R5, !PT ;  /* 0x00000005d4057209 */ /* 0x000fea0007810000 */
[----:B------:R-:W-:Y:S01]  /*c1d0*/  LDSM.16.MT88.4 R12, [R192+0x12000] ;  /* 0x01200000c00c783b */ /* 0x000fe20000004200 */
[C---:B------:R-:W-:Y:S01]  /*c1e0*/  ISETP.GE.AND P1, PT, R3.reuse, R205, PT ;  /* 0x000000cd0300720c */ /* 0x040fe20003f26270 */
[----:B------:R-:W-:Y:S01]  /*c1f0*/  UMOV UR24, UR12 ;  /* 0x0000000c00187c82 */ /* 0x000fe20008000000 */
[----:B------:R-:W-:Y:S02]  /*c200*/  FSEL R144, R34, -INF , !P0 ;  /* 0xff80000022907808 */ /* 0x000fe40004000000 */
[----:B------:R-:W-:Y:S02]  /*c210*/  FMNMX.FTZ R5, R146, R5, !PT ;  /* 0x0000000592057209 */ /* 0x000fe40007810000 */
[----:B------:R-:W-:Y:S01]  /*c220*/  ISETP.GE.OR P1, PT, R3, R204, !P1 ;  /* 0x000000cc0300720c */ /* 0x000fe20004f26670 */
[----:B------:R-:W-:Y:S01]  /*c230*/  LDSM.16.MT88.4 R20, [R190+0x12000] ;  /* 0x01200000be14783b */ /* 0x000fe20000004200 */
[----:B-1----:R-:W-:Y:S02]  /*c240*/  FMNMX.FTZ R8, R144, R5, !PT ;  /* 0x0000000590087209 */ /* 0x002fe40007810000 */
[----:B------:R-:W-:Y:S04]  /*c250*/  FSEL R133, R35, -INF , !P1 ;  /* 0xff80000023857808 */ /* 0x000fe80004800000 */
[----:B------:R-:W-:Y:S01]  /*c260*/  FMNMX.FTZ R6, R133, R8, !PT ;  /* 0x0000000885067209 */ /* 0x000fe20007810000 */
[----:B------:R-:W-:Y:S08]  /*c270*/  LDSM.16.MT88.4 R28, [R189+0x12000] ;  /* 0x01200000bd1c783b */ /* 0x000ff00000004200 */
[----:B------:R-:W1:Y:S08]  /*c280*/  SHFL.BFLY PT, R3, R6, 0x2, 0x1f ;  /* 0x0c401f0006037f89 */ /* 0x000e7000000e0000 */
[----:B------:R-:W-:Y:S08]  /*c290*/  LDSM.16.MT88.4 R140, [R189+0x14800] ;  /* 0x01480000bd8c783b */ /* 0x000ff00000004200 */
[----:B------:R-:W-:Y:S08]  /*c2a0*/  LDSM.16.MT88.4 R148, [R190+0x15800] ;  /* 0x01580000be94783b */ /* 0x000ff00000004200 */
[----:B------:R-:W-:Y:S08]  /*c2b0*/  LDSM.16.MT88.4 R152, [R189+0x15800] ;  /* 0x01580000bd98783b */ /* 0x000ff00000004200 */
[----:B------:R-:W-:Y:S08]  /*c2c0*/  LDSM.16.MT88.4 R156, [R188+0x15800] ;  /* 0x01580000bc9c783b */ /* 0x000ff00000004200 */
[----:B------:R-:W-:Y:S01]  /*c2d0*/  LDSM.16.MT88.4 R160, [R192+0x17800] ;  /* 0x01780000c0a0783b */ /* 0x000fe20000004200 */
[----:B--2---:R-:W-:Y:S02]  /*c2e0*/  FMNMX.FTZ R231, R231, R4, !PT ;  /* 0x00000004e7e77209 */ /* 0x004fe40007810000 */
[----:B-1----:R-:W-:Y:S05]  /*c2f0*/  FMNMX.FTZ R4, R6, R3, !PT ;  /* 0x0000000306047209 */ /* 0x002fea0007810000 */
[----:B------:R-:W1:Y:S08]  /*c300*/  SHFL.BFLY PT, R132, R231, 0x1, 0x1f ;  /* 0x0c201f00e7847f89 */ /* 0x000e7000000e0000 */
[----:B------:R-:W2:Y:S01]  /*c310*/  SHFL.BFLY PT, R3, R4, 0x1, 0x1f ;  /* 0x0c201f0004037f89 */ /* 0x000ea200000e0000 */
[----:B-1----:R-:W-:Y:S04]  /*c320*/  FMNMX.FTZ R132, R231, R132, !PT ;  /* 0x00000084e7847209 */ /* 0x002fe80007810000 */
[C---:B------:R-:W-:Y:S01]  /*c330*/  FSETP.NEU.FTZ.AND P1, PT, R132.reuse, -INF , PT ;  /* 0xff8000008400780b */ /* 0x040fe20003f3d000 */
[----:B------:R-:W-:Y:S01]  /*c340*/  FMUL.FTZ R147, R132, UR4 ;  /* 0x0000000484937c20 */ /* 0x000fe20008410000 */
[----:B--2---:R-:W-:Y:S02]  /*c350*/  FMNMX.FTZ R3, R4, R3, !PT ;  /* 0x0000000304037209 */ /* 0x004fe40007810000 */
[----:B------:R-:W-:Y:S02]  /*c360*/  FSEL R5, R132, RZ, P1 ;  /* 0x000000ff84057208 */ /* 0x000fe40000800000 */
[C---:B------:R-:W-:Y:S01]  /*c370*/  FSETP.NEU.FTZ.AND P0, PT, R3.reuse, -INF , PT ;  /* 0xff8000000300780b */ /* 0x040fe20003f1d000 */
[----:B------:R-:W-:Y:S01]  /*c380*/  FMUL.FTZ R145, R3, UR4 ;  /* 0x0000000403917c20 */ /* 0x000fe20008410000 */
[----:B------:R-:W-:Y:S01]  /*c390*/  FSEL R147, R147, RZ, P1 ;  /* 0x000000ff93937208 */ /* 0x000fe20000800000 */
[----:B------:R-:W-:Y:S01]  /*c3a0*/  FADD.FTZ R0, -R5, R0 ;  /* 0x0000000005007221 */ /* 0x000fe20000010100 */
[----:B------:R-:W-:Y:S02]  /*c3b0*/  FSEL R5, R3, RZ, P0 ;  /* 0x000000ff03057208 */ /* 0x000fe40000000000 */
[----:B------:R-:W-:Y:S01]  /*c3c0*/  FSEL R145, R145, RZ, P0 ;  /* 0x000000ff91917208 */ /* 0x000fe20000000000 */
[----:B------:R-:W-:Y:S01]  /*c3d0*/  FMUL.FTZ R6, R0, UR4 ;  /* 0x0000000400067c20 */ /* 0x000fe20008410000 */
[--C-:B------:R-:W-:Y:S01]  /*c3e0*/  FFMA.FTZ R169, R215, UR4, -R147.reuse ;  /* 0x00000004d7a97c23 */ /* 0x100fe20008010893 */
[----:B------:R-:W-:Y:S01]  /*c3f0*/  FADD.FTZ R0, -R5, R2 ;  /* 0x0000000205007221 */ /* 0x000fe20000010100 */
[----:B------:R-:W-:Y:S01]  /*c400*/  FFMA.FTZ R166, R221, UR4, -R147 ;  /* 0x00000004dda67c23 */ /* 0x000fe20008010893 */
[--C-:B------:R-:W-:Y:S01]  /*c410*/  FFMA.FTZ R171, R219, UR4, -R145.reuse ;  /* 0x00000004dbab7c23 */ /* 0x100fe20008010891 */
[--C-:B------:R-:W-:Y:S01]  /*c420*/  FFMA.FTZ R135, R217, UR4, -R145.reuse ;  /* 0x00000004d9877c23 */ /* 0x100fe20008010891 */
[--C-:B------:R-:W-:Y:S01]  /*c430*/  FFMA.FTZ R134, R227, UR4, -R145.reuse ;  /* 0x00000004e3867c23 */ /* 0x100fe20008010891 */
[----:B------:R-:W-:Y:S01]  /*c440*/  FFMA.FTZ R167, R225, UR4, -R145 ;  /* 0x00000004e1a77c23 */ /* 0x000fe20008010891 */
[--C-:B------:R-:W-:Y:S01]  /*c450*/  FFMA.FTZ R165, R223, UR4, -R147.reuse ;  /* 0x00000004dfa57c23 */ /* 0x100fe20008010893 */
[----:B------:R-:W-:Y:S01]  /*c460*/  FFMA.FTZ R164, R229, UR4, -R147 ;  /* 0x00000004e5a47c23 */ /* 0x000fe20008010893 */
[----:B------:R-:W-:Y:S01]  /*c470*/  FMUL.FTZ R8, R0, UR4 ;  /* 0x0000000400087c20 */ /* 0x000fe20008410000 */
[----:B------:R-:W-:Y:S01]  /*c480*/  MUFU.EX2 R169, R169 ;  /* 0x000000a900a97308 */ /* 0x000fe20000000800 */
[--C-:B------:R-:W-:Y:S01]  /*c490*/  FFMA.FTZ R172, R244, UR4, -R145.reuse ;  /* 0x00000004f4ac7c23 */ /* 0x100fe20008010891 */
[--C-:B------:R-:W-:Y:S01]  /*c4a0*/  FFMA.FTZ R215, R242, UR4, -R145.reuse ;  /* 0x00000004f2d77c23 */ /* 0x100fe20008010891 */
[--C-:B------:R-:W-:Y:S01]  /*c4b0*/  FFMA.FTZ R174, R240, UR4, -R145.reuse ;  /* 0x00000004f0ae7c23 */ /* 0x100fe20008010891 */
[--C-:B------:R-:W-:Y:S01]  /*c4c0*/  FFMA.FTZ R217, R238, UR4, -R145.reuse ;  /* 0x00000004eed97c23 */ /* 0x100fe20008010891 */
[--C-:B------:R-:W-:Y:S01]  /*c4d0*/  FFMA.FTZ R223, R226, UR4, -R145.reuse ;  /* 0x00000004e2df7c23 */ /* 0x100fe20008010891 */
[--C-:B------:R-:W-:Y:S01]  /*c4e0*/  FFMA.FTZ R224, R224, UR4, -R145.reuse ;  /* 0x00000004e0e07c23 */ /* 0x100fe20008010891 */
[--C-:B------:R-:W-:Y:S03]  /*c4f0*/  FFMA.FTZ R225, R228, UR4, -R145.reuse ;  /* 0x00000004e4e17c23 */ /* 0x100fe60008010891 */
[----:B------:R-:W1:Y:S01]  /*c500*/  MUFU.EX2 R166, R166 ;  /* 0x000000a600a67308 */ /* 0x000e620000000800 */
[--C-:B------:R-:W-:Y:S01]  /*c510*/  FFMA.FTZ R222, R222, UR4, -R145.reuse ;  /* 0x00000004dede7c23 */ /* 0x100fe20008010891 */
[--C-:B------:R-:W-:Y:S01]  /*c520*/  FFMA.FTZ R212, R212, UR4, -R145.reuse ;  /* 0x00000004d4d47c23 */ /* 0x100fe20008010891 */
[--C-:B------:R-:W-:Y:S01]  /*c530*/  FFMA.FTZ R231, R146, UR4, -R145.reuse ;  /* 0x0000000492e77c23 */ /* 0x100fe20008010891 */
[----:B------:R-:W-:Y:S01]  /*c540*/  FFMA.FTZ R133, R133, UR4, -R145 ;  /* 0x0000000485857c23 */ /* 0x000fe20008010891 */
[--C-:B------:R-:W-:Y:S01]  /*c550*/  FFMA.FTZ R168, R252, UR4, -R147.reuse ;  /* 0x00000004fca87c23 */ /* 0x100fe20008010893 */
[--C-:B------:R-:W-:Y:S01]  /*c560*/  FFMA.FTZ R173, R250, UR4, -R147.reuse ;  /* 0x00000004faad7c23 */ /* 0x100fe20008010893 */
[--C-:B------:R-:W-:Y:S03]  /*c570*/  FFMA.FTZ R170, R246, UR4, -R147.reuse ;  /* 0x00000004f6aa7c23 */ /* 0x100fe60008010893 */
        /* <DEDUP_REMOVED lines=8> */
[----:B------:R-:W2:Y:S01]  /*c600*/  MUFU.EX2 R164, R164 ;  /* 0x000000a400a47308 */ /* 0x000ea20000000800 */
[----:B-1----:R-:W-:Y:S01]  /*c610*/  F2FP.F16.F32.PACK_AB R136, R166, R169 ;  /* 0x000000a9a688723e */ /* 0x002fe200000000ff */
[--C-:B------:R-:W-:Y:S01]  /*c620*/  FFMA.FTZ R216, R216, UR4, -R147.reuse ;  /* 0x00000004d8d87c23 */ /* 0x100fe20008010893 */
[----:B------:R-:W-:Y:S01]  /*c630*/  FFMA.FTZ R147, R214, UR4, -R147 ;  /* 0x00000004d6937c23 */ /* 0x000fe20008010893 */
[----:B------:R-:W-:Y:S01]  /*c640*/  FFMA.FTZ R214, R144, UR4, -R145 ;  /* 0x0000000490d67c23 */ /* 0x000fe20008010891 */
[----:B------:R-:W-:Y:S05]  /*c650*/  PLOP3.LUT P0, PT, PT, PT, UP0, 0x80, 0x0 ;  /* 0x000000000000781c */ /* 0x000fea0003f0f008 */
[----:B------:R-:W-:Y:S10]  /*c660*/  MUFU.EX2 R171, R171 ;  /* 0x000000ab00ab7308 */ /* 0x000ff40000000800 */
[----:B------:R-:W1:Y:S01]  /*c670*/  MUFU.EX2 R135, R135 ;  /* 0x0000008700877308 */ /* 0x000e620000000800 */
[----:B--2---:R-:W-:Y:S09]  /*c680*/  F2FP.F16.F32.PACK_AB R138, R164, R165 ;  /* 0x000000a5a48a723e */ /* 0x004ff200000000ff */
[----:B------:R-:W-:Y:S10]  /*c690*/  MUFU.EX2 R134, R134 ;  /* 0x0000008600867308 */ /* 0x000ff40000000800 */
[----:B------:R-:W2:Y:S01]  /*c6a0*/  MUFU.EX2 R167, R167 ;  /* 0x000000a700a77308 */ /* 0x000ea20000000800 */
[----:B-1----:R-:W-:Y:S09]  /*c6b0*/  F2FP.F16.F32.PACK_AB R137, R135, R171 ;  /* 0x000000ab8789723e */ /* 0x002ff200000000ff */
[----:B------:R-:W1:Y:S10]  /*c6c0*/  MUFU.EX2 R2, R6 ;  /* 0x0000000600027308 */ /* 0x000e740000000800 */
[----:B------:R-:W3:Y:S01]  /*c6d0*/  MUFU.EX2 R0, R8 ;  /* 0x0000000800007308 */ /* 0x000ee20000000800 */
[----:B--2---:R-:W-:Y:S09]  /*c6e0*/  F2FP.F16.F32.PACK_AB R139, R167, R134 ;  /* 0x00000086a78b723e */ /* 0x004ff200000000ff */
[----:B------:R2:W-:Y:S01]  /*c6f0*/  MUFU.EX2 R229, R147 ;  /* 0x0000009300e57308 */ /* 0x0005e20000000800 */
[C---:B-1----:R-:W-:Y:S01]  /*c700*/  FMUL.FTZ R4, R2.reuse, R128 ;  /* 0x0000008002047220 */ /* 0x042fe20000410000 */
[C---:B------:R-:W-:Y:S01]  /*c710*/  FMUL.FTZ R5, R2.reuse, R129 ;  /* 0x0000008102057220 */ /* 0x040fe20000410000 */
[C---:B------:R-:W-:Y:S01]  /*c720*/  FMUL.FTZ R9, R2.reuse, R125 ;  /* 0x0000007d02097220 */ /* 0x040fe20000410000 */
[C---:B------:R-:W-:Y:S01]  /*c730*/  FMUL.FTZ R16, R2.reuse, R116 ;  /* 0x0000007402107220 */ /* 0x040fe20000410000 */
[C---:B------:R-:W-:Y:S01]  /*c740*/  FMUL.FTZ R17, R2.reuse, R117 ;  /* 0x0000007502117220 */ /* 0x040fe20000410000 */
[C---:B------:R-:W-:Y:S01]  /*c750*/  FMUL.FTZ R24, R2.reuse, R108 ;  /* 0x0000006c02187220 */ /* 0x040fe20000410000 */
[C---:B------:R-:W-:Y:S01]  /*c760*/  FMUL.FTZ R25, R2.reuse, R109 ;  /* 0x0000006d02197220 */ /* 0x040fe20000410000 */
[----:B------:R-:W-:Y:S01]  /*c770*/  FMUL.FTZ R32, R2, R100 ;  /* 0x0000006402207220 */ /* 0x000fe20000410000 */
[C---:B---3--:R-:W-:Y:S01]  /*c780*/  FMUL.FTZ R6, R0.reuse, R130 ;  /* 0x0000008200067220 */ /* 0x048fe20000410000 */
[----:B------:R-:W-:Y:S01]  /*c790*/  FMUL.FTZ R7, R0, R131 ;  /* 0x0000008300077220 */ /* 0x000fe20000410000 */
[----:B------:R-:W-:Y:S01]  /*c7a0*/  FMUL.FTZ R8, R2, R124 ;  /* 0x0000007c02087220 */ /* 0x000fe20000410000 */
[C---:B------:R-:W-:Y:S01]  /*c7b0*/  FMUL.FTZ R10, R0.reuse, R126 ;  /* 0x0000007e000a7220 */ /* 0x040fe20000410000 */
[C---:B------:R-:W-:Y:S01]  /*c7c0*/  FMUL.FTZ R11, R0.reuse, R127 ;  /* 0x0000007f000b7220 */ /* 0x040fe20000410000 */
[----:B------:R-:W-:Y:S01]  /*c7d0*/  LDSM.16.MT88.4 R128, [R190+0x14800] ;  /* 0x01480000be80783b */ /* 0x000fe20000004200 */
[C---:B------:R-:W-:Y:S01]  /*c7e0*/  FMUL.FTZ R18, R0.reuse, R118 ;  /* 0x0000007600127220 */ /* 0x040fe20000410000 */
[----:B------:R-:W-:Y:S01]  /*c7f0*/  FMUL.FTZ R19, R0, R119 ;  /* 0x0000007700137220 */ /* 0x000fe20000410000 */
[C---:B------:R-:W-:Y:S01]  /*c800*/  HMMA.16816.F32 R4, R136.reuse, R12, R4 ;  /* 0x0000000c8804723c */ /* 0x040fe20000001804 */
[----:B------:R-:W-:Y:S04]  /*c810*/  MUFU.EX2 R168, R168 ;  /* 0x000000a800a87308 */ /* 0x000fe80000000800 */
[----:B------:R-:W1:Y:S01]  /*c820*/  LDSM.16.MT88.4 R124, [R188+0x12000] ;  /* 0x01200000bc7c783b */ /* 0x000e620000004200 */
[C---:B------:R-:W-:Y:S05]  /*c830*/  HMMA.16816.F32 R8, R136.reuse, R14, R8 ;  /* 0x0000000e8808723c */ /* 0x040fea0000001808 */
[----:B------:R-:W3:Y:S01]  /*c840*/  MUFU.EX2 R173, R173 ;  /* 0x000000ad00ad7308 */ /* 0x000ee20000000800 */
[C---:B------:R-:W-:Y:S01]  /*c850*/  FMUL.FTZ R12, R2.reuse, R120 ;  /* 0x00000078020c7220 */ /* 0x040fe20000410000 */
[----:B------:R-:W-:Y:S01]  /*c860*/  FMUL.FTZ R13, R2, R121 ;  /* 0x00000079020d7220 */ /* 0x000fe20000410000 */
[C---:B------:R-:W-:Y:S03]  /*c870*/  FMUL.FTZ R14, R0.reuse, R122 ;  /* 0x0000007a000e7220 */ /* 0x040fe60000410000 */
[C---:B------:R-:W-:Y:S01]  /*c880*/  FMUL.FTZ R15, R0.reuse, R123 ;  /* 0x0000007b000f7220 */ /* 0x040fe20000410000 */
[----:B------:R-:W4:Y:S01]  /*c890*/  LDSM.16.MT88.4 R116, [R192+0x14000] ;  /* 0x01400000c074783b */ /* 0x000f220000004200 */
[C---:B------:R-:W-:Y:S01]  /*c8a0*/  FMUL.FTZ R26, R0.reuse, R110 ;  /* 0x0000006e001a7220 */ /* 0x040fe20000410000 */
[----:B------:R-:W-:Y:S01]  /*c8b0*/  FMUL.FTZ R27, R0, R111 ;  /* 0x0000006f001b7220 */ /* 0x000fe20000410000 */
[----:B------:R-:W-:Y:S01]  /*c8c0*/  FMUL.FTZ R33, R2, R101 ;  /* 0x0000006502217220 */ /* 0x000fe20000410000 */
[C---:B------:R-:W-:Y:S02]  /*c8d0*/  FMUL.FTZ R34, R0.reuse, R102 ;  /* 0x0000006600227220 */ /* 0x040fe40000410000 */
[C---:B------:R-:W-:Y:S01]  /*c8e0*/  HMMA.16816.F32 R12, R136.reuse, R20, R12 ;  /* 0x00000014880c723c */ /* 0x040fe2000000180c */
[----:B------:R-:W-:Y:S01]  /*c8f0*/  MUFU.EX2 R170, R170 ;  /* 0x000000aa00aa7308 */ /* 0x000fe20000000800 */
[----:B------:R-:W5:Y:S01]  /*c900*/  LDSM.16.MT88.4 R108, [R190+0x14000] ;  /* 0x01400000be6c783b */ /* 0x000f620000004200 */
[----:B------:R-:W-:Y:S01]  /*c910*/  FMUL.FTZ R35, R0, R103 ;  /* 0x0000006700237220 */ /* 0x000fe20000410000 */
[C---:B------:R-:W-:Y:S01]  /*c920*/  FMUL.FTZ R36, R2.reuse, R36 ;  /* 0x0000002402247220 */ /* 0x040fe20000410000 */
[C---:B------:R-:W-:Y:S01]  /*c930*/  FMUL.FTZ R37, R2.reuse, R37 ;  /* 0x0000002502257220 */ /* 0x040fe20000410000 */
[C---:B------:R-:W-:Y:S05]  /*c940*/  HMMA.16816.F32 R16, R136.reuse, R22, R16 ;  /* 0x000000168810723c */ /* 0x040fea0000001810 */
[----:B------:R-:W3:Y:S01]  /*c950*/  MUFU.EX2 R175, R175 ;  /* 0x000000af00af7308 */ /* 0x000ee20000000800 */
[----:B------:R-:W3:Y:S01]  /*c960*/  LDSM.16.MT88.4 R100, [R189+0x14000] ;  /* 0x01400000bd64783b */ /* 0x000ee20000004200 */
[C---:B------:R-:W-:Y:S01]  /*c970*/  FMUL.FTZ R20, R2.reuse, R112 ;  /* 0x0000007002147220 */ /* 0x040fe20000410000 */
[----:B------:R-:W-:Y:S03]  /*c980*/  FMUL.FTZ R21, R2, R113 ;  /* 0x0000007102157220 */ /* 0x000fe60000410000 */
[C---:B------:R-:W-:Y:S01]  /*c990*/  FMUL.FTZ R22, R0.reuse, R114 ;  /* 0x0000007200167220 */ /* 0x040fe20000410000 */
[C---:B------:R-:W-:Y:S01]  /*c9a0*/  FMUL.FTZ R23, R0.reuse, R115 ;  /* 0x0000007300177220 */ /* 0x040fe20000410000 */
[C---:B------:R-:W-:Y:S01]  /*c9b0*/  FMUL.FTZ R38, R0.reuse, R38 ;  /* 0x0000002600267220 */ /* 0x040fe20000410000 */
[----:B------:R-:W-:Y:S01]  /*c9c0*/  LDSM.16.MT88.4 R112, [R192+0x12800] ;  /* 0x01280000c070783b */ /* 0x000fe20000004200 */
[----:B------:R-:W-:Y:S01]  /*c9d0*/  FMUL.FTZ R39, R0, R39 ;  /* 0x0000002700277220 */ /* 0x000fe20000410000 */
[C---:B------:R-:W-:Y:S03]  /*c9e0*/  FMUL.FTZ R40, R2.reuse, R40 ;  /* 0x0000002802287220 */ /* 0x040fe60000410000 */
[C---:B------:R-:W-:Y:S01]  /*c9f0*/  HMMA.16816.F32 R20, R136.reuse, R28, R20 ;  /* 0x0000001c8814723c */ /* 0x040fe20000001814 */
[----:B------:R-:W-:Y:S02]  /*ca00*/  MUFU.EX2 R172, R172 ;  /* 0x000000ac00ac7308 */ /* 0x000fe40000000800 */
[----:B------:R-:W-:Y:S01]  /*ca10*/  FMUL.FTZ R41, R2, R41 ;  /* 0x0000002902297220 */ /* 0x000fe20000410000 */
[----:B------:R-:W-:Y:S01]  /*ca20*/  FMUL.FTZ R42, R0, R42 ;  /* 0x0000002a002a7220 */ /* 0x000fe20000410000 */
[----:B------:R-:W-:Y:S01]  /*ca30*/  LDSM.16.MT88.4 R120, [R189+0x12800] ;  /* 0x01280000bd78783b */ /* 0x000fe20000004200 */
[C---:B------:R-:W-:Y:S05]  /*ca40*/  HMMA.16816.F32 R24, R136.reuse, R30, R24 ;  /* 0x0000001e8818723c */ /* 0x040fea0000001818 */
[----:B------:R-:W3:Y:S01]  /*ca50*/  MUFU.EX2 R215, R215 ;  /* 0x000000d700d77308 */ /* 0x000ee20000000800 */
[C---:B------:R-:W-:Y:S01]  /*ca60*/  FMUL.FTZ R28, R2.reuse, R104 ;  /* 0x00000068021c7220 */ /* 0x040fe20000410000 */
[----:B------:R-:W-:Y:S01]  /*ca70*/  FMUL.FTZ R29, R2, R105 ;  /* 0x00000069021d7220 */ /* 0x000fe20000410000 */
[C---:B------:R-:W-:Y:S03]  /*ca80*/  FMUL.FTZ R30, R0.reuse, R106 ;  /* 0x0000006a001e7220 */ /* 0x040fe60000410000 */
[C---:B------:R-:W-:Y:S01]  /*ca90*/  FMUL.FTZ R31, R0.reuse, R107 ;  /* 0x0000006b001f7220 */ /* 0x040fe20000410000 */
[----:B--2---:R-:W-:Y:S01]  /*caa0*/  LDSM.16.MT88.4 R144, [R192+0x15800] ;  /* 0x01580000c090783b */ /* 0x004fe20000004200 */
[----:B------:R-:W-:Y:S01]  /*cab0*/  FMUL.FTZ R43, R0, R43 ;  /* 0x0000002b002b7220 */ /* 0x000fe20000410000 */
[C---:B------:R-:W-:Y:S01]  /*cac0*/  FMUL.FTZ R44, R2.reuse, R44 ;  /* 0x0000002c022c7220 */ /* 0x040fe20000410000 */
[----:B------:R-:W-:Y:S01]  /*cad0*/  FMUL.FTZ R45, R2, R45 ;  /* 0x0000002d022d7220 */ /* 0x000fe20000410000 */
[C---:B------:R-:W-:Y:S02]  /*cae0*/  FMUL.FTZ R46, R0.reuse, R46 ;  /* 0x0000002e002e7220 */ /* 0x040fe40000410000 */
[C---:B-1----:R-:W-:Y:S01]  /*caf0*/  HMMA.16816.F32 R28, R136.reuse, R124, R28 ;  /* 0x0000007c881c723c */ /* 0x042fe2000000181c */
[----:B------:R-:W-:Y:S01]  /*cb00*/  MUFU.EX2 R174, R174 ;  /* 0x000000ae00ae7308 */ /* 0x000fe20000000800 */
[----:B------:R-:W1:Y:S01]  /*cb10*/  LDSM.16.MT88.4 R104, [R188+0x14000] ;  /* 0x01400000bc68783b */ /* 0x000e620000004200 */
[----:B------:R-:W-:Y:S01]  /*cb20*/  FMUL.FTZ R47, R0, R47 ;  /* 0x0000002f002f7220 */ /* 0x000fe20000410000 */
[C---:B------:R-:W-:Y:S01]  /*cb30*/  FMUL.FTZ R48, R2.reuse, R48 ;  /* 0x0000003002307220 */ /* 0x040fe20000410000 */
[----:B------:R-:W-:Y:S01]  /*cb40*/  FMUL.FTZ R49, R2, R49 ;  /* 0x0000003102317220 */ /* 0x000fe20000410000 */
[C---:B------:R-:W-:Y:S05]  /*cb50*/  HMMA.16816.F32 R32, R136.reuse, R126, R32 ;  /* 0x0000007e8820723c */ /* 0x040fea0000001820 */
[----:B------:R-:W2:Y:S01]  /*cb60*/  MUFU.EX2 R217, R217 ;  /* 0x000000d900d97308 */ /* 0x000ea20000000800 */
[----:B------:R-:W-:Y:S01]  /*cb70*/  LDSM.16.MT88.4 R124, [R192+0x14800] ;  /* 0x01480000c07c783b */ /* 0x000fe20000004200 */
[C---:B------:R-:W-:Y:S01]  /*cb80*/  FMUL.FTZ R50, R0.reuse, R50 ;  /* 0x0000003200327220 */ /* 0x040fe20000410000 */
[C---:B----4-:R-:W-:Y:S03]  /*cb90*/  HMMA.16816.F32 R36, R136.reuse, R116, R36 ;  /* 0x000000748824723c */ /* 0x050fe60000001824 */
[----:B------:R-:W-:Y:S03]  /*cba0*/  FMUL.FTZ R51, R0, R51 ;  /* 0x0000003300337220 */ /* 0x000fe60000410000 */
[C---:B------:R-:W-:Y:S01]  /*cbb0*/  HMMA.16816.F32 R40, R136.reuse, R118, R40 ;  /* 0x000000768828723c */ /* 0x040fe20000001828 */
[----:B------:R-:W-:Y:S01]  /*cbc0*/  LDSM.16.MT88.4 R116, [R190+0x12800] ;  /* 0x01280000be74783b */ /* 0x000fe20000004200 */
[----:B------:R-:W-:Y:S03]  /*cbd0*/  MUFU.EX2 R219, R219 ;  /* 0x000000db00db7308 */ /* 0x000fe60000000800 */
[C---:B------:R-:W-:Y:S01]  /*cbe0*/  FMUL.FTZ R52, R2.reuse, R52 ;  /* 0x0000003402347220 */ /* 0x040fe20000410000 */
[C---:B-----5:R-:W-:Y:S06]  /*cbf0*/  HMMA.16816.F32 R44, R136.reuse, R108, R44 ;  /* 0x0000006c882c723c */ /* 0x060fec000000182c */
[----:B------:R-:W4:Y:S01]  /*cc00*/  MUFU.EX2 R230, R230 ;  /* 0x000000e600e67308 */ /* 0x000f220000000800 */
[----:B------:R-:W-:Y:S01]  /*cc10*/  FMUL.FTZ R53, R2, R53 ;  /* 0x0000003502357220 */ /* 0x000fe20000410000 */
[C---:B------:R-:W-:Y:S01]  /*cc20*/  HMMA.16816.F32 R48, R136.reuse, R110, R48 ;  /* 0x0000006e8830723c */ /* 0x040fe20000001830 */
[----:B------:R-:W5:Y:S02]  /*cc30*/  LDSM.16.MT88.4 R108, [R192+0x16000] ;  /* 0x01600000c06c783b */ /* 0x000f640000004200 */
[C---:B------:R-:W-:Y:S01]  /*cc40*/  FMUL.FTZ R54, R0.reuse, R54 ;  /* 0x0000003600367220 */ /* 0x040fe20000410000 */
[----:B------:R-:W-:Y:S01]  /*cc50*/  FMUL.FTZ R55, R0, R55 ;  /* 0x0000003700377220 */ /* 0x000fe20000410000 */
[C---:B------:R-:W-:Y:S01]  /*cc60*/  FMUL.FTZ R56, R2.reuse, R56 ;  /* 0x0000003802387220 */ /* 0x040fe20000410000 */
[----:B------:R-:W-:Y:S02]  /*cc70*/  FMUL.FTZ R57, R2, R57 ;  /* 0x0000003902397220 */ /* 0x000fe40000410000 */
[----:B------:R-:W-:Y:S03]  /*cc80*/  MUFU.EX2 R221, R221 ;  /* 0x000000dd00dd7308 */ /* 0x000fe60000000800 */
[C---:B------:R-:W-:Y:S01]  /*cc90*/  FMUL.FTZ R58, R0.reuse, R58 ;  /* 0x0000003a003a7220 */ /* 0x040fe20000410000 */
[----:B------:R-:W-:Y:S01]  /*cca0*/  FMUL.FTZ R59, R0, R59 ;  /* 0x0000003b003b7220 */ /* 0x000fe20000410000 */
[C---:B---3--:R-:W-:Y:S03]  /*ccb0*/  HMMA.16816.F32 R52, R136.reuse, R100, R52 ;  /* 0x000000648834723c */ /* 0x048fe60000001834 */
[C---:B------:R-:W-:Y:S01]  /*ccc0*/  FMUL.FTZ R60, R2.reuse, R60 ;  /* 0x0000003c023c7220 */ /* 0x040fe20000410000 */
[----:B------:R-:W-:Y:S01]  /*ccd0*/  FMUL.FTZ R61, R2, R61 ;  /* 0x0000003d023d7220 */ /* 0x000fe20000410000 */
[C---:B------:R-:W-:Y:S01]  /*cce0*/  FMUL.FTZ R62, R0.reuse, R62 ;  /* 0x0000003e003e7220 */ /* 0x040fe20000410000 */
[C---:B------:R-:W-:Y:S01]  /*ccf0*/  HMMA.16816.F32 R56, R136.reuse, R102, R56 ;  /* 0x000000668838723c */ /* 0x040fe20000001838 */
[----:B------:R-:W3:Y:S01]  /*cd00*/  LDSM.16.MT88.4 R100, [R190+0x16000] ;  /* 0x01600000be64783b */ /* 0x000ee20000004200 */
[----:B------:R-:W4:Y:S03]  /*cd10*/  MUFU.EX2 R232, R232 ;  /* 0x000000e800e87308 */ /* 0x000f260000000800 */
[----:B------:R-:W-:Y:S01]  /*cd20*/  FMUL.FTZ R63, R0, R63 ;  /* 0x0000003f003f7220 */ /* 0x000fe20000410000 */
[C---:B------:R-:W-:Y:S01]  /*cd30*/  FMUL.FTZ R64, R2.reuse, R64 ;  /* 0x0000004002407220 */ /* 0x040fe20000410000 */
[----:B------:R-:W-:Y:S01]  /*cd40*/  FMUL.FTZ R65, R2, R65 ;  /* 0x0000004102417220 */ /* 0x000fe20000410000 */
[C---:B------:R-:W-:Y:S04]  /*cd50*/  FMUL.FTZ R66, R0.reuse, R66 ;  /* 0x0000004200427220 */ /* 0x040fe80000410000 */
[----:B------:R-:W-:Y:S01]  /*cd60*/  MUFU.EX2 R223, R223 ;  /* 0x000000df00df7308 */ /* 0x000fe20000000800 */
[----:B------:R-:W-:Y:S01]  /*cd70*/  FMUL.FTZ R67, R0, R67 ;  /* 0x0000004300437220 */ /* 0x000fe20000410000 */
[C---:B-1----:R-:W-:Y:S03]  /*cd80*/  HMMA.16816.F32 R60, R136.reuse, R104, R60 ;  /* 0x00000068883c723c */ /* 0x042fe6000000183c */
[C---:B------:R-:W-:Y:S01]  /*cd90*/  FMUL.FTZ R68, R2.reuse, R68 ;  /* 0x0000004402447220 */ /* 0x040fe20000410000 */
[----:B------:R-:W-:Y:S01]  /*cda0*/  FMUL.FTZ R69, R2, R69 ;  /* 0x0000004502457220 */ /* 0x000fe20000410000 */
[C---:B------:R-:W-:Y:S01]  /*cdb0*/  FMUL.FTZ R70, R0.reuse, R70 ;  /* 0x0000004600467220 */ /* 0x040fe20000410000 */
[C---:B------:R-:W-:Y:S01]  /*cdc0*/  HMMA.16816.F32 R64, R136.reuse, R106, R64 ;  /* 0x0000006a8840723c */ /* 0x040fe20000001840 */
[----:B------:R-:W1:Y:S01]  /*cdd0*/  LDSM.16.MT88.4 R104, [R189+0x16000] ;  /* 0x01600000bd68783b */ /* 0x000e620000004200 */
[----:B------:R-:W4:Y:S03]  /*cde0*/  MUFU.EX2 R224, R224 ;  /* 0x000000e000e07308 */ /* 0x000f260000000800 */
[----:B------:R-:W-:Y:S01]  /*cdf0*/  FMUL.FTZ R71, R0, R71 ;  /* 0x0000004700477220 */ /* 0x000fe20000410000 */
[C---:B------:R-:W-:Y:S01]  /*ce00*/  FMUL.FTZ R72, R2.reuse, R72 ;  /* 0x0000004802487220 */ /* 0x040fe20000410000 */
[----:B------:R-:W-:Y:S01]  /*ce10*/  FMUL.FTZ R73, R2, R73 ;  /* 0x0000004902497220 */ /* 0x000fe20000410000 */
[C---:B------:R-:W-:Y:S04]  /*ce20*/  FMUL.FTZ R74, R0.reuse, R74 ;  /* 0x0000004a004a7220 */ /* 0x040fe80000410000 */
[----:B------:R-:W-:Y:S01]  /*ce30*/  MUFU.EX2 R225, R225 ;  /* 0x000000e100e17308 */ /* 0x000fe20000000800 */
[----:B------:R-:W-:Y:S01]  /*ce40*/  FMUL.FTZ R75, R0, R75 ;  /* 0x0000004b004b7220 */ /* 0x000fe20000410000 */
[C---:B-----5:R-:W-:Y:S03]  /*ce50*/  HMMA.16816.F32 R68, R136.reuse, R108, R68 ;  /* 0x0000006c8844723c */ /* 0x060fe60000001844 */
[C---:B------:R-:W-:Y:S01]  /*ce60*/  FMUL.FTZ R76, R2.reuse, R76 ;  /* 0x0000004c024c7220 */ /* 0x040fe20000410000 */
[----:B------:R-:W-:Y:S01]  /*ce70*/  FMUL.FTZ R77, R2, R77 ;  /* 0x0000004d024d7220 */ /* 0x000fe20000410000 */
[C---:B------:R-:W-:Y:S01]  /*ce80*/  FMUL.FTZ R78, R0.reuse, R78 ;  /* 0x0000004e004e7220 */ /* 0x040fe20000410000 */
[C---:B------:R-:W-:Y:S01]  /*ce90*/  HMMA.16816.F32 R72, R136.reuse, R110, R72 ;  /* 0x0000006e8848723c */ /* 0x040fe20000001848 */
[----:B------:R-:W5:Y:S01]  /*cea0*/  LDSM.16.MT88.4 R108, [R188+0x16000] ;  /* 0x01600000bc6c783b */ /* 0x000f620000004200 */
[----:B------:R-:W4:Y:S03]  /*ceb0*/  MUFU.EX2 R222, R222 ;  /* 0x000000de00de7308 */ /* 0x000f260000000800 */
[----:B------:R-:W-:Y:S01]  /*cec0*/  FMUL.FTZ R79, R0, R79 ;  /* 0x0000004f004f7220 */ /* 0x000fe20000410000 */
[C---:B------:R-:W-:Y:S01]  /*ced0*/  FMUL.FTZ R80, R2.reuse, R80 ;  /* 0x0000005002507220 */ /* 0x040fe20000410000 */
[----:B------:R-:W-:Y:S01]  /*cee0*/  FMUL.FTZ R81, R2, R81 ;  /* 0x0000005102517220 */ /* 0x000fe20000410000 */
[C---:B------:R-:W-:Y:S04]  /*cef0*/  FMUL.FTZ R82, R0.reuse, R82 ;  /* 0x0000005200527220 */ /* 0x040fe80000410000 */
[----:B------:R-:W-:Y:S01]  /*cf00*/  MUFU.EX2 R220, R220 ;  /* 0x000000dc00dc7308 */ /* 0x000fe20000000800 */
[----:B------:R-:W-:Y:S01]  /*cf10*/  FMUL.FTZ R83, R0, R83 ;  /* 0x0000005300537220 */ /* 0x000fe20000410000 */
[C---:B---3--:R-:W-:Y:S03]  /*cf20*/  HMMA.16816.F32 R76, R136.reuse, R100, R76 ;  /* 0x00000064884c723c */ /* 0x048fe6000000184c */
[C---:B------:R-:W-:Y:S01]  /*cf30*/  FMUL.FTZ R84, R2.reuse, R84 ;  /* 0x0000005402547220 */ /* 0x040fe20000410000 */
[----:B------:R-:W-:Y:S01]  /*cf40*/  FMUL.FTZ R85, R2, R85 ;  /* 0x0000005502557220 */ /* 0x000fe20000410000 */
[C---:B------:R-:W-:Y:S01]  /*cf50*/  FMUL.FTZ R86, R0.reuse, R86 ;  /* 0x0000005600567220 */ /* 0x040fe20000410000 */
[C---:B------:R-:W-:Y:S02]  /*cf60*/  HMMA.16816.F32 R80, R136.reuse, R102, R80 ;  /* 0x000000668850723c */ /* 0x040fe40000001850 */
[----:B------:R-:W3:Y:S03]  /*cf70*/  MUFU.EX2 R227, R227 ;  /* 0x000000e300e37308 */ /* 0x000ee60000000800 */
[----:B------:R-:W-:Y:S01]  /*cf80*/  FMUL.FTZ R87, R0, R87 ;  /* 0x0000005700577220 */ /* 0x000fe20000410000 */
[C---:B------:R-:W-:Y:S01]  /*cf90*/  FMUL.FTZ R88, R2.reuse, R88 ;  /* 0x0000005802587220 */ /* 0x040fe20000410000 */
[----:B------:R-:W-:Y:S01]  /*cfa0*/  FMUL.FTZ R89, R2, R89 ;  /* 0x0000005902597220 */ /* 0x000fe20000410000 */
[C---:B------:R-:W-:Y:S04]  /*cfb0*/  FMUL.FTZ R90, R0.reuse, R90 ;  /* 0x0000005a005a7220 */ /* 0x040fe80000410000 */
[----:B------:R-:W3:Y:S01]  /*cfc0*/  MUFU.EX2 R216, R216 ;  /* 0x000000d800d87308 */ /* 0x000ee20000000800 */
[----:B------:R-:W-:Y:S01]  /*cfd0*/  FMUL.FTZ R91, R0, R91 ;  /* 0x0000005b005b7220 */ /* 0x000fe20000410000 */
[C---:B-1----:R-:W-:Y:S03]  /*cfe0*/  HMMA.16816.F32 R84, R136.reuse, R104, R84 ;  /* 0x000000688854723c */ /* 0x042fe60000001854 */
[C---:B------:R-:W-:Y:S01]  /*cff0*/  FMUL.FTZ R92, R2.reuse, R92 ;  /* 0x0000005c025c7220 */ /* 0x040fe20000410000 */
[----:B------:R-:W-:Y:S01]  /*d000*/  FMUL.FTZ R93, R2, R93 ;  /* 0x0000005d025d7220 */ /* 0x000fe20000410000 */
[C---:B------:R-:W-:Y:S01]  /*d010*/  FMUL.FTZ R94, R0.reuse, R94 ;  /* 0x0000005e005e7220 */ /* 0x040fe20000410000 */
[C---:B------:R-:W-:Y:S01]  /*d020*/  HMMA.16816.F32 R88, R136.reuse, R106, R88 ;  /* 0x0000006a8858723c */ /* 0x040fe20000001858 */
[----:B------:R-:W1:Y:S01]  /*d030*/  LDSM.16.MT88.4 R104, [R188+0x12800] ;  /* 0x01280000bc68783b */ /* 0x000e620000004200 */
[----:B------:R-:W-:Y:S03]  /*d040*/  MUFU.EX2 R212, R212 ;  /* 0x000000d400d47308 */ /* 0x000fe60000000800 */
[----:B------:R-:W-:Y:S01]  /*d050*/  FMUL.FTZ R95, R0, R95 ;  /* 0x0000005f005f7220 */ /* 0x000fe20000410000 */
[C---:B------:R-:W-:Y:S01]  /*d060*/  FMUL.FTZ R96, R2.reuse, R96 ;  /* 0x0000006002607220 */ /* 0x040fe20000410000 */
[----:B------:R-:W-:Y:S01]  /*d070*/  FMUL.FTZ R97, R2, R97 ;  /* 0x0000006102617220 */ /* 0x000fe20000410000 */
[C---:B------:R-:W-:Y:S04]  /*d080*/  FMUL.FTZ R98, R0.reuse, R98 ;  /* 0x0000006200627220 */ /* 0x040fe80000410000 */
[----:B------:R-:W3:Y:S01]  /*d090*/  MUFU.EX2 R231, R231 ;  /* 0x000000e700e77308 */ /* 0x000ee20000000800 */
[----:B------:R-:W-:Y:S01]  /*d0a0*/  FMUL.FTZ R99, R0, R99 ;  /* 0x0000006300637220 */ /* 0x000fe20000410000 */
[C---:B-----5:R-:W-:Y:S03]  /*d0b0*/  HMMA.16816.F32 R92, R136.reuse, R108, R92 ;  /* 0x0000006c885c723c */ /* 0x060fe6000000185c */
[----:B------:R-:W-:Y:S01]  /*d0c0*/  F2FP.F16.F32.PACK_AB R100, R173, R168 ;  /* 0x000000a8ad64723e */ /* 0x000fe200000000ff */
[----:B------:R-:W-:Y:S01]  /*d0d0*/  FFMA.FTZ R169, R2, R213, R169 ;  /* 0x000000d502a97223 */ /* 0x000fe200000100a9 */
[----:B------:R-:W-:Y:S01]  /*d0e0*/  F2FP.F16.F32.PACK_AB R102, R175, R170 ;  /* 0x000000aaaf66723e */ /* 0x000fe200000000ff */
[----:B------:R-:W-:Y:S01]  /*d0f0*/  HMMA.16816.F32 R96, R136, R110, R96 ;  /* 0x0000006e8860723c */ /* 0x000fe20000001860 */
[----:B------:R-:W5:Y:S01]  /*d100*/  LDSM.16.MT88.4 R108, [R188+0x14800] ;  /* 0x01480000bc6c783b */ /* 0x000f620000004200 */
[----:B------:R-:W-:Y:S03]  /*d110*/  MUFU.EX2 R214, R214 ;  /* 0x000000d600d67308 */ /* 0x000fe60000000800 */
[----:B------:R-:W-:Y:S01]  /*d120*/  F2FP.F16.F32.PACK_AB R101, R215, R172 ;  /* 0x000000acd765723e */ /* 0x000fe200000000ff */
[----:B------:R-:W-:Y:S01]  /*d130*/  FFMA.FTZ R171, R0, R211, R171 ;  /* 0x000000d300ab7223 */ /* 0x000fe200000100ab */
[----:B--2---:R-:W-:Y:S01]  /*d140*/  F2FP.F16.F32.PACK_AB R103, R217, R174 ;  /* 0x000000aed967723e */ /* 0x004fe200000000ff */
[----:B------:R-:W-:Y:S01]  /*d150*/  FADD.FTZ R166, R166, R169 ;  /* 0x000000a9a6a67221 */ /* 0x000fe20000010000 */
[----:B------:R-:W-:Y:S03]  /*d160*/  LDSM.16.MT88.4 R136, [R192+0x15000] ;  /* 0x01500000c088783b */ /* 0x000fe60000004200 */
[----:B------:R-:W2:Y:S01]  /*d170*/  MUFU.EX2 R133, R133 ;  /* 0x0000008500857308 */ /* 0x000ea20000000800 */
[----:B------:R-:W-:Y:S01]  /*d180*/  MOV R2, R3 ;  /* 0x0000000300027202 */ /* 0x000fe20000000f00 */
[----:B------:R-:W-:Y:S01]  /*d190*/  FADD.FTZ R171, R135, R171 ;  /* 0x000000ab87ab7221 */ /* 0x000fe20000010000 */
[C---:B------:R-:W-:Y:S05]  /*d1a0*/  HMMA.16816.F32 R4, R100.reuse, R112, R4 ;  /* 0x000000706404723c */ /* 0x040fea0000001804 */
        /* <DEDUP_REMOVED lines=14> */
[C---:B-1----:R-:W-:Y:S06]  /*d290*/  HMMA.16816.F32 R28, R100.reuse, R104, R28 ;  /* 0x00000068641c723c */ /* 0x042fec000000181c */
[C---:B------:R-:W-:Y:S01]  /*d2a0*/  HMMA.16816.F32 R32, R100.reuse, R106, R32 ;  /* 0x0000006a6420723c */ /* 0x040fe20000001820 */
        /* <DEDUP_REMOVED lines=10> */
[C---:B-----5:R-:W-:Y:S06]  /*d350*/  HMMA.16816.F32 R60, R100.reuse, R108, R60 ;  /* 0x0000006c643c723c */ /* 0x060fec000000183c */
[C---:B------:R-:W-:Y:S01]  /*d360*/  HMMA.16816.F32 R64, R100.reuse, R110, R64 ;  /* 0x0000006e6440723c */ /* 0x040fe20000001840 */
[----:B------:R-:W5:Y:S05]  /*d370*/  LDSM.16.MT88.4 R108, [R188+0x16800] ;  /* 0x01680000bc6c783b */ /* 0x000f6a0000004200 */
[C---:B----4-:R-:W-:Y:S06]  /*d380*/  HMMA.16816.F32 R68, R100.reuse, R112, R68 ;  /* 0x000000706444723c */ /* 0x050fec0000001844 */
[C---:B------:R-:W-:Y:S01]  /*d390*/  HMMA.16816.F32 R72, R100.reuse, R114, R72 ;  /* 0x000000726448723c */ /* 0x040fe20000001848 */
[----:B------:R-:W4:Y:S05]  /*d3a0*/  LDSM.16.MT88.4 R112, [R192+0x13000] ;  /* 0x01300000c070783b */ /* 0x000f2a0000004200 */
[C---:B-1----:R-:W-:Y:S06]  /*d3b0*/  HMMA.16816.F32 R76, R100.reuse, R104, R76 ;  /* 0x00000068644c723c */ /* 0x042fec000000184c */
[C---:B------:R-:W-:Y:S05]  /*d3c0*/  HMMA.16816.F32 R80, R100.reuse, R106, R80 ;  /* 0x0000006a6450723c */ /* 0x040fea0000001850 */
[----:B------:R-:W-:Y:S01]  /*d3d0*/  F2FP.F16.F32.PACK_AB R104, R230, R219 ;  /* 0x000000dbe668723e */ /* 0x000fe200000000ff */
[C---:B------:R-:W-:Y:S05]  /*d3e0*/  HMMA.16816.F32 R84, R100.reuse, R116, R84 ;  /* 0x000000746454723c */ /* 0x040fea0000001854 */
[----:B------:R-:W-:Y:S01]  /*d3f0*/  F2FP.F16.F32.PACK_AB R106, R232, R221 ;  /* 0x000000dde86a723e */ /* 0x000fe200000000ff */
[C---:B------:R-:W-:Y:S01]  /*d400*/  HMMA.16816.F32 R88, R100.reuse, R118, R88 ;  /* 0x000000766458723c */ /* 0x040fe20000001858 */
[----:B------:R-:W1:Y:S04]  /*d410*/  LDSM.16.MT88.4 R116, [R190+0x15000] ;  /* 0x01500000be74783b */ /* 0x000e680000004200 */
[----:B------:R-:W-:Y:S01]  /*d420*/  F2FP.F16.F32.PACK_AB R105, R224, R223 ;  /* 0x000000dfe069723e */ /* 0x000fe200000000ff */
[C---:B-----5:R-:W-:Y:S05]  /*d430*/  HMMA.16816.F32 R92, R100.reuse, R108, R92 ;  /* 0x0000006c645c723c */ /* 0x060fea000000185c */
[----:B------:R-:W-:Y:S01]  /*d440*/  F2FP.F16.F32.PACK_AB R107, R222, R225 ;  /* 0x000000e1de6b723e */ /* 0x000fe200000000ff */
[----:B------:R-:W-:Y:S01]  /*d450*/  HMMA.16816.F32 R96, R100, R110, R96 ;  /* 0x0000006e6460723c */ /* 0x000fe20000001860 */
[----:B------:R-:W5:Y:S04]  /*d460*/  LDSM.16.MT88.4 R100, [R188+0x15000] ;  /* 0x01500000bc64783b */ /* 0x000f680000004200 */
[----:B------:R-:W-:Y:S01]  /*d470*/  FADD.FTZ R223, R223, R0 ;  /* 0x00000000dfdf7221 */ /* 0x000fe20000010000 */
[C---:B----4-:R-:W-:Y:S03]  /*d480*/  HMMA.16816.F32 R4, R104.reuse, R112, R4 ;  /* 0x000000706804723c */ /* 0x050fe60000001804 */
[----:B------:R-:W4:Y:S02]  /*d490*/  LDSM.16.MT88.4 R108, [R192+0x17000] ;  /* 0x01700000c06c783b */ /* 0x000f240000004200 */
[----:B------:R-:W-:Y:S01]  /*d4a0*/  MOV R0, R132 ;  /* 0x0000008400007202 */ /* 0x000fe20000000f00 */
[C---:B------:R-:W-:Y:S05]  /*d4b0*/  HMMA.16816.F32 R8, R104.reuse, R114, R8 ;  /* 0x000000726808723c */ /* 0x040fea0000001808 */
[----:B------:R-:W4:Y:S01]  /*d4c0*/  LDSM.16.MT88.4 R112, [R190+0x17000] ;  /* 0x01700000be70783b */ /* 0x000f220000004200 */
        /* <DEDUP_REMOVED lines=8> */
[----:B------:R-:W-:Y:S05]  /*d550*/  LDSM.16.MT88.4 R124, [R192+0x13800] ;  /* 0x01380000c07c783b */ /* 0x000fea0000004200 */
[C---:B------:R-:W-:Y:S06]  /*d560*/  HMMA.16816.F32 R28, R104.reuse, R128, R28 ;  /* 0x00000080681c723c */ /* 0x040fec000000181c */
[C---:B------:R-:W-:Y:S06]  /*d570*/  HMMA.16816.F32 R32, R104.reuse, R130, R32 ;  /* 0x000000826820723c */ /* 0x040fec0000001820 */
[C---:B------:R-:W-:Y:S06]  /*d580*/  HMMA.16816.F32 R36, R104.reuse, R136, R36 ;  /* 0x000000886824723c */ /* 0x040fec0000001824 */
[C---:B------:R-:W-:Y:S05]  /*d590*/  HMMA.16816.F32 R40, R104.reuse, R138, R40 ;  /* 0x0000008a6828723c */ /* 0x040fea0000001828 */
[----:B---3--:R-:W-:Y:S01]  /*d5a0*/  F2FP.F16.F32.PACK_AB R136, R227, R220 ;  /* 0x000000dce388723e */ /* 0x008fe200000000ff */
[C---:B-1----:R-:W-:Y:S05]  /*d5b0*/  HMMA.16816.F32 R44, R104.reuse, R116, R44 ;  /* 0x00000074682c723c */ /* 0x042fea000000182c */
[----:B------:R-:W-:Y:S01]  /*d5c0*/  F2FP.F16.F32.PACK_AB R138, R229, R216 ;  /* 0x000000d8e58a723e */ /* 0x000fe200000000ff */
[C---:B------:R-:W-:Y:S01]  /*d5d0*/  HMMA.16816.F32 R48, R104.reuse, R118, R48 ;  /* 0x000000766830723c */ /* 0x040fe20000001830 */
[----:B------:R-:W1:Y:S04]  /*d5e0*/  LDSM.16.MT88.4 R116, [R189+0x17000] ;  /* 0x01700000bd74783b */ /* 0x000e680000004200 */
[----:B------:R-:W-:Y:S01]  /*d5f0*/  F2FP.F16.F32.PACK_AB R137, R231, R212 ;  /* 0x000000d4e789723e */ /* 0x000fe200000000ff */
[C---:B------:R-:W-:Y:S05]  /*d600*/  HMMA.16816.F32 R52, R104.reuse, R140, R52 ;  /* 0x0000008c6834723c */ /* 0x040fea0000001834 */
[----:B--2---:R-:W-:Y:S01]  /*d610*/  F2FP.F16.F32.PACK_AB R139, R133, R214 ;  /* 0x000000d6858b723e */ /* 0x004fe200000000ff */
[C---:B------:R-:W-:Y:S01]  /*d620*/  HMMA.16816.F32 R56, R104.reuse, R142, R56 ;  /* 0x0000008e6838723c */ /* 0x040fe20000001838 */
[----:B------:R-:W-:Y:S04]  /*d630*/  LDSM.16.MT88.4 R140, [R188+0x13800] ;  /* 0x01380000bc8c783b */ /* 0x000fe80000004200 */
[----:B------:R-:W-:Y:S01]  /*d640*/  FADD.FTZ R212, R212, R225 ;  /* 0x000000e1d4d47221 */ /* 0x000fe20000010000 */
[C---:B-----5:R-:W-:Y:S05]  /*d650*/  HMMA.16816.F32 R60, R104.reuse, R100, R60 ;  /* 0x00000064683c723c */ /* 0x060fea000000183c */
[----:B------:R-:W-:Y:S01]  /*d660*/  FADD.FTZ R231, R231, R212 ;  /* 0x000000d4e7e77221 */ /* 0x000fe20000010000 */
[C---:B------:R-:W-:Y:S01]  /*d670*/  HMMA.16816.F32 R64, R104.reuse, R102, R64 ;  /* 0x000000666840723c */ /* 0x040fe20000001840 */
[----:B------:R-:W2:Y:S04]  /*d680*/  LDSM.16.MT88.4 R100, [R190+0x13800] ;  /* 0x01380000be64783b */ /* 0x000ea80000004200 */
[----:B------:R-:W-:Y:S01]  /*d690*/  FADD.FTZ R214, R214, R231 ;  /* 0x000000e7d6d67221 */ /* 0x000fe20000010000 */
[C---:B----4-:R-:W-:Y:S05]  /*d6a0*/  HMMA.16816.F32 R68, R104.reuse, R108, R68 ;  /* 0x0000006c6844723c */ /* 0x050fea0000001844 */
[----:B------:R-:W-:Y:S01]  /*d6b0*/  FADD.FTZ R211, R133, R214 ;  /* 0x000000d685d37221 */ /* 0x000fe20000010000 */
[C---:B------:R-:W-:Y:S01]  /*d6c0*/  HMMA.16816.F32 R72, R104.reuse, R110, R72 ;  /* 0x0000006e6848723c */ /* 0x040fe20000001848 */
[----:B------:R-:W3:Y:S05]  /*d6d0*/  LDSM.16.MT88.4 R108, [R189+0x13800] ;  /* 0x01380000bd6c783b */ /* 0x000eea0000004200 */
[C---:B------:R-:W-:Y:S06]  /*d6e0*/  HMMA.16816.F32 R76, R104.reuse, R112, R76 ;  /* 0x00000070684c723c */ /* 0x040fec000000184c */
[C---:B------:R-:W-:Y:S06]  /*d6f0*/  HMMA.16816.F32 R80, R104.reuse, R114, R80 ;  /* 0x000000726850723c */ /* 0x040fec0000001850 */
[C---:B-1----:R-:W-:Y:S06]  /*d700*/  HMMA.16816.F32 R84, R104.reuse, R116, R84 ;  /* 0x000000746854723c */ /* 0x042fec0000001854 */
[C---:B------:R-:W-:Y:S06]  /*d710*/  HMMA.16816.F32 R88, R104.reuse, R118, R88 ;  /* 0x000000766858723c */ /* 0x040fec0000001858 */
[C---:B------:R-:W-:Y:S06]  /*d720*/  HMMA.16816.F32 R92, R104.reuse, R120, R92 ;  /* 0x00000078685c723c */ /* 0x040fec000000185c */
[----:B------:R-:W-:Y:S06]  /*d730*/  HMMA.16816.F32 R96, R104, R122, R96 ;  /* 0x0000007a6860723c */ /* 0x000fec0000001860 */
[C---:B------:R-:W-:Y:S01]  /*d740*/  HMMA.16816.F32 R128, R136.reuse, R124, R4 ;  /* 0x0000007c8880723c */ /* 0x040fe20000001804 */
[----:B------:R-:W1:Y:S05]  /*d750*/  LDSM.16.MT88.4 R4, [R190+0x17800] ;  /* 0x01780000be04783b */ /* 0x000e6a0000004200 */
[C---:B------:R-:W-:Y:S03]  /*d760*/  HMMA.16816.F32 R124, R136.reuse, R126, R8 ;  /* 0x0000007e887c723c */ /* 0x040fe60000001808 */
[----:B------:R-:W4:Y:S03]  /*d770*/  LDSM.16.MT88.4 R8, [R189+0x17800] ;  /* 0x01780000bd08783b */ /* 0x000f260000004200 */
[C---:B--2---:R-:W-:Y:S05]  /*d780*/  HMMA.16816.F32 R120, R136.reuse, R100, R12 ;  /* 0x000000648878723c */ /* 0x044fea000000180c */
[----:B------:R-:W2:Y:S01]  /*d790*/  LDSM.16.MT88.4 R12, [R188+0x17800] ;  /* 0x01780000bc0c783b */ /* 0x000ea20000004200 */
[C---:B------:R-:W-:Y:S06]  /*d7a0*/  HMMA.16816.F32 R116, R136.reuse, R102, R16 ;  /* 0x000000668874723c */ /* 0x040fec0000001810 */
[C---:B---3--:R-:W-:Y:S05]  /*d7b0*/  HMMA.16816.F32 R112, R136.reuse, R108, R20 ;  /* 0x0000006c8870723c */ /* 0x048fea0000001814 */
        /* <DEDUP_REMOVED lines=27> */
[C---:B-1----:R-:W-:Y:S06]  /*d970*/  HMMA.16816.F32 R76, R136.reuse, R4, R76 ;  /* 0x00000004884c723c */ /* 0x042fec000000184c */
[C---:B------:R-:W-:Y:S06]  /*d980*/  HMMA.16816.F32 R80, R136.reuse, R6, R80 ;  /* 0x000000068850723c */ /* 0x040fec0000001850 */
[C---:B----4-:R-:W-:Y:S06]  /*d990*/  HMMA.16816.F32 R84, R136.reuse, R8, R84 ;  /* 0x000000088854723c */ /* 0x050fec0000001854 */
[C---:B------:R-:W-:Y:S06]  /*d9a0*/  HMMA.16816.F32 R88, R136.reuse, R10, R88 ;  /* 0x0000000a8858723c */ /* 0x040fec0000001858 */
[C---:B--2---:R-:W-:Y:S06]  /*d9b0*/  HMMA.16816.F32 R92, R136.reuse, R12, R92 ;  /* 0x0000000c885c723c */ /* 0x044fec000000185c */
[----:B------:R-:W-:Y:S01]  /*d9c0*/  HMMA.16816.F32 R96, R136, R14, R96 ;  /* 0x0000000e8860723c */ /* 0x000fe20000001860 */
[----:B------:R-:W-:Y:S11]  /*d9d0*/  @!UPT UIADD3 URZ, URZ, URZ, URZ ;  /* 0x0000003f3f3ff290 */ /* 0x000ff6000fffe03f */
[----:B------:R-:W-:Y:S01]  /*d9e0*/  @!UPT UIADD3 URZ, URZ, URZ, URZ ;  /* 0x0000003f3f3ff290 */ /* 0x000fe2000fffe03f */
[----:B------:R-:W-:Y:S11]  /*d9f0*/  @P0 BRA `(.L_x_306) ;  /* 0xffffffd000e40947 */ /* 0x000ff6000383ffff */
.L_x_305:
[----:B------:R-:W1:Y:S01]  /*da00*/  SHFL.BFLY PT, R0, R213, 0x2, 0x1f ;  /* 0x0c401f00d5007f89 */ /* 0x000e6200000e0000 */
[----:B------:R-:W2:Y:S01]  /*da10*/  S2UR UR4, SR_CgaCtaId ;  /* 0x00000000000479c3 */ /* 0x000ea20000008800 */
[----:B------:R-:W-:Y:S01]  /*da20*/  MOV R13, 0x3f800000 ;  /* 0x3f800000000d7802 */ /* 0x000fe20000000f00 */
[----:B------:R-:W-:Y:S01]  /*da30*/  UMOV UR5, 0x400 ;  /* 0x0000040000057882 */ /* 0x000fe20000000000 */
[----:B------:R-:W3:Y:S01]  /*da40*/  SHFL.BFLY PT, R2, R211, 0x2, 0x1f ;  /* 0x0c401f00d3027f89 */ /* 0x000ee200000e0000 */
[----:B------:R-:W-:Y:S01]  /*da50*/  MOV R14, 0x3f800000 ;  /* 0x3f800000000e7802 */ /* 0x000fe20000000f00 */
[----:B------:R-:W-:Y:S01]  /*da60*/  UISETP.NE.AND UP0, UPT, UR16, -0x1, UPT ;  /* 0xffffffff1000788c */ /* 0x000fe2000bf05270 */
[----:B------:R-:W4:Y:S01]  /*da70*/  S2R R6, SR_TID.X ;  /* 0x0000000000067919 */ /* 0x000f220000002100 */
[----:B-1----:R-:W-:Y:S01]  /*da80*/  FADD.FTZ R7, R0, R213 ;  /* 0x000000d500077221 */ /* 0x002fe20000010000 */
[----:B--2---:R-:W-:Y:S01]  /*da90*/  ULEA UR4, UR4, UR5, 0x18 ;  /* 0x0000000504047291 */ /* 0x004fe2000f8ec03f */
[----:B------:R-:W1:Y:S01]  /*daa0*/  S2R R0, SR_TID.X ;  /* 0x0000000000007919 */ /* 0x000e620000002100 */
[----:B---3--:R-:W-:-:S02]  /*dab0*/  FADD.FTZ R2, R2, R211 ;  /* 0x000000d302027221 */ /* 0x008fc40000010000 */
[----:B------:R-:W2:Y:S04]  /*dac0*/  SHFL.BFLY PT, R10, R7, 0x1, 0x1f ;  /* 0x0c201f00070a7f89 */ /* 0x000ea800000e0000 */
[----:B------:R-:W3:Y:S01]  /*dad0*/  SHFL.BFLY PT, R9, R2, 0x1, 0x1f ;  /* 0x0c201f0002097f89 */ /* 0x000ee200000e0000 */
[----:B--2---:R-:W-:Y:S01]  /*dae0*/  FADD.FTZ R10, R7, R10 ;  /* 0x0000000a070a7221 */ /* 0x004fe20000010000 */
[----:B----4-:R-:W-:Y:S02]  /*daf0*/  SHF.R.S32.HI R7, RZ, 0x1f, R6 ;  /* 0x0000001fff077819 */ /* 0x010fe40000011406 */
[----:B-1----:R-:W-:Y:S01]  /*db00*/  SHF.R.S32.HI R5, RZ, 0x1f, R0 ;  /* 0x0000001fff057819 */ /* 0x002fe20000011400 */
[----:B---3--:R-:W-:Y:S01]  /*db10*/  FADD.FTZ R9, R2, R9 ;  /* 0x0000000902097221 */ /* 0x008fe20000010000 */
[----:B------:R-:W-:-:S02]  /*db20*/  LEA.HI R4, R7, R6, RZ, 0x3 ;  /* 0x0000000607047211 */ /* 0x000fc400078f18ff */
[CC--:B------:R-:W-:Y:S02]  /*db30*/  LEA.HI R12, R5.reuse, R0.reuse, RZ, 0x2 ;  /* 0x00000000050c7211 */ /* 0x0c0fe400078f10ff */
[----:B------:R-:W-:Y:S02]  /*db40*/  LEA.HI R8, R5, R0, RZ, 0x5 ;  /* 0x0000000005087211 */ /* 0x000fe400078f28ff */
[----:B------:R-:W-:Y:S02]  /*db50*/  LEA.HI R5, R7, R6, RZ, 0x5 ;  /* 0x0000000607057211 */ /* 0x000fe400078f28ff */
[----:B------:R-:W-:Y:S02]  /*db60*/  LOP3.LUT R11, R12, 0x3ffffffc, RZ, 0xc0, !PT ;  /* 0x3ffffffc0c0b7812 */ /* 0x000fe400078ec0ff */
[----:B------:R-:W-:Y:S02]  /*db70*/  LOP3.LUT R7, R8, 0xffffffe0, RZ, 0xc0, !PT ;  /* 0xffffffe008077812 */ /* 0x000fe400078ec0ff */
[----:B------:R-:W-:-:S02]  /*db80*/  LOP3.LUT R5, R5, 0xffffffe0, RZ, 0xc0, !PT ;  /* 0xffffffe005057812 */ /* 0x000fc400078ec0ff */
[----:B------:R-:W-:Y:S02]  /*db90*/  LOP3.LUT R2, R4, 0xfffffff8, RZ, 0xc0, !PT ;  /* 0xfffffff804027812 */ /* 0x000fe400078ec0ff */
[----:B------:R-:W-:Y:S02]  /*dba0*/  IADD3 R11, -R11, R0, RZ ;  /* 0x000000000b0b7210 */ /* 0x000fe40007ffe1ff */
[----:B------:R-:W-:Y:S02]  /*dbb0*/  IADD3 R0, R0, -R7, RZ ;  /* 0x8000000700007210 */ /* 0x000fe40007ffe0ff */
[----:B------:R-:W-:Y:S02]  /*dbc0*/  IADD3 R5, R6, -R5, RZ ;  /* 0x8000000506057210 */ /* 0x000fe40007ffe0ff */
[----:B------:R-:W-:Y:S02]  /*dbd0*/  IADD3 R2, -R2, R6, RZ ;  /* 0x0000000602027210 */ /* 0x000fe40007ffe1ff */
[----:B------:R-:W-:-:S02]  /*dbe0*/  SHF.R.S32.HI R6, RZ, 0x2, R12 ;  /* 0x00000002ff067819 */ /* 0x000fc4000001140c */
[----:B------:R-:W-:Y:S02]  /*dbf0*/  SHF.R.S32.HI R7, RZ, 0x1f, R12 ;  /* 0x0000001fff077819 */ /* 0x000fe4000001140c */
[----:B------:R-:W-:Y:S02]  /*dc00*/  FSETP.NE.FTZ.AND P3, PT, R10, RZ, PT ;  /* 0x000000ff0a00720b */ /* 0x000fe40003f75000 */
[----:B------:R-:W-:Y:S02]  /*dc10*/  FSETP.NE.FTZ.AND P0, PT, R9, RZ, PT ;  /* 0x000000ff0900720b */ /* 0x000fe40003f15000 */
[----:B------:R-:W-:Y:S02]  /*dc20*/  LEA.HI R7, R7, R6, RZ, 0x3 ;  /* 0x0000000607077211 */ /* 0x000fe400078f18ff */
[----:B------:R-:W-:Y:S02]  /*dc30*/  SHF.R.S32.HI R8, RZ, 0x5, R8 ;  /* 0x00000005ff087819 */ /* 0x000fe40000011408 */
[----:B------:R-:W-:-:S02]  /*dc40*/  LOP3.LUT R7, R7, 0xfffffff8, RZ, 0xc0, !PT ;  /* 0xfffffff807077812 */ /* 0x000fc400078ec0ff */
[----:B------:R-:W-:Y:S02]  /*dc50*/  LEA R11, R8, R11, 0x9 ;  /* 0x0000000b080b7211 */ /* 0x000fe400078e48ff */
[----:B------:R-:W-:Y:S01]  /*dc60*/  IADD3 R7, R6, -R7, RZ ;  /* 0x8000000706077210 */ /* 0x000fe20007ffe0ff */
[----:B------:R-:W1:Y:S03]  /*dc70*/  @P3 MUFU.RCP R13, R10 ;  /* 0x0000000a000d3308 */ /* 0x000e660000001000 */
[C---:B------:R-:W-:Y:S02]  /*dc80*/  SHF.L.U32 R6, R7.reuse, 0x6, RZ ;  /* 0x0000000607067819 */ /* 0x040fe400000006ff */
[----:B------:R-:W-:Y:S02]  /*dc90*/  LOP3.LUT R12, R7, 0x1, RZ, 0xc0, !PT ;  /* 0x00000001070c7812 */ /* 0x000fe400078ec0ff */
[----:B------:R-:W-:Y:S01]  /*dca0*/  LOP3.LUT R6, R6, 0x1c0, RZ, 0xc0, !PT ;  /* 0x000001c006067812 */ /* 0x000fe200078ec0ff */
[----:B------:R-:W2:Y:S01]  /*dcb0*/  @P0 MUFU.RCP R14, R9 ;  /* 0x00000009000e0308 */ /* 0x000ea20000001000 */
[----:B------:R-:W-:-:S02]  /*dcc0*/  ISETP.NE.U32.AND P4, PT, R12, 0x1, PT ;  /* 0x000000010c00780c */ /* 0x000fc40003f85070 */
[----:B------:R-:W-:Y:S02]  /*dcd0*/  LEA.HI R6, R6, R6, RZ, 0x1d ;  /* 0x0000000606067211 */ /* 0x000fe400078fe8ff */
[----:B------:R-:W-:Y:S02]  /*dce0*/  R2P PR, R7, 0x6 ;  /* 0x0000000607007804 */ /* 0x000fe40000000000 */
[----:B------:R-:W-:Y:S01]  /*dcf0*/  LEA R6, R11, R6, 0x1 ;  /* 0x000000060b067211 */ /* 0x000fe200078e08ff */
[C---:B-1----:R-:W-:Y:S01]  /*dd00*/  FMUL.FTZ R128, R13.reuse, R128 ;  /* 0x000000800d807220 */ /* 0x042fe20000410000 */
[C---:B------:R-:W-:Y:S02]  /*dd10*/  FMUL.FTZ R129, R13.reuse, R129 ;  /* 0x000000810d817220 */ /* 0x040fe40000410000 */
[----:B------:R-:W-:Y:S01]  /*dd20*/  LEA R11, R6, UR4, 0x1 ;  /* 0x00000004060b7c11 */ /* 0x000fe2000f8e08ff */
[C---:B------:R-:W-:Y:S01]  /*dd30*/  FMUL.FTZ R124, R13.reuse, R124 ;  /* 0x0000007c0d7c7220 */ /* 0x040fe20000410000 */
[----:B------:R-:W-:Y:S01]  /*dd40*/  MOV R6, 0x20 ;  /* 0x0000002000067802 */ /* 0x000fe20000000f00 */
[C---:B------:R-:W-:Y:S01]  /*dd50*/  FMUL.FTZ R125, R13.reuse, R125 ;  /* 0x0000007d0d7d7220 */ /* 0x040fe20000410000 */
[----:B------:R-:W-:Y:S01]  /*dd60*/  MOV R12, 0x40 ;  /* 0x00000040000c7802 */ /* 0x000fe20000000f00 */
[C---:B------:R-:W-:Y:S01]  /*dd70*/  FMUL.FTZ R120, R13.reuse, R120 ;  /* 0x000000780d787220 */ /* 0x040fe20000410000 */
[C---:B--2---:R-:W-:Y:S01]  /*dd80*/  FMUL.FTZ R131, R14.reuse, R131 ;  /* 0x000000830e837220 */ /* 0x044fe20000410000 */
        /* <DEDUP_REMOVED lines=9> */
[----:B------:R-:W-:Y:S01]  /*de20*/  FMUL.FTZ R118, R14, R118 ;  /* 0x000000760e767220 */ /* 0x000fe20000410000 */
[----:B------:R-:W-:Y:S01]  /*de30*/  IADD3 R7, R11, -0x10, RZ ;  /* 0xfffffff00b077810 */ /* 0x000fe20007ffe0ff */
[C---:B------:R-:W-:Y:S01]  /*de40*/  FMUL.FTZ R112, R13.reuse, R112 ;  /* 0x000000700d707220 */ /* 0x040fe20000410000 */
[----:B------:R-:W-:Y:S01]  /*de50*/  SEL R6, R6, 0xffffffe0, !P1 ;  /* 0xffffffe006067807 */ /* 0x000fe20004800000 */
[----:B------:R-:W-:Y:S01]  /*de60*/  FMUL.FTZ R113, R13, R113 ;  /* 0x000000710d717220 */ /* 0x000fe20000410000 */
[C---:B------:R-:W-:Y:S01]  /*de70*/  FMUL.FTZ R115, R14.reuse, R115 ;  /* 0x000000730e737220 */ /* 0x040fe20000410000 */
[----:B------:R-:W-:Y:S01]  /*de80*/  FMUL.FTZ R114, R14, R114 ;  /* 0x000000720e727220 */ /* 0x000fe20000410000 */
[----:B------:R-:W-:Y:S01]  /*de90*/  @P4 IADD3 R7, R11, 0x10, RZ ;  /* 0x000000100b074810 */ /* 0x000fe20007ffe0ff */
[C---:B------:R-:W-:Y:S01]  /*dea0*/  FMUL.FTZ R108, R13.reuse, R108 ;  /* 0x0000006c0d6c7220 */ /* 0x040fe20000410000 */
[----:B------:R-:W-:Y:S01]  /*deb0*/  FMUL.FTZ R109, R13, R109 ;  /* 0x0000006d0d6d7220 */ /* 0x000fe20000410000 */
[----:B------:R-:W-:Y:S01]  /*dec0*/  F2FP.F16.F32.PACK_AB R128, R129, R128 ;  /* 0x000000808180723e */ /* 0x000fe200000000ff */
[----:B------:R-:W-:Y:S01]  /*ded0*/  @UP0 ULDC.64 UR4, c[0x0][0x298] ;  /* 0x0000a60000040ab9 */ /* 0x000fe20000000a00 */
[----:B------:R-:W-:Y:S01]  /*dee0*/  F2FP.F16.F32.PACK_AB R130, R131, R130 ;  /* 0x000000828382723e */ /* 0x000fe200000000ff */
[----:B------:R-:W-:Y:S01]  /*def0*/  @UP0 UIMAD.WIDE.U32 UR8, UR16, UR4, URZ ;  /* 0x00000004100802a5 */ /* 0x000fe2000f8e003f */
        /* <DEDUP_REMOVED lines=12> */
[----:B------:R-:W-:Y:S01]  /*dfc0*/  F2FP.F16.F32.PACK_AB R116, R117, R116 ;  /* 0x000000747574723e */ /* 0x000fe200000000ff */
[----:B------:R1:W-:Y:S01]  /*dfd0*/  STS [R7+0x400], R126 ;  /* 0x0004007e07007388 */ /* 0x0003e20000000800 */
[----:B------:R-:W-:Y:S01]  /*dfe0*/  F2FP.F16.F32.PACK_AB R118, R119, R118 ;  /* 0x000000767776723e */ /* 0x000fe200000000ff */
[----:B------:R-:W-:Y:S01]  /*dff0*/  FMUL.FTZ R101, R13, R101 ;  /* 0x000000650d657220 */ /* 0x000fe20000410000 */
[----:B------:R-:W-:Y:S01]  /*e000*/  IADD3 R17, R6, R7, RZ ;  /* 0x0000000706117210 */ /* 0x000fe20007ffe0ff */
        /* <DEDUP_REMOVED lines=9> */
[----:B------:R-:W-:Y:S01]  /*e0a0*/  IADD3 R21, R12, R7, RZ ;  /* 0x000000070c157210 */ /* 0x000fe20007ffe0ff */
[C---:B------:R-:W-:Y:S01]  /*e0b0*/  FMUL.FTZ R40, R13.reuse, R40 ;  /* 0x000000280d287220 */ /* 0x040fe20000410000 */
[----:B------:R-:W-:Y:S01]  /*e0c0*/  PLOP3.LUT P1, PT, PT, PT, UP0, 0x80, 0x0 ;  /* 0x000000000000781c */ /* 0x000fe20003f2f008 */
        /* <DEDUP_REMOVED lines=57> */
[----:B------:R-:W-:Y:S01]  /*e460*/  @UP0 UIMAD UR6, UR16, UR5, UR9 ;  /* 0x00000005100602a4 */ /* 0x000fe2000f8e0209 */
        /* <DEDUP_REMOVED lines=13> */
[----:B------:R-:W-:Y:S01]  /*e540*/  FMUL.FTZ R14, R14, R98 ;  /* 0x000000620e0e7220 */ /* 0x000fe20000410000 */
        /* <DEDUP_REMOVED lines=29> */
[----:B------:R-:W-:Y:S01]  /*e720*/  F2FP.F16.F32.PACK_AB R84, R85, R84 ;  /* 0x000000545554723e */ /* 0x000fe200000000ff */
[----:B-1----:R-:W-:Y:S06]  /*e730*/  @P1 BRA `(.L_x_309) ;  /* 0x00000000001c1947 */ /* 0x002fec0003800000 */
[----:B------:R-:W1:Y:S01]  /*e740*/  S2UR UR7, SR_CTAID.Y ;  /* 0x00000000000779c3 */ /* 0x000e620000002600 */
[----:B------:R-:W-:Y:S01]  /*e750*/  ULDC.64 UR4, c[0x0][0x290] ;  /* 0x0000a40000047ab9 */ /* 0x000fe20000000a00 */
[----:B-1----:R-:W-:Y:S02]  /*e760*/  USHF.R.S32.HI UR6, URZ, 0x1f, UR7 ;  /* 0x0000001f3f067899 */ /* 0x002fe40008011407 */
[----:B------:R-:W-:Y:S02]  /*e770*/  UIMAD.WIDE.U32 UR8, UR7, UR4, URZ ;  /* 0x00000004070872a5 */ /* 0x000fe4000f8e003f */
[----:B------:R-:W-:-:S04]  /*e780*/  UIMAD UR6, UR6, UR4, URZ ;  /* 0x00000004060672a4 */ /* 0x000fc8000f8e023f */
[----:B------:R-:W-:-:S04]  /*e790*/  UIMAD UR6, UR7, UR5, UR6 ;  /* 0x00000005070672a4 */ /* 0x000fc8000f8e0206 */
[----:B------:R-:W-:-:S12]  /*e7a0*/  UIADD3 UR6, UR9, UR6, URZ ;  /* 0x0000000609067290 */ /* 0x000fd8000fffe03f */
.L_x_309:
[----:B------:R-:W-:Y:S01]  /*e7b0*/  ULDC.U8 UR4, c[0x0][0x3d8] ;  /* 0x0000f60000047ab9 */ /* 0x000fe20000000000 */
[----:B------:R-:W-:Y:S01]  /*e7c0*/  ULDC.U8 UR7, c[0x0][0x3d9] ;  /* 0x0000f64000077ab9 */ /* 0x000fe20000000000 */
[----:B------:R-:W-:Y:S01]  /*e7d0*/  ISETP.NE.AND P5, PT, RZ, UR4, PT ;  /* 0x00000004ff007c0c */ /* 0x000fe2000bfa5270 */
[--C-:B------:R-:W-:Y:S01]  /*e7e0*/  IMAD.IADD R23, R15, 0x1, R12.reuse ;  /* 0x000000010f177824 */ /* 0x100fe200078e020c */
[----:B------:R-:W-:Y:S01]  /*e7f0*/  F2FP.F16.F32.PACK_AB R86, R87, R86 ;  /* 0x000000565756723e */ /* 0x000fe200000000ff */
[----:B------:R-:W-:Y:S01]  /*e800*/  IMAD.IADD R25, R17, 0x1, R12 ;  /* 0x0000000111197824 */ /* 0x000fe200078e020c */
[----:B------:R-:W-:Y:S02]  /*e810*/  ISETP.NE.OR P1, PT, RZ, UR7, !P5 ;  /* 0x00000007ff007c0c */ /* 0x000fe4000ef25670 */
[----:B------:R-:W-:Y:S02]  /*e820*/  CS2R R26, SRZ ;  /* 0x00000000001a7805 */ /* 0x000fe4000001ff00 */
        /* <DEDUP_REMOVED lines=8> */
[----:B------:R-:W1:Y:S01]  /*e8b0*/  S2UR UR5, SR_CTAID.Y ;  /* 0x00000000000579c3 */ /* 0x000e620000002600 */
[----:B------:R-:W-:Y:S01]  /*e8c0*/  ULDC UR4, c[0x0][0x2c4] ;  /* 0x0000b10000047ab9 */ /* 0x000fe20000000800 */
[----:B------:R-:W-:Y:S01]  /*e8d0*/  PLOP3.LUT P2, PT, PT, PT, PT, 0x80, 0x0 ;  /* 0x000000000000781c */ /* 0x000fe20003f4f070 */
[----:B-1----:R-:W-:-:S04]  /*e8e0*/  @!UP0 UIMAD UR16, UR5, UR4, URZ ;  /* 0x00000004051082a4 */ /* 0x002fc8000f8e023f */
[----:B------:R-:W-:Y:S02]  /*e8f0*/  USHF.R.S32.HI UR4, URZ, 0x1f, UR16 ;  /* 0x0000001f3f047899 */ /* 0x000fe40008011410 */
[----:B------:R-:W-:-:S04]  /*e900*/  IMAD.U32 R26, RZ, RZ, UR16 ;  /* 0x00000010ff1a7e24 */ /* 0x000fc8000f8e00ff */
[----:B------:R-:W-:-:S07]  /*e910*/  MOV R27, UR4 ;  /* 0x00000004001b7c02 */ /* 0x000fce0008000f00 */
.L_x_310:
[----:B------:R-:W-:Y:S01]  /*e920*/  ISETP.NE.AND P1, PT, RZ, UR7, PT ;  /* 0x00000007ff007c0c */ /* 0x000fe2000bf25270 */
[----:B------:R-:W-:Y:S01]  /*e930*/  STS [R21+0x400], R110 ;  /* 0x0004006e15007388 */ /* 0x000fe20000000800 */
[----:B------:R-:W-:Y:S01]  /*e940*/  PLOP3.LUT P4, PT, PT, PT, PT, 0x8, 0x0 ;  /* 0x000000000000781c */ /* 0x000fe20003f8e170 */
[----:B------:R-:W1:Y:S01]  /*e950*/  S2UR UR4, SR_CTAID.X ;  /* 0x00000000000479c3 */ /* 0x000e620000002500 */
[----:B------:R-:W-:Y:S01]  /*e960*/  SHF.R.S32.HI R24, RZ, 0x1f, R5 ;  /* 0x0000001fff187819 */ /* 0x000fe20000011405 */
[----:B------:R-:W-:Y:S01]  /*e970*/  STS [R23], R104 ;  /* 0x0000006817007388 */ /* 0x000fe20000000800 */
[----:B------:R-:W-:Y:S01]  /*e980*/  LOP3.LUT P6, RZ, R0, 0x3, RZ, 0xc0, !PT ;  /* 0x0000000300ff7812 */ /* 0x000fe200078cc0ff */
[----:B------:R-:W2:Y:S01]  /*e990*/  @P3 MUFU.LG2 R10, R10 ;  /* 0x0000000a000a3308 */ /* 0x000ea20000000c00 */
[----:B------:R-:W-:Y:S01]  /*e9a0*/  LEA.HI R24, R24, R5, RZ, 0x2 ;  /* 0x0000000518187211 */ /* 0x000fe200078f10ff */
[----:B------:R-:W-:Y:S01]  /*e9b0*/  STS [R23+0x400], R106 ;  /* 0x0004006a17007388 */ /* 0x000fe20000000800 */
[----:B------:R-:W-:Y:S01]  /*e9c0*/  BSSY B0, `(.L_x_311) ;  /* 0x0000065000007945 */ /* 0x000fe20003800000 */
[----:B------:R-:W3:Y:S01]  /*e9d0*/  @P0 LDC R0, c[0x0][0x2e8] ;  /* 0x0000ba00ff000b82 */ /* 0x000ee20000000800 */
[----:B------:R-:W-:Y:S01]  /*e9e0*/  SHF.R.S32.HI R24, RZ, 0x2, R24 ;  /* 0x00000002ff187819 */ /* 0x000fe20000011418 */
[----:B------:R-:W-:Y:S01]  /*e9f0*/  STS [R25], R100 ;  /* 0x0000006419007388 */ /* 0x000fe20000000800 */
[----:B------:R-:W-:Y:S01]  /*ea00*/  @!P1 PLOP3.LUT P4, PT, P5, PT, PT, 0x80, 0x0 ;  /* 0x000000000000981c */ /* 0x000fe20002f8f070 */
[----:B------:R-:W-:Y:S01]  /*ea10*/  @P1 IMAD.MOV.U32 R37, RZ, RZ, 0x1 ;  /* 0x00000001ff251424 */ /* 0x000fe200078e00ff */
[----:B------:R-:W4:Y:S01]  /*ea20*/  @P0 MUFU.LG2 R9, R9 ;  /* 0x0000000900090308 */ /* 0x000f220000000c00 */
[----:B------:R-:W-:Y:S02]  /*ea30*/  STS [R25+0x400], R102 ;  /* 0x0004006619007388 */ /* 0x000fe40000000800 */
[----:B------:R-:W5:Y:S02]  /*ea40*/  @!P1 LDC R6, c[0x0][0x2c4] ;  /* 0x0000b100ff069b82 */ /* 0x000f640000000800 */
[----:B------:R-:W-:Y:S04]  /*ea50*/  STS [R11+0x4000], R36 ;  /* 0x004000240b007388 */ /* 0x000fe80000000800 */
[----:B------:R-:W-:Y:S02]  /*ea60*/  STS [R11+0x4400], R38 ;  /* 0x004400260b007388 */ /* 0x000fe40000000800 */
[----:B------:R-:W2:Y:S02]  /*ea70*/  @!P1 LDC R31, c[0x0][0x270] ;  /* 0x00009c00ff1f9b82 */ /* 0x000ea40000000800 */
[----:B------:R-:W-:Y:S04]  /*ea80*/  STS [R7+0x4000], R40 ;  /* 0x0040002807007388 */ /* 0x000fe80000000800 */
[----:B------:R-:W-:Y:S02]  /*ea90*/  STS [R7+0x4400], R42 ;  /* 0x0044002a07007388 */ /* 0x000fe40000000800 */
[----:B------:R-:W1:Y:S02]  /*eaa0*/  @P1 LDC.64 R28, c[0x0][0x2c0] ;  /* 0x0000b000ff1c1b82 */ /* 0x000e640000000a00 */
[----:B------:R-:W-:Y:S04]  /*eab0*/  STS [R15+0x4000], R44 ;  /* 0x0040002c0f007388 */ /* 0x000fe80000000800 */
[----:B------:R-:W-:Y:S02]  /*eac0*/  STS [R15+0x4400], R46 ;  /* 0x0044002e0f007388 */ /* 0x000fe40000000800 */
[----:B-----5:R-:W2:Y:S02]  /*ead0*/  @P4 LDC R6, c[0x0][0x2e4] ;  /* 0x0000b900ff064b82 */ /* 0x020ea40000000800 */
[----:B------:R-:W-:Y:S04]  /*eae0*/  STS [R17+0x4000], R48 ;  /* 0x0040003011007388 */ /* 0x000fe80000000800 */
[----:B------:R-:W-:Y:S02]  /*eaf0*/  STS [R17+0x4400], R50 ;  /* 0x0044003211007388 */ /* 0x000fe40000000800 */
[----:B------:R-:W5:Y:S02]  /*eb00*/  @P3 LDC R5, c[0x0][0x2e8] ;  /* 0x0000ba00ff053b82 */ /* 0x000f640000000800 */
[----:B------:R-:W-:Y:S04]  /*eb10*/  STS [R19+0x4000], R52 ;  /* 0x0040003413007388 */ /* 0x000fe80000000800 */
[----:B------:R-:W-:Y:S01]  /*eb20*/  STS [R19+0x4400], R54 ;  /* 0x0044003613007388 */ /* 0x000fe20000000800 */
[----:B-1----:R-:W-:-:S03]  /*eb30*/  @P1 IMAD R28, R29, R28, RZ ;  /* 0x0000001c1d1c1224 */ /* 0x002fc600078e02ff */
[----:B------:R-:W-:Y:S04]  /*eb40*/  STS [R21+0x4000], R56 ;  /* 0x0040003815007388 */ /* 0x000fe80000000800 */
[----:B------:R-:W-:Y:S01]  /*eb50*/  STS [R21+0x4400], R58 ;  /* 0x0044003a15007388 */ /* 0x000fe20000000800 */
[----:B--2---:R-:W-:-:S03]  /*eb60*/  @!P1 IMAD R37, R6, R31, RZ ;  /* 0x0000001f06259224 */ /* 0x004fc600078e02ff */
[----:B------:R-:W-:Y:S01]  /*eb70*/  STS [R23+0x4000], R60 ;  /* 0x0040003c17007388 */ /* 0x000fe20000000800 */
[----:B------:R-:W-:-:S03]  /*eb80*/  @!P1 IMAD.MOV.U32 R28, RZ, RZ, R6 ;  /* 0x000000ffff1c9224 */ /* 0x000fc600078e0006 */
[----:B------:R-:W-:Y:S04]  /*eb90*/  STS [R23+0x4400], R62 ;  /* 0x0044003e17007388 */ /* 0x000fe80000000800 */
[----:B------:R-:W-:Y:S04]  /*eba0*/  STS [R25+0x4000], R64 ;  /* 0x0040004019007388 */ /* 0x000fe80000000800 */
[----:B------:R-:W-:Y:S04]  /*ebb0*/  STS [R25+0x4400], R66 ;  /* 0x0044004219007388 */ /* 0x000fe80000000800 */
[----:B------:R-:W-:Y:S04]  /*ebc0*/  STS [R11+0x8000], R68 ;  /* 0x008000440b007388 */ /* 0x000fe80000000800 */
[----:B------:R1:W-:Y:S04]  /*ebd0*/  STS [R11+0x8400], R70 ;  /* 0x008400460b007388 */ /* 0x0003e80000000800 */
[----:B------:R-:W-:Y:S04]  /*ebe0*/  STS [R7+0x8000], R72 ;  /* 0x0080004807007388 */ /* 0x000fe80000000800 */
[----:B------:R-:W-:Y:S04]  /*ebf0*/  STS [R7+0x8400], R74 ;  /* 0x0084004a07007388 */ /* 0x000fe80000000800 */
[----:B------:R-:W-:Y:S04]  /*ec00*/  STS [R15+0x8000], R76 ;  /* 0x0080004c0f007388 */ /* 0x000fe80000000800 */
[----:B------:R2:W-:Y:S04]  /*ec10*/  STS [R15+0x8400], R78 ;  /* 0x0084004e0f007388 */ /* 0x0005e80000000800 */
[----:B------:R-:W-:Y:S04]  /*ec20*/  STS [R17+0x8000], R80 ;  /* 0x0080005011007388 */ /* 0x000fe80000000800 */
[----:B------:R-:W-:Y:S01]  /*ec30*/  STS [R17+0x8400], R82 ;  /* 0x0084005211007388 */ /* 0x000fe20000000800 */
[----:B-1----:R-:W1:Y:S03]  /*ec40*/  @P1 LDC R11, c[0x0][0x2c0] ;  /* 0x0000b000ff0b1b82 */ /* 0x002e660000000800 */
[----:B------:R-:W-:Y:S04]  /*ec50*/  STS [R19+0x8000], R84 ;  /* 0x0080005413007388 */ /* 0x000fe80000000800 */
[----:B------:R-:W-:Y:S04]  /*ec60*/  STS [R19+0x8400], R86 ;  /* 0x0084005613007388 */ /* 0x000fe80000000800 */
[----:B------:R-:W-:Y:S04]  /*ec70*/  STS [R21+0x8000], R88 ;  /* 0x0080005815007388 */ /* 0x000fe80000000800 */
[----:B------:R-:W-:Y:S01]  /*ec80*/  STS [R21+0x8400], R90 ;  /* 0x0084005a15007388 */ /* 0x000fe20000000800 */
[----:B--2---:R-:W-:-:S03]  /*ec90*/  SHF.R.S32.HI R15, RZ, 0x1f, R8 ;  /* 0x0000001fff0f7819 */ /* 0x004fc60000011408 */
[----:B------:R-:W-:Y:S01]  /*eca0*/  STS [R23+0x8000], R92 ;  /* 0x0080005c17007388 */ /* 0x000fe20000000800 */
[----:B------:R-:W-:-:S03]  /*ecb0*/  LEA.HI R15, R15, R8, RZ, 0x3 ;  /* 0x000000080f0f7211 */ /* 0x000fc600078f18ff */
[----:B------:R-:W-:Y:S01]  /*ecc0*/  STS [R23+0x8400], R94 ;  /* 0x0084005e17007388 */ /* 0x000fe20000000800 */
[----:B------:R-:W-:Y:S01]  /*ecd0*/  @!P1 IMAD.MOV.U32 R11, RZ, RZ, 0x1 ;  /* 0x00000001ff0b9424 */ /* 0x000fe200078e00ff */
[----:B------:R-:W-:Y:S02]  /*ece0*/  LOP3.LUT R15, R15, 0xffffff8, RZ, 0xc0, !PT ;  /* 0x0ffffff80f0f7812 */ /* 0x000fe400078ec0ff */
[----:B------:R-:W-:Y:S03]  /*ecf0*/  STS [R25+0x8000], R13 ;  /* 0x0080000d19007388 */ /* 0x000fe60000000800 */
[----:B------:R-:W-:Y:S01]  /*ed00*/  IMAD.IADD R15, R8, 0x1, -R15 ;  /* 0x00000001080f7824 */ /* 0x000fe200078e0a0f */
[----:B------:R2:W-:Y:S01]  /*ed10*/  STS [R25+0x8400], R14 ;  /* 0x0084000e19007388 */ /* 0x0005e20000000800 */
[----:B------:R-:W-:Y:S02]  /*ed20*/  IMAD.MOV.U32 R8, RZ, RZ, 0x7f800000 ;  /* 0x7f800000ff087424 */ /* 0x000fe400078e00ff */
[----:B------:R-:W-:Y:S01]  /*ed30*/  IMAD R24, R15, 0x10, R24 ;  /* 0x000000100f187824 */ /* 0x000fe200078e0218 */
[----:B------:R-:W-:Y:S06]  /*ed40*/  BAR.SYNC.DEFER_BLOCKING 0x0 ;  /* 0x0000000000007b1d */ /* 0x000fec0000010000 */
[----:B------:R-:W3:Y:S01]  /*ed50*/  S2R R12, SR_CTAID.Y ;  /* 0x00000000000c7919 */ /* 0x000ee20000002600 */
[----:B------:R-:W1:Y:S01]  /*ed60*/  S2R R7, SR_CTAID.Z ;  /* 0x0000000000077919 */ /* 0x000e620000002700 */
[----:B--2---:R-:W-:Y:S01]  /*ed70*/  SHF.R.S32.HI R14, RZ, 0x3, R4 ;  /* 0x00000003ff0e7819 */ /* 0x004fe20000011404 */
[----:B------:R-:W-:Y:S01]  /*ed80*/  @P3 FMUL.FTZ R25, R10, 0.69314718246459960938 ;  /* 0x3f3172180a193820 */ /* 0x000fe20000410000 */
[----:B----4-:R-:W-:Y:S01]  /*ed90*/  @P0 FMUL.FTZ R10, R9, 0.69314718246459960938 ;  /* 0x3f317218090a0820 */ /* 0x010fe20000410000 */
[----:B------:R2:W4:Y:S01]  /*eda0*/  LDS.128 R32, [R199+0x3000] ;  /* 0x00300000c7207984 */ /* 0x0005220000000c00 */
[C---:B------:R-:W-:Y:S01]  /*edb0*/  IADD3 R4, R14.reuse, 0x40, RZ ;  /* 0x000000400e047810 */ /* 0x040fe20007ffe0ff */
[----:B------:R-:W-:-:S02]  /*edc0*/  VIADD R6, R14, 0x20 ;  /* 0x000000200e067836 */ /* 0x000fc40000000000 */
[----:B-----5:R-:W-:Y:S01]  /*edd0*/  @P3 FFMA.FTZ R8, R132, R5, R25 ;  /* 0x0000000584083223 */ /* 0x020fe20000010019 */
[----:B------:R2:W2:Y:S01]  /*ede0*/  LDS.128 R20, [R199+0x7000] ;  /* 0x00700000c7147984 */ /* 0x0004a20000000c00 */
[----:B------:R-:W-:-:S03]  /*edf0*/  ISETP.GE.AND P1, PT, R4, UR14, PT ;  /* 0x0000000e04007c0c */ /* 0x000fc6000bf26270 */
[----:B------:R2:W2:Y:S01]  /*ee00*/  LDS.128 R16, [R199+0xb000] ;  /* 0x00b00000c7107984 */ /* 0x0004a20000000c00 */
[----:B---3--:R-:W-:-:S05]  /*ee10*/  IMAD R12, R12, R37, RZ ;  /* 0x000000250c0c7224 */ /* 0x008fca00078e02ff */
[----:B------:R-:W-:Y:S02]  /*ee20*/  SEL R12, R12, RZ, !P2 ;  /* 0x000000ff0c0c7207 */ /* 0x000fe40005000000 */
[----:B------:R-:W-:Y:S01]  /*ee30*/  ISETP.GE.AND P2, PT, R6, UR14, PT ;  /* 0x0000000e06007c0c */ /* 0x000fe2000bf46270 */
[----:B-1----:R-:W-:Y:S02]  /*ee40*/  IMAD R6, R11, UR4, RZ ;  /* 0x000000040b067c24 */ /* 0x002fe4000f8e02ff */
[----:B------:R-:W-:Y:S02]  /*ee50*/  IMAD R13, R7, R28, R12 ;  /* 0x0000001c070d7224 */ /* 0x000fe400078e020c */
[----:B------:R-:W-:Y:S01]  /*ee60*/  IMAD.SHL.U32 R4, R6, 0x80, RZ ;  /* 0x0000008006047824 */ /* 0x000fe200078e00ff */
[----:B------:R-:W-:Y:S01]  /*ee70*/  MOV R6, 0x7f800000 ;  /* 0x7f80000000067802 */ /* 0x000fe20000000f00 */
[----:B------:R-:W-:Y:S01]  /*ee80*/  @P0 FFMA.FTZ R6, R3, R0, R10 ;  /* 0x0000000003060223 */ /* 0x000fe2000001000a */
[----:B------:R-:W-:-:S02]  /*ee90*/  IMAD.SHL.U32 R0, R2, 0x8, RZ ;  /* 0x0000000802007824 */ /* 0x000fc400078e00ff */
[--C-:B------:R-:W-:Y:S02]  /*eea0*/  IADD3 R9, P5, P4, R4, R26, R13.reuse ;  /* 0x0000001a04097210 */ /* 0x100fe40007cbe00d */
[----:B------:R-:W-:Y:S02]  /*eeb0*/  SHF.R.S32.HI R29, RZ, 0x1f, R4 ;  /* 0x0000001fff1d7819 */ /* 0x000fe40000011404 */
[----:B------:R-:W-:-:S04]  /*eec0*/  SHF.R.S32.HI R26, RZ, 0x1f, R13 ;  /* 0x0000001fff1a7819 */ /* 0x000fc8000001140d */
[----:B------:R-:W-:Y:S01]  /*eed0*/  IADD3.X R26, R29, R27, R26, P5, P4 ;  /* 0x0000001b1d1a7210 */ /* 0x000fe20002fe841a */
[----:B------:R-:W-:Y:S06]  /*eee0*/  @P6 BRA `(.L_x_312) ;  /* 0x0000000000486947 */ /* 0x000fec0003800000 */
[----:B------:R-:W-:Y:S01]  /*eef0*/  UIMAD UR5, UR4, -0x80, UR18 ;  /* 0xffffff80040578a4 */ /* 0x000fe2000f8e0212 */
[----:B------:R-:W-:-:S05]  /*ef00*/  VIADD R10, R24, 0x8 ;  /* 0x00000008180a7836 */ /* 0x000fca0000000000 */
[----:B------:R-:W-:Y:S02]  /*ef10*/  ISETP.GE.AND P5, PT, R24, UR5, PT ;  /* 0x0000000518007c0c */ /* 0x000fe4000bfa6270 */
[----:B------:R-:W-:-:S11]  /*ef20*/  ISETP.GE.AND P4, PT, R10, UR5, PT ;  /* 0x000000050a007c0c */ /* 0x000fd6000bf86270 */
[----:B------:R-:W1:Y:S01]  /*ef30*/  @!P5 LDC.64 R4, c[0x0][0x2b0] ;  /* 0x0000ac00ff04db82 */ /* 0x000e620000000a00 */
[-C--:B------:R-:W-:Y:S02]  /*ef40*/  @!P5 IMAD R24, R24, R11.reuse, RZ ;  /* 0x0000000b1818d224 */ /* 0x080fe400078e02ff */
[----:B------:R-:W-:-:S03]  /*ef50*/  @!P4 IMAD R11, R10, R11, RZ ;  /* 0x0000000b0a0bc224 */ /* 0x000fc600078e02ff */
[CC--:B------:R-:W-:Y:S02]  /*ef60*/  @!P5 IADD3 R10, P3, R24.reuse, R9.reuse, RZ ;  /* 0x00000009180ad210 */ /* 0x0c0fe40007f7e0ff */
[----:B------:R-:W3:Y:S01]  /*ef70*/  @!P4 LDC.64 R2, c[0x0][0x2b0] ;  /* 0x0000ac00ff02cb82 */ /* 0x000ee20000000a00 */
[C---:B------:R-:W-:Y:S02]  /*ef80*/  @!P4 IADD3 R9, P0, R11.reuse, R9, RZ ;  /* 0x000000090b09c210 */ /* 0x040fe40007f1e0ff */
[-C--:B------:R-:W-:Y:S02]  /*ef90*/  @!P5 LEA.HI.X.SX32 R24, R24, R26.reuse, 0x1, P3 ;  /* 0x0000001a1818d211 */ /* 0x080fe400018f0eff */
[----:B------:R-:W-:Y:S02]  /*efa0*/  @!P4 LEA.HI.X.SX32 R26, R11, R26, 0x1, P0 ;  /* 0x0000001a0b1ac211 */ /* 0x000fe400000f0eff */
[----:B-1----:R-:W-:-:S04]  /*efb0*/  @!P5 LEA R4, P3, R10, R4, 0x2 ;  /* 0x000000040a04d211 */ /* 0x002fc800078610ff */
[----:B------:R-:W-:Y:S02]  /*efc0*/  @!P5 LEA.HI.X R5, R10, R5, R24, 0x2, P3 ;  /* 0x000000050a05d211 */ /* 0x000fe400018f1418 */
[----:B---3--:R-:W-:-:S03]  /*efd0*/  @!P4 LEA R2, P0, R9, R2, 0x2 ;  /* 0x000000020902c211 */ /* 0x008fc600078010ff */
[----:B------:R1:W-:Y:S01]  /*efe0*/  @!P5 STG.E desc[UR20][R4.64], R8 ;  /* 0x000000080400d986 */ /* 0x0003e2000c101914 */
[----:B------:R-:W-:-:S05]  /*eff0*/  @!P4 LEA.HI.X R3, R9, R3, R26, 0x2, P0 ;  /* 0x000000030903c211 */ /* 0x000fca00000f141a */
[----:B------:R1:W-:Y:S04]  /*f000*/  @!P4 STG.E desc[UR20][R2.64], R6 ;  /* 0x000000060200c986 */ /* 0x0003e8000c101914 */
.L_x_312:
[----:B------:R-:W-:Y:S05]  /*f010*/  BSYNC B0 ;  /* 0x0000000000007941 */ /* 0x000fea0003800000 */
.L_x_311:
[----:B-1----:R-:W-:Y:S01]  /*f020*/  SHF.R.S32.HI R3, RZ, 0x1f, R0 ;  /* 0x0000001fff037819 */ /* 0x002fe20000011400 */
[----:B------:R-:W-:Y:S01]  /*f030*/  ULDC.64 UR4, c[0x0][0x2a0] ;  /* 0x0000a80000047ab9 */ /* 0x000fe20000000a00 */
[----:B------:R-:W-:Y:S01]  /*f040*/  IADD3 R24, P3, R0, UR8, RZ ;  /* 0x0000000800187c10 */ /* 0x000fe2000ff7e0ff */
[----:B------:R-:W-:Y:S01]  /*f050*/  IMAD.U32 R27, RZ, RZ, UR17 ;  /* 0x00000011ff1b7e24 */ /* 0x000fe2000f8e00ff */
[----:B------:R-:W-:Y:S01]  /*f060*/  SHF.R.S32.HI R0, RZ, 0x1f, R7 ;  /* 0x0000001fff007819 */ /* 0x000fe20000011407 */
[----:B------:R-:W-:Y:S01]  /*f070*/  VIADD R2, R14, 0x60 ;  /* 0x000000600e027836 */ /* 0x000fe20000000000 */
[----:B------:R-:W-:Y:S01]  /*f080*/  IADD3.X R25, R3, UR6, RZ, P3, !PT ;  /* 0x0000000603197c10 */ /* 0x000fe20009ffe4ff */
[----:B------:R1:W3:Y:S01]  /*f090*/  LDS.128 R8, [R199+0x4000] ;  /* 0x00400000c7087984 */ /* 0x0002e20000000c00 */
[----:B------:R-:W-:Y:S01]  /*f0a0*/  SHF.R.S32.HI R15, RZ, 0x1f, R14 ;  /* 0x0000001fff0f7819 */ /* 0x000fe2000001140e */
[----:B------:R-:W-:Y:S01]  /*f0b0*/  IMAD R0, R0, UR4, RZ ;  /* 0x0000000400007c24 */ /* 0x000fe2000f8e02ff */
[----:B------:R-:W-:Y:S01]  /*f0c0*/  ISETP.GE.AND P3, PT, R14, UR14, PT ;  /* 0x0000000e0e007c0c */ /* 0x000fe2000bf66270 */
[----:B------:R-:W-:Y:S01]  /*f0d0*/  IMAD.WIDE.U32 R24, R7, UR4, R24 ;  /* 0x0000000407187c25 */ /* 0x000fe2000f8e0018 */
[----:B------:R-:W-:Y:S01]  /*f0e0*/  BSSY B0, `(.L_x_313) ;  /* 0x0000014000007945 */ /* 0x000fe20003800000 */
[----:B------:R-:W-:-:S02]  /*f0f0*/  ISETP.GE.AND P0, PT, R2, UR14, PT ;  /* 0x0000000e02007c0c */ /* 0x000fc4000bf06270 */
[----:B------:R-:W-:Y:S02]  /*f100*/  IMAD R0, R7, UR5, R0 ;  /* 0x0000000507007c24 */ /* 0x000fe4000f8e0200 */
[----:B------:R-:W-:Y:S01]  /*f110*/  IMAD.WIDE R26, R27, 0x80, R14 ;  /* 0x000000801b1a7825 */ /* 0x000fe200078e020e */
[----:B------:R1:W1:Y:S03]  /*f120*/  LDS.128 R4, [R199+0x8000] ;  /* 0x00800000c7047984 */ /* 0x0002660000000c00 */
[----:B------:R-:W-:Y:S01]  /*f130*/  IMAD.IADD R29, R0, 0x1, R25 ;  /* 0x00000001001d7824 */ /* 0x000fe200078e0219 */
[----:B------:R1:W1:Y:S01]  /*f140*/  LDS.128 R12, [R199] ;  /* 0x00000000c70c7984 */ /* 0x0002620000000c00 */
[----:B------:R-:W-:Y:S05]  /*f150*/  @P3 BRA `(.L_x_314) ;  /* 0x0000000000303947 */ /* 0x000fea0003800000 */
        /* <DEDUP_REMOVED lines=11> */
[----:B------:R1:W-:Y:S02]  /*f210*/  STG.E.128 desc[UR20][R2.64+0x100], R4 ;  /* 0x0001000402007986 */ /* 0x0003e4000c101d14 */
.L_x_314:
[----:B------:R-:W-:Y:S05]  /*f220*/  BSYNC B0 ;  /* 0x0000000000007941 */ /* 0x000fea0003800000 */
.L_x_313:
[----:B-1----:R1:W1:Y:S01]  /*f230*/  LDS.128 R12, [R199+0x1000] ;  /* 0x00100000c70c7984 */ /* 0x0022620000000c00 */
[----:B------:R-:W-:Y:S03]  /*f240*/  BSSY B0, `(.L_x_315) ;  /* 0x0000013000007945 */ /* 0x000fe60003800000 */
[----:B---3--:R3:W1:Y:S04]  /*f250*/  LDS.128 R8, [R199+0x5000] ;  /* 0x00500000c7087984 */ /* 0x0086680000000c00 */
        /* <DEDUP_REMOVED lines=17> */
.L_x_316:
[----:B------:R-:W-:Y:S05]  /*f370*/  BSYNC B0 ;  /* 0x0000000000007941 */ /* 0x000fea0003800000 */
.L_x_315:
[----:B-1----:R1:W1:Y:S01]  /*f380*/  LDS.128 R8, [R199+0x2000] ;  /* 0x00200000c7087984 */ /* 0x0022620000000c00 */
[----:B------:R-:W-:Y:S03]  /*f390*/  BSSY B0, `(.L_x_317) ;  /* 0x0000013000007945 */ /* 0x000fe60003800000 */
[----:B------:R1:W1:Y:S04]  /*f3a0*/  LDS.128 R4, [R199+0x6000] ;  /* 0x00600000c7047984 */ /* 0x0002680000000c00 */
        /* <DEDUP_REMOVED lines=17> */
.L_x_318:
[----:B------:R-:W-:Y:S05]  /*f4c0*/  BSYNC B0 ;  /* 0x0000000000007941 */ /* 0x000fea0003800000 */
.L_x_317:
        /* <DEDUP_REMOVED lines=13> */
[----:B----4-:R-:W-:Y:S04]  /*f5a0*/  STG.E.128 desc[UR20][R2.64], R32 ;  /* 0x0000002002007986 */ /* 0x010fe8000c101d14 */
[----:B--2---:R-:W-:Y:S04]  /*f5b0*/  STG.E.128 desc[UR20][R2.64+0x80], R20 ;  /* 0x0000801402007986 */ /* 0x004fe8000c101d14 */
[----:B------:R-:W-:Y:S01]  /*f5c0*/  STG.E.128 desc[UR20][R2.64+0x100], R16 ;  /* 0x0001001002007986 */ /* 0x000fe2000c101d14 */
[----:B------:R-:W-:Y:S05]  /*f5d0*/  EXIT ;  /* 0x000000000000794d */ /* 0x000fea0003800000 */
.L_x_319:
        /* <DEDUP_REMOVED lines=10> */
.L_x_1514:


//--------------------- .text._ZN5flash16flash_fwd_kernelI23Flash_fwd_kernel_traitsILi192ELi128ELi64ELi8ELb0ELb0EN7cutlass6half_tE19Flash_kernel_traitsILi192ELi128ELi64ELi8ES3_EELb0ELb0ELb1ELb0ELb0ELb1ELb1ELb0EEEvNS_16Flash_fwd_paramsE --------------------------
	.section	.text._ZN5flash16flash_fwd_kernelI23Flash_fwd_kernel_traitsILi192ELi128ELi64ELi8ELb0ELb0EN7cutlass6half_tE19Flash_kernel_traitsILi192ELi128ELi64ELi8ES3_EELb0ELb0ELb1ELb0ELb0ELb1ELb1ELb0EEEvNS_16Flash_fwd_paramsE,"ax",@progbits
	.align	128
        .global         _ZN5flash16flash_fwd_kernelI23Flash_fwd_kernel_traitsILi192ELi128ELi64ELi8ELb0ELb0EN7cutlass6half_tE19Flash_kernel_traitsILi192ELi128ELi64ELi8ES3_EELb0ELb0ELb1ELb0ELb0ELb1ELb1ELb0EEEvNS_16Flash_fwd_paramsE
        .type           _ZN5flash16flash_fwd_kernelI23Flash_fwd_kernel_traitsILi192ELi128ELi64ELi8ELb0ELb0EN7cutlass6half_tE19Flash_kernel_traitsILi192ELi128ELi64ELi8ES3_EELb0ELb0ELb1ELb0ELb0ELb1ELb1ELb0EEEvNS_16Flash_fwd_paramsE,@function
        .size           _ZN5flash16flash_fwd_kernelI23Flash_fwd_kernel_traitsILi192ELi128ELi64ELi8ELb0ELb0EN7cutlass6half_tE19Flash_kernel_traitsILi192ELi128ELi64ELi8ES3_EELb0ELb0ELb1ELb0ELb0ELb1ELb1ELb0EEEvNS_16Flash_fwd_paramsE,(.L_x_1515 - _ZN5flash16flash_fwd_kernelI23Flash_fwd_kernel_traitsILi192ELi128ELi64ELi8ELb0ELb0EN7cutlass6half_tE19Flash_kernel_traitsILi192ELi128ELi64ELi8ES3_EELb0ELb0ELb1ELb0ELb0ELb1ELb1ELb0EEEvNS_16Flash_fwd_paramsE)
        .other          _ZN5flash16flash_fwd_kernelI23Flash_fwd_kernel_traitsILi192ELi128ELi64ELi8ELb0ELb0EN7cutlass6half_tE19Flash_kernel_traitsILi192ELi128ELi64ELi8ES3_EELb0ELb0ELb1ELb0ELb0ELb1ELb1ELb0EEEvNS_16Flash_fwd_paramsE,@"STO_CUDA_ENTRY STV_DEFAULT"
_ZN5flash16flash_fwd_kernelI23Flash_fwd_kernel_traitsILi192ELi128ELi64ELi8ELb0ELb0EN7cutlass6half_tE19Flash_kernel_traitsILi192ELi128ELi64ELi8ES3_EELb0ELb0ELb1ELb0ELb0ELb1ELb1ELb0EEEvNS_16Flash_fwd_paramsE:
.text._ZN5flash16flash_fwd_kernelI23Flash_fwd_kernel_traitsILi192ELi128ELi64ELi8ELb0ELb0EN7cutlass6half_tE19Flash_kernel_traitsILi192ELi128ELi64ELi8ES3_EELb0ELb0ELb1ELb0ELb0ELb1ELb1ELb0EEEvNS_16Flash_fwd_paramsE:
        /* <DEDUP_REMOVED lines=55> */
.L_x_320:
[----:B------:R-:W-:-:S03]  /*0370*/  ULDC UR6, c[0x0][0x2c8] ;  /* 0x0000b20000067ab9 */ /* 0x000fc60000000800 */
.L_x_321:
        /* <DEDUP_REMOVED lines=129> */
.L_x_324:
[----:B------:R-:W-:Y:S05]  /*0b90*/  BSYNC B0 ;  /* 0x0000000000007941 */ /* 0x000fea0003800000 */
.L_x_323:
        /* <DEDUP_REMOVED lines=19> */
.L_x_326:
[----:B------:R-:W-:Y:S05]  /*0cd0*/  BSYNC B0 ;  /* 0x0000000000007941 */ /* 0x000fea0003800000 */
.L_x_325:
        /* <DEDUP_REMOVED lines=17> */
.L_x_328:
[----:B------:R-:W-:Y:S05]  /*0df0*/  BSYNC B0 ;  /* 0x0000000000007941 */ /* 0x000fea0003800000 */
.L_x_327:
        /* <DEDUP_REMOVED lines=16> */
.L_x_330:
[----:B------:R-:W-:Y:S05]  /*0f00*/  BSYNC B0 ;  /* 0x0000000000007941 */ /* 0x000fea0003800000 */
.L_x_329:
        /* <DEDUP_REMOVED lines=10> */
.L_x_332:
[----:B------:R-:W-:Y:S05]  /*0fb0*/  BSYNC B0 ;  /* 0x0000000000007941 */ /* 0x000fea0003800000 */
.L_x_331:
        /* <DEDUP_REMOVED lines=10> */
.L_x_334:
[----:B------:R-:W-:Y:S05]  /*1060*/  BSYNC B0 ;  /* 0x0000000000007941 */ /* 0x000fea0003800000 */
.L_x_333:
        /* <DEDUP_REMOVED lines=10> */
.L_x_336:
[----:B------:R-:W-:Y:S05]  /*1110*/  BSYNC B0 ;  /* 0x0000000000007941 */ /* 0x000fea0003800000 */
.L_x_335:
        /* <DEDUP_REMOVED lines=10> */
.L_x_322:
        /* <DEDUP_REMOVED lines=156> */
.L_x_337:
        /* <DEDUP_REMOVED lines=14> */
.L_x_338:
        /* <DEDUP_REMOVED lines=28> */
[----:B------:R-:W-:Y:S01]  /*1e20*/  USHF.L.U32 UR29, UR12, 0x5, URZ ;  /* 0x000000050c1d7899 */ /* 0x000fe2000800063f */
[C---:B------:R-:W-:Y:S01]  /*1e30*/  @!P2 IMAD R16, R25.reuse, 0x2, R16 ;  /* 0x000000021910a824 */ /* 0x040fe200078e0210 */
[----:B------:R-:W-:Y:S01]  /*1e40*/  UIADD3 UR26, UR28, -UR26, -UR18 ;  /* 0x8000001a1c1a7290 */ /* 0x000fe2000fffe812 */
[C---:B------:R-:W-:Y:S01]  /*1e50*/  @!P6 IMAD R15, R25.reuse, 0x2, R24 ;  /* 0x00000002190fe824 */ /* 0x040fe200078e0218 */
[----:B------:R-:W-:Y:S01]  /*1e60*/  @!PT LDS RZ, [RZ] ;  /* 0x00000000fffff984 */ /* 0x000fe20000000800 */
[----:B------:R-:W-:Y:S01]  /*1e70*/  @!PT LDS RZ, [RZ] ;  /* 0x00000000fffff984 */ /* 0x000fe20000000800 */
[----:B------:R-:W-:Y:S01]  /*1e80*/  @!PT LDS RZ, [RZ] ;  /* 0x00000000fffff984 */ /* 0x000fe20000000800 */
[----:B------:R-:W-:Y:S01]  /*1e90*/  @!P4 LDGSTS.E.BYPASS.LTC128B.128 [R20+0x1000], desc[UR20][R26.64] ;  /* 0x010000001a14cfae */ /* 0x000fe2000b901d54 */
[----:B------:R-:W-:Y:S01]  /*1ea0*/  @!P5 IMAD R2, R25, 0x2, R2 ;  /* 0x000000021902d824 */ /* 0x000fe200078e0202 */
[----:B------:R-:W-:Y:S01]  /*1eb0*/  UISETP.GT.AND UP0, UPT, UR24, UR15, UPT ;  /* 0x0000000f1800728c */ /* 0x000fe2000bf04270 */
[----:B------:R-:W-:Y:S01]  /*1ec0*/  @!P2 IMAD.MOV.U32 R25, RZ, RZ, R29 ;  /* 0x000000ffff19a224 */ /* 0x000fe200078e001d */
[----:B------:R-:W-:Y:S01]  /*1ed0*/  @!P4 LDGSTS.E.BYPASS.LTC128B.128 [R20+0x5000], desc[UR20][R26.64+0x80] ;  /* 0x050000801a14cfae */ /* 0x000fe2000b901d54 */
[----:B------:R-:W-:-:S02]  /*1ee0*/  @!P3 IMAD R21, R9, R7, R28 ;  /* 0x000000070915b224 */ /* 0x000fc400078e021c */
[----:B------:R-:W-:Y:S01]  /*1ef0*/  @!P3 IMAD.WIDE.U32 R28, R9, R6, R30 ;  /* 0x00000006091cb225 */ /* 0x000fe200078e001e */
[----:B------:R3:W-:Y:S03]  /*1f00*/  @!P4 LDGSTS.E.BYPASS.LTC128B.128 [R20+0x9000], desc[UR20][R26.64+0x100] ;  /* 0x090001001a14cfae */ /* 0x0007e6000b901d54 */
[C---:B------:R-:W-:Y:S02]  /*1f10*/  IMAD R6, R8.reuse, UR8, RZ ;  /* 0x0000000808067c24 */ /* 0x040fe4000f8e02ff */
[----:B------:R-:W-:Y:S02]  /*1f20*/  IMAD R8, R8, UR6, RZ ;  /* 0x0000000608087c24 */ /* 0x000fe4000f8e02ff */
[C---:B------:R-:W-:Y:S01]  /*1f30*/  IMAD R213, R207.reuse, UR9, R6 ;  /* 0x00000009cfd57c24 */ /* 0x040fe2000f8e0206 */
[----:B------:R-:W-:Y:S01]  /*1f40*/  USHF.L.U64.HI UR9, UR12, 0x5, UR13 ;  /* 0x000000050c097899 */ /* 0x000fe2000801020d */
[----:B------:R-:W3:Y:S01]  /*1f50*/  @!P2 LDC.64 R6, c[0x0][0x210] ;  /* 0x00008400ff06ab82 */ /* 0x000ee20000000a00 */
[----:B------:R-:W-:Y:S01]  /*1f60*/  IMAD.WIDE.U32 R204, R207, UR8, R204 ;  /* 0x00000008cfcc7c25 */ /* 0x000fe2000f8e00cc */
[----:B--2---:R-:W-:Y:S01]  /*1f70*/  @!P3 LEA R10, P1, R28, R10, 0x1 ;  /* 0x0000000a1c0ab211 */ /* 0x004fe200078208ff */
[----:B------:R-:W-:-:S02]  /*1f80*/  ULDC UR8, c[0x0][0x39c] ;  /* 0x0000e70000087ab9 */ /* 0x000fc40000000800 */
        /* <DEDUP_REMOVED lines=92> */
[----:B------:R-:W-:Y:S01]  /*2550*/  LOP3.LUT R6, R6, 0xffffffe0, RZ, 0xc0, !PT ;  /* 0xffffffe006067812 */ /* 0x000fe200078ec0ff */
[----:B------:R-:W-:Y:S01]  /*2560*/  VIADD R199, R201, 0xc020 ;  /* 0x0000c020c9c77836 */ /* 0x000fe20000000000 */
[----:B------:R-:W-:Y:S02]  /*2570*/  LEA R202, R202, UR4, 0x1 ;  /* 0x00000004caca7c11 */ /* 0x000fe4000f8e08ff */
[----:B------:R-:W-:Y:S01]  /*2580*/  SEL R7, R7, 0xfffffff0, !P1 ;  /* 0xfffffff007077807 */ /* 0x000fe20004800000 */
[----:B------:R-:W-:Y:S01]  /*2590*/  @P3 STS.128 [R203+0x12000], RZ ;  /* 0x012000ffcb003388 */ /* 0x000fe20000000c00 */
[----:B------:R-:W-:-:S02]  /*25a0*/  SEL R5, R5, 0xffffffe0, !P2 ;  /* 0xffffffe005057807 */ /* 0x000fc40005000000 */
[----:B------:R-:W-:Y:S01]  /*25b0*/  R2P PR, R0, 0x6 ;  /* 0x0000000600007804 */ /* 0x000fe20000000000 */
[----:B------:R-:W-:Y:S01]  /*25c0*/  @P3 STS.128 [R203+0x14000], RZ ;  /* 0x014000ffcb003388 */ /* 0x000fe20000000c00 */
[----:B------:R-:W-:Y:S01]  /*25d0*/  VIADD R0, R201, 0xc000 ;  /* 0x0000c000c9007836 */ /* 0x000fe20000000000 */
[----:B------:R-:W-:Y:S01]  /*25e0*/  LEA R211, R4, UR27, 0x4 ;  /* 0x0000001b04d37c11 */ /* 0x000fe2000f8e20ff */
        /* <DEDUP_REMOVED lines=11> */
[----:B------:R1:W-:Y:S04]  /*26a0*/  @!P3 LDGSTS.E.BYPASS.LTC128B.128 [R203+0x16000], desc[UR20][R18.64+0x100] ;  /* 0x1600010012cbbfae */ /* 0x0003e8000b901d54 */
[----:B------:R-:W-:Y:S01]  /*26b0*/  @P0 STS.128 [R203+0x13000], RZ ;  /* 0x013000ffcb000388 */ /* 0x000fe20000000c00 */
[----:B------:R-:W-:-:S03]  /*26c0*/  SEL R0, R0, 0xffffffc0, !P2 ;  /* 0xffffffc000007807 */ /* 0x000fc60005000000 */
[----:B------:R-:W-:Y:S02]  /*26d0*/  @P0 STS.128 [R203+0x15000], RZ ;  /* 0x015000ffcb000388 */ /* 0x000fe40000000c00 */
[----:B------:R-:W-:Y:S02]  /*26e0*/  IMAD.IADD R195, R201, 0x1, R0 ;  /* 0x00000001c9c37824 */ /* 0x000fe400078e0200 */
[----:B------:R-:W-:Y:S01]  /*26f0*/  @P0 STS.128 [R203+0x17000], RZ ;  /* 0x017000ffcb000388 */ /* 0x000fe20000000c00 */
[----:B------:R-:W-:-:S03]  /*2700*/  IMAD.IADD R188, R0, 0x1, R199 ;  /* 0x0000000100bc7824 */ /* 0x000fc600078e02c7 */
[----:B------:R-:W-:Y:S01]  /*2710*/  @!PT LDS RZ, [RZ] ;  /* 0x00000000fffff984 */ /* 0x000fe20000000800 */
[----:B------:R-:W-:Y:S01]  /*2720*/  @!PT LDS RZ, [RZ] ;  /* 0x00000000fffff984 */ /* 0x000fe20000000800 */
[----:B------:R-:W-:Y:S01]  /*2730*/  @!PT LDS RZ, [RZ] ;  /* 0x00000000fffff984 */ /* 0x000fe20000000800 */
[----:B------:R-:W-:Y:S04]  /*2740*/  @!P0 LDGSTS.E.BYPASS.LTC128B.128 [R203+0x13000], desc[UR20][R8.64] ;  /* 0x1300000008cb8fae */ /* 0x000fe8000b901d54 */
[----:B------:R-:W-:Y:S04]  /*2750*/  @!P0 LDGSTS.E.BYPASS.LTC128B.128 [R203+0x15000], desc[UR20][R8.64+0x80] ;  /* 0x1500008008cb8fae */ /* 0x000fe8000b901d54 */
[----:B------:R2:W-:Y:S04]  /*2760*/  @!P0 LDGSTS.E.BYPASS.LTC128B.128 [R203+0x17000], desc[UR20][R8.64+0x100] ;  /* 0x1700010008cb8fae */ /* 0x0005e8000b901d54 */
[----:B------:R-:W-:Y:S04]  /*2770*/  LDSM.16.M88.4 R32, [R202] ;  /* 0x00000000ca20783b */ /* 0x000fe80000000200 */
[----:B------:R-:W1:Y:S04]  /*2780*/  LDSM.16.M88.4 R28, [R201+0xc000] ;  /* 0x00c00000c91c783b */ /* 0x000e680000000200 */
[----:B------:R-:W-:Y:S04]  /*2790*/  LDSM.16.M88.4 R24, [R200] ;  /* 0x00000000c818783b */ /* 0x000fe80000000200 */
[----:B------:R-:W-:Y:S04]  /*27a0*/  LDSM.16.M88.4 R56, [R199] ;  /* 0x00000000c738783b */ /* 0x000fe80000000200 */
[----:B------:R-:W-:Y:S04]  /*27b0*/  LDSM.16.M88.4 R72, [R198] ;  /* 0x00000000c648783b */ /* 0x000fe80000000200 */
[----:B------:R-:W-:Y:S04]  /*27c0*/  LDSM.16.M88.4 R68, [R195+0xc000] ;  /* 0x00c00000c344783b */ /* 0x000fe80000000200 */
[----:B------:R-:W3:Y:S04]  /*27d0*/  LDSM.16.M88.4 R48, [R201+0xc800] ;  /* 0x00c80000c930783b */ /* 0x000ee80000000200 */
[----:B------:R-:W4:Y:S04]  /*27e0*/  LDSM.16.M88.4 R80, [R201+0xd000] ;  /* 0x00d00000c950783b */ /* 0x000f280000000200 */
[----:B------:R-:W-:Y:S04]  /*27f0*/  LDSM.16.M88.4 R12, [R197] ;  /* 0x00000000c50c783b */ /* 0x000fe80000000200 */
[----:B------:R-:W-:Y:S04]  /*2800*/  LDSM.16.M88.4 R84, [R188] ;  /* 0x00000000bc54783b */ /* 0x000fe80000000200 */
[----:B------:R-:W5:Y:S01]  /*2810*/  LDSM.16.M88.4 R20, [R199+0x800] ;  /* 0x00080000c714783b */ /* 0x000f620000000200 */
[C---:B-1----:R-:W-:Y:S03]  /*2820*/  HMMA.16816.F32 R16, R32.reuse, R28, RZ ;  /* 0x0000001c2010723c */ /* 0x042fe600000018ff */
[----:B------:R-:W1:Y:S04]  /*2830*/  LDSM.16.M88.4 R36, [R201+0xd800] ;  /* 0x00d80000c924783b */ /* 0x000e680000000200 */
[----:B------:R-:W1:Y:S01]  /*2840*/  LDSM.16.M88.4 R92, [R199+0x1000] ;  /* 0x00100000c75c783b */ /* 0x000e620000000200 */
[C---:B------:R-:W-:Y:S03]  /*2850*/  HMMA.16816.F32 R28, R32.reuse, R30, RZ ;  /* 0x0000001e201c723c */ /* 0x040fe600000018ff */
[----:B------:R-:W-:Y:S04]  /*2860*/  LDSM.16.M88.4 R88, [R202+0x4000] ;  /* 0x00400000ca58783b */ /* 0x000fe80000000200 */
[----:B------:R-:W1:Y:S04]  /*2870*/  LDSM.16.M88.4 R60, [R201+0xe000] ;  /* 0x00e00000c93c783b */ /* 0x000e680000000200 */
[----:B--2---:R-:W2:Y:S01]  /*2880*/  LDSM.16.M88.4 R8, [R195+0xc800] ;  /* 0x00c80000c308783b */ /* 0x004ea20000000200 */
[----:B---3--:R-:W-:Y:S03]  /*2890*/  HMMA.16816.F32 R52, R32, R48, RZ ;  /* 0x000000302034723c */ /* 0x008fe600000018ff */
[----:B------:R-:W3:Y:S04]  /*28a0*/  LDSM.16.M88.4 R40, [R199+0x1800] ;  /* 0x00180000c728783b */ /* 0x000ee80000000200 */
[----:B------:R-:W3:Y:S01]  /*28b0*/  LDSM.16.M88.4 R64, [R195+0xd000] ;  /* 0x00d00000c340783b */ /* 0x000ee20000000200 */
[----:B------:R-:W-:Y:S03]  /*28c0*/  HMMA.16816.F32 R16, R24, R56, R16 ;  /* 0x000000381810723c */ /* 0x000fe60000001810 */
[----:B------:R-:W-:Y:S03]  /*28d0*/  LDSM.16.M88.4 R100, [R199+0x2000] ;  /* 0x00200000c764783b */ /* 0x000fe60000000200 */
[----:B------:R-:W-:Y:S01]  /*28e0*/  HMMA.16816.F32 R48, R32, R50, RZ ;  /* 0x000000322030723c */ /* 0x000fe200000018ff */
[----:B------:R-:W-:Y:S04]  /*28f0*/  LDSM.16.M88.4 R96, [R201+0xf000] ;  /* 0x00f00000c960783b */ /* 0x000fe80000000200 */
[----:B------:R-:W0:Y:S01]  /*2900*/  LDGDEPBAR ;  /* 0x00000000000079af */ /* 0x000e220000000000 */
[----:B------:R-:W-:Y:S03]  /*2910*/  HMMA.16816.F32 R28, R24, R58, R28 ;  /* 0x0000003a181c723c */ /* 0x000fe6000000181c */
[----:B------:R-:W-:Y:S03]  /*2920*/  LDSM.16.M88.4 R56, [R195+0xd800] ;  /* 0x00d80000c338783b */ /* 0x000fe60000000200 */
[----:B----4-:R-:W-:Y:S06]  /*2930*/  HMMA.16816.F32 R44, R32, R80, RZ ;  /* 0x00000050202c723c */ /* 0x010fec00000018ff */
[----:B------:R-:W-:Y:S06]  /*2940*/  HMMA.16816.F32 R16, R72, R68, R16 ;  /* 0x000000444810723c */ /* 0x000fec0000001810 */
[----:B------:R-:W-:Y:S06]  /*2950*/  HMMA.16816.F32 R80, R32, R82, RZ ;  /* 0x000000522050723c */ /* 0x000fec00000018ff */
[C---:B-----5:R-:W-:Y:S06]  /*2960*/  HMMA.16816.F32 R52, R24.reuse, R20, R52 ;  /* 0x000000141834723c */ /* 0x060fec0000001834 */
[----:B------:R-:W-:Y:S01]  /*2970*/  HMMA.16816.F32 R48, R24, R22, R48 ;  /* 0x000000161830723c */ /* 0x000fe20000001830 */
[----:B------:R-:W-:Y:S05]  /*2980*/  LDSM.16.M88.4 R20, [R188+0x800] ;  /* 0x00080000bc14783b */ /* 0x000fea0000000200 */
[----:B------:R-:W-:Y:S06]  /*2990*/  HMMA.16816.F32 R16, R12, R84, R16 ;  /* 0x000000540c10723c */ /* 0x000fec0000001810 */
[C---:B-1----:R-:W-:Y:S06]  /*29a0*/  HMMA.16816.F32 R76, R32.reuse, R36, RZ ;  /* 0x00000024204c723c */ /* 0x042fec00000018ff */
[----:B------:R-:W-:Y:S01]  /*29b0*/  HMMA.16816.F32 R32, R32, R38, RZ ;  /* 0x000000262020723c */ /* 0x000fe200000018ff */
[----:B------:R-:W-:Y:S05]  /*29c0*/  LDSM.16.M88.4 R36, [R188+0x1000] ;  /* 0x00100000bc24783b */ /* 0x000fea0000000200 */
[----:B------:R-:W-:Y:S01]  /*29d0*/  HMMA.16816.F32 R28, R72, R70, R28 ;  /* 0x00000046481c723c */ /* 0x000fe2000000181c */
[----:B------:R-:W1:Y:S05]  /*29e0*/  LDSM.16.M88.4 R68, [R200+0x4000] ;  /* 0x00400000c844783b */ /* 0x000e6a0000000200 */
[C---:B------:R-:W-:Y:S06]  /*29f0*/  HMMA.16816.F32 R44, R24.reuse, R92, R44 ;  /* 0x0000005c182c723c */ /* 0x040fec000000182c */
[----:B------:R-:W-:Y:S01]  /*2a00*/  HMMA.16816.F32 R80, R24, R94, R80 ;  /* 0x0000005e1850723c */ /* 0x000fe20000001850 */
[----:B------:R-:W-:Y:S05]  /*2a10*/  LDSM.16.M88.4 R92, [R195+0xe000] ;  /* 0x00e00000c35c783b */ /* 0x000fea0000000200 */
[----:B------:R-:W-:Y:S06]  /*2a20*/  HMMA.16816.F32 R16, R88, R60, R16 ;  /* 0x0000003c5810723c */ /* 0x000fec0000001810 */
[C---:B--2---:R-:W-:Y:S06]  /*2a30*/  HMMA.16816.F32 R52, R72.reuse, R8, R52 ;  /* 0x000000084834723c */ /* 0x044fec0000001834 */
[----:B------:R-:W-:Y:S01]  /*2a40*/  HMMA.16816.F32 R48, R72, R10, R48 ;  /* 0x0000000a4830723c */ /* 0x000fe20000001830 */
[----:B------:R-:W-:Y:S05]  /*2a50*/  LDSM.16.M88.4 R8, [R201+0xe800] ;  /* 0x00e80000c908783b */ /* 0x000fea0000000200 */
[C---:B---3--:R-:W-:Y:S06]  /*2a60*/  HMMA.16816.F32 R76, R24.reuse, R40, R76 ;  /* 0x00000028184c723c */ /* 0x048fec000000184c */
[----:B------:R-:W-:Y:S01]  /*2a70*/  HMMA.16816.F32 R24, R24, R42, R32 ;  /* 0x0000002a1818723c */ /* 0x000fe20000001820 */
[----:B------:R-:W2:Y:S04]  /*2a80*/  LDSM.16.M88.4 R40, [R198+0x4000] ;  /* 0x00400000c628783b */ /* 0x000ea80000000200 */
[----:B------:R-:W3:Y:S01]  /*2a90*/  LDSM.16.M88.4 R32, [R188+0x1800] ;  /* 0x00180000bc20783b */ /* 0x000ee20000000200 */
[----:B------:R-:W-:Y:S03]  /*2aa0*/  HMMA.16816.F32 R28, R12, R86, R28 ;  /* 0x000000560c1c723c */ /* 0x000fe6000000181c */
[----:B------:R-:W-:Y:S03]  /*2ab0*/  LDSM.16.M88.4 R84, [R201+0xf800] ;  /* 0x00f80000c954783b */ /* 0x000fe60000000200 */
[C---:B------:R-:W-:Y:S06]  /*2ac0*/  HMMA.16816.F32 R44, R72.reuse, R64, R44 ;  /* 0x00000040482c723c */ /* 0x040fec000000182c */
[----:B------:R-:W-:Y:S01]  /*2ad0*/  HMMA.16816.F32 R80, R72, R66, R80 ;  /* 0x000000424850723c */ /* 0x000fe20000001850 */
[----:B------:R-:W-:Y:S05]  /*2ae0*/  LDSM.16.M88.4 R64, [R199+0x2800] ;  /* 0x00280000c740783b */ /* 0x000fea0000000200 */
[----:B-1----:R-:W-:Y:S06]  /*2af0*/  HMMA.16816.F32 R16, R68, R100, R16 ;  /* 0x000000644410723c */ /* 0x002fec0000001810 */
[C---:B------:R-:W-:Y:S06]  /*2b00*/  HMMA.16816.F32 R52, R12.reuse, R20, R52 ;  /* 0x000000140c34723c */ /* 0x040fec0000001834 */
[----:B------:R-:W-:Y:S01]  /*2b10*/  HMMA.16816.F32 R48, R12, R22, R48 ;  /* 0x000000160c30723c */ /* 0x000fe20000001830 */
[----:B------:R-:W-:Y:S05]  /*2b20*/  LDSM.16.M88.4 R20, [R188+0x2000] ;  /* 0x00200000bc14783b */ /* 0x000fea0000000200 */
[C---:B------:R-:W-:Y:S06]  /*2b30*/  HMMA.16816.F32 R76, R72.reuse, R56, R76 ;  /* 0x00000038484c723c */ /* 0x040fec000000184c */
[----:B------:R-:W-:Y:S01]  /*2b40*/  HMMA.16816.F32 R72, R72, R58, R24 ;  /* 0x0000003a4848723c */ /* 0x000fe20000001818 */
[----:B------:R-:W1:Y:S04]  /*2b50*/  LDSM.16.M88.4 R24, [R197+0x4000] ;  /* 0x00400000c518783b */ /* 0x000e680000000200 */
[----:B------:R-:W-:Y:S01]  /*2b60*/  LDSM.16.M88.4 R56, [R199+0x3800] ;  /* 0x00380000c738783b */ /* 0x000fe20000000200 */
[----:B------:R-:W-:Y:S03]  /*2b70*/  HMMA.16816.F32 R28, R88, R62, R28 ;  /* 0x0000003e581c723c */ /* 0x000fe6000000181c */
[----:B------:R-:W4:Y:S03]  /*2b80*/  LDSM.16.M88.4 R60, [R199+0x3000] ;  /* 0x00300000c73c783b */ /* 0x000f260000000200 */
[C---:B------:R-:W-:Y:S06]  /*2b90*/  HMMA.16816.F32 R44, R12.reuse, R36, R44 ;  /* 0x000000240c2c723c */ /* 0x040fec000000182c */
[----:B------:R-:W-:Y:S01]  /*2ba0*/  HMMA.16816.F32 R80, R12, R38, R80 ;  /* 0x000000260c50723c */ /* 0x000fe20000001850 */
[----:B------:R-:W-:Y:S05]  /*2bb0*/  LDSM.16.M88.4 R36, [R195+0xe800] ;  /* 0x00e80000c324783b */ /* 0x000fea0000000200 */
[----:B--2---:R-:W-:Y:S06]  /*2bc0*/  HMMA.16816.F32 R16, R40, R92, R16 ;  /* 0x0000005c2810723c */ /* 0x004fec0000001810 */
[C---:B------:R-:W-:Y:S06]  /*2bd0*/  HMMA.16816.F32 R52, R88.reuse, R8, R52 ;  /* 0x000000085834723c */ /* 0x040fec0000001834 */
[----:B------:R-:W-:Y:S01]  /*2be0*/  HMMA.16816.F32 R48, R88, R10, R48 ;  /* 0x0000000a5830723c */ /* 0x000fe20000001830 */
[----:B------:R-:W-:Y:S05]  /*2bf0*/  LDSM.16.M88.4 R8, [R201+0x10000] ;  /* 0x01000000c908783b */ /* 0x000fea0000000200 */
[C---:B---3--:R-:W-:Y:S06]  /*2c00*/  HMMA.16816.F32 R76, R12.reuse, R32, R76 ;  /* 0x000000200c4c723c */ /* 0x048fec000000184c */
[----:B------:R-:W-:Y:S01]  /*2c10*/  HMMA.16816.F32 R72, R12, R34, R72 ;  /* 0x000000220c48723c */ /* 0x000fe20000001848 */
[----:B------:R-:W2:Y:S04]  /*2c20*/  LDSM.16.M88.4 R12, [R202+0x8000] ;  /* 0x00800000ca0c783b */ /* 0x000ea80000000200 */
[----:B------:R-:W3:Y:S01]  /*2c30*/  LDSM.16.M88.4 R32, [R195+0xf000] ;  /* 0x00f00000c320783b */ /* 0x000ee20000000200 */
[----:B------:R-:W-:Y:S06]  /*2c40*/  HMMA.16816.F32 R28, R68, R102, R28 ;  /* 0x00000066441c723c */ /* 0x000fec000000181c */
[C---:B------:R-:W-:Y:S06]  /*2c50*/  HMMA.16816.F32 R44, R88.reuse, R96, R44 ;  /* 0x00000060582c723c */ /* 0x040fec000000182c */
[----:B------:R-:W-:Y:S06]  /*2c60*/  HMMA.16816.F32 R80, R88, R98, R80 ;  /* 0x000000625850723c */ /* 0x000fec0000001850 */
[----:B-1----:R-:W-:Y:S06]  /*2c70*/  HMMA.16816.F32 R16, R24, R20, R16 ;  /* 0x000000141810723c */ /* 0x002fec0000001810 */
[C---:B------:R-:W-:Y:S06]  /*2c80*/  HMMA.16816.F32 R52, R68.reuse, R64, R52 ;  /* 0x000000404434723c */ /* 0x040fec0000001834 */
[----:B------:R-:W-:Y:S01]  /*2c90*/  HMMA.16816.F32 R48, R68, R66, R48 ;  /* 0x000000424430723c */ /* 0x000fe20000001830 */
[----:B------:R-:W-:Y:S05]  /*2ca0*/  LDSM.16.M88.4 R64, [R195+0xf800] ;  /* 0x00f80000c340783b */ /* 0x000fea0000000200 */
[C---:B------:R-:W-:Y:S06]  /*2cb0*/  HMMA.16816.F32 R76, R88.reuse, R84, R76 ;  /* 0x00000054584c723c */ /* 0x040fec000000184c */
[----:B------:R-:W-:Y:S01]  /*2cc0*/  HMMA.16816.F32 R72, R88, R86, R72 ;  /* 0x000000565848723c */ /* 0x000fe20000001848 */
[----:B------:R-:W-:Y:S04]  /*2cd0*/  LDSM.16.M88.4 R88, [R199+0x4000] ;  /* 0x00400000c758783b */ /* 0x000fe80000000200 */
[----:B------:R-:W-:Y:S01]  /*2ce0*/  LDSM.16.M88.4 R84, [R188+0x2800] ;  /* 0x00280000bc54783b */ /* 0x000fe20000000200 */
[----:B------:R-:W-:Y:S03]  /*2cf0*/  HMMA.16816.F32 R92, R40, R94, R28 ;  /* 0x0000005e285c723c */ /* 0x000fe6000000181c */
[----:B------:R-:W1:Y:S03]  /*2d00*/  LDSM.16.M88.4 R28, [R200+0x8000] ;  /* 0x00800000c81c783b */ /* 0x000e660000000200 */
[C---:B----4-:R-:W-:Y:S06]  /*2d10*/  HMMA.16816.F32 R44, R68.reuse, R60, R44 ;  /* 0x0000003c442c723c */ /* 0x050fec000000182c */
[----:B------:R-:W-:Y:S06]  /*2d20*/  HMMA.16816.F32 R80, R68, R62, R80 ;  /* 0x0000003e4450723c */ /* 0x000fec0000001850 */
[----:B--2---:R-:W-:Y:S06]  /*2d30*/  HMMA.16816.F32 R16, R12, R8, R16 ;  /* 0x000000080c10723c */ /* 0x004fec0000001810 */
[C---:B------:R-:W-:Y:S06]  /*2d40*/  HMMA.16816.F32 R52, R40.reuse, R36, R52 ;  /* 0x000000242834723c */ /* 0x040fec0000001834 */
[----:B------:R-:W-:Y:S01]  /*2d50*/  HMMA.16816.F32 R48, R40, R38, R48 ;  /* 0x000000262830723c */ /* 0x000fe20000001830 */
[----:B------:R-:W2:Y:S05]  /*2d60*/  LDSM.16.M88.4 R36, [R188+0x3000] ;  /* 0x00300000bc24783b */ /* 0x000eaa0000000200 */
[C---:B------:R-:W-:Y:S06]  /*2d70*/  HMMA.16816.F32 R76, R68.reuse, R56, R76 ;  /* 0x00000038444c723c */ /* 0x040fec000000184c */
[----:B------:R-:W-:Y:S01]  /*2d80*/  HMMA.16816.F32 R72, R68, R58, R72 ;  /* 0x0000003a4448723c */ /* 0x000fe20000001848 */
[----:B------:R-:W-:Y:S04]  /*2d90*/  LDSM.16.M88.4 R56, [R195+0x10000] ;  /* 0x01000000c338783b */ /* 0x000fe80000000200 */
[----:B------:R-:W-:Y:S01]  /*2da0*/  LDSM.16.M88.4 R68, [R201+0x11000] ;  /* 0x01100000c944783b */ /* 0x000fe20000000200 */
[----:B------:R-:W-:Y:S03]  /*2db0*/  HMMA.16816.F32 R92, R24, R22, R92 ;  /* 0x00000016185c723c */ /* 0x000fe6000000185c */
[----:B------:R-:W4:Y:S03]  /*2dc0*/  LDSM.16.M88.4 R20, [R198+0x8000] ;  /* 0x00800000c614783b */ /* 0x000f260000000200 */
[C---:B---3--:R-:W-:Y:S06]  /*2dd0*/  HMMA.16816.F32 R44, R40.reuse, R32, R44 ;  /* 0x00000020282c723c */ /* 0x048fec000000182c */
[----:B------:R-:W-:Y:S01]  /*2de0*/  HMMA.16816.F32 R80, R40, R34, R80 ;  /* 0x000000222850723c */ /* 0x000fe20000001850 */
[----:B------:R-:W3:Y:S05]  /*2df0*/  LDSM.16.M88.4 R32, [R201+0x10800] ;  /* 0x01080000c920783b */ /* 0x000eea0000000200 */
[----:B-1----:R-:W-:Y:S06]  /*2e00*/  HMMA.16816.F32 R16, R28, R88, R16 ;  /* 0x000000581c10723c */ /* 0x002fec0000001810 */
[----:B------:R-:W-:Y:S06]  /*2e10*/  HMMA.16816.F32 R52, R24, R84, R52 ;  /* 0x000000541834723c */ /* 0x000fec0000001834 */
[----:B------:R-:W-:Y:S01]  /*2e20*/  HMMA.16816.F32 R92, R12, R10, R92 ;  /* 0x0000000a0c5c723c */ /* 0x000fe2000000185c */
[----:B------:R-:W-:Y:S05]  /*2e30*/  LDSM.16.M88.4 R8, [R197+0x8000] ;  /* 0x00800000c508783b */ /* 0x000fea0000000200 */
[----:B------:R-:W-:Y:S01]  /*2e40*/  HMMA.16816.F32 R84, R24, R86, R48 ;  /* 0x000000561854723c */ /* 0x000fe20000001830 */
[----:B------:R-:W1:Y:S05]  /*2e50*/  LDSM.16.M88.4 R48, [R188+0x4000] ;  /* 0x00400000bc30783b */ /* 0x000e6a0000000200 */
[C---:B------:R-:W-:Y:S06]  /*2e60*/  HMMA.16816.F32 R76, R40.reuse, R64, R76 ;  /* 0x00000040284c723c */ /* 0x040fec000000184c */
[----:B------:R-:W-:Y:S01]  /*2e70*/  HMMA.16816.F32 R72, R40, R66, R72 ;  /* 0x000000422848723c */ /* 0x000fe20000001848 */
[----:B------:R-:W5:Y:S04]  /*2e80*/  LDSM.16.M88.4 R40, [R188+0x3800] ;  /* 0x00380000bc28783b */ /* 0x000f680000000200 */
[----:B------:R-:W-:Y:S01]  /*2e90*/  LDSM.16.M88.4 R64, [R201+0x11800] ;  /* 0x01180000c940783b */ /* 0x000fe20000000200 */
[----:B--2---:R-:W-:Y:S03]  /*2ea0*/  HMMA.16816.F32 R60, R24, R36, R44 ;  /* 0x00000024183c723c */ /* 0x004fe6000000182c */
[----:B------:R-:W2:Y:S03]  /*2eb0*/  LDSM.16.M88.4 R44, [R199+0x4800] ;  /* 0x00480000c72c783b */ /* 0x000ea60000000200 */
[----:B----4-:R-:W-:Y:S06]  /*2ec0*/  HMMA.16816.F32 R16, R20, R56, R16 ;  /* 0x000000381410723c */ /* 0x010fec0000001810 */
[C---:B---3--:R-:W-:Y:S06]  /*2ed0*/  HMMA.16816.F32 R52, R12.reuse, R32, R52 ;  /* 0x000000200c34723c */ /* 0x048fec0000001834 */
[----:B------:R-:W-:Y:S01]  /*2ee0*/  HMMA.16816.F32 R84, R12, R34, R84 ;  /* 0x000000220c54723c */ /* 0x000fe20000001854 */
[----:B------:R-:W3:Y:S05]  /*2ef0*/  LDSM.16.M88.4 R32, [R199+0x5000] ;  /* 0x00500000c720783b */ /* 0x000eea0000000200 */
[----:B------:R-:W-:Y:S01]  /*2f00*/  HMMA.16816.F32 R80, R24, R38, R80 ;  /* 0x000000261850723c */ /* 0x000fe20000001850 */
[----:B------:R-:W4:Y:S05]  /*2f10*/  LDSM.16.M88.4 R36, [R195+0x10800] ;  /* 0x01080000c324783b */ /* 0x000f2a0000000200 */
[----:B-1----:R-:W-:Y:S06]  /*2f20*/  HMMA.16816.F32 R16, R8, R48, R16 ;  /* 0x000000300810723c */ /* 0x002fec0000001810 */
[----:B------:R-:W-:Y:S06]  /*2f30*/  HMMA.16816.F32 R60, R12, R68, R60 ;  /* 0x000000440c3c723c */ /* 0x000fec000000183c */
[C---:B-----5:R-:W-:Y:S06]  /*2f40*/  HMMA.16816.F32 R76, R24.reuse, R40, R76 ;  /* 0x00000028184c723c */ /* 0x060fec000000184c */
[----:B------:R-:W-:Y:S01]  /*2f50*/  HMMA.16816.F32 R72, R24, R42, R72 ;  /* 0x0000002a1848723c */ /* 0x000fe20000001848 */
[----:B------:R-:W-:Y:S04]  /*2f60*/  LDSM.16.M88.4 R24, [R188+0x4800] ;  /* 0x00480000bc18783b */ /* 0x000fe80000000200 */
[----:B------:R-:W-:Y:S01]  /*2f70*/  LDSM.16.M88.4 R40, [R199+0x5800] ;  /* 0x00580000c728783b */ /* 0x000fe20000000200 */
[----:B------:R-:W-:Y:S01]  /*2f80*/  HMMA.16816.F32 R92, R28, R90, R92 ;  /* 0x0000005a1c5c723c */ /* 0x000fe2000000185c */
[----:B------:R-:W-:Y:S01]  /*2f90*/  FMUL.FTZ R0, R16, UR8 ;  /* 0x0000000810007c20 */ /* 0x000fe20008410000 */
[----:B------:R-:W-:-:S02]  /*2fa0*/  IMAD.IADD R16, R3, 0x1, -R6 ;  /* 0x0000000103107824 */ /* 0x000fc400078e0a06 */
[----:B------:R-:W-:Y:S01]  /*2fb0*/  FMUL.FTZ R17, R17, UR8 ;  /* 0x0000000811117c20 */ /* 0x000fe20008410000 */
[----:B------:R-:W-:Y:S01]  /*2fc0*/  FMUL.FTZ R18, R18, UR8 ;  /* 0x0000000812127c20 */ /* 0x000fe20008410000 */
[----:B------:R-:W-:Y:S01]  /*2fd0*/  FMUL.FTZ R19, R19, UR8 ;  /* 0x0000000813137c20 */ /* 0x000fe20008410000 */
[C---:B--2---:R-:W-:Y:S01]  /*2fe0*/  HMMA.16816.F32 R52, R28.reuse, R44, R52 ;  /* 0x0000002c1c34723c */ /* 0x044fe20000001834 */
[----:B------:R-:W-:Y:S01]  /*2ff0*/  IMAD.U32 R3, RZ, RZ, UR24 ;  /* 0x00000018ff037e24 */ /* 0x000fe2000f8e00ff */
[----:B------:R-:W1:Y:S04]  /*3000*/  MUFU.TANH R0, R0 ;  /* 0x0000000000007308 */ /* 0x000e680000002400 */
[----:B------:R-:W-:Y:S01]  /*3010*/  HMMA.16816.F32 R84, R28, R46, R84 ;  /* 0x0000002e1c54723c */ /* 0x000fe20000001854 */
[----:B------:R-:W2:Y:S05]  /*3020*/  LDSM.16.M88.4 R44, [R195+0x11000] ;  /* 0x01100000c32c783b */ /* 0x000eaa0000000200 */
[----:B------:R-:W-:Y:S06]  /*3030*/  HMMA.16816.F32 R80, R12, R70, R80 ;  /* 0x000000460c50723c */ /* 0x000fec0000001850 */
[----:B---3--:R-:W-:Y:S01]  /*3040*/  HMMA.16816.F32 R60, R28, R32, R60 ;  /* 0x000000201c3c723c */ /* 0x008fe2000000183c */
[----:B------:R-:W3:Y:S05]  /*3050*/  MUFU.TANH R32, R19 ;  /* 0x0000001300207308 */ /* 0x000eea0000002400 */
[C---:B------:R-:W-:Y:S06]  /*3060*/  HMMA.16816.F32 R76, R12.reuse, R64, R76 ;  /* 0x000000400c4c723c */ /* 0x040fec000000184c */
[----:B------:R-:W-:Y:S06]  /*3070*/  HMMA.16816.F32 R72, R12, R66, R72 ;  /* 0x000000420c48723c */ /* 0x000fec0000001848 */
[----:B------:R-:W-:Y:S01]  /*3080*/  HMMA.16816.F32 R92, R20, R58, R92 ;  /* 0x0000003a145c723c */ /* 0x000fe2000000185c */
[----:B------:R-:W-:-:S04]  /*3090*/  SHF.R.S32.HI R13, RZ, 0x1f, R16 ;  /* 0x0000001fff0d7819 */ /* 0x000fc80000011410 */
[----:B------:R-:W-:Y:S01]  /*30a0*/  LEA.HI R16, R13, R16, RZ, 0x2 ;  /* 0x000000100d107211 */ /* 0x000fe200078f10ff */
[----:B----4-:R-:W-:Y:S01]  /*30b0*/  HMMA.16816.F32 R52, R20, R36, R52 ;  /* 0x000000241434723c */ /* 0x010fe20000001834 */
[----:B------:R-:W4:Y:S01]  /*30c0*/  LDSM.16.M88.4 R12, [R188+0x5000] ;  /* 0x00500000bc0c783b */ /* 0x000f220000000200 */
[----:B------:R-:W-:Y:S01]  /*30d0*/  MUFU.TANH R36, R17 ;  /* 0x0000001100247308 */ /* 0x000fe20000002400 */
[----:B------:R-:W-:-:S03]  /*30e0*/  SHF.R.S32.HI R16, RZ, 0x2, R16 ;  /* 0x00000002ff107819 */ /* 0x000fc60000011410 */
[----:B------:R-:W-:Y:S02]  /*30f0*/  HMMA.16816.F32 R80, R28, R34, R80 ;  /* 0x000000221c50723c */ /* 0x000fe40000001850 */
[----:B------:R-:W-:Y:S02]  /*3100*/  IMAD.IADD R211, R16, 0x1, R211 ;  /* 0x0000000110d37824 */ /* 0x000fe400078e02d3 */
[----:B------:R5:W4:Y:S02]  /*3110*/  MUFU.TANH R37, R18 ;  /* 0x0000001200257308 */ /* 0x000b240000002400 */
[----:B--2---:R-:W-:Y:S01]  /*3120*/  HMMA.16816.F32 R60, R20, R44, R60 ;  /* 0x0000002c143c723c */ /* 0x004fe2000000183c */
[C---:B------:R-:W-:Y:S01]  /*3130*/  VIADD R209, R211.reuse, 0x8 ;  /* 0x00000008d3d17836 */ /* 0x040fe20000000000 */
[----:B------:R-:W-:Y:S01]  /*3140*/  VIADDMNMX R210, R211, UR5, R210, PT ;  /* 0x00000005d3d27c46 */ /* 0x000fe2000b8001d2 */
[----:B------:R-:W-:Y:S01]  /*3150*/  IMAD R34, R3, 0x40, R214 ;  /* 0x0000004003227824 */ /* 0x000fe200078e02d6 */
[----:B------:R-:W-:-:S02]  /*3160*/  VIADDMNMX R211, R211, UR26, RZ, !PT ;  /* 0x0000001ad3d37c46 */ /* 0x000fc4000f8001ff */
[----:B------:R-:W-:Y:S01]  /*3170*/  HMMA.16816.F32 R92, R8, R50, R92 ;  /* 0x00000032085c723c */ /* 0x000fe2000000185c */
[C---:B------:R-:W-:Y:S01]  /*3180*/  IADD3 R208, R209.reuse, UR25, R208 ;  /* 0x00000019d1d07c10 */ /* 0x040fe2000fffe0d0 */
[C---:B------:R-:W-:Y:S01]  /*3190*/  VIADD R3, R34.reuse, 0x8 ;  /* 0x0000000822037836 */ /* 0x040fe20000000000 */
[-C--:B------:R-:W-:Y:S02]  /*31a0*/  ISETP.GE.AND P5, PT, R34, R210.reuse, PT ;  /* 0x000000d22200720c */ /* 0x080fe40003fa6270 */
[----:B------:R-:W-:Y:S01]  /*31b0*/  VIMNMX R208, R208, UR28, PT ;  /* 0x0000001cd0d07c48 */ /* 0x000fe2000bfe0100 */
[----:B------:R-:W-:Y:S01]  /*31c0*/  HMMA.16816.F32 R84, R20, R38, R84 ;  /* 0x000000261454723c */ /* 0x000fe20000001854 */
[----:B------:R-:W-:Y:S01]  /*31d0*/  VIADDMNMX R209, R209, UR26, RZ, !PT ;  /* 0x0000001ad1d17c46 */ /* 0x000fe2000f8001ff */
[----:B-----5:R-:W2:Y:S01]  /*31e0*/  LDSM.16.M88.4 R16, [R195+0x11800] ;  /* 0x01180000c310783b */ /* 0x020ea20000000200 */
[----:B------:R-:W-:-:S03]  /*31f0*/  ISETP.GE.AND P0, PT, R3, R210, PT ;  /* 0x000000d20300720c */ /* 0x000fc60003f06270 */
[----:B------:R-:W-:Y:S01]  /*3200*/  HMMA.16816.F32 R52, R8, R24, R52 ;  /* 0x000000180834723c */ /* 0x000fe20000001834 */
[C---:B------:R-:W-:Y:S02]  /*3210*/  ISETP.GE.AND P1, PT, R3.reuse, R208, PT ;  /* 0x000000d00300720c */ /* 0x040fe40003f26270 */
[CC--:B------:R-:W-:Y:S02]  /*3220*/  ISETP.LT.OR P5, PT, R34.reuse, R211.reuse, P5 ;  /* 0x000000d32200720c */ /* 0x0c0fe40002fa1670 */
[C---:B------:R-:W-:Y:S01]  /*3230*/  ISETP.LT.OR P0, PT, R3.reuse, R211, P0 ;  /* 0x000000d30300720c */ /* 0x040fe20000701670 */
[----:B------:R-:W-:Y:S01]  /*3240*/  HMMA.16816.F32 R76, R28, R40, R76 ;  /* 0x000000281c4c723c */ /* 0x000fe2000000184c */
[----:B------:R-:W-:Y:S01]  /*3250*/  VIADD R24, R34, 0x1 ;  /* 0x0000000122187836 */ /* 0x000fe20000000000 */
[----:B------:R-:W-:Y:S02]  /*3260*/  ISETP.LT.OR P1, PT, R3, R209, P1 ;  /* 0x000000d10300720c */ /* 0x000fe40000f21670 */
[----:B-1----:R-:W-:-:S02]  /*3270*/  FSEL R3, R0, -INF , !P5 ;  /* 0xff80000000037808 */ /* 0x002fc40006800000 */
[----:B------:R-:W-:Y:S01]  /*3280*/  HMMA.16816.F32 R80, R20, R46, R80 ;  /* 0x0000002e1450723c */ /* 0x000fe20000001850 */
[----:B------:R-:W-:Y:S01]  /*3290*/  ISETP.GE.AND P6, PT, R24, R210, PT ;  /* 0x000000d21800720c */ /* 0x000fe20003fc6270 */
[----:B------:R-:W-:Y:S01]  /*32a0*/  FMUL.FTZ R33, R92, UR8 ;  /* 0x000000085c217c20 */ /* 0x000fe20008410000 */
[CC--:B------:R-:W-:Y:S01]  /*32b0*/  ISETP.GE.AND P2, PT, R24.reuse, R208.reuse, PT ;  /* 0x000000d01800720c */ /* 0x0c0fe20003f46270 */
[----:B------:R-:W-:Y:S01]  /*32c0*/  FMUL.FTZ R93, R93, UR8 ;  /* 0x000000085d5d7c20 */ /* 0x000fe20008410000 */
[C---:B------:R-:W-:Y:S01]  /*32d0*/  ISETP.LT.OR P6, PT, R24.reuse, R211, P6 ;  /* 0x000000d31800720c */ /* 0x040fe200037c1670 */
[----:B------:R-:W-:Y:S01]  /*32e0*/  HMMA.16816.F32 R72, R28, R42, R72 ;  /* 0x0000002a1c48723c */ /* 0x000fe20000001848 */
[-C--:B------:R-:W-:Y:S01]  /*32f0*/  ISETP.LT.OR P2, PT, R24, R209.reuse, P2 ;  /* 0x000000d11800720c */ /* 0x080fe20001741670 */
[----:B------:R-:W1:Y:S01]  /*3300*/  MUFU.TANH R33, R33 ;  /* 0x0000002100217308 */ /* 0x000e620000002400 */
[----:B------:R-:W-:Y:S01]  /*3310*/  ISETP.GE.AND P5, PT, R34, R208, PT ;  /* 0x000000d02200720c */ /* 0x000fe20003fa6270 */
[----:B------:R-:W-:Y:S01]  /*3320*/  FMUL.FTZ R35, R94, UR8 ;  /* 0x000000085e237c20 */ /* 0x000fe20008410000 */
[----:B---3--:R-:W-:Y:S01]  /*3330*/  FSEL R32, R32, -INF , !P2 ;  /* 0xff80000020207808 */ /* 0x008fe20005000000 */
[C---:B----4-:R-:W-:Y:S01]  /*3340*/  HMMA.16816.F32 R60, R8.reuse, R12, R60 ;  /* 0x0000000c083c723c */ /* 0x050fe2000000183c */
[----:B------:R-:W-:Y:S01]  /*3350*/  ISETP.LT.OR P5, PT, R34, R209, P5 ;  /* 0x000000d12200720c */ /* 0x000fe20002fa1670 */
[----:B------:R-:W-:Y:S01]  /*3360*/  FMUL.FTZ R39, R52, UR8 ;  /* 0x0000000834277c20 */ /* 0x000fe20008410000 */
[----:B------:R-:W-:Y:S01]  /*3370*/  FMUL.FTZ R40, R53, UR8 ;  /* 0x0000000835287c20 */ /* 0x000fe20008410000 */
[----:B------:R-:W3:Y:S01]  /*3380*/  MUFU.TANH R6, R93 ;  /* 0x0000005d00067308 */ /* 0x000ee20000002400 */
[----:B------:R-:W-:Y:S01]  /*3390*/  FSEL R28, R37, -INF , !P5 ;  /* 0xff800000251c7808 */ /* 0x000fe20006800000 */
[----:B------:R-:W-:Y:S01]  /*33a0*/  HMMA.16816.F32 R84, R8, R26, R84 ;  /* 0x0000001a0854723c */ /* 0x000fe20000001854 */
[----:B------:R-:W-:Y:S01]  /*33b0*/  VIADD R12, R34, 0x9 ;  /* 0x00000009220c7836 */ /* 0x000fe20000000000 */
[----:B------:R-:W4:Y:S01]  /*33c0*/  LDSM.16.M88.4 R24, [R188+0x5800] ;  /* 0x00580000bc18783b */ /* 0x000f220000000200 */
[----:B------:R-:W-:Y:S01]  /*33d0*/  FSEL R29, R36, -INF , !P6 ;  /* 0xff800000241d7808 */ /* 0x000fe20007000000 */
[----:B------:R-:W-:Y:S01]  /*33e0*/  FMUL.FTZ R38, R55, UR8 ;  /* 0x0000000837267c20 */ /* 0x000fe20008410000 */
[----:B------:R-:W-:Y:S01]  /*33f0*/  FMUL.FTZ R41, R54, UR8 ;  /* 0x0000000836297c20 */ /* 0x000fe20008410000 */
[C---:B------:R-:W-:Y:S01]  /*3400*/  ISETP.GE.AND P4, PT, R12.reuse, R210, PT ;  /* 0x000000d20c00720c */ /* 0x040fe20003f86270 */
[----:B------:R-:W5:Y:S01]  /*3410*/  MUFU.TANH R35, R35 ;  /* 0x0000002300237308 */ /* 0x000f620000002400 */
[C---:B------:R-:W-:Y:S01]  /*3420*/  ISETP.GE.AND P3, PT, R12.reuse, R208, PT ;  /* 0x000000d00c00720c */ /* 0x040fe20003f66270 */
[----:B--2---:R-:W-:Y:S01]  /*3430*/  HMMA.16816.F32 R76, R20, R16, R76 ;  /* 0x00000010144c723c */ /* 0x004fe2000000184c */
[C---:B------:R-:W-:Y:S01]  /*3440*/  ISETP.LT.OR P4, PT, R12.reuse, R211, P4 ;  /* 0x000000d30c00720c */ /* 0x040fe20002781670 */
[----:B------:R-:W-:Y:S01]  /*3450*/  FMUL.FTZ R95, R95, UR8 ;  /* 0x000000085f5f7c20 */ /* 0x000fe20008410000 */
[----:B------:R-:W-:Y:S01]  /*3460*/  ISETP.LT.OR P3, PT, R12, R209, P3 ;  /* 0x000000d10c00720c */ /* 0x000fe20001f61670 */
[----:B------:R-:W-:Y:S01]  /*3470*/  VIADD R12, R34, 0x10 ;  /* 0x00000010220c7836 */ /* 0x000fe20000000000 */
[----:B-1----:R-:W-:Y:S01]  /*3480*/  FSEL R33, R33, -INF , !P0 ;  /* 0xff80000021217808 */ /* 0x002fe20004000000 */
[----:B------:R-:W1:Y:S01]  /*3490*/  MUFU.TANH R39, R39 ;  /* 0x0000002700277308 */ /* 0x000e620000002400 */
[----:B------:R-:W-:Y:S01]  /*34a0*/  HMMA.16816.F32 R80, R8, R14, R80 ;  /* 0x0000000e0850723c */ /* 0x000fe20000001850 */
[----:B---3--:R-:W-:Y:S01]  /*34b0*/  FSEL R31, R6, -INF , !P4 ;  /* 0xff800000061f7808 */ /* 0x008fe20006000000 */
[----:B------:R-:W-:Y:S01]  /*34c0*/  FMUL.FTZ R60, R60, UR8 ;  /* 0x000000083c3c7c20 */ /* 0x000fe20008410000 */
[C---:B------:R-:W-:Y:S01]  /*34d0*/  ISETP.GE.AND P5, PT, R12.reuse, R210, PT ;  /* 0x000000d20c00720c */ /* 0x040fe20003fa6270 */
[----:B------:R-:W-:Y:S01]  /*34e0*/  FMUL.FTZ R61, R61, UR8 ;  /* 0x000000083d3d7c20 */ /* 0x000fe20008410000 */
[C---:B------:R-:W-:Y:S01]  /*34f0*/  ISETP.GE.AND P6, PT, R12.reuse, R208, PT ;  /* 0x000000d00c00720c */ /* 0x040fe20003fc6270 */
[----:B------:R-:W-:Y:S01]  /*3500*/  HMMA.16816.F32 R72, R20, R18, R72 ;  /* 0x000000121448723c */ /* 0x000fe20000001848 */
[----:B------:R-:W2:Y:S01]  /*3510*/  MUFU.TANH R40, R40 ;  /* 0x0000002800287308 */ /* 0x000ea20000002400 */
[----:B------:R-:W-:Y:S01]  /*3520*/  ISETP.LT.OR P5, PT, R12, R211, P5 ;  /* 0x000000d30c00720c */ /* 0x000fe20002fa1670 */
[----:B------:R-:W-:Y:S01]  /*3530*/  VIADD R15, R34, 0x11 ;  /* 0x00000011220f7836 */ /* 0x000fe20000000000 */
[----:B------:R-:W-:Y:S01]  /*3540*/  ISETP.LT.OR P6, PT, R12, R209, P6 ;  /* 0x000000d10c00720c */ /* 0x000fe200037c1670 */
[C---:B------:R-:W-:Y:S01]  /*3550*/  VIADD R12, R34.reuse, 0x18 ;  /* 0x00000018220c7836 */ /* 0x040fe20000000000 */
[----:B-----5:R-:W-:Y:S01]  /*3560*/  FSEL R14, R35, -INF , !P1 ;  /* 0xff800000230e7808 */ /* 0x020fe20004800000 */
[----:B------:R-:W-:Y:S01]  /*3570*/  VIADD R18, R34, 0x21 ;  /* 0x0000002122127836 */ /* 0x000fe20000000000 */
[-C--:B------:R-:W-:Y:S01]  /*3580*/  ISETP.GE.AND P2, PT, R15, R210.reuse, PT ;  /* 0x000000d20f00720c */ /* 0x080fe20003f46270 */
[----:B------:R-:W3:Y:S01]  /*3590*/  MUFU.TANH R38, R38 ;  /* 0x0000002600267308 */ /* 0x000ee20000002400 */
[----:B------:R-:W-:Y:S01]  /*35a0*/  ISETP.GE.AND P0, PT, R12, R210, PT ;  /* 0x000000d20c00720c */ /* 0x000fe20003f06270 */
[----:B------:R-:W-:Y:S01]  /*35b0*/  FMUL.FTZ R13, R84, UR8 ;  /* 0x00000008540d7c20 */ /* 0x000fe20008410000 */
[CC--:B------:R-:W-:Y:S01]  /*35c0*/  ISETP.GE.AND P4, PT, R12.reuse, R208.reuse, PT ;  /* 0x000000d00c00720c */ /* 0x0c0fe20003f86270 */
[----:B------:R-:W-:Y:S01]  /*35d0*/  FMUL.FTZ R44, R85, UR8 ;  /* 0x00000008552c7c20 */ /* 0x000fe20008410000 */
[----:B------:R-:W-:Y:S01]  /*35e0*/  ISETP.LT.OR P0, PT, R12, R211, P0 ;  /* 0x000000d30c00720c */ /* 0x000fe20000701670 */
[----:B------:R-:W-:Y:S01]  /*35f0*/  FMUL.FTZ R0, R86, UR8 ;  /* 0x0000000856007c20 */ /* 0x000fe20008410000 */
[----:B------:R-:W-:Y:S01]  /*3600*/  ISETP.LT.OR P4, PT, R12, R209, P4 ;  /* 0x000000d10c00720c */ /* 0x000fe20002781670 */
[----:B------:R-:W-:Y:S01]  /*3610*/  VIADD R12, R34, 0x20 ;  /* 0x00000020220c7836 */ /* 0x000fe20000000000 */
[C---:B------:R-:W-:Y:S01]  /*3620*/  ISETP.LT.OR P2, PT, R15.reuse, R211, P2 ;  /* 0x000000d30f00720c */ /* 0x040fe20001741670 */
[----:B------:R-:W5:Y:S01]  /*3630*/  MUFU.TANH R161, R60 ;  /* 0x0000003c00a17308 */ /* 0x000f620000002400 */
[----:B------:R-:W-:Y:S01]  /*3640*/  ISETP.GE.AND P1, PT, R15, R208, PT ;  /* 0x000000d00f00720c */ /* 0x000fe20003f26270 */
[C---:B----4-:R-:W-:Y:S01]  /*3650*/  HMMA.16816.F32 R76, R8.reuse, R24, R76 ;  /* 0x00000018084c723c */ /* 0x050fe2000000184c */
[----:B-1----:R-:W-:Y:S01]  /*3660*/  FSEL R19, R39, -INF , !P5 ;  /* 0xff80000027137808 */ /* 0x002fe20006800000 */
[----:B------:R-:W-:Y:S01]  /*3670*/  FMUL.FTZ R30, R87, UR8 ;  /* 0x00000008571e7c20 */ /* 0x000fe20008410000 */
[----:B--2---:R-:W-:Y:S01]  /*3680*/  FSEL R17, R40, -INF , !P2 ;  /* 0xff80000028117808 */ /* 0x004fe20005000000 */
[----:B------:R-:W-:Y:S01]  /*3690*/  FMUL.FTZ R62, R62, UR8 ;  /* 0x000000083e3e7c20 */ /* 0x000fe20008410000 */
[C---:B------:R-:W-:Y:S01]  /*36a0*/  ISETP.GE.AND P5, PT, R12.reuse, R210, PT ;  /* 0x000000d20c00720c */ /* 0x040fe20003fa6270 */
[----:B------:R-:W1:Y:S01]  /*36b0*/  MUFU.TANH R159, R61 ;  /* 0x0000003d009f7308 */ /* 0x000e620000002400 */
[----:B------:R-:W-:Y:S01]  /*36c0*/  ISETP.GE.AND P2, PT, R12, R208, PT ;  /* 0x000000d00c00720c */ /* 0x000fe20003f46270 */
[----:B------:R-:W-:Y:S01]  /*36d0*/  HMMA.16816.F32 R72, R8, R26, R72 ;  /* 0x0000001a0848723c */ /* 0x000fe20000001848 */
[----:B------:R-:W-:Y:S01]  /*36e0*/  ISETP.LT.OR P1, PT, R15, R209, P1 ;  /* 0x000000d10f00720c */ /* 0x000fe20000f21670 */
[----:B------:R-:W-:Y:S01]  /*36f0*/  VIADD R15, R34, 0x19 ;  /* 0x00000019220f7836 */ /* 0x000fe20000000000 */
[----:B------:R-:W-:Y:S01]  /*3700*/  ISETP.LT.OR P5, PT, R12, R211, P5 ;  /* 0x000000d30c00720c */ /* 0x000fe20002fa1670 */
[----:B------:R-:W-:Y:S01]  /*3710*/  FMUL.FTZ R80, R80, UR8 ;  /* 0x0000000850507c20 */ /* 0x000fe20008410000 */
[----:B------:R-:W-:Y:S01]  /*3720*/  ISETP.LT.OR P2, PT, R12, R209, P2 ;  /* 0x000000d10c00720c */ /* 0x000fe20001741670 */
[----:B------:R-:W2:Y:S01]  /*3730*/  MUFU.TANH R4, R95 ;  /* 0x0000005f00047308 */ /* 0x000ea20000002400 */
[----:B---3--:R-:W-:Y:S01]  /*3740*/  FSEL R12, R38, -INF , !P1 ;  /* 0xff800000260c7808 */ /* 0x008fe20004800000 */
[----:B------:R-:W-:Y:S01]  /*3750*/  VIADD R8, R34, 0x30 ;  /* 0x0000003022087836 */ /* 0x000fe20000000000 */
[-C--:B------:R-:W-:Y:S01]  /*3760*/  ISETP.GE.AND P1, PT, R18, R210.reuse, PT ;  /* 0x000000d21200720c */ /* 0x080fe20003f26270 */
[----:B------:R-:W-:Y:S01]  /*3770*/  FMUL.FTZ R81, R81, UR8 ;  /* 0x0000000851517c20 */ /* 0x000fe20008410000 */
[----:B-----5:R-:W-:Y:S01]  /*3780*/  FSEL R161, R161, -INF , !P5 ;  /* 0xff800000a1a17808 */ /* 0x020fe20006800000 */
[----:B------:R-:W-:Y:S01]  /*3790*/  VIADD R20, R34, 0x28 ;  /* 0x0000002822147836 */ /* 0x000fe20000000000 */
[-C--:B------:R-:W-:Y:S01]  /*37a0*/  ISETP.LT.OR P1, PT, R18, R211.reuse, P1 ;  /* 0x000000d31200720c */ /* 0x080fe20000f21670 */
[----:B------:R-:W3:Y:S01]  /*37b0*/  MUFU.TANH R41, R41 ;  /* 0x0000002900297308 */ /* 0x000ee20000002400 */
[----:B------:R-:W-:Y:S01]  /*37c0*/  ISETP.GE.AND P5, PT, R8, R210, PT ;  /* 0x000000d20800720c */ /* 0x000fe20003fa6270 */
[----:B------:R-:W-:Y:S01]  /*37d0*/  FMUL.FTZ R76, R76, UR8 ;  /* 0x000000084c4c7c20 */ /* 0x000fe20008410000 */
[----:B-1----:R-:W-:Y:S01]  /*37e0*/  FSEL R159, R159, -INF , !P1 ;  /* 0xff8000009f9f7808 */ /* 0x002fe20004800000 */
[----:B------:R-:W-:Y:S01]  /*37f0*/  VIADD R9, R34, 0x29 ;  /* 0x0000002922097836 */ /* 0x000fe20000000000 */
[C---:B------:R-:W-:Y:S01]  /*3800*/  ISETP.GE.AND P1, PT, R8.reuse, R208, PT ;  /* 0x000000d00800720c */ /* 0x040fe20003f26270 */
[----:B------:R-:W-:Y:S01]  /*3810*/  FMUL.FTZ R77, R77, UR8 ;  /* 0x000000084d4d7c20 */ /* 0x000fe20008410000 */
[C---:B------:R-:W-:Y:S01]  /*3820*/  ISETP.LT.OR P5, PT, R8.reuse, R211, P5 ;  /* 0x000000d30800720c */ /* 0x040fe20002fa1670 */
[----:B------:R-:W1:Y:S01]  /*3830*/  MUFU.TANH R13, R13 ;  /* 0x0000000d000d7308 */ /* 0x000e620000002400 */
[----:B------:R-:W-:Y:S01]  /*3840*/  ISETP.LT.OR P1, PT, R8, R209, P1 ;  /* 0x000000d10800720c */ /* 0x000fe20000f21670 */
[----:B------:R-:W-:Y:S01]  /*3850*/  FMUL.FTZ R72, R72, UR8 ;  /* 0x0000000848487c20 */ /* 0x000fe20008410000 */
[----:B------:R-:W-:Y:S01]  /*3860*/  FMNMX.FTZ R8, R3, R29, !PT ;  /* 0x0000001d03087209 */ /* 0x000fe20007810000 */
[----:B------:R-:W-:Y:S01]  /*3870*/  FMUL.FTZ R73, R73, UR8 ;  /* 0x0000000849497c20 */ /* 0x000fe20008410000 */
[----:B--2---:R-:W-:Y:S01]  /*3880*/  FSEL R16, R4, -INF , !P3 ;  /* 0xff80000004107808 */ /* 0x004fe20005800000 */
[----:B------:R-:W-:Y:S01]  /*3890*/  FMUL.FTZ R63, R63, UR8 ;  /* 0x000000083f3f7c20 */ /* 0x000fe20008410000 */
[----:B------:R-:W-:Y:S01]  /*38a0*/  FMNMX.FTZ R8, R33, R8, !PT ;  /* 0x0000000821087209 */ /* 0x000fe20007810000 */
[----:B------:R-:W2:Y:S01]  /*38b0*/  MUFU.TANH R44, R44 ;  /* 0x0000002c002c7308 */ /* 0x000ea20000002400 */
[----:B---3--:R-:W-:Y:S01]  /*38c0*/  FSEL R6, R41, -INF , !P6 ;  /* 0xff80000029067808 */ /* 0x008fe20007000000 */
[----:B------:R-:W-:Y:S01]  /*38d0*/  FMUL.FTZ R82, R82, UR8 ;  /* 0x0000000852527c20 */ /* 0x000fe20008410000 */
[----:B------:R-:W-:Y:S01]  /*38e0*/  FMNMX.FTZ R8, R31, R8, !PT ;  /* 0x000000081f087209 */ /* 0x000fe20007810000 */
[----:B------:R-:W-:Y:S01]  /*38f0*/  FMUL.FTZ R83, R83, UR8 ;  /* 0x0000000853537c20 */ /* 0x000fe20008410000 */
[C---:B------:R-:W-:Y:S01]  /*3900*/  ISETP.GE.AND P3, PT, R15.reuse, R210, PT ;  /* 0x000000d20f00720c */ /* 0x040fe20003f66270 */
[----:B------:R-:W-:Y:S01]  /*3910*/  FMUL.FTZ R78, R78, UR8 ;  /* 0x000000084e4e7c20 */ /* 0x000fe20008410000 */
[----:B------:R-:W-:Y:S01]  /*3920*/  ISETP.GE.AND P6, PT, R15, R208, PT ;  /* 0x000000d00f00720c */ /* 0x000fe20003fc6270 */
[----:B------:R-:W3:Y:S01]  /*3930*/  MUFU.TANH R0, R0 ;  /* 0x0000000000007308 */ /* 0x000ee20000002400 */
[----:B------:R-:W-:Y:S01]  /*3940*/  FMNMX.FTZ R10, R19, R8, !PT ;  /* 0x00000008130a7209 */ /* 0x000fe20007810000 */
[----:B------:R-:W-:Y:S01]  /*3950*/  VIADD R8, R34, 0x38 ;  /* 0x0000003822087836 */ /* 0x000fe20000000000 */
[----:B------:R-:W-:Y:S01]  /*3960*/  ISETP.LT.OR P3, PT, R15, R211, P3 ;  /* 0x000000d30f00720c */ /* 0x000fe20001f61670 */
[----:B------:R-:W-:Y:S01]  /*3970*/  FMUL.FTZ R79, R79, UR8 ;  /* 0x000000084f4f7c20 */ /* 0x000fe20008410000 */
[----:B------:R-:W-:Y:S01]  /*3980*/  ISETP.LT.OR P6, PT, R15, R209, P6 ;  /* 0x000000d10f00720c */ /* 0x000fe200037c1670 */
[----:B------:R-:W-:Y:S01]  /*3990*/  FMUL.FTZ R74, R74, UR8 ;  /* 0x000000084a4a7c20 */ /* 0x000fe20008410000 */
[----:B-1----:R-:W-:Y:S01]  /*39a0*/  FSEL R15, R13, -INF , !P0 ;  /* 0xff8000000d0f7808 */ /* 0x002fe20004000000 */
[----:B------:R-:W1:Y:S01]  /*39b0*/  MUFU.TANH R30, R30 ;  /* 0x0000001e001e7308 */ /* 0x000e620000002400 */
[----:B------:R-:W-:Y:S01]  /*39c0*/  FMNMX.FTZ R10, R17, R10, !PT ;  /* 0x0000000a110a7209 */ /* 0x000fe20007810000 */
[----:B------:R-:W-:-:S04]  /*39d0*/  DEPBAR.LE SB0, 0x0 ;  /* 0x000080000000791a */ /* 0x000fc80000000000 */
[----:B--2---:R-:W-:Y:S01]  /*39e0*/  FSEL R13, R44, -INF , !P3 ;  /* 0xff8000002c0d7808 */ /* 0x004fe20005800000 */
[----:B------:R-:W-:Y:S01]  /*39f0*/  FMUL.FTZ R75, R75, UR8 ;  /* 0x000000084b4b7c20 */ /* 0x000fe20008410000 */
[----:B------:R-:W2:Y:S01]  /*3a00*/  MUFU.TANH R160, R62 ;  /* 0x0000003e00a07308 */ /* 0x000ea20000002400 */
[----:B------:R-:W-:Y:S02]  /*3a10*/  FMNMX.FTZ R10, R15, R10, !PT ;  /* 0x0000000a0f0a7209 */ /* 0x000fe40007810000 */
[----:B---3--:R-:W-:Y:S02]  /*3a20*/  FSEL R4, R0, -INF , !P4 ;  /* 0xff80000000047808 */ /* 0x008fe40006000000 */
[----:B------:R-:W-:Y:S02]  /*3a30*/  ISETP.GE.AND P0, PT, R20, R210, PT ;  /* 0x000000d21400720c */ /* 0x000fe40003f06270 */
[----:B------:R-:W-:Y:S01]  /*3a40*/  FMNMX.FTZ R11, R28, R32, !PT ;  /* 0x000000201c0b7209 */ /* 0x000fe20007810000 */
[----:B------:R-:W3:Y:S01]  /*3a50*/  MUFU.TANH R143, R80 ;  /* 0x00000050008f7308 */ /* 0x000ee20000002400 */
[----:B-1----:R-:W-:-:S02]  /*3a60*/  FSEL R0, R30, -INF , !P6 ;  /* 0xff8000001e007808 */ /* 0x002fc40007000000 */
[----:B------:R-:W-:Y:S02]  /*3a70*/  FMNMX.FTZ R10, R13, R10, !PT ;  /* 0x0000000a0d0a7209 */ /* 0x000fe40007810000 */
[C---:B------:R-:W-:Y:S02]  /*3a80*/  ISETP.GE.AND P6, PT, R9.reuse, R210, PT ;  /* 0x000000d20900720c */ /* 0x040fe40003fc6270 */
[----:B------:R-:W-:Y:S01]  /*3a90*/  ISETP.LT.OR P0, PT, R20, R211, P0 ;  /* 0x000000d31400720c */ /* 0x000fe20000701670 */
[----:B------:R-:W1:Y:S01]  /*3aa0*/  MUFU.TANH R141, R81 ;  /* 0x00000051008d7308 */ /* 0x000e620000002400 */
[----:B--2---:R-:W-:Y:S02]  /*3ab0*/  FSEL R160, R160, -INF , !P2 ;  /* 0xff800000a0a07808 */ /* 0x004fe40005000000 */
[----:B------:R-:W-:Y:S02]  /*3ac0*/  ISETP.GE.AND P2, PT, R9, R208, PT ;  /* 0x000000d00900720c */ /* 0x000fe40003f46270 */
[----:B------:R-:W-:-:S02]  /*3ad0*/  FMNMX.FTZ R11, R14, R11, !PT ;  /* 0x0000000b0e0b7209 */ /* 0x000fc40007810000 */
[----:B------:R-:W-:Y:S01]  /*3ae0*/  FMNMX.FTZ R10, R161, R10, !PT ;  /* 0x0000000aa10a7209 */ /* 0x000fe20007810000 */
[----:B------:R-:W2:Y:S01]  /*3af0*/  MUFU.TANH R175, R76 ;  /* 0x0000004c00af7308 */ /* 0x000ea20000002400 */
[C---:B------:R-:W-:Y:S02]  /*3b00*/  ISETP.LT.OR P6, PT, R9.reuse, R211, P6 ;  /* 0x000000d30900720c */ /* 0x040fe400037c1670 */
[----:B------:R-:W-:Y:S01]  /*3b10*/  ISETP.LT.OR P2, PT, R9, R209, P2 ;  /* 0x000000d10900720c */ /* 0x000fe20001741670 */
[C---:B------:R-:W-:Y:S01]  /*3b20*/  VIADD R9, R34.reuse, 0x31 ;  /* 0x0000003122097836 */ /* 0x040fe20000000000 */
[----:B---3--:R-:W-:Y:S01]  /*3b30*/  FSEL R143, R143, -INF , !P0 ;  /* 0xff8000008f8f7808 */ /* 0x008fe20004000000 */
[----:B------:R-:W-:Y:S01]  /*3b40*/  VIADD R34, R34, 0x39 ;  /* 0x0000003922227836 */ /* 0x000fe20000000000 */
[----:B------:R-:W-:Y:S01]  /*3b50*/  FMNMX.FTZ R11, R16, R11, !PT ;  /* 0x0000000b100b7209 */ /* 0x000fe20007810000 */
[----:B------:R-:W3:Y:S01]  /*3b60*/  MUFU.TANH R173, R77 ;  /* 0x0000004d00ad7308 */ /* 0x000ee20000002400 */
[----:B------:R-:W-:-:S02]  /*3b70*/  FMNMX.FTZ R10, R159, R10, !PT ;  /* 0x0000000a9f0a7209 */ /* 0x000fc40007810000 */
[----:B-1----:R-:W-:Y:S02]  /*3b80*/  FSEL R141, R141, -INF , !P6 ;  /* 0xff8000008d8d7808 */ /* 0x002fe40007000000 */
[----:B------:R-:W-:Y:S02]  /*3b90*/  ISETP.GE.AND P6, PT, R9, R210, PT ;  /* 0x000000d20900720c */ /* 0x000fe40003fc6270 */
[----:B------:R-:W-:Y:S01]  /*3ba0*/  FMNMX.FTZ R11, R6, R11, !PT ;  /* 0x0000000b060b7209 */ /* 0x000fe20007810000 */
[----:B------:R-:W1:Y:S01]  /*3bb0*/  MUFU.TANH R72, R72 ;  /* 0x0000004800487308 */ /* 0x000e620000002400 */
[----:B------:R-:W-:Y:S02]  /*3bc0*/  FMNMX.FTZ R10, R143, R10, !PT ;  /* 0x0000000a8f0a7209 */ /* 0x000fe40007810000 */
[----:B------:R-:W-:Y:S02]  /*3bd0*/  PLOP3.LUT P0, PT, PT, PT, UP0, 0x80, 0x0 ;  /* 0x000000000000781c */ /* 0x000fe40003f0f008 */
[----:B--2---:R-:W-:-:S02]  /*3be0*/  FSEL R175, R175, -INF , !P5 ;  /* 0xff800000afaf7808 */ /* 0x004fc40006800000 */
[----:B------:R-:W-:Y:S01]  /*3bf0*/  ISETP.LT.OR P6, PT, R9, R211, P6 ;  /* 0x000000d30900720c */ /* 0x000fe200037c1670 */
[----:B------:R-:W2:Y:S01]  /*3c00*/  MUFU.TANH R176, R63 ;  /* 0x0000003f00b07308 */ /* 0x000ea20000002400 */
[----:B------:R-:W-:Y:S02]  /*3c10*/  ISETP.GE.AND P5, PT, R8, R210, PT ;  /* 0x000000d20800720c */ /* 0x000fe40003fa6270 */
[----:B------:R-:W-:Y:S02]  /*3c20*/  FMNMX.FTZ R11, R12, R11, !PT ;  /* 0x0000000b0c0b7209 */ /* 0x000fe40007810000 */
[----:B------:R-:W-:Y:S02]  /*3c30*/  FMNMX.FTZ R10, R141, R10, !PT ;  /* 0x0000000a8d0a7209 */ /* 0x000fe40007810000 */
[----:B---3--:R-:W-:Y:S01]  /*3c40*/  FSEL R173, R173, -INF , !P6 ;  /* 0xff800000adad7808 */ /* 0x008fe20007000000 */
[----:B------:R-:W3:Y:S01]  /*3c50*/  MUFU.TANH R73, R73 ;  /* 0x0000004900497308 */ /* 0x000ee20000002400 */
[----:B------:R-:W-:-:S02]  /*3c60*/  ISETP.GE.AND P4, PT, R18, R208, PT ;  /* 0x000000d01200720c */ /* 0x000fc40003f86270 */
[----:B------:R-:W-:Y:S02]  /*3c70*/  ISETP.GE.AND P6, PT, R34, R210, PT ;  /* 0x000000d22200720c */ /* 0x000fe40003fc6270 */
[----:B------:R-:W-:Y:S02]  /*3c80*/  ISETP.LT.OR P5, PT, R8, R211, P5 ;  /* 0x000000d30800720c */ /* 0x000fe40002fa1670 */
[----:B------:R-:W-:Y:S01]  /*3c90*/  FMNMX.FTZ R11, R4, R11, !PT ;  /* 0x0000000b040b7209 */ /* 0x000fe20007810000 */
[----:B------:R4:W2:Y:S01]  /*3ca0*/  MUFU.TANH R162, R82 ;  /* 0x0000005200a27308 */ /* 0x0008a20000002400 */
[----:B------:R-:W-:Y:S02]  /*3cb0*/  FMNMX.FTZ R10, R175, R10, !PT ;  /* 0x0000000aaf0a7209 */ /* 0x000fe40007810000 */
[----:B------:R-:W-:Y:S02]  /*3cc0*/  ISETP.GE.AND P3, PT, R20, R208, PT ;  /* 0x000000d01400720c */ /* 0x000fe40003f66270 */
[----:B------:R-:W-:-:S02]  /*3cd0*/  ISETP.LT.OR P4, PT, R18, R209, P4 ;  /* 0x000000d11200720c */ /* 0x000fc40002781670 */
[----:B------:R-:W-:Y:S01]  /*3ce0*/  ISETP.LT.OR P6, PT, R34, R211, P6 ;  /* 0x000000d32200720c */ /* 0x000fe200037c1670 */
[----:B------:R4:W4:Y:S01]  /*3cf0*/  MUFU.TANH R174, R83 ;  /* 0x0000005300ae7308 */ /* 0x0009220000002400 */
[----:B-1----:R-:W-:Y:S02]  /*3d00*/  FSEL R171, R72, -INF , !P5 ;  /* 0xff80000048ab7808 */ /* 0x002fe40006800000 */
[----:B------:R-:W-:Y:S02]  /*3d10*/  FMNMX.FTZ R11, R0, R11, !PT ;  /* 0x0000000b000b7209 */ /* 0x000fe40007810000 */
[----:B------:R-:W-:Y:S02]  /*3d20*/  FMNMX.FTZ R10, R173, R10, !PT ;  /* 0x0000000aad0a7209 */ /* 0x000fe40007810000 */
[----:B------:R-:W-:Y:S01]  /*3d30*/  ISETP.LT.OR P3, PT, R20, R209, P3 ;  /* 0x000000d11400720c */ /* 0x000fe20001f61670 */
[----:B------:R1:W1:Y:S01]  /*3d40*/  MUFU.TANH R170, R78 ;  /* 0x0000004e00aa7308 */ /* 0x0002620000002400 */
[----:B--2---:R-:W-:-:S02]  /*3d50*/  FSEL R176, R176, -INF , !P4 ;  /* 0xff800000b0b07808 */ /* 0x004fc40006000000 */
[----:B---3--:R-:W-:Y:S02]  /*3d60*/  FSEL R169, R73, -INF , !P6 ;  /* 0xff80000049a97808 */ /* 0x008fe40007000000 */
[----:B------:R-:W-:Y:S02]  /*3d70*/  FMNMX.FTZ R11, R160, R11, !PT ;  /* 0x0000000ba00b7209 */ /* 0x000fe40007810000 */
[----:B------:R-:W-:Y:S01]  /*3d80*/  FMNMX.FTZ R10, R171, R10, !PT ;  /* 0x0000000aab0a7209 */ /* 0x000fe20007810000 */
[----:B------:R2:W3:Y:S08]  /*3d90*/  MUFU.TANH R168, R79 ;  /* 0x0000004f00a87308 */ /* 0x0004f00000002400 */
[----:B------:R2:W1:Y:S01]  /*3da0*/  MUFU.TANH R166, R74 ;  /* 0x0000004a00a67308 */ /* 0x0004620000002400 */
[----:B------:R-:W-:Y:S06]  /*3db0*/  BAR.SYNC.DEFER_BLOCKING 0x0 ;  /* 0x0000000000007b1d */ /* 0x000fec0000010000 */
[----:B----4-:R-:W-:Y:S05]  /*3dc0*/  @!P0 BRA `(.L_x_339) ;  /* 0x0000000000608947 */ /* 0x010fea0003800000 */
[----:B------:R-:W-:Y:S01]  /*3dd0*/  UIADD3 UR7, UR19, -0x2, URZ ;  /* 0xfffffffe13077890 */ /* 0x000fe2000fffe03f */
[----:B------:R-:W-:-:S03]  /*3de0*/  IMAD.U32 R18, RZ, RZ, UR9 ;  /* 0x00000009ff127e24 */ /* 0x000fc6000f8e00ff */
[----:B------:R-:W-:Y:S02]  /*3df0*/  USHF.R.S32.HI UR6, URZ, 0x1f, UR7 ;  /* 0x0000001f3f067899 */ /* 0x000fe40008011407 */
[----:B------:R-:W-:Y:S01]  /*3e00*/  UIMAD UR5, UR22, UR7, URZ ;  /* 0x00000007160572a4 */ /* 0x000fe2000f8e023f */
[----:B------:R-:W-:-:S03]  /*3e10*/  IMAD.U32 R21, RZ, RZ, UR7 ;  /* 0x00000007ff157e24 */ /* 0x000fc6000f8e00ff */
[----:B------:R-:W-:Y:S01]  /*3e20*/  UIMAD UR5, UR6, UR23, UR5 ;  /* 0x00000017060572a4 */ /* 0x000fe2000f8e0205 */
[----:B------:R-:W-:Y:S01]  /*3e30*/  IMAD.WIDE.U32 R22, R21, UR23, R212 ;  /* 0x0000001715167c25 */ /* 0x000fe2000f8e00d4 */
[----:B------:R-:W-:Y:S01]  /*3e40*/  MOV R21, UR29 ;  /* 0x0000001d00157c02 */ /* 0x000fe20008000f00 */
[----:B------:R-:W-:-:S03]  /*3e50*/  ULDC.64 UR6, c[0x0][0x218] ;  /* 0x0000860000067ab9 */ /* 0x000fc60000000a00 */
[----:B------:R-:W-:Y:S01]  /*3e60*/  VIADD R20, R23, UR5 ;  /* 0x0000000517147c36 */ /* 0x000fe20008000000 */
[----:B------:R-:W-:-:S04]  /*3e70*/  LEA R24, P4, R22, UR6, 0x1 ;  /* 0x0000000616187c11 */ /* 0x000fc8000f8808ff */
        /* <DEDUP_REMOVED lines=13> */
.L_x_339:
[----:B------:R-:W-:Y:S01]  /*3f50*/  FSEL R162, R162, -INF , !P3 ;  /* 0xff800000a2a27808 */ /* 0x000fe20005800000 */
[----:B------:R-:W5:Y:S01]  /*3f60*/  MUFU.TANH R75, R75 ;  /* 0x0000004b004b7308 */ /* 0x000f620000002400 */
[----:B------:R-:W-:Y:S01]  /*3f70*/  FMNMX.FTZ R11, R176, R11, !PT ;  /* 0x0000000bb00b7209 */ /* 0x000fe20007810000 */
[----:B------:R-:W-:Y:S01]  /*3f80*/  ULDC UR9, c[0x0][0x2ec] ;  /* 0x0000bb0000097ab9 */ /* 0x000fe20000000800 */
[----:B------:R-:W-:Y:S02]  /*3f90*/  ISETP.GE.AND P3, PT, R9, R208, PT ;  /* 0x000000d00900720c */ /* 0x000fe40003f66270 */
[----:B------:R-:W-:Y:S02]  /*3fa0*/  FSEL R174, R174, -INF , !P2 ;  /* 0xff800000aeae7808 */ /* 0x000fe40005000000 */
[----:B----4-:R-:W-:Y:S02]  /*3fb0*/  FMNMX.FTZ R21, R162, R11, !PT ;  /* 0x0000000ba2157209 */ /* 0x010fe40007810000 */
[----:B------:R-:W-:-:S02]  /*3fc0*/  FMNMX.FTZ R10, R169, R10, !PT ;  /* 0x0000000aa90a7209 */ /* 0x000fc40007810000 */
[-C--:B------:R-:W-:Y:S02]  /*3fd0*/  ISETP.GE.AND P2, PT, R8, R208.reuse, PT ;  /* 0x000000d00800720c */ /* 0x080fe40003f46270 */
[----:B------:R-:W-:Y:S01]  /*3fe0*/  ISETP.LT.OR P3, PT, R9, R209, P3 ;  /* 0x000000d10900720c */ /* 0x000fe20001f61670 */
[----:B------:R-:W4:Y:S01]  /*3ff0*/  SHFL.BFLY PT, R11, R10, 0x2, 0x1f ;  /* 0x0c401f000a0b7f89 */ /* 0x000f2200000e0000 */
[----:B-1----:R-:W-:Y:S02]  /*4000*/  FSEL R170, R170, -INF , !P1 ;  /* 0xff800000aaaa7808 */ /* 0x002fe40004800000 */
[----:B------:R-:W-:Y:S02]  /*4010*/  FMNMX.FTZ R21, R174, R21, !PT ;  /* 0x00000015ae157209 */ /* 0x000fe40007810000 */
[----:B------:R-:W-:Y:S02]  /*4020*/  ISETP.LT.OR P2, PT, R8, R209, P2 ;  /* 0x000000d10800720c */ /* 0x000fe40001741670 */
[----:B------:R-:W-:-:S02]  /*4030*/  ISETP.GE.AND P1, PT, R34, R208, PT ;  /* 0x000000d02200720c */ /* 0x000fc40003f26270 */
[----:B---3--:R-:W-:Y:S02]  /*4040*/  FSEL R168, R168, -INF , !P3 ;  /* 0xff800000a8a87808 */ /* 0x008fe40005800000 */
[----:B------:R-:W-:Y:S02]  /*4050*/  FMNMX.FTZ R21, R170, R21, !PT ;  /* 0x00000015aa157209 */ /* 0x000fe40007810000 */
[----:B------:R-:W-:Y:S02]  /*4060*/  ISETP.LT.OR P1, PT, R34, R209, P1 ;  /* 0x000000d12200720c */ /* 0x000fe40000f21670 */
[----:B------:R-:W-:Y:S02]  /*4070*/  FSEL R166, R166, -INF , !P2 ;  /* 0xff800000a6a67808 */ /* 0x000fe40005000000 */
[----:B------:R-:W-:Y:S02]  /*4080*/  FMNMX.FTZ R21, R168, R21, !PT ;  /* 0x00000015a8157209 */ /* 0x000fe40007810000 */
[----:B-----5:R-:W-:-:S02]  /*4090*/  FSEL R164, R75, -INF , !P1 ;  /* 0xff8000004ba47808 */ /* 0x020fc40004800000 */
[----:B------:R-:W-:Y:S02]  /*40a0*/  FMNMX.FTZ R21, R166, R21, !PT ;  /* 0x00000015a6157209 */ /* 0x000fe40007810000 */
[----:B------:R-:W-:Y:S02]  /*40b0*/  IADD3 R196, R105, R2, RZ ;  /* 0x0000000269c47210 */ /* 0x000fe40007ffe0ff */
[----:B------:R-:W-:Y:S02]  /*40c0*/  FMNMX.FTZ R18, R164, R21, !PT ;  /* 0x00000015a4127209 */ /* 0x000fe40007810000 */
[----:B----4-:R-:W-:Y:S02]  /*40d0*/  FMNMX.FTZ R11, R10, R11, !PT ;  /* 0x0000000b0a0b7209 */ /* 0x010fe40007810000 */
[----:B------:R-:W-:Y:S01]  /*40e0*/  LEA R196, R196, UR4, 0x1 ;  /* 0x00000004c4c47c11 */ /* 0x000fe2000f8e08ff */
[----:B------:R-:W1:Y:S01]  /*40f0*/  SHFL.BFLY PT, R9, R18, 0x2, 0x1f ;  /* 0x0c401f0012097f89 */ /* 0x000e6200000e0000 */
[----:B------:R-:W-:-:S02]  /*4100*/  IADD3 R191, R199, 0x800, RZ ;  /* 0x00000800c7bf7810 */ /* 0x000fc40007ffe0ff */
[-C--:B------:R-:W-:Y:S01]  /*4110*/  LEA R194, R7, R196.reuse, 0x1 ;  /* 0x000000c407c27211 */ /* 0x080fe200078e08ff */
[----:B------:R-:W3:Y:S01]  /*4120*/  SHFL.BFLY PT, R132, R11, 0x1, 0x1f ;  /* 0x0c201f000b847f89 */ /* 0x000ee200000e0000 */
[C---:B------:R-:W-:Y:S02]  /*4130*/  LEA R193, R5.reuse, R196, 0x1 ;  /* 0x000000c405c17211 */ /* 0x040fe400078e08ff */
[----:B------:R-:W-:Y:S01]  /*4140*/  LEA R192, R5, R194, 0x1 ;  /* 0x000000c205c07211 */ /* 0x000fe200078e08ff */
[----:B------:R-:W-:Y:S01]  /*4150*/  LDSM.16.MT88.4 R124, [R196+0x12000] ;  /* 0x01200000c47c783b */ /* 0x000fe20000004200 */
[C---:B------:R-:W-:Y:S02]  /*4160*/  IADD3 R190, R199.reuse, 0x1000, RZ ;  /* 0x00001000c7be7810 */ /* 0x040fe40007ffe0ff */
        /* <DEDUP_REMOVED lines=11> */
[----:B-1----:R-:W-:-:S02]  /*4220*/  FMNMX.FTZ R9, R18, R9, !PT ;  /* 0x0000000912097209 */ /* 0x002fc40007810000 */
[----:B------:R-:W-:Y:S01]  /*4230*/  IADD3 R181, R199, 0x5000, RZ ;  /* 0x00005000c7b57810 */ /* 0x000fe20007ffe0ff */
[----:B------:R-:W-:Y:S01]  /*4240*/  LDSM.16.MT88.4 R48, [R194+0x14000] ;  /* 0x01400000c230783b */ /* 0x000fe20000004200 */
[----:B---3--:R-:W-:Y:S02]  /*4250*/  FMNMX.FTZ R132, R11, R132, !PT ;  /* 0x000000840b847209 */ /* 0x008fe40007810000 */
[----:B------:R-:W-:Y:S01]  /*4260*/  IADD3 R180, R199, 0x5800, RZ ;  /* 0x00005800c7b47810 */ /* 0x000fe20007ffe0ff */
[----:B------:R-:W1:Y:S01]  /*4270*/  SHFL.BFLY PT, R8, R9, 0x1, 0x1f ;  /* 0x0c201f0009087f89 */ /* 0x000e6200000e0000 */
[C---:B------:R-:W-:Y:S01]  /*4280*/  FSETP.NEU.FTZ.AND P1, PT, R132.reuse, -INF , PT ;  /* 0xff8000008400780b */ /* 0x040fe20003f3d000 */
[----:B------:R-:W-:Y:S02]  /*4290*/  FMUL.FTZ R172, R132, UR9 ;  /* 0x0000000984ac7c20 */ /* 0x000fe40008410000 */
[----:B------:R-:W3:Y:S03]  /*42a0*/  LDSM.16.MT88.4 R56, [R193+0x14000] ;  /* 0x01400000c138783b */ /* 0x000ee60000004200 */
[----:B------:R-:W-:Y:S01]  /*42b0*/  FSEL R172, R172, RZ, P1 ;  /* 0x000000ffacac7208 */ /* 0x000fe20000800000 */
[----:B------:R-:W4:Y:S04]  /*42c0*/  LDSM.16.MT88.4 R64, [R192+0x14000] ;  /* 0x01400000c040783b */ /* 0x000f280000004200 */
[--C-:B------:R-:W-:Y:S01]  /*42d0*/  FFMA.FTZ R155, R3, UR9, -R172.reuse ;  /* 0x00000009039b7c23 */ /* 0x100fe200080108ac */
[----:B--2---:R-:W2:Y:S01]  /*42e0*/  LDSM.16.MT88.4 R72, [R196+0x16000] ;  /* 0x01600000c448783b */ /* 0x004ea20000004200 */
        /* <DEDUP_REMOVED lines=10> */
[----:B-1----:R-:W-:Y:S01]  /*4390*/  FMNMX.FTZ R3, R9, R8, !PT ;  /* 0x0000000809037209 */ /* 0x002fe20007810000 */
[----:B------:R-:W-:Y:S01]  /*43a0*/  LDSM.16.MT88.4 R24, [R192+0x12800] ;  /* 0x01280000c018783b */ /* 0x000fe20000004200 */
[--C-:B------:R-:W-:Y:S01]  /*43b0*/  FFMA.FTZ R156, R161, UR9, -R172.reuse ;  /* 0x00000009a19c7c23 */ /* 0x100fe200080108ac */
[--C-:B------:R-:W-:Y:S01]  /*43c0*/  FFMA.FTZ R159, R159, UR9, -R172.reuse ;  /* 0x000000099f9f7c23 */ /* 0x100fe200080108ac */
[C---:B------:R-:W-:Y:S01]  /*43d0*/  FSETP.NEU.FTZ.AND P1, PT, R3.reuse, -INF , PT ;  /* 0xff8000000300780b */ /* 0x040fe20003f3d000 */
[----:B------:R-:W-:Y:S01]  /*43e0*/  FMUL.FTZ R165, R3, UR9 ;  /* 0x0000000903a57c20 */ /* 0x000fe20008410000 */
[----:B------:R-:W1:Y:S01]  /*43f0*/  MUFU.EX2 R152, R152 ;  /* 0x0000009800987308 */ /* 0x000e620000000800 */
[----:B------:R-:W-:Y:S01]  /*4400*/  LDSM.16.MT88.4 R8, [R194+0x14800] ;  /* 0x01480000c208783b */ /* 0x000fe20000004200 */
[--C-:B------:R-:W-:Y:S01]  /*4410*/  FFMA.FTZ R158, R143, UR9, -R172.reuse ;  /* 0x000000098f9e7c23 */ /* 0x100fe200080108ac */
[--C-:B------:R-:W-:Y:S01]  /*4420*/  FFMA.FTZ R161, R141, UR9, -R172.reuse ;  /* 0x000000098da17c23 */ /* 0x100fe200080108ac */
[----:B------:R-:W-:Y:S01]  /*4430*/  FSEL R165, R165, RZ, P1 ;  /* 0x000000ffa5a57208 */ /* 0x000fe20000800000 */
[----:B------:R-:W-:Y:S01]  /*4440*/  LDSM.16.MT88.4 R20, [R196+0x14800] ;  /* 0x01480000c414783b */ /* 0x000fe20000004200 */
[--C-:B------:R-:W-:Y:S01]  /*4450*/  FFMA.FTZ R173, R173, UR9, -R172.reuse ;  /* 0x00000009adad7c23 */ /* 0x100fe200080108ac */
[--C-:B------:R-:W-:Y:S01]  /*4460*/  FFMA.FTZ R171, R171, UR9, -R172.reuse ;  /* 0x00000009abab7c23 */ /* 0x100fe200080108ac */
[----:B------:R-:W-:Y:S01]  /*4470*/  MUFU.EX2 R151, R151 ;  /* 0x0000009700977308 */ /* 0x000fe20000000800 */
[--C-:B------:R-:W-:Y:S01]  /*4480*/  FFMA.FTZ R150, R16, UR9, -R165.reuse ;  /* 0x0000000910967c23 */ /* 0x100fe200080108a5 */
[--C-:B------:R-:W-:Y:S01]  /*4490*/  FFMA.FTZ R154, R28, UR9, -R165.reuse ;  /* 0x000000091c9a7c23 */ /* 0x100fe200080108a5 */
[----:B------:R-:W5:Y:S01]  /*44a0*/  LDSM.16.MT88.4 R16, [R192+0x16000] ;  /* 0x01600000c010783b */ /* 0x000f620000004200 */
[--C-:B------:R-:W-:Y:S01]  /*44b0*/  FFMA.FTZ R157, R32, UR9, -R165.reuse ;  /* 0x00000009209d7c23 */ /* 0x100fe200080108a5 */
[--C-:B------:R-:W-:Y:S01]  /*44c0*/  FFMA.FTZ R153, R14, UR9, -R165.reuse ;  /* 0x000000090e997c23 */ /* 0x100fe200080108a5 */
[--C-:B------:R-:W-:Y:S01]  /*44d0*/  FFMA.FTZ R147, R6, UR9, -R165.reuse ;  /* 0x0000000906937c23 */ /* 0x100fe200080108a5 */
[--C-:B------:R-:W-:Y:S01]  /*44e0*/  FFMA.FTZ R144, R12, UR9, -R165.reuse ;  /* 0x000000090c907c23 */ /* 0x100fe200080108a5 */
[----:B------:R-:W3:Y:S01]  /*44f0*/  MUFU.EX2 R148, R148 ;  /* 0x0000009400947308 */ /* 0x000ee20000000800 */
[----:B-1----:R-:W-:Y:S01]  /*4500*/  F2FP.F16.F32.PACK_AB R96, R152, R155 ;  /* 0x0000009b9860723e */ /* 0x002fe200000000ff */
[--C-:B------:R-:W-:Y:S01]  /*4510*/  FFMA.FTZ R133, R4, UR9, -R165.reuse ;  /* 0x0000000904857c23 */ /* 0x100fe200080108a5 */
[----:B------:R-:W1:Y:S01]  /*4520*/  LDSM.16.MT88.4 R12, [R193+0x12800] ;  /* 0x01280000c10c783b */ /* 0x000e620000004200 */
[--C-:B------:R-:W-:Y:S01]  /*4530*/  FFMA.FTZ R0, R0, UR9, -R165.reuse ;  /* 0x0000000900007c23 */ /* 0x100fe200080108a5 */
[--C-:B------:R-:W-:Y:S01]  /*4540*/  FFMA.FTZ R160, R160, UR9, -R165.reuse ;  /* 0x00000009a0a07c23 */ /* 0x100fe200080108a5 */
[--C-:B------:R-:W-:Y:S01]  /*4550*/  FFMA.FTZ R163, R176, UR9, -R165.reuse ;  /* 0x00000009b0a37c23 */ /* 0x100fe200080108a5 */
[----:B------:R-:W1:Y:S01]  /*4560*/  LDSM.16.MT88.4 R4, [R193+0x14800] ;  /* 0x01480000c104783b */ /* 0x000e620000004200 */
[----:B------:R-:W-:Y:S01]  /*4570*/  MUFU.EX2 R154, R154 ;  /* 0x0000009a009a7308 */ /* 0x000fe20000000800 */
[--C-:B------:R-:W-:Y:S01]  /*4580*/  FFMA.FTZ R162, R162, UR9, -R165.reuse ;  /* 0x00000009a2a27c23 */ /* 0x100fe200080108a5 */
[--C-:B------:R-:W-:Y:S01]  /*4590*/  FFMA.FTZ R167, R174, UR9, -R165.reuse ;  /* 0x00000009aea77c23 */ /* 0x100fe200080108a5 */
[----:B------:R-:W-:Y:S01]  /*45a0*/  LDSM.16.MT88.4 R32, [R196+0x12800] ;  /* 0x01280000c420783b */ /* 0x000fe20000004200 */
[--C-:B------:R-:W-:Y:S01]  /*45b0*/  FFMA.FTZ R174, R175, UR9, -R172.reuse ;  /* 0x00000009afae7c23 */ /* 0x100fe200080108ac */
[----:B------:R-:W-:Y:S01]  /*45c0*/  FFMA.FTZ R172, R169, UR9, -R172 ;  /* 0x00000009a9ac7c23 */ /* 0x000fe200080108ac */
[--C-:B------:R-:W-:Y:S01]  /*45d0*/  FFMA.FTZ R169, R170, UR9, -R165.reuse ;  /* 0x00000009aaa97c23 */ /* 0x100fe200080108a5 */
[----:B------:R-:W-:Y:S01]  /*45e0*/  LDSM.16.MT88.4 R28, [R194+0x12800] ;  /* 0x01280000c21c783b */ /* 0x000fe20000004200 */
[----:B------:R-:W4:Y:S01]  /*45f0*/  MUFU.EX2 R157, R157 ;  /* 0x0000009d009d7308 */ /* 0x000f220000000800 */
[----:B---3--:R-:W-:Y:S01]  /*4600*/  F2FP.F16.F32.PACK_AB R98, R148, R151 ;  /* 0x000000979462723e */ /* 0x008fe200000000ff */
[--C-:B------:R-:W-:Y:S01]  /*4610*/  FFMA.FTZ R168, R168, UR9, -R165.reuse ;  /* 0x00000009a8a87c23 */ /* 0x100fe200080108a5 */
[----:B------:R-:W-:Y:S01]  /*4620*/  LDSM.16.MT88.4 R140, [R192+0x16800] ;  /* 0x01680000c08c783b */ /* 0x000fe20000004200 */
[--C-:B------:R-:W-:Y:S01]  /*4630*/  FFMA.FTZ R166, R166, UR9, -R165.reuse ;  /* 0x00000009a6a67c23 */ /* 0x100fe200080108a5 */
[----:B------:R-:W-:Y:S01]  /*4640*/  FFMA.FTZ R215, R164, UR9, -R165 ;  /* 0x00000009a4d77c23 */ /* 0x000fe200080108a5 */
[----:B------:R-:W-:-:S02]  /*4650*/  FADD.FTZ R152, R155, R152 ;  /* 0x000000989b987221 */ /* 0x000fc40000010000 */
[----:B------:R-:W-:Y:S02]  /*4660*/  MUFU.EX2 R153, R153 ;  /* 0x0000009900997308 */ /* 0x000fe40000000800 */
[----:B------:R-:W-:-:S04]  /*4670*/  FADD.FTZ R151, R151, R152 ;  /* 0x0000009897977221 */ /* 0x000fc80000010000 */
[----:B------:R-:W-:Y:S02]  /*4680*/  FADD.FTZ R148, R148, R151 ;  /* 0x0000009794947221 */ /* 0x000fe40000010000 */
        /* <DEDUP_REMOVED lines=28> */
[----:B--2---:R-:W-:Y:S01]  /*4850*/  HMMA.16816.F32 R68, R96, R72, RZ ;  /* 0x000000486044723c */ /* 0x004fe200000018ff */
[----:B------:R-:W-:Y:S01]  /*4860*/  MUFU.EX2 R156, R156 ;  /* 0x0000009c009c7308 */ /* 0x000fe20000000800 */
[----:B------:R-:W-:-:S04]  /*4870*/  FADD.FTZ R144, R144, R147 ;  /* 0x0000009390907221 */ /* 0x000fc80000010000 */
[C---:B-----5:R-:W-:Y:S03]  /*4880*/  HMMA.16816.F32 R76, R96.reuse, R80, RZ ;  /* 0x00000050604c723c */ /* 0x060fe600000018ff */
[----:B------:R-:W2:Y:S01]  /*4890*/  MUFU.EX2 R159, R159 ;  /* 0x0000009f009f7308 */ /* 0x000ea20000000800 */
        /* <DEDUP_REMOVED lines=14> */
[----:B------:R-:W4:Y:S03]  /*4980*/  MUFU.EX2 R167, R167 ;  /* 0x000000a700a77308 */ /* 0x000f260000000800 */
[C---:B------:R-:W-:Y:S05]  /*4990*/  HMMA.16816.F32 R64, R96.reuse, R66, RZ ;  /* 0x000000426040723c */ /* 0x040fea00000018ff */
[----:B------:R-:W-:Y:S01]  /*49a0*/  MUFU.EX2 R174, R174 ;  /* 0x000000ae00ae7308 */ /* 0x000fe20000000800 */
[C---:B------:R-:W-:Y:S06]  /*49b0*/  HMMA.16816.F32 R72, R96.reuse, R74, RZ ;  /* 0x0000004a6048723c */ /* 0x040fec00000018ff */
[C---:B------:R-:W-:Y:S01]  /*49c0*/  HMMA.16816.F32 R80, R96.reuse, R82, RZ ;  /* 0x000000526050723c */ /* 0x040fe200000018ff */
[----:B------:R-:W5:Y:S05]  /*49d0*/  MUFU.EX2 R173, R173 ;  /* 0x000000ad00ad7308 */ /* 0x000f6a0000000800 */
[C---:B------:R-:W-:Y:S03]  /*49e0*/  HMMA.16816.F32 R88, R96.reuse, R90, RZ ;  /* 0x0000005a6058723c */ /* 0x040fe600000018ff */
[----:B------:R-:W-:Y:S03]  /*49f0*/  MUFU.EX2 R171, R171 ;  /* 0x000000ab00ab7308 */ /* 0x000fe60000000800 */
[C---:B------:R-:W-:Y:S05]  /*4a00*/  HMMA.16816.F32 R92, R96.reuse, R16, RZ ;  /* 0x00000010605c723c */ /* 0x040fea00000018ff */
[----:B------:R-:W-:Y:S01]  /*4a10*/  MUFU.EX2 R172, R172 ;  /* 0x000000ac00ac7308 */ /* 0x000fe20000000800 */
[----:B------:R-:W-:Y:S01]  /*4a20*/  HMMA.16816.F32 R96, R96, R18, RZ ;  /* 0x000000126060723c */ /* 0x000fe200000018ff */
[----:B------:R-:W2:Y:S05]  /*4a30*/  LDSM.16.MT88.4 R16, [R192+0x14800] ;  /* 0x01480000c010783b */ /* 0x000eaa0000004200 */
[C---:B------:R-:W-:Y:S01]  /*4a40*/  HMMA.16816.F32 R44, R136.reuse, R8, R44 ;  /* 0x00000008882c723c */ /* 0x040fe2000000182c */
[----:B------:R-:W-:Y:S05]  /*4a50*/  MUFU.EX2 R169, R169 ;  /* 0x000000a900a97308 */ /* 0x000fea0000000800 */
[C---:B------:R-:W-:Y:S01]  /*4a60*/  HMMA.16816.F32 R48, R136.reuse, R10, R48 ;  /* 0x0000000a8830723c */ /* 0x040fe20000001830 */
[----:B------:R-:W3:Y:S02]  /*4a70*/  LDSM.16.MT88.4 R8, [R194+0x16800] ;  /* 0x01680000c208783b */ /* 0x000ee40000004200 */
[----:B------:R-:W5:Y:S03]  /*4a80*/  MUFU.EX2 R168, R168 ;  /* 0x000000a800a87308 */ /* 0x000f660000000800 */
[C---:B-1----:R-:W-:Y:S05]  /*4a90*/  HMMA.16816.F32 R112, R136.reuse, R12, R112 ;  /* 0x0000000c8870723c */ /* 0x042fea0000001870 */
[----:B------:R-:W-:Y:S01]  /*4aa0*/  MUFU.EX2 R166, R166 ;  /* 0x000000a600a67308 */ /* 0x000fe20000000800 */
[C---:B------:R-:W-:Y:S01]  /*4ab0*/  HMMA.16816.F32 R108, R136.reuse, R14, R108 ;  /* 0x0000000e886c723c */ /* 0x040fe2000000186c */
[----:B------:R-:W1:Y:S05]  /*4ac0*/  LDSM.16.MT88.4 R12, [R196+0x16800] ;  /* 0x01680000c40c783b */ /* 0x000e6a0000004200 */
[C---:B------:R-:W-:Y:S01]  /*4ad0*/  HMMA.16816.F32 R52, R136.reuse, R4, R52 ;  /* 0x000000048834723c */ /* 0x040fe20000001834 */
[----:B------:R-:W5:Y:S05]  /*4ae0*/  MUFU.EX2 R215, R215 ;  /* 0x000000d700d77308 */ /* 0x000f6a0000000800 */
        /* <DEDUP_REMOVED lines=14> */
[C---:B-1----:R-:W-:Y:S06]  /*4bd0*/  HMMA.16816.F32 R68, R136.reuse, R12, R68 ;  /* 0x0000000c8844723c */ /* 0x042fec0000001844 */
[C---:B------:R-:W-:Y:S01]  /*4be0*/  HMMA.16816.F32 R72, R136.reuse, R14, R72 ;  /* 0x0000000e8848723c */ /* 0x040fe20000001848 */
[----:B------:R-:W1:Y:S05]  /*4bf0*/  LDSM.16.MT88.4 R12, [R194+0x15000] ;  /* 0x01500000c20c783b */ /* 0x000e6a0000004200 */
[C---:B----4-:R-:W-:Y:S06]  /*4c00*/  HMMA.16816.F32 R84, R136.reuse, R4, R84 ;  /* 0x000000048854723c */ /* 0x050fec0000001854 */
        /* <DEDUP_REMOVED lines=8> */
[C---:B--2---:R-:W-:Y:S06]  /*4c90*/  HMMA.16816.F32 R112, R4.reuse, R16, R112 ;  /* 0x000000100470723c */ /* 0x044fec0000001870 */
[C---:B------:R-:W-:Y:S01]  /*4ca0*/  HMMA.16816.F32 R108, R4.reuse, R18, R108 ;  /* 0x00000012046c723c */ /* 0x040fe2000000186c */
[----:B------:R-:W2:Y:S05]  /*4cb0*/  LDSM.16.MT88.4 R16, [R196+0x17000] ;  /* 0x01700000c410783b */ /* 0x000eaa0000004200 */
[C---:B---3--:R-:W-:Y:S06]  /*4cc0*/  HMMA.16816.F32 R52, R4.reuse, R8, R52 ;  /* 0x000000080434723c */ /* 0x048fec0000001834 */
[----:B------:R-:W-:Y:S01]  /*4cd0*/  HMMA.16816.F32 R56, R4, R10, R56 ;  /* 0x0000000a0438723c */ /* 0x000fe20000001838 */
[----:B------:R-:W3:Y:S05]  /*4ce0*/  LDSM.16.MT88.4 R8, [R193+0x17000] ;  /* 0x01700000c108783b */ /* 0x000eea0000004200 */
[C---:B------:R-:W-:Y:S06]  /*4cf0*/  HMMA.16816.F32 R120, R136.reuse, R28, R120 ;  /* 0x0000001c8878723c */ /* 0x040fec0000001878 */
[----:B------:R-:W-:Y:S01]  /*4d00*/  HMMA.16816.F32 R116, R136, R30, R116 ;  /* 0x0000001e8874723c */ /* 0x000fe20000001874 */
[----:B------:R-:W4:Y:S05]  /*4d10*/  LDSM.16.MT88.4 R28, [R192+0x13000] ;  /* 0x01300000c01c783b */ /* 0x000f2a0000004200 */
[C---:B-----5:R-:W-:Y:S06]  /*4d20*/  HMMA.16816.F32 R128, R4.reuse, R24, R128 ;  /* 0x000000180480723c */ /* 0x060fec0000001880 */
[C---:B------:R-:W-:Y:S01]  /*4d30*/  HMMA.16816.F32 R124, R4.reuse, R26, R124 ;  /* 0x0000001a047c723c */ /* 0x040fe2000000187c */
[----:B------:R-:W5:Y:S05]  /*4d40*/  LDSM.16.MT88.4 R24, [R192+0x15000] ;  /* 0x01500000c018783b */ /* 0x000f6a0000004200 */
[C---:B------:R-:W-:Y:S06]  /*4d50*/  HMMA.16816.F32 R36, R4.reuse, R20, R36 ;  /* 0x000000140424723c */ /* 0x040fec0000001824 */
[C---:B------:R-:W-:Y:S01]  /*4d60*/  HMMA.16816.F32 R40, R4.reuse, R22, R40 ;  /* 0x000000160428723c */ /* 0x040fe20000001828 */
[----:B------:R-:W-:Y:S05]  /*4d70*/  LDSM.16.MT88.4 R20, [R192+0x17000] ;  /* 0x01700000c014783b */ /* 0x000fea0000004200 */
[C---:B-1----:R-:W-:Y:S06]  /*4d80*/  HMMA.16816.F32 R44, R4.reuse, R12, R44 ;  /* 0x0000000c042c723c */ /* 0x042fec000000182c */
[C---:B------:R-:W-:Y:S01]  /*4d90*/  HMMA.16816.F32 R48, R4.reuse, R14, R48 ;  /* 0x0000000e0430723c */ /* 0x040fe20000001830 */
[----:B------:R-:W1:Y:S05]  /*4da0*/  LDSM.16.MT88.4 R12, [R194+0x17000] ;  /* 0x01700000c20c783b */ /* 0x000e6a0000004200 */
[C---:B--2---:R-:W-:Y:S06]  /*4db0*/  HMMA.16816.F32 R68, R4.reuse, R16, R68 ;  /* 0x000000100444723c */ /* 0x044fec0000001844 */
[----:B------:R-:W-:Y:S01]  /*4dc0*/  HMMA.16816.F32 R72, R4, R18, R72 ;  /* 0x000000120448723c */ /* 0x000fe20000001848 */
[----:B------:R-:W2:Y:S05]  /*4dd0*/  LDSM.16.MT88.4 R16, [R196+0x13800] ;  /* 0x01380000c410783b */ /* 0x000eaa0000004200 */
[C---:B------:R-:W-:Y:S06]  /*4de0*/  HMMA.16816.F32 R92, R136.reuse, R140, R92 ;  /* 0x0000008c885c723c */ /* 0x040fec000000185c */
[----:B------:R-:W-:Y:S01]  /*4df0*/  HMMA.16816.F32 R96, R136, R142, R96 ;  /* 0x0000008e8860723c */ /* 0x000fe20000001860 */
[----:B------:R-:W-:Y:S04]  /*4e00*/  LDSM.16.MT88.4 R140, [R194+0x13800] ;  /* 0x01380000c28c783b */ /* 0x000fe80000004200 */
[----:B------:R-:W-:Y:S01]  /*4e10*/  LDSM.16.MT88.4 R136, [R193+0x13800] ;  /* 0x01380000c188783b */ /* 0x000fe20000004200 */
[C---:B---3--:R-:W-:Y:S06]  /*4e20*/  HMMA.16816.F32 R84, R4.reuse, R8, R84 ;  /* 0x000000080454723c */ /* 0x048fec0000001854 */
[C---:B------:R-:W-:Y:S01]  /*4e30*/  HMMA.16816.F32 R88, R4.reuse, R10, R88 ;  /* 0x0000000a0458723c */ /* 0x040fe20000001858 */
[----:B------:R-:W3:Y:S05]  /*4e40*/  LDSM.16.MT88.4 R8, [R192+0x15800] ;  /* 0x01580000c008783b */ /* 0x000eea0000004200 */
        /* <DEDUP_REMOVED lines=9> */
[C---:B-1----:R-:W-:Y:S06]  /*4ee0*/  HMMA.16816.F32 R76, R4.reuse, R12, R76 ;  /* 0x0000000c044c723c */ /* 0x042fec000000184c */
[C---:B------:R-:W-:Y:S01]  /*4ef0*/  HMMA.16816.F32 R80, R4.reuse, R14, R80 ;  /* 0x0000000e0450723c */ /* 0x040fe20000001850 */
[----:B------:R-:W1:Y:S05]  /*4f00*/  LDSM.16.MT88.4 R12, [R192+0x13800] ;  /* 0x01380000c00c783b */ /* 0x000e6a0000004200 */
[C---:B------:R-:W-:Y:S06]  /*4f10*/  HMMA.16816.F32 R92, R4.reuse, R20, R92 ;  /* 0x00000014045c723c */ /* 0x040fec000000185c */
[----:B------:R-:W-:Y:S01]  /*4f20*/  HMMA.16816.F32 R96, R4, R22, R96 ;  /* 0x000000160460723c */ /* 0x000fe20000001860 */
[----:B------:R-:W-:Y:S06]  /*4f30*/  LDSM.16.MT88.4 R20, [R196+0x17800] ;  /* 0x01780000c414783b */ /* 0x000fec0000004200 */
[----:B------:R-:W-:-:S02]  /*4f40*/  F2FP.F16.F32.PACK_AB R4, R173, R174 ;  /* 0x000000aead04723e */ /* 0x000fc400000000ff */
[----:B------:R-:W-:Y:S02]  /*4f50*/  F2FP.F16.F32.PACK_AB R5, R168, R169 ;  /* 0x000000a9a805723e */ /* 0x000fe400000000ff */
[----:B------:R-:W-:Y:S02]  /*4f60*/  F2FP.F16.F32.PACK_AB R6, R172, R171 ;  /* 0x000000abac06723e */ /* 0x000fe400000000ff */
[----:B------:R-:W-:-:S07]  /*4f70*/  F2FP.F16.F32.PACK_AB R7, R215, R166 ;  /* 0x000000a6d707723e */ /* 0x000fce00000000ff */
[C---:B--2---:R-:W-:Y:S06]  /*4f80*/  HMMA.16816.F32 R128, R4.reuse, R16, R128 ;  /* 0x000000100480723c */ /* 0x044fec0000001880 */
        /* <DEDUP_REMOVED lines=10> */
[C---:B--2---:R-:W-:Y:S06]  /*5030*/  HMMA.16816.F32 R76, R4.reuse, R16, R76 ;  /* 0x00000010044c723c */ /* 0x044fec000000184c */
[----:B------:R-:W-:Y:S01]  /*5040*/  HMMA.16816.F32 R80, R4, R18, R80 ;  /* 0x000000120450723c */ /* 0x000fe20000001850 */
[----:B------:R-:W-:-:S04]  /*5050*/  FADD.FTZ R17, R145, R146 ;  /* 0x0000009291117221 */ /* 0x000fc80000010000 */
[----:B------:R-:W-:Y:S01]  /*5060*/  FADD.FTZ R17, R2, R17 ;  /* 0x0000001102117221 */ /* 0x000fe20000010000 */
[C---:B---3--:R-:W-:Y:S01]  /*5070*/  HMMA.16816.F32 R92, R4.reuse, R8, R92 ;  /* 0x00000008045c723c */ /* 0x048fe2000000185c */
        /* <DEDUP_REMOVED lines=28> */
[C---:B-1----:R-:W-:Y:S06]  /*5240*/  HMMA.16816.F32 R84, R4.reuse, R12, R84 ;  /* 0x0000000c0454723c */ /* 0x042fec0000001854 */
        /* <DEDUP_REMOVED lines=45> */
[----:B------:R-:W5:Y:S01]  /*5520*/  LDSM.16.M88.4 R224, [R190] ;  /* 0x00000000bee0783b */ /* 0x000f620000000200 */
[C---:B--2---:R-:W-:Y:S03]  /*5530*/  HMMA.16816.F32 R12, R164.reuse, R24, RZ ;  /* 0x00000018a40c723c */ /* 0x044fe600000018ff */
[----:B-1----:R-:W-:Y:S04]  /*5540*/  LDSM.16.M88.4 R8, [R191] ;  /* 0x00000000bf08783b */ /* 0x002fe80000000200 */
[----:B------:R-:W-:Y:S01]  /*5550*/  LDSM.16.M88.4 R32, [R202+0x4000] ;  /* 0x00400000ca20783b */ /* 0x000fe20000000200 */
[C---:B------:R-:W-:Y:S03]  /*5560*/  HMMA.16816.F32 R24, R164.reuse, R26, RZ ;  /* 0x0000001aa418723c */ /* 0x040fe600000018ff */
[----:B------:R-:W-:Y:S04]  /*5570*/  LDSM.16.M88.4 R232, [R201+0xe000] ;  /* 0x00e00000c9e8783b */ /* 0x000fe80000000200 */
[----:B------:R-:W-:Y:S04]  /*5580*/  LDSM.16.M88.4 R220, [R189] ;  /* 0x00000000bddc783b */ /* 0x000fe80000000200 */
[----:B------:R-:W-:Y:S01]  /*5590*/  LDSM.16.M88.4 R156, [R195+0xd000] ;  /* 0x00d00000c39c783b */ /* 0x000fe20000000200 */
[----:B---3--:R-:W-:Y:S03]  /*55a0*/  HMMA.16816.F32 R176, R164, R172, RZ ;  /* 0x000000aca4b0723c */ /* 0x008fe600000018ff */
[----:B------:R-:W-:Y:S04]  /*55b0*/  LDSM.16.M88.4 R236, [R195+0xc800] ;  /* 0x00c80000c3ec783b */ /* 0x000fe80000000200 */
[----:B------:R-:W-:Y:S01]  /*55c0*/  LDSM.16.M88.4 R20, [R200+0x4000] ;  /* 0x00400000c814783b */ /* 0x000fe20000000200 */
[C---:B------:R-:W-:Y:S03]  /*55d0*/  HMMA.16816.F32 R12, R228.reuse, R4, R12 ;  /* 0x00000004e40c723c */ /* 0x040fe6000000180c */
[----:B------:R-:W-:Y:S03]  /*55e0*/  LDSM.16.M88.4 R152, [R195+0xd800] ;  /* 0x00d80000c398783b */ /* 0x000fe60000000200 */
[----:B------:R-:W-:Y:S01]  /*55f0*/  HMMA.16816.F32 R24, R228, R6, R24 ;  /* 0x00000006e418723c */ /* 0x000fe20000001818 */
[----:B------:R-:W1:Y:S04]  /*5600*/  LDSM.16.M88.4 R4, [R201+0xd800] ;  /* 0x00d80000c904783b */ /* 0x000e680000000200 */
[----:B------:R-:W-:Y:S01]  /*5610*/  LDSM.16.M88.4 R140, [R188+0x800] ;  /* 0x00080000bc8c783b */ /* 0x000fe20000000200 */
[C---:B------:R-:W-:Y:S03]  /*5620*/  HMMA.16816.F32 R172, R164.reuse, R174, RZ ;  /* 0x000000aea4ac723c */ /* 0x040fe600000018ff */
[----:B------:R-:W0:Y:S03]  /*5630*/  LDGDEPBAR ;  /* 0x00000000000079af */ /* 0x000e260000000000 */
[----:B----4-:R-:W-:Y:S06]  /*5640*/  HMMA.16816.F32 R136, R164, R148, RZ ;  /* 0x00000094a488723c */ /* 0x010fec00000018ff */
[C---:B------:R-:W-:Y:S06]  /*5650*/  HMMA.16816.F32 R12, R160.reuse, R16, R12 ;  /* 0x00000010a00c723c */ /* 0x040fec000000180c */
[----:B------:R-:W-:Y:S01]  /*5660*/  HMMA.16816.F32 R24, R160, R18, R24 ;  /* 0x00000012a018723c */ /* 0x000fe20000001818 */
[----:B------:R-:W2:Y:S05]  /*5670*/  LDSM.16.M88.4 R16, [R187] ;  /* 0x00000000bb10783b */ /* 0x000eaa0000000200 */
[----:B------:R-:W-:Y:S06]  /*5680*/  HMMA.16816.F32 R148, R164, R150, RZ ;  /* 0x00000096a494723c */ /* 0x000fec00000018ff */
[----:B-----5:R-:W-:Y:S06]  /*5690*/  HMMA.16816.F32 R176, R228, R224, R176 ;  /* 0x000000e0e4b0723c */ /* 0x020fec00000018b0 */
[----:B-1----:R-:W-:Y:S06]  /*56a0*/  HMMA.16816.F32 R168, R164, R4, RZ ;  /* 0x00000004a4a8723c */ /* 0x002fec00000018ff */
[----:B------:R-:W-:Y:S06]  /*56b0*/  HMMA.16816.F32 R12, R144, R28, R12 ;  /* 0x0000001c900c723c */ /* 0x000fec000000180c */
[----:B------:R-:W-:Y:S01]  /*56c0*/  HMMA.16816.F32 R164, R164, R6, RZ ;  /* 0x00000006a4a4723c */ /* 0x000fe200000018ff */
[----:B------:R-:W-:Y:S05]  /*56d0*/  LDSM.16.M88.4 R4, [R195+0xe000] ;  /* 0x00e00000c304783b */ /* 0x000fea0000000200 */
[----:B------:R-:W-:Y:S01]  /*56e0*/  HMMA.16816.F32 R24, R144, R30, R24 ;  /* 0x0000001e9018723c */ /* 0x000fe20000001818 */
[----:B------:R-:W-:Y:S05]  /*56f0*/  LDSM.16.M88.4 R28, [R201+0xe800] ;  /* 0x00e80000c91c783b */ /* 0x000fea0000000200 */
[C---:B------:R-:W-:Y:S01]  /*5700*/  HMMA.16816.F32 R172, R228.reuse, R226, R172 ;  /* 0x000000e2e4ac723c */ /* 0x040fe200000018ac */
[----:B------:R-:W-:Y:S05]  /*5710*/  LDSM.16.M88.4 R224, [R186] ;  /* 0x00000000bae0783b */ /* 0x000fea0000000200 */
[----:B------:R-:W-:Y:S06]  /*5720*/  HMMA.16816.F32 R136, R228, R8, R136 ;  /* 0x00000008e488723c */ /* 0x000fec0000001888 */
[----:B------:R-:W-:Y:S06]  /*5730*/  HMMA.16816.F32 R12, R32, R232, R12 ;  /* 0x000000e8200c723c */ /* 0x000fec000000180c */
[C---:B------:R-:W-:Y:S01]  /*5740*/  HMMA.16816.F32 R148, R228.reuse, R10, R148 ;  /* 0x0000000ae494723c */ /* 0x040fe20000001894 */
[----:B------:R-:W-:Y:S05]  /*5750*/  LDSM.16.M88.4 R8, [R198+0x4000] ;  /* 0x00400000c608783b */ /* 0x000fea0000000200 */
[C---:B------:R-:W-:Y:S06]  /*5760*/  HMMA.16816.F32 R168, R228.reuse, R220, R168 ;  /* 0x000000dce4a8723c */ /* 0x040fec00000018a8 */
[----:B------:R-:W-:Y:S01]  /*5770*/  HMMA.16816.F32 R164, R228, R222, R164 ;  /* 0x000000dee4a4723c */ /* 0x000fe200000018a4 */
[----:B------:R-:W1:Y:S04]  /*5780*/  LDSM.16.M88.4 R220, [R188+0x1000] ;  /* 0x00100000bcdc783b */ /* 0x000e680000000200 */
[----:B------:R-:W3:Y:S01]  /*5790*/  LDSM.16.M88.4 R228, [R188+0x1800] ;  /* 0x00180000bce4783b */ /* 0x000ee20000000200 */
[----:B------:R-:W-:Y:S03]  /*57a0*/  HMMA.16816.F32 R24, R32, R234, R24 ;  /* 0x000000ea2018723c */ /* 0x000fe60000001818 */
[----:B------:R-:W-:Y:S03]  /*57b0*/  LDSM.16.M88.4 R232, [R197+0x4000] ;  /* 0x00400000c5e8783b */ /* 0x000fe60000000200 */
[C---:B------:R-:W-:Y:S06]  /*57c0*/  HMMA.16816.F32 R176, R160.reuse, R156, R176 ;  /* 0x0000009ca0b0723c */ /* 0x040fec00000018b0 */
[C---:B------:R-:W-:Y:S01]  /*57d0*/  HMMA.16816.F32 R172, R160.reuse, R158, R172 ;  /* 0x0000009ea0ac723c */ /* 0x040fe200000018ac */
[----:B------:R-:W-:Y:S05]  /*57e0*/  LDSM.16.M88.4 R156, [R201+0xf800] ;  /* 0x00f80000c99c783b */ /* 0x000fea0000000200 */
[----:B------:R-:W-:Y:S06]  /*57f0*/  HMMA.16816.F32 R136, R160, R236, R136 ;  /* 0x000000eca088723c */ /* 0x000fec0000001888 */
[----:B--2---:R-:W-:Y:S06]  /*5800*/  HMMA.16816.F32 R12, R20, R16, R12 ;  /* 0x00000010140c723c */ /* 0x004fec000000180c */
[C---:B------:R-:W-:Y:S01]  /*5810*/  HMMA.16816.F32 R236, R160.reuse, R238, R148 ;  /* 0x000000eea0ec723c */ /* 0x040fe20000001894 */
[----:B------:R-:W-:Y:S05]  /*5820*/  LDSM.16.M88.4 R148, [R188+0x2000] ;  /* 0x00200000bc94783b */ /* 0x000fea0000000200 */
[C---:B------:R-:W-:Y:S06]  /*5830*/  HMMA.16816.F32 R168, R160.reuse, R152, R168 ;  /* 0x00000098a0a8723c */ /* 0x040fec00000018a8 */
[----:B------:R-:W-:Y:S01]  /*5840*/  HMMA.16816.F32 R164, R160, R154, R164 ;  /* 0x0000009aa0a4723c */ /* 0x000fe200000018a4 */
[----:B------:R-:W-:Y:S04]  /*5850*/  LDSM.16.M88.4 R160, [R202+0x8000] ;  /* 0x00800000caa0783b */ /* 0x000fe80000000200 */
[----:B------:R-:W-:Y:S01]  /*5860*/  LDSM.16.M88.4 R152, [R195+0xe800] ;  /* 0x00e80000c398783b */ /* 0x000fe20000000200 */
[----:B------:R-:W-:Y:S03]  /*5870*/  HMMA.16816.F32 R24, R20, R18, R24 ;  /* 0x000000121418723c */ /* 0x000fe60000001818 */
[----:B------:R-:W2:Y:S03]  /*5880*/  LDSM.16.M88.4 R16, [R201+0xf000] ;  /* 0x00f00000c910783b */ /* 0x000ea60000000200 */
[C---:B-1----:R-:W-:Y:S06]  /*5890*/  HMMA.16816.F32 R176, R144.reuse, R220, R176 ;  /* 0x000000dc90b0723c */ /* 0x042fec00000018b0 */
[C---:B------:R-:W-:Y:S01]  /*58a0*/  HMMA.16816.F32 R172, R144.reuse, R222, R172 ;  /* 0x000000de90ac723c */ /* 0x040fe200000018ac */
[----:B------:R-:W-:Y:S05]  /*58b0*/  LDSM.16.M88.4 R220, [R184] ;  /* 0x00000000b8dc783b */ /* 0x000fea0000000200 */
[----:B------:R-:W-:Y:S06]  /*58c0*/  HMMA.16816.F32 R136, R144, R140, R136 ;  /* 0x0000008c9088723c */ /* 0x000fec0000001888 */
[----:B------:R-:W-:Y:S06]  /*58d0*/  HMMA.16816.F32 R12, R8, R4, R12 ;  /* 0x00000004080c723c */ /* 0x000fec000000180c */
[C---:B------:R-:W-:Y:S01]  /*58e0*/  HMMA.16816.F32 R236, R144.reuse, R142, R236 ;  /* 0x0000008e90ec723c */ /* 0x040fe200000018ec */
[----:B------:R-:W-:Y:S05]  /*58f0*/  LDSM.16.M88.4 R140, [R201+0x10000] ;  /* 0x01000000c98c783b */ /* 0x000fea0000000200 */
[C---:B---3--:R-:W-:Y:S06]  /*5900*/  HMMA.16816.F32 R168, R144.reuse, R228, R168 ;  /* 0x000000e490a8723c */ /* 0x048fec00000018a8 */
[----:B------:R-:W-:Y:S01]  /*5910*/  HMMA.16816.F32 R164, R144, R230, R164 ;  /* 0x000000e690a4723c */ /* 0x000fe200000018a4 */
[----:B------:R-:W-:Y:S04]  /*5920*/  LDSM.16.M88.4 R228, [R200+0x8000] ;  /* 0x00800000c8e4783b */ /* 0x000fe80000000200 */
[----:B------:R-:W-:Y:S01]  /*5930*/  LDSM.16.M88.4 R144, [R188+0x2800] ;  /* 0x00280000bc90783b */ /* 0x000fe20000000200 */
[----:B------:R-:W-:Y:S03]  /*5940*/  HMMA.16816.F32 R24, R8, R6, R24 ;  /* 0x000000060818723c */ /* 0x000fe60000001818 */
[----:B------:R-:W1:Y:S03]  /*5950*/  LDSM.16.M88.4 R4, [R185] ;  /* 0x00000000b904783b */ /* 0x000e660000000200 */
[C---:B--2---:R-:W-:Y:S06]  /*5960*/  HMMA.16816.F32 R176, R32.reuse, R16, R176 ;  /* 0x0000001020b0723c */ /* 0x044fec00000018b0 */
[C---:B------:R-:W-:Y:S01]  /*5970*/  HMMA.16816.F32 R172, R32.reuse, R18, R172 ;  /* 0x0000001220ac723c */ /* 0x040fe200000018ac */
[----:B------:R-:W2:Y:S05]  /*5980*/  LDSM.16.M88.4 R16, [R195+0xf000] ;  /* 0x00f00000c310783b */ /* 0x000eaa0000000200 */
[C---:B------:R-:W-:Y:S06]  /*5990*/  HMMA.16816.F32 R136, R32.reuse, R28, R136 ;  /* 0x0000001c2088723c */ /* 0x040fec0000001888 */
[C---:B------:R-:W-:Y:S01]  /*59a0*/  HMMA.16816.F32 R236, R32.reuse, R30, R236 ;  /* 0x0000001e20ec723c */ /* 0x040fe200000018ec */
[----:B------:R-:W-:Y:S05]  /*59b0*/  LDSM.16.M88.4 R28, [R183] ;  /* 0x00000000b71c783b */ /* 0x000fea0000000200 */
[C---:B------:R-:W-:Y:S06]  /*59c0*/  HMMA.16816.F32 R168, R32.reuse, R156, R168 ;  /* 0x0000009c20a8723c */ /* 0x040fec00000018a8 */
[----:B------:R-:W-:Y:S01]  /*59d0*/  HMMA.16816.F32 R164, R32, R158, R164 ;  /* 0x0000009e20a4723c */ /* 0x000fe200000018a4 */
[----:B------:R-:W-:Y:S04]  /*59e0*/  LDSM.16.M88.4 R156, [R195+0x10000] ;  /* 0x01000000c39c783b */ /* 0x000fe80000000200 */
[----:B------:R-:W-:Y:S01]  /*59f0*/  LDSM.16.M88.4 R32, [R201+0x10800] ;  /* 0x01080000c920783b */ /* 0x000fe20000000200 */
[C---:B------:R-:W-:Y:S06]  /*5a00*/  HMMA.16816.F32 R12, R232.reuse, R148, R12 ;  /* 0x00000094e80c723c */ /* 0x040fec000000180c */
[----:B------:R-:W-:Y:S01]  /*5a10*/  HMMA.16816.F32 R24, R232, R150, R24 ;  /* 0x00000096e818723c */ /* 0x000fe20000001818 */
[----:B------:R-:W3:Y:S05]  /*5a20*/  LDSM.16.M88.4 R148, [R195+0xf800] ;  /* 0x00f80000c394783b */ /* 0x000eea0000000200 */
        /* <DEDUP_REMOVED lines=8> */
[----:B------:R-:W-:Y:S04]  /*5ab0*/  LDSM.16.M88.4 R220, [R197+0x8000] ;  /* 0x00800000c5dc783b */ /* 0x000fe80000000200 */
[----:B------:R-:W-:Y:S01]  /*5ac0*/  LDSM.16.M88.4 R20, [R182] ;  /* 0x00000000b614783b */ /* 0x000fe20000000200 */
[C---:B------:R-:W-:Y:S06]  /*5ad0*/  HMMA.16816.F32 R12, R160.reuse, R140, R12 ;  /* 0x0000008ca00c723c */ /* 0x040fec000000180c */
[----:B------:R-:W-:Y:S01]  /*5ae0*/  HMMA.16816.F32 R24, R160, R142, R24 ;  /* 0x0000008ea018723c */ /* 0x000fe20000001818 */
[----:B------:R-:W4:Y:S05]  /*5af0*/  LDSM.16.M88.4 R140, [R188+0x3800] ;  /* 0x00380000bc8c783b */ /* 0x000f2a0000000200 */
[C---:B--2---:R-:W-:Y:S06]  /*5b00*/  HMMA.16816.F32 R176, R8.reuse, R16, R176 ;  /* 0x0000001008b0723c */ /* 0x044fec00000018b0 */
[C---:B------:R-:W-:Y:S01]  /*5b10*/  HMMA.16816.F32 R172, R8.reuse, R18, R172 ;  /* 0x0000001208ac723c */ /* 0x040fe200000018ac */
[----:B------:R-:W-:Y:S05]  /*5b20*/  LDSM.16.M88.4 R16, [R201+0x11800] ;  /* 0x01180000c910783b */ /* 0x000fea0000000200 */
[C---:B------:R-:W-:Y:S06]  /*5b30*/  HMMA.16816.F32 R136, R8.reuse, R152, R136 ;  /* 0x000000980888723c */ /* 0x040fec0000001888 */
[C---:B------:R-:W-:Y:S01]  /*5b40*/  HMMA.16816.F32 R236, R8.reuse, R154, R236 ;  /* 0x0000009a08ec723c */ /* 0x040fe200000018ec */
[----:B------:R-:W-:Y:S05]  /*5b50*/  LDSM.16.M88.4 R152, [R188+0x4000] ;  /* 0x00400000bc98783b */ /* 0x000fea0000000200 */
[C---:B---3--:R-:W-:Y:S06]  /*5b60*/  HMMA.16816.F32 R168, R8.reuse, R148, R168 ;  /* 0x0000009408a8723c */ /* 0x048fec00000018a8 */
[----:B------:R-:W-:Y:S01]  /*5b70*/  HMMA.16816.F32 R164, R8, R150, R164 ;  /* 0x0000009608a4723c */ /* 0x000fe200000018a4 */
[----:B------:R-:W2:Y:S05]  /*5b80*/  LDSM.16.M88.4 R8, [R201+0x11000] ;  /* 0x01100000c908783b */ /* 0x000eaa0000000200 */
[C---:B-1----:R-:W-:Y:S06]  /*5b90*/  HMMA.16816.F32 R176, R232.reuse, R4, R176 ;  /* 0x00000004e8b0723c */ /* 0x042fec00000018b0 */
[----:B------:R-:W-:Y:S01]  /*5ba0*/  HMMA.16816.F32 R172, R232, R6, R172 ;  /* 0x00000006e8ac723c */ /* 0x000fe200000018ac */
[----:B------:R-:W1:Y:S05]  /*5bb0*/  LDSM.16.M88.4 R4, [R181] ;  /* 0x00000000b504783b */ /* 0x000e6a0000000200 */
[----:B------:R-:W-:Y:S06]  /*5bc0*/  HMMA.16816.F32 R12, R228, R28, R12 ;  /* 0x0000001ce40c723c */ /* 0x000fec000000180c */
[C---:B------:R-:W-:Y:S06]  /*5bd0*/  HMMA.16816.F32 R136, R232.reuse, R144, R136 ;  /* 0x00000090e888723c */ /* 0x040fec0000001888 */
[C---:B------:R-:W-:Y:S06]  /*5be0*/  HMMA.16816.F32 R236, R232.reuse, R146, R236 ;  /* 0x00000092e8ec723c */ /* 0x040fec00000018ec */
[C---:B----4-:R-:W-:Y:S06]  /*5bf0*/  HMMA.16816.F32 R168, R232.reuse, R140, R168 ;  /* 0x0000008ce8a8723c */ /* 0x050fec00000018a8 */
[----:B------:R-:W-:Y:S01]  /*5c00*/  HMMA.16816.F32 R164, R232, R142, R164 ;  /* 0x0000008ee8a4723c */ /* 0x000fe200000018a4 */
[----:B------:R-:W3:Y:S05]  /*5c10*/  LDSM.16.M88.4 R140, [R180] ;  /* 0x00000000b48c783b */ /* 0x000eea0000000200 */
[C---:B--2---:R-:W-:Y:S06]  /*5c20*/  HMMA.16816.F32 R176, R160.reuse, R8, R176 ;  /* 0x00000008a0b0723c */ /* 0x044fec00000018b0 */
[----:B------:R-:W-:Y:S01]  /*5c30*/  HMMA.16816.F32 R172, R160, R10, R172 ;  /* 0x0000000aa0ac723c */ /* 0x000fe200000018ac */
[----:B------:R-:W-:Y:S05]  /*5c40*/  LDSM.16.M88.4 R8, [R195+0x11000] ;  /* 0x01100000c308783b */ /* 0x000fea0000000200 */
[----:B------:R-:W-:Y:S06]  /*5c50*/  HMMA.16816.F32 R12, R224, R156, R12 ;  /* 0x0000009ce00c723c */ /* 0x000fec000000180c */
[----:B------:R-:W-:Y:S06]  /*5c60*/  HMMA.16816.F32 R136, R160, R32, R136 ;  /* 0x00000020a088723c */ /* 0x000fec0000001888 */
[----:B------:R-:W-:Y:S01]  /*5c70*/  HMMA.16816.F32 R24, R228, R30, R24 ;  /* 0x0000001ee418723c */ /* 0x000fe20000001818 */
[----:B------:R-:W2:Y:S05]  /*5c80*/  LDSM.16.M88.4 R28, [R195+0x10800] ;  /* 0x01080000c31c783b */ /* 0x000eaa0000000200 */
[C---:B------:R-:W-:Y:S01]  /*5c90*/  HMMA.16816.F32 R236, R160.reuse, R34, R236 ;  /* 0x00000022a0ec723c */ /* 0x040fe200000018ec */
[----:B------:R-:W-:Y:S05]  /*5ca0*/  LDSM.16.M88.4 R32, [R188+0x4800] ;  /* 0x00480000bc20783b */ /* 0x000fea0000000200 */
[----:B------:R-:W-:Y:S06]  /*5cb0*/  HMMA.16816.F32 R168, R160, R16, R168 ;  /* 0x00000010a0a8723c */ /* 0x000fec00000018a8 */
[C---:B-1----:R-:W-:Y:S06]  /*5cc0*/  HMMA.16816.F32 R176, R228.reuse, R4, R176 ;  /* 0x00000004e4b0723c */ /* 0x042fec00000018b0 */
[----:B------:R-:W-:Y:S01]  /*5cd0*/  HMMA.16816.F32 R172, R228, R6, R172 ;  /* 0x00000006e4ac723c */ /* 0x000fe200000018ac */
[----:B------:R-:W1:Y:S05]  /*5ce0*/  LDSM.16.M88.4 R4, [R195+0x11800] ;  /* 0x01180000c304783b */ /* 0x000e6a0000000200 */
[----:B------:R-:W-:Y:S06]  /*5cf0*/  HMMA.16816.F32 R12, R220, R152, R12 ;  /* 0x00000098dc0c723c */ /* 0x000fec000000180c */
[C---:B------:R-:W-:Y:S06]  /*5d00*/  HMMA.16816.F32 R136, R228.reuse, R20, R136 ;  /* 0x00000014e488723c */ /* 0x040fec0000001888 */
[C---:B------:R-:W-:Y:S06]  /*5d10*/  HMMA.16816.F32 R236, R228.reuse, R22, R236 ;  /* 0x00000016e4ec723c */ /* 0x040fec00000018ec */
[----:B---3--:R-:W-:Y:S06]  /*5d20*/  HMMA.16816.F32 R168, R228, R140, R168 ;  /* 0x0000008ce4a8723c */ /* 0x008fec00000018a8 */
[C---:B------:R-:W-:Y:S01]  /*5d30*/  HMMA.16816.F32 R24, R224.reuse, R158, R24 ;  /* 0x0000009ee018723c */ /* 0x040fe20000001818 */
[----:B------:R-:W-:Y:S01]  /*5d40*/  FMUL.FTZ R14, R14, UR8 ;  /* 0x000000080e0e7c20 */ /* 0x000fe20008410000 */
[----:B------:R-:W-:Y:S01]  /*5d50*/  FMUL.FTZ R0, R12, UR8 ;  /* 0x000000080c007c20 */ /* 0x000fe20008410000 */
[----:B------:R-:W-:Y:S01]  /*5d60*/  FMUL.FTZ R2, R13, UR8 ;  /* 0x000000080d027c20 */ /* 0x000fe20008410000 */
[----:B------:R-:W-:Y:S01]  /*5d70*/  FMUL.FTZ R17, R15, UR8 ;  /* 0x000000080f117c20 */ /* 0x000fe20008410000 */
[----:B------:R3:W-:Y:S01]  /*5d80*/  MUFU.TANH R16, R14 ;  /* 0x0000000e00107308 */ /* 0x0007e20000002400 */
[C---:B--2---:R-:W-:Y:S06]  /*5d90*/  HMMA.16816.F32 R136, R224.reuse, R28, R136 ;  /* 0x0000001ce088723c */ /* 0x044fec0000001888 */
[----:B------:R-:W-:Y:S01]  /*5da0*/  HMMA.16816.F32 R176, R224, R8, R176 ;  /* 0x00000008e0b0723c */ /* 0x000fe200000018b0 */
[----:B------:R-:W2:Y:S05]  /*5db0*/  MUFU.TANH R0, R0 ;  /* 0x0000000000007308 */ /* 0x000eaa0000002400 */
[----:B------:R-:W-:Y:S01]  /*5dc0*/  HMMA.16816.F32 R164, R160, R18, R164 ;  /* 0x00000012a0a4723c */ /* 0x000fe200000018a4 */
[----:B------:R-:W-:-:S02]  /*5dd0*/  IMAD.U32 R9, RZ, RZ, UR24 ;  /* 0x00000018ff097e24 */ /* 0x000fc4000f8e00ff */
[----:B------:R-:W4:Y:S01]  /*5de0*/  MUFU.TANH R2, R2 ;  /* 0x0000000200027308 */ /* 0x000f220000002400 */
[----:B---3--:R-:W3:Y:S01]  /*5df0*/  LDSM.16.M88.4 R12, [R188+0x5000] ;  /* 0x00500000bc0c783b */ /* 0x008ee20000000200 */
[----:B------:R-:W-:Y:S01]  /*5e00*/  IMAD R20, R9, 0x40, R214 ;  /* 0x0000004009147824 */ /* 0x000fe200078e02d6 */
[C---:B------:R-:W-:Y:S03]  /*5e10*/  HMMA.16816.F32 R236, R224.reuse, R30, R236 ;  /* 0x0000001ee0ec723c */ /* 0x040fe600000018ec */
[C---:B------:R-:W-:Y:S01]  /*5e20*/  VIADD R9, R20.reuse, 0x9 ;  /* 0x0000000914097836 */ /* 0x040fe20000000000 */
[C---:B------:R-:W-:Y:S01]  /*5e30*/  ISETP.GE.AND P6, PT, R20.reuse, R210, PT ;  /* 0x000000d21400720c */ /* 0x040fe20003fc6270 */
[C---:B------:R-:W-:Y:S01]  /*5e40*/  VIADD R8, R20.reuse, 0x10 ;  /* 0x0000001014087836 */ /* 0x040fe20000000000 */
[----:B-1----:R-:W-:Y:S01]  /*5e50*/  HMMA.16816.F32 R168, R224, R4, R168 ;  /* 0x00000004e0a8723c */ /* 0x002fe200000018a8 */
[C---:B------:R-:W-:Y:S01]  /*5e60*/  ISETP.GE.AND P1, PT, R20.reuse, R208, PT ;  /* 0x000000d01400720c */ /* 0x040fe20003f26270 */
[----:B------:R-:W1:Y:S01]  /*5e70*/  MUFU.TANH R17, R17 ;  /* 0x0000001100117308 */ /* 0x000e620000002400 */
[----:B------:R-:W-:-:S02]  /*5e80*/  ISETP.LT.OR P6, PT, R20, R211, P6 ;  /* 0x000000d31400720c */ /* 0x000fc400037c1670 */
[C---:B------:R-:W-:Y:S01]  /*5e90*/  ISETP.LT.OR P1, PT, R20.reuse, R209, P1 ;  /* 0x000000d11400720c */ /* 0x040fe20000f21670 */
[C---:B------:R-:W-:Y:S01]  /*5ea0*/  HMMA.16816.F32 R24, R220.reuse, R154, R24 ;  /* 0x0000009adc18723c */ /* 0x040fe20000001818 */
[----:B------:R-:W-:Y:S01]  /*5eb0*/  VIADD R4, R20, 0x1 ;  /* 0x0000000114047836 */ /* 0x000fe20000000000 */
[----:B--2---:R-:W-:Y:S01]  /*5ec0*/  FSEL R0, R0, -INF , !P6 ;  /* 0xff80000000007808 */ /* 0x004fe20007000000 */
[----:B------:R-:W-:Y:S01]  /*5ed0*/  VIADD R5, R20, 0x8 ;  /* 0x0000000814057836 */ /* 0x000fe20000000000 */
[-C--:B------:R-:W-:Y:S02]  /*5ee0*/  ISETP.GE.AND P2, PT, R9, R210.reuse, PT ;  /* 0x000000d20900720c */ /* 0x080fe40003f46270 */
[C---:B------:R-:W-:Y:S01]  /*5ef0*/  ISETP.GE.AND P4, PT, R4.reuse, R210, PT ;  /* 0x000000d20400720c */ /* 0x040fe20003f86270 */
[----:B------:R-:W-:Y:S01]  /*5f00*/  HMMA.16816.F32 R136, R220, R32, R136 ;  /* 0x00000020dc88723c */ /* 0x000fe20000001888 */
[----:B------:R-:W-:Y:S02]  /*5f10*/  ISETP.GE.AND P5, PT, R4, R208, PT ;  /* 0x000000d00400720c */ /* 0x000fe40003fa6270 */
[----:B------:R-:W-:-:S02]  /*5f20*/  ISETP.GE.AND P3, PT, R5, R210, PT ;  /* 0x000000d20500720c */ /* 0x000fc40003f66270 */
[C---:B------:R-:W-:Y:S01]  /*5f30*/  ISETP.GE.AND P0, PT, R5.reuse, R208, PT ;  /* 0x000000d00500720c */ /* 0x040fe20003f06270 */
[----:B------:R-:W-:Y:S01]  /*5f40*/  HMMA.16816.F32 R172, R224, R10, R172 ;  /* 0x0000000ae0ac723c */ /* 0x000fe200000018ac */
[C---:B------:R-:W-:Y:S02]  /*5f50*/  ISETP.LT.OR P4, PT, R4.reuse, R211, P4 ;  /* 0x000000d30400720c */ /* 0x040fe40002781670 */
[----:B------:R-:W-:Y:S02]  /*5f60*/  ISETP.LT.OR P5, PT, R4, R209, P5 ;  /* 0x000000d10400720c */ /* 0x000fe40002fa1670 */
[C---:B------:R-:W-:Y:S01]  /*5f70*/  ISETP.LT.OR P3, PT, R5.reuse, R211, P3 ;  /* 0x000000d30500720c */ /* 0x040fe20001f61670 */
[----:B------:R-:W-:Y:S01]  /*5f80*/  HMMA.16816.F32 R164, R228, R142, R164 ;  /* 0x0000008ee4a4723c */ /* 0x000fe200000018a4 */
[----:B------:R-:W-:Y:S02]  /*5f90*/  ISETP.LT.OR P0, PT, R5, R209, P0 ;  /* 0x000000d10500720c */ /* 0x000fe40000701670 */
[----:B------:R-:W-:-:S02]  /*5fa0*/  FSEL R5, R16, -INF , !P1 ;  /* 0xff80000010057808 */ /* 0x000fc40004800000 */
[----:B----4-:R-:W-:Y:S01]  /*5fb0*/  FSEL R4, R2, -INF , !P4 ;  /* 0xff80000002047808 */ /* 0x010fe20006000000 */
[C---:B------:R-:W-:Y:S01]  /*5fc0*/  HMMA.16816.F32 R236, R220.reuse, R34, R236 ;  /* 0x00000022dcec723c */ /* 0x040fe200000018ec */
[----:B------:R-:W-:Y:S01]  /*5fd0*/  ISETP.GE.AND P6, PT, R9, R208, PT ;  /* 0x000000d00900720c */ /* 0x000fe20003fc6270 */
[----:B------:R-:W-:Y:S01]  /*5fe0*/  FMUL.FTZ R18, R24, UR8 ;  /* 0x0000000818127c20 */ /* 0x000fe20008410000 */
[C---:B------:R-:W-:Y:S01]  /*5ff0*/  ISETP.GE.AND P1, PT, R8.reuse, R210, PT ;  /* 0x000000d20800720c */ /* 0x040fe20003f26270 */
[----:B------:R-:W-:Y:S01]  /*6000*/  FMUL.FTZ R19, R25, UR8 ;  /* 0x0000000819137c20 */ /* 0x000fe20008410000 */
[C---:B------:R-:W-:Y:S01]  /*6010*/  ISETP.GE.AND P4, PT, R8.reuse, R208, PT ;  /* 0x000000d00800720c */ /* 0x040fe20003f86270 */
[----:B---3--:R-:W-:Y:S01]  /*6020*/  HMMA.16816.F32 R176, R220, R12, R176 ;  /* 0x0000000cdcb0723c */ /* 0x008fe200000018b0 */
[C---:B------:R-:W-:Y:S01]  /*6030*/  ISETP.LT.OR P2, PT, R9.reuse, R211, P2 ;  /* 0x000000d30900720c */ /* 0x040fe20001741670 */
[----:B------:R-:W2:Y:S01]  /*6040*/  MUFU.TANH R18, R18 ;  /* 0x0000001200127308 */ /* 0x000ea20000002400 */
[----:B------:R-:W-:Y:S01]  /*6050*/  ISETP.LT.OR P6, PT, R9, R209, P6 ;  /* 0x000000d10900720c */ /* 0x000fe200037c1670 */
[----:B------:R-:W-:Y:S01]  /*6060*/  FMUL.FTZ R140, R137, UR8 ;  /* 0x00000008898c7c20 */ /* 0x000fe20008410000 */
[C---:B------:R-:W-:Y:S01]  /*6070*/  ISETP.LT.OR P1, PT, R8.reuse, R211, P1 ;  /* 0x000000d30800720c */ /* 0x040fe20000f21670 */
[----:B------:R-:W-:Y:S01]  /*6080*/  FMUL.FTZ R22, R27, UR8 ;  /* 0x000000081b167c20 */ /* 0x000fe20008410000 */
[----:B------:R-:W-:Y:S01]  /*6090*/  ISETP.LT.OR P4, PT, R8, R209, P4 ;  /* 0x000000d10800720c */ /* 0x000fe20002781670 */
[----:B------:R-:W-:Y:S01]  /*60a0*/  FMUL.FTZ R138, R138, UR8 ;  /* 0x000000088a8a7c20 */ /* 0x000fe20008410000 */
[----:B------:R-:W3:Y:S01]  /*60b0*/  LDSM.16.M88.4 R8, [R188+0x5800] ;  /* 0x00580000bc08783b */ /* 0x000ee20000000200 */
[----:B------:R-:W-:Y:S01]  /*60c0*/  FMUL.FTZ R136, R136, UR8 ;  /* 0x0000000888887c20 */ /* 0x000fe20008410000 */
[----:B------:R-:W-:Y:S01]  /*60d0*/  FMUL.FTZ R137, R139, UR8 ;  /* 0x000000088b897c20 */ /* 0x000fe20008410000 */
[----:B------:R-:W4:Y:S01]  /*60e0*/  MUFU.TANH R140, R140 ;  /* 0x0000008c008c7308 */ /* 0x000f220000002400 */
[----:B------:R-:W-:Y:S01]  /*60f0*/  FMUL.FTZ R21, R26, UR8 ;  /* 0x000000081a157c20 */ /* 0x000fe20008410000 */
[C---:B------:R-:W-:Y:S01]  /*6100*/  VIADD R2, R20.reuse, 0x11 ;  /* 0x0000001114027836 */ /* 0x040fe20000000000 */
[----:B------:R-:W-:Y:S01]  /*6110*/  HMMA.16816.F32 R164, R224, R6, R164 ;  /* 0x00000006e0a4723c */ /* 0x000fe200000018a4 */
[----:B-1----:R-:W-:Y:S01]  /*6120*/  FSEL R17, R17, -INF , !P5 ;  /* 0xff80000011117808 */ /* 0x002fe20006800000 */
[----:B------:R-:W-:-:S02]  /*6130*/  VIADD R13, R20, 0x18 ;  /* 0x00000018140d7836 */ /* 0x000fc40000000000 */
[----:B------:R-:W-:Y:S01]  /*6140*/  FMUL.FTZ R155, R238, UR8 ;  /* 0x00000008ee9b7c20 */ /* 0x000fe20008410000 */
[----:B--2---:R-:W-:Y:S01]  /*6150*/  FSEL R18, R18, -INF , !P3 ;  /* 0xff80000012127808 */ /* 0x004fe20005800000 */
[----:B------:R1:W2:Y:S01]  /*6160*/  MUFU.TANH R139, R138 ;  /* 0x0000008a008b7308 */ /* 0x0002a20000002400 */
[----:B------:R-:W-:Y:S01]  /*6170*/  HMMA.16816.F32 R172, R220, R14, R172 ;  /* 0x0000000edcac723c */ /* 0x000fe200000018ac */
[----:B------:R-:W-:Y:S01]  /*6180*/  ISETP.GE.AND P5, PT, R2, R210, PT ;  /* 0x000000d20200720c */ /* 0x000fe20003fa6270 */
[----:B------:R-:W-:Y:S01]  /*6190*/  VIADD R6, R20, 0x20 ;  /* 0x0000002014067836 */ /* 0x000fe20000000000 */
[CC--:B------:R-:W-:Y:S01]  /*61a0*/  ISETP.GE.AND P3, PT, R2.reuse, R208.reuse, PT ;  /* 0x000000d00200720c */ /* 0x0c0fe20003f66270 */
[----:B------:R-:W-:Y:S01]  /*61b0*/  FMUL.FTZ R153, R239, UR8 ;  /* 0x00000008ef997c20 */ /* 0x000fe20008410000 */
[----:B------:R-:W-:Y:S01]  /*61c0*/  ISETP.LT.OR P5, PT, R2, R211, P5 ;  /* 0x000000d30200720c */ /* 0x000fe20002fa1670 */
[----:B------:R-:W-:Y:S01]  /*61d0*/  FMUL.FTZ R150, R176, UR8 ;  /* 0x00000008b0967c20 */ /* 0x000fe20008410000 */
[----:B------:R-:W5:Y:S01]  /*61e0*/  MUFU.TANH R19, R19 ;  /* 0x0000001300137308 */ /* 0x000f620000002400 */
[----:B------:R-:W-:Y:S01]  /*61f0*/  ISETP.LT.OR P3, PT, R2, R209, P3 ;  /* 0x000000d10200720c */ /* 0x000fe20001f61670 */
[----:B------:R-:W-:Y:S01]  /*6200*/  VIADD R2, R20, 0x19 ;  /* 0x0000001914027836 */ /* 0x000fe20000000000 */
[----:B----4-:R-:W-:Y:S01]  /*6210*/  FSEL R140, R140, -INF , !P5 ;  /* 0xff8000008c8c7808 */ /* 0x010fe20006800000 */
[----:B------:R-:W-:Y:S01]  /*6220*/  FMUL.FTZ R146, R177, UR8 ;  /* 0x00000008b1927c20 */ /* 0x000fe20008410000 */
[----:B------:R-:W-:Y:S01]  /*6230*/  ISETP.GE.AND P5, PT, R6, R208, PT ;  /* 0x000000d00600720c */ /* 0x000fe20003fa6270 */
[----:B------:R-:W-:Y:S01]  /*6240*/  FMUL.FTZ R149, R178, UR8 ;  /* 0x00000008b2957c20 */ /* 0x000fe20008410000 */
[----:B------:R-:W-:Y:S01]  /*6250*/  FMUL.FTZ R151, R179, UR8 ;  /* 0x00000008b3977c20 */ /* 0x000fe20008410000 */
[----:B------:R-:W4:Y:S01]  /*6260*/  MUFU.TANH R22, R22 ;  /* 0x0000001600167308 */ /* 0x000f220000002400 */
[----:B-1----:R-:W-:Y:S01]  /*6270*/  FMUL.FTZ R138, R236, UR8 ;  /* 0x00000008ec8a7c20 */ /* 0x002fe20008410000 */
[----:B--2---:R-:W-:Y:S01]  /*6280*/  FSEL R139, R139, -INF , !P4 ;  /* 0xff8000008b8b7808 */ /* 0x004fe20006000000 */
[----:B------:R-:W-:-:S04]  /*6290*/  DEPBAR.LE SB0, 0x0 ;  /* 0x000080000000791a */ /* 0x000fc80000000000 */
[----:B------:R-:W-:Y:S01]  /*62a0*/  ISETP.GE.AND P4, PT, R6, R210, PT ;  /* 0x000000d20600720c */ /* 0x000fe20003f86270 */
[----:B------:R1:W2:Y:S01]  /*62b0*/  MUFU.TANH R142, R136 ;  /* 0x00000088008e7308 */ /* 0x0002a20000002400 */
[----:B-----5:R-:W-:Y:S01]  /*62c0*/  FSEL R12, R19, -INF , !P2 ;  /* 0xff800000130c7808 */ /* 0x020fe20005000000 */
[----:B------:R-:W-:Y:S01]  /*62d0*/  FMUL.FTZ R148, R172, UR8 ;  /* 0x00000008ac947c20 */ /* 0x000fe20008410000 */
[----:B------:R-:W-:Y:S01]  /*62e0*/  ISETP.GE.AND P2, PT, R13, R208, PT ;  /* 0x000000d00d00720c */ /* 0x000fe20003f46270 */
[----:B------:R-:W-:Y:S01]  /*62f0*/  FMUL.FTZ R144, R173, UR8 ;  /* 0x00000008ad907c20 */ /* 0x000fe20008410000 */
[C---:B---3--:R-:W-:Y:S01]  /*6300*/  HMMA.16816.F32 R168, R220.reuse, R8, R168 ;  /* 0x00000008dca8723c */ /* 0x048fe200000018a8 */
[----:B------:R-:W-:Y:S01]  /*6310*/  ISETP.LT.OR P4, PT, R6, R211, P4 ;  /* 0x000000d30600720c */ /* 0x000fe20002781670 */
[----:B------:R-:W-:Y:S01]  /*6320*/  FMUL.FTZ R147, R174, UR8 ;  /* 0x00000008ae937c20 */ /* 0x000fe20008410000 */
[----:B------:R-:W3:Y:S01]  /*6330*/  MUFU.TANH R21, R21 ;  /* 0x0000001500157308 */ /* 0x000ee20000002400 */
[----:B----4-:R-:W-:Y:S01]  /*6340*/  FSEL R7, R22, -INF , !P6 ;  /* 0xff80000016077808 */ /* 0x010fe20007000000 */
[----:B------:R-:W-:Y:S01]  /*6350*/  FMUL.FTZ R145, R175, UR8 ;  /* 0x00000008af917c20 */ /* 0x000fe20008410000 */
[----:B------:R-:W-:Y:S01]  /*6360*/  ISETP.GE.AND P6, PT, R2, R210, PT ;  /* 0x000000d20200720c */ /* 0x000fe20003fc6270 */
[----:B------:R-:W-:Y:S01]  /*6370*/  HMMA.16816.F32 R164, R220, R10, R164 ;  /* 0x0000000adca4723c */ /* 0x000fe200000018a4 */
[-C--:B------:R-:W-:Y:S01]  /*6380*/  ISETP.LT.OR P5, PT, R6, R209.reuse, P5 ;  /* 0x000000d10600720c */ /* 0x080fe20002fa1670 */
[----:B------:R-:W-:Y:S01]  /*6390*/  VIADD R6, R20, 0x28 ;  /* 0x0000002814067836 */ /* 0x000fe20000000000 */
[----:B------:R-:W-:Y:S01]  /*63a0*/  ISETP.LT.OR P2, PT, R13, R209, P2 ;  /* 0x000000d10d00720c */ /* 0x000fe20001741670 */
[----:B------:R-:W4:Y:S01]  /*63b0*/  MUFU.TANH R155, R155 ;  /* 0x0000009b009b7308 */ /* 0x000f220000002400 */
[----:B-1----:R-:W-:Y:S01]  /*63c0*/  FMUL.FTZ R136, R237, UR8 ;  /* 0x00000008ed887c20 */ /* 0x002fe20008410000 */
[----:B------:R-:W-:-:S02]  /*63d0*/  ISETP.LT.OR P6, PT, R2, R211, P6 ;  /* 0x000000d30200720c */ /* 0x000fc400037c1670 */
[----:B------:R-:W-:Y:S02]  /*63e0*/  FMNMX.FTZ R9, R132, R0, !PT ;  /* 0x0000000084097209 */ /* 0x000fe40007810000 */
[----:B--2---:R-:W-:Y:S02]  /*63f0*/  FSEL R142, R142, -INF , !P1 ;  /* 0xff8000008e8e7808 */ /* 0x004fe40004800000 */
[----:B------:R-:W1:Y:S01]  /*6400*/  MUFU.TANH R136, R136 ;  /* 0x0000008800887308 */ /* 0x000e620000002400 */
[----:B---3--:R-:W-:Y:S02]  /*6410*/  FSEL R21, R21, -INF , !P0 ;  /* 0xff80000015157808 */ /* 0x008fe40004000000 */
[----:B------:R-:W-:Y:S02]  /*6420*/  ISETP.GE.AND P1, PT, R2, R208, PT ;  /* 0x000000d00200720c */ /* 0x000fe40003f26270 */
[-C--:B------:R-:W-:Y:S01]  /*6430*/  ISETP.GE.AND P0, PT, R13, R210.reuse, PT ;  /* 0x000000d20d00720c */ /* 0x080fe20003f06270 */
[----:B------:R-:W-:Y:S01]  /*6440*/  FMUL.FTZ R168, R168, UR8 ;  /* 0x00000008a8a87c20 */ /* 0x000fe20008410000 */
[----:B------:R-:W-:Y:S01]  /*6450*/  FMNMX.FTZ R9, R4, R9, !PT ;  /* 0x0000000904097209 */ /* 0x000fe20007810000 */
[----:B------:R-:W2:Y:S01]  /*6460*/  MUFU.TANH R137, R137 ;  /* 0x0000008900897308 */ /* 0x000ea20000002400 */
[----:B----4-:R-:W-:Y:S01]  /*6470*/  FSEL R155, R155, -INF , !P2 ;  /* 0xff8000009b9b7808 */ /* 0x010fe20005000000 */
[----:B------:R-:W-:Y:S01]  /*6480*/  FMUL.FTZ R171, R171, UR8 ;  /* 0x00000008abab7c20 */ /* 0x000fe20008410000 */
[----:B------:R-:W-:Y:S01]  /*6490*/  ISETP.GE.AND P2, PT, R6, R210, PT ;  /* 0x000000d20600720c */ /* 0x000fe20003f46270 */
[----:B------:R-:W-:Y:S01]  /*64a0*/  FMUL.FTZ R8, R164, UR8 ;  /* 0x00000008a4087c20 */ /* 0x000fe20008410000 */
[----:B------:R-:W-:Y:S01]  /*64b0*/  ISETP.LT.OR P1, PT, R2, R209, P1 ;  /* 0x000000d10200720c */ /* 0x000fe20000f21670 */
[----:B------:R-:W-:Y:S01]  /*64c0*/  VIADD R2, R20, 0x21 ;  /* 0x0000002114027836 */ /* 0x000fe20000000000 */
[----:B------:R-:W-:Y:S01]  /*64d0*/  ISETP.LT.OR P0, PT, R13, R211, P0 ;  /* 0x000000d30d00720c */ /* 0x000fe20000701670 */
[----:B------:R-:W3:Y:S01]  /*64e0*/  MUFU.TANH R138, R138 ;  /* 0x0000008a008a7308 */ /* 0x000ee20000002400 */
[----:B-1----:R-:W-:Y:S01]  /*64f0*/  FSEL R136, R136, -INF , !P6 ;  /* 0xff80000088887808 */ /* 0x002fe20007000000 */
[----:B------:R-:W-:Y:S01]  /*6500*/  FMUL.FTZ R163, R167, UR8 ;  /* 0x00000008a7a37c20 */ /* 0x000fe20008410000 */
[----:B------:R-:W-:-:S02]  /*6510*/  ISETP.GE.AND P6, PT, R6, R208, PT ;  /* 0x000000d00600720c */ /* 0x000fc40003fc6270 */
[----:B------:R-:W-:Y:S02]  /*6520*/  FMNMX.FTZ R9, R18, R9, !PT ;  /* 0x0000000912097209 */ /* 0x000fe40007810000 */
[C---:B------:R-:W-:Y:S01]  /*6530*/  ISETP.LT.OR P2, PT, R6.reuse, R211, P2 ;  /* 0x000000d30600720c */ /* 0x040fe20001741670 */
[----:B------:R-:W1:Y:S01]  /*6540*/  MUFU.TANH R153, R153 ;  /* 0x0000009900997308 */ /* 0x000e620000002400 */
[----:B------:R-:W-:Y:S01]  /*6550*/  ISETP.LT.OR P6, PT, R6, R209, P6 ;  /* 0x000000d10600720c */ /* 0x000fe200037c1670 */
[----:B------:R-:W-:Y:S01]  /*6560*/  VIADD R6, R20, 0x29 ;  /* 0x0000002914067836 */ /* 0x000fe20000000000 */
[----:B--2---:R-:W-:Y:S02]  /*6570*/  FSEL R137, R137, -INF , !P3 ;  /* 0xff80000089897808 */ /* 0x004fe40005800000 */
[----:B------:R-:W-:Y:S02]  /*6580*/  FMNMX.FTZ R9, R12, R9, !PT ;  /* 0x000000090c097209 */ /* 0x000fe40007810000 */
[----:B------:R-:W-:Y:S01]  /*6590*/  ISETP.GE.AND P3, PT, R2, R210, PT ;  /* 0x000000d20200720c */ /* 0x000fe20003f66270 */
[----:B------:R-:W2:Y:S01]  /*65a0*/  MUFU.TANH R150, R150 ;  /* 0x0000009600967308 */ /* 0x000ea20000002400 */
[----:B---3--:R-:W-:-:S02]  /*65b0*/  FSEL R138, R138, -INF , !P0 ;  /* 0xff8000008a8a7808 */ /* 0x008fc40004000000 */
[----:B------:R-:W-:Y:S02]  /*65c0*/  ISETP.GE.AND P0, PT, R2, R208, PT ;  /* 0x000000d00200720c */ /* 0x000fe40003f06270 */
[----:B------:R-:W-:Y:S01]  /*65d0*/  FMNMX.FTZ R11, R142, R9, !PT ;  /* 0x000000098e0b7209 */ /* 0x000fe20007810000 */
[----:B------:R-:W-:Y:S01]  /*65e0*/  FMUL.FTZ R9, R165, UR8 ;  /* 0x00000008a5097c20 */ /* 0x000fe20008410000 */
[----:B------:R-:W-:Y:S01]  /*65f0*/  ISETP.LT.OR P3, PT, R2, R211, P3 ;  /* 0x000000d30200720c */ /* 0x000fe20001f61670 */
[----:B------:R-:W3:Y:S01]  /*6600*/  MUFU.TANH R146, R146 ;  /* 0x0000009200927308 */ /* 0x000ee20000002400 */
[----:B-1----:R-:W-:Y:S01]  /*6610*/  FSEL R153, R153, -INF , !P1 ;  /* 0xff80000099997808 */ /* 0x002fe20004800000 */
[----:B------:R-:W-:Y:S01]  /*6620*/  FMUL.FTZ R165, R166, UR8 ;  /* 0x00000008a6a57c20 */ /* 0x000fe20008410000 */
[----:B------:R-:W-:Y:S02]  /*6630*/  ISETP.GE.AND P1, PT, R6, R210, PT ;  /* 0x000000d20600720c */ /* 0x000fe40003f26270 */
[----:B------:R-:W-:Y:S01]  /*6640*/  ISETP.LT.OR P0, PT, R2, R209, P0 ;  /* 0x000000d10200720c */ /* 0x000fe20000701670 */
[----:B------:R-:W-:Y:S01]  /*6650*/  VIADD R2, R20, 0x30 ;  /* 0x0000003014027836 */ /* 0x000fe20000000000 */
[----:B------:R-:W-:Y:S01]  /*6660*/  ISETP.LT.OR P1, PT, R6, R211, P1 ;  /* 0x000000d30600720c */ /* 0x000fe20000f21670 */
[----:B------:R-:W1:Y:S01]  /*6670*/  MUFU.TANH R149, R149 ;  /* 0x0000009500957308 */ /* 0x000e620000002400 */
[----:B--2---:R-:W-:-:S02]  /*6680*/  FSEL R150, R150, -INF , !P4 ;  /* 0xff80000096967808 */ /* 0x004fc40006000000 */
[CC--:B------:R-:W-:Y:S02]  /*6690*/  ISETP.GE.AND P4, PT, R6.reuse, R208.reuse, PT ;  /* 0x000000d00600720c */ /* 0x0c0fe40003f86270 */
[----:B------:R-:W-:Y:S02]  /*66a0*/  FMNMX.FTZ R10, R3, R5, !PT ;  /* 0x00000005030a7209 */ /* 0x000fe40007810000 */
[----:B------:R-:W-:Y:S01]  /*66b0*/  ISETP.LT.OR P4, PT, R6, R209, P4 ;  /* 0x000000d10600720c */ /* 0x000fe20002781670 */
[----:B------:R-:W2:Y:S01]  /*66c0*/  MUFU.TANH R151, R151 ;  /* 0x0000009700977308 */ /* 0x000ea20000002400 */
[----:B------:R-:W-:Y:S01]  /*66d0*/  FMUL.FTZ R6, R169, UR8 ;  /* 0x00000008a9067c20 */ /* 0x000fe20008410000 */
[----:B------:R-:W-:Y:S01]  /*66e0*/  FMNMX.FTZ R11, R140, R11, !PT ;  /* 0x0000000b8c0b7209 */ /* 0x000fe20007810000 */
[----:B------:R-:W-:Y:S01]  /*66f0*/  FMUL.FTZ R169, R170, UR8 ;  /* 0x00000008aaa97c20 */ /* 0x000fe20008410000 */
[----:B---3--:R-:W-:Y:S02]  /*6700*/  FSEL R146, R146, -INF , !P3 ;  /* 0xff80000092927808 */ /* 0x008fe40005800000 */
[----:B------:R-:W-:-:S02]  /*6710*/  ISETP.GE.AND P3, PT, R2, R208, PT ;  /* 0x000000d00200720c */ /* 0x000fc40003f66270 */
[----:B------:R-:W3:Y:S01]  /*6720*/  MUFU.TANH R148, R148 ;  /* 0x0000009400947308 */ /* 0x000ee20000002400 */
[----:B-1----:R-:W-:Y:S02]  /*6730*/  FSEL R149, R149, -INF , !P5 ;  /* 0xff80000095957808 */ /* 0x002fe40006800000 */
[----:B------:R-:W-:Y:S02]  /*6740*/  ISETP.GE.AND P5, PT, R2, R210, PT ;  /* 0x000000d20200720c */ /* 0x000fe40003fa6270 */
[----:B------:R-:W-:Y:S02]  /*6750*/  FMNMX.FTZ R10, R17, R10, !PT ;  /* 0x0000000a110a7209 */ /* 0x000fe40007810000 */
[----:B------:R-:W-:Y:S01]  /*6760*/  FMNMX.FTZ R11, R138, R11, !PT ;  /* 0x0000000b8a0b7209 */ /* 0x000fe20007810000 */
[----:B------:R-:W1:Y:S01]  /*6770*/  MUFU.TANH R144, R144 ;  /* 0x0000009000907308 */ /* 0x000e620000002400 */
[C---:B------:R-:W-:Y:S02]  /*6780*/  ISETP.LT.OR P5, PT, R2.reuse, R211, P5 ;  /* 0x000000d30200720c */ /* 0x040fe40002fa1670 */
[----:B------:R-:W-:Y:S01]  /*6790*/  ISETP.LT.OR P3, PT, R2, R209, P3 ;  /* 0x000000d10200720c */ /* 0x000fe20001f61670 */
[----:B------:R-:W-:Y:S01]  /*67a0*/  VIADD R2, R20, 0x31 ;  /* 0x0000003114027836 */ /* 0x000fe20000000000 */
[----:B------:R-:W-:-:S02]  /*67b0*/  FMNMX.FTZ R10, R21, R10, !PT ;  /* 0x0000000a150a7209 */ /* 0x000fc40007810000 */
[----:B------:R-:W-:Y:S01]  /*67c0*/  FMNMX.FTZ R11, R136, R11, !PT ;  /* 0x0000000b880b7209 */ /* 0x000fe20007810000 */
[----:B------:R-:W4:Y:S01]  /*67d0*/  MUFU.TANH R147, R147 ;  /* 0x0000009300937308 */ /* 0x000f220000002400 */
[----:B--2---:R-:W-:Y:S02]  /*67e0*/  FSEL R151, R151, -INF , !P0 ;  /* 0xff80000097977808 */ /* 0x004fe40004000000 */
[----:B---3--:R-:W-:Y:S02]  /*67f0*/  FSEL R148, R148, -INF , !P2 ;  /* 0xff80000094947808 */ /* 0x008fe40005000000 */
[----:B------:R-:W-:Y:S02]  /*6800*/  FMNMX.FTZ R10, R7, R10, !PT ;  /* 0x0000000a070a7209 */ /* 0x000fe40007810000 */
[----:B------:R-:W-:Y:S01]  /*6810*/  FMNMX.FTZ R11, R150, R11, !PT ;  /* 0x0000000b960b7209 */ /* 0x000fe20007810000 */
[----:B------:R-:W2:Y:S01]  /*6820*/  MUFU.TANH R6, R6 ;  /* 0x0000000600067308 */ /* 0x000ea20000002400 */
[----:B------:R-:W-:-:S02]  /*6830*/  ISETP.GE.AND P0, PT, R2, R210, PT ;  /* 0x000000d20200720c */ /* 0x000fc40003f06270 */
[----:B------:R-:W-:Y:S02]  /*6840*/  ISETP.GE.AND P2, PT, R2, R208, PT ;  /* 0x000000d00200720c */ /* 0x000fe40003f46270 */
[----:B------:R-:W-:Y:S02]  /*6850*/  FMNMX.FTZ R10, R139, R10, !PT ;  /* 0x0000000a8b0a7209 */ /* 0x000fe40007810000 */
[----:B------:R-:W-:Y:S01]  /*6860*/  FMNMX.FTZ R11, R146, R11, !PT ;  /* 0x0000000b920b7209 */ /* 0x000fe20007810000 */
[----:B------:R-:W3:Y:S01]  /*6870*/  MUFU.TANH R168, R168 ;  /* 0x000000a800a87308 */ /* 0x000ee20000002400 */
[C---:B------:R-:W-:Y:S02]  /*6880*/  ISETP.LT.OR P0, PT, R2.reuse, R211, P0 ;  /* 0x000000d30200720c */ /* 0x040fe40000701670 */
[----:B------:R-:W-:Y:S01]  /*6890*/  ISETP.LT.OR P2, PT, R2, R209, P2 ;  /* 0x000000d10200720c */ /* 0x000fe20001741670 */
[----:B------:R-:W-:Y:S01]  /*68a0*/  VIADD R2, R20, 0x38 ;  /* 0x0000003814027836 */ /* 0x000fe20000000000 */
[----:B-1----:R-:W-:Y:S01]  /*68b0*/  FSEL R144, R144, -INF , !P1 ;  /* 0xff80000090907808 */ /* 0x002fe20004800000 */
[----:B------:R-:W-:Y:S01]  /*68c0*/  VIADD R20, R20, 0x39 ;  /* 0x0000003914147836 */ /* 0x000fe20000000000 */
[----:B------:R-:W-:Y:S01]  /*68d0*/  FMNMX.FTZ R10, R137, R10, !PT ;  /* 0x0000000a890a7209 */ /* 0x000fe20007810000 */
[----:B------:R-:W1:Y:S01]  /*68e0*/  MUFU.TANH R8, R8 ;  /* 0x0000000800087308 */ /* 0x000e620000002400 */
[----:B------:R-:W-:-:S02]  /*68f0*/  FMNMX.FTZ R11, R148, R11, !PT ;  /* 0x0000000b940b7209 */ /* 0x000fc40007810000 */
[----:B----4-:R-:W-:Y:S02]  /*6900*/  FSEL R147, R147, -INF , !P6 ;  /* 0xff80000093937808 */ /* 0x010fe40007000000 */
[C---:B------:R-:W-:Y:S02]  /*6910*/  ISETP.GE.AND P6, PT, R2.reuse, R210, PT ;  /* 0x000000d20200720c */ /* 0x040fe40003fc6270 */
[----:B------:R-:W-:Y:S01]  /*6920*/  ISETP.GE.AND P1, PT, R2, R208, PT ;  /* 0x000000d00200720c */ /* 0x000fe20003f26270 */
[----:B------:R4:W5:Y:S01]  /*6930*/  MUFU.TANH R166, R9 ;  /* 0x0000000900a67308 */ /* 0x0009620000002400 */
[----:B--2---:R-:W-:Y:S02]  /*6940*/  FSEL R170, R6, -INF , !P0 ;  /* 0xff80000006aa7808 */ /* 0x004fe40004000000 */
[----:B---3--:R-:W-:Y:S02]  /*6950*/  FSEL R174, R168, -INF , !P5 ;  /* 0xff800000a8ae7808 */ /* 0x008fe40006800000 */
[----:B------:R-:W-:-:S02]  /*6960*/  FMNMX.FTZ R6, R155, R10, !PT ;  /* 0x0000000a9b067209 */ /* 0x000fc40007810000 */
[----:B------:R-:W-:Y:S01]  /*6970*/  PLOP3.LUT P0, PT, PT, PT, UP0, 0x80, 0x0 ;  /* 0x000000000000781c */ /* 0x000fe20003f0f008 */
[----:B------:R-:W2:Y:S01]  /*6980*/  MUFU.TANH R145, R145 ;  /* 0x0000009100917308 */ /* 0x000ea20000002400 */
[C---:B------:R-:W-:Y:S02]  /*6990*/  ISETP.LT.OR P6, PT, R2.reuse, R211, P6 ;  /* 0x000000d30200720c */ /* 0x040fe400037c1670 */
[----:B------:R-:W-:Y:S02]  /*69a0*/  ISETP.LT.OR P1, PT, R2, R209, P1 ;  /* 0x000000d10200720c */ /* 0x000fe40000f21670 */
[----:B------:R-:W-:Y:S02]  /*69b0*/  ISETP.GE.AND P5, PT, R20, R210, PT ;  /* 0x000000d21400720c */ /* 0x000fe40003fa6270 */
[----:B------:R-:W-:Y:S01]  /*69c0*/  FMNMX.FTZ R6, R153, R6, !PT ;  /* 0x0000000699067209 */ /* 0x000fe20007810000 */
[----:B------:R-:W3:Y:S01]  /*69d0*/  MUFU.TANH R169, R169 ;  /* 0x000000a900a97308 */ /* 0x000ee20000002400 */
[----:B----4-:R-:W-:-:S02]  /*69e0*/  FMNMX.FTZ R9, R144, R11, !PT ;  /* 0x0000000b90097209 */ /* 0x010fc40007810000 */
[----:B------:R-:W-:Y:S02]  /*69f0*/  ISETP.LT.OR P5, PT, R20, R211, P5 ;  /* 0x000000d31400720c */ /* 0x000fe40002fa1670 */
[----:B------:R-:W-:Y:S02]  /*6a00*/  FMNMX.FTZ R9, R174, R9, !PT ;  /* 0x00000009ae097209 */ /* 0x000fe40007810000 */
[----:B-1----:R-:W-:Y:S01]  /*6a10*/  FSEL R168, R8, -INF , !P6 ;  /* 0xff80000008a87808 */ /* 0x002fe20007000000 */
[----:B------:R1:W4:Y:S01]  /*6a20*/  MUFU.TANH R2, R171 ;  /* 0x000000ab00027308 */ /* 0x0003220000002400 */
[----:B------:R-:W-:Y:S02]  /*6a30*/  FMNMX.FTZ R6, R149, R6, !PT ;  /* 0x0000000695067209 */ /* 0x000fe40007810000 */
[----:B------:R-:W-:Y:S02]  /*6a40*/  FMNMX.FTZ R9, R170, R9, !PT ;  /* 0x00000009aa097209 */ /* 0x000fe40007810000 */
[----:B-----5:R-:W-:-:S02]  /*6a50*/  FSEL R166, R166, -INF , !P5 ;  /* 0xff800000a6a67808 */ /* 0x020fc40006800000 */
[----:B------:R-:W-:Y:S01]  /*6a60*/  FMNMX.FTZ R10, R151, R6, !PT ;  /* 0x00000006970a7209 */ /* 0x000fe20007810000 */
[----:B------:R-:W1:Y:S01]  /*6a70*/  MUFU.TANH R165, R165 ;  /* 0x000000a500a57308 */ /* 0x000e620000002400 */
[----:B------:R-:W-:Y:S02]  /*6a80*/  FMNMX.FTZ R9, R168, R9, !PT ;  /* 0x00000009a8097209 */ /* 0x000fe40007810000 */
[----:B--2---:R-:W-:Y:S02]  /*6a90*/  FSEL R145, R145, -INF , !P4 ;  /* 0xff80000091917808 */ /* 0x004fe40006000000 */
[----:B---3--:R-:W-:Y:S02]  /*6aa0*/  FSEL R169, R169, -INF , !P3 ;  /* 0xff800000a9a97808 */ /* 0x008fe40005800000 */
[----:B------:R-:W-:Y:S01]  /*6ab0*/  FMNMX.FTZ R10, R147, R10, !PT ;  /* 0x0000000a930a7209 */ /* 0x000fe20007810000 */
[----:B------:R-:W2:Y:S01]  /*6ac0*/  MUFU.TANH R163, R163 ;  /* 0x000000a300a37308 */ /* 0x000ea20000002400 */
[----:B------:R-:W-:Y:S01]  /*6ad0*/  FMNMX.FTZ R9, R166, R9, !PT ;  /* 0x00000009a6097209 */ /* 0x000fe20007810000 */
[----:B------:R-:W-:Y:S06]  /*6ae0*/  BAR.SYNC.DEFER_BLOCKING 0x0 ;  /* 0x0000000000007b1d */ /* 0x000fec0000010000 */
[----:B----4-:R-:W-:Y:S05]  /*6af0*/  @!P0 BRA `(.L_x_341) ;  /* 0x0000000000688947 */ /* 0x010fea0003800000 */
        /* <DEDUP_REMOVED lines=26> */
.L_x_341:
[----:B------:R-:W-:Y:S01]  /*6ca0*/  FMNMX.FTZ R10, R145, R10, !PT ;  /* 0x0000000a910a7209 */ /* 0x000fe20007810000 */
[----:B------:R-:W4:Y:S01]  /*6cb0*/  SHFL.BFLY PT, R6, R9, 0x2, 0x1f ;  /* 0x0c401f0009067f89 */ /* 0x000f2200000e0000 */
[----:B------:R-:W-:Y:S02]  /*6cc0*/  FSEL R167, R2, -INF , !P2 ;  /* 0xff80000002a77808 */ /* 0x000fe40005000000 */
[C---:B------:R-:W-:Y:S01]  /*6cd0*/  ISETP.GE.AND P3, PT, R20.reuse, R208, PT ;  /* 0x000000d01400720c */ /* 0x040fe20003f66270 */
[----:B------:R-:W-:Y:S01]  /*6ce0*/  LDSM.16.MT88.4 R24, [R193+0x12000] ;  /* 0x01200000c118783b */ /* 0x000fe20000004200 */
[----:B------:R-:W-:Y:S02]  /*6cf0*/  FMNMX.FTZ R2, R169, R10, !PT ;  /* 0x0000000aa9027209 */ /* 0x000fe40007810000 */
[----:B------:R-:W-:Y:S01]  /*6d00*/  ISETP.LT.OR P3, PT, R20, R209, P3 ;  /* 0x000000d11400720c */ /* 0x000fe20001f61670 */
[----:B------:R-:W-:Y:S01]  /*6d10*/  LDSM.16.MT88.4 R32, [R192+0x12000] ;  /* 0x01200000c020783b */ /* 0x000fe20000004200 */
[----:B-1----:R-:W-:-:S02]  /*6d20*/  FSEL R165, R165, -INF , !P1 ;  /* 0xff800000a5a57808 */ /* 0x002fc40004800000 */
[----:B------:R-:W-:Y:S02]  /*6d30*/  FMNMX.FTZ R2, R167, R2, !PT ;  /* 0x00000002a7027209 */ /* 0x000fe40007810000 */
[----:B--2---:R-:W-:Y:S02]  /*6d40*/  FSEL R163, R163, -INF , !P3 ;  /* 0xff800000a3a37808 */ /* 0x004fe40005800000 */
[----:B------:R-:W-:-:S04]  /*6d50*/  FMNMX.FTZ R2, R165, R2, !PT ;  /* 0x00000002a5027209 */ /* 0x000fc80007810000 */
[----:B------:R-:W-:-:S05]  /*6d60*/  FMNMX.FTZ R13, R163, R2, !PT ;  /* 0x00000002a30d7209 */ /* 0x000fca0007810000 */
[----:B------:R-:W1:Y:S01]  /*6d70*/  SHFL.BFLY PT, R2, R13, 0x2, 0x1f ;  /* 0x0c401f000d027f89 */ /* 0x000e6200000e0000 */
[----:B----4-:R-:W-:-:S05]  /*6d80*/  FMNMX.FTZ R11, R9, R6, !PT ;  /* 0x00000006090b7209 */ /* 0x010fca0007810000 */
[----:B------:R-:W2:Y:S01]  /*6d90*/  SHFL.BFLY PT, R8, R11, 0x1, 0x1f ;  /* 0x0c201f000b087f89 */ /* 0x000ea200000e0000 */
[----:B-1----:R-:W-:-:S05]  /*6da0*/  FMNMX.FTZ R9, R13, R2, !PT ;  /* 0x000000020d097209 */ /* 0x002fca0007810000 */
        /* <DEDUP_REMOVED lines=14> */
[--C-:B------:R-:W-:Y:S01]  /*6e90*/  FFMA.FTZ R176, R136, UR9, -R171.reuse ;  /* 0x0000000988b07c23 */ /* 0x100fe200080108ab */
[----:B------:R-:W-:Y:S01]  /*6ea0*/  LDSM.16.MT88.4 R8, [R196+0x12000] ;  /* 0x01200000c408783b */ /* 0x000fe20000004200 */
[--C-:B------:R-:W-:Y:S01]  /*6eb0*/  FFMA.FTZ R218, R150, UR9, -R171.reuse ;  /* 0x0000000996da7c23 */ /* 0x100fe200080108ab */
[C---:B------:R-:W-:Y:S01]  /*6ec0*/  FSETP.NEU.FTZ.AND P1, PT, R0.reuse, -INF , PT ;  /* 0xff8000000000780b */ /* 0x040fe20003f3d000 */
[C---:B------:R-:W-:Y:S01]  /*6ed0*/  FMUL.FTZ R164, R0.reuse, UR9 ;  /* 0x0000000900a47c20 */ /* 0x040fe20008410000 */
[----:B------:R-:W1:Y:S01]  /*6ee0*/  MUFU.EX2 R159, R159 ;  /* 0x0000009f009f7308 */ /* 0x000e620000000800 */
[----:B------:R-:W-:Y:S01]  /*6ef0*/  LDSM.16.MT88.4 R140, [R192+0x16000] ;  /* 0x01600000c08c783b */ /* 0x000fe20000004200 */
[----:B------:R-:W-:Y:S01]  /*6f00*/  FSEL R6, R0, RZ, P1 ;  /* 0x000000ff00067208 */ /* 0x000fe20000800000 */
[--C-:B------:R-:W-:Y:S01]  /*6f10*/  FFMA.FTZ R220, R148, UR9, -R171.reuse ;  /* 0x0000000994dc7c23 */ /* 0x100fe200080108ab */
[----:B------:R-:W-:Y:S01]  /*6f20*/  FSEL R164, R164, RZ, P1 ;  /* 0x000000ffa4a47208 */ /* 0x000fe20000800000 */
[--C-:B------:R-:W-:Y:S01]  /*6f30*/  FFMA.FTZ R219, R146, UR9, -R171.reuse ;  /* 0x0000000992db7c23 */ /* 0x100fe200080108ab */
[----:B------:R-:W-:Y:S01]  /*6f40*/  FFMA.FTZ R221, R144, UR9, -R171 ;  /* 0x0000000990dd7c23 */ /* 0x000fe200080108ab */
[----:B------:R-:W-:Y:S01]  /*6f50*/  FADD.FTZ R6, R3, -R6 ;  /* 0x8000000603067221 */ /* 0x000fe20000010000 */
[----:B------:R-:W-:Y:S01]  /*6f60*/  MUFU.EX2 R160, R160 ;  /* 0x000000a000a07308 */ /* 0x000fe20000000800 */
[--C-:B------:R-:W-:Y:S01]  /*6f70*/  FFMA.FTZ R156, R17, UR9, -R164.reuse ;  /* 0x00000009119c7c23 */ /* 0x100fe200080108a4 */
[--C-:B------:R-:W-:Y:S01]  /*6f80*/  FFMA.FTZ R158, R5, UR9, -R164.reuse ;  /* 0x00000009059e7c23 */ /* 0x100fe200080108a4 */
[----:B------:R-:W2:Y:S01]  /*6f90*/  LDSM.16.MT88.4 R16, [R194+0x12000] ;  /* 0x01200000c210783b */ /* 0x000ea20000004200 */
[----:B------:R-:W-:Y:S01]  /*6fa0*/  FSEL R5, R2, RZ, P2 ;  /* 0x000000ff02057208 */ /* 0x000fe20001000000 */
[--C-:B------:R-:W-:Y:S01]  /*6fb0*/  FFMA.FTZ R133, R21, UR9, -R164.reuse ;  /* 0x0000000915857c23 */ /* 0x100fe200080108a4 */
[----:B------:R-:W-:Y:S01]  /*6fc0*/  FMUL.FTZ R3, R6, UR9 ;  /* 0x0000000906037c20 */ /* 0x000fe20008410000 */
[--C-:B------:R-:W-:Y:S01]  /*6fd0*/  FFMA.FTZ R177, R139, UR9, -R164.reuse ;  /* 0x000000098bb17c23 */ /* 0x100fe200080108a4 */
[----:B------:R-:W4:Y:S01]  /*6fe0*/  MUFU.EX2 R157, R157 ;  /* 0x0000009d009d7308 */ /* 0x000f220000000800 */
[----:B------:R-:W-:Y:S01]  /*6ff0*/  FADD.FTZ R4, R132, -R5 ;  /* 0x8000000584047221 */ /* 0x000fe20000010000 */
[--C-:B------:R-:W-:Y:S01]  /*7000*/  FFMA.FTZ R132, R7, UR9, -R164.reuse ;  /* 0x0000000907847c23 */ /* 0x100fe200080108a4 */
[--C-:B------:R-:W-:Y:S01]  /*7010*/  FFMA.FTZ R216, R137, UR9, -R164.reuse ;  /* 0x0000000989d87c23 */ /* 0x100fe200080108a4 */
[--C-:B------:R-:W-:Y:S01]  /*7020*/  FFMA.FTZ R178, R155, UR9, -R164.reuse ;  /* 0x000000099bb27c23 */ /* 0x100fe200080108a4 */
[----:B------:R-:W-:Y:S01]  /*7030*/  FMUL.FTZ R161, R4, UR9 ;  /* 0x0000000904a17c20 */ /* 0x000fe20008410000 */
[----:B-1----:R-:W-:Y:S01]  /*7040*/  F2FP.F16.F32.PACK_AB R4, R159, R162 ;  /* 0x000000a29f04723e */ /* 0x002fe200000000ff */
        /* <DEDUP_REMOVED lines=9> */
[----:B------:R-:W1:Y:S01]  /*70e0*/  MUFU.EX2 R156, R156 ;  /* 0x0000009c009c7308 */ /* 0x000e620000000800 */
[----:B----4-:R-:W-:Y:S01]  /*70f0*/  F2FP.F16.F32.PACK_AB R6, R157, R160 ;  /* 0x000000a09d06723e */ /* 0x010fe200000000ff */
[----:B------:R-:W-:Y:S01]  /*7100*/  LDSM.16.MT88.4 R144, [R194+0x15000] ;  /* 0x01500000c290783b */ /* 0x000fe20000004200 */
[----:B------:R-:W-:-:S03]  /*7110*/  FFMA.FTZ R165, R165, UR9, -R164 ;  /* 0x00000009a5a57c23 */ /* 0x000fc600080108a4 */
[----:B------:R-:W-:Y:S02]  /*7120*/  LDSM.16.MT88.4 R152, [R192+0x13000] ;  /* 0x01300000c098783b */ /* 0x000fe40000004200 */
[----:B------:R-:W-:Y:S08]  /*7130*/  MUFU.EX2 R133, R133 ;  /* 0x0000008500857308 */ /* 0x000ff00000000800 */
[----:B------:R-:W4:Y:S01]  /*7140*/  MUFU.EX2 R132, R132 ;  /* 0x0000008400847308 */ /* 0x000f220000000800 */
[----:B-1----:R-:W-:-:S07]  /*7150*/  F2FP.F16.F32.PACK_AB R5, R156, R158 ;  /* 0x0000009e9c05723e */ /* 0x002fce00000000ff */
[----:B------:R-:W1:Y:S08]  /*7160*/  MUFU.EX2 R161, R161 ;  /* 0x000000a100a17308 */ /* 0x000e700000000800 */
[----:B------:R-:W3:Y:S01]  /*7170*/  MUFU.EX2 R3, R3 ;  /* 0x0000000300037308 */ /* 0x000ee20000000800 */
[----:B----4-:R-:W-:-:S07]  /*7180*/  F2FP.F16.F32.PACK_AB R7, R132, R133 ;  /* 0x000000858407723e */ /* 0x010fce00000000ff */
        /* <DEDUP_REMOVED lines=8> */
[----:B------:R-:W-:Y:S01]  /*7210*/  FMUL.FTZ R109, R109, R161 ;  /* 0x000000a16d6d7220 */ /* 0x000fe20000410000 */
[-C--:B---3--:R-:W-:Y:S01]  /*7220*/  FMUL.FTZ R22, R122, R3.reuse ;  /* 0x000000037a167220 */ /* 0x088fe20000410000 */
[-C--:B------:R-:W-:Y:S01]  /*7230*/  FMUL.FTZ R23, R123, R3.reuse ;  /* 0x000000037b177220 */ /* 0x080fe20000410000 */
[-C--:B------:R-:W-:Y:S01]  /*7240*/  FMUL.FTZ R118, R118, R3.reuse ;  /* 0x0000000376767220 */ /* 0x080fe20000410000 */
[-C--:B------:R-:W-:Y:S01]  /*7250*/  FMUL.FTZ R119, R119, R3.reuse ;  /* 0x0000000377777220 */ /* 0x080fe20000410000 */
[-C--:B------:R-:W-:Y:S01]  /*7260*/  FMUL.FTZ R30, R114, R3.reuse ;  /* 0x00000003721e7220 */ /* 0x080fe20000410000 */
[-C--:B------:R-:W-:Y:S01]  /*7270*/  FMUL.FTZ R31, R115, R3.reuse ;  /* 0x00000003731f7220 */ /* 0x080fe20000410000 */
[-C--:B------:R-:W-:Y:S01]  /*7280*/  FMUL.FTZ R110, R110, R3.reuse ;  /* 0x000000036e6e7220 */ /* 0x080fe20000410000 */
[----:B------:R-:W-:Y:S01]  /*7290*/  LDSM.16.MT88.4 R112, [R194+0x14000] ;  /* 0x01400000c270783b */ /* 0x000fe20000004200 */
[C---:B--2---:R-:W-:Y:S01]  /*72a0*/  HMMA.16816.F32 R20, R4.reuse, R16, R20 ;  /* 0x000000100414723c */ /* 0x044fe20000001814 */
[----:B------:R-:W-:Y:S01]  /*72b0*/  FMUL.FTZ R111, R111, R3 ;  /* 0x000000036f6f7220 */ /* 0x000fe20000410000 */
[----:B------:R-:W-:Y:S01]  /*72c0*/  MUFU.EX2 R175, R175 ;  /* 0x000000af00af7308 */ /* 0x000fe20000000800 */
[-C--:B------:R-:W-:Y:S01]  /*72d0*/  FMUL.FTZ R88, R88, R161.reuse ;  /* 0x000000a158587220 */ /* 0x080fe20000410000 */
[----:B------:R-:W-:Y:S01]  /*72e0*/  FMUL.FTZ R89, R89, R161 ;  /* 0x000000a159597220 */ /* 0x000fe20000410000 */
[-C--:B------:R-:W-:Y:S01]  /*72f0*/  FMUL.FTZ R90, R90, R3.reuse ;  /* 0x000000035a5a7220 */ /* 0x080fe20000410000 */
[C---:B------:R-:W-:Y:S01]  /*7300*/  HMMA.16816.F32 R16, R4.reuse, R18, R116 ;  /* 0x000000120410723c */ /* 0x040fe20000001874 */
[----:B------:R-:W1:Y:S01]  /*7310*/  LDSM.16.MT88.4 R116, [R196+0x14000] ;  /* 0x01400000c474783b */ /* 0x000e620000004200 */
[----:B------:R-:W-:Y:S01]  /*7320*/  FMUL.FTZ R91, R91, R3 ;  /* 0x000000035b5b7220 */ /* 0x000fe20000410000 */
[-C--:B------:R-:W-:Y:S01]  /*7330*/  FMUL.FTZ R12, R128, R161.reuse ;  /* 0x000000a1800c7220 */ /* 0x080fe20000410000 */
[----:B------:R-:W-:Y:S01]  /*7340*/  MUFU.EX2 R173, R173 ;  /* 0x000000ad00ad7308 */ /* 0x000fe20000000800 */
[----:B------:R-:W-:Y:S01]  /*7350*/  FMUL.FTZ R13, R129, R161 ;  /* 0x000000a1810d7220 */ /* 0x000fe20000410000 */
[C---:B------:R-:W-:Y:S01]  /*7360*/  HMMA.16816.F32 R28, R4.reuse, R24, R28 ;  /* 0x00000018041c723c */ /* 0x040fe2000000181c */
[-C--:B------:R-:W-:Y:S01]  /*7370*/  FMUL.FTZ R14, R130, R3.reuse ;  /* 0x00000003820e7220 */ /* 0x080fe20000410000 */
[----:B------:R-:W-:Y:S01]  /*7380*/  FMUL.FTZ R15, R131, R3 ;  /* 0x00000003830f7220 */ /* 0x000fe20000410000 */
[-C--:B------:R-:W-:Y:S01]  /*7390*/  FMUL.FTZ R124, R124, R161.reuse ;  /* 0x000000a17c7c7220 */ /* 0x080fe20000410000 */
[----:B------:R-:W-:Y:S01]  /*73a0*/  FMUL.FTZ R125, R125, R161 ;  /* 0x000000a17d7d7220 */ /* 0x000fe20000410000 */
[-C--:B------:R-:W-:Y:S01]  /*73b0*/  FMUL.FTZ R126, R126, R3.reuse ;  /* 0x000000037e7e7220 */ /* 0x080fe20000410000 */
[C---:B------:R-:W-:Y:S01]  /*73c0*/  HMMA.16816.F32 R24, R4.reuse, R26, R108 ;  /* 0x0000001a0418723c */ /* 0x040fe2000000186c */
[----:B------:R-:W-:Y:S01]  /*73d0*/  MUFU.EX2 R176, R176 ;  /* 0x000000b000b07308 */ /* 0x000fe20000000800 */
[----:B------:R-:W-:Y:S01]  /*73e0*/  FMUL.FTZ R127, R127, R3 ;  /* 0x000000037f7f7220 */ /* 0x000fe20000410000 */
[-C--:B------:R-:W-:Y:S01]  /*73f0*/  FMUL.FTZ R76, R76, R161.reuse ;  /* 0x000000a14c4c7220 */ /* 0x080fe20000410000 */
        /* <DEDUP_REMOVED lines=11> */
[----:B------:R-:W2:Y:S01]  /*74b0*/  MUFU.EX2 R177, R177 ;  /* 0x000000b100b17308 */ /* 0x000ea20000000800 */
[C---:B------:R-:W-:Y:S01]  /*74c0*/  HMMA.16816.F32 R12, R4.reuse, R8, R12 ;  /* 0x00000008040c723c */ /* 0x040fe2000000180c */
[----:B------:R-:W-:Y:S01]  /*74d0*/  LDSM.16.MT88.4 R128, [R193+0x12800] ;  /* 0x01280000c180783b */ /* 0x000fe20000004200 */
[-C--:B------:R-:W-:Y:S01]  /*74e0*/  FMUL.FTZ R92, R92, R161.reuse ;  /* 0x000000a15c5c7220 */ /* 0x080fe20000410000 */
[----:B------:R-:W-:Y:S01]  /*74f0*/  FMUL.FTZ R93, R93, R161 ;  /* 0x000000a15d5d7220 */ /* 0x000fe20000410000 */
[-C--:B------:R-:W-:Y:S01]  /*7500*/  FMUL.FTZ R94, R94, R3.reuse ;  /* 0x000000035e5e7220 */ /* 0x080fe20000410000 */
[----:B------:R-:W-:Y:S01]  /*7510*/  LDSM.16.MT88.4 R120, [R196+0x14800] ;  /* 0x01480000c478783b */ /* 0x000fe20000004200 */
[C---:B------:R-:W-:Y:S01]  /*7520*/  HMMA.16816.F32 R100, R4.reuse, R32, R108 ;  /* 0x000000200464723c */ /* 0x040fe2000000186c */
[----:B------:R-:W3:Y:S01]  /*7530*/  MUFU.EX2 R216, R216 ;  /* 0x000000d800d87308 */ /* 0x000ee20000000800 */
[----:B------:R-:W-:Y:S01]  /*7540*/  FMUL.FTZ R95, R95, R3 ;  /* 0x000000035f5f7220 */ /* 0x000fe20000410000 */
[----:B------:R-:W4:Y:S01]  /*7550*/  LDSM.16.MT88.4 R108, [R193+0x14000] ;  /* 0x01400000c16c783b */ /* 0x000f220000004200 */
[-C--:B------:R-:W-:Y:S01]  /*7560*/  FMUL.FTZ R96, R96, R161.reuse ;  /* 0x000000a160607220 */ /* 0x080fe20000410000 */
[----:B------:R-:W-:Y:S01]  /*7570*/  FMUL.FTZ R97, R97, R161 ;  /* 0x000000a161617220 */ /* 0x000fe20000410000 */
[----:B------:R-:W-:Y:S01]  /*7580*/  HMMA.16816.F32 R32, R4, R34, R104 ;  /* 0x000000220420723c */ /* 0x000fe20000001868 */
[-C--:B------:R-:W-:Y:S01]  /*7590*/  FMUL.FTZ R98, R98, R3.reuse ;  /* 0x0000000362627220 */ /* 0x080fe20000410000 */
[----:B------:R-:W-:Y:S01]  /*75a0*/  FMUL.FTZ R99, R99, R3 ;  /* 0x0000000363637220 */ /* 0x000fe20000410000 */
[----:B------:R-:W-:Y:S01]  /*75b0*/  MUFU.EX2 R178, R178 ;  /* 0x000000b200b27308 */ /* 0x000fe20000000800 */
[----:B------:R-:W-:-:S02]  /*75c0*/  FFMA.FTZ R162, R217, R161, R162 ;  /* 0x000000a1d9a27223 */ /* 0x000fc400000100a2 */
[C---:B------:R-:W-:Y:S01]  /*75d0*/  HMMA.16816.F32 R8, R4.reuse, R10, R124 ;  /* 0x0000000a0408723c */ /* 0x040fe2000000187c */
        /* <DEDUP_REMOVED lines=8> */
[----:B------:R-:W5:Y:S01]  /*7660*/  MUFU.EX2 R179, R179 ;  /* 0x000000b300b37308 */ /* 0x000f620000000800 */
[----:B------:R-:W-:Y:S01]  /*7670*/  LDSM.16.MT88.4 R124, [R192+0x12800] ;  /* 0x01280000c07c783b */ /* 0x000fe20000004200 */
[----:B-1----:R-:W-:Y:S01]  /*7680*/  HMMA.16816.F32 R40, R4, R116, R104 ;  /* 0x000000740428723c */ /* 0x002fe20000001868 */
[----:B------:R-:W-:-:S02]  /*7690*/  FADD.FTZ R159, R159, R162 ;  /* 0x000000a29f9f7221 */ /* 0x000fc40000010000 */
[----:B------:R-:W1:Y:S02]  /*76a0*/  LDSM.16.MT88.4 R104, [R192+0x14000] ;  /* 0x01400000c068783b */ /* 0x000e640000004200 */
[----:B------:R-:W-:Y:S01]  /*76b0*/  FADD.FTZ R160, R160, R159 ;  /* 0x0000009fa0a07221 */ /* 0x000fe20000010000 */
[C---:B------:R-:W-:Y:S01]  /*76c0*/  HMMA.16816.F32 R36, R4.reuse, R118, R36 ;  /* 0x000000760424723c */ /* 0x040fe20000001824 */
[-C--:B------:R-:W-:Y:S01]  /*76d0*/  FMUL.FTZ R116, R44, R161.reuse ;  /* 0x000000a12c747220 */ /* 0x080fe20000410000 */
[-C--:B------:R-:W-:Y:S01]  /*76e0*/  FMUL.FTZ R117, R45, R161.reuse ;  /* 0x000000a12d757220 */ /* 0x080fe20000410000 */
[-C--:B------:R-:W-:Y:S01]  /*76f0*/  FMUL.FTZ R44, R48, R161.reuse ;  /* 0x000000a1302c7220 */ /* 0x080fe20000410000 */
[----:B------:R-:W-:Y:S01]  /*7700*/  FMUL.FTZ R45, R49, R161 ;  /* 0x000000a1312d7220 */ /* 0x000fe20000410000 */
[----:B------:R-:W-:Y:S01]  /*7710*/  MUFU.EX2 R218, R218 ;  /* 0x000000da00da7308 */ /* 0x000fe20000000800 */
[----:B------:R-:W-:Y:S01]  /*7720*/  HMMA.16816.F32 R92, R4, R140, R92 ;  /* 0x0000008c045c723c */ /* 0x000fe2000000185c */
[-C--:B------:R-:W-:Y:S01]  /*7730*/  FMUL.FTZ R118, R46, R3.reuse ;  /* 0x000000032e767220 */ /* 0x080fe20000410000 */
[-C--:B------:R-:W-:Y:S01]  /*7740*/  FMUL.FTZ R119, R47, R3.reuse ;  /* 0x000000032f777220 */ /* 0x080fe20000410000 */
[-C--:B------:R-:W-:Y:S01]  /*7750*/  FMUL.FTZ R46, R50, R3.reuse ;  /* 0x00000003322e7220 */ /* 0x080fe20000410000 */
[----:B------:R-:W-:Y:S01]  /*7760*/  FMUL.FTZ R47, R51, R3 ;  /* 0x00000003332f7220 */ /* 0x000fe20000410000 */
[----:B------:R-:W-:-:S02]  /*7770*/  FADD.FTZ R157, R157, R160 ;  /* 0x000000a09d9d7221 */ /* 0x000fc40000010000 */
[----:B------:R-:W5:Y:S02]  /*7780*/  MUFU.EX2 R219, R219 ;  /* 0x000000db00db7308 */ /* 0x000f640000000800 */
[C---:B------:R-:W-:Y:S06]  /*7790*/  HMMA.16816.F32 R48, R4.reuse, R112, R116 ;  /* 0x000000700430723c */ /* 0x040fec0000001874 */
[C---:B------:R-:W-:Y:S01]  /*77a0*/  HMMA.16816.F32 R44, R4.reuse, R114, R44 ;  /* 0x00000072042c723c */ /* 0x040fe2000000182c */
[----:B------:R-:W2:Y:S01]  /*77b0*/  LDSM.16.MT88.4 R112, [R196+0x16000] ;  /* 0x01600000c470783b */ /* 0x000ea20000004200 */
        /* <DEDUP_REMOVED lines=8> */
[----:B------:R-:W-:Y:S02]  /*7840*/  MUFU.EX2 R220, R220 ;  /* 0x000000dc00dc7308 */ /* 0x000fe40000000800 */
[C---:B----4-:R-:W-:Y:S06]  /*7850*/  HMMA.16816.F32 R56, R4.reuse, R108, R116 ;  /* 0x0000006c0438723c */ /* 0x050fec0000001874 */
        /* <DEDUP_REMOVED lines=9> */
[----:B------:R-:W4:Y:S01]  /*78f0*/  LDSM.16.MT88.4 R108, [R194+0x16000] ;  /* 0x01600000c26c783b */ /* 0x000f220000004200 */
[----:B------:R-:W-:Y:S01]  /*7900*/  MUFU.EX2 R221, R221 ;  /* 0x000000dd00dd7308 */ /* 0x000fe20000000800 */
[C---:B-1----:R-:W-:Y:S06]  /*7910*/  HMMA.16816.F32 R64, R4.reuse, R104, R116 ;  /* 0x000000680440723c */ /* 0x042fec0000001874 */
[C---:B------:R-:W-:Y:S01]  /*7920*/  HMMA.16816.F32 R60, R4.reuse, R106, R60 ;  /* 0x0000006a043c723c */ /* 0x040fe2000000183c */
[----:B------:R-:W1:Y:S01]  /*7930*/  LDSM.16.MT88.4 R104, [R193+0x16000] ;  /* 0x01600000c168783b */ /* 0x000e620000004200 */
        /* <DEDUP_REMOVED lines=9> */
[C---:B--2---:R-:W-:Y:S01]  /*79d0*/  HMMA.16816.F32 R72, R4.reuse, R112, R116 ;  /* 0x000000700448723c */ /* 0x044fe20000001874 */
[----:B------:R-:W2:Y:S05]  /*79e0*/  LDSM.16.MT88.4 R116, [R194+0x12800] ;  /* 0x01280000c274783b */ /* 0x000eaa0000004200 */
[----:B------:R-:W-:Y:S01]  /*79f0*/  HMMA.16816.F32 R68, R4, R114, R68 ;  /* 0x000000720444723c */ /* 0x000fe20000001844 */
[-C--:B------:R-:W-:Y:S01]  /*7a00*/  FMUL.FTZ R112, R80, R161.reuse ;  /* 0x000000a150707220 */ /* 0x080fe20000410000 */
[-C--:B------:R-:W-:Y:S01]  /*7a10*/  FMUL.FTZ R113, R81, R161.reuse ;  /* 0x000000a151717220 */ /* 0x080fe20000410000 */
[-C--:B------:R-:W-:Y:S01]  /*7a20*/  FMUL.FTZ R80, R84, R161.reuse ;  /* 0x000000a154507220 */ /* 0x080fe20000410000 */
[----:B------:R-:W-:Y:S01]  /*7a30*/  FMUL.FTZ R81, R85, R161 ;  /* 0x000000a155517220 */ /* 0x000fe20000410000 */
[----:B------:R-:W2:Y:S02]  /*7a40*/  MUFU.EX2 R223, R223 ;  /* 0x000000df00df7308 */ /* 0x000ea40000000800 */
[-C--:B------:R-:W-:Y:S01]  /*7a50*/  FMUL.FTZ R114, R82, R3.reuse ;  /* 0x0000000352727220 */ /* 0x080fe20000410000 */
[-C--:B------:R-:W-:Y:S01]  /*7a60*/  FMUL.FTZ R115, R83, R3.reuse ;  /* 0x0000000353737220 */ /* 0x080fe20000410000 */
[-C--:B------:R-:W-:Y:S01]  /*7a70*/  FMUL.FTZ R82, R86, R3.reuse ;  /* 0x0000000356527220 */ /* 0x080fe20000410000 */
[-C--:B------:R-:W-:Y:S01]  /*7a80*/  FMUL.FTZ R83, R87, R3.reuse ;  /* 0x0000000357537220 */ /* 0x080fe20000410000 */
[----:B------:R-:W-:-:S02]  /*7a90*/  FFMA.FTZ R3, R215, R3, R158 ;  /* 0x00000003d7037223 */ /* 0x000fc4000001009e */
[----:B------:R-:W-:Y:S01]  /*7aa0*/  MUFU.EX2 R224, R224 ;  /* 0x000000e000e07308 */ /* 0x000fe20000000800 */
[----:B----4-:R-:W-:Y:S01]  /*7ab0*/  HMMA.16816.F32 R76, R4, R108, R76 ;  /* 0x0000006c044c723c */ /* 0x010fe2000000184c */
[----:B------:R-:W-:-:S04]  /*7ac0*/  FADD.FTZ R156, R156, R3 ;  /* 0x000000039c9c7221 */ /* 0x000fc80000010000 */
[----:B------:R-:W-:Y:S01]  /*7ad0*/  FADD.FTZ R133, R133, R156 ;  /* 0x0000009c85857221 */ /* 0x000fe20000010000 */
[C---:B------:R-:W-:Y:S01]  /*7ae0*/  HMMA.16816.F32 R84, R4.reuse, R110, R112 ;  /* 0x0000006e0454723c */ /* 0x040fe20000001870 */
[----:B------:R-:W4:Y:S01]  /*7af0*/  LDSM.16.MT88.4 R112, [R194+0x14800] ;  /* 0x01480000c270783b */ /* 0x000f220000004200 */
[----:B------:R-:W4:Y:S01]  /*7b00*/  MUFU.EX2 R225, R225 ;  /* 0x000000e100e17308 */ /* 0x000f220000000800 */
[----:B------:R-:W-:Y:S02]  /*7b10*/  FADD.FTZ R132, R132, R133 ;  /* 0x0000008584847221 */ /* 0x000fe40000010000 */
[----:B------:R-:W4:Y:S01]  /*7b20*/  LDSM.16.MT88.4 R108, [R193+0x14800] ;  /* 0x01480000c16c783b */ /* 0x000f220000004200 */
[C---:B-1----:R-:W-:Y:S01]  /*7b30*/  HMMA.16816.F32 R80, R4.reuse, R104, R80 ;  /* 0x000000680450723c */ /* 0x042fe20000001850 */
[----:B------:R-:W-:Y:S01]  /*7b40*/  FADD.FTZ R3, R177, R132 ;  /* 0x00000084b1037221 */ /* 0x000fe20000010000 */
[----:B------:R-:W-:Y:S02]  /*7b50*/  MOV R132, R2 ;  /* 0x0000000200847202 */ /* 0x000fe40000000f00 */
[----:B------:R-:W-:Y:S01]  /*7b60*/  MUFU.EX2 R167, R167 ;  /* 0x000000a700a77308 */ /* 0x000fe20000000800 */
[----:B---3--:R-:W-:Y:S01]  /*7b70*/  FADD.FTZ R3, R216, R3 ;  /* 0x00000003d8037221 */ /* 0x008fe20000010000 */
[----:B------:R-:W-:Y:S01]  /*7b80*/  HMMA.16816.F32 R88, R4, R106, R88 ;  /* 0x0000006a0458723c */ /* 0x000fe20000001858 */
[----:B------:R-:W-:-:S02]  /*7b90*/  F2FP.F16.F32.PACK_AB R104, R175, R172 ;  /* 0x000000acaf68723e */ /* 0x000fc400000000ff */
[----:B------:R-:W-:-:S03]  /*7ba0*/  F2FP.F16.F32.PACK_AB R105, R216, R177 ;  /* 0x000000b1d869723e */ /* 0x000fc600000000ff */
[----:B------:R-:W-:Y:S01]  /*7bb0*/  HMMA.16816.F32 R4, R4, R142, R96 ;  /* 0x0000008e0404723c */ /* 0x000fe20000001860 */
[----:B------:R-:W-:Y:S01]  /*7bc0*/  F2FP.F16.F32.PACK_AB R106, R176, R173 ;  /* 0x000000adb06a723e */ /* 0x000fe200000000ff */
[----:B------:R-:W-:Y:S01]  /*7bd0*/  LDSM.16.MT88.4 R96, [R193+0x16800] ;  /* 0x01680000c160783b */ /* 0x000fe20000004200 */
[C---:B-----5:R-:W-:Y:S01]  /*7be0*/  F2FP.F16.F32.PACK_AB R107, R179.reuse, R178 ;  /* 0x000000b2b36b723e */ /* 0x060fe200000000ff */
[----:B------:R-:W-:Y:S01]  /*7bf0*/  MUFU.EX2 R165, R165 ;  /* 0x000000a500a57308 */ /* 0x000fe20000000800 */
[----:B------:R-:W-:Y:S01]  /*7c00*/  FADD.FTZ R178, R178, R3 ;  /* 0x00000003b2b27221 */ /* 0x000fe20000010000 */
[----:B------:R-:W-:Y:S03]  /*7c10*/  LDSM.16.MT88.4 R140, [R192+0x15000] ;  /* 0x01500000c08c783b */ /* 0x000fe60000004200 */
[----:B------:R-:W-:Y:S01]  /*7c20*/  FADD.FTZ R179, R179, R178 ;  /* 0x000000b2b3b37221 */ /* 0x000fe20000010000 */
[C---:B--2---:R-:W-:Y:S06]  /*7c30*/  HMMA.16816.F32 R20, R104.reuse, R116, R20 ;  /* 0x000000746814723c */ /* 0x044fec0000001814 */
        /* <DEDUP_REMOVED lines=26> */
[----:B------:R-:W-:Y:S01]  /*7de0*/  F2FP.F16.F32.PACK_AB R97, R223, R222 ;  /* 0x000000dedf61723e */ /* 0x000fe200000000ff */
[----:B------:R-:W-:Y:S02]  /*7df0*/  FADD.FTZ R222, R222, R179 ;  /* 0x000000b3dede7221 */ /* 0x000fe40000010000 */
[----:B--2---:R-:W-:Y:S01]  /*7e00*/  HMMA.16816.F32 R72, R104, R128, R72 ;  /* 0x000000806848723c */ /* 0x004fe20000001848 */
[----:B------:R-:W-:Y:S01]  /*7e10*/  F2FP.F16.F32.PACK_AB R98, R221, R220 ;  /* 0x000000dcdd62723e */ /* 0x000fe200000000ff */
[----:B------:R-:W-:Y:S01]  /*7e20*/  FADD.FTZ R223, R223, R222 ;  /* 0x000000dedfdf7221 */ /* 0x000fe20000010000 */
[----:B------:R-:W-:-:S03]  /*7e30*/  F2FP.F16.F32.PACK_AB R99, R225, R224 ;  /* 0x000000e0e163723e */ /* 0x000fc600000000ff */
[----:B------:R-:W-:Y:S01]  /*7e40*/  HMMA.16816.F32 R68, R104, R130, R68 ;  /* 0x000000826844723c */ /* 0x000fe20000001844 */
[----:B------:R-:W-:-:S04]  /*7e50*/  FADD.FTZ R224, R224, R223 ;  /* 0x000000dfe0e07221 */ /* 0x000fc80000010000 */
[----:B------:R-:W-:Y:S01]  /*7e60*/  FADD.FTZ R225, R225, R224 ;  /* 0x000000e0e1e17221 */ /* 0x000fe20000010000 */
        /* <DEDUP_REMOVED lines=56> */
[----:B----4-:R-:W-:Y:S01]  /*81f0*/  F2FP.F16.F32.PACK_AB R97, R167, R166 ;  /* 0x000000a6a761723e */ /* 0x010fe200000000ff */
[----:B------:R-:W-:-:S04]  /*8200*/  FADD.FTZ R166, R166, R225 ;  /* 0x000000e1a6a67221 */ /* 0x000fc80000010000 */
[----:B------:R-:W-:Y:S01]  /*8210*/  FADD.FTZ R166, R167, R166 ;  /* 0x000000a6a7a67221 */ /* 0x000fe20000010000 */
[----:B--2---:R-:W-:-:S03]  /*8220*/  F2FP.F16.F32.PACK_AB R99, R164, R165 ;  /* 0x000000a5a463723e */ /* 0x004fc600000000ff */
[----:B------:R-:W-:-:S04]  /*8230*/  FADD.FTZ R165, R165, R166 ;  /* 0x000000a6a5a57221 */ /* 0x000fc80000010000 */
[----:B------:R-:W-:Y:S01]  /*8240*/  FADD.FTZ R215, R164, R165 ;  /* 0x000000a5a4d77221 */ /* 0x000fe20000010000 */
        /* <DEDUP_REMOVED lines=18> */
[----:B------:R-:W-:-:S04]  /*8370*/  FADD.FTZ R8, R172, R157 ;  /* 0x0000009dac087221 */ /* 0x000fc80000010000 */
[----:B------:R-:W-:Y:S01]  /*8380*/  FADD.FTZ R8, R175, R8 ;  /* 0x00000008af087221 */ /* 0x000fe20000010000 */
[----:B------:R-:W-:Y:S03]  /*8390*/  HMMA.16816.F32 R128, R96, R144, R128 ;  /* 0x000000906080723c */ /* 0x000fe60000001880 */
[----:B------:R-:W-:-:S03]  /*83a0*/  FADD.FTZ R173, R173, R8 ;  /* 0x00000008adad7221 */ /* 0x000fc60000010000 */
[----:B------:R-:W-:Y:S01]  /*83b0*/  HMMA.16816.F32 R124, R96, R146, R124 ;  /* 0x00000092607c723c */ /* 0x000fe2000000187c */
[----:B------:R-:W-:-:S04]  /*83c0*/  FADD.FTZ R3, R176, R173 ;  /* 0x000000adb0037221 */ /* 0x000fc80000010000 */
[----:B------:R-:W-:Y:S01]  /*83d0*/  FADD.FTZ R218, R218, R3 ;  /* 0x00000003dada7221 */ /* 0x000fe20000010000 */
[----:B-----5:R-:W-:Y:S01]  /*83e0*/  HMMA.16816.F32 R68, R96, R136, R12 ;  /* 0x000000886044723c */ /* 0x020fe2000000180c */
[----:B------:R-:W-:Y:S02]  /*83f0*/  MOV R3, R0 ;  /* 0x0000000000037202 */ /* 0x000fe40000000f00 */
[----:B------:R-:W-:-:S03]  /*8400*/  FADD.FTZ R219, R219, R218 ;  /* 0x000000dadbdb7221 */ /* 0x000fc60000010000 */
[----:B------:R-:W-:Y:S01]  /*8410*/  HMMA.16816.F32 R72, R96, R138, R72 ;  /* 0x0000008a6048723c */ /* 0x000fe20000001848 */
[----:B------:R-:W-:-:S04]  /*8420*/  FADD.FTZ R220, R220, R219 ;  /* 0x000000dbdcdc7221 */ /* 0x000fc80000010000 */
[----:B------:R-:W-:Y:S01]  /*8430*/  FADD.FTZ R221, R221, R220 ;  /* 0x000000dcdddd7221 */ /* 0x000fe20000010000 */
[----:B-1----:R-:W-:Y:S03]  /*8440*/  HMMA.16816.F32 R84, R96, R140, R84 ;  /* 0x0000008c6054723c */ /* 0x002fe60000001854 */
[----:B------:R-:W-:-:S03]  /*8450*/  FADD.FTZ R152, R152, R221 ;  /* 0x000000dd98987221 */ /* 0x000fc60000010000 */
[----:B------:R-:W-:Y:S01]  /*8460*/  HMMA.16816.F32 R88, R96, R142, R88 ;  /* 0x0000008e6058723c */ /* 0x000fe20000001858 */
[----:B------:R-:W-:-:S04]  /*8470*/  FADD.FTZ R153, R153, R152 ;  /* 0x0000009899997221 */ /* 0x000fc80000010000 */
[----:B------:R-:W-:Y:S01]  /*8480*/  FADD.FTZ R154, R154, R153 ;  /* 0x000000999a9a7221 */ /* 0x000fe20000010000 */
[----:B--2---:R-:W-:Y:S03]  /*8490*/  HMMA.16816.F32 R92, R96, R16, R92 ;  /* 0x00000010605c723c */ /* 0x004fe6000000185c */
[----:B------:R-:W-:-:S03]  /*84a0*/  FADD.FTZ R217, R155, R154 ;  /* 0x0000009a9bd97221 */ /* 0x000fc60000010000 */
        /* <DEDUP_REMOVED lines=43> */
[----:B-1----:R-:W1:Y:S01]  /*8760*/  LDSM.16.M88.4 R8, [R191] ;  /* 0x00000000bf08783b */ /* 0x002e620000000200 */
[C---:B--2---:R-:W-:Y:S03]  /*8770*/  HMMA.16816.F32 R12, R164.reuse, R24, RZ ;  /* 0x00000018a40c723c */ /* 0x044fe600000018ff */
[----:B------:R-:W-:Y:S04]  /*8780*/  LDSM.16.M88.4 R224, [R190] ;  /* 0x00000000bee0783b */ /* 0x000fe80000000200 */
        /* <DEDUP_REMOVED lines=11> */
[----:B------:R-:W2:Y:S04]  /*8840*/  LDSM.16.M88.4 R4, [R201+0xd800] ;  /* 0x00d80000c904783b */ /* 0x000ea80000000200 */
[----:B------:R-:W-:Y:S01]  /*8850*/  LDSM.16.M88.4 R140, [R188+0x800] ;  /* 0x00080000bc8c783b */ /* 0x000fe20000000200 */
[C---:B----4-:R-:W-:Y:S03]  /*8860*/  HMMA.16816.F32 R176, R164.reuse, R172, RZ ;  /* 0x000000aca4b0723c */ /* 0x050fe600000018ff */
[----:B------:R-:W0:Y:S03]  /*8870*/  LDGDEPBAR ;  /* 0x00000000000079af */ /* 0x000e260000000000 */
[----:B------:R-:W-:Y:S06]  /*8880*/  HMMA.16816.F32 R172, R164, R174, RZ ;  /* 0x000000aea4ac723c */ /* 0x000fec00000018ff */
[C---:B------:R-:W-:Y:S06]  /*8890*/  HMMA.16816.F32 R12, R160.reuse, R16, R12 ;  /* 0x00000010a00c723c */ /* 0x040fec000000180c */
[----:B------:R-:W-:Y:S01]  /*88a0*/  HMMA.16816.F32 R24, R160, R18, R24 ;  /* 0x00000012a018723c */ /* 0x000fe20000001818 */
[----:B------:R-:W3:Y:S05]  /*88b0*/  LDSM.16.M88.4 R16, [R187] ;  /* 0x00000000bb10783b */ /* 0x000eea0000000200 */
[----:B------:R-:W-:Y:S06]  /*88c0*/  HMMA.16816.F32 R148, R164, R150, RZ ;  /* 0x00000096a494723c */ /* 0x000fec00000018ff */
[----:B-1----:R-:W-:Y:S06]  /*88d0*/  HMMA.16816.F32 R136, R228, R8, R136 ;  /* 0x00000008e488723c */ /* 0x002fec0000001888 */
[----:B--2---:R-:W-:Y:S06]  /*88e0*/  HMMA.16816.F32 R168, R164, R4, RZ ;  /* 0x00000004a4a8723c */ /* 0x004fec00000018ff */
[----:B------:R-:W-:Y:S06]  /*88f0*/  HMMA.16816.F32 R12, R144, R28, R12 ;  /* 0x0000001c900c723c */ /* 0x000fec000000180c */
[----:B------:R-:W-:Y:S01]  /*8900*/  HMMA.16816.F32 R164, R164, R6, RZ ;  /* 0x00000006a4a4723c */ /* 0x000fe200000018ff */
[----:B------:R-:W-:Y:S05]  /*8910*/  LDSM.16.M88.4 R4, [R195+0xe000] ;  /* 0x00e00000c304783b */ /* 0x000fea0000000200 */
[----:B------:R-:W-:Y:S01]  /*8920*/  HMMA.16816.F32 R24, R144, R30, R24 ;  /* 0x0000001e9018723c */ /* 0x000fe20000001818 */
[----:B------:R-:W-:Y:S05]  /*8930*/  LDSM.16.M88.4 R28, [R201+0xe800] ;  /* 0x00e80000c91c783b */ /* 0x000fea0000000200 */
[C---:B------:R-:W-:Y:S06]  /*8940*/  HMMA.16816.F32 R176, R228.reuse, R224, R176 ;  /* 0x000000e0e4b0723c */ /* 0x040fec00000018b0 */
[----:B------:R-:W-:Y:S01]  /*8950*/  HMMA.16816.F32 R172, R228, R226, R172 ;  /* 0x000000e2e4ac723c */ /* 0x000fe200000018ac */
[----:B------:R-:W-:Y:S05]  /*8960*/  LDSM.16.M88.4 R224, [R186] ;  /* 0x00000000bae0783b */ /* 0x000fea0000000200 */
[----:B------:R-:W-:Y:S06]  /*8970*/  HMMA.16816.F32 R12, R32, R232, R12 ;  /* 0x000000e8200c723c */ /* 0x000fec000000180c */
[C---:B------:R-:W-:Y:S01]  /*8980*/  HMMA.16816.F32 R148, R228.reuse, R10, R148 ;  /* 0x0000000ae494723c */ /* 0x040fe20000001894 */
[----:B------:R-:W-:Y:S05]  /*8990*/  LDSM.16.M88.4 R8, [R198+0x4000] ;  /* 0x00400000c608783b */ /* 0x000fea0000000200 */
[C---:B------:R-:W-:Y:S06]  /*89a0*/  HMMA.16816.F32 R168, R228.reuse, R220, R168 ;  /* 0x000000dce4a8723c */ /* 0x040fec00000018a8 */
[----:B------:R-:W-:Y:S01]  /*89b0*/  HMMA.16816.F32 R164, R228, R222, R164 ;  /* 0x000000dee4a4723c */ /* 0x000fe200000018a4 */
[----:B------:R-:W1:Y:S04]  /*89c0*/  LDSM.16.M88.4 R220, [R188+0x1000] ;  /* 0x00100000bcdc783b */ /* 0x000e680000000200 */
[----:B------:R-:W2:Y:S01]  /*89d0*/  LDSM.16.M88.4 R228, [R188+0x1800] ;  /* 0x00180000bce4783b */ /* 0x000ea20000000200 */
[----:B------:R-:W-:Y:S03]  /*89e0*/  HMMA.16816.F32 R24, R32, R234, R24 ;  /* 0x000000ea2018723c */ /* 0x000fe60000001818 */
[----:B------:R-:W-:Y:S03]  /*89f0*/  LDSM.16.M88.4 R232, [R197+0x4000] ;  /* 0x00400000c5e8783b */ /* 0x000fe60000000200 */
[C---:B------:R-:W-:Y:S06]  /*8a00*/  HMMA.16816.F32 R136, R160.reuse, R236, R136 ;  /* 0x000000eca088723c */ /* 0x040fec0000001888 */
[C---:B------:R-:W-:Y:S06]  /*8a10*/  HMMA.16816.F32 R176, R160.reuse, R156, R176 ;  /* 0x0000009ca0b0723c */ /* 0x040fec00000018b0 */
[----:B------:R-:W-:Y:S01]  /*8a20*/  HMMA.16816.F32 R172, R160, R158, R172 ;  /* 0x0000009ea0ac723c */ /* 0x000fe200000018ac */
[----:B------:R-:W-:Y:S05]  /*8a30*/  LDSM.16.M88.4 R156, [R201+0xf800] ;  /* 0x00f80000c99c783b */ /* 0x000fea0000000200 */
[----:B---3--:R-:W-:Y:S06]  /*8a40*/  HMMA.16816.F32 R12, R20, R16, R12 ;  /* 0x00000010140c723c */ /* 0x008fec000000180c */
[C---:B------:R-:W-:Y:S01]  /*8a50*/  HMMA.16816.F32 R236, R160.reuse, R238, R148 ;  /* 0x000000eea0ec723c */ /* 0x040fe20000001894 */
[----:B------:R-:W-:Y:S05]  /*8a60*/  LDSM.16.M88.4 R148, [R188+0x2000] ;  /* 0x00200000bc94783b */ /* 0x000fea0000000200 */
[C---:B------:R-:W-:Y:S06]  /*8a70*/  HMMA.16816.F32 R168, R160.reuse, R152, R168 ;  /* 0x00000098a0a8723c */ /* 0x040fec00000018a8 */
[----:B------:R-:W-:Y:S01]  /*8a80*/  HMMA.16816.F32 R164, R160, R154, R164 ;  /* 0x0000009aa0a4723c */ /* 0x000fe200000018a4 */
[----:B------:R-:W-:Y:S04]  /*8a90*/  LDSM.16.M88.4 R160, [R202+0x8000] ;  /* 0x00800000caa0783b */ /* 0x000fe80000000200 */
[----:B------:R-:W-:Y:S01]  /*8aa0*/  LDSM.16.M88.4 R152, [R195+0xe800] ;  /* 0x00e80000c398783b */ /* 0x000fe20000000200 */
[----:B------:R-:W-:Y:S03]  /*8ab0*/  HMMA.16816.F32 R24, R20, R18, R24 ;  /* 0x000000121418723c */ /* 0x000fe60000001818 */
[----:B------:R-:W3:Y:S03]  /*8ac0*/  LDSM.16.M88.4 R16, [R201+0xf000] ;  /* 0x00f00000c910783b */ /* 0x000ee60000000200 */
[C---:B------:R-:W-:Y:S06]  /*8ad0*/  HMMA.16816.F32 R136, R144.reuse, R140, R136 ;  /* 0x0000008c9088723c */ /* 0x040fec0000001888 */
[C---:B-1----:R-:W-:Y:S06]  /*8ae0*/  HMMA.16816.F32 R176, R144.reuse, R220, R176 ;  /* 0x000000dc90b0723c */ /* 0x042fec00000018b0 */
[----:B------:R-:W-:Y:S01]  /*8af0*/  HMMA.16816.F32 R172, R144, R222, R172 ;  /* 0x000000de90ac723c */ /* 0x000fe200000018ac */
[----:B------:R-:W-:Y:S05]  /*8b00*/  LDSM.16.M88.4 R220, [R184] ;  /* 0x00000000b8dc783b */ /* 0x000fea0000000200 */
[----:B------:R-:W-:Y:S06]  /*8b10*/  HMMA.16816.F32 R12, R8, R4, R12 ;  /* 0x00000004080c723c */ /* 0x000fec000000180c */
[C---:B------:R-:W-:Y:S01]  /*8b20*/  HMMA.16816.F32 R236, R144.reuse, R142, R236 ;  /* 0x0000008e90ec723c */ /* 0x040fe200000018ec */
[----:B------:R-:W-:Y:S05]  /*8b30*/  LDSM.16.M88.4 R140, [R201+0x10000] ;  /* 0x01000000c98c783b */ /* 0x000fea0000000200 */
[C---:B--2---:R-:W-:Y:S06]  /*8b40*/  HMMA.16816.F32 R168, R144.reuse, R228, R168 ;  /* 0x000000e490a8723c */ /* 0x044fec00000018a8 */
[----:B------:R-:W-:Y:S01]  /*8b50*/  HMMA.16816.F32 R164, R144, R230, R164 ;  /* 0x000000e690a4723c */ /* 0x000fe200000018a4 */
[----:B------:R-:W-:Y:S04]  /*8b60*/  LDSM.16.M88.4 R228, [R200+0x8000] ;  /* 0x00800000c8e4783b */ /* 0x000fe80000000200 */
[----:B------:R-:W-:Y:S01]  /*8b70*/  LDSM.16.M88.4 R144, [R188+0x2800] ;  /* 0x00280000bc90783b */ /* 0x000fe20000000200 */
[----:B------:R-:W-:Y:S03]  /*8b80*/  HMMA.16816.F32 R24, R8, R6, R24 ;  /* 0x000000060818723c */ /* 0x000fe60000001818 */
[----:B------:R-:W1:Y:S03]  /*8b90*/  LDSM.16.M88.4 R4, [R185] ;  /* 0x00000000b904783b */ /* 0x000e660000000200 */
[C---:B------:R-:W-:Y:S06]  /*8ba0*/  HMMA.16816.F32 R136, R32.reuse, R28, R136 ;  /* 0x0000001c2088723c */ /* 0x040fec0000001888 */
[C---:B---3--:R-:W-:Y:S06]  /*8bb0*/  HMMA.16816.F32 R176, R32.reuse, R16, R176 ;  /* 0x0000001020b0723c */ /* 0x048fec00000018b0 */
[C---:B------:R-:W-:Y:S01]  /*8bc0*/  HMMA.16816.F32 R172, R32.reuse, R18, R172 ;  /* 0x0000001220ac723c */ /* 0x040fe200000018ac */
[----:B------:R-:W2:Y:S05]  /*8bd0*/  LDSM.16.M88.4 R16, [R195+0xf000] ;  /* 0x00f00000c310783b */ /* 0x000eaa0000000200 */
        /* <DEDUP_REMOVED lines=9> */
[C---:B------:R-:W-:Y:S06]  /*8c70*/  HMMA.16816.F32 R136, R20.reuse, R224, R136 ;  /* 0x000000e01488723c */ /* 0x040fec0000001888 */
[C---:B-1----:R-:W-:Y:S06]  /*8c80*/  HMMA.16816.F32 R176, R20.reuse, R4, R176 ;  /* 0x0000000414b0723c */ /* 0x042fec00000018b0 */
[C---:B------:R-:W-:Y:S01]  /*8c90*/  HMMA.16816.F32 R172, R20.reuse, R6, R172 ;  /* 0x0000000614ac723c */ /* 0x040fe200000018ac */
[----:B------:R-:W1:Y:S05]  /*8ca0*/  LDSM.16.M88.4 R4, [R188+0x3000] ;  /* 0x00300000bc04783b */ /* 0x000e6a0000000200 */
[C---:B------:R-:W-:Y:S01]  /*8cb0*/  HMMA.16816.F32 R236, R20.reuse, R226, R236 ;  /* 0x000000e214ec723c */ /* 0x040fe200000018ec */
[----:B------:R-:W4:Y:S05]  /*8cc0*/  LDSM.16.M88.4 R224, [R198+0x8000] ;  /* 0x00800000c6e0783b */ /* 0x000f2a0000000200 */
[C---:B------:R-:W-:Y:S06]  /*8cd0*/  HMMA.16816.F32 R168, R20.reuse, R220, R168 ;  /* 0x000000dc14a8723c */ /* 0x040fec00000018a8 */
[----:B------:R-:W-:Y:S01]  /*8ce0*/  HMMA.16816.F32 R164, R20, R222, R164 ;  /* 0x000000de14a4723c */ /* 0x000fe200000018a4 */
[----:B------:R-:W-:Y:S04]  /*8cf0*/  LDSM.16.M88.4 R220, [R197+0x8000] ;  /* 0x00800000c5dc783b */ /* 0x000fe80000000200 */
[----:B------:R-:W-:Y:S01]  /*8d00*/  LDSM.16.M88.4 R20, [R182] ;  /* 0x00000000b614783b */ /* 0x000fe20000000200 */
[----:B------:R-:W-:Y:S06]  /*8d10*/  HMMA.16816.F32 R12, R160, R140, R12 ;  /* 0x0000008ca00c723c */ /* 0x000fec000000180c */
[----:B------:R-:W-:Y:S06]  /*8d20*/  HMMA.16816.F32 R136, R8, R152, R136 ;  /* 0x000000980888723c */ /* 0x000fec0000001888 */
[----:B------:R-:W-:Y:S01]  /*8d30*/  HMMA.16816.F32 R24, R160, R142, R24 ;  /* 0x0000008ea018723c */ /* 0x000fe20000001818 */
[----:B------:R-:W5:Y:S05]  /*8d40*/  LDSM.16.M88.4 R140, [R188+0x3800] ;  /* 0x00380000bc8c783b */ /* 0x000f6a0000000200 */
[C---:B--2---:R-:W-:Y:S06]  /*8d50*/  HMMA.16816.F32 R176, R8.reuse, R16, R176 ;  /* 0x0000001008b0723c */ /* 0x044fec00000018b0 */
[C---:B------:R-:W-:Y:S01]  /*8d60*/  HMMA.16816.F32 R172, R8.reuse, R18, R172 ;  /* 0x0000001208ac723c */ /* 0x040fe200000018ac */
[----:B------:R-:W-:Y:S05]  /*8d70*/  LDSM.16.M88.4 R16, [R201+0x11800] ;  /* 0x01180000c910783b */ /* 0x000fea0000000200 */
[C---:B------:R-:W-:Y:S01]  /*8d80*/  HMMA.16816.F32 R236, R8.reuse, R154, R236 ;  /* 0x0000009a08ec723c */ /* 0x040fe200000018ec */
[----:B------:R-:W-:Y:S05]  /*8d90*/  LDSM.16.M88.4 R152, [R188+0x4000] ;  /* 0x00400000bc98783b */ /* 0x000fea0000000200 */
[C---:B---3--:R-:W-:Y:S06]  /*8da0*/  HMMA.16816.F32 R168, R8.reuse, R148, R168 ;  /* 0x0000009408a8723c */ /* 0x048fec00000018a8 */
[----:B------:R-:W-:Y:S01]  /*8db0*/  HMMA.16816.F32 R164, R8, R150, R164 ;  /* 0x0000009608a4723c */ /* 0x000fe200000018a4 */
[----:B------:R-:W2:Y:S05]  /*8dc0*/  LDSM.16.M88.4 R8, [R201+0x11000] ;  /* 0x01100000c908783b */ /* 0x000eaa0000000200 */
[----:B------:R-:W-:Y:S06]  /*8dd0*/  HMMA.16816.F32 R12, R228, R28, R12 ;  /* 0x0000001ce40c723c */ /* 0x000fec000000180c */
[C---:B------:R-:W-:Y:S06]  /*8de0*/  HMMA.16816.F32 R136, R232.reuse, R144, R136 ;  /* 0x00000090e888723c */ /* 0x040fec0000001888 */
[C---:B-1----:R-:W-:Y:S06]  /*8df0*/  HMMA.16816.F32 R176, R232.reuse, R4, R176 ;  /* 0x00000004e8b0723c */ /* 0x042fec00000018b0 */
[----:B------:R-:W-:Y:S01]  /*8e00*/  HMMA.16816.F32 R172, R232, R6, R172 ;  /* 0x00000006e8ac723c */ /* 0x000fe200000018ac */
[----:B------:R-:W1:Y:S05]  /*8e10*/  LDSM.16.M88.4 R4, [R181] ;  /* 0x00000000b504783b */ /* 0x000e6a0000000200 */
[----:B----4-:R-:W-:Y:S06]  /*8e20*/  HMMA.16816.F32 R12, R224, R156, R12 ;  /* 0x0000009ce00c723c */ /* 0x010fec000000180c */
[C---:B------:R-:W-:Y:S06]  /*8e30*/  HMMA.16816.F32 R236, R232.reuse, R146, R236 ;  /* 0x00000092e8ec723c */ /* 0x040fec00000018ec */
[----:B-----5:R-:W-:Y:S06]  /*8e40*/  HMMA.16816.F32 R168, R232, R140, R168 ;  /* 0x0000008ce8a8723c */ /* 0x020fec00000018a8 */
[----:B------:R-:W-:Y:S06]  /*8e50*/  HMMA.16816.F32 R136, R160, R32, R136 ;  /* 0x00000020a088723c */ /* 0x000fec0000001888 */
[----:B------:R-:W-:Y:S01]  /*8e60*/  HMMA.16816.F32 R164, R232, R142, R164 ;  /* 0x0000008ee8a4723c */ /* 0x000fe200000018a4 */
[----:B------:R-:W3:Y:S05]  /*8e70*/  LDSM.16.M88.4 R140, [R180] ;  /* 0x00000000b48c783b */ /* 0x000eea0000000200 */
[C---:B--2---:R-:W-:Y:S06]  /*8e80*/  HMMA.16816.F32 R176, R160.reuse, R8, R176 ;  /* 0x00000008a0b0723c */ /* 0x044fec00000018b0 */
[----:B------:R-:W-:Y:S01]  /*8e90*/  HMMA.16816.F32 R172, R160, R10, R172 ;  /* 0x0000000aa0ac723c */ /* 0x000fe200000018ac */
[----:B------:R-:W-:Y:S05]  /*8ea0*/  LDSM.16.M88.4 R8, [R195+0x11000] ;  /* 0x01100000c308783b */ /* 0x000fea0000000200 */
[----:B------:R-:W-:Y:S01]  /*8eb0*/  HMMA.16816.F32 R24, R228, R30, R24 ;  /* 0x0000001ee418723c */ /* 0x000fe20000001818 */
[----:B------:R-:W2:Y:S05]  /*8ec0*/  LDSM.16.M88.4 R28, [R195+0x10800] ;  /* 0x01080000c31c783b */ /* 0x000eaa0000000200 */
[----:B------:R-:W-:Y:S06]  /*8ed0*/  HMMA.16816.F32 R12, R220, R152, R12 ;  /* 0x00000098dc0c723c */ /* 0x000fec000000180c */
[C---:B------:R-:W-:Y:S01]  /*8ee0*/  HMMA.16816.F32 R236, R160.reuse, R34, R236 ;  /* 0x00000022a0ec723c */ /* 0x040fe200000018ec */
[----:B------:R-:W-:Y:S05]  /*8ef0*/  LDSM.16.M88.4 R32, [R188+0x4800] ;  /* 0x00480000bc20783b */ /* 0x000fea0000000200 */
[----:B------:R-:W-:Y:S06]  /*8f00*/  HMMA.16816.F32 R168, R160, R16, R168 ;  /* 0x00000010a0a8723c */ /* 0x000fec00000018a8 */
[C---:B------:R-:W-:Y:S06]  /*8f10*/  HMMA.16816.F32 R136, R228.reuse, R20, R136 ;  /* 0x00000014e488723c */ /* 0x040fec0000001888 */
[C---:B-1----:R-:W-:Y:S01]  /*8f20*/  HMMA.16816.F32 R176, R228.reuse, R4, R176 ;  /* 0x00000004e4b0723c */ /* 0x042fe200000018b0 */
[----:B------:R-:W-:Y:S01]  /*8f30*/  FMUL.FTZ R13, R13, UR8 ;  /* 0x000000080d0d7c20 */ /* 0x000fe20008410000 */
[----:B------:R-:W-:Y:S01]  /*8f40*/  FMUL.FTZ R14, R14, UR8 ;  /* 0x000000080e0e7c20 */ /* 0x000fe20008410000 */
[----:B------:R-:W-:Y:S01]  /*8f50*/  FMUL.FTZ R3, R12, UR8 ;  /* 0x000000080c037c20 */ /* 0x000fe20008410000 */
[----:B------:R-:W-:Y:S01]  /*8f60*/  IMAD.U32 R21, RZ, RZ, UR24 ;  /* 0x00000018ff157e24 */ /* 0x000fe2000f8e00ff */
[----:B------:R-:W-:Y:S01]  /*8f70*/  MUFU.TANH R16, R13 ;  /* 0x0000000d00107308 */ /* 0x000fe20000002400 */
[----:B------:R-:W-:Y:S01]  /*8f80*/  HMMA.16816.F32 R172, R228, R6, R172 ;  /* 0x00000006e4ac723c */ /* 0x000fe200000018ac */
[----:B------:R-:W1:Y:S01]  /*8f90*/  LDSM.16.M88.4 R4, [R195+0x11800] ;  /* 0x01180000c304783b */ /* 0x000e620000000200 */
[----:B------:R-:W-:-:S04]  /*8fa0*/  IMAD R21, R21, 0x40, R214 ;  /* 0x0000004015157824 */ /* 0x000fc800078e02d6 */
[----:B------:R-:W-:Y:S01]  /*8fb0*/  HMMA.16816.F32 R236, R228, R22, R236 ;  /* 0x00000016e4ec723c */ /* 0x000fe200000018ec */
[----:B------:R4:W5:Y:S01]  /*8fc0*/  MUFU.TANH R17, R14 ;  /* 0x0000000e00117308 */ /* 0x0009620000002400 */
[C---:B------:R-:W-:Y:S02]  /*8fd0*/  ISETP.GE.AND P6, PT, R21.reuse, R210, PT ;  /* 0x000000d21500720c */ /* 0x040fe40003fc6270 */
[C---:B------:R-:W-:Y:S02]  /*8fe0*/  ISETP.GE.AND P1, PT, R21.reuse, R208, PT ;  /* 0x000000d01500720c */ /* 0x040fe40003f26270 */
[----:B------:R-:W-:Y:S01]  /*8ff0*/  HMMA.16816.F32 R164, R160, R18, R164 ;  /* 0x00000012a0a4723c */ /* 0x000fe200000018a4 */
[C---:B------:R-:W-:Y:S02]  /*9000*/  ISETP.LT.OR P6, PT, R21.reuse, R211, P6 ;  /* 0x000000d31500720c */ /* 0x040fe400037c1670 */
[----:B------:R-:W5:Y:S01]  /*9010*/  MUFU.TANH R3, R3 ;  /* 0x0000000300037308 */ /* 0x000f620000002400 */
[----:B------:R-:W-:-:S02]  /*9020*/  ISETP.LT.OR P1, PT, R21, R209, P1 ;  /* 0x000000d11500720c */ /* 0x000fc40000f21670 */
[----:B---3--:R-:W-:Y:S01]  /*9030*/  HMMA.16816.F32 R168, R228, R140, R168 ;  /* 0x0000008ce4a8723c */ /* 0x008fe200000018a8 */
[----:B------:R-:W-:Y:S02]  /*9040*/  FMUL.FTZ R18, R15, UR8 ;  /* 0x000000080f127c20 */ /* 0x000fe40008410000 */
[----:B----4-:R-:W3:Y:S03]  /*9050*/  LDSM.16.M88.4 R12, [R188+0x5000] ;  /* 0x00500000bc0c783b */ /* 0x010ee60000000200 */
[C---:B------:R-:W-:Y:S01]  /*9060*/  HMMA.16816.F32 R24, R224.reuse, R158, R24 ;  /* 0x0000009ee018723c */ /* 0x040fe20000001818 */
[----:B------:R-:W4:Y:S05]  /*9070*/  MUFU.TANH R18, R18 ;  /* 0x0000001200127308 */ /* 0x000f2a0000002400 */
[C---:B--2---:R-:W-:Y:S06]  /*9080*/  HMMA.16816.F32 R136, R224.reuse, R28, R136 ;  /* 0x0000001ce088723c */ /* 0x044fec0000001888 */
[C---:B------:R-:W-:Y:S06]  /*9090*/  HMMA.16816.F32 R176, R224.reuse, R8, R176 ;  /* 0x00000008e0b0723c */ /* 0x040fec00000018b0 */
[----:B------:R-:W-:Y:S01]  /*90a0*/  HMMA.16816.F32 R236, R224, R30, R236 ;  /* 0x0000001ee0ec723c */ /* 0x000fe200000018ec */
[----:B------:R-:W-:-:S02]  /*90b0*/  VIADD R9, R21, 0x9 ;  /* 0x0000000915097836 */ /* 0x000fc40000000000 */
[----:B------:R-:W-:-:S03]  /*90c0*/  VIADD R8, R21, 0x10 ;  /* 0x0000001015087836 */ /* 0x000fc60000000000 */
[----:B-1----:R-:W-:Y:S01]  /*90d0*/  HMMA.16816.F32 R168, R224, R4, R168 ;  /* 0x00000004e0a8723c */ /* 0x002fe200000018a8 */
[----:B------:R-:W-:-:S04]  /*90e0*/  ISETP.GE.AND P2, PT, R9, R210, PT ;  /* 0x000000d20900720c */ /* 0x000fc80003f46270 */
[----:B------:R-:W-:Y:S01]  /*90f0*/  ISETP.LT.OR P2, PT, R9, R211, P2 ;  /* 0x000000d30900720c */ /* 0x000fe20001741670 */
[----:B------:R-:W-:Y:S01]  /*9100*/  HMMA.16816.F32 R24, R220, R154, R24 ;  /* 0x0000009adc18723c */ /* 0x000fe20000001818 */
[C---:B------:R-:W-:Y:S02]  /*9110*/  VIADD R4, R21.reuse, 0x1 ;  /* 0x0000000115047836 */ /* 0x040fe40000000000 */
[----:B------:R-:W-:-:S03]  /*9120*/  VIADD R5, R21, 0x8 ;  /* 0x0000000815057836 */ /* 0x000fc60000000000 */
[----:B------:R-:W-:Y:S01]  /*9130*/  HMMA.16816.F32 R136, R220, R32, R136 ;  /* 0x00000020dc88723c */ /* 0x000fe20000001888 */
[C---:B------:R-:W-:Y:S02]  /*9140*/  ISETP.GE.AND P4, PT, R4.reuse, R210, PT ;  /* 0x000000d20400720c */ /* 0x040fe40003f86270 */
[C---:B------:R-:W-:Y:S02]  /*9150*/  ISETP.GE.AND P5, PT, R4.reuse, R208, PT ;  /* 0x000000d00400720c */ /* 0x040fe40003fa6270 */
[C---:B------:R-:W-:Y:S01]  /*9160*/  ISETP.LT.OR P4, PT, R4.reuse, R211, P4 ;  /* 0x000000d30400720c */ /* 0x040fe20002781670 */
[----:B------:R-:W-:Y:S01]  /*9170*/  HMMA.16816.F32 R172, R224, R10, R172 ;  /* 0x0000000ae0ac723c */ /* 0x000fe200000018ac */
[----:B------:R-:W-:Y:S02]  /*9180*/  ISETP.LT.OR P5, PT, R4, R209, P5 ;  /* 0x000000d10400720c */ /* 0x000fe40002fa1670 */
[----:B-----5:R-:W-:Y:S02]  /*9190*/  FSEL R4, R17, -INF , !P1 ;  /* 0xff80000011047808 */ /* 0x020fe40004800000 */
[----:B------:R-:W-:Y:S01]  /*91a0*/  FSEL R16, R16, -INF , !P4 ;  /* 0xff80000010107808 */ /* 0x000fe20006000000 */
[----:B---3--:R-:W-:Y:S01]  /*91b0*/  HMMA.16816.F32 R176, R220, R12, R176 ;  /* 0x0000000cdcb0723c */ /* 0x008fe200000018b0 */
[----:B------:R-:W-:-:S02]  /*91c0*/  ISETP.GE.AND P1, PT, R8, R210, PT ;  /* 0x000000d20800720c */ /* 0x000fc40003f26270 */
[CC--:B------:R-:W-:Y:S02]  /*91d0*/  ISETP.GE.AND P4, PT, R8.reuse, R208.reuse, PT ;  /* 0x000000d00800720c */ /* 0x0c0fe40003f86270 */
[----:B------:R-:W-:Y:S01]  /*91e0*/  ISETP.LT.OR P1, PT, R8, R211, P1 ;  /* 0x000000d30800720c */ /* 0x000fe20000f21670 */
[----:B------:R-:W-:Y:S01]  /*91f0*/  HMMA.16816.F32 R236, R220, R34, R236 ;  /* 0x00000022dcec723c */ /* 0x000fe200000018ec */
[----:B------:R-:W-:Y:S01]  /*9200*/  FSEL R12, R3, -INF , !P6 ;  /* 0xff800000030c7808 */ /* 0x000fe20007000000 */
[----:B------:R-:W-:Y:S01]  /*9210*/  FMUL.FTZ R19, R24, UR8 ;  /* 0x0000000818137c20 */ /* 0x000fe20008410000 */
[----:B------:R-:W-:Y:S01]  /*9220*/  ISETP.GE.AND P6, PT, R9, R208, PT ;  /* 0x000000d00900720c */ /* 0x000fe20003fc6270 */
[----:B------:R-:W-:Y:S01]  /*9230*/  FMUL.FTZ R23, R27, UR8 ;  /* 0x000000081b177c20 */ /* 0x000fe20008410000 */
[-C--:B------:R-:W-:Y:S01]  /*9240*/  ISETP.LT.OR P4, PT, R8, R209.reuse, P4 ;  /* 0x000000d10800720c */ /* 0x080fe20002781670 */
[----:B------:R-:W-:Y:S01]  /*9250*/  HMMA.16816.F32 R164, R228, R142, R164 ;  /* 0x0000008ee4a4723c */ /* 0x000fe200000018a4 */
[----:B------:R-:W-:Y:S01]  /*9260*/  ISETP.LT.OR P6, PT, R9, R209, P6 ;  /* 0x000000d10900720c */ /* 0x000fe200037c1670 */
[----:B------:R-:W-:Y:S01]  /*9270*/  FMUL.FTZ R24, R136, UR8 ;  /* 0x0000000888187c20 */ /* 0x000fe20008410000 */
[----:B------:R-:W1:Y:S01]  /*9280*/  LDSM.16.M88.4 R8, [R188+0x5800] ;  /* 0x00580000bc08783b */ /* 0x000e620000000200 */
[----:B------:R-:W-:Y:S01]  /*9290*/  FMUL.FTZ R22, R26, UR8 ;  /* 0x000000081a167c20 */ /* 0x000fe20008410000 */
[----:B------:R-:W-:Y:S01]  /*92a0*/  MUFU.TANH R23, R23 ;  /* 0x0000001700177308 */ /* 0x000fe20000002400 */
[----:B------:R-:W-:Y:S01]  /*92b0*/  HMMA.16816.F32 R172, R220, R14, R172 ;  /* 0x0000000edcac723c */ /* 0x000fe200000018ac */
[----:B------:R-:W-:Y:S01]  /*92c0*/  FMUL.FTZ R20, R25, UR8 ;  /* 0x0000000819147c20 */ /* 0x000fe20008410000 */
[----:B------:R-:W-:Y:S01]  /*92d0*/  ISETP.GE.AND P3, PT, R5, R210, PT ;  /* 0x000000d20500720c */ /* 0x000fe20003f66270 */
[----:B------:R-:W-:Y:S01]  /*92e0*/  FMUL.FTZ R139, R139, UR8 ;  /* 0x000000088b8b7c20 */ /* 0x000fe20008410000 */
[----:B------:R-:W-:Y:S01]  /*92f0*/  ISETP.GE.AND P0, PT, R5, R208, PT ;  /* 0x000000d00500720c */ /* 0x000fe20003f06270 */
[----:B------:R-:W-:Y:S01]  /*9300*/  VIADD R13, R21, 0x11 ;  /* 0x00000011150d7836 */ /* 0x000fe20000000000 */
[C---:B------:R-:W-:Y:S01]  /*9310*/  ISETP.LT.OR P3, PT, R5.reuse, R211, P3 ;  /* 0x000000d30500720c */ /* 0x040fe20001f61670 */
[----:B------:R-:W2:Y:S01]  /*9320*/  MUFU.TANH R24, R24 ;  /* 0x0000001800187308 */ /* 0x000ea20000002400 */
[----:B------:R-:W-:Y:S01]  /*9330*/  ISETP.LT.OR P0, PT, R5, R209, P0 ;  /* 0x000000d10500720c */ /* 0x000fe20000701670 */
[----:B------:R-:W-:-:S02]  /*9340*/  VIADD R15, R21, 0x18 ;  /* 0x00000018150f7836 */ /* 0x000fc40000000000 */
[----:B------:R-:W-:Y:S01]  /*9350*/  FMUL.FTZ R179, R179, UR8 ;  /* 0x00000008b3b37c20 */ /* 0x000fe20008410000 */
[----:B------:R-:W-:Y:S01]  /*9360*/  FMUL.FTZ R32, R137, UR8 ;  /* 0x0000000889207c20 */ /* 0x000fe20008410000 */
[----:B------:R-:W-:Y:S01]  /*9370*/  FMUL.FTZ R30, R236, UR8 ;  /* 0x00000008ec1e7c20 */ /* 0x000fe20008410000 */
[----:B------:R-:W-:Y:S01]  /*9380*/  FMUL.FTZ R26, R238, UR8 ;  /* 0x00000008ee1a7c20 */ /* 0x000fe20008410000 */
[----:B------:R-:W-:Y:S01]  /*9390*/  FMUL.FTZ R3, R239, UR8 ;  /* 0x00000008ef037c20 */ /* 0x000fe20008410000 */
[----:B------:R-:W3:Y:S01]  /*93a0*/  MUFU.TANH R22, R22 ;  /* 0x0000001600167308 */ /* 0x000ee20000002400 */
[----:B------:R-:W-:Y:S01]  /*93b0*/  FMUL.FTZ R28, R237, UR8 ;  /* 0x00000008ed1c7c20 */ /* 0x000fe20008410000 */
[----:B------:R-:W-:Y:S01]  /*93c0*/  FMUL.FTZ R25, R138, UR8 ;  /* 0x000000088a197c20 */ /* 0x000fe20008410000 */
[----:B------:R-:W-:Y:S01]  /*93d0*/  HMMA.16816.F32 R164, R224, R6, R164 ;  /* 0x00000006e0a4723c */ /* 0x000fe200000018a4 */
[----:B------:R-:W-:Y:S01]  /*93e0*/  FMUL.FTZ R146, R177, UR8 ;  /* 0x00000008b1927c20 */ /* 0x000fe20008410000 */
[----:B------:R-:W-:Y:S01]  /*93f0*/  FMUL.FTZ R178, R178, UR8 ;  /* 0x00000008b2b27c20 */ /* 0x000fe20008410000 */
[----:B----4-:R-:W-:Y:S01]  /*9400*/  FSEL R18, R18, -INF , !P5 ;  /* 0xff80000012127808 */ /* 0x010fe20006800000 */
[----:B------:R-:W-:Y:S01]  /*9410*/  FMUL.FTZ R176, R176, UR8 ;  /* 0x00000008b0b07c20 */ /* 0x000fe20008410000 */
[----:B------:R-:W4:Y:S01]  /*9420*/  MUFU.TANH R19, R19 ;  /* 0x0000001300137308 */ /* 0x000f220000002400 */
[----:B--2---:R-:W-:Y:S01]  /*9430*/  FSEL R34, R24, -INF , !P1 ;  /* 0xff80000018227808 */ /* 0x004fe20004800000 */
[----:B------:R-:W-:Y:S01]  /*9440*/  VIADD R7, R21, 0x19 ;  /* 0x0000001915077836 */ /* 0x000fe20000000000 */
[----:B------:R-:W-:Y:S01]  /*9450*/  FSEL R6, R23, -INF , !P6 ;  /* 0xff80000017067808 */ /* 0x000fe20007000000 */
[----:B------:R-:W-:Y:S01]  /*9460*/  FMUL.FTZ R172, R172, UR8 ;  /* 0x00000008acac7c20 */ /* 0x000fe20008410000 */
[----:B------:R-:W-:Y:S01]  /*9470*/  FMUL.FTZ R144, R173, UR8 ;  /* 0x00000008ad907c20 */ /* 0x000fe20008410000 */
[----:B------:R-:W-:Y:S01]  /*9480*/  FMUL.FTZ R174, R174, UR8 ;  /* 0x00000008aeae7c20 */ /* 0x000fe20008410000 */
[C---:B------:R-:W-:Y:S01]  /*9490*/  ISETP.GE.AND P6, PT, R7.reuse, R210, PT ;  /* 0x000000d20700720c */ /* 0x040fe20003fc6270 */
[----:B------:R-:W2:Y:S01]  /*94a0*/  MUFU.TANH R20, R20 ;  /* 0x0000001400147308 */ /* 0x000ea20000002400 */
[----:B------:R-:W-:Y:S01]  /*94b0*/  ISETP.GE.AND P1, PT, R7, R208, PT ;  /* 0x000000d00700720c */ /* 0x000fe20003f26270 */
[----:B------:R-:W-:Y:S01]  /*94c0*/  FMUL.FTZ R175, R175, UR8 ;  /* 0x00000008afaf7c20 */ /* 0x000fe20008410000 */
[----:B---3--:R-:W-:Y:S01]  /*94d0*/  FSEL R14, R22, -INF , !P0 ;  /* 0xff800000160e7808 */ /* 0x008fe20004000000 */
[----:B------:R-:W-:-:S04]  /*94e0*/  DEPBAR.LE SB0, 0x0 ;  /* 0x000080000000791a */ /* 0x000fc80000000000 */
[----:B------:R-:W3:Y:S01]  /*94f0*/  MUFU.TANH R30, R30 ;  /* 0x0000001e001e7308 */ /* 0x000ee20000002400 */
[C---:B------:R-:W-:Y:S01]  /*9500*/  ISETP.LT.OR P6, PT, R7.reuse, R211, P6 ;  /* 0x000000d30700720c */ /* 0x040fe200037c1670 */
[C---:B-1----:R-:W-:Y:S01]  /*9510*/  HMMA.16816.F32 R168, R220.reuse, R8, R168 ;  /* 0x00000008dca8723c */ /* 0x042fe200000018a8 */
[----:B------:R-:W-:Y:S02]  /*9520*/  ISETP.LT.OR P1, PT, R7, R209, P1 ;  /* 0x000000d10700720c */ /* 0x000fe40000f21670 */
[----:B------:R-:W-:Y:S02]  /*9530*/  ISETP.GE.AND P0, PT, R15, R210, PT ;  /* 0x000000d20f00720c */ /* 0x000fe40003f06270 */
[----:B----4-:R-:W-:Y:S01]  /*9540*/  FSEL R136, R19, -INF , !P3 ;  /* 0xff80000013887808 */ /* 0x010fe20005800000 */
[----:B------:R-:W1:Y:S01]  /*9550*/  MUFU.TANH R5, R139 ;  /* 0x0000008b00057308 */ /* 0x000e620000002400 */
[----:B--2---:R-:W-:Y:S01]  /*9560*/  FSEL R138, R20, -INF , !P2 ;  /* 0xff800000148a7808 */ /* 0x004fe20005000000 */
[----:B------:R-:W-:Y:S01]  /*9570*/  VIADD R8, R21, 0x21 ;  /* 0x0000002115087836 */ /* 0x000fe20000000000 */
[-C--:B------:R-:W-:Y:S01]  /*9580*/  ISETP.GE.AND P3, PT, R13, R208.reuse, PT ;  /* 0x000000d00d00720c */ /* 0x080fe20003f66270 */
[----:B------:R-:W-:Y:S01]  /*9590*/  VIADD R9, R21, 0x28 ;  /* 0x0000002815097836 */ /* 0x000fe20000000000 */
[C---:B------:R-:W-:Y:S01]  /*95a0*/  ISETP.GE.AND P2, PT, R15.reuse, R208, PT ;  /* 0x000000d00f00720c */ /* 0x040fe20003f46270 */
[----:B------:R-:W-:Y:S01]  /*95b0*/  HMMA.16816.F32 R164, R220, R10, R164 ;  /* 0x0000000adca4723c */ /* 0x000fe200000018a4 */
[----:B------:R-:W-:Y:S01]  /*95c0*/  ISETP.LT.OR P0, PT, R15, R211, P0 ;  /* 0x000000d30f00720c */ /* 0x000fe20000701670 */
[----:B------:R-:W2:Y:S01]  /*95d0*/  MUFU.TANH R26, R26 ;  /* 0x0000001a001a7308 */ /* 0x000ea20000002400 */
[----:B------:R-:W-:-:S02]  /*95e0*/  ISETP.LT.OR P3, PT, R13, R209, P3 ;  /* 0x000000d10d00720c */ /* 0x000fc40001f61670 */
[-C--:B------:R-:W-:Y:S02]  /*95f0*/  ISETP.LT.OR P2, PT, R15, R209.reuse, P2 ;  /* 0x000000d10f00720c */ /* 0x080fe40001741670 */
[----:B---3--:R-:W-:Y:S02]  /*9600*/  FSEL R30, R30, -INF , !P0 ;  /* 0xff8000001e1e7808 */ /* 0x008fe40004000000 */
[C---:B------:R-:W-:Y:S01]  /*9610*/  ISETP.GE.AND P0, PT, R8.reuse, R208, PT ;  /* 0x000000d00800720c */ /* 0x040fe20003f06270 */
[----:B------:R-:W3:Y:S01]  /*9620*/  MUFU.TANH R3, R3 ;  /* 0x0000000300037308 */ /* 0x000ee20000002400 */
[----:B-1----:R-:W-:Y:S01]  /*9630*/  FSEL R20, R5, -INF , !P3 ;  /* 0xff80000005147808 */ /* 0x002fe20005800000 */
[----:B------:R-:W-:Y:S01]  /*9640*/  VIADD R5, R21, 0x30 ;  /* 0x0000003015057836 */ /* 0x000fe20000000000 */
[-C--:B------:R-:W-:Y:S01]  /*9650*/  ISETP.GE.AND P3, PT, R8, R210.reuse, PT ;  /* 0x000000d20800720c */ /* 0x080fe20003f66270 */
[----:B------:R-:W-:Y:S01]  /*9660*/  FMUL.FTZ R168, R168, UR8 ;  /* 0x00000008a8a87c20 */ /* 0x000fe20008410000 */
[----:B------:R-:W-:Y:S01]  /*9670*/  ISETP.LT.OR P0, PT, R8, R209, P0 ;  /* 0x000000d10800720c */ /* 0x000fe20000701670 */
[----:B------:R-:W-:Y:S01]  /*9680*/  FMUL.FTZ R162, R170, UR8 ;  /* 0x00000008aaa27c20 */ /* 0x000fe20008410000 */
[-C--:B------:R-:W-:Y:S01]  /*9690*/  ISETP.GE.AND P5, PT, R13, R210.reuse, PT ;  /* 0x000000d20d00720c */ /* 0x080fe20003fa6270 */
[----:B------:R-:W1:Y:S01]  /*96a0*/  MUFU.TANH R7, R179 ;  /* 0x000000b300077308 */ /* 0x000e620000002400 */
[----:B--2---:R-:W-:Y:S01]  /*96b0*/  FSEL R26, R26, -INF , !P2 ;  /* 0xff8000001a1a7808 */ /* 0x004fe20005000000 */
[----:B------:R-:W-:Y:S01]  /*96c0*/  FMUL.FTZ R160, R171, UR8 ;  /* 0x00000008aba07c20 */ /* 0x000fe20008410000 */
[----:B------:R-:W-:-:S02]  /*96d0*/  ISETP.GE.AND P2, PT, R9, R210, PT ;  /* 0x000000d20900720c */ /* 0x000fc40003f46270 */
[-C--:B------:R-:W-:Y:S01]  /*96e0*/  ISETP.LT.OR P3, PT, R8, R211.reuse, P3 ;  /* 0x000000d30800720c */ /* 0x080fe20001f61670 */
[----:B------:R-:W-:Y:S01]  /*96f0*/  VIADD R8, R21, 0x29 ;  /* 0x0000002915087836 */ /* 0x000fe20000000000 */
[-C--:B------:R-:W-:Y:S01]  /*9700*/  ISETP.LT.OR P2, PT, R9, R211.reuse, P2 ;  /* 0x000000d30900720c */ /* 0x080fe20001741670 */
[----:B------:R-:W2:Y:S01]  /*9710*/  MUFU.TANH R226, R172 ;  /* 0x000000ac00e27308 */ /* 0x000ea20000002400 */
[----:B---3--:R-:W-:Y:S01]  /*9720*/  FSEL R24, R3, -INF , !P1 ;  /* 0xff80000003187808 */ /* 0x008fe20004800000 */
[----:B------:R-:W-:Y:S01]  /*9730*/  VIADD R3, R21, 0x31 ;  /* 0x0000003115037836 */ /* 0x000fe20000000000 */
[----:B------:R-:W-:Y:S01]  /*9740*/  ISETP.LT.OR P5, PT, R13, R211, P5 ;  /* 0x000000d30d00720c */ /* 0x000fe20002fa1670 */
[----:B------:R-:W-:Y:S01]  /*9750*/  VIADD R13, R21, 0x20 ;  /* 0x00000020150d7836 */ /* 0x000fe20000000000 */
[----:B------:R-:W-:Y:S01]  /*9760*/  ISETP.GE.AND P1, PT, R8, R210, PT ;  /* 0x000000d20800720c */ /* 0x000fe20003f26270 */
[----:B------:R-:W-:Y:S01]  /*9770*/  FMUL.FTZ R158, R166, UR8 ;  /* 0x00000008a69e7c20 */ /* 0x000fe20008410000 */
[----:B------:R-:W-:Y:S01]  /*9780*/  FMUL.FTZ R156, R167, UR8 ;  /* 0x00000008a79c7c20 */ /* 0x000fe20008410000 */
[----:B------:R-:W3:Y:S01]  /*9790*/  MUFU.TANH R28, R28 ;  /* 0x0000001c001c7308 */ /* 0x000ee20000002400 */
[----:B-1----:R-:W-:-:S02]  /*97a0*/  FSEL R220, R7, -INF , !P0 ;  /* 0xff80000007dc7808 */ /* 0x002fc40004000000 */
[----:B------:R-:W-:Y:S02]  /*97b0*/  FMNMX.FTZ R7, R2, R12, !PT ;  /* 0x0000000c02077209 */ /* 0x000fe40007810000 */
[C---:B------:R-:W-:Y:S02]  /*97c0*/  ISETP.GE.AND P0, PT, R3.reuse, R210, PT ;  /* 0x000000d20300720c */ /* 0x040fe40003f06270 */
[----:B------:R-:W-:Y:S01]  /*97d0*/  FMNMX.FTZ R7, R16, R7, !PT ;  /* 0x0000000710077209 */ /* 0x000fe20007810000 */
[----:B------:R-:W1:Y:S01]  /*97e0*/  MUFU.TANH R32, R32 ;  /* 0x0000002000207308 */ /* 0x000e620000002400 */
[----:B--2---:R-:W-:Y:S02]  /*97f0*/  FSEL R226, R226, -INF , !P2 ;  /* 0xff800000e2e27808 */ /* 0x004fe40005000000 */
[C---:B------:R-:W-:Y:S02]  /*9800*/  ISETP.GE.AND P2, PT, R3.reuse, R208, PT ;  /* 0x000000d00300720c */ /* 0x040fe40003f46270 */
[----:B------:R-:W-:-:S02]  /*9810*/  ISETP.LT.OR P0, PT, R3, R211, P0 ;  /* 0x000000d30300720c */ /* 0x000fc40000701670 */
[----:B------:R-:W-:Y:S01]  /*9820*/  ISETP.LT.OR P2, PT, R3, R209, P2 ;  /* 0x000000d10300720c */ /* 0x000fe20001741670 */
[----:B------:R-:W2:Y:S01]  /*9830*/  MUFU.TANH R144, R144 ;  /* 0x0000009000907308 */ /* 0x000ea20000002400 */
[----:B---3--:R-:W-:Y:S01]  /*9840*/  FSEL R28, R28, -INF , !P6 ;  /* 0xff8000001c1c7808 */ /* 0x008fe20007000000 */
[----:B------:R-:W-:Y:S01]  /*9850*/  VIADD R3, R21, 0x38 ;  /* 0x0000003815037836 */ /* 0x000fe20000000000 */
[----:B------:R-:W-:Y:S01]  /*9860*/  ISETP.GE.AND P6, PT, R9, R208, PT ;  /* 0x000000d00900720c */ /* 0x000fe20003fc6270 */
[----:B------:R-:W-:Y:S01]  /*9870*/  VIADD R21, R21, 0x39 ;  /* 0x0000003915157836 */ /* 0x000fe20000000000 */
[----:B------:R-:W-:Y:S02]  /*9880*/  FMNMX.FTZ R7, R136, R7, !PT ;  /* 0x0000000788077209 */ /* 0x000fe40007810000 */
[----:B------:R-:W-:Y:S01]  /*9890*/  ISETP.LT.OR P6, PT, R9, R209, P6 ;  /* 0x000000d10900720c */ /* 0x000fe200037c1670 */
[----:B------:R-:W3:Y:S01]  /*98a0*/  MUFU.TANH R218, R174 ;  /* 0x000000ae00da7308 */ /* 0x000ee20000002400 */
[----:B-1----:R-:W-:-:S02]  /*98b0*/  FSEL R32, R32, -INF , !P5 ;  /* 0xff80000020207808 */ /* 0x002fc40006800000 */
[CC--:B------:R-:W-:Y:S02]  /*98c0*/  ISETP.GE.AND P5, PT, R13.reuse, R208.reuse, PT ;  /* 0x000000d00d00720c */ /* 0x0c0fe40003fa6270 */
[----:B------:R-:W-:Y:S02]  /*98d0*/  ISETP.LT.OR P1, PT, R8, R211, P1 ;  /* 0x000000d30800720c */ /* 0x000fe40000f21670 */
[----:B------:R-:W-:Y:S01]  /*98e0*/  ISETP.LT.OR P5, PT, R13, R209, P5 ;  /* 0x000000d10d00720c */ /* 0x000fe20002fa1670 */
[----:B------:R-:W1:Y:S01]  /*98f0*/  MUFU.TANH R146, R146 ;  /* 0x0000009200927308 */ /* 0x000e620000002400 */
[----:B------:R-:W-:Y:S02]  /*9900*/  FMNMX.FTZ R7, R138, R7, !PT ;  /* 0x000000078a077209 */ /* 0x000fe40007810000 */
[----:B--2---:R-:W-:Y:S02]  /*9910*/  FSEL R144, R144, -INF , !P1 ;  /* 0xff80000090907808 */ /* 0x004fe40004800000 */
[----:B------:R-:W-:-:S02]  /*9920*/  ISETP.GE.AND P1, PT, R3, R208, PT ;  /* 0x000000d00300720c */ /* 0x000fc40003f26270 */
[----:B------:R-:W-:Y:S01]  /*9930*/  FMNMX.FTZ R7, R34, R7, !PT ;  /* 0x0000000722077209 */ /* 0x000fe20007810000 */
[----:B------:R-:W2:Y:S01]  /*9940*/  MUFU.TANH R224, R178 ;  /* 0x000000b200e07308 */ /* 0x000ea20000002400 */
[----:B---3--:R-:W-:Y:S02]  /*9950*/  FSEL R218, R218, -INF , !P6 ;  /* 0xff800000dada7808 */ /* 0x008fe40007000000 */
[C---:B------:R-:W-:Y:S02]  /*9960*/  ISETP.GE.AND P6, PT, R3.reuse, R210, PT ;  /* 0x000000d20300720c */ /* 0x040fe40003fc6270 */
[C---:B------:R-:W-:Y:S02]  /*9970*/  ISETP.LT.OR P1, PT, R3.reuse, R209, P1 ;  /* 0x000000d10300720c */ /* 0x040fe40000f21670 */
[----:B------:R-:W-:Y:S01]  /*9980*/  ISETP.LT.OR P6, PT, R3, R211, P6 ;  /* 0x000000d30300720c */ /* 0x000fe200037c1670 */
[----:B------:R-:W3:Y:S01]  /*9990*/  MUFU.TANH R25, R25 ;  /* 0x0000001900197308 */ /* 0x000ee20000002400 */
[----:B-1----:R-:W-:-:S02]  /*99a0*/  FSEL R146, R146, -INF , !P3 ;  /* 0xff80000092927808 */ /* 0x002fc40005800000 */
[C---:B------:R-:W-:Y:S02]  /*99b0*/  ISETP.GE.AND P3, PT, R5.reuse, R208, PT ;  /* 0x000000d00500720c */ /* 0x040fe40003f66270 */
[----:B------:R-:W-:Y:S02]  /*99c0*/  FMNMX.FTZ R3, R0, R4, !PT ;  /* 0x0000000400037209 */ /* 0x000fe40007810000 */
[C---:B------:R-:W-:Y:S01]  /*99d0*/  ISETP.LT.OR P3, PT, R5.reuse, R209, P3 ;  /* 0x000000d10500720c */ /* 0x040fe20001f61670 */
[----:B------:R-:W1:Y:S01]  /*99e0*/  MUFU.TANH R228, R176 ;  /* 0x000000b000e47308 */ /* 0x000e620000002400 */
[----:B--2---:R-:W-:Y:S02]  /*99f0*/  FSEL R224, R224, -INF , !P5 ;  /* 0xff800000e0e07808 */ /* 0x004fe40006800000 */
[----:B------:R-:W-:Y:S02]  /*9a00*/  ISETP.GE.AND P5, PT, R5, R210, PT ;  /* 0x000000d20500720c */ /* 0x000fe40003fa6270 */
[----:B------:R-:W-:-:S02]  /*9a10*/  FMNMX.FTZ R7, R32, R7, !PT ;  /* 0x0000000720077209 */ /* 0x000fc40007810000 */
[----:B------:R-:W-:Y:S01]  /*9a20*/  ISETP.LT.OR P5, PT, R5, R211, P5 ;  /* 0x000000d30500720c */ /* 0x000fe20002fa1670 */
[----:B------:R-:W-:Y:S01]  /*9a30*/  FMUL.FTZ R5, R169, UR8 ;  /* 0x00000008a9057c20 */ /* 0x000fe20008410000 */
[----:B---3--:R-:W-:Y:S01]  /*9a40*/  FSEL R22, R25, -INF , !P4 ;  /* 0xff80000019167808 */ /* 0x008fe20006000000 */
[----:B------:R-:W2:Y:S01]  /*9a50*/  MUFU.TANH R168, R168 ;  /* 0x000000a800a87308 */ /* 0x000ea20000002400 */
[C---:B------:R-:W-:Y:S02]  /*9a60*/  ISETP.GE.AND P4, PT, R13.reuse, R210, PT ;  /* 0x000000d20d00720c */ /* 0x040fe40003f86270 */
[----:B------:R-:W-:Y:S02]  /*9a70*/  FMNMX.FTZ R3, R18, R3, !PT ;  /* 0x0000000312037209 */ /* 0x000fe40007810000 */
[----:B------:R-:W-:Y:S02]  /*9a80*/  ISETP.LT.OR P4, PT, R13, R211, P4 ;  /* 0x000000d30d00720c */ /* 0x000fe40002781670 */
[----:B------:R-:W-:Y:S01]  /*9a90*/  FMNMX.FTZ R7, R30, R7, !PT ;  /* 0x000000071e077209 */ /* 0x000fe20007810000 */
[----:B------:R-:W3:Y:S01]  /*9aa0*/  MUFU.TANH R5, R5 ;  /* 0x0000000500057308 */ /* 0x000ee20000002400 */
[----:B-1----:R-:W-:-:S02]  /*9ab0*/  FSEL R228, R228, -INF , !P4 ;  /* 0xff800000e4e47808 */ /* 0x002fc40006000000 */
[----:B------:R-:W-:Y:S02]  /*9ac0*/  ISETP.GE.AND P4, PT, R8, R208, PT ;  /* 0x000000d00800720c */ /* 0x000fe40003f86270 */
[----:B------:R-:W-:Y:S02]  /*9ad0*/  FMNMX.FTZ R3, R14, R3, !PT ;  /* 0x000000030e037209 */ /* 0x000fe40007810000 */
[----:B------:R-:W-:Y:S01]  /*9ae0*/  FMNMX.FTZ R7, R28, R7, !PT ;  /* 0x000000071c077209 */ /* 0x000fe20007810000 */
[----:B------:R-:W-:Y:S01]  /*9af0*/  MUFU.TANH R216, R175 ;  /* 0x000000af00d87308 */ /* 0x000fe20000002400 */
[----:B------:R-:W-:Y:S01]  /*9b00*/  ISETP.LT.OR P4, PT, R8, R209, P4 ;  /* 0x000000d10800720c */ /* 0x000fe20002781670 */
[----:B------:R-:W-:Y:S01]  /*9b10*/  FMUL.FTZ R8, R164, UR8 ;  /* 0x00000008a4087c20 */ /* 0x000fe20008410000 */
[----:B------:R-:W-:Y:S01]  /*9b20*/  FMNMX.FTZ R3, R6, R3, !PT ;  /* 0x0000000306037209 */ /* 0x000fe20007810000 */
[----:B------:R-:W-:Y:S01]  /*9b30*/  FMUL.FTZ R164, R165, UR8 ;  /* 0x00000008a5a47c20 */ /* 0x000fe20008410000 */
[----:B------:R-:W-:-:S02]  /*9b40*/  FMNMX.FTZ R7, R228, R7, !PT ;  /* 0x00000007e4077209 */ /* 0x000fc40007810000 */
[----:B------:R-:W-:Y:S01]  /*9b50*/  FMNMX.FTZ R3, R22, R3, !PT ;  /* 0x0000000316037209 */ /* 0x000fe20007810000 */
[----:B------:R-:W1:Y:S01]  /*9b60*/  MUFU.TANH R166, R8 ;  /* 0x0000000800a67308 */ /* 0x000e620000002400 */
[----:B------:R-:W-:Y:S02]  /*9b70*/  FMNMX.FTZ R7, R146, R7, !PT ;  /* 0x0000000792077209 */ /* 0x000fe40007810000 */
[----:B------:R-:W-:Y:S02]  /*9b80*/  FMNMX.FTZ R3, R20, R3, !PT ;  /* 0x0000000314037209 */ /* 0x000fe40007810000 */
[----:B------:R-:W-:Y:S02]  /*9b90*/  FMNMX.FTZ R7, R226, R7, !PT ;  /* 0x00000007e2077209 */ /* 0x000fe40007810000 */
[----:B--2---:R-:W-:Y:S01]  /*9ba0*/  FSEL R170, R168, -INF , !P5 ;  /* 0xff800000a8aa7808 */ /* 0x004fe20006800000 */
[----:B------:R-:W2:Y:S01]  /*9bb0*/  MUFU.TANH R164, R164 ;  /* 0x000000a400a47308 */ /* 0x000ea20000002400 */
[----:B------:R-:W-:-:S02]  /*9bc0*/  FMNMX.FTZ R3, R26, R3, !PT ;  /* 0x000000031a037209 */ /* 0x000fc40007810000 */
[----:B------:R-:W-:Y:S02]  /*9bd0*/  FMNMX.FTZ R7, R144, R7, !PT ;  /* 0x0000000790077209 */ /* 0x000fe40007810000 */
[----:B---3--:R-:W-:Y:S02]  /*9be0*/  FSEL R168, R5, -INF , !P0 ;  /* 0xff80000005a87808 */ /* 0x008fe40004000000 */
[----:B------:R-:W-:Y:S01]  /*9bf0*/  PLOP3.LUT P0, PT, PT, PT, UP0, 0x80, 0x0 ;  /* 0x000000000000781c */ /* 0x000fe20003f0f008 */
[----:B------:R-:W3:Y:S01]  /*9c00*/  MUFU.TANH R162, R162 ;  /* 0x000000a200a27308 */ /* 0x000ee20000002400 */
[----:B------:R-:W-:Y:S02]  /*9c10*/  FMNMX.FTZ R3, R24, R3, !PT ;  /* 0x0000000318037209 */ /* 0x000fe40007810000 */
[----:B------:R-:W-:Y:S02]  /*9c20*/  ISETP.GE.AND P5, PT, R21, R210, PT ;  /* 0x000000d21500720c */ /* 0x000fe40003fa6270 */
[----:B------:R-:W-:-:S02]  /*9c30*/  FMNMX.FTZ R5, R170, R7, !PT ;  /* 0x00000007aa057209 */ /* 0x000fc40007810000 */
[----:B------:R-:W-:Y:S01]  /*9c40*/  FMNMX.FTZ R3, R224, R3, !PT ;  /* 0x00000003e0037209 */ /* 0x000fe20007810000 */
[----:B------:R-:W4:Y:S01]  /*9c50*/  MUFU.TANH R160, R160 ;  /* 0x000000a000a07308 */ /* 0x000f220000002400 */
[----:B------:R-:W-:Y:S01]  /*9c60*/  BAR.SYNC.DEFER_BLOCKING 0x0 ;  /* 0x0000000000007b1d */ /* 0x000fe20000010000 */
[----:B------:R-:W-:Y:S02]  /*9c70*/  ISETP.LT.OR P5, PT, R21, R211, P5 ;  /* 0x000000d31500720c */ /* 0x000fe40002fa1670 */
[----:B-1----:R-:W-:Y:S02]  /*9c80*/  FSEL R166, R166, -INF , !P6 ;  /* 0xff800000a6a67808 */ /* 0x002fe40007000000 */
[----:B------:R-:W-:Y:S02]  /*9c90*/  FMNMX.FTZ R5, R168, R5, !PT ;  /* 0x00000005a8057209 */ /* 0x000fe40007810000 */
[----:B------:R-:W1:Y:S01]  /*9ca0*/  MUFU.TANH R158, R158 ;  /* 0x0000009e009e7308 */ /* 0x000e620000002400 */
[----:B------:R-:W-:-:S02]  /*9cb0*/  FMNMX.FTZ R3, R220, R3, !PT ;  /* 0x00000003dc037209 */ /* 0x000fc40007810000 */
[----:B--2---:R-:W-:Y:S02]  /*9cc0*/  FSEL R164, R164, -INF , !P5 ;  /* 0xff800000a4a47808 */ /* 0x004fe40006800000 */
[----:B------:R-:W-:Y:S02]  /*9cd0*/  FMNMX.FTZ R7, R166, R5, !PT ;  /* 0x00000005a6077209 */ /* 0x000fe40007810000 */
[----:B------:R-:W-:Y:S01]  /*9ce0*/  FMNMX.FTZ R5, R218, R3, !PT ;  /* 0x00000003da057209 */ /* 0x000fe20007810000 */
[----:B------:R-:W2:Y:S01]  /*9cf0*/  MUFU.TANH R156, R156 ;  /* 0x0000009c009c7308 */ /* 0x000ea20000002400 */
[----:B------:R-:W-:Y:S02]  /*9d00*/  FSEL R216, R216, -INF , !P4 ;  /* 0xff800000d8d87808 */ /* 0x000fe40006000000 */
[----:B------:R-:W-:Y:S01]  /*9d10*/  FMNMX.FTZ R3, R164, R7, !PT ;  /* 0x00000007a4037209 */ /* 0x000fe20007810000 */
[----:B---34-:R-:W-:Y:S06]  /*9d20*/  @!P0 BRA `(.L_x_342) ;  /* 0x0000000000688947 */ /* 0x018fec0003800000 */
        /* <DEDUP_REMOVED lines=26> */
.L_x_342:
[----:B------:R-:W-:Y:S01]  /*9ed0*/  FSEL R162, R162, -INF , !P3 ;  /* 0xff800000a2a27808 */ /* 0x000fe20005800000 */
[----:B------:R-:W4:Y:S01]  /*9ee0*/  SHFL.BFLY PT, R8, R3, 0x2, 0x1f ;  /* 0x0c401f0003087f89 */ /* 0x000f2200000e0000 */
[----:B------:R-:W-:Y:S02]  /*9ef0*/  FMNMX.FTZ R5, R216, R5, !PT ;  /* 0x00000005d8057209 */ /* 0x000fe40007810000 */
[C---:B------:R-:W-:Y:S01]  /*9f00*/  ISETP.GE.AND P0, PT, R21.reuse, R208, PT ;  /* 0x000000d01500720c */ /* 0x040fe20003f06270 */
[----:B------:R-:W-:Y:S01]  /*9f10*/  LDSM.16.MT88.4 R140, [R192+0x16000] ;  /* 0x01600000c08c783b */ /* 0x000fe20000004200 */
[----:B------:R-:W-:Y:S02]  /*9f20*/  FSEL R160, R160, -INF , !P2 ;  /* 0xff800000a0a07808 */ /* 0x000fe40005000000 */
[----:B------:R-:W-:Y:S02]  /*9f30*/  FMNMX.FTZ R5, R162, R5, !PT ;  /* 0x00000005a2057209 */ /* 0x000fe40007810000 */
[----:B------:R-:W-:-:S02]  /*9f40*/  ISETP.LT.OR P0, PT, R21, R209, P0 ;  /* 0x000000d11500720c */ /* 0x000fc40000701670 */
[----:B-1----:R-:W-:Y:S02]  /*9f50*/  FSEL R158, R158, -INF , !P1 ;  /* 0xff8000009e9e7808 */ /* 0x002fe40004800000 */
[----:B------:R-:W-:Y:S02]  /*9f60*/  FMNMX.FTZ R5, R160, R5, !PT ;  /* 0x00000005a0057209 */ /* 0x000fe40007810000 */
[----:B--2---:R-:W-:Y:S02]  /*9f70*/  FSEL R156, R156, -INF , !P0 ;  /* 0xff8000009c9c7808 */ /* 0x004fe40004000000 */
[----:B------:R-:W-:-:S04]  /*9f80*/  FMNMX.FTZ R5, R158, R5, !PT ;  /* 0x000000059e057209 */ /* 0x000fc80007810000 */
[----:B---3--:R-:W-:Y:S02]  /*9f90*/  FMNMX.FTZ R10, R156, R5, !PT ;  /* 0x000000059c0a7209 */ /* 0x008fe40007810000 */
[----:B----4-:R-:W-:-:S03]  /*9fa0*/  FMNMX.FTZ R7, R3, R8, !PT ;  /* 0x0000000803077209 */ /* 0x010fc60007810000 */
[----:B------:R-:W1:Y:S04]  /*9fb0*/  SHFL.BFLY PT, R5, R10, 0x2, 0x1f ;  /* 0x0c401f000a057f89 */ /* 0x000e6800000e0000 */
[----:B------:R-:W2:Y:S01]  /*9fc0*/  SHFL.BFLY PT, R132, R7, 0x1, 0x1f ;  /* 0x0c201f0007847f89 */ /* 0x000ea200000e0000 */
[----:B-1----:R-:W-:Y:S02]  /*9fd0*/  FMNMX.FTZ R8, R10, R5, !PT ;  /* 0x000000050a087209 */ /* 0x002fe40007810000 */
[----:B--2---:R-:W-:-:S03]  /*9fe0*/  FMNMX.FTZ R132, R7, R132, !PT ;  /* 0x0000008407847209 */ /* 0x004fc60007810000 */
[----:B------:R-:W1:Y:S01]  /*9ff0*/  SHFL.BFLY PT, R3, R8, 0x1, 0x1f ;  /* 0x0c201f0008037f89 */ /* 0x000e6200000e0000 */
        /* <DEDUP_REMOVED lines=14> */
[----:B-1----:R-:W-:Y:S01]  /*a0e0*/  FMNMX.FTZ R3, R8, R3, !PT ;  /* 0x0000000308037209 */ /* 0x002fe20007810000 */
[--C-:B------:R-:W-:Y:S01]  /*a0f0*/  FFMA.FTZ R167, R228, UR9, -R157.reuse ;  /* 0x00000009e4a77c23 */ /* 0x100fe2000801089d */
        /* <DEDUP_REMOVED lines=11> */
[----:B------:R-:W-:Y:S01]  /*a1b0*/  FFMA.FTZ R157, R164, UR9, -R157 ;  /* 0x00000009a49d7c23 */ /* 0x000fe2000801089d */
[----:B------:R-:W-:Y:S01]  /*a1c0*/  MUFU.EX2 R152, R152 ;  /* 0x0000009800987308 */ /* 0x000fe20000000800 */
[----:B------:R-:W-:Y:S01]  /*a1d0*/  FFMA.FTZ R150, R4, UR9, -R155 ;  /* 0x0000000904967c23 */ /* 0x000fe2000801089b */
[----:B------:R-:W-:Y:S01]  /*a1e0*/  FADD.FTZ R4, R2, -R5 ;  /* 0x8000000502047221 */ /* 0x000fe20000010000 */
[----:B------:R-:W-:Y:S01]  /*a1f0*/  FSEL R5, R3, RZ, P0 ;  /* 0x000000ff03057208 */ /* 0x000fe20000000000 */
[--C-:B------:R-:W-:Y:S01]  /*a200*/  FFMA.FTZ R2, R6, UR9, -R155.reuse ;  /* 0x0000000906027c23 */ /* 0x100fe2000801089b */
[--C-:B------:R-:W-:Y:S01]  /*a210*/  FFMA.FTZ R148, R18, UR9, -R155.reuse ;  /* 0x0000000912947c23 */ /* 0x100fe2000801089b */
[----:B------:R-:W-:Y:S01]  /*a220*/  FMUL.FTZ R153, R4, UR9 ;  /* 0x0000000904997c20 */ /* 0x000fe20008410000 */
[----:B------:R-:W-:Y:S01]  /*a230*/  FFMA.FTZ R133, R14, UR9, -R155 ;  /* 0x000000090e857c23 */ /* 0x000fe2000801089b */
[----:B------:R-:W-:Y:S01]  /*a240*/  FADD.FTZ R5, R0, -R5 ;  /* 0x8000000500057221 */ /* 0x000fe20000010000 */
[----:B------:R-:W2:Y:S01]  /*a250*/  MUFU.EX2 R149, R149 ;  /* 0x0000009500957308 */ /* 0x000ea20000000800 */
[----:B-1----:R-:W-:Y:S01]  /*a260*/  F2FP.F16.F32.PACK_AB R8, R151, R154 ;  /* 0x0000009a9708723e */ /* 0x002fe200000000ff */
[----:B------:R-:W-:Y:S01]  /*a270*/  LDSM.16.MT88.4 R12, [R196+0x12000] ;  /* 0x01200000c40c783b */ /* 0x000fe20000004200 */
[----:B------:R-:W-:Y:S01]  /*a280*/  FMUL.FTZ R0, R5, UR9 ;  /* 0x0000000905007c20 */ /* 0x000fe20008410000 */
[--C-:B------:R-:W-:Y:S01]  /*a290*/  FFMA.FTZ R165, R26, UR9, -R155.reuse ;  /* 0x000000091aa57c23 */ /* 0x100fe2000801089b */
[--C-:B------:R-:W-:Y:S01]  /*a2a0*/  FFMA.FTZ R178, R24, UR9, -R155.reuse ;  /* 0x0000000918b27c23 */ /* 0x100fe2000801089b */
[----:B------:R-:W1:Y:S01]  /*a2b0*/  LDSM.16.MT88.4 R4, [R194+0x12000] ;  /* 0x01200000c204783b */ /* 0x000e620000004200 */
[--C-:B------:R-:W-:Y:S01]  /*a2c0*/  FFMA.FTZ R163, R22, UR9, -R155.reuse ;  /* 0x0000000916a37c23 */ /* 0x100fe2000801089b */
[----:B------:R-:W-:Y:S01]  /*a2d0*/  MUFU.EX2 R150, R150 ;  /* 0x0000009600967308 */ /* 0x000fe20000000800 */
[--C-:B------:R-:W-:Y:S01]  /*a2e0*/  FFMA.FTZ R176, R20, UR9, -R155.reuse ;  /* 0x0000000914b07c23 */ /* 0x100fe2000801089b */
[----:B------:R-:W3:Y:S01]  /*a2f0*/  LDSM.16.MT88.4 R16, [R193+0x12000] ;  /* 0x01200000c110783b */ /* 0x000ee20000004200 */
[--C-:B------:R-:W-:Y:S01]  /*a300*/  FFMA.FTZ R171, R224, UR9, -R155.reuse ;  /* 0x00000009e0ab7c23 */ /* 0x100fe2000801089b */
[--C-:B------:R-:W-:Y:S01]  /*a310*/  FFMA.FTZ R220, R220, UR9, -R155.reuse ;  /* 0x00000009dcdc7c23 */ /* 0x100fe2000801089b */
[--C-:B------:R-:W-:Y:S01]  /*a320*/  FFMA.FTZ R173, R218, UR9, -R155.reuse ;  /* 0x00000009daad7c23 */ /* 0x100fe2000801089b */
[----:B------:R-:W-:Y:S01]  /*a330*/  LDSM.16.MT88.4 R24, [R196+0x14800] ;  /* 0x01480000c418783b */ /* 0x000fe20000004200 */
[--C-:B------:R-:W-:Y:S01]  /*a340*/  FFMA.FTZ R216, R216, UR9, -R155.reuse ;  /* 0x00000009d8d87c23 */ /* 0x100fe2000801089b */
[----:B------:R-:W4:Y:S01]  /*a350*/  MUFU.EX2 R148, R148 ;  /* 0x0000009400947308 */ /* 0x000f220000000800 */
[----:B--2---:R-:W-:Y:S01]  /*a360*/  F2FP.F16.F32.PACK_AB R10, R149, R152 ;  /* 0x00000098950a723e */ /* 0x004fe200000000ff */
[----:B------:R-:W-:Y:S01]  /*a370*/  LDSM.16.MT88.4 R20, [R194+0x12800] ;  /* 0x01280000c214783b */ /* 0x000fe20000004200 */
[--C-:B------:R-:W-:Y:S01]  /*a380*/  FFMA.FTZ R162, R162, UR9, -R155.reuse ;  /* 0x00000009a2a27c23 */ /* 0x100fe2000801089b */
[--C-:B------:R-:W-:Y:S01]  /*a390*/  FFMA.FTZ R177, R160, UR9, -R155.reuse ;  /* 0x00000009a0b17c23 */ /* 0x100fe2000801089b */
[--C-:B------:R-:W-:Y:S01]  /*a3a0*/  FFMA.FTZ R158, R158, UR9, -R155.reuse ;  /* 0x000000099e9e7c23 */ /* 0x100fe2000801089b */
[----:B------:R-:W-:Y:S01]  /*a3b0*/  LDSM.16.MT88.4 R28, [R192+0x12800] ;  /* 0x01280000c01c783b */ /* 0x000fe20000004200 */
[----:B------:R-:W-:Y:S01]  /*a3c0*/  FFMA.FTZ R155, R156, UR9, -R155 ;  /* 0x000000099c9b7c23 */ /* 0x000fe2000801089b */
[----:B------:R-:W-:Y:S02]  /*a3d0*/  MUFU.EX2 R133, R133 ;  /* 0x0000008500857308 */ /* 0x000fe40000000800 */
[----:B------:R-:W-:Y:S06]  /*a3e0*/  LDSM.16.MT88.4 R144, [R192+0x16800] ;  /* 0x01680000c090783b */ /* 0x000fec0000004200 */
[----:B------:R-:W2:Y:S01]  /*a3f0*/  MUFU.EX2 R2, R2 ;  /* 0x0000000200027308 */ /* 0x000ea20000000800 */
[----:B----4-:R-:W-:-:S07]  /*a400*/  F2FP.F16.F32.PACK_AB R9, R148, R150 ;  /* 0x000000969409723e */ /* 0x010fce00000000ff */
[----:B------:R-:W4:Y:S08]  /*a410*/  MUFU.EX2 R153, R153 ;  /* 0x0000009900997308 */ /* 0x000f300000000800 */
[----:B------:R-:W5:Y:S01]  /*a420*/  MUFU.EX2 R0, R0 ;  /* 0x0000000000007308 */ /* 0x000f620000000800 */
[----:B--2---:R-:W-:-:S07]  /*a430*/  F2FP.F16.F32.PACK_AB R11, R2, R133 ;  /* 0x00000085020b723e */ /* 0x004fce00000000ff */
[----:B------:R-:W-:Y:S01]  /*a440*/  MUFU.EX2 R159, R159 ;  /* 0x0000009f009f7308 */ /* 0x000fe20000000800 */
[-C--:B----4-:R-:W-:Y:S01]  /*a450*/  FMUL.FTZ R120, R120, R153.reuse ;  /* 0x0000009978787220 */ /* 0x090fe20000410000 */
[-C--:B------:R-:W-:Y:S01]  /*a460*/  FMUL.FTZ R121, R121, R153.reuse ;  /* 0x0000009979797220 */ /* 0x080fe20000410000 */
[-C--:B------:R-:W-:Y:S01]  /*a470*/  FMUL.FTZ R116, R116, R153.reuse ;  /* 0x0000009974747220 */ /* 0x080fe20000410000 */
[-C--:B------:R-:W-:Y:S01]  /*a480*/  FMUL.FTZ R117, R117, R153.reuse ;  /* 0x0000009975757220 */ /* 0x080fe20000410000 */
[-C--:B------:R-:W-:Y:S01]  /*a490*/  FMUL.FTZ R128, R128, R153.reuse ;  /* 0x0000009980807220 */ /* 0x080fe20000410000 */
[-C--:B------:R-:W-:Y:S01]  /*a4a0*/  FMUL.FTZ R129, R129, R153.reuse ;  /* 0x0000009981817220 */ /* 0x080fe20000410000 */
[-C--:B------:R-:W-:Y:S01]  /*a4b0*/  FMUL.FTZ R124, R124, R153.reuse ;  /* 0x000000997c7c7220 */ /* 0x080fe20000410000 */
[-C--:B------:R-:W-:Y:S01]  /*a4c0*/  FMUL.FTZ R125, R125, R153.reuse ;  /* 0x000000997d7d7220 */ /* 0x080fe20000410000 */
[-C--:B-----5:R-:W-:Y:S01]  /*a4d0*/  FMUL.FTZ R122, R122, R0.reuse ;  /* 0x000000007a7a7220 */ /* 0x0a0fe20000410000 */
        /* <DEDUP_REMOVED lines=31> */
[C---:B---3--:R-:W-:Y:S01]  /*a6d0*/  HMMA.16816.F32 R112, R8.reuse, R16, R112 ;  /* 0x000000100870723c */ /* 0x048fe20000001870 */
        /* <DEDUP_REMOVED lines=257> */
.L_x_340:
        /* <DEDUP_REMOVED lines=13> */
[----:B------:R-:W-:Y:S01]  /*b7c0*/  ULDC UR4, c[0x0][0x2ec] ;  /* 0x0000bb0000047ab9 */ /* 0x000fe20000000800 */
[----:B------:R-:W-:Y:S01]  /*b7d0*/  ULDC.64 UR6, c[0x0][0x218] ;  /* 0x0000860000067ab9 */ /* 0x000fe20000000a00 */
[----:B------:R-:W-:Y:S01]  /*b7e0*/  ULDC.64 UR10, c[0x0][0x220] ;  /* 0x00008800000a7ab9 */ /* 0x000fe20000000a00 */
[----:B------:R-:W-:Y:S01]  /*b7f0*/  ULDC.64 UR8, c[0x0][0x248] ;  /* 0x0000920000087ab9 */ /* 0x000fe20000000a00 */
[----:B------:R-:W-:Y:S06]  /*b800*/  BRA `(.L_x_344) ;  /* 0x0000000000687947 */ /* 0x000fec0003800000 */
.L_x_346:
        /* <DEDUP_REMOVED lines=26> */
.L_x_344:
        /* <DEDUP_REMOVED lines=19> */
[----:B------:R-:W-:Y:S04]  /*bae0*/  IMAD R3, R3, 0x40, R214 ;  /* 0x0000004003037824 */ /* 0x000fe800078e02d6 */
[----:B------:R-:W-:Y:S01]  /*baf0*/  LDGSTS.E.BYPASS.LTC128B.128 [R203+0x14000], desc[UR20][R220.64+0x80] ;  /* 0x14000080dccb7fae */ /* 0x000fe2000b901d54 */
[C---:B------:R-:W-:Y:S01]  /*bb00*/  VIADD R216, R3.reuse, 0x8 ;  /* 0x0000000803d87836 */ /* 0x040fe20000000000 */
[C---:B------:R-:W-:Y:S04]  /*bb10*/  ISETP.GE.AND P3, PT, R3.reuse, R209, PT ;  /* 0x000000d10300720c */ /* 0x040fe80003f66270 */
[----:B------:R1:W-:Y:S01]  /*bb20*/  LDGSTS.E.BYPASS.LTC128B.128 [R203+0x16000], desc[UR20][R220.64+0x100] ;  /* 0x16000100dccb7fae */ /* 0x0003e2000b901d54 */
[CC--:B------:R-:W-:Y:S02]  /*bb30*/  ISETP.GE.AND P2, PT, R3.reuse, R211.reuse, PT ;  /* 0x000000d30300720c */ /* 0x0c0fe40003f46270 */
[C---:B------:R-:W-:Y:S03]  /*bb40*/  ISETP.GE.AND P1, PT, R216.reuse, R211, PT ;  /* 0x000000d3d800720c */ /* 0x040fe60003f26270 */
[----:B------:R-:W-:Y:S01]  /*bb50*/  LDGSTS.E.BYPASS.LTC128B.128 [R203+0x13000], desc[UR20][R218.64] ;  /* 0x13000000dacb7fae */ /* 0x000fe2000b901d54 */
[C---:B------:R-:W-:Y:S02]  /*bb60*/  ISETP.GE.AND P5, PT, R216.reuse, R209, PT ;  /* 0x000000d1d800720c */ /* 0x040fe40003fa6270 */
[C---:B------:R-:W-:Y:S03]  /*bb70*/  ISETP.GE.OR P1, PT, R216.reuse, R210, !P1 ;  /* 0x000000d2d800720c */ /* 0x040fe60004f26670 */
[----:B------:R-:W-:Y:S01]  /*bb80*/  LDGSTS.E.BYPASS.LTC128B.128 [R203+0x15000], desc[UR20][R218.64+0x80] ;  /* 0x15000080dacb7fae */ /* 0x000fe2000b901d54 */
[-C--:B------:R-:W-:Y:S01]  /*bb90*/  ISETP.GE.OR P5, PT, R216, R208.reuse, !P5 ;  /* 0x000000d0d800720c */ /* 0x080fe20006fa6670 */
[C---:B------:R-:W-:Y:S01]  /*bba0*/  VIADD R216, R3.reuse, 0x10 ;  /* 0x0000001003d87836 */ /* 0x040fe20000000000 */
[C---:B------:R-:W-:Y:S03]  /*bbb0*/  ISETP.GE.OR P3, PT, R3.reuse, R208, !P3 ;  /* 0x000000d00300720c */ /* 0x040fe60005f66670 */
[----:B------:R2:W-:Y:S01]  /*bbc0*/  LDGSTS.E.BYPASS.LTC128B.128 [R203+0x17000], desc[UR20][R218.64+0x100] ;  /* 0x17000100dacb7fae */ /* 0x0005e2000b901d54 */
[CC--:B------:R-:W-:Y:S05]  /*bbd0*/  ISETP.GE.OR P2, PT, R3.reuse, R210.reuse, !P2 ;  /* 0x000000d20300720c */ /* 0x0c0fea0005746670 */
[----:B------:R-:W-:Y:S06]  /*bbe0*/  LDSM.16.M88.4 R132, [R202] ;  /* 0x00000000ca84783b */ /* 0x000fec0000000200 */
[----:B------:R-:W3:Y:S01]  /*bbf0*/  LDSM.16.M88.4 R136, [R201+0xc000] ;  /* 0x00c00000c988783b */ /* 0x000ee20000000200 */
[C---:B-1----:R-:W-:Y:S05]  /*bc00*/  VIADD R220, R3.reuse, 0x38 ;  /* 0x0000003803dc7836 */ /* 0x042fea0000000000 */
[----:B------:R-:W1:Y:S06]  /*bc10*/  LDSM.16.M88.4 R140, [R201+0xc800] ;  /* 0x00c80000c98c783b */ /* 0x000e6c0000000200 */
[----:B------:R-:W4:Y:S01]  /*bc20*/  LDSM.16.M88.4 R144, [R201+0xd000] ;  /* 0x00d00000c990783b */ /* 0x000f220000000200 */
[C---:B--2---:R-:W-:Y:S05]  /*bc30*/  VIADD R218, R3.reuse, 0x1 ;  /* 0x0000000103da7836 */ /* 0x044fea0000000000 */
[----:B------:R-:W2:Y:S01]  /*bc40*/  LDSM.16.M88.4 R148, [R201+0xd800] ;  /* 0x00d80000c994783b */ /* 0x000ea20000000200 */
[C---:B------:R-:W-:Y:S05]  /*bc50*/  ISETP.GE.AND P6, PT, R218.reuse, R211, PT ;  /* 0x000000d3da00720c */ /* 0x040fea0003fc6270 */
[----:B------:R-:W0:Y:S01]  /*bc60*/  LDGDEPBAR ;  /* 0x00000000000079af */ /* 0x000e220000000000 */
[C---:B------:R-:W-:Y:S02]  /*bc70*/  ISETP.GE.AND P4, PT, R218.reuse, R209, PT ;  /* 0x000000d1da00720c */ /* 0x040fe40003f86270 */
[C---:B------:R-:W-:Y:S03]  /*bc80*/  ISETP.GE.OR P6, PT, R218.reuse, R210, !P6 ;  /* 0x000000d2da00720c */ /* 0x040fe600077c6670 */
[----:B------:R-:W-:Y:S01]  /*bc90*/  LDSM.16.M88.4 R152, [R200] ;  /* 0x00000000c898783b */ /* 0x000fe20000000200 */
[----:B------:R-:W-:Y:S01]  /*bca0*/  ISETP.GE.OR P4, PT, R218, R208, !P4 ;  /* 0x000000d0da00720c */ /* 0x000fe20006786670 */
[----:B------:R-:W-:Y:S04]  /*bcb0*/  VIADD R218, R3, 0x9 ;  /* 0x0000000903da7836 */ /* 0x000fe80000000000 */
[----:B------:R-:W5:Y:S01]  /*bcc0*/  LDSM.16.M88.4 R156, [R199] ;  /* 0x00000000c79c783b */ /* 0x000f620000000200 */
[CC--:B------:R-:W-:Y:S04]  /*bcd0*/  ISETP.GE.AND P0, PT, R218.reuse, R211.reuse, PT ;  /* 0x000000d3da00720c */ /* 0x0c0fe80003f06270 */
[-C--:B------:R-:W-:Y:S01]  /*bce0*/  ISETP.GE.OR P0, PT, R218, R210.reuse, !P0 ;  /* 0x000000d2da00720c */ /* 0x080fe20004706670 */
[C---:B---3--:R-:W-:Y:S01]  /*bcf0*/  HMMA.16816.F32 R4, R132.reuse, R136, RZ ;  /* 0x000000888404723c */ /* 0x048fe200000018ff */
[----:B------:R-:W3:Y:S05]  /*bd00*/  LDSM.16.M88.4 R160, [R191] ;  /* 0x00000000bfa0783b */ /* 0x000eea0000000200 */
[C---:B------:R-:W-:Y:S01]  /*bd10*/  HMMA.16816.F32 R8, R132.reuse, R138, RZ ;  /* 0x0000008a8408723c */ /* 0x040fe200000018ff */
[----:B------:R-:W3:Y:S05]  /*bd20*/  LDSM.16.M88.4 R164, [R190] ;  /* 0x00000000bea4783b */ /* 0x000eea0000000200 */
[C---:B-1----:R-:W-:Y:S01]  /*bd30*/  HMMA.16816.F32 R12, R132.reuse, R140, RZ ;  /* 0x0000008c840c723c */ /* 0x042fe200000018ff */
[----:B------:R-:W1:Y:S05]  /*bd40*/  LDSM.16.M88.4 R168, [R189] ;  /* 0x00000000bda8783b */ /* 0x000e6a0000000200 */
[C---:B------:R-:W-:Y:S01]  /*bd50*/  HMMA.16816.F32 R16, R132.reuse, R142, RZ ;  /* 0x0000008e8410723c */ /* 0x040fe200000018ff */
[----:B------:R-:W-:Y:S05]  /*bd60*/  LDSM.16.M88.4 R172, [R198] ;  /* 0x00000000c6ac783b */ /* 0x000fea0000000200 */
[C---:B----4-:R-:W-:Y:S01]  /*bd70*/  HMMA.16816.F32 R20, R132.reuse, R144, RZ ;  /* 0x000000908414723c */ /* 0x050fe200000018ff */
[----:B------:R-:W4:Y:S05]  /*bd80*/  LDSM.16.M88.4 R176, [R195+0xc000] ;  /* 0x00c00000c3b0783b */ /* 0x000f2a0000000200 */
[C---:B------:R-:W-:Y:S01]  /*bd90*/  HMMA.16816.F32 R24, R132.reuse, R146, RZ ;  /* 0x000000928418723c */ /* 0x040fe200000018ff */
[----:B------:R-:W-:Y:S05]  /*bda0*/  LDSM.16.M88.4 R136, [R195+0xd000] ;  /* 0x00d00000c388783b */ /* 0x000fea0000000200 */
[C---:B--2---:R-:W-:Y:S01]  /*bdb0*/  HMMA.16816.F32 R28, R132.reuse, R148, RZ ;  /* 0x00000094841c723c */ /* 0x044fe200000018ff */
[----:B------:R-:W-:Y:S05]  /*bdc0*/  LDSM.16.M88.4 R140, [R195+0xd800] ;  /* 0x00d80000c38c783b */ /* 0x000fea0000000200 */
[----:B------:R-:W-:Y:S01]  /*bdd0*/  HMMA.16816.F32 R32, R132, R150, RZ ;  /* 0x000000968420723c */ /* 0x000fe200000018ff */
[----:B------:R-:W2:Y:S05]  /*bde0*/  LDSM.16.M88.4 R132, [R195+0xc800] ;  /* 0x00c80000c384783b */ /* 0x000eaa0000000200 */
[C---:B-----5:R-:W-:Y:S01]  /*bdf0*/  HMMA.16816.F32 R4, R152.reuse, R156, R4 ;  /* 0x0000009c9804723c */ /* 0x060fe20000001804 */
[----:B------:R-:W-:Y:S05]  /*be00*/  LDSM.16.M88.4 R144, [R197] ;  /* 0x00000000c590783b */ /* 0x000fea0000000200 */
[C---:B------:R-:W-:Y:S01]  /*be10*/  HMMA.16816.F32 R8, R152.reuse, R158, R8 ;  /* 0x0000009e9808723c */ /* 0x040fe20000001808 */
[----:B------:R-:W5:Y:S05]  /*be20*/  LDSM.16.M88.4 R148, [R188] ;  /* 0x00000000bc94783b */ /* 0x000f6a0000000200 */
[C---:B---3--:R-:W-:Y:S01]  /*be30*/  HMMA.16816.F32 R12, R152.reuse, R160, R12 ;  /* 0x000000a0980c723c */ /* 0x048fe2000000180c */
[----:B------:R-:W-:Y:S05]  /*be40*/  LDSM.16.M88.4 R156, [R188+0x1000] ;  /* 0x00100000bc9c783b */ /* 0x000fea0000000200 */
[C---:B------:R-:W-:Y:S01]  /*be50*/  HMMA.16816.F32 R16, R152.reuse, R162, R16 ;  /* 0x000000a29810723c */ /* 0x040fe20000001810 */
[----:B------:R-:W-:Y:S05]  /*be60*/  LDSM.16.M88.4 R160, [R188+0x1800] ;  /* 0x00180000bca0783b */ /* 0x000fea0000000200 */
[C---:B------:R-:W-:Y:S06]  /*be70*/  HMMA.16816.F32 R20, R152.reuse, R164, R20 ;  /* 0x000000a49814723c */ /* 0x040fec0000001814 */
[C---:B------:R-:W-:Y:S01]  /*be80*/  HMMA.16816.F32 R24, R152.reuse, R166, R24 ;  /* 0x000000a69818723c */ /* 0x040fe20000001818 */
[----:B------:R-:W-:Y:S05]  /*be90*/  LDSM.16.M88.4 R164, [R202+0x4000] ;  /* 0x00400000caa4783b */ /* 0x000fea0000000200 */
[C---:B-1----:R-:W-:Y:S06]  /*bea0*/  HMMA.16816.F32 R28, R152.reuse, R168, R28 ;  /* 0x000000a8981c723c */ /* 0x042fec000000181c */
[----:B------:R-:W-:Y:S01]  /*beb0*/  HMMA.16816.F32 R32, R152, R170, R32 ;  /* 0x000000aa9820723c */ /* 0x000fe20000001820 */
[----:B------:R-:W1:Y:S05]  /*bec0*/  LDSM.16.M88.4 R152, [R188+0x800] ;  /* 0x00080000bc98783b */ /* 0x000e6a0000000200 */
[C---:B----4-:R-:W-:Y:S01]  /*bed0*/  HMMA.16816.F32 R4, R172.reuse, R176, R4 ;  /* 0x000000b0ac04723c */ /* 0x050fe20000001804 */
[----:B------:R-:W3:Y:S05]  /*bee0*/  LDSM.16.M88.4 R168, [R201+0xe000] ;  /* 0x00e00000c9a8783b */ /* 0x000eea0000000200 */
[C---:B------:R-:W-:Y:S01]  /*bef0*/  HMMA.16816.F32 R8, R172.reuse, R178, R8 ;  /* 0x000000b2ac08723c */ /* 0x040fe20000001808 */
[----:B------:R-:W-:Y:S05]  /*bf00*/  LDSM.16.M88.4 R176, [R187] ;  /* 0x00000000bbb0783b */ /* 0x000fea0000000200 */
[C---:B--2---:R-:W-:Y:S06]  /*bf10*/  HMMA.16816.F32 R12, R172.reuse, R132, R12 ;  /* 0x00000084ac0c723c */ /* 0x044fec000000180c */
[C---:B------:R-:W-:Y:S01]  /*bf20*/  HMMA.16816.F32 R16, R172.reuse, R134, R16 ;  /* 0x00000086ac10723c */ /* 0x040fe20000001810 */
[----:B------:R-:W2:Y:S05]  /*bf30*/  LDSM.16.M88.4 R132, [R201+0xe800] ;  /* 0x00e80000c984783b */ /* 0x000eaa0000000200 */
[C---:B------:R-:W-:Y:S06]  /*bf40*/  HMMA.16816.F32 R20, R172.reuse, R136, R20 ;  /* 0x00000088ac14723c */ /* 0x040fec0000001814 */
[C---:B------:R-:W-:Y:S01]  /*bf50*/  HMMA.16816.F32 R24, R172.reuse, R138, R24 ;  /* 0x0000008aac18723c */ /* 0x040fe20000001818 */
[----:B------:R-:W4:Y:S05]  /*bf60*/  LDSM.16.M88.4 R136, [R201+0xf000] ;  /* 0x00f00000c988783b */ /* 0x000f2a0000000200 */
[C---:B------:R-:W-:Y:S06]  /*bf70*/  HMMA.16816.F32 R28, R172.reuse, R140, R28 ;  /* 0x0000008cac1c723c */ /* 0x040fec000000181c */
[----:B------:R-:W-:Y:S01]  /*bf80*/  HMMA.16816.F32 R32, R172, R142, R32 ;  /* 0x0000008eac20723c */ /* 0x000fe20000001820 */
[----:B------:R-:W4:Y:S05]  /*bf90*/  LDSM.16.M88.4 R140, [R201+0xf800] ;  /* 0x00f80000c98c783b */ /* 0x000f2a0000000200 */
[C---:B-----5:R-:W-:Y:S01]  /*bfa0*/  HMMA.16816.F32 R4, R144.reuse, R148, R4 ;  /* 0x000000949004723c */ /* 0x060fe20000001804 */
[----:B------:R-:W5:Y:S05]  /*bfb0*/  LDSM.16.M88.4 R172, [R200+0x4000] ;  /* 0x00400000c8ac783b */ /* 0x000f6a0000000200 */
[C---:B------:R-:W-:Y:S01]  /*bfc0*/  HMMA.16816.F32 R8, R144.reuse, R150, R8 ;  /* 0x000000969008723c */ /* 0x040fe20000001808 */
[----:B------:R-:W-:Y:S05]  /*bfd0*/  LDSM.16.M88.4 R148, [R185] ;  /* 0x00000000b994783b */ /* 0x000fea0000000200 */
[C---:B-1----:R-:W-:Y:S06]  /*bfe0*/  HMMA.16816.F32 R12, R144.reuse, R152, R12 ;  /* 0x00000098900c723c */ /* 0x042fec000000180c */
[C---:B------:R-:W-:Y:S01]  /*bff0*/  HMMA.16816.F32 R16, R144.reuse, R154, R16 ;  /* 0x0000009a9010723c */ /* 0x040fe20000001810 */
[----:B------:R-:W-:Y:S05]  /*c000*/  LDSM.16.M88.4 R152, [R184] ;  /* 0x00000000b898783b */ /* 0x000fea0000000200 */
[C---:B------:R-:W-:Y:S06]  /*c010*/  HMMA.16816.F32 R20, R144.reuse, R156, R20 ;  /* 0x0000009c9014723c */ /* 0x040fec0000001814 */
[C---:B------:R-:W-:Y:S01]  /*c020*/  HMMA.16816.F32 R24, R144.reuse, R158, R24 ;  /* 0x0000009e9018723c */ /* 0x040fe20000001818 */
[----:B------:R-:W-:Y:S05]  /*c030*/  LDSM.16.M88.4 R156, [R198+0x4000] ;  /* 0x00400000c69c783b */ /* 0x000fea0000000200 */
[C---:B------:R-:W-:Y:S06]  /*c040*/  HMMA.16816.F32 R28, R144.reuse, R160, R28 ;  /* 0x000000a0901c723c */ /* 0x040fec000000181c */
[----:B------:R-:W-:Y:S01]  /*c050*/  HMMA.16816.F32 R32, R144, R162, R32 ;  /* 0x000000a29020723c */ /* 0x000fe20000001820 */
[----:B------:R-:W1:Y:S05]  /*c060*/  LDSM.16.M88.4 R144, [R186] ;  /* 0x00000000ba90783b */ /* 0x000e6a0000000200 */
[C---:B---3--:R-:W-:Y:S01]  /*c070*/  HMMA.16816.F32 R4, R164.reuse, R168, R4 ;  /* 0x000000a8a404723c */ /* 0x048fe20000001804 */
[----:B------:R-:W3:Y:S05]  /*c080*/  LDSM.16.M88.4 R160, [R195+0xe000] ;  /* 0x00e00000c3a0783b */ /* 0x000eea0000000200 */
[C---:B------:R-:W-:Y:S01]  /*c090*/  HMMA.16816.F32 R8, R164.reuse, R170, R8 ;  /* 0x000000aaa408723c */ /* 0x040fe20000001808 */
[----:B------:R-:W-:Y:S05]  /*c0a0*/  LDSM.16.M88.4 R168, [R188+0x2000] ;  /* 0x00200000bca8783b */ /* 0x000fea0000000200 */
[C---:B--2---:R-:W-:Y:S06]  /*c0b0*/  HMMA.16816.F32 R12, R164.reuse, R132, R12 ;  /* 0x00000084a40c723c */ /* 0x044fec000000180c */
[C---:B------:R-:W-:Y:S01]  /*c0c0*/  HMMA.16816.F32 R16, R164.reuse, R134, R16 ;  /* 0x00000086a410723c */ /* 0x040fe20000001810 */
[----:B------:R-:W2:Y:S05]  /*c0d0*/  LDSM.16.M88.4 R132, [R195+0xe800] ;  /* 0x00e80000c384783b */ /* 0x000eaa0000000200 */
[C---:B----4-:R-:W-:Y:S06]  /*c0e0*/  HMMA.16816.F32 R20, R164.reuse, R136, R20 ;  /* 0x00000088a414723c */ /* 0x050fec0000001814 */
        /* <DEDUP_REMOVED lines=15> */
[C---:B------:R-:W-:Y:S06]  /*c1e0*/  HMMA.16816.F32 R28, R172.reuse, R152, R28 ;  /* 0x00000098ac1c723c */ /* 0x040fec000000181c */
[----:B------:R-:W-:Y:S01]  /*c1f0*/  HMMA.16816.F32 R32, R172, R154, R32 ;  /* 0x0000009aac20723c */ /* 0x000fe20000001820 */
[----:B------:R-:W1:Y:S05]  /*c200*/  LDSM.16.M88.4 R152, [R188+0x3800] ;  /* 0x00380000bc98783b */ /* 0x000e6a0000000200 */
[C---:B---3--:R-:W-:Y:S01]  /*c210*/  HMMA.16816.F32 R4, R156.reuse, R160, R4 ;  /* 0x000000a09c04723c */ /* 0x048fe20000001804 */
[----:B------:R-:W3:Y:S05]  /*c220*/  LDSM.16.M88.4 R172, [R202+0x8000] ;  /* 0x00800000caac783b */ /* 0x000eea0000000200 */
[C---:B------:R-:W-:Y:S01]  /*c230*/  HMMA.16816.F32 R8, R156.reuse, R162, R8 ;  /* 0x000000a29c08723c */ /* 0x040fe20000001808 */
[----:B------:R-:W-:Y:S05]  /*c240*/  LDSM.16.M88.4 R160, [R183] ;  /* 0x00000000b7a0783b */ /* 0x000fea0000000200 */
        /* <DEDUP_REMOVED lines=15> */
[----:B------:R-:W1:Y:S05]  /*c340*/  LDSM.16.M88.4 R144, [R182] ;  /* 0x00000000b690783b */ /* 0x000e6a0000000200 */
[C---:B------:R-:W-:Y:S06]  /*c350*/  HMMA.16816.F32 R20, R164.reuse, R148, R20 ;  /* 0x00000094a414723c */ /* 0x040fec0000001814 */
[C---:B------:R-:W-:Y:S01]  /*c360*/  HMMA.16816.F32 R24, R164.reuse, R150, R24 ;  /* 0x00000096a418723c */ /* 0x040fe20000001818 */
[----:B------:R-:W1:Y:S05]  /*c370*/  LDSM.16.M88.4 R148, [R181] ;  /* 0x00000000b594783b */ /* 0x000e6a0000000200 */
        /* <DEDUP_REMOVED lines=18> */
[C---:B------:R-:W-:Y:S06]  /*c4a0*/  HMMA.16816.F32 R8, R156.reuse, R162, R8 ;  /* 0x000000a29c08723c */ /* 0x040fec0000001808 */
[C---:B-1----:R-:W-:Y:S06]  /*c4b0*/  HMMA.16816.F32 R12, R156.reuse, R144, R12 ;  /* 0x000000909c0c723c */ /* 0x042fec000000180c */
[C---:B------:R-:W-:Y:S06]  /*c4c0*/  HMMA.16816.F32 R16, R156.reuse, R146, R16 ;  /* 0x000000929c10723c */ /* 0x040fec0000001810 */
[C---:B------:R-:W-:Y:S06]  /*c4d0*/  HMMA.16816.F32 R20, R156.reuse, R148, R20 ;  /* 0x000000949c14723c */ /* 0x040fec0000001814 */
[C---:B------:R-:W-:Y:S06]  /*c4e0*/  HMMA.16816.F32 R24, R156.reuse, R150, R24 ;  /* 0x000000969c18723c */ /* 0x040fec0000001818 */
[C---:B------:R-:W-:Y:S06]  /*c4f0*/  HMMA.16816.F32 R28, R156.reuse, R152, R28 ;  /* 0x000000989c1c723c */ /* 0x040fec000000181c */
[----:B------:R-:W-:Y:S06]  /*c500*/  HMMA.16816.F32 R32, R156, R154, R32 ;  /* 0x0000009a9c20723c */ /* 0x000fec0000001820 */
[C---:B---3--:R-:W-:Y:S06]  /*c510*/  HMMA.16816.F32 R4, R164.reuse, R168, R4 ;  /* 0x000000a8a404723c */ /* 0x048fec0000001804 */
[C---:B------:R-:W-:Y:S06]  /*c520*/  HMMA.16816.F32 R8, R164.reuse, R170, R8 ;  /* 0x000000aaa408723c */ /* 0x040fec0000001808 */
[C---:B--2---:R-:W-:Y:S06]  /*c530*/  HMMA.16816.F32 R12, R164.reuse, R132, R12 ;  /* 0x00000084a40c723c */ /* 0x044fec000000180c */
[C---:B------:R-:W-:Y:S01]  /*c540*/  HMMA.16816.F32 R16, R164.reuse, R134, R16 ;  /* 0x00000086a410723c */ /* 0x040fe20000001810 */
[----:B------:R-:W1:Y:S05]  /*c550*/  LDSM.16.M88.4 R132, [R188+0x4800] ;  /* 0x00480000bc84783b */ /* 0x000e6a0000000200 */
[C---:B----4-:R-:W-:Y:S06]  /*c560*/  HMMA.16816.F32 R20, R164.reuse, R136, R20 ;  /* 0x00000088a414723c */ /* 0x050fec0000001814 */
[C---:B------:R-:W-:Y:S01]  /*c570*/  HMMA.16816.F32 R24, R164.reuse, R138, R24 ;  /* 0x0000008aa418723c */ /* 0x040fe20000001818 */
[----:B------:R-:W2:Y:S05]  /*c580*/  LDSM.16.M88.4 R136, [R188+0x5000] ;  /* 0x00500000bc88783b */ /* 0x000eaa0000000200 */
[C---:B------:R-:W-:Y:S06]  /*c590*/  HMMA.16816.F32 R28, R164.reuse, R140, R28 ;  /* 0x0000008ca41c723c */ /* 0x040fec000000181c */
[----:B------:R-:W-:Y:S06]  /*c5a0*/  HMMA.16816.F32 R32, R164, R142, R32 ;  /* 0x0000008ea420723c */ /* 0x000fec0000001820 */
[C---:B-----5:R-:W-:Y:S06]  /*c5b0*/  HMMA.16816.F32 R4, R172.reuse, R176, R4 ;  /* 0x000000b0ac04723c */ /* 0x060fec0000001804 */
[C---:B------:R-:W-:Y:S06]  /*c5c0*/  HMMA.16816.F32 R8, R172.reuse, R178, R8 ;  /* 0x000000b2ac08723c */ /* 0x040fec0000001808 */
[C---:B-1----:R-:W-:Y:S06]  /*c5d0*/  HMMA.16816.F32 R12, R172.reuse, R132, R12 ;  /* 0x00000084ac0c723c */ /* 0x042fec000000180c */
[C---:B------:R-:W-:Y:S01]  /*c5e0*/  HMMA.16816.F32 R16, R172.reuse, R134, R16 ;  /* 0x00000086ac10723c */ /* 0x040fe20000001810 */
[----:B------:R-:W1:Y:S01]  /*c5f0*/  LDSM.16.M88.4 R132, [R188+0x5800] ;  /* 0x00580000bc84783b */ /* 0x000e620000000200 */
[----:B------:R-:W-:Y:S04]  /*c600*/  DEPBAR.LE SB0, 0x0 ;  /* 0x000080000000791a */ /* 0x000fe80000000000 */
[C---:B--2---:R-:W-:Y:S01]  /*c610*/  HMMA.16816.F32 R20, R172.reuse, R136, R20 ;  /* 0x00000088ac14723c */ /* 0x044fe20000001814 */
[----:B------:R-:W-:Y:S04]  /*c620*/  BAR.SYNC.DEFER_BLOCKING 0x0 ;  /* 0x0000000000007b1d */ /* 0x000fe80000010000 */
        /* <DEDUP_REMOVED lines=12> */
[----:B------:R-:W3:Y:S01]  /*c6f0*/  MUFU.TANH R225, R225 ;  /* 0x000000e100e17308 */ /* 0x000ee20000002400 */
[----:B------:R-:W-:Y:S01]  /*c700*/  FMUL.FTZ R221, R12, UR12 ;  /* 0x0000000c0cdd7c20 */ /* 0x000fe20008410000 */
[----:B------:R-:W-:Y:S01]  /*c710*/  FMUL.FTZ R250, R17, UR12 ;  /* 0x0000000c11fa7c20 */ /* 0x000fe20008410000 */
[----:B------:R-:W-:Y:S01]  /*c720*/  FMUL.FTZ R244, R18, UR12 ;  /* 0x0000000c12f47c20 */ /* 0x000fe20008410000 */
[----:B------:R-:W-:Y:S01]  /*c730*/  FMUL.FTZ R246, R15, UR12 ;  /* 0x0000000c0ff67c20 */ /* 0x000fe20008410000 */
[----:B------:R-:W-:Y:S01]  /*c740*/  FMUL.FTZ R252, R16, UR12 ;  /* 0x0000000c10fc7c20 */ /* 0x000fe20008410000 */
[----:B------:R-:W-:Y:S01]  /*c750*/  FMUL.FTZ R234, R21, UR12 ;  /* 0x0000000c15ea7c20 */ /* 0x000fe20008410000 */
[----:B------:R-:W-:Y:S03]  /*c760*/  FMUL.FTZ R228, R22, UR12 ;  /* 0x0000000c16e47c20 */ /* 0x000fe60008410000 */
[----:B------:R-:W4:Y:S01]  /*c770*/  MUFU.TANH R235, R235 ;  /* 0x000000eb00eb7308 */ /* 0x000f220000002400 */
[----:B--2---:R-:W-:Y:S01]  /*c780*/  FSEL R231, R231, -INF , !P6 ;  /* 0xff800000e7e77808 */ /* 0x004fe20007000000 */
[----:B------:R-:W-:Y:S01]  /*c790*/  FMUL.FTZ R242, R19, UR12 ;  /* 0x0000000c13f27c20 */ /* 0x000fe20008410000 */
[----:B------:R-:W-:Y:S01]  /*c7a0*/  ISETP.GE.AND P6, PT, R216, R211, PT ;  /* 0x000000d3d800720c */ /* 0x000fe20003fc6270 */
[----:B------:R-:W-:Y:S01]  /*c7b0*/  FMUL.FTZ R240, R20, UR12 ;  /* 0x0000000c14f07c20 */ /* 0x000fe20008410000 */
[----:B------:R-:W-:Y:S01]  /*c7c0*/  FMUL.FTZ R232, R23, UR12 ;  /* 0x0000000c17e87c20 */ /* 0x000fe20008410000 */
[----:B------:R-:W-:Y:S01]  /*c7d0*/  FMUL.FTZ R238, R24, UR12 ;  /* 0x0000000c18ee7c20 */ /* 0x000fe20008410000 */
[C---:B------:R-:W-:Y:S03]  /*c7e0*/  ISETP.GE.OR P6, PT, R216.reuse, R210, !P6 ;  /* 0x000000d2d800720c */ /* 0x040fe600077c6670 */
[----:B------:R-:W2:Y:S01]  /*c7f0*/  MUFU.TANH R229, R229 ;  /* 0x000000e500e57308 */ /* 0x000ea20000002400 */
[----:B---3--:R-:W-:Y:S01]  /*c800*/  FSEL R225, R225, -INF , !P3 ;  /* 0xff800000e1e17808 */ /* 0x008fe20005800000 */
[C---:B-1----:R-:W-:Y:S03]  /*c810*/  HMMA.16816.F32 R28, R172.reuse, R132, R28 ;  /* 0x00000084ac1c723c */ /* 0x042fe6000000181c */
[-C--:B------:R-:W-:Y:S01]  /*c820*/  ISETP.GE.AND P3, PT, R216, R209.reuse, PT ;  /* 0x000000d1d800720c */ /* 0x080fe20003f66270 */
[----:B------:R-:W-:Y:S01]  /*c830*/  FMUL.FTZ R236, R25, UR12 ;  /* 0x0000000c19ec7c20 */ /* 0x000fe20008410000 */
[----:B------:R-:W-:Y:S03]  /*c840*/  FMUL.FTZ R230, R26, UR12 ;  /* 0x0000000c1ae67c20 */ /* 0x000fe60008410000 */
[----:B------:R-:W1:Y:S03]  /*c850*/  MUFU.TANH R223, R223 ;  /* 0x000000df00df7308 */ /* 0x000e660000002400 */
[----:B----4-:R-:W-:Y:S01]  /*c860*/  FSEL R235, R235, -INF , !P2 ;  /* 0xff800000ebeb7808 */ /* 0x010fe20005000000 */
[----:B------:R-:W-:Y:S03]  /*c870*/  HMMA.16816.F32 R32, R172, R134, R32 ;  /* 0x00000086ac20723c */ /* 0x000fe60000001820 */
[----:B------:R-:W-:Y:S02]  /*c880*/  ISETP.GE.AND P2, PT, R218, R209, PT ;  /* 0x000000d1da00720c */ /* 0x000fe40003f46270 */
[-C--:B------:R-:W-:Y:S01]  /*c890*/  ISETP.GE.OR P3, PT, R216, R208.reuse, !P3 ;  /* 0x000000d0d800720c */ /* 0x080fe20005f66670 */
[----:B------:R-:W3:Y:S01]  /*c8a0*/  MUFU.TANH R227, R227 ;  /* 0x000000e300e37308 */ /* 0x000ee20000002400 */
[----:B------:R-:W-:Y:S01]  /*c8b0*/  ISETP.GE.OR P2, PT, R218, R208, !P2 ;  /* 0x000000d0da00720c */ /* 0x000fe20005746670 */
[C---:B------:R-:W-:Y:S03]  /*c8c0*/  VIADD R216, R3.reuse, 0x18 ;  /* 0x0000001803d87836 */ /* 0x040fe60000000000 */
[----:B------:R-:W-:Y:S01]  /*c8d0*/  VIADD R218, R3, 0x11 ;  /* 0x0000001103da7836 */ /* 0x000fe20000000000 */
[----:B--2---:R-:W-:Y:S04]  /*c8e0*/  FSEL R229, R229, -INF , !P0 ;  /* 0xff800000e5e57808 */ /* 0x004fe80004000000 */
[----:B------:R-:W2:Y:S01]  /*c8f0*/  MUFU.TANH R233, R233 ;  /* 0x000000e900e97308 */ /* 0x000ea20000002400 */
[----:B-1----:R-:W-:Y:S01]  /*c900*/  FSEL R223, R223, -INF , !P5 ;  /* 0xff800000dfdf7808 */ /* 0x002fe20006800000 */
[----:B------:R-:W-:Y:S01]  /*c910*/  FMUL.FTZ R222, R28, UR12 ;  /* 0x0000000c1cde7c20 */ /* 0x000fe20008410000 */
[C---:B------:R-:W-:Y:S01]  /*c920*/  ISETP.GE.AND P0, PT, R216.reuse, R211, PT ;  /* 0x000000d3d800720c */ /* 0x040fe20003f06270 */
[----:B------:R-:W-:Y:S01]  /*c930*/  FMUL.FTZ R241, R29, UR12 ;  /* 0x0000000c1df17c20 */ /* 0x000fe20008410000 */
[----:B------:R-:W-:Y:S01]  /*c940*/  ISETP.GE.AND P5, PT, R216, R209, PT ;  /* 0x000000d1d800720c */ /* 0x000fe20003fa6270 */
[----:B------:R-:W-:Y:S01]  /*c950*/  FMUL.FTZ R243, R30, UR12 ;  /* 0x0000000c1ef37c20 */ /* 0x000fe20008410000 */
[----:B------:R-:W-:Y:S03]  /*c960*/  ISETP.GE.OR P0, PT, R216, R210, !P0 ;  /* 0x000000d2d800720c */ /* 0x000fe60004706670 */
[----:B------:R-:W1:Y:S01]  /*c970*/  MUFU.TANH R219, R219 ;  /* 0x000000db00db7308 */ /* 0x000e620000002400 */
[----:B---3--:R-:W-:Y:S01]  /*c980*/  FSEL R227, R227, -INF , !P4 ;  /* 0xff800000e3e37808 */ /* 0x008fe20006000000 */
[----:B------:R-:W-:Y:S01]  /*c990*/  FMUL.FTZ R245, R32, UR12 ;  /* 0x0000000c20f57c20 */ /* 0x000fe20008410000 */
[----:B------:R-:W-:Y:S01]  /*c9a0*/  ISETP.GE.AND P4, PT, R218, R211, PT ;  /* 0x000000d3da00720c */ /* 0x000fe20003f86270 */
[----:B------:R-:W-:Y:S01]  /*c9b0*/  FMUL.FTZ R249, R35, UR12 ;  /* 0x0000000c23f97c20 */ /* 0x000fe20008410000 */
[----:B------:R-:W-:Y:S01]  /*c9c0*/  ISETP.GE.OR P5, PT, R216, R208, !P5 ;  /* 0x000000d0d800720c */ /* 0x000fe20006fa6670 */
[----:B------:R-:W-:Y:S01]  /*c9d0*/  VIADD R216, R3, 0x20 ;  /* 0x0000002003d87836 */ /* 0x000fe20000000000 */
[C---:B------:R-:W-:Y:S03]  /*c9e0*/  ISETP.GE.OR P4, PT, R218.reuse, R210, !P4 ;  /* 0x000000d2da00720c */ /* 0x040fe60006786670 */
[----:B------:R-:W3:Y:S01]  /*c9f0*/  MUFU.TANH R248, R248 ;  /* 0x000000f800f87308 */ /* 0x000ee20000002400 */
[----:B--2---:R-:W-:Y:S02]  /*ca00*/  FSEL R233, R233, -INF , !P1 ;  /* 0xff800000e9e97808 */ /* 0x004fe40004800000 */
[C---:B------:R-:W-:Y:S02]  /*ca10*/  ISETP.GE.AND P1, PT, R218.reuse, R209, PT ;  /* 0x000000d1da00720c */ /* 0x040fe40003f26270 */
[----:B------:R-:W-:Y:S02]  /*ca20*/  FMNMX.FTZ R224, R235, R0, !PT ;  /* 0x00000000ebe07209 */ /* 0x000fe40007810000 */
[----:B------:R-:W-:Y:S03]  /*ca30*/  ISETP.GE.OR P1, PT, R218, R208, !P1 ;  /* 0x000000d0da00720c */ /* 0x000fe60004f26670 */
[----:B------:R-:W2:Y:S01]  /*ca40*/  MUFU.TANH R237, R237 ;  /* 0x000000ed00ed7308 */ /* 0x000ea20000002400 */
[----:B------:R-:W-:Y:S01]  /*ca50*/  VIADD R218, R3, 0x19 ;  /* 0x0000001903da7836 */ /* 0x000fe20000000000 */
[----:B-1----:R-:W-:Y:S02]  /*ca60*/  FSEL R219, R219, -INF , !P4 ;  /* 0xff800000dbdb7808 */ /* 0x002fe40006000000 */
[----:B------:R-:W-:Y:S06]  /*ca70*/  ISETP.GE.AND P4, PT, R216, R211, PT ;  /* 0x000000d3d800720c */ /* 0x000fec0003f86270 */
[----:B------:R-:W1:Y:S01]  /*ca80*/  MUFU.TANH R221, R221 ;  /* 0x000000dd00dd7308 */ /* 0x000e620000002400 */
[----:B---3--:R-:W-:Y:S02]  /*ca90*/  FSEL R248, R248, -INF , !P3 ;  /* 0xff800000f8f87808 */ /* 0x008fe40005800000 */
[C---:B------:R-:W-:Y:S02]  /*caa0*/  ISETP.GE.AND P3, PT, R216.reuse, R209, PT ;  /* 0x000000d1d800720c */ /* 0x040fe40003f66270 */
[C---:B------:R-:W-:Y:S02]  /*cab0*/  ISETP.GE.OR P4, PT, R216.reuse, R210, !P4 ;  /* 0x000000d2d800720c */ /* 0x040fe40006786670 */
[----:B------:R-:W-:Y:S03]  /*cac0*/  ISETP.GE.OR P3, PT, R216, R208, !P3 ;  /* 0x000000d0d800720c */ /* 0x000fe60005f66670 */
[----:B------:R-:W3:Y:S01]  /*cad0*/  MUFU.TANH R250, R250 ;  /* 0x000000fa00fa7308 */ /* 0x000ee20000002400 */
[----:B--2---:R-:W-:Y:S01]  /*cae0*/  FSEL R237, R237, -INF , !P2 ;  /* 0xff800000eded7808 */ /* 0x004fe20005000000 */
[----:B------:R-:W-:Y:S01]  /*caf0*/  VIADD R216, R3, 0x28 ;  /* 0x0000002803d87836 */ /* 0x000fe20000000000 */
[C---:B------:R-:W-:Y:S04]  /*cb00*/  ISETP.GE.AND P2, PT, R218.reuse, R211, PT ;  /* 0x000000d3da00720c */ /* 0x040fe80003f46270 */
[C---:B------:R-:W-:Y:S03]  /*cb10*/  ISETP.GE.OR P2, PT, R218.reuse, R210, !P2 ;  /* 0x000000d2da00720c */ /* 0x040fe60005746670 */
[----:B------:R-:W2:Y:S01]  /*cb20*/  MUFU.TANH R244, R244 ;  /* 0x000000f400f47308 */ /* 0x000ea20000002400 */
[----:B-1----:R-:W-:Y:S02]  /*cb30*/  FSEL R221, R221, -INF , !P6 ;  /* 0xff800000dddd7808 */ /* 0x002fe40007000000 */
[C---:B------:R-:W-:Y:S04]  /*cb40*/  ISETP.GE.AND P6, PT, R218.reuse, R209, PT ;  /* 0x000000d1da00720c */ /* 0x040fe80003fc6270 */
[----:B------:R-:W-:Y:S03]  /*cb50*/  ISETP.GE.OR P6, PT, R218, R208, !P6 ;  /* 0x000000d0da00720c */ /* 0x000fe600077c6670 */
[----:B------:R-:W1:Y:S01]  /*cb60*/  MUFU.TANH R246, R246 ;  /* 0x000000f600f67308 */ /* 0x000e620000002400 */
[C---:B------:R-:W-:Y:S01]  /*cb70*/  VIADD R218, R3.reuse, 0x21 ;  /* 0x0000002103da7836 */ /* 0x040fe20000000000 */
[----:B---3--:R-:W-:Y:S02]  /*cb80*/  FSEL R250, R250, -INF , !P2 ;  /* 0xff800000fafa7808 */ /* 0x008fe40005000000 */
[----:B------:R-:W-:Y:S06]  /*cb90*/  ISETP.GE.AND P2, PT, R216, R211, PT ;  /* 0x000000d3d800720c */ /* 0x000fec0003f46270 */
[----:B------:R-:W3:Y:S01]  /*cba0*/  MUFU.TANH R252, R252 ;  /* 0x000000fc00fc7308 */ /* 0x000ee20000002400 */
[----:B--2---:R-:W-:Y:S02]  /*cbb0*/  FSEL R244, R244, -INF , !P5 ;  /* 0xff800000f4f47808 */ /* 0x004fe40006800000 */
[C---:B------:R-:W-:Y:S02]  /*cbc0*/  ISETP.GE.AND P5, PT, R216.reuse, R209, PT ;  /* 0x000000d1d800720c */ /* 0x040fe40003fa6270 */
[C---:B------:R-:W-:Y:S02]  /*cbd0*/  ISETP.GE.OR P2, PT, R216.reuse, R210, !P2 ;  /* 0x000000d2d800720c */ /* 0x040fe40005746670 */
[----:B------:R-:W-:Y:S03]  /*cbe0*/  ISETP.GE.OR P5, PT, R216, R208, !P5 ;  /* 0x000000d0d800720c */ /* 0x000fe60006fa6670 */
[----:B------:R-:W2:Y:S01]  /*cbf0*/  MUFU.TANH R234, R234 ;  /* 0x000000ea00ea7308 */ /* 0x000ea20000002400 */
[----:B-1----:R-:W-:Y:S01]  /*cc00*/  FSEL R246, R246, -INF , !P1 ;  /* 0xff800000f6f67808 */ /* 0x002fe20004800000 */
[C---:B------:R-:W-:Y:S01]  /*cc10*/  VIADD R216, R3.reuse, 0x30 ;  /* 0x0000003003d87836 */ /* 0x040fe20000000000 */
[C---:B------:R-:W-:Y:S04]  /*cc20*/  ISETP.GE.AND P1, PT, R218.reuse, R211, PT ;  /* 0x000000d3da00720c */ /* 0x040fe80003f26270 */
[----:B------:R-:W-:Y:S03]  /*cc30*/  ISETP.GE.OR P1, PT, R218, R210, !P1 ;  /* 0x000000d2da00720c */ /* 0x000fe60004f26670 */
[----:B------:R-:W1:Y:S01]  /*cc40*/  MUFU.TANH R228, R228 ;  /* 0x000000e400e47308 */ /* 0x000e620000002400 */
[----:B---3--:R-:W-:Y:S02]  /*cc50*/  FSEL R252, R252, -INF , !P0 ;  /* 0xff800000fcfc7808 */ /* 0x008fe40004000000 */
[C---:B------:R-:W-:Y:S04]  /*cc60*/  ISETP.GE.AND P0, PT, R218.reuse, R209, PT ;  /* 0x000000d1da00720c */ /* 0x040fe80003f06270 */
[----:B------:R-:W-:Y:S03]  /*cc70*/  ISETP.GE.OR P0, PT, R218, R208, !P0 ;  /* 0x000000d0da00720c */ /* 0x000fe60004706670 */
[----:B------:R-:W3:Y:S01]  /*cc80*/  MUFU.TANH R242, R242 ;  /* 0x000000f200f27308 */ /* 0x000ee20000002400 */
[----:B--2---:R-:W-:Y:S01]  /*cc90*/  FSEL R234, R234, -INF , !P1 ;  /* 0xff800000eaea7808 */ /* 0x004fe20004800000 */
[C---:B------:R-:W-:Y:S01]  /*cca0*/  VIADD R218, R3.reuse, 0x29 ;  /* 0x0000002903da7836 */ /* 0x040fe20000000000 */
[C---:B------:R-:W-:Y:S04]  /*ccb0*/  ISETP.GE.AND P1, PT, R216.reuse, R211, PT ;  /* 0x000000d3d800720c */ /* 0x040fe80003f26270 */
[----:B------:R-:W-:Y:S03]  /*ccc0*/  ISETP.GE.OR P1, PT, R216, R210, !P1 ;  /* 0x000000d2d800720c */ /* 0x000fe60004f26670 */
[----:B------:R-:W2:Y:S01]  /*ccd0*/  MUFU.TANH R240, R240 ;  /* 0x000000f000f07308 */ /* 0x000ea20000002400 */
[----:B-1----:R-:W-:Y:S02]  /*cce0*/  FSEL R228, R228, -INF , !P3 ;  /* 0xff800000e4e47808 */ /* 0x002fe40005800000 */
[C---:B------:R-:W-:Y:S04]  /*ccf0*/  ISETP.GE.AND P3, PT, R216.reuse, R209, PT ;  /* 0x000000d1d800720c */ /* 0x040fe80003f66270 */
[----:B------:R-:W-:Y:S03]  /*cd00*/  ISETP.GE.OR P3, PT, R216, R208, !P3 ;  /* 0x000000d0d800720c */ /* 0x000fe60005f66670 */
[----:B------:R-:W1:Y:S01]  /*cd10*/  MUFU.TANH R232, R232 ;  /* 0x000000e800e87308 */ /* 0x000e620000002400 */
[----:B---3--:R-:W-:Y:S01]  /*cd20*/  FSEL R242, R242, -INF , !P6 ;  /* 0xff800000f2f27808 */ /* 0x008fe20007000000 */
[----:B------:R-:W-:Y:S01]  /*cd30*/  VIADD R216, R3, 0x31 ;  /* 0x0000003103d87836 */ /* 0x000fe20000000000 */
[C---:B------:R-:W-:Y:S04]  /*cd40*/  ISETP.GE.AND P6, PT, R218.reuse, R211, PT ;  /* 0x000000d3da00720c */ /* 0x040fe80003fc6270 */
[----:B------:R-:W-:Y:S03]  /*cd50*/  ISETP.GE.OR P6, PT, R218, R210, !P6 ;  /* 0x000000d2da00720c */ /* 0x000fe600077c6670 */
[----:B------:R-:W3:Y:S01]  /*cd60*/  MUFU.TANH R238, R238 ;  /* 0x000000ee00ee7308 */ /* 0x000ee20000002400 */
[----:B--2---:R-:W-:Y:S02]  /*cd70*/  FSEL R240, R240, -INF , !P4 ;  /* 0xff800000f0f07808 */ /* 0x004fe40006000000 */
[C---:B------:R-:W-:Y:S04]  /*cd80*/  ISETP.GE.AND P4, PT, R218.reuse, R209, PT ;  /* 0x000000d1da00720c */ /* 0x040fe80003f86270 */
[----:B------:R-:W-:Y:S03]  /*cd90*/  ISETP.GE.OR P4, PT, R218, R208, !P4 ;  /* 0x000000d0da00720c */ /* 0x000fe60006786670 */
[----:B------:R-:W2:Y:S01]  /*cda0*/  MUFU.TANH R236, R236 ;  /* 0x000000ec00ec7308 */ /* 0x000ea20000002400 */
[----:B-1----:R-:W-:Y:S01]  /*cdb0*/  FSEL R232, R232, -INF , !P0 ;  /* 0xff800000e8e87808 */ /* 0x002fe20004000000 */
[----:B------:R-:W-:Y:S01]  /*cdc0*/  FMUL.FTZ R218, R27, UR12 ;  /* 0x0000000c1bda7c20 */ /* 0x000fe20008410000 */
[C---:B------:R-:W-:Y:S04]  /*cdd0*/  ISETP.GE.AND P0, PT, R216.reuse, R211, PT ;  /* 0x000000d3d800720c */ /* 0x040fe80003f06270 */
[----:B------:R-:W-:Y:S03]  /*cde0*/  ISETP.GE.OR P0, PT, R216, R210, !P0 ;  /* 0x000000d2d800720c */ /* 0x000fe60004706670 */
[----:B------:R-:W1:Y:S01]  /*cdf0*/  MUFU.TANH R222, R222 ;  /* 0x000000de00de7308 */ /* 0x000e620000002400 */
[----:B---3--:R-:W-:Y:S02]  /*ce00*/  FSEL R238, R238, -INF , !P2 ;  /* 0xff800000eeee7808 */ /* 0x008fe40005000000 */
[C---:B------:R-:W-:Y:S04]  /*ce10*/  ISETP.GE.AND P2, PT, R216.reuse, R209, PT ;  /* 0x000000d1d800720c */ /* 0x040fe80003f46270 */
[----:B------:R-:W-:Y:S03]  /*ce20*/  ISETP.GE.OR P2, PT, R216, R208, !P2 ;  /* 0x000000d0d800720c */ /* 0x000fe60005746670 */
[----:B------:R3:W-:Y:S01]  /*ce30*/  MUFU.TANH R226, R218 ;  /* 0x000000da00e27308 */ /* 0x0007e20000002400 */
[----:B------:R-:W-:Y:S02]  /*ce40*/  FMNMX.FTZ R216, R231, R224, !PT ;  /* 0x000000e0e7d87209 */ /* 0x000fe40007810000 */
[----:B--2---:R-:W-:Y:S02]  /*ce50*/  FSEL R236, R236, -INF , !P6 ;  /* 0xff800000ecec7808 */ /* 0x004fe40007000000 */
[----:B------:R-:W-:Y:S02]  /*ce60*/  FMNMX.FTZ R216, R233, R216, !PT ;  /* 0x000000d8e9d87209 */ /* 0x000fe40007810000 */
[----:B------:R-:W-:Y:S03]  /*ce70*/  ISETP.GE.AND P6, PT, R220, R211, PT ;  /* 0x000000d3dc00720c */ /* 0x000fe60003fc6270 */
[----:B------:R2:W4:Y:S01]  /*ce80*/  MUFU.TANH R224, R241 ;  /* 0x000000f100e07308 */ /* 0x0005220000002400 */
[----:B-1----:R-:W-:Y:S02]  /*ce90*/  FSEL R222, R222, -INF , !P1 ;  /* 0xff800000dede7808 */ /* 0x002fe40004800000 */
[C---:B------:R-:W-:Y:S02]  /*cea0*/  ISETP.GE.AND P1, PT, R220.reuse, R209, PT ;  /* 0x000000d1dc00720c */ /* 0x040fe40003f26270 */
[----:B------:R-:W-:Y:S02]  /*ceb0*/  FMNMX.FTZ R239, R229, R216, !PT ;  /* 0x000000d8e5ef7209 */ /* 0x000fe40007810000 */
[C---:B------:R-:W-:Y:S03]  /*cec0*/  ISETP.GE.OR P6, PT, R220.reuse, R210, !P6 ;  /* 0x000000d2dc00720c */ /* 0x040fe600077c6670 */
[----:B------:R1:W-:Y:S01]  /*ced0*/  MUFU.TANH R216, R243 ;  /* 0x000000f300d87308 */ /* 0x0003e20000002400 */
[----:B------:R-:W-:Y:S02]  /*cee0*/  ISETP.GE.OR P1, PT, R220, R208, !P1 ;  /* 0x000000d0dc00720c */ /* 0x000fe40004f26670 */
[----:B------:R-:W-:Y:S01]  /*cef0*/  FMNMX.FTZ R220, R221, R239, !PT ;  /* 0x000000efdddc7209 */ /* 0x000fe20007810000 */
[----:B------:R-:W-:Y:S01]  /*cf00*/  FMUL.FTZ R239, R33, UR12 ;  /* 0x0000000c21ef7c20 */ /* 0x000fe20008410000 */
[----:B---3--:R-:W-:Y:S02]  /*cf10*/  FMNMX.FTZ R218, R225, R2, !PT ;  /* 0x00000002e1da7209 */ /* 0x008fe40007810000 */
[----:B------:R-:W-:Y:S03]  /*cf20*/  FMNMX.FTZ R251, R219, R220, !PT ;  /* 0x000000dcdbfb7209 */ /* 0x000fe60007810000 */
[----:B------:R-:W-:Y:S01]  /*cf30*/  MUFU.TANH R230, R230 ;  /* 0x000000e600e67308 */ /* 0x000fe20000002400 */
[----:B------:R-:W-:Y:S01]  /*cf40*/  FMNMX.FTZ R218, R227, R218, !PT ;  /* 0x000000dae3da7209 */ /* 0x000fe20007810000 */
[----:B--2---:R-:W-:Y:S01]  /*cf50*/  FMUL.FTZ R241, R31, UR12 ;  /* 0x0000000c1ff17c20 */ /* 0x004fe20008410000 */
[----:B------:R-:W-:Y:S02]  /*cf60*/  FMNMX.FTZ R251, R252, R251, !PT ;  /* 0x000000fbfcfb7209 */ /* 0x000fe40007810000 */
[----:B------:R-:W-:Y:S02]  /*cf70*/  FMNMX.FTZ R218, R223, R218, !PT ;  /* 0x000000dadfda7209 */ /* 0x000fe40007810000 */
[----:B------:R-:W-:Y:S03]  /*cf80*/  FMNMX.FTZ R251, R250, R251, !PT ;  /* 0x000000fbfafb7209 */ /* 0x000fe60007810000 */
[----:B------:R-:W2:Y:S01]  /*cf90*/  MUFU.TANH R220, R245 ;  /* 0x000000f500dc7308 */ /* 0x000ea20000002400 */
[----:B------:R-:W-:Y:S01]  /*cfa0*/  FMNMX.FTZ R247, R237, R218, !PT ;  /* 0x000000daedf77209 */ /* 0x000fe20007810000 */
[----:B-1----:R-:W-:Y:S01]  /*cfb0*/  FMUL.FTZ R243, R34, UR12 ;  /* 0x0000000c22f37c20 */ /* 0x002fe20008410000 */
[----:B------:R-:W-:Y:S02]  /*cfc0*/  FMNMX.FTZ R251, R240, R251, !PT ;  /* 0x000000fbf0fb7209 */ /* 0x000fe40007810000 */
[----:B------:R-:W-:Y:S02]  /*cfd0*/  FMNMX.FTZ R247, R248, R247, !PT ;  /* 0x000000f7f8f77209 */ /* 0x000fe40007810000 */
[----:B------:R-:W-:Y:S03]  /*cfe0*/  FMNMX.FTZ R251, R234, R251, !PT ;  /* 0x000000fbeafb7209 */ /* 0x000fe60007810000 */
[----:B------:R1:W3:Y:S01]  /*cff0*/  MUFU.TANH R218, R239 ;  /* 0x000000ef00da7308 */ /* 0x0002e20000002400 */
[----:B------:R-:W-:Y:S02]  /*d000*/  FMNMX.FTZ R247, R246, R247, !PT ;  /* 0x000000f7f6f77209 */ /* 0x000fe40007810000 */
[----:B----4-:R-:W-:Y:S02]  /*d010*/  FSEL R224, R224, -INF , !P0 ;  /* 0xff800000e0e07808 */ /* 0x010fe40004000000 */
[----:B------:R-:W-:Y:S02]  /*d020*/  FMNMX.FTZ R247, R244, R247, !PT ;  /* 0x000000f7f4f77209 */ /* 0x000fe40007810000 */
[----:B------:R-:W-:Y:S03]  /*d030*/  PLOP3.LUT P0, PT, PT, PT, UP0, 0x80, 0x0 ;  /* 0x000000000000781c */ /* 0x000fe60003f0f008 */
[----:B------:R-:W4:Y:S01]  /*d040*/  MUFU.TANH R241, R241 ;  /* 0x000000f100f17308 */ /* 0x000f220000002400 */
[----:B--2---:R-:W-:Y:S01]  /*d050*/  FSEL R220, R220, -INF , !P6 ;  /* 0xff800000dcdc7808 */ /* 0x004fe20007000000 */
[----:B------:R-:W-:Y:S01]  /*d060*/  VIADD R245, R3, 0x39 ;  /* 0x0000003903f57836 */ /* 0x000fe20000000000 */
[----:B------:R-:W-:Y:S02]  /*d070*/  FMNMX.FTZ R3, R238, R251, !PT ;  /* 0x000000fbee037209 */ /* 0x000fe40007810000 */
[----:B------:R-:W-:Y:S02]  /*d080*/  FMNMX.FTZ R247, R242, R247, !PT ;  /* 0x000000f7f2f77209 */ /* 0x000fe40007810000 */
[----:B------:R-:W-:Y:S03]  /*d090*/  FMNMX.FTZ R3, R236, R3, !PT ;  /* 0x00000003ec037209 */ /* 0x000fe60007810000 */
[----:B------:R-:W2:Y:S01]  /*d0a0*/  MUFU.TANH R243, R243 ;  /* 0x000000f300f37308 */ /* 0x000ea20000002400 */
[C---:B------:R-:W-:Y:S02]  /*d0b0*/  ISETP.GE.AND P6, PT, R245.reuse, R211, PT ;  /* 0x000000d3f500720c */ /* 0x040fe40003fc6270 */
[----:B-1----:R-:W-:Y:S02]  /*d0c0*/  FMNMX.FTZ R239, R222, R3, !PT ;  /* 0x00000003deef7209 */ /* 0x002fe40007810000 */
[----:B------:R-:W-:Y:S02]  /*d0d0*/  ISETP.GE.OR P6, PT, R245, R210, !P6 ;  /* 0x000000d2f500720c */ /* 0x000fe400077c6670 */
[----:B------:R-:W-:Y:S03]  /*d0e0*/  FMNMX.FTZ R247, R228, R247, !PT ;  /* 0x000000f7e4f77209 */ /* 0x000fe60007810000 */
[----:B------:R1:W1:Y:S01]  /*d0f0*/  MUFU.TANH R3, R249 ;  /* 0x000000f900037308 */ /* 0x0002620000002400 */
[----:B------:R-:W-:Y:S02]  /*d100*/  FMNMX.FTZ R239, R224, R239, !PT ;  /* 0x000000efe0ef7209 */ /* 0x000fe40007810000 */
[----:B------:R-:W-:Y:S02]  /*d110*/  FSEL R230, R230, -INF , !P5 ;  /* 0xff800000e6e67808 */ /* 0x000fe40006800000 */
[----:B---3--:R-:W-:Y:S02]  /*d120*/  FSEL R218, R218, -INF , !P6 ;  /* 0xff800000dada7808 */ /* 0x008fe40007000000 */
[----:B------:R-:W-:Y:S02]  /*d130*/  FMNMX.FTZ R247, R232, R247, !PT ;  /* 0x000000f7e8f77209 */ /* 0x000fe40007810000 */
[----:B------:R-:W-:Y:S02]  /*d140*/  FMNMX.FTZ R239, R220, R239, !PT ;  /* 0x000000efdcef7209 */ /* 0x000fe40007810000 */
[----:B------:R-:W-:Y:S02]  /*d150*/  FSEL R226, R226, -INF , !P4 ;  /* 0xff800000e2e27808 */ /* 0x000fe40006000000 */
[----:B------:R-:W-:Y:S02]  /*d160*/  FSEL R216, R216, -INF , !P3 ;  /* 0xff800000d8d87808 */ /* 0x000fe40005800000 */
[----:B------:R-:W-:Y:S02]  /*d170*/  FMNMX.FTZ R247, R230, R247, !PT ;  /* 0x000000f7e6f77209 */ /* 0x000fe40007810000 */
[----:B------:R-:W-:Y:S01]  /*d180*/  FMNMX.FTZ R239, R218, R239, !PT ;  /* 0x000000efdaef7209 */ /* 0x000fe20007810000 */
[----:B-12-4-:R-:W-:Y:S06]  /*d190*/  @P0 BRA `(.L_x_346) ;  /* 0xffffffe4009c0947 */ /* 0x016fec000383ffff */
.L_x_345:
[----:B------:R-:W-:Y:S01]  /*d1a0*/  FMNMX.FTZ R5, R226, R247, !PT ;  /* 0x000000f7e2057209 */ /* 0x000fe20007810000 */
[----:B------:R-:W2:Y:S01]  /*d1b0*/  SHFL.BFLY PT, R4, R239, 0x2, 0x1f ;  /* 0x0c401f00ef047f89 */ /* 0x000ea200000e0000 */
[----:B------:R-:W-:Y:S01]  /*d1c0*/  FSEL R146, R241, -INF , !P2 ;  /* 0xff800000f1927808 */ /* 0x000fe20005000000 */
[----:B------:R-:W-:Y:S01]  /*d1d0*/  UISETP.GT.AND UP0, UPT, UR13, UR15, UPT ;  /* 0x0000000f0d00728c */ /* 0x000fe2000bf04270 */
[----:B------:R-:W-:Y:S05]  /*d1e0*/  FMNMX.FTZ R5, R216, R5, !PT ;  /* 0x00000005d8057209 */ /* 0x000fea0007810000 */
[----:B------:R-:W-:Y:S01]  /*d1f0*/  LDSM.16.MT88.4 R12, [R196+0x12000] ;  /* 0x01200000c40c783b */ /* 0x000fe20000004200 */
[----:B------:R-:W-:Y:S01]  /*d200*/  ISETP.GE.AND P0, PT, R245, R209, PT ;  /* 0x000000d1f500720c */ /* 0x000fe20003f06270 */
        /* <DEDUP_REMOVED lines=385> */
.L_x_343:
        /* <DEDUP_REMOVED lines=219> */
.L_x_347:
        /* <DEDUP_REMOVED lines=23> */
.L_x_348:
        /* <DEDUP_REMOVED lines=111> */
.L_x_350:
[----:B------:R-:W-:Y:S05]  /*10030*/  BSYNC B0 ;  /* 0x0000000000007941 */ /* 0x000fea0003800000 */
.L_x_349:
        /* <DEDUP_REMOVED lines=32> */
.L_x_352:
[----:B------:R-:W-:Y:S05]  /*10240*/  BSYNC B0 ;  /* 0x0000000000007941 */ /* 0x000fea0003800000 */
.L_x_351:
        /* <DEDUP_REMOVED lines=20> */
.L_x_354:
[----:B------:R-:W-:Y:S05]  /*10390*/  BSYNC B0 ;  /* 0x0000000000007941 */ /* 0x000fea0003800000 */
.L_x_353:
        /* <DEDUP_REMOVED lines=20> */
.L_x_356:
[----:B------:R-:W-:Y:S05]  /*104e0*/  BSYNC B0 ;  /* 0x0000000000007941 */ /* 0x000fea0003800000 */
.L_x_355:
        /* <DEDUP_REMOVED lines=17> */
.L_x_357:
        /* <DEDUP_REMOVED lines=16> */
.L_x_1515:


//--------------------- .text._ZN5flash16flash_fwd_kernelI23Flash_fwd_kernel_traitsILi192ELi128ELi64ELi8ELb0ELb0EN7cutlass6half_tE19Flash_kernel_traitsILi192ELi128ELi64ELi8ES3_EELb0ELb0ELb1ELb0ELb0ELb0ELb0ELb0EEEvNS_16Flash_fwd_paramsE --------------------------
	.section	.text._ZN5flash16flash_fwd_kernelI23Flash_fwd_kernel_traitsILi192ELi128ELi64ELi8ELb0ELb0EN7cutlass6half_tE19Flash_kernel_traitsILi192ELi128ELi64ELi8ES3_EELb0ELb0ELb1ELb0ELb0ELb0ELb0ELb0EEEvNS_16Flash_fwd_paramsE,"ax",@progbits
	.align	128
        .global         _ZN5flash16flash_fwd_kernelI23Flash_fwd_kernel_traitsILi192ELi128ELi64ELi8ELb0ELb0EN7cutlass6half_tE19Flash_kernel_traitsILi192ELi128ELi64ELi8ES3_EELb0ELb0ELb1ELb0ELb0ELb0ELb0ELb0EEEvNS_16Flash_fwd_paramsE
        .type           _ZN5flash16flash_fwd_kernelI23Flash_fwd_kernel_traitsILi192ELi128ELi64ELi8ELb0ELb0EN7cutlass6half_tE19Flash_kernel_traitsILi192ELi128ELi64ELi8ES3_EELb0ELb0ELb1ELb0ELb0ELb0ELb0ELb0EEEvNS_16Flash_fwd_paramsE,@function
        .size           _ZN5flash16flash_fwd_kernelI23Flash_fwd_kernel_traitsILi192ELi128ELi64ELi8ELb0ELb0EN7cutlass6half_tE19Flash_kernel_traitsILi192ELi128ELi64ELi8ES3_EELb0ELb0ELb1ELb0ELb0ELb0ELb0ELb0EEEvNS_16Flash_fwd_paramsE,(.L_x_1516 - _ZN5flash16flash_fwd_kernelI23Flash_fwd_kernel_traitsILi192ELi128ELi64ELi8ELb0ELb0EN7cutlass6half_tE19Flash_kernel_traitsILi192ELi128ELi64ELi8ES3_EELb0ELb0ELb1ELb0ELb0ELb0ELb0ELb0EEEvNS_16Flash_fwd_paramsE)
        .other          _ZN5flash16flash_fwd_kernelI23Flash_fwd_kernel_traitsILi192ELi128ELi64ELi8ELb0ELb0EN7cutlass6half_tE19Flash_kernel_traitsILi192ELi128ELi64ELi8ES3_EELb0ELb0ELb1ELb0ELb0ELb0ELb0ELb0EEEvNS_16Flash_fwd_paramsE,@"STO_CUDA_ENTRY STV_DEFAULT"
_ZN5flash16flash_fwd_kernelI23Flash_fwd_kernel_traitsILi192ELi128ELi64ELi8ELb0ELb0EN7cutlass6half_tE19Flash_kernel_traitsILi192ELi128ELi64ELi8ES3_EELb0ELb0ELb1ELb0ELb0ELb0ELb0ELb0EEEvNS_16Flash_fwd_paramsE:
.text._ZN5flash16flash_fwd_kernelI23Flash_fwd_kernel_traitsILi192ELi128ELi64ELi8ELb0ELb0EN7cutlass6half_tE19Flash_kernel_traitsILi192ELi128ELi64ELi8ES3_EELb0ELb0ELb1ELb0ELb0ELb0ELb0ELb0EEEvNS_16Flash_fwd_paramsE:
        /* <DEDUP_REMOVED lines=54> */
.L_x_358:
[----:B------:R-:W-:-:S03]  /*0360*/  ULDC UR5, c[0x0][0x2c8] ;  /* 0x0000b20000057ab9 */ /* 0x000fc60000000800 */
.L_x_359:
        /* <DEDUP_REMOVED lines=20> */
[----:B------:R-:W-:Y:S01]  /*04b0*/  @!UP2 UIADD3 UR24, UR6, UR5, -UR25 ;  /* 0x000000050618a290 */ /* 0x000fe2000fffe819 */
[----:B------:R-:W1:Y:S01]  /*04c0*/  S2R R4, SR_TID.X ;  /* 0x0000000000047919 */ /* 0x000e620000002100 */
        /* <DEDUP_REMOVED lines=22> */
[----:B-1----:R-:W-:Y:S05]  /*0630*/  @P0 BRA `(.L_x_360) ;  /* 0x0000000c002c0947 */ /* 0x002fea0003800000 */
[----:B------:R-:W-:Y:S01]  /*0640*/  UISETP.NE.AND UP1, UPT, UR13, -0x1, UPT ;  /* 0xffffffff0d00788c */ /* 0x000fe2000bf25270 */
[----:B------:R-:W-:Y:S01]  /*0650*/  SHF.R.S32.HI R3, RZ, 0x1f, R4 ;  /* 0x0000001fff037819 */ /* 0x000fe20000011404 */
[----:B------:R-:W-:Y:S01]  /*0660*/  ULDC.U8 UR5, c[0x0][0x3d9] ;  /* 0x0000f64000057ab9 */ /* 0x000fe20000000000 */
[----:B------:R-:W-:Y:S01]  /*0670*/  UIADD3 UR15, -UR21, UR15, URZ ;  /* 0x0000000f150f7290 */ /* 0x000fe2000fffe13f */
[----:B------:R-:W-:Y:S01]  /*0680*/  IMAD.U32 R15, RZ, RZ, UR14 ;  /* 0x0000000eff0f7e24 */ /* 0x000fe2000f8e00ff */
[----:B------:R-:W-:Y:S01]  /*0690*/  UISETP.NE.AND UP2, UPT, UR5, URZ, UPT ;  /* 0x0000003f0500728c */ /* 0x000fe2000bf45270 */
[----:B------:R-:W-:Y:S01]  /*06a0*/  LEA.HI R16, R3, R4, RZ, 0x3 ;  /* 0x0000000403107211 */ /* 0x000fe200078f18ff */
[----:B------:R-:W-:Y:S01]  /*06b0*/  UMOV UR24, URZ ;  /* 0x0000003f00187c82 */ /* 0x000fe20008000000 */
[----:B------:R-:W-:Y:S01]  /*06c0*/  UMOV UR25, URZ ;  /* 0x0000003f00197c82 */ /* 0x000fe20008000000 */
[----:B------:R-:W-:Y:S01]  /*06d0*/  BSSY B0, `(.L_x_361) ;  /* 0x0000050000007945 */ /* 0x000fe20003800000 */
[----:B------:R-:W-:Y:S01]  /*06e0*/  LOP3.LUT R3, R16, 0xfffffff8, RZ, 0xc0, !PT ;  /* 0xfffffff810037812 */ /* 0x000fe200078ec0ff */
[----:B------:R-:W-:Y:S01]  /*06f0*/  @UP1 ULDC.64 UR8, c[0x0][0x298] ;  /* 0x0000a60000081ab9 */ /* 0x000fe20000000a00 */
[----:B------:R-:W-:Y:S01]  /*0700*/  @!UP1 USHF.R.S32.HI UR12, URZ, 0x1f, UR17 ;  /* 0x0000001f3f0c9899 */ /* 0x000fe20008011411 */
[----:B------:R-:W-:Y:S01]  /*0710*/  SHF.R.S32.HI R16, RZ, 0x3, R16 ;  /* 0x00000003ff107819 */ /* 0x000fe20000011410 */
[----:B------:R-:W-:Y:S01]  /*0720*/  @UP1 UIMAD.WIDE.U32 UR10, UR13, UR8, URZ ;  /* 0x000000080d0a12a5 */ /* 0x000fe2000f8e003f */
[----:B------:R-:W-:Y:S01]  /*0730*/  IMAD.IADD R4, R4, 0x1, -R3 ;  /* 0x0000000104047824 */ /* 0x000fe200078e0a03 */
[----:B------:R-:W-:Y:S01]  /*0740*/  @!UP1 ULDC.64 UR6, c[0x0][0x290] ;  /* 0x0000a40000069ab9 */ /* 0x000fe20000000a00 */
[--C-:B------:R-:W-:Y:S01]  /*0750*/  SHF.R.S32.HI R17, RZ, 0x1f, R16.reuse ;  /* 0x0000001fff117819 */ /* 0x100fe20000011410 */
[----:B------:R-:W-:Y:S01]  /*0760*/  @UP1 UIMAD UR9, UR13, UR9, UR11 ;  /* 0x000000090d0912a4 */ /* 0x000fe2000f8e020b */
[C---:B------:R-:W-:Y:S01]  /*0770*/  IMAD.SHL.U32 R8, R4.reuse, 0x8, RZ ;  /* 0x0000000804087824 */ /* 0x040fe200078e00ff */
[----:B------:R-:W-:Y:S01]  /*0780*/  @!UP1 UIMAD UR8, UR12, UR6, URZ ;  /* 0x000000060c0892a4 */ /* 0x000fe2000f8e023f */
[----:B------:R-:W-:Y:S01]  /*0790*/  ISETP.NE.AND P3, PT, R4, RZ, PT ;  /* 0x000000ff0400720c */ /* 0x000fe20003f65270 */
[----:B------:R-:W-:Y:S01]  /*07a0*/  ULDC.U8 UR11, c[0x0][0x3d8] ;  /* 0x0000f600000b7ab9 */ /* 0x000fe20000000000 */
[----:B------:R-:W-:Y:S01]  /*07b0*/  @!UP1 UIMAD.WIDE.U32 UR18, UR17, UR6, URZ ;  /* 0x00000006111292a5 */ /* 0x000fe2000f8e003f */
[C---:B------:R-:W-:Y:S01]  /*07c0*/  VIADD R5, R16.reuse, 0x20 ;  /* 0x0000002010057836 */ /* 0x040fe20000000000 */
[----:B------:R-:W-:Y:S01]  /*07d0*/  UISETP.NE.AND UP3, UPT, UR11, URZ, UPT ;  /* 0x0000003f0b00728c */ /* 0x000fe2000bf65270 */
[----:B------:R-:W-:Y:S01]  /*07e0*/  IADD3 R4, R16, 0x40, RZ ;  /* 0x0000004010047810 */ /* 0x000fe20007ffe0ff */
[----:B------:R-:W-:Y:S01]  /*07f0*/  UISETP.NE.AND UP0, UPT, UR11, URZ, !UP2 ;  /* 0x0000003f0b00728c */ /* 0x000fe2000d705270 */
[----:B------:R-:W-:Y:S01]  /*0800*/  IMAD.WIDE R14, R15, 0x80, R16 ;  /* 0x000000800f0e7825 */ /* 0x000fe200078e0210 */
[----:B------:R-:W-:Y:S01]  /*0810*/  @!UP1 UIMAD UR8, UR17, UR7, UR8 ;  /* 0x00000007110892a4 */ /* 0x000fe2000f8e0208 */
[----:B------:R-:W-:Y:S01]  /*0820*/  ISETP.GE.AND P2, PT, R5, UR15, PT ;  /* 0x0000000f05007c0c */ /* 0x000fe2000bf46270 */
[----:B------:R-:W-:Y:S01]  /*0830*/  UISETP.NE.OR UP3, UPT, UR5, URZ, !UP3 ;  /* 0x0000003f0500728c */ /* 0x000fe2000df65670 */
[----:B------:R-:W-:Y:S01]  /*0840*/  ISETP.GE.AND P1, PT, R4, UR15, PT ;  /* 0x0000000f04007c0c */ /* 0x000fe2000bf26270 */
[----:B------:R-:W-:Y:S01]  /*0850*/  @UP2 ULDC.64 UR6, c[0x0][0x2c0] ;  /* 0x0000b00000062ab9 */ /* 0x000fe20000000a00 */
[----:B------:R-:W-:Y:S01]  /*0860*/  USHF.R.S32.HI UR12, URZ, 0x1f, UR4 ;  /* 0x0000001f3f0c7899 */ /* 0x000fe20008011404 */
[C---:B------:R-:W-:Y:S01]  /*0870*/  VIADD R7, R8.reuse, 0x40 ;  /* 0x0000004008077836 */ /* 0x040fe20000000000 */
[----:B------:R-:W-:Y:S01]  /*0880*/  @UP2 UIMAD UR16, UR7, UR6, URZ ;  /* 0x00000006071022a4 */ /* 0x000fe2000f8e023f */
[----:B------:R-:W-:Y:S01]  /*0890*/  IADD3 R6, R8, 0x80, RZ ;  /* 0x0000008008067810 */ /* 0x000fe20007ffe0ff */
[----:B------:R-:W-:Y:S01]  /*08a0*/  @!UP2 ULDC UR5, c[0x0][0x270] ;  /* 0x00009c000005aab9 */ /* 0x000fe20000000800 */
[----:B------:R-:W-:Y:S01]  /*08b0*/  ULDC.64 UR6, c[0x0][0x2a0] ;  /* 0x0000a80000067ab9 */ /* 0x000fe20000000a00 */
[----:B------:R-:W-:Y:S01]  /*08c0*/  @UP2 UMOV UR11, 0x1 ;  /* 0x00000001000b2882 */ /* 0x000fe20000000000 */
[----:B------:R-:W-:Y:S01]  /*08d0*/  UIMAD UR12, UR12, UR6, URZ ;  /* 0x000000060c0c72a4 */ /* 0x000fe2000f8e023f */
[----:B------:R-:W-:Y:S01]  /*08e0*/  IMAD.U32 R10, RZ, RZ, UR6 ;  /* 0x00000006ff0a7e24 */ /* 0x000fe2000f8e00ff */
[----:B------:R-:W-:Y:S01]  /*08f0*/  @UP1 UMOV UR20, UR10 ;  /* 0x0000000a00141c82 */ /* 0x000fe20008000000 */
[----:B------:R-:W-:Y:S01]  /*0900*/  @!UP2 ULDC UR6, c[0x0][0x2c4] ;  /* 0x0000b1000006aab9 */ /* 0x000fe20000000800 */
[----:B------:R-:W-:Y:S01]  /*0910*/  @UP0 ULDC UR6, c[0x0][0x2e4] ;  /* 0x0000b90000060ab9 */ /* 0x000fe20000000800 */
[----:B------:R-:W-:Y:S01]  /*0920*/  @!UP3 ULDC UR10, c[0x0][0x2c4] ;  /* 0x0000b100000abab9 */ /* 0x000fe20000000800 */
[----:B------:R-:W-:-:S02]  /*0930*/  @!UP2 UIMAD UR11, UR6, UR5, URZ ;  /* 0x00000005060ba2a4 */ /* 0x000fc4000f8e023f */
[----:B------:R-:W-:Y:S01]  /*0940*/  @!UP1 UIADD3 UR9, UR19, UR8, URZ ;  /* 0x0000000813099290 */ /* 0x000fe2000fffe03f */
[----:B------:R-:W-:Y:S01]  /*0950*/  @!UP1 UMOV UR20, UR18 ;  /* 0x0000001200149c82 */ /* 0x000fe20008000000 */
[----:B------:R-:W-:Y:S01]  /*0960*/  @!UP3 UIMAD UR10, UR17, UR10, URZ ;  /* 0x0000000a110ab2a4 */ /* 0x000fe2000f8e023f */
[C---:B------:R-:W-:Y:S01]  /*0970*/  IADD3 R2, P0, R8.reuse, UR20, RZ ;  /* 0x0000001408027c10 */ /* 0x040fe2000ff1e0ff */
[----:B------:R-:W-:Y:S02]  /*0980*/  UIMAD UR11, UR17, UR11, URZ ;  /* 0x0000000b110b72a4 */ /* 0x000fe4000f8e023f */
[----:B------:R-:W-:Y:S01]  /*0990*/  UIMAD UR7, UR4, UR7, UR12 ;  /* 0x00000007040772a4 */ /* 0x000fe2000f8e020c */
[----:B------:R-:W-:Y:S01]  /*09a0*/  LEA.HI.X.SX32 R3, R8, UR9, 0x1, P0 ;  /* 0x0000000908037c11 */ /* 0x000fe200080f0eff */
[----:B------:R-:W-:Y:S01]  /*09b0*/  @!UP3 USEL UR10, UR10, UR13, !UP1 ;  /* 0x0000000d0a0ab287 */ /* 0x000fe2000c800000 */
[----:B------:R-:W-:Y:S01]  /*09c0*/  ISETP.GE.AND P0, PT, R16, UR15, PT ;  /* 0x0000000f10007c0c */ /* 0x000fe2000bf06270 */
[----:B------:R-:W-:Y:S01]  /*09d0*/  @UP2 ULDC UR12, c[0x0][0x2c0] ;  /* 0x0000b000000c2ab9 */ /* 0x000fe20000000800 */
[----:B------:R-:W-:Y:S01]  /*09e0*/  USEL UR11, UR11, URZ, UP3 ;  /* 0x0000003f0b0b7287 */ /* 0x000fe20009800000 */
[----:B------:R-:W-:Y:S01]  /*09f0*/  IMAD.WIDE.U32 R10, R10, UR4, R2 ;  /* 0x000000040a0a7c25 */ /* 0x000fe2000f8e0002 */
[----:B------:R-:W-:Y:S01]  /*0a00*/  @!UP2 UMOV UR12, 0x1 ;  /* 0x00000001000ca882 */ /* 0x000fe20000000000 */
[----:B------:R-:W-:Y:S01]  /*0a10*/  @!UP2 UMOV UR16, UR6 ;  /* 0x000000060010ac82 */ /* 0x000fe20008000000 */
[----:B------:R-:W-:Y:S01]  /*0a20*/  UIMAD UR6, UR21, UR12, URZ ;  /* 0x0000000c150672a4 */ /* 0x000fe2000f8e023f */
[----:B------:R-:W-:Y:S01]  /*0a30*/  VIADD R13, R11, UR7 ;  /* 0x000000070b0d7c36 */ /* 0x000fe20008000000 */
[----:B------:R-:W-:Y:S01]  /*0a40*/  UIMAD UR16, UR4, UR16, UR11 ;  /* 0x00000010041072a4 */ /* 0x000fe2000f8e020b */
[----:B------:R-:W-:Y:S01]  /*0a50*/  VIADD R2, R16, 0x60 ;  /* 0x0000006010027836 */ /* 0x000fe20000000000 */
[----:B------:R-:W-:Y:S01]  /*0a60*/  @!UP3 UMOV UR24, UR10 ;  /* 0x0000000a0018bc82 */ /* 0x000fe20008000000 */
[----:B------:R-:W-:-:S02]  /*0a70*/  USHF.R.S32.HI UR4, URZ, 0x1f, UR6 ;  /* 0x0000001f3f047899 */ /* 0x000fc40008011406 */
[----:B------:R-:W-:Y:S02]  /*0a80*/  @!UP3 USHF.R.S32.HI UR25, URZ, 0x1f, UR10 ;  /* 0x0000001f3f19b899 */ /* 0x000fe4000801140a */
[----:B------:R-:W-:Y:S02]  /*0a90*/  USHF.R.S32.HI UR5, URZ, 0x1f, UR16 ;  /* 0x0000001f3f057899 */ /* 0x000fe40008011410 */
[----:B------:R-:W-:-:S04]  /*0aa0*/  UIADD3 UR6, UP1, UP0, UR6, UR24, UR16 ;  /* 0x0000001806067290 */ /* 0x000fc8000f83e010 */
[----:B------:R-:W-:Y:S01]  /*0ab0*/  UIADD3.X UR24, UR4, UR25, UR5, UP1, UP0 ;  /* 0x0000001904187290 */ /* 0x000fe20008fe0405 */
[----:B------:R-:W-:Y:S11]  /*0ac0*/  @P0 BRA `(.L_x_362) ;  /* 0x0000000000400947 */ /* 0x000ff60003800000 */
        /* <DEDUP_REMOVED lines=16> */
.L_x_362:
[----:B------:R-:W-:Y:S05]  /*0bd0*/  BSYNC B0 ;  /* 0x0000000000007941 */ /* 0x000fea0003800000 */
.L_x_361:
[----:B------:R-:W-:Y:S01]  /*0be0*/  BSSY B0, `(.L_x_363) ;  /* 0x0000016000007945 */ /* 0x000fe20003800000 */
[----:B------:R-:W-:-:S03]  /*0bf0*/  ISETP.GE.AND P0, PT, R2, UR15, PT ;  /* 0x0000000f02007c0c */ /* 0x000fc6000bf06270 */
        /* <DEDUP_REMOVED lines=14> */
[----:B-1----:R-:W-:Y:S01]  /*0ce0*/  LEA R20, P6, R18, UR4, 0x1 ;  /* 0x0000000412147c11 */ /* 0x002fe2000f8c08ff */
[----:B------:R-:W-:-:S05]  /*0cf0*/  IMAD.IADD R0, R19, 0x1, R0 ;  /* 0x0000000113007824 */ /* 0x000fca00078e0200 */
[----:B------:R-:W-:-:S05]  /*0d00*/  LEA.HI.X R21, R18, UR5, R0, 0x1, P6 ;  /* 0x0000000512157c11 */ /* 0x000fca000b0f0c00 */
[----:B------:R2:W-:Y:S04]  /*0d10*/  @!P5 STG.E.128 desc[UR22][R20.64], RZ ;  /* 0x000000ff1400d986 */ /* 0x0005e8000c101d16 */
[----:B------:R2:W-:Y:S04]  /*0d20*/  @!P4 STG.E.128 desc[UR22][R20.64+0x80], RZ ;  /* 0x000080ff1400c986 */ /* 0x0005e8000c101d16 */
[----:B------:R2:W-:Y:S02]  /*0d30*/  @!P2 STG.E.128 desc[UR22][R20.64+0x100], RZ ;  /* 0x000100ff1400a986 */ /* 0x0005e4000c101d16 */
.L_x_364:
[----:B------:R-:W-:Y:S05]  /*0d40*/  BSYNC B0 ;  /* 0x0000000000007941 */ /* 0x000fea0003800000 */
.L_x_363:
[----:B------:R-:W-:Y:S01]  /*0d50*/  BSSY B0, `(.L_x_365) ;  /* 0x0000016000007945 */ /* 0x000fe20003800000 */
[----:B------:R-:W-:-:S03]  /*0d60*/  ISETP.GE.OR P6, PT, R16, UR15, P3 ;  /* 0x0000000f10007c0c */ /* 0x000fc60009fc6670 */
        /* <DEDUP_REMOVED lines=14> */
[----:B-12---:R-:W-:Y:S01]  /*0e50*/  LEA R20, P5, R18, UR4, 0x1 ;  /* 0x0000000412147c11 */ /* 0x006fe2000f8a08ff */
[----:B------:R-:W-:-:S05]  /*0e60*/  IMAD.IADD R0, R19, 0x1, R0 ;  /* 0x0000000113007824 */ /* 0x000fca00078e0200 */
[----:B------:R-:W-:-:S05]  /*0e70*/  LEA.HI.X R21, R18, UR5, R0, 0x1, P5 ;  /* 0x0000000512157c11 */ /* 0x000fca000a8f0c00 */
[----:B------:R3:W-:Y:S04]  /*0e80*/  @!P4 STG.E.128 desc[UR22][R20.64], RZ ;  /* 0x000000ff1400c986 */ /* 0x0007e8000c101d16 */
[----:B------:R3:W-:Y:S04]  /*0e90*/  @!P2 STG.E.128 desc[UR22][R20.64+0x80], RZ ;  /* 0x000080ff1400a986 */ /* 0x0007e8000c101d16 */
[----:B------:R3:W-:Y:S02]  /*0ea0*/  @!P1 STG.E.128 desc[UR22][R20.64+0x100], RZ ;  /* 0x000100ff14009986 */ /* 0x0007e4000c101d16 */
.L_x_366:
[----:B------:R-:W-:Y:S05]  /*0eb0*/  BSYNC B0 ;  /* 0x0000000000007941 */ /* 0x000fea0003800000 */
.L_x_365:
[----:B------:R-:W-:Y:S01]  /*0ec0*/  BSSY B0, `(.L_x_367) ;  /* 0x0000017000007945 */ /* 0x000fe20003800000 */
[----:B------:R-:W-:Y:S02]  /*0ed0*/  ISETP.GE.OR P5, PT, R5, UR15, P3 ;  /* 0x0000000f05007c0c */ /* 0x000fe40009fa6670 */
[----:B------:R-:W-:Y:S02]  /*0ee0*/  ISETP.GE.OR P4, PT, R4, UR15, P3 ;  /* 0x0000000f04007c0c */ /* 0x000fe40009f86670 */
[----:B------:R-:W-:Y:S01]  /*0ef0*/  ISETP.GE.OR P3, PT, R2, UR15, P3 ;  /* 0x0000000f02007c0c */ /* 0x000fe20009f66670 */
[----:B------:R-:W-:-:S12]  /*0f00*/  @P0 BRA `(.L_x_368) ;  /* 0x0000000000480947 */ /* 0x000fd80003800000 */
[----:B------:R-:W-:Y:S01]  /*0f10*/  IADD3 R0, P0, R14, 0x60, RZ ;  /* 0x000000600e007810 */ /* 0x000fe20007f1e0ff */
[----:B------:R-:W-:Y:S01]  /*0f20*/  ULDC.64 UR4, c[0x0][0x298] ;  /* 0x0000a60000047ab9 */ /* 0x000fe20000000a00 */
[----:B------:R-:W-:Y:S01]  /*0f30*/  IMAD.MOV.U32 R11, RZ, RZ, R13 ;  /* 0x000000ffff0b7224 */ /* 0x000fe200078e000d */
[----:B------:R-:W-:Y:S02]  /*0f40*/  ULDC UR7, c[0x0][0x2d0] ;  /* 0x0000b40000077ab9 */ /* 0x000fe40000000800 */
[----:B------:R-:W-:Y:S01]  /*0f50*/  IMAD.X R3, RZ, RZ, R15, P0 ;  /* 0x000000ffff037224 */ /* 0x000fe200000e060f */
[----:B------:R-:W-:Y:S01]  /*0f60*/  ISETP.GE.AND P2, PT, R8, UR7, PT ;  /* 0x0000000708007c0c */ /* 0x000fe2000bf46270 */
[----:B------:R-:W-:Y:S01]  /*0f70*/  IMAD.WIDE.U32 R10, R0, UR4, R10 ;  /* 0x00000004000a7c25 */ /* 0x000fe2000f8e000a */
[----:B------:R-:W-:-:S03]  /*0f80*/  ISETP.GE.AND P1, PT, R7, UR7, PT ;  /* 0x0000000707007c0c */ /* 0x000fc6000bf26270 */
[----:B------:R-:W-:-:S04]  /*0f90*/  IMAD R3, R3, UR4, RZ ;  /* 0x0000000403037c24 */ /* 0x000fc8000f8e02ff */
[----:B------:R-:W-:Y:S01]  /*0fa0*/  IMAD R3, R0, UR5, R3 ;  /* 0x0000000500037c24 */ /* 0x000fe2000f8e0203 */
[----:B------:R-:W-:Y:S02]  /*0fb0*/  ULDC.64 UR4, c[0x0][0x280] ;  /* 0x0000a00000047ab9 */ /* 0x000fe40000000a00 */
[----:B------:R-:W-:Y:S01]  /*0fc0*/  LEA R12, P0, R10, UR4, 0x1 ;  /* 0x000000040a0c7c11 */ /* 0x000fe2000f8008ff */
[----:B------:R-:W-:-:S05]  /*0fd0*/  IMAD.IADD R3, R11, 0x1, R3 ;  /* 0x000000010b037824 */ /* 0x000fca00078e0203 */
[----:B------:R-:W-:Y:S02]  /*0fe0*/  LEA.HI.X R13, R10, UR5, R3, 0x1, P0 ;  /* 0x000000050a0d7c11 */ /* 0x000fe400080f0c03 */
[----:B------:R-:W-:-:S03]  /*0ff0*/  ISETP.GE.AND P0, PT, R6, UR7, PT ;  /* 0x0000000706007c0c */ /* 0x000fc6000bf06270 */
[----:B------:R4:W-:Y:S04]  /*1000*/  @!P2 STG.E.128 desc[UR22][R12.64], RZ ;  /* 0x000000ff0c00a986 */ /* 0x0009e8000c101d16 */
[----:B------:R4:W-:Y:S06]  /*1010*/  @!P1 STG.E.128 desc[UR22][R12.64+0x80], RZ ;  /* 0x000080ff0c009986 */ /* 0x0009ec000c101d16 */
[----:B------:R4:W-:Y:S02]  /*1020*/  @!P0 STG.E.128 desc[UR22][R12.64+0x100], RZ ;  /* 0x000100ff0c008986 */ /* 0x0009e4000c101d16 */
.L_x_368:
[----:B------:R-:W-:Y:S05]  /*1030*/  BSYNC B0 ;  /* 0x0000000000007941 */ /* 0x000fea0003800000 */
.L_x_367:
        /* <DEDUP_REMOVED lines=10> */
.L_x_370:
[----:B------:R-:W-:Y:S05]  /*10e0*/  BSYNC B0 ;  /* 0x0000000000007941 */ /* 0x000fea0003800000 */
.L_x_369:
        /* <DEDUP_REMOVED lines=10> */
.L_x_372:
[----:B------:R-:W-:Y:S05]  /*1190*/  BSYNC B0 ;  /* 0x0000000000007941 */ /* 0x000fea0003800000 */
.L_x_371:
        /* <DEDUP_REMOVED lines=10> */
.L_x_374:
[----:B------:R-:W-:Y:S05]  /*1240*/  BSYNC B0 ;  /* 0x0000000000007941 */ /* 0x000fea0003800000 */
.L_x_373:
        /* <DEDUP_REMOVED lines=10> */
.L_x_360:
[----:B------:R-:W1:Y:S01]  /*12f0*/  LDC R3, c[0x0][0x278] ;  /* 0x00009e00ff037b82 */ /* 0x000e620000000800 */
[----:B------:R-:W-:Y:S01]  /*1300*/  SHF.R.S32.HI R11, RZ, 0x1f, R4 ;  /* 0x0000001fff0b7819 */ /* 0x000fe20000011404 */
[----:B------:R-:W2:Y:S01]  /*1310*/  S2R R0, SR_CTAID.Z ;  /* 0x0000000000007919 */ /* 0x000ea20000002700 */
[----:B------:R-:W-:Y:S01]  /*1320*/  UIADD3 UR5, -UR21, UR15, URZ ;  /* 0x0000000f15057290 */ /* 0x000fe2000fffe13f */
[----:B------:R-:W-:Y:S01]  /*1330*/  IMAD.U32 R19, RZ, RZ, UR14 ;  /* 0x0000000eff137e24 */ /* 0x000fe2000f8e00ff */
[CC--:B------:R-:W-:Y:S01]  /*1340*/  LEA.HI R2, R11.reuse, R4.reuse, RZ, 0x3 ;  /* 0x000000040b027211 */ /* 0x0c0fe200078f18ff */
[----:B------:R-:W-:Y:S01]  /*1350*/  UISETP.NE.AND UP0, UPT, UR13, -0x1, UPT ;  /* 0xffffffff0d00788c */ /* 0x000fe2000bf05270 */
[----:B------:R-:W-:Y:S01]  /*1360*/  LEA.HI R15, R11, R4, RZ, 0x4 ;  /* 0x000000040b0f7211 */ /* 0x000fe200078f20ff */
[----:B------:R-:W-:Y:S01]  /*1370*/  UISETP.NE.AND UP1, UPT, UR8, -0x1, UPT ;  /* 0xffffffff0800788c */ /* 0x000fe2000bf25270 */
[----:B------:R-:W-:Y:S02]  /*1380*/  SHF.R.S32.HI R12, RZ, 0x3, R2 ;  /* 0x00000003ff0c7819 */ /* 0x000fe40000011402 */
[----:B------:R-:W-:-:S02]  /*1390*/  SHF.R.S32.HI R8, RZ, 0x4, R15 ;  /* 0x00000004ff087819 */ /* 0x000fc4000001140f */
[--C-:B------:R-:W-:Y:S01]  /*13a0*/  SHF.R.S32.HI R13, RZ, 0x1f, R12.reuse ;  /* 0x0000001fff0d7819 */ /* 0x100fe2000001140c */
[C---:B------:R-:W-:Y:S01]  /*13b0*/  IMAD.SHL.U32 R205, R12.reuse, 0x40, RZ ;  /* 0x000000400ccd7824 */ /* 0x040fe200078e00ff */
[C---:B------:R-:W-:Y:S01]  /*13c0*/  LEA.HI R197, R15.reuse, R8, RZ, 0x1 ;  /* 0x000000080fc57211 */ /* 0x040fe200078f08ff */
[----:B------:R-:W-:Y:S01]  /*13d0*/  VIADD R7, R12, 0x40 ;  /* 0x000000400c077836 */ /* 0x000fe20000000000 */
[----:B------:R-:W-:Y:S01]  /*13e0*/  LOP3.LUT R15, R15, 0xfffffff0, RZ, 0xc0, !PT ;  /* 0xfffffff00f0f7812 */ /* 0x000fe200078ec0ff */
[----:B------:R-:W-:Y:S01]  /*13f0*/  @UP0 ULDC.64 UR6, c[0x0][0x240] ;  /* 0x0000900000060ab9 */ /* 0x000fe20000000a00 */
[----:B------:R-:W-:Y:S01]  /*1400*/  LOP3.LUT R197, R197, 0xfffffffe, RZ, 0xc0, !PT ;  /* 0xfffffffec5c57812 */ /* 0x000fe200078ec0ff */
[----:B------:R-:W-:Y:S01]  /*1410*/  @UP0 UIMAD.WIDE.U32 UR28, UR13, UR6, URZ ;  /* 0x000000060d1c02a5 */ /* 0x000fe2000f8e003f */
[----:B------:R-:W-:Y:S01]  /*1420*/  LOP3.LUT R205, R205, 0x1c0, RZ, 0xc0, !PT ;  /* 0x000001c0cdcd7812 */ /* 0x000fe200078ec0ff */
[----:B------:R-:W-:Y:S01]  /*1430*/  IMAD.IADD R15, R4, 0x1, -R15 ;  /* 0x00000001040f7824 */ /* 0x000fe200078e0a0f */
[----:B------:R-:W-:Y:S01]  /*1440*/  @!UP0 USHF.R.S32.HI UR9, URZ, 0x1f, UR17 ;  /* 0x0000001f3f098899 */ /* 0x000fe20008011411 */
[----:B-1----:R-:W-:Y:S01]  /*1450*/  IABS R6, R3 ;  /* 0x0000000300067213 */ /* 0x002fe20000000000 */
[----:B------:R-:W-:Y:S01]  /*1460*/  IMAD.IADD R197, R8, 0x1, -R197 ;  /* 0x0000000108c57824 */ /* 0x000fe200078e0ac5 */
[----:B------:R-:W-:Y:S01]  /*1470*/  PLOP3.LUT P2, PT, PT, PT, UP1, 0x80, 0x0 ;  /* 0x000000000000781c */ /* 0x000fe20003f4f018 */
[----:B------:R-:W-:Y:S01]  /*1480*/  IMAD.MOV.U32 R8, RZ, RZ, RZ ;  /* 0x000000ffff087224 */ /* 0x000fe200078e00ff */
[----:B------:R-:W1:Y:S01]  /*1490*/  I2F.RP R5, R6 ;  /* 0x0000000600057306 */ /* 0x000e620000209400 */
[----:B------:R-:W-:Y:S01]  /*14a0*/  @UP0 UIMAD UR16, UR13, UR7, UR29 ;  /* 0x000000070d1002a4 */ /* 0x000fe2000f8e021d */
[----:B------:R-:W-:Y:S01]  /*14b0*/  ISETP.GE.AND P5, PT, R7, UR5, PT ;  /* 0x0000000507007c0c */ /* 0x000fe2000bfa6270 */
[----:B------:R-:W-:Y:S01]  /*14c0*/  @UP1 UIADD3 UR27, UR25, UR8, URZ ;  /* 0x00000008191b1290 */ /* 0x000fe2000fffe03f */
[----:B------:R-:W-:Y:S01]  /*14d0*/  LEA.HI R7, R11, R4, RZ, 0x6 ;  /* 0x000000040b077211 */ /* 0x000fe200078f30ff */
[----:B------:R-:W-:Y:S01]  /*14e0*/  @!UP0 ULDC.64 UR6, c[0x0][0x228] ;  /* 0x00008a0000068ab9 */ /* 0x000fe20000000a00 */
[----:B------:R-:W-:Y:S01]  /*14f0*/  @UP1 ULDC.64 UR10, c[0x0][0x248] ;  /* 0x00009200000a1ab9 */ /* 0x000fe20000000a00 */
[----:B------:R-:W-:Y:S01]  /*1500*/  @!UP0 UIMAD UR9, UR9, UR6, URZ ;  /* 0x00000006090982a4 */ /* 0x000fe2000f8e023f */
[----:B------:R-:W-:Y:S01]  /*1510*/  IMAD.WIDE R18, R19, 0x80, R12 ;  /* 0x0000008013127825 */ /* 0x000fe200078e020c */
[----:B------:R-:W-:-:S02]  /*1520*/  @!UP0 UIMAD.WIDE.U32 UR32, UR17, UR6, URZ ;  /* 0x00000006112082a5 */ /* 0x000fc4000f8e003f */
[----:B------:R-:W-:Y:S02]  /*1530*/  @UP1 UIMAD.WIDE.U32 UR30, UR27, UR10, URZ ;  /* 0x0000000a1b1e12a5 */ /* 0x000fe4000f8e003f */
[----:B------:R-:W-:Y:S01]  /*1540*/  @!UP0 UIMAD UR7, UR17, UR7, UR9 ;  /* 0x00000007110782a4 */ /* 0x000fe2000f8e0209 */
[----:B-1----:R-:W1:Y:S01]  /*1550*/  MUFU.RCP R9, R5 ;  /* 0x0000000500097308 */ /* 0x002e620000001000 */
[----:B------:R-:W-:Y:S02]  /*1560*/  @UP1 UIMAD UR27, UR27, UR11, URZ ;  /* 0x0000000b1b1b12a4 */ /* 0x000fe4000f8e023f */
[----:B------:R-:W-:Y:S02]  /*1570*/  @!UP0 UIADD3 UR16, UR33, UR7, URZ ;  /* 0x0000000721108290 */ /* 0x000fe4000fffe03f */
[----:B------:R-:W-:Y:S01]  /*1580*/  @UP1 UIADD3 UR27, UR31, UR27, URZ ;  /* 0x0000001b1f1b1290 */ /* 0x000fe2000fffe03f */
[----:B------:R-:W-:Y:S01]  /*1590*/  @!UP0 UMOV UR28, UR32 ;  /* 0x00000020001c8c82 */ /* 0x000fe20008000000 */
[----:B-1----:R-:W-:-:S02]  /*15a0*/  VIADD R9, R9, 0xffffffe ;  /* 0x0ffffffe09097836 */ /* 0x002fc40000000000 */
[----:B------:R-:W-:-:S04]  /*15b0*/  VIADD R5, R12, 0x60 ;  /* 0x000000600c057836 */ /* 0x000fc80000000000 */
[----:B------:R-:W1:Y:S01]  /*15c0*/  F2I.FTZ.U32.TRUNC.NTZ R9, R9 ;  /* 0x0000000900097305 */ /* 0x000e62000021f000 */
[----:B------:R-:W-:Y:S02]  /*15d0*/  ISETP.GE.AND P4, PT, R5, UR5, PT ;  /* 0x0000000505007c0c */ /* 0x000fe4000bf86270 */
[----:B------:R-:W-:Y:S02]  /*15e0*/  LOP3.LUT R5, R2, 0xfffffff8, RZ, 0xc0, !PT ;  /* 0xfffffff802057812 */ /* 0x000fe400078ec0ff */
[----:B--2---:R-:W-:-:S03]  /*15f0*/  IABS R2, R0 ;  /* 0x0000000000027213 */ /* 0x004fc60000000000 */
[----:B------:R-:W-:-:S04]  /*1600*/  IMAD.IADD R5, R4, 0x1, -R5 ;  /* 0x0000000104057824 */ /* 0x000fc800078e0a05 */
[----:B------:R-:W-:Y:S02]  /*1610*/  IMAD.SHL.U32 R134, R5, 0x8, RZ ;  /* 0x0000000805867824 */ /* 0x000fe400078e00ff */
[----:B-1----:R-:W-:-:S03]  /*1620*/  IMAD.MOV R147, RZ, RZ, -R9 ;  /* 0x000000ffff937224 */ /* 0x002fc600078e0a09 */
[----:B------:R-:W-:Y:S01]  /*1630*/  LOP3.LUT R0, R205, 0x38, R134, 0xf8, !PT ;  /* 0x00000038cd007812 */ /* 0x000fe200078ef886 */
[----:B------:R-:W-:Y:S01]  /*1640*/  IMAD R147, R147, R6, RZ ;  /* 0x0000000693937224 */ /* 0x000fe200078e02ff */
[----:B------:R-:W-:-:S03]  /*1650*/  SHF.R.U32.HI R205, RZ, 0x3, R205 ;  /* 0x00000003ffcd7819 */ /* 0x000fc600000116cd */
[----:B------:R-:W-:Y:S01]  /*1660*/  IMAD.HI.U32 R147, R9, R147, R8 ;  /* 0x0000009309937227 */ /* 0x000fe200078e0008 */
[----:B------:R-:W-:Y:S02]  /*1670*/  LOP3.LUT R205, R0, R205, RZ, 0x3c, !PT ;  /* 0x000000cd00cd7212 */ /* 0x000fe400078e3cff */
[----:B------:R-:W-:Y:S01]  /*1680*/  SHF.R.S32.HI R0, RZ, 0x1f, R15 ;  /* 0x0000001fff007819 */ /* 0x000fe2000001140f */
[----:B------:R-:W-:Y:S02]  /*1690*/  IMAD.SHL.U32 R8, R7, 0x8, RZ ;  /* 0x0000000807087824 */ /* 0x000fe400078e00ff */
[----:B------:R-:W-:Y:S01]  /*16a0*/  IMAD.HI.U32 R147, R147, R2, RZ ;  /* 0x0000000293937227 */ /* 0x000fe200078e00ff */
[----:B------:R-:W-:-:S03]  /*16b0*/  LEA.HI R0, R0, R15, RZ, 0x3 ;  /* 0x0000000f00007211 */ /* 0x000fc600078f18ff */
[----:B------:R-:W-:-:S04]  /*16c0*/  IMAD.MOV R9, RZ, RZ, -R147 ;  /* 0x000000ffff097224 */ /* 0x000fc800078e0a93 */
[----:B------:R-:W-:Y:S01]  /*16d0*/  IMAD R9, R6, R9, R2 ;  /* 0x0000000906097224 */ /* 0x000fe200078e0202 */
[----:B------:R-:W-:-:S04]  /*16e0*/  LOP3.LUT R2, R0, 0xfffffff8, RZ, 0xc0, !PT ;  /* 0xfffffff800027812 */ /* 0x000fc800078ec0ff */
[----:B------:R-:W-:Y:S01]  /*16f0*/  ISETP.GT.U32.AND P0, PT, R6, R9, PT ;  /* 0x000000090600720c */ /* 0x000fe20003f04070 */
[----:B------:R-:W-:Y:S01]  /*1700*/  IMAD.IADD R2, R15, 0x1, -R2 ;  /* 0x000000010f027824 */ /* 0x000fe200078e0a02 */
[----:B------:R-:W-:Y:S11]  /*1710*/  @P2 BRA `(.L_x_375) ;  /* 0x0000000000342947 */ /* 0x000ff60003800000 */
        /* <DEDUP_REMOVED lines=8> */
[----:B------:R-:W-:Y:S01]  /*17a0*/  UIMAD UR9, UR9, UR6, URZ ;  /* 0x00000006090972a4 */ /* 0x000fe2000f8e023f */
[----:B------:R-:W-:-:S03]  /*17b0*/  UMOV UR26, UR30 ;  /* 0x0000001e001a7c82 */ /* 0x000fc60008000000 */
[----:B------:R-:W-:Y:S02]  /*17c0*/  UIMAD UR7, UR17, UR7, UR9 ;  /* 0x00000007110772a4 */ /* 0x000fe4000f8e0209 */
[----:B------:R-:W-:-:S04]  /*17d0*/  UIMAD.WIDE.U32 UR30, UR17, UR6, UR26 ;  /* 0x00000006111e72a5 */ /* 0x000fc8000f8e001a */
[----:B------:R-:W-:-:S12]  /*17e0*/  UIADD3 UR27, UR31, UR7, URZ ;  /* 0x000000071f1b7290 */ /* 0x000fd8000fffe03f */
.L_x_375:
[----:B------:R-:W-:Y:S01]  /*17f0*/  @UP1 UIADD3 UR29, UR25, UR8, URZ ;  /* 0x00000008191d1290 */ /* 0x000fe2000fffe03f */
[----:B------:R-:W-:Y:S01]  /*1800*/  @!P0 IMAD.IADD R9, R9, 0x1, -R6 ;  /* 0x0000000109098824 */ /* 0x000fe200078e0a06 */
[----:B------:R-:W-:Y:S01]  /*1810*/  USHF.R.S32.HI UR26, URZ, 0x1f, UR4 ;  /* 0x0000001f3f1a7899 */ /* 0x000fe20008011404 */
[----:B------:R-:W-:Y:S01]  /*1820*/  SHF.R.S32.HI R135, RZ, 0x1f, R134 ;  /* 0x0000001fff877819 */ /* 0x000fe20000011486 */
[----:B------:R-:W-:Y:S01]  /*1830*/  @UP1 ULDC.64 UR8, c[0x0][0x250] ;  /* 0x0000940000081ab9 */ /* 0x000fe20000000a00 */
[----:B------:R-:W-:Y:S01]  /*1840*/  LOP3.LUT R205, R205, 0xfffffe00, R8, 0xf8, !PT ;  /* 0xfffffe00cdcd7812 */ /* 0x000fe200078ef808 */
[----:B------:R-:W-:Y:S01]  /*1850*/  @UP1 UIMAD.WIDE.U32 UR6, UR29, UR8, URZ ;  /* 0x000000081d0612a5 */ /* 0x000fe2000f8e003f */
[----:B------:R-:W-:Y:S01]  /*1860*/  ISETP.GE.U32.AND P1, PT, R9, R6, PT ;  /* 0x000000060900720c */ /* 0x000fe20003f26070 */
[----:B------:R-:W-:Y:S01]  /*1870*/  @UP1 UIMAD UR29, UR29, UR9, URZ ;  /* 0x000000091d1d12a4 */ /* 0x000fe2000f8e023f */
[----:B------:R-:W-:-:S03]  /*1880*/  LOP3.LUT R6, R3, UR4, RZ, 0x3c, !PT ;  /* 0x0000000403067c12 */ /* 0x000fc6000f8e3cff */
[----:B------:R-:W-:Y:S01]  /*1890*/  @UP1 UIADD3 UR29, UR7, UR29, URZ ;  /* 0x0000001d071d1290 */ /* 0x000fe2000fffe03f */
[----:B------:R-:W-:Y:S11]  /*18a0*/  @P2 BRA `(.L_x_376) ;  /* 0x0000000000342947 */ /* 0x000ff60003800000 */
        /* <DEDUP_REMOVED lines=11> */
[----:B------:R-:W-:Y:S01]  /*1960*/  UIADD3 UR29, UR33, UR7, URZ ;  /* 0x00000007211d7290 */ /* 0x000fe2000fffe03f */
[----:B------:R-:W-:-:S11]  /*1970*/  UMOV UR6, UR32 ;  /* 0x0000002000067c82 */ /* 0x000fd60008000000 */
.L_x_376:
[----:B------:R-:W-:Y:S01]  /*1980*/  ISETP.GE.AND P2, PT, R6, RZ, PT ;  /* 0x000000ff0600720c */ /* 0x000fe20003f46270 */
[----:B------:R-:W-:Y:S01]  /*1990*/  IMAD R7, R13, UR10, RZ ;  /* 0x0000000a0d077c24 */ /* 0x000fe2000f8e02ff */
[----:B------:R-:W-:Y:S01]  /*19a0*/  ISETP.NE.AND P3, PT, R3, RZ, PT ;  /* 0x000000ff0300720c */ /* 0x000fe20003f65270 */
[C---:B------:R-:W-:Y:S01]  /*19b0*/  IMAD.WIDE.U32 R14, R12.reuse, UR10, R134 ;  /* 0x0000000a0c0e7c25 */ /* 0x040fe2000f8e0086 */
[----:B------:R-:W1:Y:S01]  /*19c0*/  S2UR UR25, SR_CgaCtaId ;  /* 0x00000000001979c3 */ /* 0x000e620000008800 */
[----:B------:R-:W-:Y:S01]  /*19d0*/  UIADD3 UR17, UR18, -0x1, URZ ;  /* 0xffffffff12117890 */ /* 0x000fe2000fffe03f */
[----:B------:R-:W-:Y:S01]  /*19e0*/  IADD3 R10, R12, 0x20, RZ ;  /* 0x000000200c0a7810 */ /* 0x000fe20007ffe0ff */
[----:B------:R-:W-:Y:S01]  /*19f0*/  @!P0 VIADD R147, R147, 0x1 ;  /* 0x0000000193938836 */ /* 0x000fe20000000000 */
[----:B------:R-:W-:Y:S01]  /*1a00*/  IADD3 R206, P0, R14, UR30, RZ ;  /* 0x0000001e0ece7c10 */ /* 0x000fe2000ff1e0ff */
[C---:B------:R-:W-:Y:S01]  /*1a10*/  IMAD R6, R12.reuse, UR11, R7 ;  /* 0x0000000b0c067c24 */ /* 0x040fe2000f8e0207 */
[----:B------:R-:W-:Y:S01]  /*1a20*/  BSSY B0, `(.L_x_377) ;  /* 0x0000047000007945 */ /* 0x000fe20003800000 */
[----:B------:R-:W-:Y:S01]  /*1a30*/  IMAD.WIDE.U32 R8, R12, UR8, R134 ;  /* 0x000000080c087c25 */ /* 0x000fe2000f8e0086 */
[----:B------:R-:W-:-:S02]  /*1a40*/  IADD3 R199, R134, 0x80, RZ ;  /* 0x0000008086c77810 */ /* 0x000fc40007ffe0ff */
[----:B------:R-:W-:Y:S01]  /*1a50*/  IADD3.X R207, R15, UR27, R6, P0, !PT ;  /* 0x0000001b0fcf7c10 */ /* 0x000fe200087fe406 */
[----:B------:R-:W-:Y:S02]  /*1a60*/  IMAD R7, R13, UR8, RZ ;  /* 0x000000080d077c24 */ /* 0x000fe4000f8e02ff */
[----:B------:R-:W-:Y:S01]  /*1a70*/  @P1 VIADD R147, R147, 0x1 ;  /* 0x0000000193931836 */ /* 0x000fe20000000000 */
[----:B------:R-:W-:Y:S01]  /*1a80*/  IADD3 R144, P1, R8, UR6, RZ ;  /* 0x0000000608907c10 */ /* 0x000fe2000ff3e0ff */
[----:B------:R-:W-:Y:S01]  /*1a90*/  IMAD R6, R12, UR9, R7 ;  /* 0x000000090c067c24 */ /* 0x000fe2000f8e0207 */
[----:B------:R-:W-:Y:S01]  /*1aa0*/  IADD3 R8, P0, R134, UR28, RZ ;  /* 0x0000001c86087c10 */ /* 0x000fe2000ff1e0ff */
[----:B------:R-:W-:Y:S01]  /*1ab0*/  ULDC.64 UR6, c[0x0][0x258] ;  /* 0x0000960000067ab9 */ /* 0x000fe20000000a00 */
[----:B------:R-:W-:Y:S01]  /*1ac0*/  @!P2 IADD3 R147, -R147, RZ, RZ ;  /* 0x000000ff9393a210 */ /* 0x000fe20007ffe1ff */
[----:B------:R-:W-:Y:S01]  /*1ad0*/  UIMAD UR26, UR26, UR6, URZ ;  /* 0x000000061a1a72a4 */ /* 0x000fe2000f8e023f */
[----:B------:R-:W-:Y:S01]  /*1ae0*/  @!P3 LOP3.LUT R147, RZ, R3, RZ, 0x33, !PT ;  /* 0x00000003ff93b212 */ /* 0x000fe200078e33ff */
[----:B------:R-:W-:Y:S01]  /*1af0*/  IMAD.U32 R14, RZ, RZ, UR6 ;  /* 0x00000006ff0e7e24 */ /* 0x000fe2000f8e00ff */
[----:B------:R-:W-:Y:S01]  /*1b00*/  IADD3.X R145, R9, UR29, R6, P1, !PT ;  /* 0x0000001d09917c10 */ /* 0x000fe20008ffe406 */
[----:B------:R-:W-:Y:S01]  /*1b10*/  UIMAD UR26, UR4, UR7, UR26 ;  /* 0x00000007041a72a4 */ /* 0x000fe2000f8e021a */
[----:B------:R-:W-:Y:S01]  /*1b20*/  IADD3.X R9, R135, UR16, RZ, P0, !PT ;  /* 0x0000001087097c10 */ /* 0x000fe200087fe4ff */
[----:B------:R-:W-:Y:S01]  /*1b30*/  UIMAD UR16, UR17, -0x40, UR24 ;  /* 0xffffffc0111078a4 */ /* 0x000fe2000f8e0218 */
[----:B------:R-:W-:Y:S01]  /*1b40*/  SHF.R.S32.HI R6, RZ, 0x1f, R147 ;  /* 0x0000001fff067819 */ /* 0x000fe20000011493 */
[----:B------:R-:W-:Y:S01]  /*1b50*/  ULDC.64 UR6, c[0x0][0x260] ;  /* 0x0000980000067ab9 */ /* 0x000fe20000000a00 */
[----:B------:R-:W-:Y:S01]  /*1b60*/  ISETP.GE.AND P0, PT, R12, UR5, PT ;  /* 0x000000050c007c0c */ /* 0x000fe2000bf06270 */
[----:B------:R-:W-:Y:S01]  /*1b70*/  IMAD.WIDE.U32 R14, R14, UR4, R8 ;  /* 0x000000040e0e7c25 */ /* 0x000fe2000f8e0008 */
[----:B------:R-:W-:Y:S01]  /*1b80*/  UMOV UR4, 0x400 ;  /* 0x0000040000047882 */ /* 0x000fe20000000000 */
[----:B------:R-:W-:Y:S01]  /*1b90*/  ISETP.GE.AND P1, PT, R10, UR5, PT ;  /* 0x000000050a007c0c */ /* 0x000fe2000bf26270 */
[----:B-1----:R-:W-:Y:S01]  /*1ba0*/  ULEA UR4, UR25, UR4, 0x18 ;  /* 0x0000000419047291 */ /* 0x002fe2000f8ec03f */
[----:B------:R-:W-:Y:S01]  /*1bb0*/  IMAD R8, R6, UR6, RZ ;  /* 0x0000000606087c24 */ /* 0x000fe2000f8e02ff */
[----:B------:R-:W-:Y:S01]  /*1bc0*/  IADD3 R17, R15, UR26, RZ ;  /* 0x0000001a0f117c10 */ /* 0x000fe2000fffe0ff */
[----:B------:R-:W-:-:S03]  /*1bd0*/  IMAD.WIDE.U32 R206, R147, UR6, R206 ;  /* 0x0000000693ce7c25 */ /* 0x000fc6000f8e00ce */
[----:B------:R-:W-:Y:S01]  /*1be0*/  LEA R205, R205, UR4, 0x1 ;  /* 0x00000004cdcd7c11 */ /* 0x000fe2000f8e08ff */
[C---:B------:R-:W-:Y:S01]  /*1bf0*/  IMAD R209, R147.reuse, UR7, R8 ;  /* 0x0000000793d17c24 */ /* 0x040fe2000f8e0208 */
[----:B------:R-:W-:Y:S01]  /*1c00*/  ULDC.64 UR6, c[0x0][0x268] ;  /* 0x00009a0000067ab9 */ /* 0x000fe20000000a00 */
[----:B------:R-:W-:Y:S02]  /*1c10*/  VIADD R204, R134, 0x40 ;  /* 0x0000004086cc7836 */ /* 0x000fe40000000000 */
[----:B------:R-:W-:Y:S02]  /*1c20*/  IMAD R6, R6, UR6, RZ ;  /* 0x0000000606067c24 */ /* 0x000fe4000f8e02ff */
[----:B------:R-:W-:-:S04]  /*1c30*/  IMAD.WIDE.U32 R144, R147, UR6, R144 ;  /* 0x0000000693907c25 */ /* 0x000fc8000f8e0090 */
[----:B------:R-:W-:Y:S01]  /*1c40*/  IMAD R147, R147, UR7, R6 ;  /* 0x0000000793937c24 */ /* 0x000fe2000f8e0206 */
        /* <DEDUP_REMOVED lines=36> */
.L_x_378:
[----:B------:R-:W-:Y:S05]  /*1e90*/  BSYNC B0 ;  /* 0x0000000000007941 */ /* 0x000fea0003800000 */
.L_x_377:
        /* <DEDUP_REMOVED lines=40> */
.L_x_380:
[----:B------:R-:W-:Y:S05]  /*2120*/  BSYNC B0 ;  /* 0x0000000000007941 */ /* 0x000fea0003800000 */
.L_x_379:
[----:B------:R-:W-:Y:S04]  /*2130*/  BSSY B0, `(.L_x_381) ;  /* 0x0000028000007945 */ /* 0x000fe80003800000 */
[----:B------:R-:W-:Y:S05]  /*2140*/  @P5 BRA `(.L_x_382) ;  /* 0x0000000000985947 */ /* 0x000fea0003800000 */
[----:B------:R-:W-:Y:S01]  /*2150*/  ULDC UR25, c[0x0][0x2d0] ;  /* 0x0000b40000197ab9 */ /* 0x000fe20000000800 */
[----:B---3--:R-:W-:Y:S01]  /*2160*/  IADD3 R20, P0, R18, 0x40, RZ ;  /* 0x0000004012147810 */ /* 0x008fe20007f1e0ff */
        /* <DEDUP_REMOVED lines=12> */
[----:B-1--4-:R-:W1:Y:S01]  /*2230*/  @!P2 LDC.64 R6, c[0x0][0x210] ;  /* 0x00008400ff06ab82 */ /* 0x012e620000000a00 */
        /* <DEDUP_REMOVED lines=23> */
.L_x_382:
[----:B------:R-:W-:Y:S05]  /*23b0*/  BSYNC B0 ;  /* 0x0000000000007941 */ /* 0x000fea0003800000 */
.L_x_381:
        /* <DEDUP_REMOVED lines=39> */
.L_x_384:
[----:B------:R-:W-:Y:S05]  /*2630*/  BSYNC B0 ;  /* 0x0000000000007941 */ /* 0x000fea0003800000 */
.L_x_383:
[----:B------:R-:W-:Y:S01]  /*2640*/  USHF.L.U32 UR30, UR10, 0x6, URZ ;  /* 0x000000060a1e7899 */ /* 0x000fe2000800063f */
[----:B------:R-:W-:Y:S01]  /*2650*/  ISETP.GE.AND P0, PT, R12, UR16, PT ;  /* 0x000000100c007c0c */ /* 0x000fe2000bf06270 */
[----:B------:R-:W-:Y:S01]  /*2660*/  USHF.L.U64.HI UR29, UR10, 0x6, UR11 ;  /* 0x000000060a1d7899 */ /* 0x000fe2000801020b */
[----:B------:R-:W-:Y:S01]  /*2670*/  IMAD.SHL.U32 R16, R5, 0x40, RZ ;  /* 0x0000004005107824 */ /* 0x000fe200078e00ff */
[----:B------:R-:W-:Y:S01]  /*2680*/  USHF.R.S32.HI UR31, URZ, 0x1f, UR17 ;  /* 0x0000001f3f1f7899 */ /* 0x000fe20008011411 */
[----:B------:R-:W-:Y:S01]  /*2690*/  IADD3 R209, R207, R209, RZ ;  /* 0x000000d1cfd17210 */ /* 0x000fe20007ffe0ff */
[----:B------:R-:W-:Y:S01]  /*26a0*/  UIMAD UR6, UR29, UR17, URZ ;  /* 0x000000111d0672a4 */ /* 0x000fe2000f8e023f */
[----:B------:R-:W-:Y:S01]  /*26b0*/  IMAD.U32 R3, RZ, RZ, UR30 ;  /* 0x0000001eff037e24 */ /* 0x000fe2000f8e00ff */
[----:B------:R-:W-:Y:S01]  /*26c0*/  LOP3.LUT R16, R16, 0x1c0, RZ, 0xc0, !PT ;  /* 0x000001c010107812 */ /* 0x000fe200078ec0ff */
[----:B------:R-:W-:Y:S01]  /*26d0*/  IMAD.MOV.U32 R208, RZ, RZ, R206 ;  /* 0x000000ffffd07224 */ /* 0x000fe200078e00ce */
[----:B------:R-:W-:Y:S01]  /*26e0*/  UIMAD UR6, UR31, UR30, UR6 ;  /* 0x0000001e1f0672a4 */ /* 0x000fe2000f8e0206 */
[----:B-1234-:R-:W-:Y:S01]  /*26f0*/  IMAD.SHL.U32 R7, R12, 0x8, RZ ;  /* 0x000000080c077824 */ /* 0x01efe200078e00ff */
[----:B------:R-:W-:Y:S01]  /*2700*/  BSSY B0, `(.L_x_385) ;  /* 0x0000027000007945 */ /* 0x000fe20003800000 */
[----:B------:R-:W-:Y:S01]  /*2710*/  IMAD.WIDE.U32 R20, R3, UR17, R208 ;  /* 0x0000001103147c25 */ /* 0x000fe2000f8e00d0 */
[----:B------:R-:W-:-:S02]  /*2720*/  ISETP.GE.AND P5, PT, R10, UR16, PT ;  /* 0x000000100a007c0c */ /* 0x000fc4000bfa6270 */
[----:B------:R-:W-:Y:S01]  /*2730*/  LOP3.LUT R7, R16, 0x8, R7, 0xf8, !PT ;  /* 0x0000000810077812 */ /* 0x000fe200078ef807 */
[----:B------:R-:W-:Y:S01]  /*2740*/  IMAD.SHL.U32 R18, R2, 0x40, RZ ;  /* 0x0000004002127824 */ /* 0x000fe200078e00ff */
[----:B------:R-:W-:Y:S02]  /*2750*/  SHF.R.U32.HI R16, RZ, 0x3, R16 ;  /* 0x00000003ff107819 */ /* 0x000fe40000011610 */
[----:B------:R-:W-:Y:S02]  /*2760*/  IADD3 R14, R21, UR6, RZ ;  /* 0x00000006150e7c10 */ /* 0x000fe4000fffe0ff */
[----:B------:R-:W-:Y:S02]  /*2770*/  LOP3.LUT R16, R7, R16, RZ, 0x3c, !PT ;  /* 0x0000001007107212 */ /* 0x000fe400078e3cff */
[----:B------:R-:W-:Y:S01]  /*2780*/  SHF.L.U32 R15, R197, 0x3, RZ ;  /* 0x00000003c50f7819 */ /* 0x000fe200000006ff */
        /* <DEDUP_REMOVED lines=30> */
.L_x_386:
[----:B------:R-:W-:Y:S05]  /*2970*/  BSYNC B0 ;  /* 0x0000000000007941 */ /* 0x000fea0003800000 */
.L_x_385:
[----:B------:R-:W-:Y:S01]  /*2980*/  USHF.L.U64.HI UR25, UR10, 0x5, UR11 ;  /* 0x000000050a197899 */ /* 0x000fe2000801020b */
[----:B------:R-:W-:Y:S01]  /*2990*/  BSSY B0, `(.L_x_387) ;  /* 0x0000023000007945 */ /* 0x000fe20003800000 */
[----:B------:R-:W-:Y:S01]  /*29a0*/  USHF.L.U32 UR26, UR10, 0x5, URZ ;  /* 0x000000050a1a7899 */ /* 0x000fe2000800063f */
[----:B------:R-:W-:Y:S02]  /*29b0*/  LOP3.LUT R18, R18, 0x1c0, RZ, 0xc0, !PT ;  /* 0x000001c012127812 */ /* 0x000fe400078ec0ff */
[----:B------:R-:W-:Y:S09]  /*29c0*/  @P5 BRA `(.L_x_388) ;  /* 0x00000000007c5947 */ /* 0x000ff20003800000 */
[----:B------:R-:W-:Y:S01]  /*29d0*/  ULDC UR6, c[0x0][0x2d0] ;  /* 0x0000b40000067ab9 */ /* 0x000fe20000000800 */
[----:B------:R-:W-:Y:S02]  /*29e0*/  IADD3 R17, P0, R20, UR26, RZ ;  /* 0x0000001a14117c10 */ /* 0x000fe4000ff1e0ff */
[----:B------:R-:W-:Y:S02]  /*29f0*/  ISETP.GE.AND P3, PT, R134, UR6, PT ;  /* 0x0000000686007c0c */ /* 0x000fe4000bf66270 */
[----:B------:R-:W-:Y:S02]  /*2a00*/  ISETP.GE.AND P2, PT, R204, UR6, PT ;  /* 0x00000006cc007c0c */ /* 0x000fe4000bf46270 */
[----:B------:R-:W-:Y:S02]  /*2a10*/  IADD3.X R14, R14, UR25, RZ, P0, !PT ;  /* 0x000000190e0e7c10 */ /* 0x000fe400087fe4ff */
[----:B------:R-:W-:-:S07]  /*2a20*/  ISETP.GE.AND P0, PT, R199, UR6, PT ;  /* 0x00000006c7007c0c */ /* 0x000fce000bf06270 */
        /* <DEDUP_REMOVED lines=25> */
.L_x_388:
[----:B------:R-:W-:Y:S05]  /*2bc0*/  BSYNC B0 ;  /* 0x0000000000007941 */ /* 0x000fea0003800000 */
.L_x_387:
[----:B------:R-:W0:Y:S01]  /*2bd0*/  LDGDEPBAR ;  /* 0x00000000000079af */ /* 0x000e220000000000 */
[----:B------:R-:W-:Y:S01]  /*2be0*/  ISETP.GE.AND P0, PT, R12, UR16, PT ;  /* 0x000000100c007c0c */ /* 0x000fe2000bf06270 */
[----:B------:R-:W-:Y:S01]  /*2bf0*/  USHF.L.U64.HI UR27, UR8, 0x6, UR9 ;  /* 0x00000006081b7899 */ /* 0x000fe20008010209 */
[----:B------:R-:W-:Y:S01]  /*2c00*/  LOP3.LUT R15, R18, 0x8, R15, 0xf8, !PT ;  /* 0x00000008120f7812 */ /* 0x000fe200078ef80f */
[----:B------:R-:W-:Y:S01]  /*2c10*/  IMAD.SHL.U32 R0, R0, 0x40, RZ ;  /* 0x0000004000007824 */ /* 0x000fe200078e00ff */
[----:B------:R-:W-:Y:S01]  /*2c20*/  SHF.R.U32.HI R18, RZ, 0x3, R18 ;  /* 0x00000003ff127819 */ /* 0x000fe20000011612 */
[----:B------:R-:W-:Y:S01]  /*2c30*/  USHF.L.U32 UR28, UR8, 0x6, URZ ;  /* 0x00000006081c7899 */ /* 0x000fe2000800063f */
[----:B------:R-:W-:Y:S01]  /*2c40*/  IMAD.IADD R147, R145, 0x1, R147 ;  /* 0x0000000191937824 */ /* 0x000fe200078e0293 */
[----:B------:R-:W-:Y:S01]  /*2c50*/  UIMAD UR6, UR27, UR17, URZ ;  /* 0x000000111b0672a4 */ /* 0x000fe2000f8e023f */
[----:B------:R-:W-:Y:S01]  /*2c60*/  LOP3.LUT R15, R15, R18, RZ, 0x3c, !PT ;  /* 0x000000120f0f7212 */ /* 0x000fe200078e3cff */
[----:B-1234-:R-:W-:Y:S01]  /*2c70*/  IMAD.U32 R7, RZ, RZ, UR17 ;  /* 0x00000011ff077e24 */ /* 0x01efe2000f8e00ff */
[----:B------:R-:W-:Y:S01]  /*2c80*/  LEA.HI R6, R11, R4, RZ, 0x5 ;  /* 0x000000040b067211 */ /* 0x000fe200078f28ff */
[----:B------:R-:W-:Y:S01]  /*2c90*/  IMAD.MOV.U32 R146, RZ, RZ, R144 ;  /* 0x000000ffff927224 */ /* 0x000fe200078e0090 */
[----:B------:R-:W-:Y:S01]  /*2ca0*/  UIMAD UR6, UR31, UR28, UR6 ;  /* 0x0000001c1f0672a4 */ /* 0x000fe2000f8e0206 */
[----:B------:R-:W-:Y:S01]  /*2cb0*/  LOP3.LUT R0, R15, 0xfffffe00, R0, 0xf8, !PT ;  /* 0xfffffe000f007812 */ /* 0x000fe200078ef800 */
[----:B------:R-:W-:Y:S01]  /*2cc0*/  IMAD R197, R197, 0x200, R16 ;  /* 0x00000200c5c57824 */ /* 0x000fe200078e0210 */
[----:B------:R-:W-:Y:S01]  /*2cd0*/  SHF.R.S32.HI R81, RZ, 0x5, R6 ;  /* 0x00000005ff517819 */ /* 0x000fe20000011406 */
[----:B------:R-:W-:Y:S01]  /*2ce0*/  IMAD.WIDE.U32 R14, R7, UR28, R146 ;  /* 0x0000001c070e7c25 */ /* 0x000fe2000f8e0092 */
[----:B------:R-:W-:Y:S01]  /*2cf0*/  BSSY B0, `(.L_x_389) ;  /* 0x0000028000007945 */ /* 0x000fe20003800000 */
[----:B------:R-:W-:-:S02]  /*2d00*/  ISETP.GE.AND P5, PT, R10, UR16, PT ;  /* 0x000000100a007c0c */ /* 0x000fc4000bfa6270 */
[----:B------:R-:W-:Y:S01]  /*2d10*/  VIADD R12, R15, UR6 ;  /* 0x000000060f0c7c36 */ /* 0x000fe20008000000 */
[----:B------:R-:W-:Y:S01]  /*2d20*/  LEA R197, R197, UR4, 0x1 ;  /* 0x00000004c5c57c11 */ /* 0x000fe2000f8e08ff */
[----:B------:R-:W-:Y:S01]  /*2d30*/  IMAD R198, R81, 0x400, R0 ;  /* 0x0000040051c67824 */ /* 0x000fe200078e0200 */
[----:B------:R-:W-:-:S04]  /*2d40*/  DEPBAR.LE SB0, 0x0 ;  /* 0x000080000000791a */ /* 0x000fc80000000000 */
[----:B------:R-:W-:Y:S06]  /*2d50*/  BAR.SYNC.DEFER_BLOCKING 0x0 ;  /* 0x0000000000007b1d */ /* 0x000fec0000010000 */
        /* <DEDUP_REMOVED lines=33> */
.L_x_390:
[----:B------:R-:W-:Y:S05]  /*2f70*/  BSYNC B0 ;  /* 0x0000000000007941 */ /* 0x000fea0003800000 */
.L_x_389:
[----:B------:R4:W-:Y:S01]  /*2f80*/  @P5 STS.128 [R205+0x13000], RZ ;  /* 0x013000ffcd005388 */ /* 0x0009e20000000c00 */
[----:B------:R-:W-:Y:S01]  /*2f90*/  USHF.L.U64.HI UR16, UR8, 0x5, UR9 ;  /* 0x0000000508107899 */ /* 0x000fe20008010209 */
[----:B------:R-:W-:Y:S01]  /*2fa0*/  BSSY B0, `(.L_x_391) ;  /* 0x0000025000007945 */ /* 0x000fe20003800000 */
[----:B------:R-:W-:Y:S01]  /*2fb0*/  USHF.L.U32 UR31, UR8, 0x5, URZ ;  /* 0x00000005081f7899 */ /* 0x000fe2000800063f */
[----:B------:R4:W-:Y:S01]  /*2fc0*/  @P5 STS.128 [R205+0x15000], RZ ;  /* 0x015000ffcd005388 */ /* 0x0009e20000000c00 */
[----:B------:R-:W-:-:S03]  /*2fd0*/  LEA R198, R198, UR4, 0x1 ;  /* 0x00000004c6c67c11 */ /* 0x000fc6000f8e08ff */
[----:B------:R4:W-:Y:S01]  /*2fe0*/  @P5 STS.128 [R205+0x17000], RZ ;  /* 0x017000ffcd005388 */ /* 0x0009e20000000c00 */
[----:B------:R-:W-:Y:S06]  /*2ff0*/  @P5 BRA `(.L_x_392) ;  /* 0x00000000007c5947 */ /* 0x000fec0003800000 */
[----:B------:R-:W-:Y:S01]  /*3000*/  ULDC UR6, c[0x0][0x2d0] ;  /* 0x0000b40000067ab9 */ /* 0x000fe20000000800 */
[----:B------:R-:W-:Y:S02]  /*3010*/  IADD3 R14, P0, R14, UR31, RZ ;  /* 0x0000001f0e0e7c10 */ /* 0x000fe4000ff1e0ff */
[----:B------:R-:W-:Y:S02]  /*3020*/  ISETP.GE.AND P3, PT, R134, UR6, PT ;  /* 0x0000000686007c0c */ /* 0x000fe4000bf66270 */
[----:B------:R-:W-:Y:S02]  /*3030*/  ISETP.GE.AND P2, PT, R204, UR6, PT ;  /* 0x00000006cc007c0c */ /* 0x000fe4000bf46270 */
[----:B------:R-:W-:Y:S02]  /*3040*/  IADD3.X R7, R12, UR16, RZ, P0, !PT ;  /* 0x000000100c077c10 */ /* 0x000fe400087fe4ff */
[----:B------:R-:W-:-:S07]  /*3050*/  ISETP.GE.AND P0, PT, R199, UR6, PT ;  /* 0x00000006c7007c0c */ /* 0x000fce000bf06270 */
        /* <DEDUP_REMOVED lines=25> */
.L_x_392:
[----:B------:R-:W-:Y:S05]  /*31f0*/  BSYNC B0 ;  /* 0x0000000000007941 */ /* 0x000fea0003800000 */
.L_x_391:
[----:B------:R-:W-:Y:S01]  /*3200*/  LDSM.16.M88.4 R36, [R198] ;  /* 0x00000000c624783b */ /* 0x000fe20000000200 */
[----:B------:R-:W-:Y:S01]  /*3210*/  R2P PR, R5, 0x6 ;  /* 0x0000000605007804 */ /* 0x000fe20000000000 */
[----:B------:R-:W-:Y:S01]  /*3220*/  IMAD.MOV.U32 R7, RZ, RZ, 0x10 ;  /* 0x00000010ff077424 */ /* 0x000fe200078e00ff */
[C---:B------:R-:W-:Y:S01]  /*3230*/  LOP3.LUT P0, RZ, R2.reuse, 0x2, RZ, 0xc0, !PT ;  /* 0x0000000202ff7812 */ /* 0x040fe2000780c0ff */
[----:B------:R-:W5:Y:S01]  /*3240*/  LDSM.16.M88.4 R24, [R197+0xc000] ;  /* 0x00c00000c518783b */ /* 0x000f620000000200 */
[----:B------:R-:W-:Y:S01]  /*3250*/  VIADD R5, R197, 0xc000 ;  /* 0x0000c000c5057836 */ /* 0x000fe20000000000 */
[----:B------:R-:W-:Y:S01]  /*3260*/  LEA R213, R81, UR21, 0x4 ;  /* 0x0000001551d57c11 */ /* 0x000fe2000f8e20ff */
[----:B------:R-:W-:Y:S01]  /*3270*/  VIADD R195, R197, 0xc020 ;  /* 0x0000c020c5c37836 */ /* 0x000fe20000000000 */
[----:B------:R-:W-:Y:S01]  /*3280*/  SEL R7, R7, 0xfffffff0, !P0 ;  /* 0xfffffff007077807 */ /* 0x000fe20004000000 */
[----:B------:R-:W4:Y:S01]  /*3290*/  LDSM.16.M88.4 R16, [R197+0xc800] ;  /* 0x00c80000c510783b */ /* 0x000f220000000200 */
[----:B------:R-:W-:Y:S01]  /*32a0*/  LOP3.LUT P0, RZ, R2, 0x4, RZ, 0xc0, !PT ;  /* 0x0000000402ff7812 */ /* 0x000fe2000780c0ff */
[----:B------:R-:W-:Y:S01]  /*32b0*/  IMAD.MOV.U32 R2, RZ, RZ, 0x40 ;  /* 0x00000040ff027424 */ /* 0x000fe200078e00ff */
[----:B------:R-:W-:Y:S01]  /*32c0*/  UIADD3 UR6, UR24, 0x1, -UR15 ;  /* 0x0000000118067890 */ /* 0x000fe2000fffe80f */
[----:B------:R-:W4:Y:S01]  /*32d0*/  LDSM.16.M88.4 R60, [R197+0xd000] ;  /* 0x00d00000c53c783b */ /* 0x000f220000000200 */
[----:B------:R-:W-:Y:S01]  /*32e0*/  IMAD R196, R7, 0x2, R198 ;  /* 0x0000000207c47824 */ /* 0x000fe200078e02c6 */
[----:B------:R-:W-:Y:S01]  /*32f0*/  UIADD3 UR20, UR24, -UR20, -UR15 ;  /* 0x8000001418147290 */ /* 0x000fe2000fffe80f */
[----:B------:R-:W-:Y:S01]  /*3300*/  @P1 VIADD R195, R5, 0xffffffe0 ;  /* 0xffffffe005c31836 */ /* 0x000fe20000000000 */
[----:B------:R-:W4:Y:S01]  /*3310*/  LDSM.16.M88.4 R44, [R197+0xd800] ;  /* 0x00d80000c52c783b */ /* 0x000f220000000200 */
[----:B------:R-:W-:Y:S01]  /*3320*/  IMAD.MOV.U32 R5, RZ, RZ, 0x20 ;  /* 0x00000020ff057424 */ /* 0x000fe200078e00ff */
[----:B------:R-:W-:Y:S01]  /*3330*/  SEL R2, R2, 0xffffffc0, !P2 ;  /* 0xffffffc002027807 */ /* 0x000fe20005000000 */
[----:B------:R-:W-:Y:S01]  /*3340*/  IMAD.SHL.U32 R214, R4, 0x2, RZ ;  /* 0x0000000204d67824 */ /* 0x000fe200078e00ff */
[----:B------:R-:W-:Y:S01]  /*3350*/  LDSM.16.M88.4 R48, [R196] ;  /* 0x00000000c430783b */ /* 0x000fe20000000200 */
[----:B------:R-:W-:Y:S01]  /*3360*/  IMAD.U32 R210, RZ, RZ, UR6 ;  /* 0x00000006ffd27e24 */ /* 0x000fe2000f8e00ff */
[----:B------:R-:W-:Y:S01]  /*3370*/  SEL R5, R5, 0xffffffe0, !P0 ;  /* 0xffffffe005057807 */ /* 0x000fe20004000000 */
[----:B------:R-:W-:Y:S01]  /*3380*/  IMAD.IADD R191, R197, 0x1, R2 ;  /* 0x00000001c5bf7824 */ /* 0x000fe200078e0202 */
[----:B-123--:R-:W1:Y:S01]  /*3390*/  LDSM.16.M88.4 R8, [R195] ;  /* 0x00000000c308783b */ /* 0x00ee620000000200 */
[----:B------:R-:W-:Y:S01]  /*33a0*/  IMAD.IADD R184, R2, 0x1, R195 ;  /* 0x0000000102b87824 */ /* 0x000fe200078e02c3 */
[----:B------:R-:W-:Y:S01]  /*33b0*/  LOP3.LUT R214, R214, 0x6, RZ, 0xc0, !PT ;  /* 0x00000006d6d67812 */ /* 0x000fe200078ec0ff */
[C---:B------:R-:W-:Y:S01]  /*33c0*/  IMAD R194, R5.reuse, 0x2, R198 ;  /* 0x0000000205c27824 */ /* 0x040fe200078e02c6 */
[----:B------:R-:W2:Y:S01]  /*33d0*/  LDSM.16.M88.4 R32, [R195+0x800] ;  /* 0x00080000c320783b */ /* 0x000ea20000000200 */
[----:B------:R-:W-:Y:S01]  /*33e0*/  IMAD R193, R5, 0x2, R196 ;  /* 0x0000000205c17824 */ /* 0x000fe200078e02c4 */
[----:B------:R-:W-:Y:S01]  /*33f0*/  UIADD3 UR6, UR6, UR19, URZ ;  /* 0x0000001306067290 */ /* 0x000fe2000fffe03f */
[----:B------:R-:W-:Y:S01]  /*3400*/  IMAD.U32 R212, RZ, RZ, UR24 ;  /* 0x00000018ffd47e24 */ /* 0x000fe2000f8e00ff */
[----:B------:R-:W3:Y:S01]  /*3410*/  LDSM.16.M88.4 R12, [R195+0x1000] ;  /* 0x00100000c30c783b */ /* 0x000ee20000000200 */
[----:B------:R-:W-:Y:S01]  /*3420*/  UISETP.GT.AND UP0, UPT, UR17, UR12, UPT ;  /* 0x0000000c1100728c */ /* 0x000fe2000bf04270 */
[----:B------:R-:W-:-:S02]  /*3430*/  VIADD R187, R195, 0x800 ;  /* 0x00000800c3bb7836 */ /* 0x000fc40000000000 */
[----:B------:R-:W3:Y:S01]  /*3440*/  LDSM.16.M88.4 R72, [R195+0x1800] ;  /* 0x00180000c348783b */ /* 0x000ee20000000200 */
[C---:B------:R-:W-:Y:S02]  /*3450*/  VIADD R186, R195.reuse, 0x1000 ;  /* 0x00001000c3ba7836 */ /* 0x040fe40000000000 */
[C---:B------:R-:W-:Y:S01]  /*3460*/  VIADD R185, R195.reuse, 0x1800 ;  /* 0x00001800c3b97836 */ /* 0x040fe20000000000 */
[----:B------:R-:W-:Y:S01]  /*3470*/  LDSM.16.M88.4 R52, [R194] ;  /* 0x00000000c234783b */ /* 0x000fe20000000200 */
[C---:B------:R-:W-:Y:S01]  /*3480*/  VIADD R183, R195.reuse, 0x2000 ;  /* 0x00002000c3b77836 */ /* 0x040fe20000000000 */
[C---:B-----5:R-:W-:Y:S02]  /*3490*/  HMMA.16816.F32 R28, R36.reuse, R24, RZ ;  /* 0x00000018241c723c */ /* 0x060fe400000018ff */
[----:B------:R-:W5:Y:S01]  /*34a0*/  LDSM.16.M88.4 R40, [R191+0xc000] ;  /* 0x00c00000bf28783b */ /* 0x000f620000000200 */
[C---:B------:R-:W-:Y:S02]  /*34b0*/  VIADD R182, R195.reuse, 0x2800 ;  /* 0x00002800c3b67836 */ /* 0x040fe40000000000 */
[C---:B------:R-:W-:Y:S01]  /*34c0*/  VIADD R181, R195.reuse, 0x3000 ;  /* 0x00003000c3b57836 */ /* 0x040fe20000000000 */
[----:B------:R-:W-:Y:S01]  /*34d0*/  LDSM.16.M88.4 R68, [R191+0xd800] ;  /* 0x00d80000bf44783b */ /* 0x000fe20000000200 */
[----:B------:R-:W-:Y:S01]  /*34e0*/  HMMA.16816.F32 R24, R36, R26, RZ ;  /* 0x0000001a2418723c */ /* 0x000fe200000018ff */
[----:B------:R-:W-:-:S02]  /*34f0*/  VIADD R180, R195, 0x3800 ;  /* 0x00003800c3b47836 */ /* 0x000fc40000000000 */
[----:B------:R-:W-:Y:S01]  /*3500*/  LDSM.16.M88.4 R76, [R195+0x3800] ;  /* 0x00380000c34c783b */ /* 0x000fe20000000200 */
[C---:B------:R-:W-:Y:S02]  /*3510*/  VIADD R179, R195.reuse, 0x4000 ;  /* 0x00004000c3b37836 */ /* 0x040fe40000000000 */
[C---:B----4-:R-:W-:Y:S01]  /*3520*/  HMMA.16816.F32 R20, R36.reuse, R16, RZ ;  /* 0x000000102414723c */ /* 0x050fe200000018ff */
[----:B------:R-:W0:Y:S01]  /*3530*/  LDGDEPBAR ;  /* 0x00000000000079af */ /* 0x000e220000000000 */
[C---:B------:R-:W-:Y:S02]  /*3540*/  VIADD R178, R195.reuse, 0x4800 ;  /* 0x00004800c3b27836 */ /* 0x040fe40000000000 */
[C---:B------:R-:W-:Y:S02]  /*3550*/  VIADD R177, R195.reuse, 0x5000 ;  /* 0x00005000c3b17836 */ /* 0x040fe40000000000 */
[----:B------:R-:W-:Y:S01]  /*3560*/  HMMA.16816.F32 R64, R36, R60, RZ ;  /* 0x0000003c2440723c */ /* 0x000fe200000018ff */
[----:B------:R-:W-:-:S05]  /*3570*/  VIADD R176, R195, 0x5800 ;  /* 0x00005800c3b07836 */ /* 0x000fca0000000000 */
        /* <DEDUP_REMOVED lines=8> */
[C---:B--2---:R-:W-:Y:S06]  /*3600*/  HMMA.16816.F32 R20, R48.reuse, R32, R20 ;  /* 0x000000203014723c */ /* 0x044fec0000001814 */
[C---:B------:R-:W-:Y:S01]  /*3610*/  HMMA.16816.F32 R16, R48.reuse, R34, R16 ;  /* 0x000000223010723c */ /* 0x040fe20000001810 */
[----:B------:R-:W-:Y:S05]  /*3620*/  LDSM.16.M88.4 R32, [R193] ;  /* 0x00000000c120783b */ /* 0x000fea0000000200 */
[C---:B---3--:R-:W-:Y:S06]  /*3630*/  HMMA.16816.F32 R64, R48.reuse, R12, R64 ;  /* 0x0000000c3040723c */ /* 0x048fec0000001840 */
[C---:B------:R-:W-:Y:S01]  /*3640*/  HMMA.16816.F32 R60, R48.reuse, R14, R60 ;  /* 0x0000000e303c723c */ /* 0x040fe2000000183c */
[----:B------:R-:W2:Y:S05]  /*3650*/  LDSM.16.M88.4 R12, [R184] ;  /* 0x00000000b80c783b */ /* 0x000eaa0000000200 */
[C---:B------:R-:W-:Y:S06]  /*3660*/  HMMA.16816.F32 R56, R48.reuse, R72, R56 ;  /* 0x000000483038723c */ /* 0x040fec0000001838 */
[----:B------:R-:W-:Y:S01]  /*3670*/  HMMA.16816.F32 R36, R48, R74, R36 ;  /* 0x0000004a3024723c */ /* 0x000fe20000001824 */
[----:B------:R-:W3:Y:S04]  /*3680*/  LDSM.16.M88.4 R48, [R184+0x800] ;  /* 0x00080000b830783b */ /* 0x000ee80000000200 */
[----:B------:R-:W-:Y:S01]  /*3690*/  LDSM.16.M88.4 R72, [R184+0x1800] ;  /* 0x00180000b848783b */ /* 0x000fe20000000200 */
[C---:B-----5:R-:W-:Y:S06]  /*36a0*/  HMMA.16816.F32 R28, R52.reuse, R40, R28 ;  /* 0x00000028341c723c */ /* 0x060fec000000181c */
[C---:B------:R-:W-:Y:S01]  /*36b0*/  HMMA.16816.F32 R24, R52.reuse, R42, R24 ;  /* 0x0000002a3418723c */ /* 0x040fe20000001818 */
[----:B------:R-:W5:Y:S05]  /*36c0*/  LDSM.16.M88.4 R40, [R184+0x1000] ;  /* 0x00100000b828783b */ /* 0x000f6a0000000200 */
[C---:B----4-:R-:W-:Y:S06]  /*36d0*/  HMMA.16816.F32 R20, R52.reuse, R44, R20 ;  /* 0x0000002c3414723c */ /* 0x050fec0000001814 */
[C---:B------:R-:W-:Y:S01]  /*36e0*/  HMMA.16816.F32 R16, R52.reuse, R46, R16 ;  /* 0x0000002e3410723c */ /* 0x040fe20000001810 */
[----:B------:R-:W-:Y:S05]  /*36f0*/  LDSM.16.M88.4 R44, [R197+0xe000] ;  /* 0x00e00000c52c783b */ /* 0x000fea0000000200 */
[C---:B-1----:R-:W-:Y:S06]  /*3700*/  HMMA.16816.F32 R64, R52.reuse, R8, R64 ;  /* 0x000000083440723c */ /* 0x042fec0000001840 */
[C---:B------:R-:W-:Y:S01]  /*3710*/  HMMA.16816.F32 R60, R52.reuse, R10, R60 ;  /* 0x0000000a343c723c */ /* 0x040fe2000000183c */
[----:B------:R-:W1:Y:S05]  /*3720*/  LDSM.16.M88.4 R8, [R198+0x4000] ;  /* 0x00400000c608783b */ /* 0x000e6a0000000200 */
[C---:B------:R-:W-:Y:S06]  /*3730*/  HMMA.16816.F32 R56, R52.reuse, R68, R56 ;  /* 0x000000443438723c */ /* 0x040fec0000001838 */
[----:B------:R-:W-:Y:S01]  /*3740*/  HMMA.16816.F32 R52, R52, R70, R36 ;  /* 0x000000463434723c */ /* 0x000fe20000001824 */
[----:B------:R-:W4:Y:S04]  /*3750*/  LDSM.16.M88.4 R68, [R197+0xe800] ;  /* 0x00e80000c544783b */ /* 0x000f280000000200 */
[----:B------:R-:W4:Y:S01]  /*3760*/  LDSM.16.M88.4 R36, [R197+0xf000] ;  /* 0x00f00000c524783b */ /* 0x000f220000000200 */
[C---:B--2---:R-:W-:Y:S06]  /*3770*/  HMMA.16816.F32 R28, R32.reuse, R12, R28 ;  /* 0x0000000c201c723c */ /* 0x044fec000000181c */
[C---:B------:R-:W-:Y:S01]  /*3780*/  HMMA.16816.F32 R24, R32.reuse, R14, R24 ;  /* 0x0000000e2018723c */ /* 0x040fe20000001818 */
[----:B------:R-:W2:Y:S05]  /*3790*/  LDSM.16.M88.4 R12, [R197+0xf800] ;  /* 0x00f80000c50c783b */ /* 0x000eaa0000000200 */
[C---:B---3--:R-:W-:Y:S06]  /*37a0*/  HMMA.16816.F32 R20, R32.reuse, R48, R20 ;  /* 0x000000302014723c */ /* 0x048fec0000001814 */
[C---:B------:R-:W-:Y:S01]  /*37b0*/  HMMA.16816.F32 R16, R32.reuse, R50, R16 ;  /* 0x000000322010723c */ /* 0x040fe20000001810 */
[----:B------:R-:W-:Y:S05]  /*37c0*/  LDSM.16.M88.4 R48, [R195+0x2000] ;  /* 0x00200000c330783b */ /* 0x000fea0000000200 */
[C---:B-----5:R-:W-:Y:S06]  /*37d0*/  HMMA.16816.F32 R64, R32.reuse, R40, R64 ;  /* 0x000000282040723c */ /* 0x060fec0000001840 */
[C---:B------:R-:W-:Y:S01]  /*37e0*/  HMMA.16816.F32 R60, R32.reuse, R42, R60 ;  /* 0x0000002a203c723c */ /* 0x040fe2000000183c */
[----:B------:R-:W3:Y:S05]  /*37f0*/  LDSM.16.M88.4 R40, [R196+0x4000] ;  /* 0x00400000c428783b */ /* 0x000eea0000000200 */
[C---:B------:R-:W-:Y:S06]  /*3800*/  HMMA.16816.F32 R56, R32.reuse, R72, R56 ;  /* 0x000000482038723c */ /* 0x040fec0000001838 */
[----:B------:R-:W-:Y:S01]  /*3810*/  HMMA.16816.F32 R52, R32, R74, R52 ;  /* 0x0000004a2034723c */ /* 0x000fe20000001834 */
[----:B------:R-:W5:Y:S04]  /*3820*/  LDSM.16.M88.4 R32, [R195+0x2800] ;  /* 0x00280000c320783b */ /* 0x000f680000000200 */
[----:B------:R-:W-:Y:S01]  /*3830*/  LDSM.16.M88.4 R72, [R191+0xf800] ;  /* 0x00f80000bf48783b */ /* 0x000fe20000000200 */
[C---:B-1----:R-:W-:Y:S06]  /*3840*/  HMMA.16816.F32 R28, R8.reuse, R44, R28 ;  /* 0x0000002c081c723c */ /* 0x042fec000000181c */
[C---:B------:R-:W-:Y:S01]  /*3850*/  HMMA.16816.F32 R24, R8.reuse, R46, R24 ;  /* 0x0000002e0818723c */ /* 0x040fe20000001818 */
[----:B------:R-:W1:Y:S05]  /*3860*/  LDSM.16.M88.4 R44, [R195+0x3000] ;  /* 0x00300000c32c783b */ /* 0x000e6a0000000200 */
[C---:B----4-:R-:W-:Y:S06]  /*3870*/  HMMA.16816.F32 R20, R8.reuse, R68, R20 ;  /* 0x000000440814723c */ /* 0x050fec0000001814 */
[C---:B------:R-:W-:Y:S01]  /*3880*/  HMMA.16816.F32 R16, R8.reuse, R70, R16 ;  /* 0x000000460810723c */ /* 0x040fe20000001810 */
[----:B------:R-:W-:Y:S05]  /*3890*/  LDSM.16.M88.4 R68, [R194+0x4000] ;  /* 0x00400000c244783b */ /* 0x000fea0000000200 */
[C---:B------:R-:W-:Y:S06]  /*38a0*/  HMMA.16816.F32 R64, R8.reuse, R36, R64 ;  /* 0x000000240840723c */ /* 0x040fec0000001840 */
[C---:B------:R-:W-:Y:S01]  /*38b0*/  HMMA.16816.F32 R60, R8.reuse, R38, R60 ;  /* 0x00000026083c723c */ /* 0x040fe2000000183c */
[----:B------:R-:W4:Y:S05]  /*38c0*/  LDSM.16.M88.4 R36, [R191+0xe000] ;  /* 0x00e00000bf24783b */ /* 0x000f2a0000000200 */
[C---:B--2---:R-:W-:Y:S06]  /*38d0*/  HMMA.16816.F32 R56, R8.reuse, R12, R56 ;  /* 0x0000000c0838723c */ /* 0x044fec0000001838 */
[----:B------:R-:W-:Y:S01]  /*38e0*/  HMMA.16816.F32 R52, R8, R14, R52 ;  /* 0x0000000e0834723c */ /* 0x000fe20000001834 */
[----:B------:R-:W2:Y:S04]  /*38f0*/  LDSM.16.M88.4 R12, [R191+0xe800] ;  /* 0x00e80000bf0c783b */ /* 0x000ea80000000200 */
[----:B------:R-:W2:Y:S01]  /*3900*/  LDSM.16.M88.4 R8, [R191+0xf000] ;  /* 0x00f00000bf08783b */ /* 0x000ea20000000200 */
[C---:B---3--:R-:W-:Y:S06]  /*3910*/  HMMA.16816.F32 R28, R40.reuse, R48, R28 ;  /* 0x00000030281c723c */ /* 0x048fec000000181c */
[C---:B------:R-:W-:Y:S01]  /*3920*/  HMMA.16816.F32 R24, R40.reuse, R50, R24 ;  /* 0x000000322818723c */ /* 0x040fe20000001818 */
[----:B------:R-:W-:Y:S05]  /*3930*/  LDSM.16.M88.4 R48, [R184+0x2000] ;  /* 0x00200000b830783b */ /* 0x000fea0000000200 */
[C---:B-----5:R-:W-:Y:S06]  /*3940*/  HMMA.16816.F32 R20, R40.reuse, R32, R20 ;  /* 0x000000202814723c */ /* 0x060fec0000001814 */
[C---:B------:R-:W-:Y:S01]  /*3950*/  HMMA.16816.F32 R16, R40.reuse, R34, R16 ;  /* 0x000000222810723c */ /* 0x040fe20000001810 */
[----:B------:R-:W3:Y:S05]  /*3960*/  LDSM.16.M88.4 R32, [R193+0x4000] ;  /* 0x00400000c120783b */ /* 0x000eea0000000200 */
[C---:B-1----:R-:W-:Y:S06]  /*3970*/  HMMA.16816.F32 R64, R40.reuse, R44, R64 ;  /* 0x0000002c2840723c */ /* 0x042fec0000001840 */
[C---:B------:R-:W-:Y:S01]  /*3980*/  HMMA.16816.F32 R60, R40.reuse, R46, R60 ;  /* 0x0000002e283c723c */ /* 0x040fe2000000183c */
[----:B------:R-:W1:Y:S05]  /*3990*/  LDSM.16.M88.4 R44, [R184+0x2800] ;  /* 0x00280000b82c783b */ /* 0x000e6a0000000200 */
[C---:B------:R-:W-:Y:S06]  /*39a0*/  HMMA.16816.F32 R56, R40.reuse, R76, R56 ;  /* 0x0000004c2838723c */ /* 0x040fec0000001838 */
[----:B------:R-:W-:Y:S01]  /*39b0*/  HMMA.16816.F32 R52, R40, R78, R52 ;  /* 0x0000004e2834723c */ /* 0x000fe20000001834 */
[----:B------:R-:W-:Y:S04]  /*39c0*/  LDSM.16.M88.4 R76, [R198+0x8000] ;  /* 0x00800000c64c783b */ /* 0x000fe80000000200 */
[----:B------:R-:W-:Y:S01]  /*39d0*/  LDSM.16.M88.4 R40, [R184+0x3000] ;  /* 0x00300000b828783b */ /* 0x000fe20000000200 */
[C---:B----4-:R-:W-:Y:S06]  /*39e0*/  HMMA.16816.F32 R28, R68.reuse, R36, R28 ;  /* 0x00000024441c723c */ /* 0x050fec000000181c */
[C---:B------:R-:W-:Y:S01]  /*39f0*/  HMMA.16816.F32 R24, R68.reuse, R38, R24 ;  /* 0x000000264418723c */ /* 0x040fe20000001818 */
[----:B------:R-:W4:Y:S05]  /*3a00*/  LDSM.16.M88.4 R36, [R184+0x3800] ;  /* 0x00380000b824783b */ /* 0x000f2a0000000200 */
[C---:B--2---:R-:W-:Y:S06]  /*3a10*/  HMMA.16816.F32 R20, R68.reuse, R12, R20 ;  /* 0x0000000c4414723c */ /* 0x044fec0000001814 */
[C---:B------:R-:W-:Y:S01]  /*3a20*/  HMMA.16816.F32 R16, R68.reuse, R14, R16 ;  /* 0x0000000e4410723c */ /* 0x040fe20000001810 */
[----:B------:R-:W2:Y:S05]  /*3a30*/  LDSM.16.M88.4 R12, [R197+0x10000] ;  /* 0x01000000c50c783b */ /* 0x000eaa0000000200 */
[C---:B------:R-:W-:Y:S06]  /*3a40*/  HMMA.16816.F32 R64, R68.reuse, R8, R64 ;  /* 0x000000084440723c */ /* 0x040fec0000001840 */
[C---:B------:R-:W-:Y:S01]  /*3a50*/  HMMA.16816.F32 R60, R68.reuse, R10, R60 ;  /* 0x0000000a443c723c */ /* 0x040fe2000000183c */
[----:B------:R-:W5:Y:S05]  /*3a60*/  LDSM.16.M88.4 R8, [R197+0x10800] ;  /* 0x01080000c508783b */ /* 0x000f6a0000000200 */
[C---:B------:R-:W-:Y:S06]  /*3a70*/  HMMA.16816.F32 R56, R68.reuse, R72, R56 ;  /* 0x000000484438723c */ /* 0x040fec0000001838 */
[----:B------:R-:W-:Y:S01]  /*3a80*/  HMMA.16816.F32 R52, R68, R74, R52 ;  /* 0x0000004a4434723c */ /* 0x000fe20000001834 */
[----:B------:R-:W5:Y:S04]  /*3a90*/  LDSM.16.M88.4 R68, [R197+0x11800] ;  /* 0x01180000c544783b */ /* 0x000f680000000200 */
[----:B------:R-:W-:Y:S01]  /*3aa0*/  LDSM.16.M88.4 R72, [R197+0x11000] ;  /* 0x01100000c548783b */ /* 0x000fe20000000200 */
[C---:B---3--:R-:W-:Y:S06]  /*3ab0*/  HMMA.16816.F32 R28, R32.reuse, R48, R28 ;  /* 0x00000030201c723c */ /* 0x048fec000000181c */
[C---:B------:R-:W-:Y:S01]  /*3ac0*/  HMMA.16816.F32 R24, R32.reuse, R50, R24 ;  /* 0x000000322018723c */ /* 0x040fe20000001818 */
[----:B------:R-:W-:Y:S05]  /*3ad0*/  LDSM.16.M88.4 R48, [R196+0x8000] ;  /* 0x00800000c430783b */ /* 0x000fea0000000200 */
[C---:B-1----:R-:W-:Y:S06]  /*3ae0*/  HMMA.16816.F32 R20, R32.reuse, R44, R20 ;  /* 0x0000002c2014723c */ /* 0x042fec0000001814 */
[C---:B------:R-:W-:Y:S01]  /*3af0*/  HMMA.16816.F32 R16, R32.reuse, R46, R16 ;  /* 0x0000002e2010723c */ /* 0x040fe20000001810 */
[----:B------:R-:W1:Y:S05]  /*3b00*/  LDSM.16.M88.4 R44, [R195+0x4000] ;  /* 0x00400000c32c783b */ /* 0x000e6a0000000200 */
[C---:B----4-:R-:W-:Y:S06]  /*3b10*/  HMMA.16816.F32 R56, R32.reuse, R36, R56 ;  /* 0x000000242038723c */ /* 0x050fec0000001838 */
[----:B------:R-:W-:Y:S01]  /*3b20*/  HMMA.16816.F32 R52, R32, R38, R52 ;  /* 0x000000262034723c */ /* 0x000fe20000001834 */
[----:B------:R-:W-:Y:S05]  /*3b30*/  LDSM.16.M88.4 R36, [R195+0x5000] ;  /* 0x00500000c324783b */ /* 0x000fea0000000200 */
[----:B--2---:R-:W-:Y:S06]  /*3b40*/  HMMA.16816.F32 R28, R76, R12, R28 ;  /* 0x0000000c4c1c723c */ /* 0x004fec000000181c */
[C---:B------:R-:W-:Y:S06]  /*3b50*/  HMMA.16816.F32 R64, R32.reuse, R40, R64 ;  /* 0x000000282040723c */ /* 0x040fec0000001840 */
[----:B------:R-:W-:Y:S01]  /*3b60*/  HMMA.16816.F32 R60, R32, R42, R60 ;  /* 0x0000002a203c723c */ /* 0x000fe2000000183c */
[----:B------:R-:W2:Y:S04]  /*3b70*/  LDSM.16.M88.4 R32, [R195+0x5800] ;  /* 0x00580000c320783b */ /* 0x000ea80000000200 */
[----:B------:R-:W-:Y:S01]  /*3b80*/  LDSM.16.M88.4 R40, [R195+0x4800] ;  /* 0x00480000c328783b */ /* 0x000fe20000000200 */
[C---:B------:R-:W-:Y:S03]  /*3b90*/  HMMA.16816.F32 R24, R76.reuse, R14, R24 ;  /* 0x0000000e4c18723c */ /* 0x040fe60000001818 */
[----:B------:R-:W-:Y:S03]  /*3ba0*/  LDSM.16.M88.4 R12, [R191+0x10000] ;  /* 0x01000000bf0c783b */ /* 0x000fe60000000200 */
[C---:B-----5:R-:W-:Y:S06]  /*3bb0*/  HMMA.16816.F32 R20, R76.reuse, R8, R20 ;  /* 0x000000084c14723c */ /* 0x060fec0000001814 */
[C---:B------:R-:W-:Y:S01]  /*3bc0*/  HMMA.16816.F32 R16, R76.reuse, R10, R16 ;  /* 0x0000000a4c10723c */ /* 0x040fe20000001810 */
[----:B------:R-:W3:Y:S05]  /*3bd0*/  LDSM.16.M88.4 R8, [R194+0x8000] ;  /* 0x00800000c208783b */ /* 0x000eea0000000200 */
[C---:B------:R-:W-:Y:S06]  /*3be0*/  HMMA.16816.F32 R56, R76.reuse, R68, R56 ;  /* 0x000000444c38723c */ /* 0x040fec0000001838 */
[----:B------:R-:W-:Y:S01]  /*3bf0*/  HMMA.16816.F32 R68, R76, R70, R52 ;  /* 0x000000464c44723c */ /* 0x000fe20000001834 */
[----:B------:R-:W4:Y:S05]  /*3c00*/  LDSM.16.M88.4 R52, [R191+0x10800] ;  /* 0x01080000bf34783b */ /* 0x000f2a0000000200 */
[----:B-1----:R-:W-:Y:S06]  /*3c10*/  HMMA.16816.F32 R28, R48, R44, R28 ;  /* 0x0000002c301c723c */ /* 0x002fec000000181c */
[C---:B------:R-:W-:Y:S06]  /*3c20*/  HMMA.16816.F32 R64, R76.reuse, R72, R64 ;  /* 0x000000484c40723c */ /* 0x040fec0000001840 */
[----:B------:R-:W-:Y:S06]  /*3c30*/  HMMA.16816.F32 R60, R76, R74, R60 ;  /* 0x0000004a4c3c723c */ /* 0x000fec000000183c */
[C---:B------:R-:W-:Y:S01]  /*3c40*/  HMMA.16816.F32 R24, R48.reuse, R46, R24 ;  /* 0x0000002e3018723c */ /* 0x040fe20000001818 */
[----:B------:R-:W1:Y:S05]  /*3c50*/  LDSM.16.M88.4 R44, [R191+0x11000] ;  /* 0x01100000bf2c783b */ /* 0x000e6a0000000200 */
[C---:B--2---:R-:W-:Y:S06]  /*3c60*/  HMMA.16816.F32 R56, R48.reuse, R32, R56 ;  /* 0x000000203038723c */ /* 0x044fec0000001838 */
[----:B------:R-:W-:Y:S06]  /*3c70*/  HMMA.16816.F32 R68, R48, R34, R68 ;  /* 0x000000223044723c */ /* 0x000fec0000001844 */
[----:B---3--:R-:W-:Y:S01]  /*3c80*/  HMMA.16816.F32 R32, R8, R12, R28 ;  /* 0x0000000c0820723c */ /* 0x008fe2000000181c */
[----:B------:R-:W2:Y:S05]  /*3c90*/  LDSM.16.M88.4 R28, [R191+0x11800] ;  /* 0x01180000bf1c783b */ /* 0x000eaa0000000200 */
[----:B------:R-:W-:Y:S01]  /*3ca0*/  HMMA.16816.F32 R20, R48, R40, R20 ;  /* 0x000000283014723c */ /* 0x000fe20000001814 */
[----:B------:R-:W-:-:S05]  /*3cb0*/  LOP3.LUT R13, R6, 0xffffffe0, RZ, 0xc0, !PT ;  /* 0xffffffe0060d7812 */ /* 0x000fca00078ec0ff */
[----:B------:R-:W-:Y:S01]  /*3cc0*/  HMMA.16816.F32 R16, R48, R42, R16 ;  /* 0x0000002a3010723c */ /* 0x000fe20000001810 */
[----:B------:R-:W-:Y:S01]  /*3cd0*/  LDSM.16.M88.4 R40, [R193+0x8000] ;  /* 0x00800000c128783b */ /* 0x000fe20000000200 */
[----:B------:R-:W-:-:S04]  /*3ce0*/  IMAD.IADD R13, R4, 0x1, -R13 ;  /* 0x00000001040d7824 */ /* 0x000fc800078e0a0d */
[----:B------:R-:W-:Y:S01]  /*3cf0*/  HMMA.16816.F32 R72, R48, R36, R64 ;  /* 0x000000243048723c */ /* 0x000fe20000001840 */
[----:B------:R-:W3:Y:S01]  /*3d00*/  LDSM.16.M88.4 R64, [R184+0x4000] ;  /* 0x00400000b840783b */ /* 0x000ee20000000200 */
[----:B------:R-:W-:-:S04]  /*3d10*/  SHF.R.S32.HI R2, RZ, 0x1f, R13 ;  /* 0x0000001fff027819 */ /* 0x000fc8000001140d */
[----:B------:R-:W-:Y:S01]  /*3d20*/  LEA.HI R13, R2, R13, RZ, 0x2 ;  /* 0x0000000d020d7211 */ /* 0x000fe200078f10ff */
[----:B------:R-:W-:Y:S01]  /*3d30*/  HMMA.16816.F32 R60, R48, R38, R60 ;  /* 0x00000026303c723c */ /* 0x000fe2000000183c */
[----:B------:R-:W-:Y:S02]  /*3d40*/  IMAD.U32 R37, RZ, RZ, UR17 ;  /* 0x00000011ff257e24 */ /* 0x000fe4000f8e00ff */
[----:B------:R-:W-:Y:S02]  /*3d50*/  SHF.R.S32.HI R2, RZ, 0x2, R13 ;  /* 0x00000002ff027819 */ /* 0x000fe4000001140d */
[----:B------:R-:W-:Y:S01]  /*3d60*/  IMAD R36, R37, 0x40, R214 ;  /* 0x0000004025247824 */ /* 0x000fe200078e02d6 */
[----:B------:R-:W-:Y:S01]  /*3d70*/  HMMA.16816.F32 R24, R8, R14, R24 ;  /* 0x0000000e0818723c */ /* 0x000fe20000001818 */
[----:B------:R-:W5:Y:S01]  /*3d80*/  LDSM.16.M88.4 R12, [R184+0x4800] ;  /* 0x00480000b80c783b */ /* 0x000f620000000200 */
[----:B------:R-:W-:Y:S02]  /*3d90*/  IMAD.IADD R213, R2, 0x1, R213 ;  /* 0x0000000102d57824 */ /* 0x000fe400078e02d5 */
[----:B------:R-:W-:-:S02]  /*3da0*/  VIADD R2, R36, 0x1 ;  /* 0x0000000124027836 */ /* 0x000fc40000000000 */
[C---:B----4-:R-:W-:Y:S01]  /*3db0*/  HMMA.16816.F32 R20, R8.reuse, R52, R20 ;  /* 0x000000340814723c */ /* 0x050fe20000001814 */
[C---:B------:R-:W-:Y:S01]  /*3dc0*/  VIADD R211, R213.reuse, 0x8 ;  /* 0x00000008d5d37836 */ /* 0x040fe20000000000 */
[C---:B------:R-:W-:Y:S01]  /*3dd0*/  VIADDMNMX R212, R213.reuse, UR6, R212, PT ;  /* 0x00000006d5d47c46 */ /* 0x040fe2000b8001d4 */
[----:B------:R-:W-:Y:S01]  /*3de0*/  VIADD R4, R36, 0x8 ;  /* 0x0000000824047836 */ /* 0x000fe20000000000 */
[----:B------:R-:W-:Y:S02]  /*3df0*/  VIADDMNMX R213, R213, UR20, RZ, !PT ;  /* 0x00000014d5d57c46 */ /* 0x000fe4000f8001ff */
[C---:B------:R-:W-:Y:S01]  /*3e00*/  HMMA.16816.F32 R16, R8.reuse, R54, R16 ;  /* 0x000000360810723c */ /* 0x040fe20000001810 */
[C---:B------:R-:W-:Y:S02]  /*3e10*/  IADD3 R210, R211.reuse, UR19, R210 ;  /* 0x00000013d3d27c10 */ /* 0x040fe4000fffe0d2 */
[----:B------:R-:W-:Y:S02]  /*3e20*/  VIADDMNMX R211, R211, UR20, RZ, !PT ;  /* 0x00000014d3d37c46 */ /* 0x000fe4000f8001ff */
[----:B------:R-:W-:Y:S01]  /*3e30*/  VIMNMX R210, R210, UR24, PT ;  /* 0x00000018d2d27c48 */ /* 0x000fe2000bfe0100 */
[----:B-1----:R-:W-:Y:S01]  /*3e40*/  HMMA.16816.F32 R72, R8, R44, R72 ;  /* 0x0000002c0848723c */ /* 0x002fe20000001848 */
[----:B------:R-:W-:-:S02]  /*3e50*/  ISETP.GE.AND P6, PT, R2, R212, PT ;  /* 0x000000d40200720c */ /* 0x000fc40003fc6270 */
[----:B------:R-:W-:Y:S02]  /*3e60*/  ISETP.GE.AND P2, PT, R2, R210, PT ;  /* 0x000000d20200720c */ /* 0x000fe40003f46270 */
[-C--:B------:R-:W-:Y:S01]  /*3e70*/  ISETP.GE.AND P0, PT, R36, R212.reuse, PT ;  /* 0x000000d42400720c */ /* 0x080fe20003f06270 */
[C---:B------:R-:W-:Y:S01]  /*3e80*/  HMMA.16816.F32 R60, R8.reuse, R46, R60 ;  /* 0x0000002e083c723c */ /* 0x040fe2000000183c */
[C---:B------:R-:W-:Y:S02]  /*3e90*/  ISETP.LT.OR P6, PT, R2.reuse, R213, P6 ;  /* 0x000000d50200720c */ /* 0x040fe400037c1670 */
[----:B------:R-:W-:Y:S01]  /*3ea0*/  ISETP.LT.OR P2, PT, R2, R211, P2 ;  /* 0x000000d30200720c */ /* 0x000fe20001741670 */
[C---:B------:R-:W-:Y:S01]  /*3eb0*/  VIADD R2, R36.reuse, 0x9 ;  /* 0x0000000924027836 */ /* 0x040fe20000000000 */
[----:B------:R-:W-:Y:S01]  /*3ec0*/  ISETP.LT.OR P0, PT, R36, R213, P0 ;  /* 0x000000d52400720c */ /* 0x000fe20000701670 */
[----:B--2---:R-:W-:Y:S01]  /*3ed0*/  HMMA.16816.F32 R56, R8, R28, R56 ;  /* 0x0000001c0838723c */ /* 0x004fe20000001838 */
[----:B------:R-:W-:-:S02]  /*3ee0*/  ISETP.GE.AND P1, PT, R4, R212, PT ;  /* 0x000000d40400720c */ /* 0x000fc40003f26270 */
[-C--:B------:R-:W-:Y:S02]  /*3ef0*/  ISETP.GE.AND P4, PT, R4, R210.reuse, PT ;  /* 0x000000d20400720c */ /* 0x080fe40003f86270 */
[----:B------:R-:W-:Y:S01]  /*3f00*/  ISETP.GE.AND P3, PT, R36, R210, PT ;  /* 0x000000d22400720c */ /* 0x000fe20003f66270 */
[----:B------:R-:W-:Y:S01]  /*3f10*/  HMMA.16816.F32 R68, R8, R30, R68 ;  /* 0x0000001e0844723c */ /* 0x000fe20000001844 */
[----:B------:R-:W1:Y:S01]  /*3f20*/  LDSM.16.M88.4 R8, [R184+0x5000] ;  /* 0x00500000b808783b */ /* 0x000e620000000200 */
[----:B------:R-:W-:Y:S02]  /*3f30*/  ISETP.GE.AND P5, PT, R2, R212, PT ;  /* 0x000000d40200720c */ /* 0x000fe40003fa6270 */
[C---:B------:R-:W-:Y:S02]  /*3f40*/  ISETP.LT.OR P1, PT, R4.reuse, R213, P1 ;  /* 0x000000d50400720c */ /* 0x040fe40000f21670 */
[----:B---3--:R-:W-:Y:S01]  /*3f50*/  HMMA.16816.F32 R32, R40, R64, R32 ;  /* 0x000000402820723c */ /* 0x008fe20000001820 */
[-C--:B------:R-:W-:Y:S01]  /*3f60*/  ISETP.LT.OR P4, PT, R4, R211.reuse, P4 ;  /* 0x000000d30400720c */ /* 0x080fe20002781670 */
[C---:B------:R-:W-:Y:S01]  /*3f70*/  VIADD R4, R36.reuse, 0x10 ;  /* 0x0000001024047836 */ /* 0x040fe20000000000 */
[----:B------:R-:W-:-:S02]  /*3f80*/  ISETP.LT.OR P3, PT, R36, R211, P3 ;  /* 0x000000d32400720c */ /* 0x000fc40001f61670 */
[----:B------:R-:W-:Y:S01]  /*3f90*/  ISETP.LT.OR P5, PT, R2, R213, P5 ;  /* 0x000000d50200720c */ /* 0x000fe20002fa1670 */
[C---:B------:R-:W-:Y:S06]  /*3fa0*/  HMMA.16816.F32 R24, R40.reuse, R66, R24 ;  /* 0x000000422818723c */ /* 0x040fec0000001818 */
[C---:B-----5:R-:W-:Y:S06]  /*3fb0*/  HMMA.16816.F32 R20, R40.reuse, R12, R20 ;  /* 0x0000000c2814723c */ /* 0x060fec0000001814 */
[----:B------:R-:W-:Y:S01]  /*3fc0*/  HMMA.16816.F32 R16, R40, R14, R16 ;  /* 0x0000000e2810723c */ /* 0x000fe20000001810 */
[----:B------:R-:W2:Y:S01]  /*3fd0*/  LDSM.16.M88.4 R12, [R184+0x5800] ;  /* 0x00580000b80c783b */ /* 0x000ea20000000200 */
[----:B------:R-:W-:-:S04]  /*3fe0*/  DEPBAR.LE SB0, 0x0 ;  /* 0x000080000000791a */ /* 0x000fc80000000000 */
[----:B------:R-:W-:Y:S02]  /*3ff0*/  FSEL R31, R32, -INF , !P0 ;  /* 0xff800000201f7808 */ /* 0x000fe40004000000 */
[----:B------:R-:W-:Y:S02]  /*4000*/  ISETP.GE.AND P0, PT, R2, R210, PT ;  /* 0x000000d20200720c */ /* 0x000fe40003f06270 */
[----:B------:R-:W-:Y:S02]  /*4010*/  FSEL R34, R34, -INF , !P3 ;  /* 0xff80000022227808 */ /* 0x000fe40005800000 */
[----:B------:R-:W-:Y:S01]  /*4020*/  ISETP.LT.OR P0, PT, R2, R211, P0 ;  /* 0x000000d30200720c */ /* 0x000fe20000701670 */
[----:B------:R-:W-:Y:S01]  /*4030*/  VIADD R2, R36, 0x11 ;  /* 0x0000001124027836 */ /* 0x000fe20000000000 */
[----:B------:R-:W-:Y:S02]  /*4040*/  FSEL R30, R35, -INF , !P2 ;  /* 0xff800000231e7808 */ /* 0x000fe40005000000 */
[C---:B------:R-:W-:Y:S01]  /*4050*/  ISETP.GE.AND P2, PT, R4.reuse, R212, PT ;  /* 0x000000d40400720c */ /* 0x040fe20003f46270 */
[----:B-1----:R-:W-:Y:S01]  /*4060*/  HMMA.16816.F32 R72, R40, R8, R72 ;  /* 0x000000082848723c */ /* 0x002fe20000001848 */
[----:B------:R-:W-:-:S02]  /*4070*/  ISETP.GE.AND P3, PT, R4, R210, PT ;  /* 0x000000d20400720c */ /* 0x000fc40003f66270 */
[----:B------:R-:W-:Y:S02]  /*4080*/  FSEL R33, R33, -INF , !P6 ;  /* 0xff80000021217808 */ /* 0x000fe40007000000 */
[----:B------:R-:W-:Y:S01]  /*4090*/  FSEL R35, R24, -INF , !P1 ;  /* 0xff80000018237808 */ /* 0x000fe20004800000 */
[----:B------:R-:W-:Y:S01]  /*40a0*/  HMMA.16816.F32 R60, R40, R10, R60 ;  /* 0x0000000a283c723c */ /* 0x000fe2000000183c */
[----:B------:R-:W-:Y:S01]  /*40b0*/  ISETP.GE.AND P6, PT, R2, R212, PT ;  /* 0x000000d40200720c */ /* 0x000fe20003fc6270 */
[----:B------:R-:W-:Y:S01]  /*40c0*/  VIADD R8, R36, 0x29 ;  /* 0x0000002924087836 */ /* 0x000fe20000000000 */
[----:B------:R-:W-:Y:S02]  /*40d0*/  ISETP.GE.AND P1, PT, R2, R210, PT ;  /* 0x000000d20200720c */ /* 0x000fe40003f26270 */
[C---:B------:R-:W-:Y:S02]  /*40e0*/  ISETP.LT.OR P2, PT, R4.reuse, R213, P2 ;  /* 0x000000d50400720c */ /* 0x040fe40001741670 */
[----:B------:R-:W-:Y:S01]  /*40f0*/  ISETP.LT.OR P3, PT, R4, R211, P3 ;  /* 0x000000d30400720c */ /* 0x000fe20001f61670 */
[----:B------:R-:W-:Y:S01]  /*4100*/  VIADD R4, R36, 0x18 ;  /* 0x0000001824047836 */ /* 0x000fe20000000000 */
[----:B------:R-:W-:Y:S01]  /*4110*/  ISETP.LT.OR P6, PT, R2, R213, P6 ;  /* 0x000000d50200720c */ /* 0x000fe200037c1670 */
[----:B------:R-:W-:Y:S01]  /*4120*/  VIADD R10, R36, 0x28 ;  /* 0x00000028240a7836 */ /* 0x000fe20000000000 */
[----:B------:R-:W-:Y:S01]  /*4130*/  ISETP.LT.OR P1, PT, R2, R211, P1 ;  /* 0x000000d30200720c */ /* 0x000fe20000f21670 */
[----:B------:R-:W-:Y:S01]  /*4140*/  VIADD R2, R36, 0x19 ;  /* 0x0000001924027836 */ /* 0x000fe20000000000 */
[----:B------:R-:W-:-:S02]  /*4150*/  FSEL R26, R26, -INF , !P4 ;  /* 0xff8000001a1a7808 */ /* 0x000fc40006000000 */
[----:B------:R-:W-:Y:S02]  /*4160*/  FSEL R24, R27, -INF , !P0 ;  /* 0xff8000001b187808 */ /* 0x000fe40004000000 */
[C---:B------:R-:W-:Y:S01]  /*4170*/  ISETP.GE.AND P0, PT, R4.reuse, R212, PT ;  /* 0x000000d40400720c */ /* 0x040fe20003f06270 */
[C---:B--2---:R-:W-:Y:S01]  /*4180*/  HMMA.16816.F32 R56, R40.reuse, R12, R56 ;  /* 0x0000000c2838723c */ /* 0x044fe20000001838 */
[----:B------:R-:W-:Y:S01]  /*4190*/  BAR.SYNC.DEFER_BLOCKING 0x0 ;  /* 0x0000000000007b1d */ /* 0x000fe20000010000 */
[----:B------:R-:W-:Y:S02]  /*41a0*/  ISETP.GE.AND P4, PT, R4, R210, PT ;  /* 0x000000d20400720c */ /* 0x000fe40003f86270 */
[----:B------:R-:W-:Y:S02]  /*41b0*/  FSEL R37, R25, -INF , !P5 ;  /* 0xff80000019257808 */ /* 0x000fe40006800000 */
[----:B------:R-:W-:Y:S01]  /*41c0*/  FSEL R25, R20, -INF , !P2 ;  /* 0xff80000014197808 */ /* 0x000fe20005000000 */
[----:B------:R-:W-:Y:S01]  /*41d0*/  HMMA.16816.F32 R68, R40, R14, R68 ;  /* 0x0000000e2844723c */ /* 0x000fe20000001844 */
[----:B------:R-:W-:-:S02]  /*41e0*/  ISETP.GE.AND P5, PT, R2, R212, PT ;  /* 0x000000d40200720c */ /* 0x000fc40003fa6270 */
[----:B------:R-:W-:Y:S02]  /*41f0*/  ISETP.GE.AND P2, PT, R2, R210, PT ;  /* 0x000000d20200720c */ /* 0x000fe40003f46270 */
[C---:B------:R-:W-:Y:S02]  /*4200*/  ISETP.LT.OR P0, PT, R4.reuse, R213, P0 ;  /* 0x000000d50400720c */ /* 0x040fe40000701670 */
[----:B------:R-:W-:Y:S01]  /*4210*/  ISETP.LT.OR P4, PT, R4, R211, P4 ;  /* 0x000000d30400720c */ /* 0x000fe20002781670 */
[----:B------:R-:W-:Y:S01]  /*4220*/  VIADD R4, R36, 0x20 ;  /* 0x0000002024047836 */ /* 0x000fe20000000000 */
[C---:B------:R-:W-:Y:S02]  /*4230*/  ISETP.LT.OR P5, PT, R2.reuse, R213, P5 ;  /* 0x000000d50200720c */ /* 0x040fe40002fa1670 */
[----:B------:R-:W-:Y:S01]  /*4240*/  ISETP.LT.OR P2, PT, R2, R211, P2 ;  /* 0x000000d30200720c */ /* 0x000fe20001741670 */
[----:B------:R-:W-:Y:S01]  /*4250*/  VIADD R2, R36, 0x21 ;  /* 0x0000002124027836 */ /* 0x000fe20000000000 */
[----:B------:R-:W-:-:S02]  /*4260*/  FSEL R6, R23, -INF , !P1 ;  /* 0xff80000017067808 */ /* 0x000fc40004800000 */
[----:B------:R-:W-:Y:S02]  /*4270*/  ISETP.GE.AND P1, PT, R4, R212, PT ;  /* 0x000000d40400720c */ /* 0x000fe40003f26270 */
[----:B------:R-:W-:Y:S02]  /*4280*/  FSEL R22, R22, -INF , !P3 ;  /* 0xff80000016167808 */ /* 0x000fe40005800000 */
[----:B------:R-:W-:Y:S02]  /*4290*/  FSEL R21, R21, -INF , !P6 ;  /* 0xff80000015157808 */ /* 0x000fe40007000000 */
[----:B------:R-:W-:Y:S02]  /*42a0*/  ISETP.GE.AND P3, PT, R4, R210, PT ;  /* 0x000000d20400720c */ /* 0x000fe40003f66270 */
[----:B------:R-:W-:Y:S02]  /*42b0*/  FSEL R9, R16, -INF , !P0 ;  /* 0xff80000010097808 */ /* 0x000fe40004000000 */
[----:B------:R-:W-:-:S02]  /*42c0*/  ISETP.GE.AND P6, PT, R2, R212, PT ;  /* 0x000000d40200720c */ /* 0x000fc40003fc6270 */
[----:B------:R-:W-:Y:S02]  /*42d0*/  ISETP.GE.AND P0, PT, R2, R210, PT ;  /* 0x000000d20200720c */ /* 0x000fe40003f06270 */
[C---:B------:R-:W-:Y:S02]  /*42e0*/  ISETP.LT.OR P1, PT, R4.reuse, R213, P1 ;  /* 0x000000d50400720c */ /* 0x040fe40000f21670 */
[----:B------:R-:W-:Y:S02]  /*42f0*/  ISETP.LT.OR P3, PT, R4, R211, P3 ;  /* 0x000000d30400720c */ /* 0x000fe40001f61670 */
[C---:B------:R-:W-:Y:S02]  /*4300*/  ISETP.LT.OR P6, PT, R2.reuse, R213, P6 ;  /* 0x000000d50200720c */ /* 0x040fe400037c1670 */
[----:B------:R-:W-:Y:S02]  /*4310*/  ISETP.LT.OR P0, PT, R2, R211, P0 ;  /* 0x000000d30200720c */ /* 0x000fe40000701670 */
[----:B------:R-:W-:-:S02]  /*4320*/  FSEL R4, R18, -INF , !P4 ;  /* 0xff80000012047808 */ /* 0x000fc40006000000 */
[----:B------:R-:W-:Y:S02]  /*4330*/  FSEL R171, R72, -INF , !P1 ;  /* 0xff80000048ab7808 */ /* 0x000fe40004800000 */
[----:B------:R-:W-:Y:S02]  /*4340*/  FSEL R2, R19, -INF , !P2 ;  /* 0xff80000013027808 */ /* 0x000fe40005000000 */
[C---:B------:R-:W-:Y:S02]  /*4350*/  ISETP.GE.AND P4, PT, R8.reuse, R212, PT ;  /* 0x000000d40800720c */ /* 0x040fe40003f86270 */
[----:B------:R-:W-:Y:S02]  /*4360*/  ISETP.GE.AND P1, PT, R8, R210, PT ;  /* 0x000000d20800720c */ /* 0x000fe40003f26270 */
[----:B------:R-:W-:Y:S02]  /*4370*/  FSEL R17, R17, -INF , !P5 ;  /* 0xff80000011117808 */ /* 0x000fe40006800000 */
        /* <DEDUP_REMOVED lines=9> */
[----:B------:R-:W-:Y:S02]  /*4410*/  FSEL R167, R60, -INF , !P2 ;  /* 0xff8000003ca77808 */ /* 0x000fe40005000000 */
[C---:B------:R-:W-:Y:S02]  /*4420*/  ISETP.GE.AND P6, PT, R8.reuse, R212, PT ;  /* 0x000000d40800720c */ /* 0x040fe40003fc6270 */
[----:B------:R-:W-:Y:S02]  /*4430*/  ISETP.GE.AND P2, PT, R8, R210, PT ;  /* 0x000000d20800720c */ /* 0x000fe40003f46270 */
[----:B------:R-:W-:Y:S02]  /*4440*/  FSEL R216, R75, -INF , !P0 ;  /* 0xff8000004bd87808 */ /* 0x000fe40004000000 */
[----:B------:R-:W-:Y:S02]  /*4450*/  ISETP.GE.AND P0, PT, R10, R212, PT ;  /* 0x000000d40a00720c */ /* 0x000fe40003f06270 */
[----:B------:R-:W-:-:S02]  /*4460*/  ISETP.LT.OR P6, PT, R8, R213, P6 ;  /* 0x000000d50800720c */ /* 0x000fc400037c1670 */
[----:B------:R-:W-:Y:S01]  /*4470*/  ISETP.LT.OR P2, PT, R8, R211, P2 ;  /* 0x000000d30800720c */ /* 0x000fe20001741670 */
[----:B------:R-:W-:Y:S01]  /*4480*/  VIADD R8, R36, 0x38 ;  /* 0x0000003824087836 */ /* 0x000fe20000000000 */
[----:B------:R-:W-:Y:S01]  /*4490*/  ISETP.LT.OR P0, PT, R10, R213, P0 ;  /* 0x000000d50a00720c */ /* 0x000fe20000701670 */
[----:B------:R-:W-:Y:S01]  /*44a0*/  VIADD R36, R36, 0x39 ;  /* 0x0000003924247836 */ /* 0x000fe20000000000 */
[----:B------:R-:W-:Y:S02]  /*44b0*/  FSEL R164, R74, -INF , !P3 ;  /* 0xff8000004aa47808 */ /* 0x000fe40005800000 */
[----:B------:R-:W-:Y:S02]  /*44c0*/  FSEL R203, R56, -INF , !P0 ;  /* 0xff80000038cb7808 */ /* 0x000fe40004000000 */
[----:B------:R-:W-:Y:S02]  /*44d0*/  ISETP.GE.AND P0, PT, R36, R210, PT ;  /* 0x000000d22400720c */ /* 0x000fe40003f06270 */
[----:B------:R-:W-:-:S02]  /*44e0*/  FSEL R168, R62, -INF , !P5 ;  /* 0xff8000003ea87808 */ /* 0x000fc40006800000 */
[----:B------:R-:W-:Y:S02]  /*44f0*/  ISETP.LT.OR P0, PT, R36, R211, P0 ;  /* 0x000000d32400720c */ /* 0x000fe40000701670 */
[----:B------:R-:W-:Y:S02]  /*4500*/  FSEL R165, R61, -INF , !P4 ;  /* 0xff8000003da57808 */ /* 0x000fe40006000000 */
[----:B------:R-:W-:Y:S02]  /*4510*/  FSEL R166, R71, -INF , !P0 ;  /* 0xff80000047a67808 */ /* 0x000fe40004000000 */
[----:B------:R-:W-:Y:S02]  /*4520*/  PLOP3.LUT P0, PT, PT, PT, UP0, 0x80, 0x0 ;  /* 0x000000000000781c */ /* 0x000fe40003f0f008 */
[----:B------:R-:W-:Y:S02]  /*4530*/  FSEL R202, R63, -INF , !P1 ;  /* 0xff8000003fca7808 */ /* 0x000fe40004800000 */
[----:B------:R-:W-:-:S02]  /*4540*/  ISETP.GE.AND P3, PT, R10, R210, PT ;  /* 0x000000d20a00720c */ /* 0x000fc40003f66270 */
[-C--:B------:R-:W-:Y:S02]  /*4550*/  ISETP.GE.AND P5, PT, R8, R212.reuse, PT ;  /* 0x000000d40800720c */ /* 0x080fe40003fa6270 */
[----:B------:R-:W-:Y:S02]  /*4560*/  ISETP.GE.AND P4, PT, R36, R212, PT ;  /* 0x000000d42400720c */ /* 0x000fe40003f86270 */
[----:B------:R-:W-:Y:S02]  /*4570*/  ISETP.GE.AND P1, PT, R8, R210, PT ;  /* 0x000000d20800720c */ /* 0x000fe40003f26270 */
[----:B------:R-:W-:Y:S02]  /*4580*/  ISETP.LT.OR P3, PT, R10, R211, P3 ;  /* 0x000000d30a00720c */ /* 0x000fe40001f61670 */
[C---:B------:R-:W-:Y:S02]  /*4590*/  ISETP.LT.OR P5, PT, R8.reuse, R213, P5 ;  /* 0x000000d50800720c */ /* 0x040fe40002fa1670 */
[----:B------:R-:W-:-:S02]  /*45a0*/  ISETP.LT.OR P1, PT, R8, R211, P1 ;  /* 0x000000d30800720c */ /* 0x000fc40000f21670 */
[----:B------:R-:W-:Y:S02]  /*45b0*/  ISETP.LT.OR P4, PT, R36, R213, P4 ;  /* 0x000000d52400720c */ /* 0x000fe40002781670 */
[----:B------:R-:W-:Y:S02]  /*45c0*/  FSEL R174, R58, -INF , !P3 ;  /* 0xff8000003aae7808 */ /* 0x000fe40005800000 */
[----:B------:R-:W-:Y:S02]  /*45d0*/  FSEL R201, R57, -INF , !P6 ;  /* 0xff80000039c97808 */ /* 0x000fe40007000000 */
[----:B------:R-:W-:Y:S02]  /*45e0*/  FSEL R172, R59, -INF , !P2 ;  /* 0xff8000003bac7808 */ /* 0x000fe40005000000 */
[----:B------:R-:W-:Y:S02]  /*45f0*/  FSEL R175, R68, -INF , !P5 ;  /* 0xff80000044af7808 */ /* 0x000fe40006800000 */
[----:B------:R-:W-:-:S02]  /*4600*/  FSEL R170, R70, -INF , !P1 ;  /* 0xff80000046aa7808 */ /* 0x000fc40004800000 */
[----:B------:R-:W-:Y:S01]  /*4610*/  FSEL R173, R69, -INF , !P4 ;  /* 0xff80000045ad7808 */ /* 0x000fe20006000000 */
[----:B------:R-:W-:Y:S06]  /*4620*/  @!P0 BRA `(.L_x_393) ;  /* 0x0000000400008947 */ /* 0x000fec0003800000 */
[----:B------:R-:W-:Y:S01]  /*4630*/  ULDC UR6, c[0x0][0x2d0] ;  /* 0x0000b40000067ab9 */ /* 0x000fe20000000800 */
[----:B------:R-:W-:Y:S01]  /*4640*/  UIADD3 UR7, UR18, -0x2, URZ ;  /* 0xfffffffe12077890 */ /* 0x000fe2000fffe03f */
[----:B------:R-:W-:Y:S01]  /*4650*/  ISETP.GE.AND P5, PT, R134, UR6, PT ;  /* 0x0000000686007c0c */ /* 0x000fe2000bfa6270 */
[----:B------:R-:W-:Y:S01]  /*4660*/  BSSY B0, `(.L_x_394) ;  /* 0x000003b000007945 */ /* 0x000fe20003800000 */
[----:B------:R-:W-:Y:S01]  /*4670*/  ISETP.GE.AND P4, PT, R204, UR6, PT ;  /* 0x00000006cc007c0c */ /* 0x000fe2000bf86270 */
[----:B------:R-:W-:Y:S01]  /*4680*/  UIMAD UR29, UR29, UR7, URZ ;  /* 0x000000071d1d72a4 */ /* 0x000fe2000f8e023f */
[----:B------:R-:W-:Y:S01]  /*4690*/  ISETP.GE.AND P2, PT, R199, UR6, PT ;  /* 0x00000006c7007c0c */ /* 0x000fe2000bf46270 */
[----:B------:R-:W-:Y:S01]  /*46a0*/  USHF.R.S32.HI UR6, URZ, 0x1f, UR7 ;  /* 0x0000001f3f067899 */ /* 0x000fe20008011407 */
[----:B------:R-:W-:-:S03]  /*46b0*/  IMAD.WIDE.U32 R38, R3, UR7, R208 ;  /* 0x0000000703267c25 */ /* 0x000fc6000f8e00d0 */
[----:B------:R-:W-:-:S04]  /*46c0*/  UIMAD UR6, UR6, UR30, UR29 ;  /* 0x0000001e060672a4 */ /* 0x000fc8000f8e021d */
[----:B------:R-:W1:Y:S01]  /*46d0*/  @!P5 LDC.64 R28, c[0x0][0x218] ;  /* 0x00008600ff1cdb82 */ /* 0x000e620000000a00 */
[----:B------:R2:W-:Y:S01]  /*46e0*/  @P5 STS.128 [R205+0xc000], RZ ;  /* 0x00c000ffcd005388 */ /* 0x0005e20000000c00 */
[----:B------:R-:W-:-:S06]  /*46f0*/  VIADD R8, R39, UR6 ;  /* 0x0000000627087c36 */ /* 0x000fcc0008000000 */
[----:B------:R-:W3:Y:S08]  /*4700*/  @!P4 LDC.64 R18, c[0x0][0x218] ;  /* 0x00008600ff12cb82 */ /* 0x000ef00000000a00 */
[----:B------:R-:W4:Y:S08]  /*4710*/  @!P2 LDC.64 R14, c[0x0][0x218] ;  /* 0x00008600ff0eab82 */ /* 0x000f300000000a00 */
[----:B------:R-:W5:Y:S01]  /*4720*/  @!P5 LDC.64 R12, c[0x0][0x218] ;  /* 0x00008600ff0cdb82 */ /* 0x000f620000000a00 */
[----:B-1----:R-:W-:-:S04]  /*4730*/  @!P5 LEA R28, P6, R38, R28, 0x1 ;  /* 0x0000001c261cd211 */ /* 0x002fc800078c08ff */
[C-C-:B------:R-:W-:Y:S02]  /*4740*/  @!P5 LEA.HI.X R29, R38.reuse, R29, R8.reuse, 0x1, P6 ;  /* 0x0000001d261dd211 */ /* 0x140fe400030f0c08 */
[C---:B------:R-:W-:Y:S01]  /*4750*/  IADD3 R3, P6, R38.reuse, UR26, RZ ;  /* 0x0000001a26037c10 */ /* 0x040fe2000ffde0ff */
        /* <DEDUP_REMOVED lines=13> */
[----:B------:R-:W-:Y:S02]  /*4830*/  @!P2 LEA.HI.X R15, R38, R15, R8, 0x1, P1 ;  /* 0x0000000f260fa211 */ /* 0x000fe400008f0c08 */
[----:B------:R-:W-:Y:S01]  /*4840*/  IADD3.X R8, R8, UR25, RZ, P6, !PT ;  /* 0x0000001908087c10 */ /* 0x000fe2000b7fe4ff */
        /* <DEDUP_REMOVED lines=28> */
.L_x_395:
[----:B------:R-:W-:Y:S05]  /*4a10*/  BSYNC B0 ;  /* 0x0000000000007941 */ /* 0x000fea0003800000 */
.L_x_394:
[----:B------:R-:W0:Y:S02]  /*4a20*/  LDGDEPBAR ;  /* 0x00000000000079af */ /* 0x000e240000000000 */
.L_x_393:
        /* <DEDUP_REMOVED lines=47> */
[----:B------:R-:W3:Y:S04]  /*4d20*/  LDSM.16.MT88.4 R80, [R190+0x16000] ;  /* 0x01600000be50783b */ /* 0x000ee80000004200 */
        /* <DEDUP_REMOVED lines=23> */
[----:B------:R-:W1:Y:S01]  /*4ea0*/  LDSM.16.MT88.4 R8, [R192+0x14800] ;  /* 0x01480000c008783b */ /* 0x000e620000004200 */
        /* <DEDUP_REMOVED lines=8> */
[----:B------:R-:W4:Y:S01]  /*4f30*/  LDSM.16.MT88.4 R20, [R189+0x14800] ;  /* 0x01480000bd14783b */ /* 0x000f220000004200 */
        /* <DEDUP_REMOVED lines=28> */
[----:B---3--:R-:W-:Y:S01]  /*5100*/  F2FP.F16.F32.PACK_AB R98, R152, R155 ;  /* 0x0000009b9862723e */ /* 0x008fe200000000ff */
[----:B------:R-:W-:-:S04]  /*5110*/  FADD.FTZ R155, R155, R156 ;  /* 0x0000009c9b9b7221 */ /* 0x000fc80000010000 */
[----:B------:R-:W-:Y:S02]  /*5120*/  FADD.FTZ R152, R152, R155 ;  /* 0x0000009b98987221 */ /* 0x000fe40000010000 */
[----:B------:R-:W-:Y:S08]  /*5130*/  MUFU.EX2 R157, R157 ;  /* 0x0000009d009d7308 */ /* 0x000ff00000000800 */
[----:B------:R-:W3:Y:S01]  /*5140*/  MUFU.EX2 R154, R154 ;  /* 0x0000009a009a7308 */ /* 0x000ee20000000800 */
[----:B--2---:R-:W-:Y:S01]  /*5150*/  F2FP.F16.F32.PACK_AB R97, R161, R158 ;  /* 0x0000009ea161723e */ /* 0x004fe200000000ff */
[----:B------:R-:W-:-:S06]  /*5160*/  FADD.FTZ R158, R158, R161 ;  /* 0x000000a19e9e7221 */ /* 0x000fcc0000010000 */
[----:B------:R-:W-:Y:S08]  /*5170*/  MUFU.EX2 R153, R153 ;  /* 0x0000009900997308 */ /* 0x000ff00000000800 */
[----:B------:R-:W2:Y:S01]  /*5180*/  MUFU.EX2 R150, R150 ;  /* 0x0000009600967308 */ /* 0x000ea20000000800 */
[----:B---3--:R-:W-:Y:S01]  /*5190*/  F2FP.F16.F32.PACK_AB R99, R154, R157 ;  /* 0x0000009d9a63723e */ /* 0x008fe200000000ff */
[----:B------:R-:W-:-:S04]  /*51a0*/  FADD.FTZ R157, R157, R158 ;  /* 0x0000009e9d9d7221 */ /* 0x000fc80000010000 */
[----:B------:R-:W-:Y:S02]  /*51b0*/  FADD.FTZ R154, R154, R157 ;  /* 0x0000009d9a9a7221 */ /* 0x000fe40000010000 */
[C---:B------:R-:W-:Y:S01]  /*51c0*/  HMMA.16816.F32 R120, R96.reuse, R116, RZ ;  /* 0x000000746078723c */ /* 0x040fe200000018ff */
[----:B------:R-:W-:Y:S05]  /*51d0*/  MUFU.EX2 R149, R149 ;  /* 0x0000009500957308 */ /* 0x000fea0000000800 */
[C---:B------:R-:W-:Y:S03]  /*51e0*/  HMMA.16816.F32 R36, R96.reuse, R40, RZ ;  /* 0x000000286024723c */ /* 0x040fe600000018ff */
[----:B------:R-:W3:Y:S01]  /*51f0*/  MUFU.EX2 R0, R0 ;  /* 0x0000000000007308 */ /* 0x000ee20000000800 */
        /* <DEDUP_REMOVED lines=8> */
[----:B---3--:R-:W-:Y:S01]  /*5280*/  F2FP.F16.F32.PACK_AB R6, R0, R149 ;  /* 0x000000950006723e */ /* 0x008fe200000000ff */
[----:B------:R-:W-:-:S03]  /*5290*/  FADD.FTZ R149, R149, R150 ;  /* 0x0000009695957221 */ /* 0x000fc60000010000 */
[C---:B------:R-:W-:Y:S01]  /*52a0*/  HMMA.16816.F32 R60, R96.reuse, R64, RZ ;  /* 0x00000040603c723c */ /* 0x040fe200000018ff */
[----:B------:R-:W-:Y:S02]  /*52b0*/  FADD.FTZ R149, R0, R149 ;  /* 0x0000009500957221 */ /* 0x000fe40000010000 */
[----:B------:R-:W-:Y:S03]  /*52c0*/  MUFU.EX2 R133, R133 ;  /* 0x0000008500857308 */ /* 0x000fe60000000800 */
[C---:B------:R-:W-:Y:S05]  /*52d0*/  HMMA.16816.F32 R56, R96.reuse, R58, RZ ;  /* 0x0000003a6038723c */ /* 0x040fea00000018ff */
[----:B------:R-:W3:Y:S01]  /*52e0*/  MUFU.EX2 R2, R2 ;  /* 0x0000000200027308 */ /* 0x000ee20000000800 */
[----:B--2---:R-:W-:Y:S01]  /*52f0*/  F2FP.F16.F32.PACK_AB R5, R148, R151 ;  /* 0x000000979405723e */ /* 0x004fe200000000ff */
[----:B------:R-:W-:Y:S01]  /*5300*/  HMMA.16816.F32 R64, R96, R66, RZ ;  /* 0x000000426040723c */ /* 0x000fe200000018ff */
[----:B------:R-:W-:-:S04]  /*5310*/  FADD.FTZ R151, R151, R154 ;  /* 0x0000009a97977221 */ /* 0x000fc80000010000 */
[----:B------:R-:W-:Y:S01]  /*5320*/  FADD.FTZ R148, R148, R151 ;  /* 0x0000009794947221 */ /* 0x000fe20000010000 */
[C---:B------:R-:W-:Y:S01]  /*5330*/  HMMA.16816.F32 R68, R96.reuse, R72, RZ ;  /* 0x000000486044723c */ /* 0x040fe200000018ff */
[----:B------:R-:W-:Y:S05]  /*5340*/  MUFU.EX2 R160, R160 ;  /* 0x000000a000a07308 */ /* 0x000fea0000000800 */
[----:B------:R-:W-:Y:S01]  /*5350*/  HMMA.16816.F32 R76, R96, R80, RZ ;  /* 0x00000050604c723c */ /* 0x000fe200000018ff */
[----:B---3--:R-:W-:Y:S02]  /*5360*/  F2FP.F16.F32.PACK_AB R7, R2, R133 ;  /* 0x000000850207723e */ /* 0x008fe400000000ff */
[----:B------:R-:W2:Y:S01]  /*5370*/  MUFU.EX2 R163, R163 ;  /* 0x000000a300a37308 */ /* 0x000ea20000000800 */
[----:B------:R-:W-:-:S02]  /*5380*/  FADD.FTZ R133, R133, R148 ;  /* 0x0000009485857221 */ /* 0x000fc40000010000 */
[----:B------:R-:W-:Y:S02]  /*5390*/  HMMA.16816.F32 R72, R96, R74, RZ ;  /* 0x0000004a6048723c */ /* 0x000fe400000018ff */
[----:B------:R-:W-:-:S04]  /*53a0*/  FADD.FTZ R133, R2, R133 ;  /* 0x0000008502857221 */ /* 0x000fc80000010000 */
[C---:B------:R-:W-:Y:S01]  /*53b0*/  HMMA.16816.F32 R120, R4.reuse, R12, R120 ;  /* 0x0000000c0478723c */ /* 0x040fe20000001878 */
[----:B------:R-:W-:Y:S05]  /*53c0*/  MUFU.EX2 R162, R162 ;  /* 0x000000a200a27308 */ /* 0x000fea0000000800 */
[C---:B------:R-:W-:Y:S01]  /*53d0*/  HMMA.16816.F32 R116, R4.reuse, R14, R116 ;  /* 0x0000000e0474723c */ /* 0x040fe20000001874 */
[----:B------:R-:W3:Y:S02]  /*53e0*/  LDSM.16.MT88.4 R12, [R192+0x16800] ;  /* 0x01680000c00c783b */ /* 0x000ee40000004200 */
[----:B------:R-:W-:Y:S03]  /*53f0*/  MUFU.EX2 R165, R165 ;  /* 0x000000a500a57308 */ /* 0x000fe60000000800 */
[C---:B-1----:R-:W-:Y:S05]  /*5400*/  HMMA.16816.F32 R36, R4.reuse, R8, R36 ;  /* 0x000000080424723c */ /* 0x042fea0000001824 */
[----:B------:R-:W-:Y:S01]  /*5410*/  MUFU.EX2 R164, R164 ;  /* 0x000000a400a47308 */ /* 0x000fe20000000800 */
[----:B------:R-:W-:Y:S01]  /*5420*/  HMMA.16816.F32 R40, R4, R10, R40 ;  /* 0x0000000a0428723c */ /* 0x000fe20000001828 */
[----:B------:R-:W1:Y:S05]  /*5430*/  LDSM.16.MT88.4 R8, [R190+0x16800] ;  /* 0x01680000be08783b */ /* 0x000e6a0000004200 */
[C---:B------:R-:W-:Y:S01]  /*5440*/  HMMA.16816.F32 R80, R96.reuse, R82, RZ ;  /* 0x000000526050723c */ /* 0x040fe200000018ff */
[----:B------:R-:W2:Y:S05]  /*5450*/  MUFU.EX2 R167, R167 ;  /* 0x000000a700a77308 */ /* 0x000eaa0000000800 */
[----:B------:R-:W-:Y:S03]  /*5460*/  HMMA.16816.F32 R112, R96, R108, RZ ;  /* 0x0000006c6070723c */ /* 0x000fe600000018ff */
[----:B------:R-:W-:Y:S03]  /*5470*/  MUFU.EX2 R168, R168 ;  /* 0x000000a800a87308 */ /* 0x000fe60000000800 */
[C---:B----4-:R-:W-:Y:S05]  /*5480*/  HMMA.16816.F32 R52, R4.reuse, R20, R52 ;  /* 0x000000140434723c */ /* 0x050fea0000001834 */
[----:B------:R-:W4:Y:S01]  /*5490*/  MUFU.EX2 R171, R171 ;  /* 0x000000ab00ab7308 */ /* 0x000f220000000800 */
[C---:B------:R-:W-:Y:S01]  /*54a0*/  HMMA.16816.F32 R56, R4.reuse, R22, R56 ;  /* 0x000000160438723c */ /* 0x040fe20000001838 */
[----:B------:R-:W2:Y:S05]  /*54b0*/  LDSM.16.MT88.4 R20, [R189+0x16800] ;  /* 0x01680000bd14783b */ /* 0x000eaa0000004200 */
[C---:B-----5:R-:W-:Y:S01]  /*54c0*/  HMMA.16816.F32 R60, R4.reuse, R16, R60 ;  /* 0x00000010043c723c */ /* 0x060fe2000000183c */
[----:B------:R-:W-:Y:S05]  /*54d0*/  MUFU.EX2 R202, R202 ;  /* 0x000000ca00ca7308 */ /* 0x000fea0000000800 */
[----:B------:R-:W-:Y:S01]  /*54e0*/  HMMA.16816.F32 R64, R4, R18, R64 ;  /* 0x000000120440723c */ /* 0x000fe20000001840 */
[----:B------:R-:W5:Y:S02]  /*54f0*/  LDSM.16.MT88.4 R16, [R188+0x16800] ;  /* 0x01680000bc10783b */ /* 0x000f640000004200 */
[----:B------:R-:W4:Y:S03]  /*5500*/  MUFU.EX2 R201, R201 ;  /* 0x000000c900c97308 */ /* 0x000f260000000800 */
[----:B------:R-:W-:Y:S05]  /*5510*/  HMMA.16816.F32 R108, R96, R110, RZ ;  /* 0x0000006e606c723c */ /* 0x000fea00000018ff */
[----:B------:R-:W-:Y:S01]  /*5520*/  MUFU.EX2 R175, R175 ;  /* 0x000000af00af7308 */ /* 0x000fe20000000800 */
[C---:B---3--:R-:W-:Y:S06]  /*5530*/  HMMA.16816.F32 R68, R4.reuse, R12, R68 ;  /* 0x0000000c0444723c */ /* 0x048fec0000001844 */
[C---:B------:R-:W-:Y:S01]  /*5540*/  HMMA.16816.F32 R72, R4.reuse, R14, R72 ;  /* 0x0000000e0448723c */ /* 0x040fe20000001848 */
[----:B------:R-:W3:Y:S01]  /*5550*/  LDSM.16.MT88.4 R12, [R189+0x13000] ;  /* 0x01300000bd0c783b */ /* 0x000ee20000004200 */
[----:B------:R-:W-:Y:S04]  /*5560*/  MUFU.EX2 R200, R200 ;  /* 0x000000c800c87308 */ /* 0x000fe80000000800 */
[C---:B-1----:R-:W-:Y:S04]  /*5570*/  HMMA.16816.F32 R76, R4.reuse, R8, R76 ;  /* 0x00000008044c723c */ /* 0x042fe8000000184c */
[----:B------:R-:W-:Y:S02]  /*5580*/  MUFU.EX2 R173, R173 ;  /* 0x000000ad00ad7308 */ /* 0x000fe40000000800 */
[----:B------:R-:W-:Y:S01]  /*5590*/  HMMA.16816.F32 R80, R4, R10, R80 ;  /* 0x0000000a0450723c */ /* 0x000fe20000001850 */
[----:B------:R-:W1:Y:S05]  /*55a0*/  LDSM.16.MT88.4 R8, [R189+0x15000] ;  /* 0x01500000bd08783b */ /* 0x000e6a0000004200 */
[C---:B------:R-:W-:Y:S01]  /*55b0*/  HMMA.16816.F32 R128, R96.reuse, R124, RZ ;  /* 0x0000007c6080723c */ /* 0x040fe200000018ff */
[----:B------:R-:W1:Y:S05]  /*55c0*/  MUFU.EX2 R172, R172 ;  /* 0x000000ac00ac7308 */ /* 0x000e6a0000000800 */
[C---:B------:R-:W-:Y:S03]  /*55d0*/  HMMA.16816.F32 R104, R96.reuse, R100, RZ ;  /* 0x000000646068723c */ /* 0x040fe600000018ff */
[----:B------:R-:W-:Y:S03]  /*55e0*/  MUFU.EX2 R170, R170 ;  /* 0x000000aa00aa7308 */ /* 0x000fe60000000800 */
[C---:B------:R-:W-:Y:S05]  /*55f0*/  HMMA.16816.F32 R44, R96.reuse, R48, RZ ;  /* 0x00000030602c723c */ /* 0x040fea00000018ff */
[----:B------:R-:W1:Y:S01]  /*5600*/  MUFU.EX2 R215, R215 ;  /* 0x000000d700d77308 */ /* 0x000e620000000800 */
        /* <DEDUP_REMOVED lines=20> */
[C---:B--2---:R-:W-:Y:S06]  /*5750*/  HMMA.16816.F32 R84, R4.reuse, R20, R84 ;  /* 0x000000140454723c */ /* 0x044fec0000001854 */
[C---:B------:R-:W-:Y:S01]  /*5760*/  HMMA.16816.F32 R88, R4.reuse, R22, R88 ;  /* 0x000000160458723c */ /* 0x040fe20000001858 */
[----:B------:R-:W2:Y:S05]  /*5770*/  LDSM.16.MT88.4 R20, [R188+0x15000] ;  /* 0x01500000bc14783b */ /* 0x000eaa0000004200 */
[C---:B-----5:R-:W-:Y:S06]  /*5780*/  HMMA.16816.F32 R92, R4.reuse, R16, R92 ;  /* 0x00000010045c723c */ /* 0x060fec000000185c */
[----:B------:R-:W-:Y:S01]  /*5790*/  HMMA.16816.F32 R96, R4, R18, R96 ;  /* 0x000000120460723c */ /* 0x000fe20000001860 */
[----:B------:R-:W5:Y:S06]  /*57a0*/  LDSM.16.MT88.4 R16, [R192+0x17000] ;  /* 0x01700000c010783b */ /* 0x000f6c0000004200 */
[----:B------:R-:W-:Y:S01]  /*57b0*/  F2FP.F16.F32.PACK_AB R4, R163, R160 ;  /* 0x000000a0a304723e */ /* 0x000fe200000000ff */
[----:B------:R-:W-:Y:S01]  /*57c0*/  FADD.FTZ R160, R160, R149 ;  /* 0x00000095a0a07221 */ /* 0x000fe20000010000 */
[----:B------:R-:W-:Y:S01]  /*57d0*/  F2FP.F16.F32.PACK_AB R5, R167, R164 ;  /* 0x000000a4a705723e */ /* 0x000fe200000000ff */
[----:B------:R-:W-:Y:S01]  /*57e0*/  FADD.FTZ R164, R164, R133 ;  /* 0x00000085a4a47221 */ /* 0x000fe20000010000 */
[----:B------:R-:W-:Y:S01]  /*57f0*/  F2FP.F16.F32.PACK_AB R6, R165, R162 ;  /* 0x000000a2a506723e */ /* 0x000fe200000000ff */
[----:B------:R-:W-:Y:S01]  /*5800*/  FADD.FTZ R163, R163, R160 ;  /* 0x000000a0a3a37221 */ /* 0x000fe20000010000 */
[----:B----4-:R-:W-:Y:S01]  /*5810*/  F2FP.F16.F32.PACK_AB R7, R171, R168 ;  /* 0x000000a8ab07723e */ /* 0x010fe200000000ff */
[----:B------:R-:W-:-:S02]  /*5820*/  FADD.FTZ R167, R167, R164 ;  /* 0x000000a4a7a77221 */ /* 0x000fc40000010000 */
[----:B------:R-:W-:Y:S02]  /*5830*/  FADD.FTZ R162, R162, R163 ;  /* 0x000000a3a2a27221 */ /* 0x000fe40000010000 */
[----:B------:R-:W-:Y:S02]  /*5840*/  FADD.FTZ R168, R168, R167 ;  /* 0x000000a7a8a87221 */ /* 0x000fe40000010000 */
[----:B---3--:R-:W-:Y:S01]  /*5850*/  HMMA.16816.F32 R112, R4, R12, R112 ;  /* 0x0000000c0470723c */ /* 0x008fe20000001870 */
[----:B------:R-:W-:Y:S01]  /*5860*/  FADD.FTZ R165, R165, R162 ;  /* 0x000000a2a5a57221 */ /* 0x000fe20000010000 */
[----:B------:R-:W-:-:S04]  /*5870*/  FADD.FTZ R168, R171, R168 ;  /* 0x000000a8aba87221 */ /* 0x000fc80000010000 */
        /* <DEDUP_REMOVED lines=8> */
[C---:B-----5:R-:W-:Y:S06]  /*5900*/  HMMA.16816.F32 R68, R4.reuse, R16, R68 ;  /* 0x000000100444723c */ /* 0x060fec0000001844 */
[C---:B------:R-:W-:Y:S01]  /*5910*/  HMMA.16816.F32 R72, R4.reuse, R18, R72 ;  /* 0x000000120448723c */ /* 0x040fe20000001848 */
[----:B------:R-:W4:Y:S05]  /*5920*/  LDSM.16.MT88.4 R16, [R192+0x13800] ;  /* 0x01380000c010783b */ /* 0x000f2a0000004200 */
        /* <DEDUP_REMOVED lines=21> */
[C---:B--2---:R-:W-:Y:S06]  /*5a80*/  HMMA.16816.F32 R92, R4.reuse, R20, R92 ;  /* 0x00000014045c723c */ /* 0x044fec000000185c */
[----:B------:R-:W-:Y:S01]  /*5a90*/  HMMA.16816.F32 R96, R4, R22, R96 ;  /* 0x000000160460723c */ /* 0x000fe20000001860 */
[----:B------:R-:W2:Y:S06]  /*5aa0*/  LDSM.16.MT88.4 R20, [R192+0x17800] ;  /* 0x01780000c014783b */ /* 0x000eac0000004200 */
        /* <DEDUP_REMOVED lines=35> */
[C---:B---3--:R-:W-:Y:S06]  /*5ce0*/  HMMA.16816.F32 R84, R4.reuse, R12, R84 ;  /* 0x0000000c0454723c */ /* 0x048fec0000001854 */
[C---:B------:R-:W-:Y:S06]  /*5cf0*/  HMMA.16816.F32 R88, R4.reuse, R14, R88 ;  /* 0x0000000e0458723c */ /* 0x040fec0000001858 */
[C---:B-1----:R-:W-:Y:S06]  /*5d00*/  HMMA.16816.F32 R92, R4.reuse, R8, R92 ;  /* 0x00000008045c723c */ /* 0x042fec000000185c */
[----:B------:R-:W-:Y:S01]  /*5d10*/  HMMA.16816.F32 R96, R4, R10, R96 ;  /* 0x0000000a0460723c */ /* 0x000fe20000001860 */
[----:B------:R-:W-:-:S08]  /*5d20*/  NOP ;  /* 0x0000000000007918 */ /* 0x000fd00000000000 */
[----:B------:R-:W-:-:S15]  /*5d30*/  @!P0 BRA `(.L_x_396) ;  /* 0x0000006400688947 */ /* 0x000fde0003800000 */
[----:B------:R-:W-:Y:S01]  /*5d40*/  ULDC UR4, c[0x0][0x2d0] ;  /* 0x0000b40000047ab9 */ /* 0x000fe20000000800 */
[----:B------:R-:W-:Y:S01]  /*5d50*/  UIADD3 UR17, UR18, -0x2, URZ ;  /* 0xfffffffe12117890 */ /* 0x000fe2000fffe03f */
[----:B------:R-:W-:Y:S01]  /*5d60*/  ISETP.GE.AND P4, PT, R134, UR4, PT ;  /* 0x0000000486007c0c */ /* 0x000fe2000bf86270 */
[----:B------:R-:W-:Y:S01]  /*5d70*/  IMAD.MOV.U32 R4, RZ, RZ, R144 ;  /* 0x000000ffff047224 */ /* 0x000fe200078e0090 */
[----:B------:R-:W-:Y:S01]  /*5d80*/  ISETP.GE.AND P3, PT, R204, UR4, PT ;  /* 0x00000004cc007c0c */ /* 0x000fe2000bf66270 */
[----:B------:R-:W-:Y:S01]  /*5d90*/  IMAD.MOV.U32 R5, RZ, RZ, R147 ;  /* 0x000000ffff057224 */ /* 0x000fe200078e0093 */
[----:B------:R-:W-:Y:S01]  /*5da0*/  ISETP.GE.AND P2, PT, R199, UR4, PT ;  /* 0x00000004c7007c0c */ /* 0x000fe2000bf46270 */
[----:B------:R-:W-:Y:S01]  /*5db0*/  IMAD.U32 R16, RZ, RZ, UR17 ;  /* 0x00000011ff107e24 */ /* 0x000fe2000f8e00ff */
[----:B------:R-:W-:-:S04]  /*5dc0*/  DEPBAR.LE SB0, 0x0 ;  /* 0x000080000000791a */ /* 0x000fc80000000000 */
[----:B------:R-:W-:Y:S01]  /*5dd0*/  USHF.R.S32.HI UR6, URZ, 0x1f, UR17 ;  /* 0x0000001f3f067899 */ /* 0x000fe20008011411 */
[----:B------:R-:W-:Y:S01]  /*5de0*/  BAR.SYNC.DEFER_BLOCKING 0x0 ;  /* 0x0000000000007b1d */ /* 0x000fe20000010000 */
[----:B------:R-:W-:Y:S01]  /*5df0*/  UIMAD UR4, UR27, UR17, URZ ;  /* 0x000000111b0472a4 */ /* 0x000fe2000f8e023f */
[----:B------:R-:W-:Y:S01]  /*5e00*/  IMAD.WIDE.U32 R16, R16, UR28, R4 ;  /* 0x0000001c10107c25 */ /* 0x000fe2000f8e0004 */
[----:B------:R-:W-:Y:S02]  /*5e10*/  UISETP.GT.AND UP0, UPT, UR17, UR12, UPT ;  /* 0x0000000c1100728c */ /* 0x000fe4000bf04270 */
[----:B------:R-:W-:-:S03]  /*5e20*/  UIMAD UR4, UR6, UR28, UR4 ;  /* 0x0000001c060472a4 */ /* 0x000fc6000f8e0204 */
[----:B------:R-:W1:Y:S01]  /*5e30*/  @!P4 LDC.64 R14, c[0x0][0x220] ;  /* 0x00008800ff0ecb82 */ /* 0x000e620000000a00 */
[----:B------:R-:W-:Y:S02]  /*5e40*/  IADD3 R2, P5, R16, UR31, RZ ;  /* 0x0000001f10027c10 */ /* 0x000fe4000ffbe0ff */
[----:B------:R-:W-:-:S05]  /*5e50*/  VIADD R0, R17, UR4 ;  /* 0x0000000411007c36 */ /* 0x000fca0008000000 */
[----:B------:R-:W2:Y:S08]  /*5e60*/  @!P3 LDC.64 R12, c[0x0][0x220] ;  /* 0x00008800ff0cbb82 */ /* 0x000eb00000000a00 */
[----:B------:R-:W3:Y:S01]  /*5e70*/  @!P2 LDC.64 R10, c[0x0][0x220] ;  /* 0x00008800ff0aab82 */ /* 0x000ee20000000a00 */
[----:B------:R-:W-:Y:S07]  /*5e80*/  @P4 STS.128 [R205+0x12000], RZ ;  /* 0x012000ffcd004388 */ /* 0x000fee0000000c00 */
[----:B------:R-:W4:Y:S01]  /*5e90*/  @!P4 LDC.64 R8, c[0x0][0x220] ;  /* 0x00008800ff08cb82 */ /* 0x000f220000000a00 */
[----:B-1----:R-:W-:-:S04]  /*5ea0*/  @!P4 LEA R14, P0, R16, R14, 0x1 ;  /* 0x0000000e100ec211 */ /* 0x002fc800078008ff */
[----:B------:R-:W-:-:S03]  /*5eb0*/  @!P4 LEA.HI.X R15, R16, R15, R0, 0x1, P0 ;  /* 0x0000000f100fc211 */ /* 0x000fc600000f0c00 */
[----:B------:R-:W1:Y:S01]  /*5ec0*/  @!P3 LDC.64 R6, c[0x0][0x220] ;  /* 0x00008800ff06bb82 */ /* 0x000e620000000a00 */
[C---:B--2---:R-:W-:Y:S01]  /*5ed0*/  @!P3 LEA R12, P1, R16.reuse, R12, 0x1 ;  /* 0x0000000c100cb211 */ /* 0x044fe200078208ff */
[----:B------:R-:W-:Y:S01]  /*5ee0*/  @!PT LDS RZ, [RZ] ;  /* 0x00000000fffff984 */ /* 0x000fe20000000800 */
[----:B------:R-:W-:Y:S01]  /*5ef0*/  @!PT LDS RZ, [RZ] ;  /* 0x00000000fffff984 */ /* 0x000fe20000000800 */
[----:B------:R-:W-:Y:S01]  /*5f00*/  @!PT LDS RZ, [RZ] ;  /* 0x00000000fffff984 */ /* 0x000fe20000000800 */
[----:B------:R-:W-:Y:S03]  /*5f10*/  @!P4 LDGSTS.E.BYPASS.LTC128B.128 [R205+0x12000], desc[UR22][R14.64] ;  /* 0x120000000ecdcfae */ /* 0x000fe6000b901d56 */
[C-C-:B------:R-:W-:Y:S01]  /*5f20*/  @!P3 LEA.HI.X R13, R16.reuse, R13, R0.reuse, 0x1, P1 ;  /* 0x0000000d100db211 */ /* 0x140fe200008f0c00 */
[----:B------:R-:W-:Y:S02]  /*5f30*/  @P3 STS.128 [R205+0x14000], RZ ;  /* 0x014000ffcd003388 */ /* 0x000fe40000000c00 */
[----:B------:R-:W2:Y:S01]  /*5f40*/  @!P2 LDC.64 R4, c[0x0][0x220] ;  /* 0x00008800ff04ab82 */ /* 0x000ea20000000a00 */
[C---:B---3--:R-:W-:Y:S01]  /*5f50*/  @!P2 LEA R10, P0, R16.reuse, R10, 0x1 ;  /* 0x0000000a100aa211 */ /* 0x048fe200078008ff */
[----:B------:R-:W-:Y:S01]  /*5f60*/  @!PT LDS RZ, [RZ] ;  /* 0x00000000fffff984 */ /* 0x000fe20000000800 */
[----:B------:R-:W-:Y:S01]  /*5f70*/  @!PT LDS RZ, [RZ] ;  /* 0x00000000fffff984 */ /* 0x000fe20000000800 */
[----:B------:R-:W-:Y:S01]  /*5f80*/  @!PT LDS RZ, [RZ] ;  /* 0x00000000fffff984 */ /* 0x000fe20000000800 */
[----:B------:R3:W-:Y:S03]  /*5f90*/  @!P3 LDGSTS.E.BYPASS.LTC128B.128 [R205+0x14000], desc[UR22][R12.64+0x80] ;  /* 0x140000800ccdbfae */ /* 0x0007e6000b901d56 */
[----:B------:R-:W-:Y:S01]  /*5fa0*/  @!P2 LEA.HI.X R11, R16, R11, R0, 0x1, P0 ;  /* 0x0000000b100ba211 */ /* 0x000fe200000f0c00 */
[----:B------:R-:W-:Y:S01]  /*5fb0*/  @P2 STS.128 [R205+0x16000], RZ ;  /* 0x016000ffcd002388 */ /* 0x000fe20000000c00 */
[----:B------:R-:W-:-:S02]  /*5fc0*/  IADD3.X R0, R0, UR16, RZ, P5, !PT ;  /* 0x0000001000007c10 */ /* 0x000fc4000affe4ff */
[C---:B----4-:R-:W-:Y:S01]  /*5fd0*/  @!P4 LEA R8, P5, R2.reuse, R8, 0x1 ;  /* 0x000000080208c211 */ /* 0x050fe200078a08ff */
[----:B------:R-:W-:Y:S01]  /*5fe0*/  @!PT LDS RZ, [RZ] ;  /* 0x00000000fffff984 */ /* 0x000fe20000000800 */
[----:B------:R-:W-:Y:S01]  /*5ff0*/  @!PT LDS RZ, [RZ] ;  /* 0x00000000fffff984 */ /* 0x000fe20000000800 */
[----:B------:R-:W-:Y:S01]  /*6000*/  @!PT LDS RZ, [RZ] ;  /* 0x00000000fffff984 */ /* 0x000fe20000000800 */
[----:B------:R-:W-:Y:S03]  /*6010*/  @!P2 LDGSTS.E.BYPASS.LTC128B.128 [R205+0x16000], desc[UR22][R10.64+0x100] ;  /* 0x160001000acdafae */ /* 0x000fe6000b901d56 */
[C---:B------:R-:W-:Y:S01]  /*6020*/  @!P4 LEA.HI.X R9, R2.reuse, R9, R0, 0x1, P5 ;  /* 0x000000090209c211 */ /* 0x040fe200028f0c00 */
[----:B------:R-:W-:Y:S01]  /*6030*/  @P4 STS.128 [R205+0x13000], RZ ;  /* 0x013000ffcd004388 */ /* 0x000fe20000000c00 */
[----:B-1----:R-:W-:-:S03]  /*6040*/  @!P3 LEA R6, P1, R2, R6, 0x1 ;  /* 0x000000060206b211 */ /* 0x002fc600078208ff */
[----:B------:R-:W-:Y:S01]  /*6050*/  @!PT LDS RZ, [RZ] ;  /* 0x00000000fffff984 */ /* 0x000fe20000000800 */
[----:B------:R-:W-:Y:S01]  /*6060*/  @!PT LDS RZ, [RZ] ;  /* 0x00000000fffff984 */ /* 0x000fe20000000800 */
[----:B------:R-:W-:Y:S01]  /*6070*/  @!PT LDS RZ, [RZ] ;  /* 0x00000000fffff984 */ /* 0x000fe20000000800 */
[----:B------:R1:W-:Y:S01]  /*6080*/  @!P4 LDGSTS.E.BYPASS.LTC128B.128 [R205+0x13000], desc[UR22][R8.64] ;  /* 0x1300000008cdcfae */ /* 0x0003e2000b901d56 */
[----:B------:R-:W-:-:S03]  /*6090*/  @!P3 LEA.HI.X R7, R2, R7, R0, 0x1, P1 ;  /* 0x000000070207b211 */ /* 0x000fc600008f0c00 */
[----:B------:R-:W-:Y:S01]  /*60a0*/  @P3 STS.128 [R205+0x15000], RZ ;  /* 0x015000ffcd003388 */ /* 0x000fe20000000c00 */
[----:B--2---:R-:W-:-:S03]  /*60b0*/  @!P2 LEA R4, P0, R2, R4, 0x1 ;  /* 0x000000040204a211 */ /* 0x004fc600078008ff */
[----:B------:R-:W-:Y:S01]  /*60c0*/  @!PT LDS RZ, [RZ] ;  /* 0x00000000fffff984 */ /* 0x000fe20000000800 */
[----:B------:R-:W-:Y:S01]  /*60d0*/  @!PT LDS RZ, [RZ] ;  /* 0x00000000fffff984 */ /* 0x000fe20000000800 */
[----:B------:R-:W-:Y:S01]  /*60e0*/  @!PT LDS RZ, [RZ] ;  /* 0x00000000fffff984 */ /* 0x000fe20000000800 */
[----:B------:R-:W-:Y:S01]  /*60f0*/  @!P3 LDGSTS.E.BYPASS.LTC128B.128 [R205+0x15000], desc[UR22][R6.64+0x80] ;  /* 0x1500008006cdbfae */ /* 0x000fe2000b901d56 */
[----:B------:R-:W-:-:S03]  /*6100*/  @!P2 LEA.HI.X R5, R2, R5, R0, 0x1, P0 ;  /* 0x000000050205a211 */ /* 0x000fc600000f0c00 */
[----:B------:R-:W-:Y:S04]  /*6110*/  @P2 STS.128 [R205+0x17000], RZ ;  /* 0x017000ffcd002388 */ /* 0x000fe80000000c00 */
[----:B------:R-:W-:Y:S01]  /*6120*/  @!PT LDS RZ, [RZ] ;  /* 0x00000000fffff984 */ /* 0x000fe20000000800 */
[----:B------:R-:W-:Y:S01]  /*6130*/  @!PT LDS RZ, [RZ] ;  /* 0x00000000fffff984 */ /* 0x000fe20000000800 */
[----:B------:R-:W-:Y:S01]  /*6140*/  @!PT LDS RZ, [RZ] ;  /* 0x00000000fffff984 */ /* 0x000fe20000000800 */
[----:B------:R2:W-:Y:S04]  /*6150*/  @!P2 LDGSTS.E.BYPASS.LTC128B.128 [R205+0x17000], desc[UR22][R4.64+0x100] ;  /* 0x1700010004cdafae */ /* 0x0005e8000b901d56 */
[----:B------:R-:W-:Y:S04]  /*6160*/  LDSM.16.M88.4 R140, [R198] ;  /* 0x00000000c68c783b */ /* 0x000fe80000000200 */
[----:B---3--:R-:W3:Y:S04]  /*6170*/  LDSM.16.M88.4 R12, [R197+0xc000] ;  /* 0x00c00000c50c783b */ /* 0x008ee80000000200 */
[----:B------:R-:W-:Y:S04]  /*6180*/  LDSM.16.M88.4 R20, [R196] ;  /* 0x00000000c414783b */ /* 0x000fe80000000200 */
[----:B------:R-:W-:Y:S04]  /*6190*/  LDSM.16.M88.4 R220, [R195] ;  /* 0x00000000c3dc783b */ /* 0x000fe80000000200 */
[----:B------:R-:W4:Y:S04]  /*61a0*/  LDSM.16.M88.4 R160, [R197+0xc800] ;  /* 0x00c80000c5a0783b */ /* 0x000f280000000200 */
[----:B------:R-:W5:Y:S04]  /*61b0*/  LDSM.16.M88.4 R152, [R197+0xd000] ;  /* 0x00d00000c598783b */ /* 0x000f680000000200 */
[----:B-1----:R-:W1:Y:S04]  /*61c0*/  LDSM.16.M88.4 R8, [R197+0xd800] ;  /* 0x00d80000c508783b */ /* 0x002e680000000200 */
[----:B--2---:R-:W-:Y:S04]  /*61d0*/  LDSM.16.M88.4 R4, [R194] ;  /* 0x00000000c204783b */ /* 0x004fe80000000200 */
[----:B------:R-:W2:Y:S04]  /*61e0*/  LDSM.16.M88.4 R200, [R191+0xc000] ;  /* 0x00c00000bfc8783b */ /* 0x000ea80000000200 */
[----:B------:R-:W2:Y:S04]  /*61f0*/  LDSM.16.M88.4 R168, [R187] ;  /* 0x00000000bba8783b */ /* 0x000ea80000000200 */
[----:B------:R-:W2:Y:S01]  /*6200*/  LDSM.16.M88.4 R136, [R186] ;  /* 0x00000000ba88783b */ /* 0x000ea20000000200 */
[C---:B---3--:R-:W-:Y:S03]  /*6210*/  HMMA.16816.F32 R16, R140.reuse, R12, RZ ;  /* 0x0000000c8c10723c */ /* 0x048fe600000018ff */
[----:B------:R-:W3:Y:S04]  /*6220*/  LDSM.16.M88.4 R28, [R185] ;  /* 0x00000000b91c783b */ /* 0x000ee80000000200 */
[----:B------:R-:W-:Y:S01]  /*6230*/  LDSM.16.M88.4 R224, [R184] ;  /* 0x00000000b8e0783b */ /* 0x000fe20000000200 */
[C---:B------:R-:W-:Y:S03]  /*6240*/  HMMA.16816.F32 R12, R140.reuse, R14, RZ ;  /* 0x0000000e8c0c723c */ /* 0x040fe600000018ff */
[----:B------:R-:W-:Y:S03]  /*6250*/  LDSM.16.M88.4 R172, [R191+0xc800] ;  /* 0x00c80000bfac783b */ /* 0x000fe60000000200 */
[C---:B----4-:R-:W-:Y:S01]  /*6260*/  HMMA.16816.F32 R164, R140.reuse, R160, RZ ;  /* 0x000000a08ca4723c */ /* 0x050fe200000018ff */
[----:B------:R-:W-:Y:S04]  /*6270*/  LDSM.16.M88.4 R32, [R191+0xd000] ;  /* 0x00d00000bf20783b */ /* 0x000fe80000000200 */
[----:B------:R-:W-:Y:S01]  /*6280*/  LDSM.16.M88.4 R24, [R191+0xd800] ;  /* 0x00d80000bf18783b */ /* 0x000fe20000000200 */
[----:B-----5:R-:W-:Y:S03]  /*6290*/  HMMA.16816.F32 R156, R140, R152, RZ ;  /* 0x000000988c9c723c */ /* 0x020fe600000018ff */
[----:B------:R-:W0:Y:S03]  /*62a0*/  LDGDEPBAR ;  /* 0x00000000000079af */ /* 0x000e260000000000 */
[----:B------:R-:W-:Y:S06]  /*62b0*/  HMMA.16816.F32 R16, R20, R220, R16 ;  /* 0x000000dc1410723c */ /* 0x000fec0000001810 */
[C---:B------:R-:W-:Y:S06]  /*62c0*/  HMMA.16816.F32 R160, R140.reuse, R162, RZ ;  /* 0x000000a28ca0723c */ /* 0x040fec00000018ff */
[C---:B------:R-:W-:Y:S06]  /*62d0*/  HMMA.16816.F32 R152, R140.reuse, R154, RZ ;  /* 0x0000009a8c98723c */ /* 0x040fec00000018ff */
[----:B-1----:R-:W-:Y:S06]  /*62e0*/  HMMA.16816.F32 R148, R140, R8, RZ ;  /* 0x000000088c94723c */ /* 0x002fec00000018ff */
[----:B------:R-:W-:Y:S01]  /*62f0*/  HMMA.16816.F32 R12, R20, R222, R12 ;  /* 0x000000de140c723c */ /* 0x000fe2000000180c */
[----:B------:R-:W-:Y:S05]  /*6300*/  LDSM.16.M88.4 R220, [R197+0xe000] ;  /* 0x00e00000c5dc783b */ /* 0x000fea0000000200 */
[----:B------:R-:W-:Y:S01]  /*6310*/  HMMA.16816.F32 R140, R140, R10, RZ ;  /* 0x0000000a8c8c723c */ /* 0x000fe200000018ff */
[----:B------:R-:W1:Y:S05]  /*6320*/  LDSM.16.M88.4 R8, [R193] ;  /* 0x00000000c108783b */ /* 0x000e6a0000000200 */
[----:B--2---:R-:W-:Y:S06]  /*6330*/  HMMA.16816.F32 R16, R4, R200, R16 ;  /* 0x000000c80410723c */ /* 0x004fec0000001810 */
[----:B------:R-:W-:Y:S06]  /*6340*/  HMMA.16816.F32 R164, R20, R168, R164 ;  /* 0x000000a814a4723c */ /* 0x000fec00000018a4 */
[----:B------:R-:W-:Y:S01]  /*6350*/  HMMA.16816.F32 R12, R4, R202, R12 ;  /* 0x000000ca040c723c */ /* 0x000fe2000000180c */
[----:B------:R-:W-:Y:S05]  /*6360*/  LDSM.16.M88.4 R200, [R197+0xe800] ;  /* 0x00e80000c5c8783b */ /* 0x000fea0000000200 */
[C---:B------:R-:W-:Y:S01]  /*6370*/  HMMA.16816.F32 R160, R20.reuse, R170, R160 ;  /* 0x000000aa14a0723c */ /* 0x040fe200000018a0 */
[----:B------:R-:W-:Y:S05]  /*6380*/  LDSM.16.M88.4 R168, [R184+0x800] ;  /* 0x00080000b8a8783b */ /* 0x000fea0000000200 */
[C---:B------:R-:W-:Y:S06]  /*6390*/  HMMA.16816.F32 R156, R20.reuse, R136, R156 ;  /* 0x00000088149c723c */ /* 0x040fec000000189c */
[C---:B------:R-:W-:Y:S01]  /*63a0*/  HMMA.16816.F32 R152, R20.reuse, R138, R152 ;  /* 0x0000008a1498723c */ /* 0x040fe20000001898 */
[----:B------:R-:W-:Y:S05]  /*63b0*/  LDSM.16.M88.4 R136, [R184+0x1000] ;  /* 0x00100000b888783b */ /* 0x000fea0000000200 */
[C---:B---3--:R-:W-:Y:S06]  /*63c0*/  HMMA.16816.F32 R148, R20.reuse, R28, R148 ;  /* 0x0000001c1494723c */ /* 0x048fec0000001894 */
        /* <DEDUP_REMOVED lines=8> */
[----:B------:R-:W-:Y:S05]  /*6450*/  LDSM.16.M88.4 R172, [R183] ;  /* 0x00000000b7ac783b */ /* 0x000fea0000000200 */
[C---:B------:R-:W-:Y:S06]  /*6460*/  HMMA.16816.F32 R156, R4.reuse, R32, R156 ;  /* 0x00000020049c723c */ /* 0x040fec000000189c */
[C---:B------:R-:W-:Y:S01]  /*6470*/  HMMA.16816.F32 R152, R4.reuse, R34, R152 ;  /* 0x000000220498723c */ /* 0x040fe20000001898 */
[----:B------:R-:W-:Y:S05]  /*6480*/  LDSM.16.M88.4 R32, [R197+0xf000] ;  /* 0x00f00000c520783b */ /* 0x000fea0000000200 */
[C---:B------:R-:W-:Y:S06]  /*6490*/  HMMA.16816.F32 R148, R4.reuse, R24, R148 ;  /* 0x000000180494723c */ /* 0x040fec0000001894 */
[----:B------:R-:W-:Y:S01]  /*64a0*/  HMMA.16816.F32 R140, R4, R26, R140 ;  /* 0x0000001a048c723c */ /* 0x000fe2000000188c */
[----:B------:R-:W1:Y:S04]  /*64b0*/  LDSM.16.M88.4 R4, [R196+0x4000] ;  /* 0x00400000c404783b */ /* 0x000e680000000200 */
[----:B------:R-:W4:Y:S01]  /*64c0*/  LDSM.16.M88.4 R24, [R197+0xf800] ;  /* 0x00f80000c518783b */ /* 0x000f220000000200 */
[----:B--2---:R-:W-:Y:S06]  /*64d0*/  HMMA.16816.F32 R16, R20, R220, R16 ;  /* 0x000000dc1410723c */ /* 0x004fec0000001810 */
[----:B------:R-:W-:Y:S06]  /*64e0*/  HMMA.16816.F32 R164, R8, R168, R164 ;  /* 0x000000a808a4723c */ /* 0x000fec00000018a4 */
[----:B------:R-:W-:Y:S01]  /*64f0*/  HMMA.16816.F32 R12, R20, R222, R12 ;  /* 0x000000de140c723c */ /* 0x000fe2000000180c */
[----:B------:R-:W-:Y:S05]  /*6500*/  LDSM.16.M88.4 R220, [R191+0xe800] ;  /* 0x00e80000bfdc783b */ /* 0x000fea0000000200 */
[C---:B------:R-:W-:Y:S01]  /*6510*/  HMMA.16816.F32 R160, R8.reuse, R170, R160 ;  /* 0x000000aa08a0723c */ /* 0x040fe200000018a0 */
[----:B------:R-:W-:Y:S05]  /*6520*/  LDSM.16.M88.4 R168, [R182] ;  /* 0x00000000b6a8783b */ /* 0x000fea0000000200 */
[C---:B------:R-:W-:Y:S06]  /*6530*/  HMMA.16816.F32 R156, R8.reuse, R136, R156 ;  /* 0x00000088089c723c */ /* 0x040fec000000189c */
[C---:B------:R-:W-:Y:S01]  /*6540*/  HMMA.16816.F32 R152, R8.reuse, R138, R152 ;  /* 0x0000008a0898723c */ /* 0x040fe20000001898 */
[----:B------:R-:W-:Y:S05]  /*6550*/  LDSM.16.M88.4 R136, [R181] ;  /* 0x00000000b588783b */ /* 0x000fea0000000200 */
[C---:B---3--:R-:W-:Y:S06]  /*6560*/  HMMA.16816.F32 R148, R8.reuse, R28, R148 ;  /* 0x0000001c0894723c */ /* 0x048fec0000001894 */
[----:B------:R-:W-:Y:S01]  /*6570*/  HMMA.16816.F32 R140, R8, R30, R140 ;  /* 0x0000001e088c723c */ /* 0x000fe2000000188c */
[----:B------:R-:W2:Y:S04]  /*6580*/  LDSM.16.M88.4 R8, [R194+0x4000] ;  /* 0x00400000c208783b */ /* 0x000ea80000000200 */
[----:B------:R-:W3:Y:S01]  /*6590*/  LDSM.16.M88.4 R28, [R180] ;  /* 0x00000000b41c783b */ /* 0x000ee20000000200 */
[----:B-1----:R-:W-:Y:S06]  /*65a0*/  HMMA.16816.F32 R16, R4, R172, R16 ;  /* 0x000000ac0410723c */ /* 0x002fec0000001810 */
[----:B------:R-:W-:Y:S06]  /*65b0*/  HMMA.16816.F32 R164, R20, R200, R164 ;  /* 0x000000c814a4723c */ /* 0x000fec00000018a4 */
[----:B------:R-:W-:Y:S01]  /*65c0*/  HMMA.16816.F32 R12, R4, R174, R12 ;  /* 0x000000ae040c723c */ /* 0x000fe2000000180c */
[----:B------:R-:W-:Y:S05]  /*65d0*/  LDSM.16.M88.4 R172, [R184+0x2800] ;  /* 0x00280000b8ac783b */ /* 0x000fea0000000200 */
[C---:B------:R-:W-:Y:S01]  /*65e0*/  HMMA.16816.F32 R160, R20.reuse, R202, R160 ;  /* 0x000000ca14a0723c */ /* 0x040fe200000018a0 */
[----:B------:R-:W-:Y:S05]  /*65f0*/  LDSM.16.M88.4 R200, [R184+0x2000] ;  /* 0x00200000b8c8783b */ /* 0x000fea0000000200 */
[C---:B------:R-:W-:Y:S06]  /*6600*/  HMMA.16816.F32 R156, R20.reuse, R32, R156 ;  /* 0x00000020149c723c */ /* 0x040fec000000189c */
[C---:B------:R-:W-:Y:S01]  /*6610*/  HMMA.16816.F32 R152, R20.reuse, R34, R152 ;  /* 0x000000221498723c */ /* 0x040fe20000001898 */
[----:B------:R-:W1:Y:S05]  /*6620*/  LDSM.16.M88.4 R32, [R193+0x4000] ;  /* 0x00400000c120783b */ /* 0x000e6a0000000200 */
[C---:B----4-:R-:W-:Y:S06]  /*6630*/  HMMA.16816.F32 R148, R20.reuse, R24, R148 ;  /* 0x000000181494723c */ /* 0x050fec0000001894 */
[----:B------:R-:W-:Y:S01]  /*6640*/  HMMA.16816.F32 R140, R20, R26, R140 ;  /* 0x0000001a148c723c */ /* 0x000fe2000000188c */
[----:B------:R-:W4:Y:S04]  /*6650*/  LDSM.16.M88.4 R24, [R191+0xf000] ;  /* 0x00f00000bf18783b */ /* 0x000f280000000200 */
[----:B------:R-:W5:Y:S01]  /*6660*/  LDSM.16.M88.4 R20, [R191+0xf800] ;  /* 0x00f80000bf14783b */ /* 0x000f620000000200 */
[----:B--2---:R-:W-:Y:S06]  /*6670*/  HMMA.16816.F32 R16, R8, R224, R16 ;  /* 0x000000e00810723c */ /* 0x004fec0000001810 */
[----:B------:R-:W-:Y:S06]  /*6680*/  HMMA.16816.F32 R164, R4, R168, R164 ;  /* 0x000000a804a4723c */ /* 0x000fec00000018a4 */
[----:B------:R-:W-:Y:S01]  /*6690*/  HMMA.16816.F32 R12, R8, R226, R12 ;  /* 0x000000e2080c723c */ /* 0x000fe2000000180c */
[----:B------:R-:W-:Y:S05]  /*66a0*/  LDSM.16.M88.4 R224, [R179] ;  /* 0x00000000b3e0783b */ /* 0x000fea0000000200 */
[C---:B------:R-:W-:Y:S01]  /*66b0*/  HMMA.16816.F32 R160, R4.reuse, R170, R160 ;  /* 0x000000aa04a0723c */ /* 0x040fe200000018a0 */
[----:B------:R-:W-:Y:S05]  /*66c0*/  LDSM.16.M88.4 R168, [R184+0x3000] ;  /* 0x00300000b8a8783b */ /* 0x000fea0000000200 */
[C---:B------:R-:W-:Y:S06]  /*66d0*/  HMMA.16816.F32 R156, R4.reuse, R136, R156 ;  /* 0x00000088049c723c */ /* 0x040fec000000189c */
[C---:B------:R-:W-:Y:S01]  /*66e0*/  HMMA.16816.F32 R152, R4.reuse, R138, R152 ;  /* 0x0000008a0498723c */ /* 0x040fe20000001898 */
[----:B------:R-:W-:Y:S05]  /*66f0*/  LDSM.16.M88.4 R136, [R184+0x3800] ;  /* 0x00380000b888783b */ /* 0x000fea0000000200 */
[C---:B---3--:R-:W-:Y:S06]  /*6700*/  HMMA.16816.F32 R148, R4.reuse, R28, R148 ;  /* 0x0000001c0494723c */ /* 0x048fec0000001894 */
[----:B------:R-:W-:Y:S01]  /*6710*/  HMMA.16816.F32 R140, R4, R30, R140 ;  /* 0x0000001e048c723c */ /* 0x000fe2000000188c */
[----:B------:R-:W-:Y:S04]  /*6720*/  LDSM.16.M88.4 R4, [R198+0x8000] ;  /* 0x00800000c604783b */ /* 0x000fe80000000200 */
[----:B------:R-:W2:Y:S01]  /*6730*/  LDSM.16.M88.4 R28, [R197+0x10000] ;  /* 0x01000000c51c783b */ /* 0x000ea20000000200 */
[----:B-1----:R-:W-:Y:S06]  /*6740*/  HMMA.16816.F32 R16, R32, R200, R16 ;  /* 0x000000c82010723c */ /* 0x002fec0000001810 */
[----:B------:R-:W-:Y:S06]  /*6750*/  HMMA.16816.F32 R164, R8, R220, R164 ;  /* 0x000000dc08a4723c */ /* 0x000fec00000018a4 */
[----:B------:R-:W-:Y:S01]  /*6760*/  HMMA.16816.F32 R12, R32, R202, R12 ;  /* 0x000000ca200c723c */ /* 0x000fe2000000180c */
[----:B------:R-:W-:Y:S05]  /*6770*/  LDSM.16.M88.4 R200, [R178] ;  /* 0x00000000b2c8783b */ /* 0x000fea0000000200 */
[C---:B------:R-:W-:Y:S01]  /*6780*/  HMMA.16816.F32 R160, R8.reuse, R222, R160 ;  /* 0x000000de08a0723c */ /* 0x040fe200000018a0 */
[----:B------:R-:W1:Y:S05]  /*6790*/  LDSM.16.M88.4 R220, [R196+0x8000] ;  /* 0x00800000c4dc783b */ /* 0x000e6a0000000200 */
[C---:B----4-:R-:W-:Y:S06]  /*67a0*/  HMMA.16816.F32 R156, R8.reuse, R24, R156 ;  /* 0x00000018089c723c */ /* 0x050fec000000189c */
[C---:B------:R-:W-:Y:S01]  /*67b0*/  HMMA.16816.F32 R152, R8.reuse, R26, R152 ;  /* 0x0000001a0898723c */ /* 0x040fe20000001898 */
[----:B------:R-:W3:Y:S05]  /*67c0*/  LDSM.16.M88.4 R24, [R197+0x10800] ;  /* 0x01080000c518783b */ /* 0x000eea0000000200 */
[C---:B-----5:R-:W-:Y:S06]  /*67d0*/  HMMA.16816.F32 R148, R8.reuse, R20, R148 ;  /* 0x000000140894723c */ /* 0x060fec0000001894 */
[----:B------:R-:W-:Y:S01]  /*67e0*/  HMMA.16816.F32 R140, R8, R22, R140 ;  /* 0x00000016088c723c */ /* 0x000fe2000000188c */
[----:B------:R-:W4:Y:S04]  /*67f0*/  LDSM.16.M88.4 R20, [R197+0x11000] ;  /* 0x01100000c514783b */ /* 0x000f280000000200 */
[----:B------:R-:W5:Y:S01]  /*6800*/  LDSM.16.M88.4 R8, [R197+0x11800] ;  /* 0x01180000c508783b */ /* 0x000f620000000200 */
        /* <DEDUP_REMOVED lines=9> */
[C---:B------:R-:W-:Y:S06]  /*68a0*/  HMMA.16816.F32 R148, R32.reuse, R136, R148 ;  /* 0x000000882094723c */ /* 0x040fec0000001894 */
[----:B------:R-:W-:Y:S01]  /*68b0*/  HMMA.16816.F32 R140, R32, R138, R140 ;  /* 0x0000008a208c723c */ /* 0x000fe2000000188c */
[----:B------:R-:W-:Y:S04]  /*68c0*/  LDSM.16.M88.4 R136, [R194+0x8000] ;  /* 0x00800000c288783b */ /* 0x000fe80000000200 */
[----:B------:R-:W2:Y:S01]  /*68d0*/  LDSM.16.M88.4 R32, [R191+0x10000] ;  /* 0x01000000bf20783b */ /* 0x000ea20000000200 */
[----:B-1----:R-:W-:Y:S06]  /*68e0*/  HMMA.16816.F32 R16, R220, R224, R16 ;  /* 0x000000e0dc10723c */ /* 0x002fec0000001810 */
[----:B---3--:R-:W-:Y:S06]  /*68f0*/  HMMA.16816.F32 R164, R4, R24, R164 ;  /* 0x0000001804a4723c */ /* 0x008fec00000018a4 */
[----:B------:R-:W-:Y:S06]  /*6900*/  HMMA.16816.F32 R12, R220, R226, R12 ;  /* 0x000000e2dc0c723c */ /* 0x000fec000000180c */
[C---:B------:R-:W-:Y:S01]  /*6910*/  HMMA.16816.F32 R160, R4.reuse, R26, R160 ;  /* 0x0000001a04a0723c */ /* 0x040fe200000018a0 */
[----:B------:R-:W-:Y:S05]  /*6920*/  LDSM.16.M88.4 R24, [R191+0x11000] ;  /* 0x01100000bf18783b */ /* 0x000fea0000000200 */
[C---:B----4-:R-:W-:Y:S06]  /*6930*/  HMMA.16816.F32 R156, R4.reuse, R20, R156 ;  /* 0x00000014049c723c */ /* 0x050fec000000189c */
[C---:B------:R-:W-:Y:S01]  /*6940*/  HMMA.16816.F32 R152, R4.reuse, R22, R152 ;  /* 0x000000160498723c */ /* 0x040fe20000001898 */
[----:B------:R-:W-:Y:S05]  /*6950*/  LDSM.16.M88.4 R20, [R191+0x11800] ;  /* 0x01180000bf14783b */ /* 0x000fea0000000200 */
[C---:B-----5:R-:W-:Y:S06]  /*6960*/  HMMA.16816.F32 R148, R4.reuse, R8, R148 ;  /* 0x000000080494723c */ /* 0x060fec0000001894 */
[----:B------:R-:W-:Y:S01]  /*6970*/  HMMA.16816.F32 R140, R4, R10, R140 ;  /* 0x0000000a048c723c */ /* 0x000fe2000000188c */
[----:B------:R-:W-:Y:S04]  /*6980*/  LDSM.16.M88.4 R8, [R193+0x8000] ;  /* 0x00800000c108783b */ /* 0x000fe80000000200 */
[----:B------:R-:W1:Y:S01]  /*6990*/  LDSM.16.M88.4 R4, [R184+0x4000] ;  /* 0x00400000b804783b */ /* 0x000e620000000200 */
[----:B--2---:R-:W-:Y:S06]  /*69a0*/  HMMA.16816.F32 R16, R136, R32, R16 ;  /* 0x000000208810723c */ /* 0x004fec0000001810 */
[----:B------:R-:W-:Y:S06]  /*69b0*/  HMMA.16816.F32 R164, R220, R200, R164 ;  /* 0x000000c8dca4723c */ /* 0x000fec00000018a4 */
[----:B------:R-:W-:Y:S06]  /*69c0*/  HMMA.16816.F32 R12, R136, R34, R12 ;  /* 0x00000022880c723c */ /* 0x000fec000000180c */
[C---:B------:R-:W-:Y:S06]  /*69d0*/  HMMA.16816.F32 R156, R220.reuse, R172, R156 ;  /* 0x000000acdc9c723c */ /* 0x040fec000000189c */
[C---:B------:R-:W-:Y:S01]  /*69e0*/  HMMA.16816.F32 R152, R220.reuse, R174, R152 ;  /* 0x000000aedc98723c */ /* 0x040fe20000001898 */
[----:B------:R-:W2:Y:S05]  /*69f0*/  LDSM.16.M88.4 R172, [R184+0x4800] ;  /* 0x00480000b8ac783b */ /* 0x000eaa0000000200 */
[C---:B------:R-:W-:Y:S06]  /*6a00*/  HMMA.16816.F32 R160, R220.reuse, R202, R160 ;  /* 0x000000cadca0723c */ /* 0x040fec00000018a0 */
[----:B------:R-:W-:Y:S06]  /*6a10*/  HMMA.16816.F32 R148, R220, R168, R148 ;  /* 0x000000a8dc94723c */ /* 0x000fec0000001894 */
[----:B-1----:R-:W-:Y:S06]  /*6a20*/  HMMA.16816.F32 R16, R8, R4, R16 ;  /* 0x000000040810723c */ /* 0x002fec0000001810 */
[----:B------:R-:W-:Y:S01]  /*6a30*/  HMMA.16816.F32 R140, R220, R170, R140 ;  /* 0x000000aadc8c723c */ /* 0x000fe2000000188c */
[----:B------:R-:W-:-:S04]  /*6a40*/  IMAD.U32 R5, RZ, RZ, UR17 ;  /* 0x00000011ff057e24 */ /* 0x000fc8000f8e00ff */
[----:B------:R-:W-:Y:S01]  /*6a50*/  IMAD R2, R5, 0x40, R214 ;  /* 0x0000004005027824 */ /* 0x000fe200078e02d6 */
[----:B------:R-:W-:Y:S03]  /*6a60*/  HMMA.16816.F32 R164, R136, R28, R164 ;  /* 0x0000001c88a4723c */ /* 0x000fe600000018a4 */
[C---:B------:R-:W-:Y:S01]  /*6a70*/  VIADD R0, R2.reuse, 0x1 ;  /* 0x0000000102007836 */ /* 0x040fe20000000000 */
[-C--:B------:R-:W-:Y:S02]  /*6a80*/  ISETP.GE.AND P6, PT, R2, R212.reuse, PT ;  /* 0x000000d40200720c */ /* 0x080fe40003fc6270 */
[----:B------:R-:W-:Y:S01]  /*6a90*/  HMMA.16816.F32 R12, R8, R6, R12 ;  /* 0x00000006080c723c */ /* 0x000fe2000000180c */
[----:B------:R-:W1:Y:S01]  /*6aa0*/  LDSM.16.M88.4 R4, [R184+0x5000] ;  /* 0x00500000b804783b */ /* 0x000e620000000200 */
[C---:B------:R-:W-:Y:S02]  /*6ab0*/  ISETP.GE.AND P5, PT, R0.reuse, R212, PT ;  /* 0x000000d40000720c */ /* 0x040fe40003fa6270 */
[----:B------:R-:W-:-:S02]  /*6ac0*/  ISETP.GE.AND P0, PT, R0, R210, PT ;  /* 0x000000d20000720c */ /* 0x000fc40003f06270 */
[C---:B------:R-:W-:Y:S01]  /*6ad0*/  HMMA.16816.F32 R160, R136.reuse, R30, R160 ;  /* 0x0000001e88a0723c */ /* 0x040fe200000018a0 */
[----:B------:R-:W-:Y:S02]  /*6ae0*/  ISETP.GE.AND P1, PT, R2, R210, PT ;  /* 0x000000d20200720c */ /* 0x000fe40003f26270 */
[C---:B------:R-:W-:Y:S02]  /*6af0*/  ISETP.LT.OR P5, PT, R0.reuse, R213, P5 ;  /* 0x000000d50000720c */ /* 0x040fe40002fa1670 */
[----:B------:R-:W-:Y:S01]  /*6b00*/  ISETP.LT.OR P0, PT, R0, R211, P0 ;  /* 0x000000d30000720c */ /* 0x000fe20000701670 */
[C---:B------:R-:W-:Y:S01]  /*6b10*/  HMMA.16816.F32 R156, R136.reuse, R24, R156 ;  /* 0x00000018889c723c */ /* 0x040fe2000000189c */
[C---:B------:R-:W-:Y:S02]  /*6b20*/  ISETP.LT.OR P6, PT, R2.reuse, R213, P6 ;  /* 0x000000d50200720c */ /* 0x040fe400037c1670 */
[----:B------:R-:W-:Y:S02]  /*6b30*/  ISETP.LT.OR P1, PT, R2, R211, P1 ;  /* 0x000000d30200720c */ /* 0x000fe40000f21670 */
[----:B------:R-:W-:Y:S01]  /*6b40*/  FSEL R0, R16, -INF , !P6 ;  /* 0xff80000010007808 */ /* 0x000fe20007000000 */
[----:B------:R-:W-:Y:S01]  /*6b50*/  HMMA.16816.F32 R148, R136, R20, R148 ;  /* 0x000000148894723c */ /* 0x000fe20000001894 */
[----:B------:R-:W-:-:S05]  /*6b60*/  VIADD R24, R2, 0x8 ;  /* 0x0000000802187836 */ /* 0x000fca0000000000 */
[----:B------:R-:W-:Y:S01]  /*6b70*/  HMMA.16816.F32 R140, R136, R22, R140 ;  /* 0x00000016888c723c */ /* 0x000fe2000000188c */
[----:B------:R-:W-:Y:S02]  /*6b80*/  FSEL R21, R18, -INF , !P1 ;  /* 0xff80000012157808 */ /* 0x000fe40004800000 */
[----:B------:R-:W-:Y:S02]  /*6b90*/  FSEL R20, R17, -INF , !P5 ;  /* 0xff80000011147808 */ /* 0x000fe40006800000 */
[----:B------:R-:W-:Y:S01]  /*6ba0*/  ISETP.GE.AND P6, PT, R24, R212, PT ;  /* 0x000000d41800720c */ /* 0x000fe20003fc6270 */
[----:B--2---:R-:W-:Y:S01]  /*6bb0*/  HMMA.16816.F32 R164, R8, R172, R164 ;  /* 0x000000ac08a4723c */ /* 0x004fe200000018a4 */
[----:B------:R-:W-:Y:S01]  /*6bc0*/  FSEL R23, R19, -INF , !P0 ;  /* 0xff80000013177808 */ /* 0x000fe20004000000 */
[----:B------:R-:W-:Y:S01]  /*6bd0*/  VIADD R22, R2, 0x9 ;  /* 0x0000000902167836 */ /* 0x000fe20000000000 */
[----:B------:R-:W2:Y:S01]  /*6be0*/  LDSM.16.M88.4 R16, [R184+0x5800] ;  /* 0x00580000b810783b */ /* 0x000ea20000000200 */
[----:B------:R-:W-:Y:S01]  /*6bf0*/  ISETP.GE.AND P1, PT, R24, R210, PT ;  /* 0x000000d21800720c */ /* 0x000fe20003f26270 */
[----:B------:R-:W-:-:S04]  /*6c00*/  DEPBAR.LE SB0, 0x0 ;  /* 0x000080000000791a */ /* 0x000fc80000000000 */
[----:B------:R-:W-:Y:S01]  /*6c10*/  HMMA.16816.F32 R152, R136, R26, R152 ;  /* 0x0000001a8898723c */ /* 0x000fe20000001898 */
[C---:B------:R-:W-:Y:S02]  /*6c20*/  ISETP.GE.AND P5, PT, R22.reuse, R212, PT ;  /* 0x000000d41600720c */ /* 0x040fe40003fa6270 */
[----:B------:R-:W-:Y:S02]  /*6c30*/  ISETP.GE.AND P0, PT, R22, R210, PT ;  /* 0x000000d21600720c */ /* 0x000fe40003f06270 */
[C---:B------:R-:W-:Y:S01]  /*6c40*/  ISETP.LT.OR P6, PT, R24.reuse, R213, P6 ;  /* 0x000000d51800720c */ /* 0x040fe200037c1670 */
[C---:B------:R-:W-:Y:S01]  /*6c50*/  HMMA.16816.F32 R160, R8.reuse, R174, R160 ;  /* 0x000000ae08a0723c */ /* 0x040fe200000018a0 */
[----:B------:R-:W-:Y:S01]  /*6c60*/  ISETP.LT.OR P1, PT, R24, R211, P1 ;  /* 0x000000d31800720c */ /* 0x000fe20000f21670 */
[----:B------:R-:W-:Y:S01]  /*6c70*/  VIADD R26, R2, 0x10 ;  /* 0x00000010021a7836 */ /* 0x000fe20000000000 */
[----:B------:R-:W-:Y:S01]  /*6c80*/  ISETP.LT.OR P5, PT, R22, R213, P5 ;  /* 0x000000d51600720c */ /* 0x000fe20002fa1670 */
[----:B------:R-:W-:Y:S01]  /*6c90*/  VIADD R24, R2, 0x11 ;  /* 0x0000001102187836 */ /* 0x000fe20000000000 */
[----:B------:R-:W-:Y:S01]  /*6ca0*/  BAR.SYNC.DEFER_BLOCKING 0x0 ;  /* 0x0000000000007b1d */ /* 0x000fe20000010000 */
[----:B------:R-:W-:Y:S01]  /*6cb0*/  ISETP.LT.OR P0, PT, R22, R211, P0 ;  /* 0x000000d31600720c */ /* 0x000fe20000701670 */
[----:B-1----:R-:W-:Y:S01]  /*6cc0*/  HMMA.16816.F32 R156, R8, R4, R156 ;  /* 0x00000004089c723c */ /* 0x002fe2000000189c */
[----:B------:R-:W-:-:S02]  /*6cd0*/  FSEL R25, R14, -INF , !P1 ;  /* 0xff8000000e197808 */ /* 0x000fc40004800000 */
[----:B------:R-:W-:Y:S02]  /*6ce0*/  FSEL R22, R12, -INF , !P6 ;  /* 0xff8000000c167808 */ /* 0x000fe40007000000 */
[----:B------:R-:W-:Y:S02]  /*6cf0*/  FSEL R14, R13, -INF , !P5 ;  /* 0xff8000000d0e7808 */ /* 0x000fe40006800000 */
[----:B------:R-:W-:Y:S01]  /*6d00*/  FSEL R15, R15, -INF , !P0 ;  /* 0xff8000000f0f7808 */ /* 0x000fe20004000000 */
[----:B------:R-:W-:Y:S01]  /*6d10*/  VIADD R5, R2, 0x18 ;  /* 0x0000001802057836 */ /* 0x000fe20000000000 */
[----:B------:R-:W-:Y:S01]  /*6d20*/  ISETP.GE.AND P6, PT, R26, R212, PT ;  /* 0x000000d41a00720c */ /* 0x000fe20003fc6270 */
[----:B------:R-:W-:Y:S01]  /*6d30*/  VIADD R4, R2, 0x19 ;  /* 0x0000001902047836 */ /* 0x000fe20000000000 */
[----:B------:R-:W-:Y:S01]  /*6d40*/  ISETP.GE.AND P1, PT, R26, R210, PT ;  /* 0x000000d21a00720c */ /* 0x000fe20003f26270 */
[----:B------:R-:W-:Y:S01]  /*6d50*/  HMMA.16816.F32 R152, R8, R6, R152 ;  /* 0x000000060898723c */ /* 0x000fe20000001898 */
[----:B------:R-:W-:-:S02]  /*6d60*/  ISETP.GE.AND P5, PT, R24, R212, PT ;  /* 0x000000d41800720c */ /* 0x000fc40003fa6270 */
[----:B------:R-:W-:Y:S02]  /*6d70*/  ISETP.GE.AND P0, PT, R24, R210, PT ;  /* 0x000000d21800720c */ /* 0x000fe40003f06270 */
[C---:B------:R-:W-:Y:S02]  /*6d80*/  ISETP.LT.OR P6, PT, R26.reuse, R213, P6 ;  /* 0x000000d51a00720c */ /* 0x040fe400037c1670 */
[----:B------:R-:W-:Y:S02]  /*6d90*/  ISETP.LT.OR P1, PT, R26, R211, P1 ;  /* 0x000000d31a00720c */ /* 0x000fe40000f21670 */
[C---:B------:R-:W-:Y:S01]  /*6da0*/  ISETP.LT.OR P5, PT, R24.reuse, R213, P5 ;  /* 0x000000d51800720c */ /* 0x040fe20002fa1670 */
[----:B--2---:R-:W-:Y:S01]  /*6db0*/  HMMA.16816.F32 R148, R8, R16, R148 ;  /* 0x000000100894723c */ /* 0x004fe20000001894 */
[----:B------:R-:W-:Y:S02]  /*6dc0*/  ISETP.LT.OR P0, PT, R24, R211, P0 ;  /* 0x000000d31800720c */ /* 0x000fe40000701670 */
[----:B------:R-:W-:-:S02]  /*6dd0*/  FSEL R174, R164, -INF , !P6 ;  /* 0xff800000a4ae7808 */ /* 0x000fc40007000000 */
[----:B------:R-:W-:Y:S01]  /*6de0*/  FSEL R135, R166, -INF , !P1 ;  /* 0xff800000a6877808 */ /* 0x000fe20004800000 */
[----:B------:R-:W-:Y:S01]  /*6df0*/  HMMA.16816.F32 R140, R8, R18, R140 ;  /* 0x00000012088c723c */ /* 0x000fe2000000188c */
[----:B------:R-:W-:Y:S02]  /*6e00*/  FSEL R138, R165, -INF , !P5 ;  /* 0xff800000a58a7808 */ /* 0x000fe40006800000 */
[----:B------:R-:W-:Y:S02]  /*6e10*/  FSEL R133, R167, -INF , !P0 ;  /* 0xff800000a7857808 */ /* 0x000fe40004000000 */
[C---:B------:R-:W-:Y:S02]  /*6e20*/  ISETP.GE.AND P6, PT, R5.reuse, R212, PT ;  /* 0x000000d40500720c */ /* 0x040fe40003fc6270 */
[----:B------:R-:W-:Y:S02]  /*6e30*/  ISETP.GE.AND P1, PT, R5, R210, PT ;  /* 0x000000d20500720c */ /* 0x000fe40003f26270 */
        /* <DEDUP_REMOVED lines=25> */
[CC--:B------:R-:W-:Y:S02]  /*6fd0*/  ISETP.GE.AND P6, PT, R5.reuse, R212.reuse, PT ;  /* 0x000000d40500720c */ /* 0x0c0fe40003fc6270 */
[C---:B------:R-:W-:Y:S02]  /*6fe0*/  ISETP.GE.AND P5, PT, R4.reuse, R212, PT ;  /* 0x000000d40400720c */ /* 0x040fe40003fa6270 */
[----:B------:R-:W-:Y:S02]  /*6ff0*/  ISETP.GE.AND P0, PT, R4, R210, PT ;  /* 0x000000d20400720c */ /* 0x000fe40003f06270 */
[----:B------:R-:W-:-:S02]  /*7000*/  ISETP.LT.OR P6, PT, R5, R213, P6 ;  /* 0x000000d50500720c */ /* 0x000fc400037c1670 */
[C---:B------:R-:W-:Y:S02]  /*7010*/  ISETP.LT.OR P5, PT, R4.reuse, R213, P5 ;  /* 0x000000d50400720c */ /* 0x040fe40002fa1670 */
[----:B------:R-:W-:Y:S01]  /*7020*/  ISETP.LT.OR P0, PT, R4, R211, P0 ;  /* 0x000000d30400720c */ /* 0x000fe20000701670 */
[----:B------:R-:W-:Y:S01]  /*7030*/  VIADD R4, R2, 0x31 ;  /* 0x0000003102047836 */ /* 0x000fe20000000000 */
[----:B------:R-:W-:Y:S02]  /*7040*/  FSEL R224, R152, -INF , !P6 ;  /* 0xff80000098e07808 */ /* 0x000fe40007000000 */
[----:B------:R-:W-:Y:S02]  /*7050*/  FSEL R152, R153, -INF , !P5 ;  /* 0xff80000099987808 */ /* 0x000fe40006800000 */
[----:B------:R-:W-:Y:S02]  /*7060*/  FSEL R221, R155, -INF , !P0 ;  /* 0xff8000009bdd7808 */ /* 0x000fe40004000000 */
[----:B------:R-:W-:-:S02]  /*7070*/  ISETP.GE.AND P5, PT, R4, R212, PT ;  /* 0x000000d40400720c */ /* 0x000fc40003fa6270 */
[CC--:B------:R-:W-:Y:S02]  /*7080*/  ISETP.GE.AND P0, PT, R4.reuse, R210.reuse, PT ;  /* 0x000000d20400720c */ /* 0x0c0fe40003f06270 */
[C---:B------:R-:W-:Y:S02]  /*7090*/  ISETP.LT.OR P5, PT, R4.reuse, R213, P5 ;  /* 0x000000d50400720c */ /* 0x040fe40002fa1670 */
[----:B------:R-:W-:Y:S01]  /*70a0*/  ISETP.LT.OR P0, PT, R4, R211, P0 ;  /* 0x000000d30400720c */ /* 0x000fe20000701670 */
[----:B------:R-:W-:Y:S01]  /*70b0*/  VIADD R4, R2, 0x38 ;  /* 0x0000003802047836 */ /* 0x000fe20000000000 */
[----:B------:R-:W-:Y:S02]  /*70c0*/  FSEL R227, R158, -INF , !P1 ;  /* 0xff8000009ee37808 */ /* 0x000fe40004800000 */
[----:B------:R-:W-:Y:S02]  /*70d0*/  ISETP.GE.AND P1, PT, R5, R210, PT ;  /* 0x000000d20500720c */ /* 0x000fe40003f26270 */
[----:B------:R-:W-:-:S02]  /*70e0*/  FSEL R169, R151, -INF , !P0 ;  /* 0xff80000097a97808 */ /* 0x000fc40004000000 */
[-C--:B------:R-:W-:Y:S02]  /*70f0*/  ISETP.GE.AND P0, PT, R4, R212.reuse, PT ;  /* 0x000000d40400720c */ /* 0x080fe40003f06270 */
[----:B------:R-:W-:Y:S01]  /*7100*/  ISETP.LT.OR P1, PT, R5, R211, P1 ;  /* 0x000000d30500720c */ /* 0x000fe20000f21670 */
[----:B------:R-:W-:Y:S01]  /*7110*/  VIADD R5, R2, 0x30 ;  /* 0x0000003002057836 */ /* 0x000fe20000000000 */
[----:B------:R-:W-:Y:S01]  /*7120*/  ISETP.LT.OR P0, PT, R4, R213, P0 ;  /* 0x000000d50400720c */ /* 0x000fe20000701670 */
[----:B------:R-:W-:Y:S01]  /*7130*/  VIADD R2, R2, 0x39 ;  /* 0x0000003902027836 */ /* 0x000fe20000000000 */
[----:B------:R-:W-:Y:S02]  /*7140*/  FSEL R223, R154, -INF , !P1 ;  /* 0xff8000009adf7808 */ /* 0x000fe40004800000 */
[C---:B------:R-:W-:Y:S02]  /*7150*/  ISETP.GE.AND P6, PT, R5.reuse, R212, PT ;  /* 0x000000d40500720c */ /* 0x040fe40003fc6270 */
[----:B------:R-:W-:-:S02]  /*7160*/  ISETP.GE.AND P1, PT, R5, R210, PT ;  /* 0x000000d20500720c */ /* 0x000fc40003f26270 */
[----:B------:R-:W-:Y:S02]  /*7170*/  FSEL R170, R140, -INF , !P0 ;  /* 0xff8000008caa7808 */ /* 0x000fe40004000000 */
[----:B------:R-:W-:Y:S02]  /*7180*/  PLOP3.LUT P0, PT, PT, PT, UP0, 0x80, 0x0 ;  /* 0x000000000000781c */ /* 0x000fe40003f0f008 */
[C---:B------:R-:W-:Y:S02]  /*7190*/  ISETP.LT.OR P6, PT, R5.reuse, R213, P6 ;  /* 0x000000d50500720c */ /* 0x040fe400037c1670 */
[----:B------:R-:W-:Y:S02]  /*71a0*/  ISETP.LT.OR P1, PT, R5, R211, P1 ;  /* 0x000000d30500720c */ /* 0x000fe40000f21670 */
[----:B------:R-:W-:Y:S02]  /*71b0*/  FSEL R200, R148, -INF , !P6 ;  /* 0xff80000094c87808 */ /* 0x000fe40007000000 */
[----:B------:R-:W-:-:S02]  /*71c0*/  FSEL R171, R150, -INF , !P1 ;  /* 0xff80000096ab7808 */ /* 0x000fc40004800000 */
[----:B------:R-:W-:Y:S02]  /*71d0*/  FSEL R172, R149, -INF , !P5 ;  /* 0xff80000095ac7808 */ /* 0x000fe40006800000 */
[----:B------:R-:W-:Y:S02]  /*71e0*/  ISETP.GE.AND P5, PT, R4, R210, PT ;  /* 0x000000d20400720c */ /* 0x000fe40003fa6270 */
[C---:B------:R-:W-:Y:S02]  /*71f0*/  ISETP.GE.AND P6, PT, R2.reuse, R212, PT ;  /* 0x000000d40200720c */ /* 0x040fe40003fc6270 */
[----:B------:R-:W-:Y:S02]  /*7200*/  ISETP.GE.AND P1, PT, R2, R210, PT ;  /* 0x000000d20200720c */ /* 0x000fe40003f26270 */
[----:B------:R-:W-:Y:S02]  /*7210*/  ISETP.LT.OR P5, PT, R4, R211, P5 ;  /* 0x000000d30400720c */ /* 0x000fe40002fa1670 */
[----:B------:R-:W-:-:S02]  /*7220*/  ISETP.LT.OR P6, PT, R2, R213, P6 ;  /* 0x000000d50200720c */ /* 0x000fc400037c1670 */
[----:B------:R-:W-:Y:S02]  /*7230*/  ISETP.LT.OR P1, PT, R2, R211, P1 ;  /* 0x000000d30200720c */ /* 0x000fe40000f21670 */
[----:B------:R-:W-:Y:S02]  /*7240*/  FSEL R167, R142, -INF , !P5 ;  /* 0xff8000008ea77808 */ /* 0x000fe40006800000 */
[----:B------:R-:W-:Y:S02]  /*7250*/  FSEL R168, R141, -INF , !P6 ;  /* 0xff8000008da87808 */ /* 0x000fe40007000000 */
[----:B------:R-:W-:Y:S01]  /*7260*/  FSEL R165, R143, -INF , !P1 ;  /* 0xff8000008fa57808 */ /* 0x000fe20004800000 */
[----:B------:R-:W-:Y:S06]  /*7270*/  @!P0 BRA `(.L_x_397) ;  /* 0x0000000400048947 */ /* 0x000fec0003800000 */
[----:B------:R-:W-:Y:S01]  /*7280*/  UIADD3 UR6, UR18, -0x3, URZ ;  /* 0xfffffffd12067890 */ /* 0x000fe2000fffe03f */
[----:B------:R-:W1:Y:S01]  /*7290*/  @!P4 LDC.64 R12, c[0x0][0x218] ;  /* 0x00008600ff0ccb82 */ /* 0x000e620000000a00 */
[----:B------:R2:W-:Y:S01]  /*72a0*/  @P4 STS.128 [R205+0xc000], RZ ;  /* 0x00c000ffcd004388 */ /* 0x0005e20000000c00 */
[----:B------:R-:W-:Y:S01]  /*72b0*/  BSSY B0, `(.L_x_398) ;  /* 0x000003c000007945 */ /* 0x000fe20003800000 */
[----:B------:R-:W-:Y:S02]  /*72c0*/  USHF.R.S32.HI UR4, URZ, 0x1f, UR6 ;  /* 0x0000001f3f047899 */ /* 0x000fe40008011406 */
[----:B------:R-:W-:Y:S02]  /*72d0*/  UIMAD.WIDE.U32 UR20, UR6, UR10, URZ ;  /* 0x0000000a061472a5 */ /* 0x000fe4000f8e003f */
[----:B------:R-:W-:Y:S01]  /*72e0*/  UIMAD UR4, UR4, UR10, URZ ;  /* 0x0000000a040472a4 */ /* 0x000fe2000f8e023f */
[----:B------:R-:W3:Y:S03]  /*72f0*/  @!P2 LDC.64 R8, c[0x0][0x218] ;  /* 0x00008600ff08ab82 */ /* 0x000ee60000000a00 */
[----:B------:R-:W-:Y:S01]  /*7300*/  UIMAD UR4, UR6, UR11, UR4 ;  /* 0x0000000b060472a4 */ /* 0x000fe2000f8e0204 */
[----:B------:R-:W-:-:S02]  /*7310*/  IMAD.U32 R17, RZ, RZ, UR20 ;  /* 0x00000014ff117e24 */ /* 0x000fc4000f8e00ff */
[----:B------:R-:W-:Y:S01]  /*7320*/  IMAD.U32 R2, RZ, RZ, UR20 ;  /* 0x00000014ff027e24 */ /* 0x000fe2000f8e00ff */
[----:B------:R-:W-:Y:S01]  /*7330*/  UIADD3 UR4, UR21, UR4, URZ ;  /* 0x0000000415047290 */ /* 0x000fe2000fffe03f */
[----:B------:R-:W4:Y:S01]  /*7340*/  @!P3 LDC.64 R10, c[0x0][0x218] ;  /* 0x00008600ff0abb82 */ /* 0x000f220000000a00 */
[----:B------:R-:W-:-:S04]  /*7350*/  LEA R16, P1, R17, R206, 0x6 ;  /* 0x000000ce11107211 */ /* 0x000fc800078230ff */
[----:B------:R-:W-:-:S03]  /*7360*/  IMAD.U32 R17, RZ, RZ, UR4 ;  /* 0x00000004ff117e24 */ /* 0x000fc6000f8e00ff */
[----:B------:R-:W5:Y:S01]  /*7370*/  @!P4 LDC.64 R6, c[0x0][0x218] ;  /* 0x00008600ff06cb82 */ /* 0x000f620000000a00 */
[----:B-1----:R-:W-:Y:S02]  /*7380*/  @!P4 LEA R12, P6, R16, R12, 0x1 ;  /* 0x0000000c100cc211 */ /* 0x002fe400078c08ff */
[----:B------:R-:W-:-:S04]  /*7390*/  LEA.HI.X R2, R2, R209, R17, 0x6, P1 ;  /* 0x000000d102027211 */ /* 0x000fc800008f3411 */
[C-C-:B------:R-:W-:Y:S01]  /*73a0*/  @!P4 LEA.HI.X R13, R16.reuse, R13, R2.reuse, 0x1, P6 ;  /* 0x0000000d100dc211 */ /* 0x140fe200030f0c02 */
[----:B------:R-:W1:Y:S01]  /*73b0*/  @!P3 LDC.64 R4, c[0x0][0x218] ;  /* 0x00008600ff04bb82 */ /* 0x000e620000000a00 */
[C---:B---3--:R-:W-:Y:S02]  /*73c0*/  @!P2 LEA R18, P1, R16.reuse, R8, 0x1 ;  /* 0x000000081012a211 */ /* 0x048fe400078208ff */
[C---:B------:R-:W-:Y:S01]  /*73d0*/  IADD3 R8, P6, R16.reuse, UR26, RZ ;  /* 0x0000001a10087c10 */ /* 0x040fe2000ffde0ff */
[----:B------:R-:W-:Y:S01]  /*73e0*/  @!PT LDS RZ, [RZ] ;  /* 0x00000000fffff984 */ /* 0x000fe20000000800 */
[----:B------:R-:W-:Y:S01]  /*73f0*/  @!PT LDS RZ, [RZ] ;  /* 0x00000000fffff984 */ /* 0x000fe20000000800 */
[----:B------:R-:W-:Y:S01]  /*7400*/  @!PT LDS RZ, [RZ] ;  /* 0x00000000fffff984 */ /* 0x000fe20000000800 */
[----:B------:R2:W-:Y:S01]  /*7410*/  @!P4 LDGSTS.E.BYPASS.LTC128B.128 [R205+0xc000], desc[UR22][R12.64] ;  /* 0x0c0000000ccdcfae */ /* 0x0005e2000b901d56 */
[----:B------:R-:W-:Y:S02]  /*7420*/  @!P2 LEA.HI.X R19, R16, R9, R2, 0x1, P1 ;  /* 0x000000091013a211 */ /* 0x000fe400008f0c02 */
[----:B------:R-:W-:Y:S01]  /*7430*/  IADD3.X R9, R2, UR25, RZ, P6, !PT ;  /* 0x0000001902097c10 */ /* 0x000fe2000b7fe4ff */
        /* <DEDUP_REMOVED lines=35> */
.L_x_399:
[----:B------:R-:W-:Y:S05]  /*7670*/  BSYNC B0 ;  /* 0x0000000000007941 */ /* 0x000fea0003800000 */
.L_x_398:
[----:B------:R-:W0:Y:S02]  /*7680*/  LDGDEPBAR ;  /* 0x00000000000079af */ /* 0x000e240000000000 */
.L_x_397:
[----:B-12---:R-:W-:Y:S01]  /*7690*/  FMNMX.FTZ R5, R132, R0, !PT ;  /* 0x0000000084057209 */ /* 0x006fe20007810000 */
[----:B------:R-:W-:Y:S01]  /*76a0*/  LDSM.16.MT88.4 R16, [R190+0x12000] ;  /* 0x01200000be10783b */ /* 0x000fe20000004200 */
[----:B------:R-:W-:Y:S02]  /*76b0*/  FMNMX.FTZ R6, R3, R21, !PT ;  /* 0x0000001503067209 */ /* 0x000fe40007810000 */
[----:B------:R-:W-:Y:S01]  /*76c0*/  FMNMX.FTZ R5, R20, R5, !PT ;  /* 0x0000000514057209 */ /* 0x000fe20007810000 */
[----:B------:R-:W-:Y:S01]  /*76d0*/  LDSM.16.MT88.4 R32, [R188+0x12000] ;  /* 0x01200000bc20783b */ /* 0x000fe20000004200 */
[----:B------:R-:W-:Y:S02]  /*76e0*/  FMNMX.FTZ R6, R23, R6, !PT ;  /* 0x0000000617067209 */ /* 0x000fe40007810000 */
[----:B------:R-:W-:Y:S01]  /*76f0*/  FMNMX.FTZ R5, R22, R5, !PT ;  /* 0x0000000516057209 */ /* 0x000fe20007810000 */
[----:B------:R-:W-:Y:S01]  /*7700*/  LDSM.16.MT88.4 R148, [R192+0x15000] ;  /* 0x01500000c094783b */ /* 0x000fe20000004200 */
[----:B------:R-:W-:-:S02]  /*7710*/  FMNMX.FTZ R6, R25, R6, !PT ;  /* 0x0000000619067209 */ /* 0x000fc40007810000 */
[----:B------:R-:W-:Y:S01]  /*7720*/  FMNMX.FTZ R5, R14, R5, !PT ;  /* 0x000000050e057209 */ /* 0x000fe20007810000 */
[----:B------:R-:W-:Y:S01]  /*7730*/  LDSM.16.MT88.4 R140, [R190+0x15000] ;  /* 0x01500000be8c783b */ /* 0x000fe20000004200 */
        /* <DEDUP_REMOVED lines=24> */
[----:B------:R-:W-:-:S03]  /*78c0*/  FMNMX.FTZ R6, R165, R6, !PT ;  /* 0x00000006a5067209 */ /* 0x000fc60007810000 */
[----:B------:R-:W1:Y:S04]  /*78d0*/  SHFL.BFLY PT, R7, R8, 0x2, 0x1f ;  /* 0x0c401f0008077f89 */ /* 0x000e6800000e0000 */
[----:B------:R-:W2:Y:S01]  /*78e0*/  SHFL.BFLY PT, R5, R6, 0x2, 0x1f ;  /* 0x0c401f0006057f89 */ /* 0x000ea200000e0000 */
[----:B-1----:R-:W-:-:S03]  /*78f0*/  FMNMX.FTZ R7, R8, R7, !PT ;  /* 0x0000000708077209 */ /* 0x002fc60007810000 */
[----:B------:R-:W-:Y:S01]  /*7900*/  LDSM.16.MT88.4 R8, [R192+0x12000] ;  /* 0x01200000c008783b */ /* 0x000fe20000004200 */
[----:B--2---:R-:W-:-:S03]  /*7910*/  FMNMX.FTZ R5, R6, R5, !PT ;  /* 0x0000000506057209 */ /* 0x004fc60007810000 */
[----:B------:R-:W1:Y:S04]  /*7920*/  SHFL.BFLY PT, R2, R7, 0x1, 0x1f ;  /* 0x0c201f0007027f89 */ /* 0x000e6800000e0000 */
[----:B------:R-:W2:Y:S01]  /*7930*/  SHFL.BFLY PT, R4, R5, 0x1, 0x1f ;  /* 0x0c201f0005047f89 */ /* 0x000ea200000e0000 */
[----:B-1----:R-:W-:-:S04]  /*7940*/  FMNMX.FTZ R2, R7, R2, !PT ;  /* 0x0000000207027209 */ /* 0x002fc80007810000 */
[C---:B------:R-:W-:Y:S01]  /*7950*/  FSETP.NEU.FTZ.AND P5, PT, R2.reuse, -INF , PT ;  /* 0xff8000000200780b */ /* 0x040fe20003fbd000 */
[----:B------:R-:W-:-:S05]  /*7960*/  FMUL.FTZ R173, R2, UR19 ;  /* 0x0000001302ad7c20 */ /* 0x000fca0008410000 */
[----:B------:R-:W-:-:S05]  /*7970*/  FSEL R173, R173, RZ, P5 ;  /* 0x000000ffadad7208 */ /* 0x000fca0002800000 */
[--C-:B------:R-:W-:Y:S01]  /*7980*/  FFMA.FTZ R162, R0, UR19, -R173.reuse ;  /* 0x0000001300a27c23 */ /* 0x100fe200080108ad */
[----:B--2---:R-:W-:Y:S01]  /*7990*/  FMNMX.FTZ R0, R5, R4, !PT ;  /* 0x0000000405007209 */ /* 0x004fe20007810000 */
[--C-:B------:R-:W-:Y:S01]  /*79a0*/  FFMA.FTZ R161, R20, UR19, -R173.reuse ;  /* 0x0000001314a17c23 */ /* 0x100fe200080108ad */
[----:B------:R-:W-:Y:S01]  /*79b0*/  FSEL R5, R2, RZ, P5 ;  /* 0x000000ff02057208 */ /* 0x000fe20002800000 */
[--C-:B------:R-:W-:Y:S01]  /*79c0*/  FFMA.FTZ R160, R22, UR19, -R173.reuse ;  /* 0x0000001316a07c23 */ /* 0x100fe200080108ad */
[C---:B------:R-:W-:Y:S01]  /*79d0*/  FSETP.NEU.FTZ.AND P1, PT, R0.reuse, -INF , PT ;  /* 0xff8000000000780b */ /* 0x040fe20003f3d000 */
[----:B------:R-:W-:Y:S01]  /*79e0*/  FMUL.FTZ R166, R0, UR19 ;  /* 0x0000001300a67c20 */ /* 0x000fe20008410000 */
[----:B------:R-:W-:Y:S01]  /*79f0*/  FFMA.FTZ R159, R14, UR19, -R173 ;  /* 0x000000130e9f7c23 */ /* 0x000fe200080108ad */
[----:B------:R-:W-:Y:S01]  /*7a00*/  FADD.FTZ R4, R132, -R5 ;  /* 0x8000000584047221 */ /* 0x000fe20000010000 */
[----:B------:R-:W-:Y:S01]  /*7a10*/  FSEL R6, R0, RZ, P1 ;  /* 0x000000ff00067208 */ /* 0x000fe20000800000 */
[----:B------:R-:W-:Y:S01]  /*7a20*/  MUFU.EX2 R162, R162 ;  /* 0x000000a200a27308 */ /* 0x000fe20000000800 */
[----:B------:R-:W-:Y:S01]  /*7a30*/  FSEL R166, R166, RZ, P1 ;  /* 0x000000ffa6a67208 */ /* 0x000fe20000800000 */
[----:B------:R-:W-:Y:S01]  /*7a40*/  FMUL.FTZ R164, R4, UR19 ;  /* 0x0000001304a47c20 */ /* 0x000fe20008410000 */
[--C-:B------:R-:W-:Y:S01]  /*7a50*/  FFMA.FTZ R174, R174, UR19, -R173.reuse ;  /* 0x00000013aeae7c23 */ /* 0x100fe200080108ad */
[----:B------:R-:W-:Y:S01]  /*7a60*/  FADD.FTZ R6, R3, -R6 ;  /* 0x8000000603067221 */ /* 0x000fe20000010000 */
[--C-:B------:R-:W-:Y:S01]  /*7a70*/  FFMA.FTZ R201, R138, UR19, -R173.reuse ;  /* 0x000000138ac97c23 */ /* 0x100fe200080108ad */
[--C-:B------:R-:W-:Y:S01]  /*7a80*/  FFMA.FTZ R158, R21, UR19, -R166.reuse ;  /* 0x00000013159e7c23 */ /* 0x100fe200080108a6 */
[--C-:B------:R-:W-:Y:S01]  /*7a90*/  FFMA.FTZ R157, R23, UR19, -R166.reuse ;  /* 0x00000013179d7c23 */ /* 0x100fe200080108a6 */
[--C-:B------:R-:W-:Y:S01]  /*7aa0*/  FFMA.FTZ R156, R25, UR19, -R166.reuse ;  /* 0x00000013199c7c23 */ /* 0x100fe200080108a6 */
[--C-:B------:R-:W-:Y:S01]  /*7ab0*/  FFMA.FTZ R163, R15, UR19, -R166.reuse ;  /* 0x000000130fa37c23 */ /* 0x100fe200080108a6 */
[----:B------:R-:W-:Y:S01]  /*7ac0*/  FMUL.FTZ R3, R6, UR19 ;  /* 0x0000001306037c20 */ /* 0x000fe20008410000 */
[----:B------:R-:W1:Y:S01]  /*7ad0*/  MUFU.EX2 R161, R161 ;  /* 0x000000a100a17308 */ /* 0x000e620000000800 */
[----:B------:R-:W2:Y:S01]  /*7ae0*/  LDSM.16.MT88.4 R24, [R189+0x12000] ;  /* 0x01200000bd18783b */ /* 0x000ea20000004200 */
[--C-:B------:R-:W-:Y:S01]  /*7af0*/  FFMA.FTZ R175, R134, UR19, -R173.reuse ;  /* 0x0000001386af7c23 */ /* 0x100fe200080108ad */
[--C-:B------:R-:W-:Y:S01]  /*7b00*/  FFMA.FTZ R202, R136, UR19, -R173.reuse ;  /* 0x0000001388ca7c23 */ /* 0x100fe200080108ad */
[--C-:B------:R-:W-:Y:S01]  /*7b10*/  FFMA.FTZ R203, R135, UR19, -R166.reuse ;  /* 0x0000001387cb7c23 */ /* 0x100fe200080108a6 */
[--C-:B------:R-:W-:Y:S01]  /*7b20*/  FFMA.FTZ R218, R133, UR19, -R166.reuse ;  /* 0x0000001385da7c23 */ /* 0x100fe200080108a6 */
        /* <DEDUP_REMOVED lines=8> */
[----:B------:R-:W-:Y:S01]  /*7bb0*/  FFMA.FTZ R231, R152, UR19, -R173 ;  /* 0x0000001398e77c23 */ /* 0x000fe200080108ad */
        /* <DEDUP_REMOVED lines=8> */
[----:B------:R-:W-:Y:S01]  /*7c40*/  FFMA.FTZ R167, R167, UR19, -R166 ;  /* 0x00000013a7a77c23 */ /* 0x000fe200080108a6 */
[----:B------:R-:W-:Y:S08]  /*7c50*/  MUFU.EX2 R158, R158 ;  /* 0x0000009e009e7308 */ /* 0x000ff00000000800 */
[----:B------:R-:W1:Y:S01]  /*7c60*/  MUFU.EX2 R157, R157 ;  /* 0x0000009d009d7308 */ /* 0x000e620000000800 */
[----:B---3--:R-:W-:-:S07]  /*7c70*/  F2FP.F16.F32.PACK_AB R6, R159, R160 ;  /* 0x000000a09f06723e */ /* 0x008fce00000000ff */
        /* <DEDUP_REMOVED lines=25> */
[----:B------:R-:W-:Y:S01]  /*7e10*/  MUFU.EX2 R201, R201 ;  /* 0x000000c900c97308 */ /* 0x000fe20000000800 */
[-C--:B------:R-:W-:Y:S01]  /*7e20*/  FMUL.FTZ R88, R88, R164.reuse ;  /* 0x000000a458587220 */ /* 0x080fe20000410000 */
[-C--:B------:R-:W-:Y:S01]  /*7e30*/  FMUL.FTZ R89, R89, R164.reuse ;  /* 0x000000a459597220 */ /* 0x080fe20000410000 */
[-C--:B------:R-:W-:Y:S01]  /*7e40*/  FMUL.FTZ R90, R90, R3.reuse ;  /* 0x000000035a5a7220 */ /* 0x080fe20000410000 */
[C---:B------:R-:W-:Y:S01]  /*7e50*/  HMMA.16816.F32 R16, R4.reuse, R18, R116 ;  /* 0x000000120410723c */ /* 0x040fe20000001874 */
[----:B------:R-:W1:Y:S01]  /*7e60*/  LDSM.16.MT88.4 R116, [R192+0x14000] ;  /* 0x01400000c074783b */ /* 0x000e620000004200 */
        /* <DEDUP_REMOVED lines=25> */
[----:B------:R-:W2:Y:S01]  /*8000*/  MUFU.EX2 R203, R203 ;  /* 0x000000cb00cb7308 */ /* 0x000ea20000000800 */
[C---:B------:R-:W-:Y:S01]  /*8010*/  HMMA.16816.F32 R12, R4.reuse, R8, R12 ;  /* 0x00000008040c723c */ /* 0x040fe2000000180c */
[----:B------:R-:W-:Y:S01]  /*8020*/  LDSM.16.MT88.4 R128, [R189+0x12800] ;  /* 0x01280000bd80783b */ /* 0x000fe20000004200 */
[-C--:B------:R-:W-:Y:S01]  /*8030*/  FMUL.FTZ R92, R92, R164.reuse ;  /* 0x000000a45c5c7220 */ /* 0x080fe20000410000 */
[-C--:B------:R-:W-:Y:S01]  /*8040*/  FMUL.FTZ R93, R93, R164.reuse ;  /* 0x000000a45d5d7220 */ /* 0x080fe20000410000 */
[-C--:B------:R-:W-:Y:S01]  /*8050*/  FMUL.FTZ R94, R94, R3.reuse ;  /* 0x000000035e5e7220 */ /* 0x080fe20000410000 */
[----:B------:R-:W-:Y:S01]  /*8060*/  LDSM.16.MT88.4 R120, [R192+0x14800] ;  /* 0x01480000c078783b */ /* 0x000fe20000004200 */
[C---:B------:R-:W-:Y:S01]  /*8070*/  HMMA.16816.F32 R100, R4.reuse, R32, R108 ;  /* 0x000000200464723c */ /* 0x040fe2000000186c */
[----:B------:R-:W3:Y:S01]  /*8080*/  MUFU.EX2 R218, R218 ;  /* 0x000000da00da7308 */ /* 0x000ee20000000800 */
        /* <DEDUP_REMOVED lines=21> */
[C---:B-1----:R-:W-:Y:S01]  /*81e0*/  HMMA.16816.F32 R40, R4.reuse, R116, R104 ;  /* 0x000000740428723c */ /* 0x042fe20000001868 */
[----:B------:R-:W-:Y:S01]  /*81f0*/  FADD.FTZ R161, R161, R162 ;  /* 0x000000a2a1a17221 */ /* 0x000fe20000010000 */
[----:B------:R-:W-:Y:S01]  /*8200*/  FADD.FTZ R157, R157, R158 ;  /* 0x0000009e9d9d7221 */ /* 0x000fe20000010000 */
        /* <DEDUP_REMOVED lines=19> */
[----:B------:R-:W2:Y:S01]  /*8340*/  LDSM.16.MT88.4 R112, [R192+0x16000] ;  /* 0x01600000c070783b */ /* 0x000ea20000004200 */
        /* <DEDUP_REMOVED lines=21> */
[C---:B-1----:R-:W-:Y:S06]  /*84a0*/  HMMA.16816.F32 R64, R4.reuse, R104, R116 ;  /* 0x000000680440723c */ /* 0x042fec0000001874 */
        /* <DEDUP_REMOVED lines=22> */
[----:B------:R-:W-:Y:S01]  /*8610*/  FMUL.FTZ R83, R87, R3 ;  /* 0x0000000357537220 */ /* 0x000fe20000410000 */
[----:B------:R-:W-:-:S02]  /*8620*/  FADD.FTZ R3, R203, R156 ;  /* 0x0000009ccb037221 */ /* 0x000fc40000010000 */
[----:B------:R-:W-:Y:S01]  /*8630*/  MUFU.EX2 R223, R223 ;  /* 0x000000df00df7308 */ /* 0x000fe20000000800 */
[----:B----4-:R-:W-:Y:S01]  /*8640*/  HMMA.16816.F32 R76, R4, R108, R76 ;  /* 0x0000006c044c723c */ /* 0x010fe2000000184c */
[----:B---3--:R-:W-:-:S05]  /*8650*/  FADD.FTZ R3, R218, R3 ;  /* 0x00000003da037221 */ /* 0x008fca0000010000 */
[C---:B------:R-:W-:Y:S01]  /*8660*/  HMMA.16816.F32 R84, R4.reuse, R110, R112 ;  /* 0x0000006e0454723c */ /* 0x040fe20000001870 */
[----:B------:R-:W3:Y:S01]  /*8670*/  LDSM.16.MT88.4 R112, [R190+0x14800] ;  /* 0x01480000be70783b */ /* 0x000ee20000004200 */
[----:B------:R-:W4:Y:S03]  /*8680*/  MUFU.EX2 R226, R226 ;  /* 0x000000e200e27308 */ /* 0x000f260000000800 */
[----:B------:R-:W4:Y:S01]  /*8690*/  LDSM.16.MT88.4 R108, [R189+0x14800] ;  /* 0x01480000bd6c783b */ /* 0x000f220000004200 */
[C---:B-1----:R-:W-:Y:S04]  /*86a0*/  HMMA.16816.F32 R80, R4.reuse, R104, R80 ;  /* 0x000000680450723c */ /* 0x042fe80000001850 */
[----:B------:R-:W-:Y:S02]  /*86b0*/  MUFU.EX2 R169, R169 ;  /* 0x000000a900a97308 */ /* 0x000fe40000000800 */
        /* <DEDUP_REMOVED lines=20> */
[C---:B---3--:R-:W-:Y:S06]  /*8800*/  HMMA.16816.F32 R48, R104.reuse, R112, R48 ;  /* 0x000000706830723c */ /* 0x048fec0000001830 */
[C---:B------:R-:W-:Y:S01]  /*8810*/  HMMA.16816.F32 R44, R104.reuse, R114, R44 ;  /* 0x00000072682c723c */ /* 0x040fe2000000182c */
[----:B------:R-:W3:Y:S05]  /*8820*/  LDSM.16.MT88.4 R112, [R188+0x16800] ;  /* 0x01680000bc70783b */ /* 0x000eea0000004200 */
[C---:B----4-:R-:W-:Y:S06]  /*8830*/  HMMA.16816.F32 R56, R104.reuse, R108, R56 ;  /* 0x0000006c6838723c */ /* 0x050fec0000001838 */
        /* <DEDUP_REMOVED lines=97> */
[C---:B------:R-:W-:Y:S03]  /*8e50*/  HMMA.16816.F32 R128, R96.reuse, R140, R128 ;  /* 0x0000008c6080723c */ /* 0x040fe60000001880 */
[----:B------:R-:W-:Y:S01]  /*8e60*/  FADD.FTZ R175, R175, R8 ;  /* 0x00000008afaf7221 */ /* 0x000fe20000010000 */
[----:B------:R-:W-:Y:S02]  /*8e70*/  FADD.FTZ R8, R224, R217 ;  /* 0x000000d9e0087221 */ /* 0x000fe40000010000 */
[----:B------:R-:W-:Y:S01]  /*8e80*/  HMMA.16816.F32 R124, R96, R142, R124 ;  /* 0x0000008e607c723c */ /* 0x000fe2000000187c */
[----:B------:R-:W-:Y:S01]  /*8e90*/  FADD.FTZ R3, R202, R175 ;  /* 0x000000afca037221 */ /* 0x000fe20000010000 */
[----:B------:R-:W-:-:S03]  /*8ea0*/  FADD.FTZ R8, R225, R8 ;  /* 0x00000008e1087221 */ /* 0x000fc60000010000 */
[----:B------:R-:W-:Y:S01]  /*8eb0*/  FADD.FTZ R220, R220, R3 ;  /* 0x00000003dcdc7221 */ /* 0x000fe20000010000 */
[----:B------:R-:W-:Y:S01]  /*8ec0*/  FADD.FTZ R3, R223, R8 ;  /* 0x00000008df037221 */ /* 0x000fe20000010000 */
[----:B-----5:R-:W-:Y:S02]  /*8ed0*/  HMMA.16816.F32 R68, R96, R132, R12 ;  /* 0x000000846044723c */ /* 0x020fe4000000180c */
[----:B------:R-:W-:Y:S01]  /*8ee0*/  FADD.FTZ R229, R229, R220 ;  /* 0x000000dce5e57221 */ /* 0x000fe20000010000 */
[----:B------:R-:W-:-:S03]  /*8ef0*/  FADD.FTZ R3, R226, R3 ;  /* 0x00000003e2037221 */ /* 0x000fc60000010000 */
[----:B------:R-:W-:Y:S01]  /*8f00*/  FADD.FTZ R222, R222, R229 ;  /* 0x000000e5dede7221 */ /* 0x000fe20000010000 */
[----:B------:R-:W-:Y:S01]  /*8f10*/  FADD.FTZ R168, R168, R3 ;  /* 0x00000003a8a87221 */ /* 0x000fe20000010000 */
[C---:B------:R-:W-:Y:S01]  /*8f20*/  HMMA.16816.F32 R72, R96.reuse, R134, R72 ;  /* 0x000000866048723c */ /* 0x040fe20000001848 */
[----:B------:R-:W-:Y:S01]  /*8f30*/  MOV R3, R0 ;  /* 0x0000000000037202 */ /* 0x000fe20000000f00 */
[----:B------:R-:W-:Y:S01]  /*8f40*/  FADD.FTZ R231, R231, R222 ;  /* 0x000000dee7e77221 */ /* 0x000fe20000010000 */
[----:B------:R-:W-:Y:S01]  /*8f50*/  FADD.FTZ R168, R169, R168 ;  /* 0x000000a8a9a87221 */ /* 0x000fe20000010000 */
[----:B------:R-:W-:Y:S02]  /*8f60*/  MOV R132, R2 ;  /* 0x0000000200847202 */ /* 0x000fe40000000f00 */
[----:B------:R-:W-:Y:S01]  /*8f70*/  FADD.FTZ R152, R152, R231 ;  /* 0x000000e798987221 */ /* 0x000fe20000010000 */
[----:B-1----:R-:W-:Y:S01]  /*8f80*/  HMMA.16816.F32 R84, R96, R136, R84 ;  /* 0x000000886054723c */ /* 0x002fe20000001854 */
[----:B------:R-:W-:-:S02]  /*8f90*/  FADD.FTZ R167, R167, R168 ;  /* 0x000000a8a7a77221 */ /* 0x000fc40000010000 */
[----:B------:R-:W-:Y:S02]  /*8fa0*/  FADD.FTZ R153, R153, R152 ;  /* 0x0000009899997221 */ /* 0x000fe40000010000 */
[----:B------:R-:W-:Y:S01]  /*8fb0*/  FADD.FTZ R215, R166, R167 ;  /* 0x000000a7a6d77221 */ /* 0x000fe20000010000 */
[----:B------:R-:W-:Y:S01]  /*8fc0*/  HMMA.16816.F32 R88, R96, R138, R88 ;  /* 0x0000008a6058723c */ /* 0x000fe20000001858 */
[----:B------:R-:W-:-:S04]  /*8fd0*/  FADD.FTZ R154, R154, R153 ;  /* 0x000000999a9a7221 */ /* 0x000fc80000010000 */
[----:B------:R-:W-:Y:S01]  /*8fe0*/  FADD.FTZ R219, R155, R154 ;  /* 0x0000009a9bdb7221 */ /* 0x000fe20000010000 */
[C---:B--2---:R-:W-:Y:S06]  /*8ff0*/  HMMA.16816.F32 R92, R96.reuse, R16, R92 ;  /* 0x00000010605c723c */ /* 0x044fec000000185c */
[----:B------:R-:W-:Y:S01]  /*9000*/  HMMA.16816.F32 R96, R96, R18, R4 ;  /* 0x000000126060723c */ /* 0x000fe20000001804 */
[----:B------:R-:W-:-:S08]  /*9010*/  NOP ;  /* 0x0000000000007918 */ /* 0x000fd00000000000 */
[----:B------:R-:W-:-:S15]  /*9020*/  @!P0 BRA `(.L_x_396) ;  /* 0x0000003000ac8947 */ /* 0x000fde0003800000 */
[----:B------:R-:W-:Y:S01]  /*9030*/  UIADD3 UR17, UR18, -0x3, URZ ;  /* 0xfffffffd12117890 */ /* 0x000fe2000fffe03f */
[----:B------:R-:W1:Y:S01]  /*9040*/  @!P4 LDC.64 R14, c[0x0][0x220] ;  /* 0x00008800ff0ecb82 */ /* 0x000e620000000a00 */
[----:B------:R-:W-:-:S04]  /*9050*/  DEPBAR.LE SB0, 0x0 ;  /* 0x000080000000791a */ /* 0x000fc80000000000 */
[----:B------:R-:W-:-:S03]  /*9060*/  USHF.R.S32.HI UR4, URZ, 0x1f, UR17 ;  /* 0x0000001f3f047899 */ /* 0x000fc60008011411 */
[----:B------:R-:W-:Y:S01]  /*9070*/  BAR.SYNC.DEFER_BLOCKING 0x0 ;  /* 0x0000000000007b1d */ /* 0x000fe20000010000 */
[----:B------:R-:W-:Y:S02]  /*9080*/  UIMAD.WIDE.U32 UR6, UR17, UR8, URZ ;  /* 0x00000008110672a5 */ /* 0x000fe4000f8e003f */
[----:B------:R-:W-:Y:S02]  /*9090*/  UIMAD UR4, UR4, UR8, URZ ;  /* 0x00000008040472a4 */ /* 0x000fe4000f8e023f */
[----:B------:R-:W-:-:S03]  /*90a0*/  UISETP.GT.AND UP0, UPT, UR17, UR12, UPT ;  /* 0x0000000c1100728c */ /* 0x000fc6000bf04270 */
[----:B------:R-:W2:Y:S01]  /*90b0*/  @!P3 LDC.64 R12, c[0x0][0x220] ;  /* 0x00008800ff0cbb82 */ /* 0x000ea20000000a00 */
[----:B------:R-:W-:Y:S01]  /*90c0*/  UIMAD UR4, UR17, UR9, UR4 ;  /* 0x00000009110472a4 */ /* 0x000fe2000f8e0204 */
[----:B------:R-:W-:Y:S02]  /*90d0*/  IMAD.U32 R18, RZ, RZ, UR6 ;  /* 0x00000006ff127e24 */ /* 0x000fe4000f8e00ff */
[----:B------:R-:W-:Y:S01]  /*90e0*/  IMAD.U32 R19, RZ, RZ, UR7 ;  /* 0x00000007ff137e24 */ /* 0x000fe2000f8e00ff */
[----:B------:R-:W-:Y:S02]  /*90f0*/  UIADD3 UR4, UR7, UR4, URZ ;  /* 0x0000000407047290 */ /* 0x000fe4000fffe03f */
[----:B------:R-:W-:Y:S01]  /*9100*/  LEA R16, P0, R18, R144, 0x6 ;  /* 0x0000009012107211 */ /* 0x000fe200078030ff */
[----:B------:R-:W3:Y:S03]  /*9110*/  @!P2 LDC.64 R10, c[0x0][0x220] ;  /* 0x00008800ff0aab82 */ /* 0x000ee60000000a00 */
[----:B------:R-:W-:-:S05]  /*9120*/  IMAD.U32 R3, RZ, RZ, UR4 ;  /* 0x00000004ff037e24 */ /* 0x000fca000f8e00ff */
[----:B------:R-:W4:Y:S01]  /*9130*/  @!P4 LDC.64 R8, c[0x0][0x220] ;  /* 0x00008800ff08cb82 */ /* 0x000f220000000a00 */
[----:B------:R-:W-:Y:S01]  /*9140*/  LEA.HI.X R3, R18, R147, R3, 0x6, P0 ;  /* 0x0000009312037211 */ /* 0x000fe200000f3403 */
[----:B------:R-:W-:Y:S01]  /*9150*/  @P4 STS.128 [R205+0x12000], RZ ;  /* 0x012000ffcd004388 */ /* 0x000fe20000000c00 */
[C---:B-1----:R-:W-:Y:S02]  /*9160*/  @!P4 LEA R18, P0, R16.reuse, R14, 0x1 ;  /* 0x0000000e1012c211 */ /* 0x042fe400078008ff */
[C---:B------:R-:W-:Y:S02]  /*9170*/  IADD3 R14, P6, R16.reuse, UR31, RZ ;  /* 0x0000001f100e7c10 */ /* 0x040fe4000ffde0ff */
[C---:B------:R-:W-:Y:S01]  /*9180*/  @!P4 LEA.HI.X R19, R16.reuse, R15, R3, 0x1, P0 ;  /* 0x0000000f1013c211 */ /* 0x040fe200000f0c03 */
[----:B------:R-:W1:Y:S01]  /*9190*/  @!P3 LDC.64 R6, c[0x0][0x220] ;  /* 0x00008800ff06bb82 */ /* 0x000e620000000a00 */
[----:B--2---:R-:W-:-:S03]  /*91a0*/  @!P3 LEA R12, P1, R16, R12, 0x1 ;  /* 0x0000000c100cb211 */ /* 0x004fc600078208ff */
[----:B------:R-:W-:Y:S01]  /*91b0*/  @!PT LDS RZ, [RZ] ;  /* 0x00000000fffff984 */ /* 0x000fe20000000800 */
[----:B------:R-:W-:Y:S01]  /*91c0*/  @!PT LDS RZ, [RZ] ;  /* 0x00000000fffff984 */ /* 0x000fe20000000800 */
[----:B------:R-:W-:Y:S01]  /*91d0*/  @!PT LDS RZ, [RZ] ;  /* 0x00000000fffff984 */ /* 0x000fe20000000800 */
[----:B------:R2:W-:Y:S01]  /*91e0*/  @!P4 LDGSTS.E.BYPASS.LTC128B.128 [R205+0x12000], desc[UR22][R18.64] ;  /* 0x1200000012cdcfae */ /* 0x0005e2000b901d56 */
[----:B------:R-:W-:-:S03]  /*91f0*/  @!P3 LEA.HI.X R13, R16, R13, R3, 0x1, P1 ;  /* 0x0000000d100db211 */ /* 0x000fc600008f0c03 */
[----:B------:R-:W5:Y:S01]  /*9200*/  @!P2 LDC.64 R4, c[0x0][0x220] ;  /* 0x00008800ff04ab82 */ /* 0x000f620000000a00 */
[C---:B---3--:R-:W-:Y:S01]  /*9210*/  @!P2 LEA R10, P0, R16.reuse, R10, 0x1 ;  /* 0x0000000a100aa211 */ /* 0x048fe200078008ff */
[----:B------:R-:W-:Y:S03]  /*9220*/  @P3 STS.128 [R205+0x14000], RZ ;  /* 0x014000ffcd003388 */ /* 0x000fe60000000c00 */
[----:B------:R-:W-:Y:S01]  /*9230*/  @!P2 LEA.HI.X R11, R16, R11, R3, 0x1, P0 ;  /* 0x0000000b100ba211 */ /* 0x000fe200000f0c03 */
[----:B------:R-:W-:Y:S01]  /*9240*/  @!PT LDS RZ, [RZ] ;  /* 0x00000000fffff984 */ /* 0x000fe20000000800 */
[----:B------:R-:W-:Y:S01]  /*9250*/  @!PT LDS RZ, [RZ] ;  /* 0x00000000fffff984 */ /* 0x000fe20000000800 */
[----:B------:R-:W-:Y:S01]  /*9260*/  @!PT LDS RZ, [RZ] ;  /* 0x00000000fffff984 */ /* 0x000fe20000000800 */
[----:B------:R3:W-:Y:S01]  /*9270*/  @!P3 LDGSTS.E.BYPASS.LTC128B.128 [R205+0x14000], desc[UR22][R12.64+0x80] ;  /* 0x140000800ccdbfae */ /* 0x0007e2000b901d56 */
[----:B------:R-:W-:Y:S02]  /*9280*/  IADD3.X R3, R3, UR16, RZ, P6, !PT ;  /* 0x0000001003037c10 */ /* 0x000fe4000b7fe4ff */
[C---:B----4-:R-:W-:Y:S01]  /*9290*/  @!P4 LEA R8, P5, R14.reuse, R8, 0x1 ;  /* 0x000000080e08c211 */ /* 0x050fe200078a08ff */
[----:B------:R-:W-:Y:S03]  /*92a0*/  @P2 STS.128 [R205+0x16000], RZ ;  /* 0x016000ffcd002388 */ /* 0x000fe60000000c00 */
[C---:B------:R-:W-:Y:S01]  /*92b0*/  @!P4 LEA.HI.X R9, R14.reuse, R9, R3, 0x1, P5 ;  /* 0x000000090e09c211 */ /* 0x040fe200028f0c03 */
[----:B------:R-:W-:Y:S01]  /*92c0*/  @!PT LDS RZ, [RZ] ;  /* 0x00000000fffff984 */ /* 0x000fe20000000800 */
[----:B------:R-:W-:Y:S01]  /*92d0*/  @!PT LDS RZ, [RZ] ;  /* 0x00000000fffff984 */ /* 0x000fe20000000800 */
[----:B------:R-:W-:Y:S01]  /*92e0*/  @!PT LDS RZ, [RZ] ;  /* 0x00000000fffff984 */ /* 0x000fe20000000800 */
[----:B------:R-:W-:Y:S01]  /*92f0*/  @!P2 LDGSTS.E.BYPASS.LTC128B.128 [R205+0x16000], desc[UR22][R10.64+0x100] ;  /* 0x160001000acdafae */ /* 0x000fe2000b901d56 */
[----:B-1----:R-:W-:-:S03]  /*9300*/  @!P3 LEA R28, P1, R14, R6, 0x1 ;  /* 0x000000060e1cb211 */ /* 0x002fc600078208ff */
[----:B------:R-:W-:Y:S01]  /*9310*/  @P4 STS.128 [R205+0x13000], RZ ;  /* 0x013000ffcd004388 */ /* 0x000fe20000000c00 */
[----:B------:R-:W-:-:S03]  /*9320*/  @!P3 LEA.HI.X R29, R14, R7, R3, 0x1, P1 ;  /* 0x000000070e1db211 */ /* 0x000fc600008f0c03 */
[----:B------:R-:W-:Y:S01]  /*9330*/  @!PT LDS RZ, [RZ] ;  /* 0x00000000fffff984 */ /* 0x000fe20000000800 */
[----:B------:R-:W-:Y:S01]  /*9340*/  @!PT LDS RZ, [RZ] ;  /* 0x00000000fffff984 */ /* 0x000fe20000000800 */
[----:B------:R-:W-:Y:S01]  /*9350*/  @!PT LDS RZ, [RZ] ;  /* 0x00000000fffff984 */ /* 0x000fe20000000800 */
[----:B------:R1:W-:Y:S01]  /*9360*/  @!P4 LDGSTS.E.BYPASS.LTC128B.128 [R205+0x13000], desc[UR22][R8.64] ;  /* 0x1300000008cdcfae */ /* 0x0003e2000b901d56 */
[----:B-----5:R-:W-:-:S03]  /*9370*/  @!P2 LEA R30, P0, R14, R4, 0x1 ;  /* 0x000000040e1ea211 */ /* 0x020fc600078008ff */
[----:B------:R-:W-:Y:S01]  /*9380*/  @P3 STS.128 [R205+0x15000], RZ ;  /* 0x015000ffcd003388 */ /* 0x000fe20000000c00 */
[----:B------:R-:W-:-:S03]  /*9390*/  @!P2 LEA.HI.X R31, R14, R5, R3, 0x1, P0 ;  /* 0x000000050e1fa211 */ /* 0x000fc600000f0c03 */
[----:B------:R-:W-:Y:S01]  /*93a0*/  @!PT LDS RZ, [RZ] ;  /* 0x00000000fffff984 */ /* 0x000fe20000000800 */
[----:B------:R-:W-:Y:S01]  /*93b0*/  @!PT LDS RZ, [RZ] ;  /* 0x00000000fffff984 */ /* 0x000fe20000000800 */
[----:B------:R-:W-:Y:S01]  /*93c0*/  @!PT LDS RZ, [RZ] ;  /* 0x00000000fffff984 */ /* 0x000fe20000000800 */
[----:B------:R-:W-:Y:S01]  /*93d0*/  @!P3 LDGSTS.E.BYPASS.LTC128B.128 [R205+0x15000], desc[UR22][R28.64+0x80] ;  /* 0x150000801ccdbfae */ /* 0x000fe2000b901d56 */
[----:B------:R-:W-:-:S03]  /*93e0*/  PLOP3.LUT P0, PT, PT, PT, UP0, 0x80, 0x0 ;  /* 0x000000000000781c */ /* 0x000fc60003f0f008 */
[----:B------:R-:W-:Y:S04]  /*93f0*/  @P2 STS.128 [R205+0x17000], RZ ;  /* 0x017000ffcd002388 */ /* 0x000fe80000000c00 */
[----:B------:R-:W-:Y:S01]  /*9400*/  @!PT LDS RZ, [RZ] ;  /* 0x00000000fffff984 */ /* 0x000fe20000000800 */
[----:B------:R-:W-:Y:S01]  /*9410*/  @!PT LDS RZ, [RZ] ;  /* 0x00000000fffff984 */ /* 0x000fe20000000800 */
[----:B------:R-:W-:Y:S01]  /*9420*/  @!PT LDS RZ, [RZ] ;  /* 0x00000000fffff984 */ /* 0x000fe20000000800 */
[----:B------:R4:W-:Y:S04]  /*9430*/  @!P2 LDGSTS.E.BYPASS.LTC128B.128 [R205+0x17000], desc[UR22][R30.64+0x100] ;  /* 0x170001001ecdafae */ /* 0x0009e8000b901d56 */
[----:B------:R-:W-:Y:S04]  /*9440*/  LDSM.16.M88.4 R24, [R198] ;  /* 0x00000000c618783b */ /* 0x000fe80000000200 */
[----:B------:R-:W5:Y:S04]  /*9450*/  LDSM.16.M88.4 R148, [R197+0xc000] ;  /* 0x00c00000c594783b */ /* 0x000f680000000200 */
[----:B------:R-:W4:Y:S04]  /*9460*/  LDSM.16.M88.4 R136, [R197+0xc800] ;  /* 0x00c80000c588783b */ /* 0x000f280000000200 */
[----:B------:R-:W4:Y:S04]  /*9470*/  LDSM.16.M88.4 R32, [R197+0xd000] ;  /* 0x00d00000c520783b */ /* 0x000f280000000200 */
[----:B------:R-:W4:Y:S04]  /*9480*/  LDSM.16.M88.4 R156, [R197+0xd800] ;  /* 0x00d80000c59c783b */ /* 0x000f280000000200 */
[----:B------:R-:W-:Y:S04]  /*9490*/  LDSM.16.M88.4 R4, [R196] ;  /* 0x00000000c404783b */ /* 0x000fe80000000200 */
[----:B------:R-:W4:Y:S04]  /*94a0*/  LDSM.16.M88.4 R20, [R195] ;  /* 0x00000000c314783b */ /* 0x000f280000000200 */
[----:B--2---:R-:W2:Y:S04]  /*94b0*/  LDSM.16.M88.4 R16, [R187] ;  /* 0x00000000bb10783b */ /* 0x004ea80000000200 */
[----:B---3--:R-:W3:Y:S04]  /*94c0*/  LDSM.16.M88.4 R12, [R186] ;  /* 0x00000000ba0c783b */ /* 0x008ee80000000200 */
[----:B-1----:R-:W1:Y:S04]  /*94d0*/  LDSM.16.M88.4 R8, [R185] ;  /* 0x00000000b908783b */ /* 0x002e680000000200 */
[----:B------:R-:W-:Y:S01]  /*94e0*/  LDSM.16.M88.4 R172, [R191+0xc000] ;  /* 0x00c00000bfac783b */ /* 0x000fe20000000200 */
[C---:B-----5:R-:W-:Y:S03]  /*94f0*/  HMMA.16816.F32 R152, R24.reuse, R148, RZ ;  /* 0x000000941898723c */ /* 0x060fe600000018ff */
[----:B------:R-:W-:Y:S04]  /*9500*/  LDSM.16.M88.4 R168, [R191+0xc800] ;  /* 0x00c80000bfa8783b */ /* 0x000fe80000000200 */
[----:B------:R-:W-:Y:S01]  /*9510*/  LDSM.16.M88.4 R164, [R191+0xd000] ;  /* 0x00d00000bfa4783b */ /* 0x000fe20000000200 */
[C---:B----4-:R-:W-:Y:S03]  /*9520*/  HMMA.16816.F32 R140, R24.reuse, R136, RZ ;  /* 0x00000088188c723c */ /* 0x050fe600000018ff */
[----:B------:R-:W-:Y:S03]  /*9530*/  LDSM.16.M88.4 R160, [R191+0xd800] ;  /* 0x00d80000bfa0783b */ /* 0x000fe60000000200 */
[C---:B------:R-:W-:Y:S01]  /*9540*/  HMMA.16816.F32 R132, R24.reuse, R32, RZ ;  /* 0x000000201884723c */ /* 0x040fe200000018ff */
[----:B------:R-:W0:Y:S05]  /*9550*/  LDGDEPBAR ;  /* 0x00000000000079af */ /* 0x000e2a0000000000 */
[C---:B------:R-:W-:Y:S06]  /*9560*/  HMMA.16816.F32 R148, R24.reuse, R150, RZ ;  /* 0x000000961894723c */ /* 0x040fec00000018ff */
[C---:B------:R-:W-:Y:S06]  /*9570*/  HMMA.16816.F32 R136, R24.reuse, R138, RZ ;  /* 0x0000008a1888723c */ /* 0x040fec00000018ff */
[C---:B------:R-:W-:Y:S06]  /*9580*/  HMMA.16816.F32 R32, R24.reuse, R34, RZ ;  /* 0x000000221820723c */ /* 0x040fec00000018ff */
[C---:B------:R-:W-:Y:S06]  /*9590*/  HMMA.16816.F32 R28, R24.reuse, R156, RZ ;  /* 0x0000009c181c723c */ /* 0x040fec00000018ff */
[----:B------:R-:W-:Y:S01]  /*95a0*/  HMMA.16816.F32 R24, R24, R158, RZ ;  /* 0x0000009e1818723c */ /* 0x000fe200000018ff */
[----:B------:R-:W4:Y:S05]  /*95b0*/  LDSM.16.M88.4 R156, [R194] ;  /* 0x00000000c29c783b */ /* 0x000f2a0000000200 */
[C---:B------:R-:W-:Y:S06]  /*95c0*/  HMMA.16816.F32 R152, R4.reuse, R20, R152 ;  /* 0x000000140498723c */ /* 0x040fec0000001898 */
[C---:B------:R-:W-:Y:S01]  /*95d0*/  HMMA.16816.F32 R148, R4.reuse, R22, R148 ;  /* 0x000000160494723c */ /* 0x040fe20000001894 */
[----:B------:R-:W-:Y:S05]  /*95e0*/  LDSM.16.M88.4 R20, [R184] ;  /* 0x00000000b814783b */ /* 0x000fea0000000200 */
[C---:B--2---:R-:W-:Y:S06]  /*95f0*/  HMMA.16816.F32 R140, R4.reuse, R16, R140 ;  /* 0x00000010048c723c */ /* 0x044fec000000188c */
[C---:B------:R-:W-:Y:S01]  /*9600*/  HMMA.16816.F32 R136, R4.reuse, R18, R136 ;  /* 0x000000120488723c */ /* 0x040fe20000001888 */
[----:B------:R-:W-:Y:S05]  /*9610*/  LDSM.16.M88.4 R16, [R184+0x800] ;  /* 0x00080000b810783b */ /* 0x000fea0000000200 */
[C---:B---3--:R-:W-:Y:S06]  /*9620*/  HMMA.16816.F32 R132, R4.reuse, R12, R132 ;  /* 0x0000000c0484723c */ /* 0x048fec0000001884 */
[C---:B------:R-:W-:Y:S01]  /*9630*/  HMMA.16816.F32 R32, R4.reuse, R14, R32 ;  /* 0x0000000e0420723c */ /* 0x040fe20000001820 */
[----:B------:R-:W-:Y:S05]  /*9640*/  LDSM.16.M88.4 R12, [R184+0x1000] ;  /* 0x00100000b80c783b */ /* 0x000fea0000000200 */
[C---:B-1----:R-:W-:Y:S06]  /*9650*/  HMMA.16816.F32 R28, R4.reuse, R8, R28 ;  /* 0x00000008041c723c */ /* 0x042fec000000181c */
[----:B------:R-:W-:Y:S01]  /*9660*/  HMMA.16816.F32 R24, R4, R10, R24 ;  /* 0x0000000a0418723c */ /* 0x000fe20000001818 */
[----:B------:R-:W1:Y:S04]  /*9670*/  LDSM.16.M88.4 R4, [R193] ;  /* 0x00000000c104783b */ /* 0x000e680000000200 */
[----:B------:R-:W2:Y:S01]  /*9680*/  LDSM.16.M88.4 R8, [R184+0x1800] ;  /* 0x00180000b808783b */ /* 0x000ea20000000200 */
[C---:B----4-:R-:W-:Y:S06]  /*9690*/  HMMA.16816.F32 R152, R156.reuse, R172, R152 ;  /* 0x000000ac9c98723c */ /* 0x050fec0000001898 */
        /* <DEDUP_REMOVED lines=10> */
[----:B------:R-:W3:Y:S04]  /*9740*/  LDSM.16.M88.4 R156, [R198+0x4000] ;  /* 0x00400000c69c783b */ /* 0x000ee80000000200 */
[----:B------:R-:W4:Y:S01]  /*9750*/  LDSM.16.M88.4 R160, [R197+0xf800] ;  /* 0x00f80000c5a0783b */ /* 0x000f220000000200 */
[C---:B-1----:R-:W-:Y:S06]  /*9760*/  HMMA.16816.F32 R152, R4.reuse, R20, R152 ;  /* 0x000000140498723c */ /* 0x042fec0000001898 */
[C---:B------:R-:W-:Y:S01]  /*9770*/  HMMA.16816.F32 R148, R4.reuse, R22, R148 ;  /* 0x000000160494723c */ /* 0x040fe20000001894 */
[----:B------:R-:W-:Y:S05]  /*9780*/  LDSM.16.M88.4 R20, [R183] ;  /* 0x00000000b714783b */ /* 0x000fea0000000200 */
[C---:B------:R-:W-:Y:S06]  /*9790*/  HMMA.16816.F32 R140, R4.reuse, R16, R140 ;  /* 0x00000010048c723c */ /* 0x040fec000000188c */
[C---:B------:R-:W-:Y:S01]  /*97a0*/  HMMA.16816.F32 R136, R4.reuse, R18, R136 ;  /* 0x000000120488723c */ /* 0x040fe20000001888 */
[----:B------:R-:W-:Y:S05]  /*97b0*/  LDSM.16.M88.4 R16, [R182] ;  /* 0x00000000b610783b */ /* 0x000fea0000000200 */
[C---:B------:R-:W-:Y:S06]  /*97c0*/  HMMA.16816.F32 R132, R4.reuse, R12, R132 ;  /* 0x0000000c0484723c */ /* 0x040fec0000001884 */
[C---:B------:R-:W-:Y:S01]  /*97d0*/  HMMA.16816.F32 R32, R4.reuse, R14, R32 ;  /* 0x0000000e0420723c */ /* 0x040fe20000001820 */
[----:B------:R-:W-:Y:S05]  /*97e0*/  LDSM.16.M88.4 R12, [R181] ;  /* 0x00000000b50c783b */ /* 0x000fea0000000200 */
[C---:B--2---:R-:W-:Y:S06]  /*97f0*/  HMMA.16816.F32 R28, R4.reuse, R8, R28 ;  /* 0x00000008041c723c */ /* 0x044fec000000181c */
[----:B------:R-:W-:Y:S01]  /*9800*/  HMMA.16816.F32 R24, R4, R10, R24 ;  /* 0x0000000a0418723c */ /* 0x000fe20000001818 */
[----:B------:R-:W1:Y:S04]  /*9810*/  LDSM.16.M88.4 R4, [R196+0x4000] ;  /* 0x00400000c404783b */ /* 0x000e680000000200 */
[----:B------:R-:W2:Y:S01]  /*9820*/  LDSM.16.M88.4 R8, [R180] ;  /* 0x00000000b408783b */ /* 0x000ea20000000200 */
[C---:B---3--:R-:W-:Y:S06]  /*9830*/  HMMA.16816.F32 R152, R156.reuse, R172, R152 ;  /* 0x000000ac9c98723c */ /* 0x048fec0000001898 */
        /* <DEDUP_REMOVED lines=8> */
[C---:B----4-:R-:W-:Y:S06]  /*98c0*/  HMMA.16816.F32 R28, R156.reuse, R160, R28 ;  /* 0x000000a09c1c723c */ /* 0x050fec000000181c */
[----:B------:R-:W-:Y:S01]  /*98d0*/  HMMA.16816.F32 R24, R156, R162, R24 ;  /* 0x000000a29c18723c */ /* 0x000fe20000001818 */
[----:B------:R-:W3:Y:S04]  /*98e0*/  LDSM.16.M88.4 R156, [R194+0x4000] ;  /* 0x00400000c29c783b */ /* 0x000ee80000000200 */
[----:B------:R-:W4:Y:S01]  /*98f0*/  LDSM.16.M88.4 R160, [R191+0xf800] ;  /* 0x00f80000bfa0783b */ /* 0x000f220000000200 */
[C---:B-1----:R-:W-:Y:S06]  /*9900*/  HMMA.16816.F32 R152, R4.reuse, R20, R152 ;  /* 0x000000140498723c */ /* 0x042fec0000001898 */
        /* <DEDUP_REMOVED lines=10> */
[----:B------:R-:W1:Y:S04]  /*99b0*/  LDSM.16.M88.4 R4, [R193+0x4000] ;  /* 0x00400000c104783b */ /* 0x000e680000000200 */
[----:B------:R-:W2:Y:S01]  /*99c0*/  LDSM.16.M88.4 R8, [R184+0x3800] ;  /* 0x00380000b808783b */ /* 0x000ea20000000200 */
        /* <DEDUP_REMOVED lines=31> */
[----:B------:R-:W3:Y:S05]  /*9bc0*/  LDSM.16.M88.4 R168, [R191+0x10000] ;  /* 0x01000000bfa8783b */ /* 0x000eea0000000200 */
[C---:B------:R-:W-:Y:S06]  /*9bd0*/  HMMA.16816.F32 R132, R156.reuse, R164, R132 ;  /* 0x000000a49c84723c */ /* 0x040fec0000001884 */
[C---:B------:R-:W-:Y:S01]  /*9be0*/  HMMA.16816.F32 R32, R156.reuse, R166, R32 ;  /* 0x000000a69c20723c */ /* 0x040fe20000001820 */
[----:B------:R-:W5:Y:S05]  /*9bf0*/  LDSM.16.M88.4 R164, [R191+0x10800] ;  /* 0x01080000bfa4783b */ /* 0x000f6a0000000200 */
[C---:B----4-:R-:W-:Y:S06]  /*9c00*/  HMMA.16816.F32 R28, R156.reuse, R160, R28 ;  /* 0x000000a09c1c723c */ /* 0x050fec000000181c */
[----:B------:R-:W-:Y:S01]  /*9c10*/  HMMA.16816.F32 R24, R156, R162, R24 ;  /* 0x000000a29c18723c */ /* 0x000fe20000001818 */
[----:B------:R-:W4:Y:S04]  /*9c20*/  LDSM.16.M88.4 R160, [R191+0x11000] ;  /* 0x01100000bfa0783b */ /* 0x000f280000000200 */
[----:B------:R-:W4:Y:S01]  /*9c30*/  LDSM.16.M88.4 R156, [R191+0x11800] ;  /* 0x01180000bf9c783b */ /* 0x000f220000000200 */
[C---:B-1----:R-:W-:Y:S06]  /*9c40*/  HMMA.16816.F32 R152, R4.reuse, R20, R152 ;  /* 0x000000140498723c */ /* 0x042fec0000001898 */
[C---:B------:R-:W-:Y:S01]  /*9c50*/  HMMA.16816.F32 R148, R4.reuse, R22, R148 ;  /* 0x000000160494723c */ /* 0x040fe20000001894 */
[----:B------:R-:W-:Y:S05]  /*9c60*/  LDSM.16.M88.4 R20, [R193+0x8000] ;  /* 0x00800000c114783b */ /* 0x000fea0000000200 */
        /* <DEDUP_REMOVED lines=9> */
[----:B------:R-:W2:Y:S01]  /*9d00*/  LDSM.16.M88.4 R4, [R184+0x5800] ;  /* 0x00580000b804783b */ /* 0x000ea20000000200 */
[----:B---3--:R-:W-:Y:S01]  /*9d10*/  HMMA.16816.F32 R152, R172, R168, R152 ;  /* 0x000000a8ac98723c */ /* 0x008fe20000001898 */
[----:B------:R-:W-:-:S05]  /*9d20*/  DEPBAR.LE SB0, 0x0 ;  /* 0x000080000000791a */ /* 0x000fca0000000000 */
[C---:B------:R-:W-:Y:S06]  /*9d30*/  HMMA.16816.F32 R148, R172.reuse, R170, R148 ;  /* 0x000000aaac94723c */ /* 0x040fec0000001894 */
[C---:B-----5:R-:W-:Y:S06]  /*9d40*/  HMMA.16816.F32 R140, R172.reuse, R164, R140 ;  /* 0x000000a4ac8c723c */ /* 0x060fec000000188c */
[C---:B------:R-:W-:Y:S06]  /*9d50*/  HMMA.16816.F32 R136, R172.reuse, R166, R136 ;  /* 0x000000a6ac88723c */ /* 0x040fec0000001888 */
[C---:B----4-:R-:W-:Y:S06]  /*9d60*/  HMMA.16816.F32 R132, R172.reuse, R160, R132 ;  /* 0x000000a0ac84723c */ /* 0x050fec0000001884 */
[C---:B------:R-:W-:Y:S06]  /*9d70*/  HMMA.16816.F32 R32, R172.reuse, R162, R32 ;  /* 0x000000a2ac20723c */ /* 0x040fec0000001820 */
[C---:B------:R-:W-:Y:S06]  /*9d80*/  HMMA.16816.F32 R28, R172.reuse, R156, R28 ;  /* 0x0000009cac1c723c */ /* 0x040fec000000181c */
[----:B------:R-:W-:Y:S06]  /*9d90*/  HMMA.16816.F32 R24, R172, R158, R24 ;  /* 0x0000009eac18723c */ /* 0x000fec0000001818 */
[C---:B-1----:R-:W-:Y:S06]  /*9da0*/  HMMA.16816.F32 R152, R20.reuse, R16, R152 ;  /* 0x000000101498723c */ /* 0x042fec0000001898 */
[C---:B------:R-:W-:Y:S06]  /*9db0*/  HMMA.16816.F32 R148, R20.reuse, R18, R148 ;  /* 0x000000121494723c */ /* 0x040fec0000001894 */
[C---:B------:R-:W-:Y:S06]  /*9dc0*/  HMMA.16816.F32 R140, R20.reuse, R12, R140 ;  /* 0x0000000c148c723c */ /* 0x040fec000000188c */
[C---:B------:R-:W-:Y:S06]  /*9dd0*/  HMMA.16816.F32 R136, R20.reuse, R14, R136 ;  /* 0x0000000e1488723c */ /* 0x040fec0000001888 */
[C---:B--2---:R-:W-:Y:S06]  /*9de0*/  HMMA.16816.F32 R132, R20.reuse, R8, R132 ;  /* 0x000000081484723c */ /* 0x044fec0000001884 */
[C---:B------:R-:W-:Y:S06]  /*9df0*/  HMMA.16816.F32 R32, R20.reuse, R10, R32 ;  /* 0x0000000a1420723c */ /* 0x040fec0000001820 */
[C---:B------:R-:W-:Y:S06]  /*9e00*/  HMMA.16816.F32 R28, R20.reuse, R4, R28 ;  /* 0x00000004141c723c */ /* 0x040fec000000181c */
[----:B------:R-:W-:Y:S01]  /*9e10*/  HMMA.16816.F32 R24, R20, R6, R24 ;  /* 0x000000061418723c */ /* 0x000fe20000001818 */
[----:B------:R-:W-:Y:S06]  /*9e20*/  BAR.SYNC.DEFER_BLOCKING 0x0 ;  /* 0x0000000000007b1d */ /* 0x000fec0000010000 */
[----:B------:R-:W-:-:S02]  /*9e30*/  NOP ;  /* 0x0000000000007918 */ /* 0x000fc40000000000 */
[----:B------:R-:W-:-:S15]  /*9e40*/  @!P0 BRA `(.L_x_400) ;  /* 0x0000000400048947 */ /* 0x000fde0003800000 */
        /* <DEDUP_REMOVED lines=17> */
[----:B------:R-:W-:Y:S02]  /*9f60*/  LEA.HI.X R14, R3, R209, R14, 0x6, P0 ;  /* 0x000000d1030e7211 */ /* 0x000fe400000f340e */
[C---:B------:R-:W-:Y:S02]  /*9f70*/  IADD3 R3, P6, R15.reuse, UR26, RZ ;  /* 0x0000001a0f037c10 */ /* 0x040fe4000ffde0ff */
[C---:B------:R-:W-:Y:S01]  /*9f80*/  @!P4 LEA.HI.X R13, R15.reuse, R13, R14, 0x1, P1 ;  /* 0x0000000d0f0dc211 */ /* 0x040fe200008f0c0e */
[----:B------:R-:W1:Y:S01]  /*9f90*/  @!P4 LDC.64 R6, c[0x0][0x218] ;  /* 0x00008600ff06cb82 */ /* 0x000e620000000a00 */
[----:B---3--:R-:W-:-:S03]  /*9fa0*/  @!P3 LEA R10, P0, R15, R10, 0x1 ;  /* 0x0000000a0f0ab211 */ /* 0x008fc600078008ff */
[----:B------:R-:W-:Y:S01]  /*9fb0*/  @!PT LDS RZ, [RZ] ;  /* 0x00000000fffff984 */ /* 0x000fe20000000800 */
[----:B------:R-:W-:Y:S01]  /*9fc0*/  @!PT LDS RZ, [RZ] ;  /* 0x00000000fffff984 */ /* 0x000fe20000000800 */
[----:B------:R-:W-:Y:S01]  /*9fd0*/  @!PT LDS RZ, [RZ] ;  /* 0x00000000fffff984 */ /* 0x000fe20000000800 */
[----:B------:R2:W-:Y:S01]  /*9fe0*/  @!P4 LDGSTS.E.BYPASS.LTC128B.128 [R205+0xc000], desc[UR22][R12.64] ;  /* 0x0c0000000ccdcfae */ /* 0x0005e2000b901d56 */
[C-C-:B------:R-:W-:Y:S02]  /*9ff0*/  @!P3 LEA.HI.X R11, R15.reuse, R11, R14.reuse, 0x1, P0 ;  /* 0x0000000b0f0bb211 */ /* 0x140fe400000f0c0e */
[C---:B----4-:R-:W-:Y:S01]  /*a000*/  @!P2 LEA R8, P1, R15.reuse, R8, 0x1 ;  /* 0x000000080f08a211 */ /* 0x050fe200078208ff */
[----:B------:R2:W-:Y:S03]  /*a010*/  @P3 STS.128 [R205+0xe000], RZ ;  /* 0x00e000ffcd003388 */ /* 0x0005e60000000c00 */
[----:B------:R-:W-:Y:S01]  /*a020*/  @!P2 LEA.HI.X R9, R15, R9, R14, 0x1, P1 ;  /* 0x000000090f09a211 */ /* 0x000fe200008f0c0e */
[----:B------:R-:W-:Y:S01]  /*a030*/  @!PT LDS RZ, [RZ] ;  /* 0x00000000fffff984 */ /* 0x000fe20000000800 */
[----:B------:R-:W-:Y:S01]  /*a040*/  @!PT LDS RZ, [RZ] ;  /* 0x00000000fffff984 */ /* 0x000fe20000000800 */
[----:B------:R-:W-:Y:S01]  /*a050*/  @!PT LDS RZ, [RZ] ;  /* 0x00000000fffff984 */ /* 0x000fe20000000800 */
[----:B------:R2:W-:Y:S01]  /*a060*/  @!P3 LDGSTS.E.BYPASS.LTC128B.128 [R205+0xe000], desc[UR22][R10.64+0x80] ;  /* 0x0e0000800acdbfae */ /* 0x0005e2000b901d56 */
[----:B-----5:R-:W-:-:S03]  /*a070*/  @!P3 LEA R16, P0, R3, R4, 0x1 ;  /* 0x000000040310b211 */ /* 0x020fc600078008ff */
[----:B------:R2:W-:Y:S01]  /*a080*/  @P2 STS.128 [R205+0x10000], RZ ;  /* 0x010000ffcd002388 */ /* 0x0005e20000000c00 */
[----:B------:R-:W-:-:S03]  /*a090*/  IADD3.X R4, R14, UR25, RZ, P6, !PT ;  /* 0x000000190e047c10 */ /* 0x000fc6000b7fe4ff */
[----:B------:R-:W-:Y:S01]  /*a0a0*/  @!PT LDS RZ, [RZ] ;  /* 0x00000000fffff984 */ /* 0x000fe20000000800 */
[----:B------:R-:W-:Y:S01]  /*a0b0*/  @!PT LDS RZ, [RZ] ;  /* 0x00000000fffff984 */ /* 0x000fe20000000800 */
[----:B------:R-:W-:Y:S01]  /*a0c0*/  @!PT LDS RZ, [RZ] ;  /* 0x00000000fffff984 */ /* 0x000fe20000000800 */
[----:B------:R2:W-:Y:S01]  /*a0d0*/  @!P2 LDGSTS.E.BYPASS.LTC128B.128 [R205+0x10000], desc[UR22][R8.64+0x100] ;  /* 0x1000010008cdafae */ /* 0x0005e2000b901d56 */
[C-C-:B------:R-:W-:Y:S02]  /*a0e0*/  @!P3 LEA.HI.X R17, R3.reuse, R5, R4.reuse, 0x1, P0 ;  /* 0x000000050311b211 */ /* 0x140fe400000f0c04 */
[C---:B-1----:R-:W-:Y:S01]  /*a0f0*/  @!P4 LEA R6, P5, R3.reuse, R6, 0x1 ;  /* 0x000000060306c211 */ /* 0x042fe200078a08ff */
[----:B------:R2:W-:Y:S03]  /*a100*/  @P4 STS.128 [R205+0xd000], RZ ;  /* 0x00d000ffcd004388 */ /* 0x0005e60000000c00 */
[----:B------:R-:W-:-:S05]  /*a110*/  @!P4 LEA.HI.X R7, R3, R7, R4, 0x1, P5 ;  /* 0x000000070307c211 */ /* 0x000fca00028f0c04 */
        /* <DEDUP_REMOVED lines=18> */
.L_x_402:
[----:B------:R-:W-:Y:S05]  /*a240*/  BSYNC B0 ;  /* 0x0000000000007941 */ /* 0x000fea0003800000 */
.L_x_401:
[----:B------:R-:W0:Y:S02]  /*a250*/  LDGDEPBAR ;  /* 0x00000000000079af */ /* 0x000e240000000000 */
.L_x_400:
[----:B--2---:R-:W-:Y:S01]  /*a260*/  MOV R9, UR17 ;  /* 0x0000001100097c02 */ /* 0x004fe20008000f00 */
[----:B------:R-:W-:Y:S03]  /*a270*/  LDSM.16.MT88.4 R16, [R189+0x12000] ;  /* 0x01200000bd10783b */ /* 0x000fe60000004200 */
[----:B------:R-:W-:-:S04]  /*a280*/  LEA R9, R9, R214, 0x6 ;  /* 0x000000d609097211 */ /* 0x000fc800078e30ff */
[C---:B------:R-:W-:Y:S02]  /*a290*/  IADD3 R4, R9.reuse, 0x1, RZ ;  /* 0x0000000109047810 */ /* 0x040fe40007ffe0ff */
[C---:B------:R-:W-:Y:S02]  /*a2a0*/  IADD3 R3, R9.reuse, 0x8, RZ ;  /* 0x0000000809037810 */ /* 0x040fe40007ffe0ff */
[C---:B------:R-:W-:Y:S02]  /*a2b0*/  ISETP.GE.AND P1, PT, R4.reuse, R212, PT ;  /* 0x000000d40400720c */ /* 0x040fe40003f26270 */
[----:B------:R-:W-:Y:S02]  /*a2c0*/  ISETP.GE.AND P4, PT, R4, R210, PT ;  /* 0x000000d20400720c */ /* 0x000fe40003f86270 */
[C---:B------:R-:W-:Y:S02]  /*a2d0*/  ISETP.GE.AND P2, PT, R9.reuse, R212, PT ;  /* 0x000000d40900720c */ /* 0x040fe40003f46270 */
[----:B------:R-:W-:-:S02]  /*a2e0*/  ISETP.GE.AND P5, PT, R9, R210, PT ;  /* 0x000000d20900720c */ /* 0x000fc40003fa6270 */
[C---:B------:R-:W-:Y:S02]  /*a2f0*/  ISETP.GE.AND P0, PT, R3.reuse, R212, PT ;  /* 0x000000d40300720c */ /* 0x040fe40003f06270 */
[----:B------:R-:W-:Y:S02]  /*a300*/  ISETP.GE.AND P3, PT, R3, R210, PT ;  /* 0x000000d20300720c */ /* 0x000fe40003f66270 */
[C---:B------:R-:W-:Y:S02]  /*a310*/  ISETP.LT.OR P1, PT, R4.reuse, R213, P1 ;  /* 0x000000d50400720c */ /* 0x040fe40000f21670 */
[----:B------:R-:W-:Y:S02]  /*a320*/  ISETP.LT.OR P4, PT, R4, R211, P4 ;  /* 0x000000d30400720c */ /* 0x000fe40002781670 */
[C---:B------:R-:W-:Y:S02]  /*a330*/  ISETP.LT.OR P2, PT, R9.reuse, R213, P2 ;  /* 0x000000d50900720c */ /* 0x040fe40001741670 */
[----:B------:R-:W-:-:S02]  /*a340*/  ISETP.LT.OR P5, PT, R9, R211, P5 ;  /* 0x000000d30900720c */ /* 0x000fc40002fa1670 */
[C---:B------:R-:W-:Y:S02]  /*a350*/  IADD3 R4, R9.reuse, 0x10, RZ ;  /* 0x0000001009047810 */ /* 0x040fe40007ffe0ff */
[----:B------:R-:W-:Y:S02]  /*a360*/  IADD3 R5, R9, 0x9, RZ ;  /* 0x0000000909057810 */ /* 0x000fe40007ffe0ff */
[C---:B------:R-:W-:Y:S02]  /*a370*/  ISETP.LT.OR P0, PT, R3.reuse, R213, P0 ;  /* 0x000000d50300720c */ /* 0x040fe40000701670 */
[----:B------:R-:W-:Y:S02]  /*a380*/  ISETP.LT.OR P3, PT, R3, R211, P3 ;  /* 0x000000d30300720c */ /* 0x000fe40001f61670 */
[----:B------:R-:W-:Y:S02]  /*a390*/  FSEL R3, R152, -INF , !P2 ;  /* 0xff80000098037808 */ /* 0x000fe40005000000 */
[----:B-1----:R-:W-:-:S02]  /*a3a0*/  FSEL R6, R154, -INF , !P5 ;  /* 0xff8000009a067808 */ /* 0x002fc40006800000 */
[----:B------:R-:W-:Y:S02]  /*a3b0*/  FSEL R153, R153, -INF , !P1 ;  /* 0xff80000099997808 */ /* 0x000fe40004800000 */
[C---:B------:R-:W-:Y:S02]  /*a3c0*/  ISETP.GE.AND P5, PT, R4.reuse, R212, PT ;  /* 0x000000d40400720c */ /* 0x040fe40003fa6270 */
[----:B------:R-:W-:Y:S02]  /*a3d0*/  ISETP.GE.AND P1, PT, R4, R210, PT ;  /* 0x000000d20400720c */ /* 0x000fe40003f26270 */
[----:B------:R-:W-:Y:S02]  /*a3e0*/  ISETP.GE.AND P6, PT, R5, R212, PT ;  /* 0x000000d40500720c */ /* 0x000fe40003fc6270 */
[----:B------:R-:W-:Y:S02]  /*a3f0*/  IADD3 R11, R9, 0x11, RZ ;  /* 0x00000011090b7810 */ /* 0x000fe40007ffe0ff */
[----:B------:R-:W-:-:S02]  /*a400*/  FMNMX.FTZ R14, R2, R3, !PT ;  /* 0x00000003020e7209 */ /* 0x000fc40007810000 */
[----:B------:R-:W-:Y:S02]  /*a410*/  ISETP.GE.AND P2, PT, R5, R210, PT ;  /* 0x000000d20500720c */ /* 0x000fe40003f46270 */
[C---:B------:R-:W-:Y:S02]  /*a420*/  ISETP.LT.OR P5, PT, R4.reuse, R213, P5 ;  /* 0x000000d50400720c */ /* 0x040fe40002fa1670 */
[----:B------:R-:W-:Y:S01]  /*a430*/  ISETP.LT.OR P1, PT, R4, R211, P1 ;  /* 0x000000d30400720c */ /* 0x000fe20000f21670 */
[----:B------:R-:W-:Y:S01]  /*a440*/  VIADD R4, R9, 0x18 ;  /* 0x0000001809047836 */ /* 0x000fe20000000000 */
[----:B------:R-:W-:Y:S02]  /*a450*/  ISETP.LT.OR P6, PT, R5, R213, P6 ;  /* 0x000000d50500720c */ /* 0x000fe400037c1670 */
[----:B------:R-:W-:Y:S02]  /*a460*/  FSEL R8, R155, -INF , !P4 ;  /* 0xff8000009b087808 */ /* 0x000fe40006000000 */
[----:B------:R-:W-:-:S02]  /*a470*/  FSEL R7, R148, -INF , !P0 ;  /* 0xff80000094077808 */ /* 0x000fc40004000000 */
[C---:B------:R-:W-:Y:S02]  /*a480*/  ISETP.GE.AND P4, PT, R11.reuse, R212, PT ;  /* 0x000000d40b00720c */ /* 0x040fe40003f86270 */
[----:B------:R-:W-:Y:S02]  /*a490*/  ISETP.GE.AND P0, PT, R11, R210, PT ;  /* 0x000000d20b00720c */ /* 0x000fe40003f06270 */
[----:B------:R-:W-:Y:S02]  /*a4a0*/  FMNMX.FTZ R14, R153, R14, !PT ;  /* 0x0000000e990e7209 */ /* 0x000fe40007810000 */
[----:B------:R-:W-:Y:S02]  /*a4b0*/  ISETP.LT.OR P2, PT, R5, R211, P2 ;  /* 0x000000d30500720c */ /* 0x000fe40001741670 */
[----:B------:R-:W-:Y:S02]  /*a4c0*/  FSEL R10, R150, -INF , !P3 ;  /* 0xff800000960a7808 */ /* 0x000fe40005800000 */
[----:B------:R-:W-:-:S02]  /*a4d0*/  FSEL R5, R149, -INF , !P6 ;  /* 0xff80000095057808 */ /* 0x000fc40007000000 */
[C---:B------:R-:W-:Y:S02]  /*a4e0*/  ISETP.GE.AND P3, PT, R4.reuse, R212, PT ;  /* 0x000000d40400720c */ /* 0x040fe40003f66270 */
[----:B------:R-:W-:Y:S02]  /*a4f0*/  ISETP.GE.AND P6, PT, R4, R210, PT ;  /* 0x000000d20400720c */ /* 0x000fe40003fc6270 */
[C---:B------:R-:W-:Y:S02]  /*a500*/  ISETP.LT.OR P4, PT, R11.reuse, R213, P4 ;  /* 0x000000d50b00720c */ /* 0x040fe40002781670 */
[----:B------:R-:W-:Y:S02]  /*a510*/  ISETP.LT.OR P0, PT, R11, R211, P0 ;  /* 0x000000d30b00720c */ /* 0x000fe40000701670 */
[----:B------:R-:W-:Y:S02]  /*a520*/  FMNMX.FTZ R14, R7, R14, !PT ;  /* 0x0000000e070e7209 */ /* 0x000fe40007810000 */
[----:B------:R-:W-:-:S02]  /*a530*/  IADD3 R11, R9, 0x19, RZ ;  /* 0x00000019090b7810 */ /* 0x000fc40007ffe0ff */
[----:B------:R-:W-:Y:S02]  /*a540*/  IADD3 R12, R9, 0x20, RZ ;  /* 0x00000020090c7810 */ /* 0x000fe40007ffe0ff */
[C---:B------:R-:W-:Y:S02]  /*a550*/  ISETP.LT.OR P3, PT, R4.reuse, R213, P3 ;  /* 0x000000d50400720c */ /* 0x040fe40001f61670 */
[----:B------:R-:W-:Y:S02]  /*a560*/  ISETP.LT.OR P6, PT, R4, R211, P6 ;  /* 0x000000d30400720c */ /* 0x000fe400037c1670 */
[----:B------:R-:W-:Y:S02]  /*a570*/  FSEL R4, R151, -INF , !P2 ;  /* 0xff80000097047808 */ /* 0x000fe40005000000 */
[----:B------:R-:W-:Y:S02]  /*a580*/  FSEL R23, R140, -INF , !P5 ;  /* 0xff8000008c177808 */ /* 0x000fe40006800000 */
[----:B------:R-:W-:-:S02]  /*a590*/  FSEL R22, R142, -INF , !P1 ;  /* 0xff8000008e167808 */ /* 0x000fc40004800000 */
[----:B------:R-:W-:Y:S02]  /*a5a0*/  FSEL R141, R141, -INF , !P4 ;  /* 0xff8000008d8d7808 */ /* 0x000fe40006000000 */
[----:B------:R-:W-:Y:S02]  /*a5b0*/  FMNMX.FTZ R14, R5, R14, !PT ;  /* 0x0000000e050e7209 */ /* 0x000fe40007810000 */
[C---:B------:R-:W-:Y:S02]  /*a5c0*/  ISETP.GE.AND P2, PT, R11.reuse, R212, PT ;  /* 0x000000d40b00720c */ /* 0x040fe40003f46270 */
[----:B------:R-:W-:Y:S02]  /*a5d0*/  ISETP.GE.AND P5, PT, R11, R210, PT ;  /* 0x000000d20b00720c */ /* 0x000fe40003fa6270 */
[C---:B------:R-:W-:Y:S02]  /*a5e0*/  ISETP.GE.AND P1, PT, R12.reuse, R212, PT ;  /* 0x000000d40c00720c */ /* 0x040fe40003f26270 */
[----:B------:R-:W-:-:S02]  /*a5f0*/  ISETP.GE.AND P4, PT, R12, R210, PT ;  /* 0x000000d20c00720c */ /* 0x000fc40003f86270 */
[----:B------:R-:W-:Y:S02]  /*a600*/  FMNMX.FTZ R14, R23, R14, !PT ;  /* 0x0000000e170e7209 */ /* 0x000fe40007810000 */
[----:B------:R-:W-:Y:S02]  /*a610*/  FMNMX.FTZ R13, R0, R6, !PT ;  /* 0x00000006000d7209 */ /* 0x000fe40007810000 */
[C---:B------:R-:W-:Y:S02]  /*a620*/  ISETP.LT.OR P2, PT, R11.reuse, R213, P2 ;  /* 0x000000d50b00720c */ /* 0x040fe40001741670 */
[----:B------:R-:W-:Y:S02]  /*a630*/  ISETP.LT.OR P5, PT, R11, R211, P5 ;  /* 0x000000d30b00720c */ /* 0x000fe40002fa1670 */
[C---:B------:R-:W-:Y:S02]  /*a640*/  ISETP.LT.OR P1, PT, R12.reuse, R213, P1 ;  /* 0x000000d50c00720c */ /* 0x040fe40000f21670 */
[----:B------:R-:W-:-:S02]  /*a650*/  ISETP.LT.OR P4, PT, R12, R211, P4 ;  /* 0x000000d30c00720c */ /* 0x000fc40002781670 */
[C---:B------:R-:W-:Y:S02]  /*a660*/  IADD3 R11, R9.reuse, 0x21, RZ ;  /* 0x00000021090b7810 */ /* 0x040fe40007ffe0ff */
[----:B------:R-:W-:Y:S02]  /*a670*/  IADD3 R12, R9, 0x28, RZ ;  /* 0x00000028090c7810 */ /* 0x000fe40007ffe0ff */
[----:B------:R-:W-:Y:S02]  /*a680*/  FSEL R21, R136, -INF , !P3 ;  /* 0xff80000088157808 */ /* 0x000fe40005800000 */
[----:B------:R-:W-:Y:S02]  /*a690*/  FMNMX.FTZ R14, R141, R14, !PT ;  /* 0x0000000e8d0e7209 */ /* 0x000fe40007810000 */
[----:B------:R-:W-:Y:S02]  /*a6a0*/  FMNMX.FTZ R13, R8, R13, !PT ;  /* 0x0000000d080d7209 */ /* 0x000fe40007810000 */
[----:B------:R-:W-:-:S02]  /*a6b0*/  FSEL R20, R143, -INF , !P0 ;  /* 0xff8000008f147808 */ /* 0x000fc40004000000 */
[----:B------:R-:W-:Y:S02]  /*a6c0*/  FSEL R150, R138, -INF , !P6 ;  /* 0xff8000008a967808 */ /* 0x000fe40007000000 */
[----:B------:R-:W-:Y:S02]  /*a6d0*/  FSEL R137, R137, -INF , !P2 ;  /* 0xff80000089897808 */ /* 0x000fe40005000000 */
[C---:B------:R-:W-:Y:S02]  /*a6e0*/  ISETP.GE.AND P0, PT, R11.reuse, R212, PT ;  /* 0x000000d40b00720c */ /* 0x040fe40003f06270 */
[----:B------:R-:W-:Y:S02]  /*a6f0*/  ISETP.GE.AND P3, PT, R11, R210, PT ;  /* 0x000000d20b00720c */ /* 0x000fe40003f66270 */
[C---:B------:R-:W-:Y:S02]  /*a700*/  ISETP.GE.AND P6, PT, R12.reuse, R212, PT ;  /* 0x000000d40c00720c */ /* 0x040fe40003fc6270 */
[----:B------:R-:W-:-:S02]  /*a710*/  ISETP.GE.AND P2, PT, R12, R210, PT ;  /* 0x000000d20c00720c */ /* 0x000fc40003f46270 */
[----:B------:R-:W-:Y:S02]  /*a720*/  FMNMX.FTZ R14, R21, R14, !PT ;  /* 0x0000000e150e7209 */ /* 0x000fe40007810000 */
[----:B------:R-:W-:Y:S02]  /*a730*/  FMNMX.FTZ R13, R10, R13, !PT ;  /* 0x0000000d0a0d7209 */ /* 0x000fe40007810000 */
[C---:B------:R-:W-:Y:S02]  /*a740*/  ISETP.LT.OR P0, PT, R11.reuse, R213, P0 ;  /* 0x000000d50b00720c */ /* 0x040fe40000701670 */
[----:B------:R-:W-:Y:S01]  /*a750*/  ISETP.LT.OR P3, PT, R11, R211, P3 ;  /* 0x000000d30b00720c */ /* 0x000fe20001f61670 */
[----:B------:R-:W-:Y:S01]  /*a760*/  VIADD R11, R9, 0x29 ;  /* 0x00000029090b7836 */ /* 0x000fe20000000000 */
[C---:B------:R-:W-:Y:S02]  /*a770*/  ISETP.LT.OR P6, PT, R12.reuse, R213, P6 ;  /* 0x000000d50c00720c */ /* 0x040fe400037c1670 */
[----:B------:R-:W-:-:S02]  /*a780*/  ISETP.LT.OR P2, PT, R12, R211, P2 ;  /* 0x000000d30c00720c */ /* 0x000fc40001741670 */
[----:B------:R-:W-:Y:S02]  /*a790*/  IADD3 R12, R9, 0x30, RZ ;  /* 0x00000030090c7810 */ /* 0x000fe40007ffe0ff */
[----:B------:R-:W-:Y:S02]  /*a7a0*/  FSEL R175, R132, -INF , !P1 ;  /* 0xff80000084af7808 */ /* 0x000fe40004800000 */
[----:B------:R-:W-:Y:S02]  /*a7b0*/  FMNMX.FTZ R14, R137, R14, !PT ;  /* 0x0000000e890e7209 */ /* 0x000fe40007810000 */
[----:B------:R-:W-:Y:S02]  /*a7c0*/  FMNMX.FTZ R13, R4, R13, !PT ;  /* 0x0000000d040d7209 */ /* 0x000fe40007810000 */
[----:B------:R-:W-:Y:S02]  /*a7d0*/  FSEL R218, R134, -INF , !P4 ;  /* 0xff80000086da7808 */ /* 0x000fe40006000000 */
[----:B------:R-:W-:-:S02]  /*a7e0*/  FSEL R201, R133, -INF , !P0 ;  /* 0xff80000085c97808 */ /* 0x000fc40004000000 */
[----:B------:R-:W-:Y:S02]  /*a7f0*/  FSEL R148, R139, -INF , !P5 ;  /* 0xff8000008b947808 */ /* 0x000fe40006800000 */
[C---:B------:R-:W-:Y:S02]  /*a800*/  ISETP.GE.AND P4, PT, R12.reuse, R212, PT ;  /* 0x000000d40c00720c */ /* 0x040fe40003f86270 */
[----:B------:R-:W-:Y:S02]  /*a810*/  ISETP.GE.AND P0, PT, R12, R210, PT ;  /* 0x000000d20c00720c */ /* 0x000fe40003f06270 */
[----:B------:R-:W-:Y:S02]  /*a820*/  ISETP.GE.AND P5, PT, R11, R212, PT ;  /* 0x000000d40b00720c */ /* 0x000fe40003fa6270 */
[----:B------:R-:W-:Y:S02]  /*a830*/  FMNMX.FTZ R14, R175, R14, !PT ;  /* 0x0000000eaf0e7209 */ /* 0x000fe40007810000 */
[----:B------:R-:W-:-:S02]  /*a840*/  FMNMX.FTZ R13, R22, R13, !PT ;  /* 0x0000000d160d7209 */ /* 0x000fc40007810000 */
[C---:B------:R-:W-:Y:S02]  /*a850*/  ISETP.GE.AND P1, PT, R11.reuse, R210, PT ;  /* 0x000000d20b00720c */ /* 0x040fe40003f26270 */
[C---:B------:R-:W-:Y:S02]  /*a860*/  ISETP.LT.OR P4, PT, R12.reuse, R213, P4 ;  /* 0x000000d50c00720c */ /* 0x040fe40002781670 */
[----:B------:R-:W-:Y:S02]  /*a870*/  ISETP.LT.OR P0, PT, R12, R211, P0 ;  /* 0x000000d30c00720c */ /* 0x000fe40000701670 */
[----:B------:R-:W-:Y:S02]  /*a880*/  ISETP.LT.OR P5, PT, R11, R213, P5 ;  /* 0x000000d50b00720c */ /* 0x000fe40002fa1670 */
[----:B------:R-:W-:Y:S02]  /*a890*/  IADD3 R12, R9, 0x31, RZ ;  /* 0x00000031090c7810 */ /* 0x000fe40007ffe0ff */
[----:B------:R-:W-:-:S02]  /*a8a0*/  FSEL R151, R32, -INF , !P6 ;  /* 0xff80000020977808 */ /* 0x000fc40007000000 */
[----:B------:R-:W-:Y:S02]  /*a8b0*/  FMNMX.FTZ R14, R201, R14, !PT ;  /* 0x0000000ec90e7209 */ /* 0x000fe40007810000 */
[----:B------:R-:W-:Y:S02]  /*a8c0*/  FMNMX.FTZ R13, R20, R13, !PT ;  /* 0x0000000d140d7209 */ /* 0x000fe40007810000 */
[----:B------:R-:W-:Y:S02]  /*a8d0*/  ISETP.LT.OR P1, PT, R11, R211, P1 ;  /* 0x000000d30b00720c */ /* 0x000fe40000f21670 */
[----:B------:R-:W-:Y:S02]  /*a8e0*/  FSEL R216, R135, -INF , !P3 ;  /* 0xff80000087d87808 */ /* 0x000fe40005800000 */
[----:B------:R-:W-:Y:S02]  /*a8f0*/  IADD3 R11, R9, 0x38, RZ ;  /* 0x00000038090b7810 */ /* 0x000fe40007ffe0ff */
[----:B------:R-:W-:-:S02]  /*a900*/  ISETP.GE.AND P3, PT, R12, R212, PT ;  /* 0x000000d40c00720c */ /* 0x000fc40003f66270 */
[----:B------:R-:W-:Y:S02]  /*a910*/  FSEL R149, R33, -INF , !P5 ;  /* 0xff80000021957808 */ /* 0x000fe40006800000 */
[----:B------:R-:W-:Y:S02]  /*a920*/  FMNMX.FTZ R14, R151, R14, !PT ;  /* 0x0000000e970e7209 */ /* 0x000fe40007810000 */
[----:B------:R-:W-:Y:S02]  /*a930*/  FMNMX.FTZ R13, R150, R13, !PT ;  /* 0x0000000d960d7209 */ /* 0x000fe40007810000 */
[----:B------:R-:W-:Y:S02]  /*a940*/  IADD3 R9, R9, 0x39, RZ ;  /* 0x0000003909097810 */ /* 0x000fe40007ffe0ff */
[----:B------:R-:W-:Y:S02]  /*a950*/  ISETP.GE.AND P6, PT, R11, R212, PT ;  /* 0x000000d40b00720c */ /* 0x000fe40003fc6270 */
[----:B------:R-:W-:-:S02]  /*a960*/  ISETP.LT.OR P3, PT, R12, R213, P3 ;  /* 0x000000d50c00720c */ /* 0x000fc40001f61670 */
[----:B------:R-:W-:Y:S02]  /*a970*/  FSEL R165, R28, -INF , !P4 ;  /* 0xff8000001ca57808 */ /* 0x000fe40006000000 */
[----:B------:R-:W-:Y:S02]  /*a980*/  FMNMX.FTZ R14, R149, R14, !PT ;  /* 0x0000000e950e7209 */ /* 0x000fe40007810000 */
[----:B------:R-:W-:Y:S02]  /*a990*/  FMNMX.FTZ R13, R148, R13, !PT ;  /* 0x0000000d940d7209 */ /* 0x000fe40007810000 */
[----:B------:R-:W-:Y:S02]  /*a9a0*/  ISETP.GE.AND P5, PT, R9, R212, PT ;  /* 0x000000d40900720c */ /* 0x000fe40003fa6270 */
[----:B------:R-:W-:Y:S02]  /*a9b0*/  ISETP.LT.OR P6, PT, R11, R213, P6 ;  /* 0x000000d50b00720c */ /* 0x000fe400037c1670 */
[----:B------:R-:W-:-:S02]  /*a9c0*/  FSEL R161, R29, -INF , !P3 ;  /* 0xff8000001da17808 */ /* 0x000fc40005800000 */
[----:B------:R-:W-:Y:S02]  /*a9d0*/  FMNMX.FTZ R14, R165, R14, !PT ;  /* 0x0000000ea50e7209 */ /* 0x000fe40007810000 */
[----:B------:R-:W-:Y:S02]  /*a9e0*/  FMNMX.FTZ R13, R218, R13, !PT ;  /* 0x0000000dda0d7209 */ /* 0x000fe40007810000 */
[----:B------:R-:W-:Y:S02]  /*a9f0*/  ISETP.LT.OR P5, PT, R9, R213, P5 ;  /* 0x000000d50900720c */ /* 0x000fe40002fa1670 */
[----:B------:R-:W-:Y:S02]  /*aa00*/  FSEL R202, R34, -INF , !P2 ;  /* 0xff80000022ca7808 */ /* 0x000fe40005000000 */
[----:B------:R-:W-:Y:S02]  /*aa10*/  FSEL R163, R24, -INF , !P6 ;  /* 0xff80000018a37808 */ /* 0x000fe40007000000 */
[----:B------:R-:W-:-:S02]  /*aa20*/  FMNMX.FTZ R14, R161, R14, !PT ;  /* 0x0000000ea10e7209 */ /* 0x000fc40007810000 */
[----:B------:R-:W-:Y:S02]  /*aa30*/  FMNMX.FTZ R13, R216, R13, !PT ;  /* 0x0000000dd80d7209 */ /* 0x000fe40007810000 */
[----:B------:R-:W-:Y:S02]  /*aa40*/  FSEL R200, R35, -INF , !P1 ;  /* 0xff80000023c87808 */ /* 0x000fe40004800000 */
[----:B------:R-:W-:Y:S01]  /*aa50*/  ISETP.GE.AND P1, PT, R11, R210, PT ;  /* 0x000000d20b00720c */ /* 0x000fe20003f26270 */
[----:B------:R-:W-:Y:S01]  /*aa60*/  LDSM.16.MT88.4 R32, [R189+0x12800] ;  /* 0x01280000bd20783b */ /* 0x000fe20000004200 */
[----:B------:R-:W-:Y:S02]  /*aa70*/  FSEL R159, R25, -INF , !P5 ;  /* 0xff800000199f7808 */ /* 0x000fe40006800000 */
[----:B------:R-:W-:Y:S02]  /*aa80*/  FMNMX.FTZ R14, R163, R14, !PT ;  /* 0x0000000ea30e7209 */ /* 0x000fe40007810000 */
[----:B------:R-:W-:-:S02]  /*aa90*/  ISETP.GE.AND P2, PT, R12, R210, PT ;  /* 0x000000d20c00720c */ /* 0x000fc40003f46270 */
[----:B------:R-:W-:Y:S02]  /*aaa0*/  FMNMX.FTZ R15, R202, R13, !PT ;  /* 0x0000000dca0f7209 */ /* 0x000fe40007810000 */
[-C--:B------:R-:W-:Y:S02]  /*aab0*/  ISETP.LT.OR P1, PT, R11, R211.reuse, P1 ;  /* 0x000000d30b00720c */ /* 0x080fe40000f21670 */
[----:B------:R-:W-:Y:S02]  /*aac0*/  FMNMX.FTZ R13, R159, R14, !PT ;  /* 0x0000000e9f0d7209 */ /* 0x000fe40007810000 */
[----:B------:R-:W-:Y:S02]  /*aad0*/  ISETP.LT.OR P2, PT, R12, R211, P2 ;  /* 0x000000d30c00720c */ /* 0x000fe40001741670 */
[----:B------:R-:W-:Y:S01]  /*aae0*/  FSEL R164, R30, -INF , !P0 ;  /* 0xff8000001ea47808 */ /* 0x000fe20004000000 */
[----:B------:R-:W1:Y:S01]  /*aaf0*/  SHFL.BFLY PT, R12, R13, 0x2, 0x1f ;  /* 0x0c401f000d0c7f89 */ /* 0x000e6200000e0000 */
[----:B------:R-:W-:-:S02]  /*ab00*/  FMNMX.FTZ R11, R200, R15, !PT ;  /* 0x0000000fc80b7209 */ /* 0x000fc40007810000 */
[----:B------:R-:W-:Y:S02]  /*ab10*/  ISETP.GE.AND P0, PT, R9, R210, PT ;  /* 0x000000d20900720c */ /* 0x000fe40003f06270 */
[----:B------:R-:W-:Y:S02]  /*ab20*/  FSEL R162, R31, -INF , !P2 ;  /* 0xff8000001fa27808 */ /* 0x000fe40005000000 */
[----:B------:R-:W-:Y:S01]  /*ab30*/  FMNMX.FTZ R11, R164, R11, !PT ;  /* 0x0000000ba40b7209 */ /* 0x000fe20007810000 */
[----:B------:R-:W-:Y:S01]  /*ab40*/  LDSM.16.MT88.4 R28, [R188+0x12800] ;  /* 0x01280000bc1c783b */ /* 0x000fe20000004200 */
[----:B------:R-:W-:Y:S02]  /*ab50*/  ISETP.LT.OR P0, PT, R9, R211, P0 ;  /* 0x000000d30900720c */ /* 0x000fe40000701670 */
[----:B------:R-:W-:Y:S02]  /*ab60*/  FSEL R160, R26, -INF , !P1 ;  /* 0xff8000001aa07808 */ /* 0x000fe40004800000 */
[----:B------:R-:W-:-:S02]  /*ab70*/  FMNMX.FTZ R11, R162, R11, !PT ;  /* 0x0000000ba20b7209 */ /* 0x000fc40007810000 */
[----:B------:R-:W-:Y:S02]  /*ab80*/  FSEL R158, R27, -INF , !P0 ;  /* 0xff8000001b9e7808 */ /* 0x000fe40004000000 */
[----:B------:R-:W-:Y:S01]  /*ab90*/  FMNMX.FTZ R11, R160, R11, !PT ;  /* 0x0000000ba00b7209 */ /* 0x000fe20007810000 */
[----:B------:R-:W-:Y:S03]  /*aba0*/  LDSM.16.MT88.4 R24, [R192+0x14800] ;  /* 0x01480000c018783b */ /* 0x000fe60000004200 */
[----:B------:R-:W-:Y:S02]  /*abb0*/  FMNMX.FTZ R14, R158, R11, !PT ;  /* 0x0000000b9e0e7209 */ /* 0x000fe40007810000 */
[----:B-1----:R-:W-:-:S03]  /*abc0*/  FMNMX.FTZ R13, R13, R12, !PT ;  /* 0x0000000c0d0d7209 */ /* 0x002fc60007810000 */
[----:B------:R-:W1:Y:S04]  /*abd0*/  SHFL.BFLY PT, R9, R14, 0x2, 0x1f ;  /* 0x0c401f000e097f89 */ /* 0x000e6800000e0000 */
[----:B------:R-:W2:Y:S01]  /*abe0*/  SHFL.BFLY PT, R132, R13, 0x1, 0x1f ;  /* 0x0c201f000d847f89 */ /* 0x000ea200000e0000 */
[----:B-1----:R-:W-:Y:S02]  /*abf0*/  FMNMX.FTZ R12, R14, R9, !PT ;  /* 0x000000090e0c7209 */ /* 0x002fe40007810000 */
[----:B--2---:R-:W-:-:S03]  /*ac00*/  FMNMX.FTZ R132, R13, R132, !PT ;  /* 0x000000840d847209 */ /* 0x004fc60007810000 */
[----:B------:R-:W1:Y:S01]  /*ac10*/  SHFL.BFLY PT, R9, R12, 0x1, 0x1f ;  /* 0x0c201f000c097f89 */ /* 0x000e6200000e0000 */
[C---:B------:R-:W-:Y:S01]  /*ac20*/  FSETP.NEU.FTZ.AND P1, PT, R132.reuse, -INF , PT ;  /* 0xff8000008400780b */ /* 0x040fe20003f3d000 */
[----:B------:R-:W-:-:S05]  /*ac30*/  FMUL.FTZ R166, R132, UR19 ;  /* 0x0000001384a67c20 */ /* 0x000fca0008410000 */
[----:B------:R-:W-:-:S05]  /*ac40*/  FSEL R166, R166, RZ, P1 ;  /* 0x000000ffa6a67208 */ /* 0x000fca0000800000 */
[--C-:B------:R-:W-:Y:S01]  /*ac50*/  FFMA.FTZ R156, R3, UR19, -R166.reuse ;  /* 0x00000013039c7c23 */ /* 0x100fe200080108a6 */
[--C-:B------:R-:W-:Y:S01]  /*ac60*/  FFMA.FTZ R154, R7, UR19, -R166.reuse ;  /* 0x00000013079a7c23 */ /* 0x100fe200080108a6 */
[--C-:B------:R-:W-:Y:S01]  /*ac70*/  FFMA.FTZ R135, R5, UR19, -R166.reuse ;  /* 0x0000001305877c23 */ /* 0x100fe200080108a6 */
[----:B------:R-:W-:Y:S01]  /*ac80*/  FSEL R5, R132, RZ, P1 ;  /* 0x000000ff84057208 */ /* 0x000fe20000800000 */
[--C-:B------:R-:W-:Y:S01]  /*ac90*/  FFMA.FTZ R153, R153, UR19, -R166.reuse ;  /* 0x0000001399997c23 */ /* 0x100fe200080108a6 */
[--C-:B------:R-:W-:Y:S01]  /*aca0*/  FFMA.FTZ R167, R23, UR19, -R166.reuse ;  /* 0x0000001317a77c23 */ /* 0x100fe200080108a6 */
[----:B------:R-:W-:Y:S01]  /*acb0*/  MUFU.EX2 R156, R156 ;  /* 0x0000009c009c7308 */ /* 0x000fe20000000800 */
[--C-:B------:R-:W-:Y:S01]  /*acc0*/  FFMA.FTZ R170, R141, UR19, -R166.reuse ;  /* 0x000000138daa7c23 */ /* 0x100fe200080108a6 */
[----:B------:R-:W-:Y:S01]  /*acd0*/  FADD.FTZ R5, R2, -R5 ;  /* 0x8000000502057221 */ /* 0x000fe20000010000 */
[--C-:B------:R-:W-:Y:S01]  /*ace0*/  FFMA.FTZ R168, R21, UR19, -R166.reuse ;  /* 0x0000001315a87c23 */ /* 0x100fe200080108a6 */
[----:B-1----:R-:W-:Y:S01]  /*acf0*/  FMNMX.FTZ R3, R12, R9, !PT ;  /* 0x000000090c037209 */ /* 0x002fe20007810000 */
[--C-:B------:R-:W-:Y:S01]  /*ad00*/  FFMA.FTZ R169, R137, UR19, -R166.reuse ;  /* 0x0000001389a97c23 */ /* 0x100fe200080108a6 */
[----:B------:R-:W-:Y:S01]  /*ad10*/  FMUL.FTZ R155, R5, UR19 ;  /* 0x00000013059b7c20 */ /* 0x000fe20008410000 */
[----:B------:R-:W-:Y:S01]  /*ad20*/  LDSM.16.MT88.4 R12, [R192+0x12000] ;  /* 0x01200000c00c783b */ /* 0x000fe20000004200 */
        /* <DEDUP_REMOVED lines=8> */
[--C-:B------:R-:W-:Y:S01]  /*adb0*/  FFMA.FTZ R201, R151, UR19, -R166.reuse ;  /* 0x0000001397c97c23 */ /* 0x100fe200080108a6 */
[----:B------:R-:W-:Y:S01]  /*adc0*/  FADD.FTZ R7, R0, -R7 ;  /* 0x8000000700077221 */ /* 0x000fe20000010000 */
[----:B------:R-:W-:Y:S01]  /*add0*/  MUFU.EX2 R154, R154 ;  /* 0x0000009a009a7308 */ /* 0x000fe20000000800 */
[--C-:B------:R-:W-:Y:S01]  /*ade0*/  FFMA.FTZ R152, R6, UR19, -R157.reuse ;  /* 0x0000001306987c23 */ /* 0x100fe2000801089d */
[--C-:B------:R-:W-:Y:S01]  /*adf0*/  FFMA.FTZ R2, R4, UR19, -R157.reuse ;  /* 0x0000001304027c23 */ /* 0x100fe2000801089d */
[----:B------:R-:W-:Y:S01]  /*ae00*/  FMUL.FTZ R0, R7, UR19 ;  /* 0x0000001307007c20 */ /* 0x000fe20008410000 */
[--C-:B------:R-:W-:Y:S01]  /*ae10*/  FFMA.FTZ R134, R8, UR19, -R157.reuse ;  /* 0x0000001308867c23 */ /* 0x100fe2000801089d */
[----:B------:R-:W2:Y:S01]  /*ae20*/  LDSM.16.MT88.4 R4, [R190+0x12000] ;  /* 0x01200000be04783b */ /* 0x000ea20000004200 */
[--C-:B------:R-:W-:Y:S01]  /*ae30*/  FFMA.FTZ R133, R10, UR19, -R157.reuse ;  /* 0x000000130a857c23 */ /* 0x100fe2000801089d */
        /* <DEDUP_REMOVED lines=11> */
[--C-:B------:R-:W-:Y:S01]  /*aef0*/  FFMA.FTZ R202, R202, UR19, -R157.reuse ;  /* 0x00000013caca7c23 */ /* 0x100fe2000801089d */
[--C-:B------:R-:W-:Y:S01]  /*af00*/  FFMA.FTZ R217, R200, UR19, -R157.reuse ;  /* 0x00000013c8d97c23 */ /* 0x100fe2000801089d */
[----:B------:R-:W-:Y:S01]  /*af10*/  LDSM.16.MT88.4 R136, [R192+0x12800] ;  /* 0x01280000c088783b */ /* 0x000fe20000004200 */
[--C-:B------:R-:W-:Y:S01]  /*af20*/  FFMA.FTZ R200, R161, UR19, -R166.reuse ;  /* 0x00000013a1c87c23 */ /* 0x100fe200080108a6 */
[--C-:B------:R-:W-:Y:S01]  /*af30*/  FFMA.FTZ R165, R165, UR19, -R166.reuse ;  /* 0x00000013a5a57c23 */ /* 0x100fe200080108a6 */
[--C-:B------:R-:W-:Y:S01]  /*af40*/  FFMA.FTZ R161, R163, UR19, -R166.reuse ;  /* 0x00000013a3a17c23 */ /* 0x100fe200080108a6 */
[----:B------:R-:W1:Y:S01]  /*af50*/  MUFU.EX2 R134, R134 ;  /* 0x0000008600867308 */ /* 0x000e620000000800 */
[----:B---3--:R-:W-:Y:S01]  /*af60*/  F2FP.F16.F32.PACK_AB R10, R135, R154 ;  /* 0x0000009a870a723e */ /* 0x008fe200000000ff */
[----:B------:R-:W-:Y:S01]  /*af70*/  LDSM.16.MT88.4 R148, [R188+0x16800] ;  /* 0x01680000bc94783b */ /* 0x000fe20000004200 */
[----:B------:R-:W-:Y:S01]  /*af80*/  FFMA.FTZ R166, R159, UR19, -R166 ;  /* 0x000000139fa67c23 */ /* 0x000fe200080108a6 */
[--C-:B------:R-:W-:Y:S01]  /*af90*/  FFMA.FTZ R159, R164, UR19, -R157.reuse ;  /* 0x00000013a49f7c23 */ /* 0x100fe2000801089d */
[--C-:B------:R-:W-:Y:S01]  /*afa0*/  FFMA.FTZ R162, R162, UR19, -R157.reuse ;  /* 0x00000013a2a27c23 */ /* 0x100fe2000801089d */
[--C-:B------:R-:W-:Y:S01]  /*afb0*/  FFMA.FTZ R160, R160, UR19, -R157.reuse ;  /* 0x00000013a0a07c23 */ /* 0x100fe2000801089d */
[----:B------:R-:W-:Y:S01]  /*afc0*/  FFMA.FTZ R157, R158, UR19, -R157 ;  /* 0x000000139e9d7c23 */ /* 0x000fe2000801089d */
        /* <DEDUP_REMOVED lines=305> */
.L_x_396:
[----:B------:R-:W-:-:S06]  /*c2e0*/  UISETP.GT.AND UP0, UPT, UR17, UR12, UPT ;  /* 0x0000000c1100728c */ /* 0x000fcc000bf04270 */
[----:B------:R-:W-:-:S13]  /*c2f0*/  PLOP3.LUT P0, PT, PT, PT, UP0, 0x80, 0x0 ;  /* 0x000000000000781c */ /* 0x000fda0003f0f008 */
[----:B------:R-:W-:Y:S05]  /*c300*/  @!P0 BRA `(.L_x_403) ;  /* 0x0000003000f48947 */ /* 0x000fea0003800000 */
[----:B------:R-:W1:Y:S01]  /*c310*/  S2R R5, SR_TID.X ;  /* 0x0000000000057919 */ /* 0x000e620000002100 */
[----:B------:R-:W-:Y:S01]  /*c320*/  ULDC UR4, c[0x0][0x2d0] ;  /* 0x0000b40000047ab9 */ /* 0x000fe20000000800 */
[----:B------:R-:W-:Y:S01]  /*c330*/  IMAD.MOV.U32 R2, RZ, RZ, R3 ;  /* 0x000000ffff027224 */ /* 0x000fe200078e0003 */
[----:B------:R-:W-:Y:S01]  /*c340*/  MOV R217, R147 ;  /* 0x0000009300d97202 */ /* 0x000fe20000000f00 */
[----:B------:R-:W-:Y:S01]  /*c350*/  IMAD.MOV.U32 R216, RZ, RZ, R144 ;  /* 0x000000ffffd87224 */ /* 0x000fe200078e0090 */
[----:B------:R-:W-:Y:S01]  /*c360*/  ULDC UR8, c[0x0][0x2d0] ;  /* 0x0000b40000087ab9 */ /* 0x000fe20000000800 */
[----:B------:R-:W-:Y:S01]  /*c370*/  ULDC.64 UR6, c[0x0][0x248] ;  /* 0x0000920000067ab9 */ /* 0x000fe20000000a00 */
[----:B-1----:R-:W-:-:S04]  /*c380*/  SHF.R.S32.HI R0, RZ, 0x1f, R5 ;  /* 0x0000001fff007819 */ /* 0x002fc80000011405 */
[----:B------:R-:W-:-:S04]  /*c390*/  LEA.HI R0, R0, R5, RZ, 0x3 ;  /* 0x0000000500007211 */ /* 0x000fc800078f18ff */
[----:B------:R-:W-:-:S05]  /*c3a0*/  LOP3.LUT R0, R0, 0xfffffff8, RZ, 0xc0, !PT ;  /* 0xfffffff800007812 */ /* 0x000fca00078ec0ff */
[----:B------:R-:W-:-:S04]  /*c3b0*/  IMAD.IADD R0, R5, 0x1, -R0 ;  /* 0x0000000105007824 */ /* 0x000fc800078e0a00 */
[----:B------:R-:W-:-:S05]  /*c3c0*/  IMAD.SHL.U32 R0, R0, 0x8, RZ ;  /* 0x0000000800007824 */ /* 0x000fca00078e00ff */
[----:B------:R-:W-:Y:S01]  /*c3d0*/  ISETP.GE.AND P2, PT, R0, UR4, PT ;  /* 0x0000000400007c0c */ /* 0x000fe2000bf46270 */
[----:B------:R-:W-:Y:S01]  /*c3e0*/  ULDC UR4, c[0x0][0x2ec] ;  /* 0x0000bb0000047ab9 */ /* 0x000fe20000000800 */
[----:B------:R-:W-:-:S11]  /*c3f0*/  MOV R0, R132 ;  /* 0x0000008400007202 */ /* 0x000fd60000000f00 */
[----:B------:R-:W1:Y:S08]  /*c400*/  @!P2 LDC.64 R202, c[0x0][0x220] ;  /* 0x00008800ffcaab82 */ /* 0x000e700000000a00 */
[----:B------:R-:W2:Y:S01]  /*c410*/  @!P2 LDC.64 R200, c[0x0][0x220] ;  /* 0x00008800ffc8ab82 */ /* 0x000ea20000000a00 */
[----:B------:R-:W-:Y:S05]  /*c420*/  BRA `(.L_x_404) ;  /* 0x0000000000fc7947 */ /* 0x000fea0003800000 */
.L_x_406:
[----:B------:R1:W-:Y:S01]  /*c430*/  @P2 STS.128 [R205+0xc000], RZ ;  /* 0x00c000ffcd002388 */ /* 0x0003e20000000c00 */
[----:B------:R-:W2:Y:S01]  /*c440*/  @!P2 LDC.64 R14, c[0x0][0x218] ;  /* 0x00008600ff0eab82 */ /* 0x000ea20000000a00 */
[----:B------:R-:W-:Y:S04]  /*c450*/  UIADD3 UR11, UR17, -0x2, URZ ;  /* 0xfffffffe110b7890 */ /* 0x000fe8000fffe03f */
[----:B------:R-:W-:Y:S02]  /*c460*/  USHF.R.S32.HI UR10, URZ, 0x1f, UR11 ;  /* 0x0000001f3f0a7899 */ /* 0x000fe4000801140b */
[----:B------:R-:W-:Y:S01]  /*c470*/  UIMAD.WIDE.U32 UR18, UR11, UR6, URZ ;  /* 0x000000060b1272a5 */ /* 0x000fe2000f8e003f */
[----:B------:R-:W3:Y:S01]  /*c480*/  @!P4 LDC.64 R12, c[0x0][0x218] ;  /* 0x00008600ff0ccb82 */ /* 0x000ee20000000a00 */
[----:B------:R-:W-:Y:S04]  /*c490*/  UIMAD UR10, UR10, UR6, URZ ;  /* 0x000000060a0a72a4 */ /* 0x000fe8000f8e023f */
[----:B------:R-:W-:Y:S01]  /*c4a0*/  UIMAD UR10, UR11, UR7, UR10 ;  /* 0x000000070b0a72a4 */ /* 0x000fe2000f8e020a */
[----:B------:R-:W-:Y:S02]  /*c4b0*/  IMAD.U32 R18, RZ, RZ, UR18 ;  /* 0x00000012ff127e24 */ /* 0x000fe4000f8e00ff */
[----:B------:R-:W4:Y:S01]  /*c4c0*/  @!P3 LDC.64 R10, c[0x0][0x218] ;  /* 0x00008600ff0abb82 */ /* 0x000f220000000a00 */
[----:B------:R-:W-:Y:S01]  /*c4d0*/  UIADD3 UR10, UR19, UR10, URZ ;  /* 0x0000000a130a7290 */ /* 0x000fe2000fffe03f */
[----:B------:R-:W-:Y:S01]  /*c4e0*/  IMAD.U32 R19, RZ, RZ, UR19 ;  /* 0x00000013ff137e24 */ /* 0x000fe2000f8e00ff */
[C---:B------:R-:W-:Y:S04]  /*c4f0*/  LEA R16, P0, R18.reuse, R206, 0x6 ;  /* 0x000000ce12107211 */ /* 0x040fe800078030ff */
[----:B------:R-:W-:Y:S01]  /*c500*/  IMAD.U32 R17, RZ, RZ, UR10 ;  /* 0x0000000aff117e24 */ /* 0x000fe2000f8e00ff */
[----:B------:R-:W5:Y:S04]  /*c510*/  @!P2 LDC.64 R8, c[0x0][0x218] ;  /* 0x00008600ff08ab82 */ /* 0x000f680000000a00 */
[----:B------:R-:W-:Y:S04]  /*c520*/  LEA.HI.X R17, R18, R209, R17, 0x6, P0 ;  /* 0x000000d112117211 */ /* 0x000fe800000f3411 */
        /* <DEDUP_REMOVED lines=11> */
[C---:B------:R-:W-:Y:S02]  /*c5e0*/  IADD3 R12, P1, R16.reuse, UR26, RZ ;  /* 0x0000001a100c7c10 */ /* 0x040fe4000ff3e0ff */
[----:B------:R-:W-:Y:S01]  /*c5f0*/  @!P3 LEA.HI.X R21, R16, R11, R17, 0x1, P0 ;  /* 0x0000000b1015b211 */ /* 0x000fe200000f0c11 */
[----:B------:R2:W-:Y:S01]  /*c600*/  @P4 STS.128 [R205+0xe000], RZ ;  /* 0x00e000ffcd004388 */ /* 0x0005e20000000c00 */
[----:B------:R-:W-:Y:S02]  /*c610*/  IADD3.X R10, R17, UR25, RZ, P1, !PT ;  /* 0x00000019110a7c10 */ /* 0x000fe40008ffe4ff */
[C---:B-----5:R-:W-:Y:S01]  /*c620*/  @!P2 LEA R8, P1, R12.reuse, R8, 0x1 ;  /* 0x000000080c08a211 */ /* 0x060fe200078208ff */
[----:B------:R-:W-:Y:S01]  /*c630*/  @!PT LDS RZ, [RZ] ;  /* 0x00000000fffff984 */ /* 0x000fe20000000800 */
[----:B------:R-:W-:Y:S01]  /*c640*/  @!PT LDS RZ, [RZ] ;  /* 0x00000000fffff984 */ /* 0x000fe20000000800 */
[----:B------:R-:W-:Y:S01]  /*c650*/  @!PT LDS RZ, [RZ] ;  /* 0x00000000fffff984 */ /* 0x000fe20000000800 */
[----:B------:R2:W-:Y:S03]  /*c660*/  @!P4 LDGSTS.E.BYPASS.LTC128B.128 [R205+0xe000], desc[UR22][R18.64+0x80] ;  /* 0x0e00008012cdcfae */ /* 0x0005e6000b901d56 */
[C-C-:B------:R-:W-:Y:S01]  /*c670*/  @!P2 LEA.HI.X R9, R12.reuse, R9, R10.reuse, 0x1, P1 ;  /* 0x000000090c09a211 */ /* 0x140fe200008f0c0a */
[----:B------:R2:W-:Y:S01]  /*c680*/  @P3 STS.128 [R205+0x10000], RZ ;  /* 0x010000ffcd003388 */ /* 0x0005e20000000c00 */
[C---:B-1----:R-:W-:Y:S02]  /*c690*/  @!P4 LEA R6, P1, R12.reuse, R6, 0x1 ;  /* 0x000000060c06c211 */ /* 0x042fe400078208ff */
[C---:B------:R-:W-:Y:S01]  /*c6a0*/  @!P3 LEA R4, P0, R12.reuse, R4, 0x1 ;  /* 0x000000040c04b211 */ /* 0x040fe200078008ff */
[----:B------:R-:W-:Y:S01]  /*c6b0*/  @!PT LDS RZ, [RZ] ;  /* 0x00000000fffff984 */ /* 0x000fe20000000800 */
[----:B------:R-:W-:Y:S01]  /*c6c0*/  @!PT LDS RZ, [RZ] ;  /* 0x00000000fffff984 */ /* 0x000fe20000000800 */
[----:B------:R-:W-:Y:S01]  /*c6d0*/  @!PT LDS RZ, [RZ] ;  /* 0x00000000fffff984 */ /* 0x000fe20000000800 */
[----:B------:R2:W-:Y:S01]  /*c6e0*/  @!P3 LDGSTS.E.BYPASS.LTC128B.128 [R205+0x10000], desc[UR22][R20.64+0x100] ;  /* 0x1000010014cdbfae */ /* 0x0005e2000b901d56 */
[C-C-:B------:R-:W-:Y:S02]  /*c6f0*/  @!P4 LEA.HI.X R7, R12.reuse, R7, R10.reuse, 0x1, P1 ;  /* 0x000000070c07c211 */ /* 0x140fe400008f0c0a */
        /* <DEDUP_REMOVED lines=18> */
.L_x_404:
[----:B------:R-:W-:Y:S01]  /*c820*/  ISETP.GE.AND P4, PT, R204, UR8, PT ;  /* 0x00000008cc007c0c */ /* 0x000fe2000bf86270 */
[----:B------:R-:W-:Y:S04]  /*c830*/  DEPBAR.LE SB0, 0x0 ;  /* 0x000080000000791a */ /* 0x000fe80000000000 */
[----:B------:R-:W-:Y:S01]  /*c840*/  BAR.SYNC.DEFER_BLOCKING 0x0 ;  /* 0x0000000000007b1d */ /* 0x000fe20000010000 */
[----:B------:R-:W-:Y:S01]  /*c850*/  ISETP.GE.AND P3, PT, R199, UR8, PT ;  /* 0x00000008c7007c0c */ /* 0x000fe2000bf66270 */
        /* <DEDUP_REMOVED lines=8> */
[C---:B-1----:R-:W-:Y:S02]  /*c8e0*/  @!P2 LEA R230, P0, R228.reuse, R202, 0x1 ;  /* 0x000000cae4e6a211 */ /* 0x042fe400078008ff */
[C---:B------:R-:W-:Y:S02]  /*c8f0*/  IADD3 R3, P5, R228.reuse, UR31, RZ ;  /* 0x0000001fe4037c10 */ /* 0x040fe4000ffbe0ff */
[C-C-:B------:R-:W-:Y:S01]  /*c900*/  @!P2 LEA.HI.X R231, R228.reuse, R203, R218.reuse, 0x1, P0 ;  /* 0x000000cbe4e7a211 */ /* 0x140fe200000f0cda */
[----:B------:R-:W1:Y:S01]  /*c910*/  @!P4 LDC.64 R226, c[0x0][0x220] ;  /* 0x00008800ffe2cb82 */ /* 0x000e620000000a00 */
[----:B------:R-:W-:Y:S05]  /*c920*/  @P2 STS.128 [R205+0x12000], RZ ;  /* 0x012000ffcd002388 */ /* 0x000fea0000000c00 */
[----:B------:R-:W-:Y:S01]  /*c930*/  @!PT LDS RZ, [RZ] ;  /* 0x00000000fffff984 */ /* 0x000fe20000000800 */
[----:B------:R-:W-:Y:S01]  /*c940*/  @!PT LDS RZ, [RZ] ;  /* 0x00000000fffff984 */ /* 0x000fe20000000800 */
[----:B------:R-:W-:Y:S01]  /*c950*/  @!PT LDS RZ, [RZ] ;  /* 0x00000000fffff984 */ /* 0x000fe20000000800 */
[----:B------:R-:W-:Y:S02]  /*c960*/  @!P2 LDGSTS.E.BYPASS.LTC128B.128 [R205+0x12000], desc[UR22][R230.64] ;  /* 0x12000000e6cdafae */ /* 0x000fe4000b901d56 */
[----:B------:R-:W3:Y:S03]  /*c970*/  @!P3 LDC.64 R224, c[0x0][0x220] ;  /* 0x00008800ffe0bb82 */ /* 0x000ee60000000a00 */
[----:B------:R-:W-:Y:S05]  /*c980*/  @P4 STS.128 [R205+0x14000], RZ ;  /* 0x014000ffcd004388 */ /* 0x000fea0000000c00 */
[----:B------:R-:W4:Y:S08]  /*c990*/  @!P4 LDC.64 R222, c[0x0][0x220] ;  /* 0x00008800ffdecb82 */ /* 0x000f300000000a00 */
[----:B------:R-:W5:Y:S01]  /*c9a0*/  @!P3 LDC.64 R220, c[0x0][0x220] ;  /* 0x00008800ffdcbb82 */ /* 0x000f620000000a00 */
[C---:B-1----:R-:W-:Y:S04]  /*c9b0*/  @!P4 LEA R226, P1, R228.reuse, R226, 0x1 ;  /* 0x000000e2e4e2c211 */ /* 0x042fe800078208ff */
[C-C-:B------:R-:W-:Y:S02]  /*c9c0*/  @!P4 LEA.HI.X R227, R228.reuse, R227, R218.reuse, 0x1, P1 ;  /* 0x000000e3e4e3c211 */ /* 0x140fe400008f0cda */
[C---:B---3--:R-:W-:Y:S03]  /*c9d0*/  @!P3 LEA R224, P0, R228.reuse, R224, 0x1 ;  /* 0x000000e0e4e0b211 */ /* 0x048fe600078008ff */
[----:B------:R-:W-:Y:S01]  /*c9e0*/  @!PT LDS RZ, [RZ] ;  /* 0x00000000fffff984 */ /* 0x000fe20000000800 */
[----:B------:R-:W-:Y:S01]  /*c9f0*/  @!PT LDS RZ, [RZ] ;  /* 0x00000000fffff984 */ /* 0x000fe20000000800 */
[----:B------:R-:W-:Y:S01]  /*ca00*/  @!PT LDS RZ, [RZ] ;  /* 0x00000000fffff984 */ /* 0x000fe20000000800 */
[----:B------:R-:W-:Y:S01]  /*ca10*/  @!P4 LDGSTS.E.BYPASS.LTC128B.128 [R205+0x14000], desc[UR22][R226.64+0x80] ;  /* 0x14000080e2cdcfae */ /* 0x000fe2000b901d56 */
[----:B------:R-:W-:Y:S04]  /*ca20*/  @!P3 LEA.HI.X R225, R228, R225, R218, 0x1, P0 ;  /* 0x000000e1e4e1b211 */ /* 0x000fe800000f0cda */
[----:B------:R-:W-:Y:S01]  /*ca30*/  @P3 STS.128 [R205+0x16000], RZ ;  /* 0x016000ffcd003388 */ /* 0x000fe20000000c00 */
[----:B------:R-:W-:Y:S02]  /*ca40*/  IADD3.X R218, R218, UR16, RZ, P5, !PT ;  /* 0x00000010dada7c10 */ /* 0x000fe4000affe4ff */
[C---:B--2---:R-:W-:Y:S02]  /*ca50*/  @!P2 LEA R228, P5, R3.reuse, R200, 0x1 ;  /* 0x000000c803e4a211 */ /* 0x044fe400078a08ff */
[----:B------:R-:W-:Y:S01]  /*ca60*/  @!PT LDS RZ, [RZ] ;  /* 0x00000000fffff984 */ /* 0x000fe20000000800 */
[----:B------:R-:W-:Y:S01]  /*ca70*/  @!PT LDS RZ, [RZ] ;  /* 0x00000000fffff984 */ /* 0x000fe20000000800 */
[----:B------:R-:W-:Y:S01]  /*ca80*/  @!PT LDS RZ, [RZ] ;  /* 0x00000000fffff984 */ /* 0x000fe20000000800 */
[----:B------:R-:W-:Y:S01]  /*ca90*/  @!P3 LDGSTS.E.BYPASS.LTC128B.128 [R205+0x16000], desc[UR22][R224.64+0x100] ;  /* 0x16000100e0cdbfae */ /* 0x000fe2000b901d56 */
[C---:B----4-:R-:W-:Y:S02]  /*caa0*/  @!P4 LEA R222, P1, R3.reuse, R222, 0x1 ;  /* 0x000000de03dec211 */ /* 0x050fe400078208ff */
[C-C-:B------:R-:W-:Y:S02]  /*cab0*/  @!P2 LEA.HI.X R229, R3.reuse, R201, R218.reuse, 0x1, P5 ;  /* 0x000000c903e5a211 */ /* 0x140fe400028f0cda */
[----:B------:R-:W-:Y:S01]  /*cac0*/  @P2 STS.128 [R205+0x13000], RZ ;  /* 0x013000ffcd002388 */ /* 0x000fe20000000c00 */
[C-C-:B------:R-:W-:Y:S02]  /*cad0*/  @!P4 LEA.HI.X R223, R3.reuse, R223, R218.reuse, 0x1, P1 ;  /* 0x000000df03dfc211 */ /* 0x140fe400008f0cda */
[C---:B-----5:R-:W-:Y:S02]  /*cae0*/  @!P3 LEA R220, P0, R3.reuse, R220, 0x1 ;  /* 0x000000dc03dcb211 */ /* 0x060fe400078008ff */
[----:B------:R-:W-:Y:S01]  /*caf0*/  @!PT LDS RZ, [RZ] ;  /* 0x00000000fffff984 */ /* 0x000fe20000000800 */
[----:B------:R-:W-:Y:S01]  /*cb00*/  @!PT LDS RZ, [RZ] ;  /* 0x00000000fffff984 */ /* 0x000fe20000000800 */
[----:B------:R-:W-:Y:S01]  /*cb10*/  @!PT LDS RZ, [RZ] ;  /* 0x00000000fffff984 */ /* 0x000fe20000000800 */
[----:B------:R-:W-:Y:S02]  /*cb20*/  @!P2 LDGSTS.E.BYPASS.LTC128B.128 [R205+0x13000], desc[UR22][R228.64] ;  /* 0x13000000e4cdafae */ /* 0x000fe4000b901d56 */
[----:B------:R-:W-:Y:S03]  /*cb30*/  @!P3 LEA.HI.X R221, R3, R221, R218, 0x1, P0 ;  /* 0x000000dd03ddb211 */ /* 0x000fe600000f0cda */
[----:B------:R-:W-:Y:S01]  /*cb40*/  @P4 STS.128 [R205+0x15000], RZ ;  /* 0x015000ffcd004388 */ /* 0x000fe20000000c00 */
[----:B------:R-:W-:Y:S04]  /*cb50*/  IMAD.U32 R3, RZ, RZ, UR9 ;  /* 0x00000009ff037e24 */ /* 0x000fe8000f8e00ff */
[----:B------:R-:W-:Y:S01]  /*cb60*/  @!PT LDS RZ, [RZ] ;  /* 0x00000000fffff984 */ /* 0x000fe20000000800 */
[----:B------:R-:W-:Y:S01]  /*cb70*/  @!PT LDS RZ, [RZ] ;  /* 0x00000000fffff984 */ /* 0x000fe20000000800 */
[----:B------:R-:W-:Y:S01]  /*cb80*/  @!PT LDS RZ, [RZ] ;  /* 0x00000000fffff984 */ /* 0x000fe20000000800 */
[----:B------:R1:W-:Y:S01]  /*cb90*/  @!P4 LDGSTS.E.BYPASS.LTC128B.128 [R205+0x15000], desc[UR22][R222.64+0x80] ;  /* 0x15000080decdcfae */ /* 0x0003e2000b901d56 */
[----:B------:R-:W-:Y:S04]  /*cba0*/  IMAD R3, R3, 0x40, R214 ;  /* 0x0000004003037824 */ /* 0x000fe800078e02d6 */
[----:B------:R-:W-:Y:S01]  /*cbb0*/  @P3 STS.128 [R205+0x17000], RZ ;  /* 0x017000ffcd003388 */ /* 0x000fe20000000c00 */
[C---:B------:R-:W-:Y:S01]  /*cbc0*/  VIADD R218, R3.reuse, 0x1 ;  /* 0x0000000103da7836 */ /* 0x040fe20000000000 */
[C---:B------:R-:W-:Y:S03]  /*cbd0*/  ISETP.GE.AND P6, PT, R3.reuse, R213, PT ;  /* 0x000000d50300720c */ /* 0x040fe60003fc6270 */
[----:B------:R-:W-:Y:S01]  /*cbe0*/  @!PT LDS RZ, [RZ] ;  /* 0x00000000fffff984 */ /* 0x000fe20000000800 */
[----:B------:R-:W-:Y:S01]  /*cbf0*/  @!PT LDS RZ, [RZ] ;  /* 0x00000000fffff984 */ /* 0x000fe20000000800 */
[----:B------:R-:W-:Y:S01]  /*cc00*/  @!PT LDS RZ, [RZ] ;  /* 0x00000000fffff984 */ /* 0x000fe20000000800 */
[----:B------:R2:W-:Y:S01]  /*cc10*/  @!P3 LDGSTS.E.BYPASS.LTC128B.128 [R205+0x17000], desc[UR22][R220.64+0x100] ;  /* 0x17000100dccdbfae */ /* 0x0005e2000b901d56 */
[C---:B------:R-:W-:Y:S02]  /*cc20*/  ISETP.GE.AND P1, PT, R3.reuse, R211, PT ;  /* 0x000000d30300720c */ /* 0x040fe40003f26270 */
[C---:B------:R-:W-:Y:S02]  /*cc30*/  ISETP.GE.AND P5, PT, R218.reuse, R213, PT ;  /* 0x000000d5da00720c */ /* 0x040fe40003fa6270 */
[----:B------:R-:W-:Y:S01]  /*cc40*/  LDSM.16.M88.4 R132, [R198] ;  /* 0x00000000c684783b */ /* 0x000fe20000000200 */
[C---:B------:R-:W-:Y:S02]  /*cc50*/  ISETP.GE.AND P0, PT, R218.reuse, R211, PT ;  /* 0x000000d3da00720c */ /* 0x040fe40003f06270 */
[C---:B------:R-:W-:Y:S02]  /*cc60*/  ISETP.GE.OR P5, PT, R218.reuse, R212, !P5 ;  /* 0x000000d4da00720c */ /* 0x040fe40006fa6670 */
[----:B------:R-:W3:Y:S01]  /*cc70*/  LDSM.16.M88.4 R136, [R197+0xc000] ;  /* 0x00c00000c588783b */ /* 0x000ee20000000200 */
[----:B------:R-:W-:Y:S01]  /*cc80*/  ISETP.GE.OR P0, PT, R218, R210, !P0 ;  /* 0x000000d2da00720c */ /* 0x000fe20004706670 */
[C---:B------:R-:W-:Y:S01]  /*cc90*/  VIADD R218, R3.reuse, 0x8 ;  /* 0x0000000803da7836 */ /* 0x040fe20000000000 */
[C---:B------:R-:W-:Y:S02]  /*cca0*/  ISETP.GE.OR P6, PT, R3.reuse, R212, !P6 ;  /* 0x000000d40300720c */ /* 0x040fe400077c6670 */
[----:B------:R-:W4:Y:S01]  /*ccb0*/  LDSM.16.M88.4 R140, [R197+0xc800] ;  /* 0x00c80000c58c783b */ /* 0x000f220000000200 */
[C---:B------:R-:W-:Y:S04]  /*ccc0*/  ISETP.GE.OR P1, PT, R3.reuse, R210, !P1 ;  /* 0x000000d20300720c */ /* 0x040fe80004f26670 */
[----:B------:R-:W5:Y:S01]  /*ccd0*/  LDSM.16.M88.4 R144, [R197+0xd000] ;  /* 0x00d00000c590783b */ /* 0x000f620000000200 */
[C---:B-1----:R-:W-:Y:S04]  /*cce0*/  VIADD R222, R3.reuse, 0x28 ;  /* 0x0000002803de7836 */ /* 0x042fe80000000000 */
[----:B------:R-:W1:Y:S01]  /*ccf0*/  LDSM.16.M88.4 R148, [R197+0xd800] ;  /* 0x00d80000c594783b */ /* 0x000e620000000200 */
[----:B--2---:R-:W-:Y:S04]  /*cd00*/  VIADD R220, R3, 0x9 ;  /* 0x0000000903dc7836 */ /* 0x004fe80000000000 */
[----:B------:R-:W0:Y:S05]  /*cd10*/  LDGDEPBAR ;  /* 0x00000000000079af */ /* 0x000e2a0000000000 */
[----:B------:R-:W-:Y:S05]  /*cd20*/  LDSM.16.M88.4 R152, [R196] ;  /* 0x00000000c498783b */ /* 0x000fea0000000200 */
[----:B------:R-:W2:Y:S05]  /*cd30*/  LDSM.16.M88.4 R156, [R195] ;  /* 0x00000000c39c783b */ /* 0x000eaa0000000200 */
[----:B------:R-:W2:Y:S05]  /*cd40*/  LDSM.16.M88.4 R160, [R187] ;  /* 0x00000000bba0783b */ /* 0x000eaa0000000200 */
[----:B------:R-:W2:Y:S01]  /*cd50*/  LDSM.16.M88.4 R164, [R186] ;  /* 0x00000000baa4783b */ /* 0x000ea20000000200 */
[C---:B---3--:R-:W-:Y:S04]  /*cd60*/  HMMA.16816.F32 R4, R132.reuse, R136, RZ ;  /* 0x000000888404723c */ /* 0x048fe800000018ff */
[----:B------:R-:W3:Y:S02]  /*cd70*/  LDSM.16.M88.4 R168, [R185] ;  /* 0x00000000b9a8783b */ /* 0x000ee40000000200 */
[C---:B------:R-:W-:Y:S03]  /*cd80*/  HMMA.16816.F32 R8, R132.reuse, R138, RZ ;  /* 0x0000008a8408723c */ /* 0x040fe600000018ff */
[----:B------:R-:W-:Y:S03]  /*cd90*/  LDSM.16.M88.4 R136, [R194] ;  /* 0x00000000c288783b */ /* 0x000fe60000000200 */
[C---:B----4-:R-:W-:Y:S02]  /*cda0*/  HMMA.16816.F32 R12, R132.reuse, R140, RZ ;  /* 0x0000008c840c723c */ /* 0x050fe400000018ff */
[----:B------:R-:W4:Y:S04]  /*cdb0*/  LDSM.16.M88.4 R172, [R191+0xc000] ;  /* 0x00c00000bfac783b */ /* 0x000f280000000200 */
[C---:B------:R-:W-:Y:S01]  /*cdc0*/  HMMA.16816.F32 R16, R132.reuse, R142, RZ ;  /* 0x0000008e8410723c */ /* 0x040fe200000018ff */
[----:B------:R-:W-:Y:S05]  /*cdd0*/  LDSM.16.M88.4 R140, [R191+0xd000] ;  /* 0x00d00000bf8c783b */ /* 0x000fea0000000200 */
[C---:B-----5:R-:W-:Y:S06]  /*cde0*/  HMMA.16816.F32 R20, R132.reuse, R144, RZ ;  /* 0x000000908414723c */ /* 0x060fec00000018ff */
[C---:B------:R-:W-:Y:S01]  /*cdf0*/  HMMA.16816.F32 R24, R132.reuse, R146, RZ ;  /* 0x000000928418723c */ /* 0x040fe200000018ff */
[----:B------:R-:W-:Y:S05]  /*ce00*/  LDSM.16.M88.4 R144, [R191+0xd800] ;  /* 0x00d80000bf90783b */ /* 0x000fea0000000200 */
[C---:B-1----:R-:W-:Y:S06]  /*ce10*/  HMMA.16816.F32 R28, R132.reuse, R148, RZ ;  /* 0x00000094841c723c */ /* 0x042fec00000018ff */
[----:B------:R-:W-:Y:S01]  /*ce20*/  HMMA.16816.F32 R32, R132, R150, RZ ;  /* 0x000000968420723c */ /* 0x000fe200000018ff */
[----:B------:R-:W1:Y:S05]  /*ce30*/  LDSM.16.M88.4 R132, [R191+0xc800] ;  /* 0x00c80000bf84783b */ /* 0x000e6a0000000200 */
[C---:B--2---:R-:W-:Y:S01]  /*ce40*/  HMMA.16816.F32 R4, R152.reuse, R156, R4 ;  /* 0x0000009c9804723c */ /* 0x044fe20000001804 */
[----:B------:R-:W-:Y:S05]  /*ce50*/  LDSM.16.M88.4 R148, [R193] ;  /* 0x00000000c194783b */ /* 0x000fea0000000200 */
        /* <DEDUP_REMOVED lines=8> */
[C---:B---3--:R-:W-:Y:S06]  /*cee0*/  HMMA.16816.F32 R28, R152.reuse, R168, R28 ;  /* 0x000000a8981c723c */ /* 0x048fec000000181c */
[----:B------:R-:W-:Y:S01]  /*cef0*/  HMMA.16816.F32 R32, R152, R170, R32 ;  /* 0x000000aa9820723c */ /* 0x000fe20000001820 */
[----:B------:R-:W3:Y:S05]  /*cf00*/  LDSM.16.M88.4 R152, [R184+0x800] ;  /* 0x00080000b898783b */ /* 0x000eea0000000200 */
[C---:B----4-:R-:W-:Y:S01]  /*cf10*/  HMMA.16816.F32 R4, R136.reuse, R172, R4 ;  /* 0x000000ac8804723c */ /* 0x050fe20000001804 */
[----:B------:R-:W-:Y:S05]  /*cf20*/  LDSM.16.M88.4 R168, [R198+0x4000] ;  /* 0x00400000c6a8783b */ /* 0x000fea0000000200 */
[C---:B------:R-:W-:Y:S01]  /*cf30*/  HMMA.16816.F32 R8, R136.reuse, R174, R8 ;  /* 0x000000ae8808723c */ /* 0x040fe20000001808 */
[----:B------:R-:W4:Y:S05]  /*cf40*/  LDSM.16.M88.4 R172, [R197+0xe000] ;  /* 0x00e00000c5ac783b */ /* 0x000f2a0000000200 */
        /* <DEDUP_REMOVED lines=8> */
[----:B------:R-:W5:Y:S05]  /*cfd0*/  LDSM.16.M88.4 R136, [R197+0xf000] ;  /* 0x00f00000c588783b */ /* 0x000f6a0000000200 */
[C---:B--2---:R-:W-:Y:S01]  /*cfe0*/  HMMA.16816.F32 R4, R148.reuse, R156, R4 ;  /* 0x0000009c9404723c */ /* 0x044fe20000001804 */
[----:B------:R-:W-:Y:S05]  /*cff0*/  LDSM.16.M88.4 R144, [R196+0x4000] ;  /* 0x00400000c490783b */ /* 0x000fea0000000200 */
[C---:B------:R-:W-:Y:S01]  /*d000*/  HMMA.16816.F32 R8, R148.reuse, R158, R8 ;  /* 0x0000009e9408723c */ /* 0x040fe20000001808 */
[----:B------:R-:W2:Y:S05]  /*d010*/  LDSM.16.M88.4 R156, [R183] ;  /* 0x00000000b79c783b */ /* 0x000eaa0000000200 */
[C---:B---3--:R-:W-:Y:S06]  /*d020*/  HMMA.16816.F32 R12, R148.reuse, R152, R12 ;  /* 0x00000098940c723c */ /* 0x048fec000000180c */
[C---:B------:R-:W-:Y:S01]  /*d030*/  HMMA.16816.F32 R16, R148.reuse, R154, R16 ;  /* 0x0000009a9410723c */ /* 0x040fe20000001810 */
[----:B------:R-:W-:Y:S05]  /*d040*/  LDSM.16.M88.4 R152, [R181] ;  /* 0x00000000b598783b */ /* 0x000fea0000000200 */
[C---:B------:R-:W-:Y:S06]  /*d050*/  HMMA.16816.F32 R20, R148.reuse, R160, R20 ;  /* 0x000000a09414723c */ /* 0x040fec0000001814 */
[C---:B------:R-:W-:Y:S01]  /*d060*/  HMMA.16816.F32 R24, R148.reuse, R162, R24 ;  /* 0x000000a29418723c */ /* 0x040fe20000001818 */
[----:B------:R-:W-:Y:S05]  /*d070*/  LDSM.16.M88.4 R160, [R180] ;  /* 0x00000000b4a0783b */ /* 0x000fea0000000200 */
[C---:B------:R-:W-:Y:S06]  /*d080*/  HMMA.16816.F32 R28, R148.reuse, R164, R28 ;  /* 0x000000a4941c723c */ /* 0x040fec000000181c */
[----:B------:R-:W-:Y:S01]  /*d090*/  HMMA.16816.F32 R32, R148, R166, R32 ;  /* 0x000000a69420723c */ /* 0x000fe20000001820 */
[----:B------:R-:W3:Y:S05]  /*d0a0*/  LDSM.16.M88.4 R148, [R182] ;  /* 0x00000000b694783b */ /* 0x000eea0000000200 */
[C---:B----4-:R-:W-:Y:S01]  /*d0b0*/  HMMA.16816.F32 R4, R168.reuse, R172, R4 ;  /* 0x000000aca804723c */ /* 0x050fe20000001804 */
[----:B------:R-:W-:Y:S05]  /*d0c0*/  LDSM.16.M88.4 R164, [R194+0x4000] ;  /* 0x00400000c2a4783b */ /* 0x000fea0000000200 */
        /* <DEDUP_REMOVED lines=8> */
[C---:B------:R-:W-:Y:S06]  /*d150*/  HMMA.16816.F32 R28, R168.reuse, R140, R28 ;  /* 0x0000008ca81c723c */ /* 0x040fec000000181c */
[----:B------:R-:W-:Y:S01]  /*d160*/  HMMA.16816.F32 R32, R168, R142, R32 ;  /* 0x0000008ea820723c */ /* 0x000fe20000001820 */
[----:B------:R-:W5:Y:S05]  /*d170*/  LDSM.16.M88.4 R140, [R191+0xf800] ;  /* 0x00f80000bf8c783b */ /* 0x000f6a0000000200 */
[C---:B--2---:R-:W-:Y:S01]  /*d180*/  HMMA.16816.F32 R4, R144.reuse, R156, R4 ;  /* 0x0000009c9004723c */ /* 0x044fe20000001804 */
[----:B------:R-:W-:Y:S05]  /*d190*/  LDSM.16.M88.4 R168, [R184+0x2000] ;  /* 0x00200000b8a8783b */ /* 0x000fea0000000200 */
[C---:B------:R-:W-:Y:S01]  /*d1a0*/  HMMA.16816.F32 R8, R144.reuse, R158, R8 ;  /* 0x0000009e9008723c */ /* 0x040fe20000001808 */
[----:B------:R-:W2:Y:S05]  /*d1b0*/  LDSM.16.M88.4 R156, [R193+0x4000] ;  /* 0x00400000c19c783b */ /* 0x000eaa0000000200 */
        /* <DEDUP_REMOVED lines=28> */
[----:B------:R-:W3:Y:S05]  /*d380*/  LDSM.16.M88.4 R144, [R178] ;  /* 0x00000000b290783b */ /* 0x000eea0000000200 */
[C---:B------:R-:W-:Y:S06]  /*d390*/  HMMA.16816.F32 R20, R156.reuse, R148, R20 ;  /* 0x000000949c14723c */ /* 0x040fec0000001814 */
[C---:B------:R-:W-:Y:S01]  /*d3a0*/  HMMA.16816.F32 R24, R156.reuse, R150, R24 ;  /* 0x000000969c18723c */ /* 0x040fe20000001818 */
[----:B------:R-:W3:Y:S05]  /*d3b0*/  LDSM.16.M88.4 R148, [R177] ;  /* 0x00000000b194783b */ /* 0x000eea0000000200 */
        /* <DEDUP_REMOVED lines=16> */
[----:B------:R-:W-:Y:S01]  /*d4c0*/  LDSM.16.M88.4 R160, [R193+0x8000] ;  /* 0x00800000c1a0783b */ /* 0x000fe20000000200 */
[C---:B--2---:R-:W-:Y:S06]  /*d4d0*/  HMMA.16816.F32 R4, R164.reuse, R168, R4 ;  /* 0x000000a8a404723c */ /* 0x044fec0000001804 */
[C---:B------:R-:W-:Y:S01]  /*d4e0*/  HMMA.16816.F32 R8, R164.reuse, R170, R8 ;  /* 0x000000aaa408723c */ /* 0x040fe20000001808 */
[----:B------:R-:W2:Y:S05]  /*d4f0*/  LDSM.16.M88.4 R168, [R184+0x4000] ;  /* 0x00400000b8a8783b */ /* 0x000eaa0000000200 */
[C---:B---3--:R-:W-:Y:S06]  /*d500*/  HMMA.16816.F32 R12, R164.reuse, R144, R12 ;  /* 0x00000090a40c723c */ /* 0x048fec000000180c */
[C---:B------:R-:W-:Y:S01]  /*d510*/  HMMA.16816.F32 R16, R164.reuse, R146, R16 ;  /* 0x00000092a410723c */ /* 0x040fe20000001810 */
[----:B------:R-:W3:Y:S05]  /*d520*/  LDSM.16.M88.4 R144, [R184+0x4800] ;  /* 0x00480000b890783b */ /* 0x000eea0000000200 */
[C---:B------:R-:W-:Y:S06]  /*d530*/  HMMA.16816.F32 R20, R164.reuse, R148, R20 ;  /* 0x00000094a414723c */ /* 0x040fec0000001814 */
[C---:B------:R-:W-:Y:S06]  /*d540*/  HMMA.16816.F32 R24, R164.reuse, R150, R24 ;  /* 0x00000096a418723c */ /* 0x040fec0000001818 */
[C---:B------:R-:W-:Y:S06]  /*d550*/  HMMA.16816.F32 R28, R164.reuse, R152, R28 ;  /* 0x00000098a41c723c */ /* 0x040fec000000181c */
[----:B------:R-:W-:Y:S06]  /*d560*/  HMMA.16816.F32 R32, R164, R154, R32 ;  /* 0x0000009aa420723c */ /* 0x000fec0000001820 */
[C---:B----4-:R-:W-:Y:S06]  /*d570*/  HMMA.16816.F32 R4, R156.reuse, R172, R4 ;  /* 0x000000ac9c04723c */ /* 0x050fec0000001804 */
[C---:B------:R-:W-:Y:S06]  /*d580*/  HMMA.16816.F32 R8, R156.reuse, R174, R8 ;  /* 0x000000ae9c08723c */ /* 0x040fec0000001808 */
[C---:B-1----:R-:W-:Y:S06]  /*d590*/  HMMA.16816.F32 R12, R156.reuse, R132, R12 ;  /* 0x000000849c0c723c */ /* 0x042fec000000180c */
[C---:B------:R-:W-:Y:S01]  /*d5a0*/  HMMA.16816.F32 R16, R156.reuse, R134, R16 ;  /* 0x000000869c10723c */ /* 0x040fe20000001810 */
[----:B------:R-:W1:Y:S05]  /*d5b0*/  LDSM.16.M88.4 R132, [R184+0x5000] ;  /* 0x00500000b884783b */ /* 0x000e6a0000000200 */
[C---:B-----5:R-:W-:Y:S06]  /*d5c0*/  HMMA.16816.F32 R20, R156.reuse, R136, R20 ;  /* 0x000000889c14723c */ /* 0x060fec0000001814 */
[C---:B------:R-:W-:Y:S01]  /*d5d0*/  HMMA.16816.F32 R24, R156.reuse, R138, R24 ;  /* 0x0000008a9c18723c */ /* 0x040fe20000001818 */
[----:B------:R-:W4:Y:S01]  /*d5e0*/  LDSM.16.M88.4 R136, [R184+0x5800] ;  /* 0x00580000b888783b */ /* 0x000f220000000200 */
[----:B------:R-:W-:Y:S04]  /*d5f0*/  DEPBAR.LE SB0, 0x0 ;  /* 0x000080000000791a */ /* 0x000fe80000000000 */
[----:B------:R-:W-:Y:S01]  /*d600*/  BAR.SYNC.DEFER_BLOCKING 0x0 ;  /* 0x0000000000007b1d */ /* 0x000fe20000010000 */
[C---:B------:R-:W-:Y:S06]  /*d610*/  HMMA.16816.F32 R28, R156.reuse, R140, R28 ;  /* 0x0000008c9c1c723c */ /* 0x040fec000000181c */
[----:B------:R-:W-:Y:S06]  /*d620*/  HMMA.16816.F32 R32, R156, R142, R32 ;  /* 0x0000008e9c20723c */ /* 0x000fec0000001820 */
[C---:B--2---:R-:W-:Y:S06]  /*d630*/  HMMA.16816.F32 R4, R160.reuse, R168, R4 ;  /* 0x000000a8a004723c */ /* 0x044fec0000001804 */
[C---:B------:R-:W-:Y:S06]  /*d640*/  HMMA.16816.F32 R8, R160.reuse, R170, R8 ;  /* 0x000000aaa008723c */ /* 0x040fec0000001808 */
[C---:B---3--:R-:W-:Y:S06]  /*d650*/  HMMA.16816.F32 R12, R160.reuse, R144, R12 ;  /* 0x00000090a00c723c */ /* 0x048fec000000180c */
[C---:B------:R-:W-:Y:S06]  /*d660*/  HMMA.16816.F32 R16, R160.reuse, R146, R16 ;  /* 0x00000092a010723c */ /* 0x040fec0000001810 */
[----:B------:R-:W-:Y:S01]  /*d670*/  FSEL R233, R4, -INF , !P6 ;  /* 0xff80000004e97808 */ /* 0x000fe20007000000 */
[C---:B-1----:R-:W-:Y:S03]  /*d680*/  HMMA.16816.F32 R20, R160.reuse, R132, R20 ;  /* 0x00000084a014723c */ /* 0x042fe60000001814 */
[-C--:B------:R-:W-:Y:S02]  /*d690*/  ISETP.GE.AND P6, PT, R218, R213.reuse, PT ;  /* 0x000000d5da00720c */ /* 0x080fe40003fc6270 */
[----:B------:R-:W-:Y:S01]  /*d6a0*/  FSEL R231, R5, -INF , !P5 ;  /* 0xff80000005e77808 */ /* 0x000fe20006800000 */
[C---:B------:R-:W-:Y:S03]  /*d6b0*/  HMMA.16816.F32 R24, R160.reuse, R134, R24 ;  /* 0x00000086a018723c */ /* 0x040fe60000001818 */
[----:B------:R-:W-:Y:S02]  /*d6c0*/  ISETP.GE.AND P5, PT, R220, R213, PT ;  /* 0x000000d5dc00720c */ /* 0x000fe40003fa6270 */
[----:B------:R-:W-:Y:S01]  /*d6d0*/  FSEL R229, R6, -INF , !P1 ;  /* 0xff80000006e57808 */ /* 0x000fe20004800000 */
[C---:B----4-:R-:W-:Y:S03]  /*d6e0*/  HMMA.16816.F32 R28, R160.reuse, R136, R28 ;  /* 0x00000088a01c723c */ /* 0x050fe6000000181c */
[-C--:B------:R-:W-:Y:S02]  /*d6f0*/  ISETP.GE.AND P1, PT, R218, R211.reuse, PT ;  /* 0x000000d3da00720c */ /* 0x080fe40003f26270 */
[----:B------:R-:W-:Y:S01]  /*d700*/  FSEL R227, R7, -INF , !P0 ;  /* 0xff80000007e37808 */ /* 0x000fe20004000000 */
[----:B------:R-:W-:Y:S03]  /*d710*/  HMMA.16816.F32 R32, R160, R138, R32 ;  /* 0x0000008aa020723c */ /* 0x000fe60000001820 */
        /* <DEDUP_REMOVED lines=10> */
[----:B------:R-:W-:Y:S02]  /*d7c0*/  FSEL R235, R11, -INF , !P0 ;  /* 0xff8000000beb7808 */ /* 0x000fe40004000000 */
        /* <DEDUP_REMOVED lines=28> */
[-C--:B------:R-:W-:Y:S02]  /*d990*/  ISETP.GE.AND P5, PT, R220, R213.reuse, PT ;  /* 0x000000d5dc00720c */ /* 0x080fe40003fa6270 */
[----:B------:R-:W-:Y:S02]  /*d9a0*/  ISETP.GE.AND P6, PT, R218, R213, PT ;  /* 0x000000d5da00720c */ /* 0x000fe40003fc6270 */
[-C--:B------:R-:W-:Y:S02]  /*d9b0*/  ISETP.GE.AND P1, PT, R220, R211.reuse, PT ;  /* 0x000000d3dc00720c */ /* 0x080fe40003f26270 */
[----:B------:R-:W-:Y:S02]  /*d9c0*/  ISETP.GE.AND P0, PT, R218, R211, PT ;  /* 0x000000d3da00720c */ /* 0x000fe40003f06270 */
[-C--:B------:R-:W-:Y:S02]  /*d9d0*/  ISETP.GE.OR P5, PT, R220, R212.reuse, !P5 ;  /* 0x000000d4dc00720c */ /* 0x080fe40006fa6670 */
[----:B------:R-:W-:Y:S02]  /*d9e0*/  ISETP.GE.OR P6, PT, R218, R212, !P6 ;  /* 0x000000d4da00720c */ /* 0x000fe400077c6670 */
[-C--:B------:R-:W-:Y:S02]  /*d9f0*/  ISETP.GE.OR P1, PT, R220, R210.reuse, !P1 ;  /* 0x000000d2dc00720c */ /* 0x080fe40004f26670 */
[----:B------:R-:W-:Y:S01]  /*da00*/  ISETP.GE.OR P0, PT, R218, R210, !P0 ;  /* 0x000000d2da00720c */ /* 0x000fe20004706670 */
[----:B------:R-:W-:Y:S01]  /*da10*/  VIADD R218, R3, 0x29 ;  /* 0x0000002903da7836 */ /* 0x000fe20000000000 */
[----:B------:R-:W-:Y:S02]  /*da20*/  FMNMX.FTZ R220, R233, R0, !PT ;  /* 0x00000000e9dc7209 */ /* 0x000fe40007810000 */
[----:B------:R-:W-:Y:S02]  /*da30*/  FSEL R242, R20, -INF , !P5 ;  /* 0xff80000014f27808 */ /* 0x000fe40006800000 */
[----:B------:R-:W-:Y:S02]  /*da40*/  FSEL R238, R21, -INF , !P6 ;  /* 0xff80000015ee7808 */ /* 0x000fe40007000000 */
[C---:B------:R-:W-:Y:S02]  /*da50*/  ISETP.GE.AND P5, PT, R222.reuse, R213, PT ;  /* 0x000000d5de00720c */ /* 0x040fe40003fa6270 */
[----:B------:R-:W-:Y:S02]  /*da60*/  ISETP.GE.AND P6, PT, R222, R211, PT ;  /* 0x000000d3de00720c */ /* 0x000fe40003fc6270 */
[----:B------:R-:W-:Y:S02]  /*da70*/  FSEL R234, R22, -INF , !P1 ;  /* 0xff80000016ea7808 */ /* 0x000fe40004800000 */
[----:B------:R-:W-:Y:S02]  /*da80*/  FMNMX.FTZ R220, R231, R220, !PT ;  /* 0x000000dce7dc7209 */ /* 0x000fe40007810000 */
[C---:B------:R-:W-:Y:S02]  /*da90*/  ISETP.GE.AND P1, PT, R218.reuse, R213, PT ;  /* 0x000000d5da00720c */ /* 0x040fe40003f26270 */
[----:B------:R-:W-:Y:S02]  /*daa0*/  FSEL R230, R23, -INF , !P0 ;  /* 0xff80000017e67808 */ /* 0x000fe40004000000 */
[----:B------:R-:W-:Y:S02]  /*dab0*/  ISETP.GE.AND P0, PT, R218, R211, PT ;  /* 0x000000d3da00720c */ /* 0x000fe40003f06270 */
[C---:B------:R-:W-:Y:S02]  /*dac0*/  ISETP.GE.OR P5, PT, R222.reuse, R212, !P5 ;  /* 0x000000d4de00720c */ /* 0x040fe40006fa6670 */
[----:B------:R-:W-:Y:S01]  /*dad0*/  ISETP.GE.OR P6, PT, R222, R210, !P6 ;  /* 0x000000d2de00720c */ /* 0x000fe200077c6670 */
[----:B------:R-:W-:Y:S01]  /*dae0*/  VIADD R222, R3, 0x30 ;  /* 0x0000003003de7836 */ /* 0x000fe20000000000 */
[----:B------:R-:W-:Y:S02]  /*daf0*/  FMNMX.FTZ R220, R241, R220, !PT ;  /* 0x000000dcf1dc7209 */ /* 0x000fe40007810000 */
[C---:B------:R-:W-:Y:S02]  /*db00*/  ISETP.GE.OR P1, PT, R218.reuse, R212, !P1 ;  /* 0x000000d4da00720c */ /* 0x040fe40004f26670 */
[----:B------:R-:W-:Y:S02]  /*db10*/  ISETP.GE.OR P0, PT, R218, R210, !P0 ;  /* 0x000000d2da00720c */ /* 0x000fe40004706670 */
[----:B------:R-:W-:Y:S01]  /*db20*/  FMNMX.FTZ R218, R239, R220, !PT ;  /* 0x000000dcefda7209 */ /* 0x000fe20007810000 */
[----:B------:R-:W-:Y:S01]  /*db30*/  VIADD R220, R3, 0x31 ;  /* 0x0000003103dc7836 */ /* 0x000fe20000000000 */
[----:B------:R-:W-:Y:S02]  /*db40*/  FSEL R240, R24, -INF , !P5 ;  /* 0xff80000018f07808 */ /* 0x000fe40006800000 */
[----:B------:R-:W-:Y:S02]  /*db50*/  FSEL R236, R25, -INF , !P1 ;  /* 0xff80000019ec7808 */ /* 0x000fe40004800000 */
[C---:B------:R-:W-:Y:S02]  /*db60*/  ISETP.GE.AND P5, PT, R222.reuse, R213, PT ;  /* 0x000000d5de00720c */ /* 0x040fe40003fa6270 */
[C---:B------:R-:W-:Y:S02]  /*db70*/  ISETP.GE.AND P1, PT, R222.reuse, R211, PT ;  /* 0x000000d3de00720c */ /* 0x040fe40003f26270 */
[----:B------:R-:W-:Y:S02]  /*db80*/  FMNMX.FTZ R218, R225, R218, !PT ;  /* 0x000000dae1da7209 */ /* 0x000fe40007810000 */
[C---:B------:R-:W-:Y:S02]  /*db90*/  ISETP.GE.OR P5, PT, R222.reuse, R212, !P5 ;  /* 0x000000d4de00720c */ /* 0x040fe40006fa6670 */
[----:B------:R-:W-:Y:S02]  /*dba0*/  ISETP.GE.OR P1, PT, R222, R210, !P1 ;  /* 0x000000d2de00720c */ /* 0x000fe40004f26670 */
[----:B------:R-:W-:Y:S02]  /*dbb0*/  FMNMX.FTZ R222, R229, R2, !PT ;  /* 0x00000002e5de7209 */ /* 0x000fe40007810000 */
[----:B------:R-:W-:Y:S02]  /*dbc0*/  FMNMX.FTZ R224, R223, R218, !PT ;  /* 0x000000dadfe07209 */ /* 0x000fe40007810000 */
[----:B------:R-:W-:Y:S02]  /*dbd0*/  FSEL R232, R26, -INF , !P6 ;  /* 0xff8000001ae87808 */ /* 0x000fe40007000000 */
[----:B------:R-:W-:Y:S02]  /*dbe0*/  FSEL R228, R27, -INF , !P0 ;  /* 0xff8000001be47808 */ /* 0x000fe40004000000 */
[C---:B------:R-:W-:Y:S02]  /*dbf0*/  ISETP.GE.AND P0, PT, R220.reuse, R213, PT ;  /* 0x000000d5dc00720c */ /* 0x040fe40003f06270 */
[C---:B------:R-:W-:Y:S02]  /*dc00*/  ISETP.GE.AND P6, PT, R220.reuse, R211, PT ;  /* 0x000000d3dc00720c */ /* 0x040fe40003fc6270 */
[----:B------:R-:W-:Y:S02]  /*dc10*/  FMNMX.FTZ R218, R227, R222, !PT ;  /* 0x000000dee3da7209 */ /* 0x000fe40007810000 */
[----:B------:R-:W-:Y:S02]  /*dc20*/  FMNMX.FTZ R245, R221, R224, !PT ;  /* 0x000000e0ddf57209 */ /* 0x000fe40007810000 */
[C---:B------:R-:W-:Y:S02]  /*dc30*/  ISETP.GE.OR P0, PT, R220.reuse, R212, !P0 ;  /* 0x000000d4dc00720c */ /* 0x040fe40004706670 */
[----:B------:R-:W-:Y:S02]  /*dc40*/  ISETP.GE.OR P6, PT, R220, R210, !P6 ;  /* 0x000000d2dc00720c */ /* 0x000fe400077c6670 */
[----:B------:R-:W-:Y:S01]  /*dc50*/  FMNMX.FTZ R220, R237, R218, !PT ;  /* 0x000000daeddc7209 */ /* 0x000fe20007810000 */
[C---:B------:R-:W-:Y:S01]  /*dc60*/  VIADD R218, R3.reuse, 0x38 ;  /* 0x0000003803da7836 */ /* 0x040fe20000000000 */
[----:B------:R-:W-:Y:S01]  /*dc70*/  FMNMX.FTZ R245, R252, R245, !PT ;  /* 0x000000f5fcf57209 */ /* 0x000fe20007810000 */
[----:B------:R-:W-:Y:S01]  /*dc80*/  VIADD R3, R3, 0x39 ;  /* 0x0000003903037836 */ /* 0x000fe20000000000 */
[----:B------:R-:W-:Y:S02]  /*dc90*/  FMNMX.FTZ R243, R235, R220, !PT ;  /* 0x000000dcebf37209 */ /* 0x000fe40007810000 */
[----:B------:R-:W-:Y:S02]  /*dca0*/  FMNMX.FTZ R245, R242, R245, !PT ;  /* 0x000000f5f2f57209 */ /* 0x000fe40007810000 */
[----:B------:R-:W-:Y:S02]  /*dcb0*/  FMNMX.FTZ R243, R250, R243, !PT ;  /* 0x000000f3faf37209 */ /* 0x000fe40007810000 */
[----:B------:R-:W-:Y:S02]  /*dcc0*/  FSEL R224, R29, -INF , !P0 ;  /* 0xff8000001de07808 */ /* 0x000fe40004000000 */
[----:B------:R-:W-:Y:S02]  /*dcd0*/  FMNMX.FTZ R245, R238, R245, !PT ;  /* 0x000000f5eef57209 */ /* 0x000fe40007810000 */
[C---:B------:R-:W-:Y:S02]  /*dce0*/  ISETP.GE.AND P0, PT, R3.reuse, R213, PT ;  /* 0x000000d50300720c */ /* 0x040fe40003f06270 */
[----:B------:R-:W-:Y:S02]  /*dcf0*/  FMNMX.FTZ R243, R248, R243, !PT ;  /* 0x000000f3f8f37209 */ /* 0x000fe40007810000 */
[----:B------:R-:W-:Y:S02]  /*dd00*/  FMNMX.FTZ R245, R240, R245, !PT ;  /* 0x000000f5f0f57209 */ /* 0x000fe40007810000 */
[-C--:B------:R-:W-:Y:S02]  /*dd10*/  ISETP.GE.OR P0, PT, R3, R212.reuse, !P0 ;  /* 0x000000d40300720c */ /* 0x080fe40004706670 */
[----:B------:R-:W-:Y:S02]  /*dd20*/  FSEL R226, R28, -INF , !P5 ;  /* 0xff8000001ce27808 */ /* 0x000fe40006800000 */
[----:B------:R-:W-:Y:S02]  /*dd30*/  FMNMX.FTZ R243, R246, R243, !PT ;  /* 0x000000f3f6f37209 */ /* 0x000fe40007810000 */
[----:B------:R-:W-:Y:S02]  /*dd40*/  ISETP.GE.AND P5, PT, R218, R213, PT ;  /* 0x000000d5da00720c */ /* 0x000fe40003fa6270 */
[----:B------:R-:W-:Y:S02]  /*dd50*/  FMNMX.FTZ R245, R236, R245, !PT ;  /* 0x000000f5ecf57209 */ /* 0x000fe40007810000 */
[----:B------:R-:W-:Y:S02]  /*dd60*/  FSEL R220, R33, -INF , !P0 ;  /* 0xff80000021dc7808 */ /* 0x000fe40004000000 */
[----:B------:R-:W-:Y:S02]  /*dd70*/  PLOP3.LUT P0, PT, PT, PT, UP0, 0x80, 0x0 ;  /* 0x000000000000781c */ /* 0x000fe40003f0f008 */
[----:B------:R-:W-:Y:S02]  /*dd80*/  FMNMX.FTZ R243, R244, R243, !PT ;  /* 0x000000f3f4f37209 */ /* 0x000fe40007810000 */
[----:B------:R-:W-:Y:S02]  /*dd90*/  ISETP.GE.OR P5, PT, R218, R212, !P5 ;  /* 0x000000d4da00720c */ /* 0x000fe40006fa6670 */
[----:B------:R-:W-:Y:S02]  /*dda0*/  FMNMX.FTZ R247, R226, R245, !PT ;  /* 0x000000f5e2f77209 */ /* 0x000fe40007810000 */
[----:B------:R-:W-:Y:S02]  /*ddb0*/  FMNMX.FTZ R245, R234, R243, !PT ;  /* 0x000000f3eaf57209 */ /* 0x000fe40007810000 */
[----:B------:R-:W-:Y:S02]  /*ddc0*/  FSEL R222, R32, -INF , !P5 ;  /* 0xff80000020de7808 */ /* 0x000fe40006800000 */
[----:B------:R-:W-:Y:S02]  /*ddd0*/  FMNMX.FTZ R243, R224, R247, !PT ;  /* 0x000000f7e0f37209 */ /* 0x000fe40007810000 */
[----:B------:R-:W-:Y:S02]  /*dde0*/  ISETP.GE.AND P5, PT, R218, R211, PT ;  /* 0x000000d3da00720c */ /* 0x000fe40003fa6270 */
[----:B------:R-:W-:Y:S02]  /*ddf0*/  FMNMX.FTZ R245, R230, R245, !PT ;  /* 0x000000f5e6f57209 */ /* 0x000fe40007810000 */
[----:B------:R-:W-:Y:S02]  /*de00*/  FMNMX.FTZ R243, R222, R243, !PT ;  /* 0x000000f3def37209 */ /* 0x000fe40007810000 */
[----:B------:R-:W-:Y:S02]  /*de10*/  ISETP.GE.OR P5, PT, R218, R210, !P5 ;  /* 0x000000d2da00720c */ /* 0x000fe40006fa6670 */
[----:B------:R-:W-:Y:S02]  /*de20*/  FSEL R218, R30, -INF , !P1 ;  /* 0xff8000001eda7808 */ /* 0x000fe40004800000 */
[----:B------:R-:W-:Y:S02]  /*de30*/  FMNMX.FTZ R245, R232, R245, !PT ;  /* 0x000000f5e8f57209 */ /* 0x000fe40007810000 */
[----:B------:R-:W-:Y:S01]  /*de40*/  FMNMX.FTZ R243, R220, R243, !PT ;  /* 0x000000f3dcf37209 */ /* 0x000fe20007810000 */
[----:B------:R-:W-:Y:S06]  /*de50*/  @P0 BRA `(.L_x_406) ;  /* 0xffffffe400740947 */ /* 0x000fec000383ffff */
.L_x_405:
[----:B--2---:R-:W-:Y:S01]  /*de60*/  FMNMX.FTZ R5, R228, R245, !PT ;  /* 0x000000f5e4057209 */ /* 0x004fe20007810000 */
[----:B------:R-:W1:Y:S01]  /*de70*/  SHFL.BFLY PT, R4, R243, 0x2, 0x1f ;  /* 0x0c401f00f3047f89 */ /* 0x000e6200000e0000 */
        /* <DEDUP_REMOVED lines=10> */
[----:B------:R-:W-:Y:S02]  /*df20*/  FMNMX.FTZ R8, R144, R5, !PT ;  /* 0x0000000590087209 */ /* 0x000fe40007810000 */
[----:B------:R-:W-:Y:S04]  /*df30*/  FSEL R133, R35, -INF , !P0 ;  /* 0xff80000023857808 */ /* 0x000fe80004000000 */
[----:B------:R-:W-:Y:S01]  /*df40*/  FMNMX.FTZ R6, R133, R8, !PT ;  /* 0x0000000885067209 */ /* 0x000fe20007810000 */
[----:B------:R-:W-:Y:S08]  /*df50*/  LDSM.16.MT88.4 R28, [R189+0x12000] ;  /* 0x01200000bd1c783b */ /* 0x000ff00000004200 */
[----:B------:R-:W2:Y:S08]  /*df60*/  SHFL.BFLY PT, R3, R6, 0x2, 0x1f ;  /* 0x0c401f0006037f89 */ /* 0x000eb000000e0000 */
        /* <DEDUP_REMOVED lines=41> */
[----:B------:R-:W-:Y:S01]  /*e200*/  FFMA.FTZ R133, R133, UR4, -R145 ;  /* 0x0000000485857c23 */ /* 0x000fe20008010891 */
[----:B------:R-:W-:Y:S01]  /*e210*/  FFMA.FTZ R173, R223, UR4, -R147 ;  /* 0x00000004dfad7c23 */ /* 0x000fe20008010893 */
[----:B------:R-:W-:Y:S01]  /*e220*/  FFMA.FTZ R223, R244, UR4, -R145 ;  /* 0x00000004f4df7c23 */ /* 0x000fe20008010891 */
[----:B------:R-:W-:Y:S01]  /*e230*/  FFMA.FTZ R170, R221, UR4, -R147 ;  /* 0x00000004ddaa7c23 */ /* 0x000fe20008010893 */
[----:B------:R-:W-:Y:S01]  /*e240*/  FFMA.FTZ R221, R248, UR4, -R145 ;  /* 0x00000004f8dd7c23 */ /* 0x000fe20008010891 */
        /* <DEDUP_REMOVED lines=329> */
.L_x_403:
[----:B------:R-:W1:Y:S01]  /*f6e0*/  SHFL.BFLY PT, R4, R215, 0x2, 0x1f ;  /* 0x0c401f00d7047f89 */ /* 0x000e6200000e0000 */
[----:B------:R-:W-:Y:S01]  /*f6f0*/  MOV R15, 0x3f800000 ;  /* 0x3f800000000f7802 */ /* 0x000fe20000000f00 */
[----:B------:R-:W2:Y:S01]  /*f700*/  S2UR UR4, SR_CgaCtaId ;  /* 0x00000000000479c3 */ /* 0x000ea20000008800 */
[----:B------:R-:W-:Y:S01]  /*f710*/  MOV R14, 0x3f800000 ;  /* 0x3f800000000e7802 */ /* 0x000fe20000000f00 */
[----:B------:R-:W3:Y:S01]  /*f720*/  SHFL.BFLY PT, R2, R219, 0x2, 0x1f ;  /* 0x0c401f00db027f89 */ /* 0x000ee200000e0000 */
[----:B------:R-:W-:Y:S01]  /*f730*/  UMOV UR6, 0x400 ;  /* 0x0000040000067882 */ /* 0x000fe20000000000 */
[----:B------:R-:W-:Y:S01]  /*f740*/  UISETP.NE.AND UP0, UPT, UR13, -0x1, UPT ;  /* 0xffffffff0d00788c */ /* 0x000fe2000bf05270 */
[----:B------:R-:W4:Y:S01]  /*f750*/  S2R R6, SR_TID.X ;  /* 0x0000000000067919 */ /* 0x000f220000002100 */
[----:B------:R-:W5:Y:S01]  /*f760*/  S2R R0, SR_TID.X ;  /* 0x0000000000007919 */ /* 0x000f620000002100 */
[----:B-1----:R-:W-:Y:S01]  /*f770*/  FADD.FTZ R5, R4, R215 ;  /* 0x000000d704057221 */ /* 0x002fe20000010000 */
[----:B--2---:R-:W-:Y:S01]  /*f780*/  ULEA UR4, UR4, UR6, 0x18 ;  /* 0x0000000604047291 */ /* 0x004fe2000f8ec03f */
[----:B---3--:R-:W-:-:S03]  /*f790*/  FADD.FTZ R2, R2, R219 ;  /* 0x000000db02027221 */ /* 0x008fc60000010000 */
[----:B------:R-:W1:Y:S03]  /*f7a0*/  SHFL.BFLY PT, R10, R5, 0x1, 0x1f ;  /* 0x0c201f00050a7f89 */ /* 0x000e6600000e0000 */
[----:B------:R-:W-:Y:S02]  /*f7b0*/  @UP0 ULDC.64 UR6, c[0x0][0x298] ;  /* 0x0000a60000060ab9 */ /* 0x000fe40000000a00 */
[----:B------:R-:W-:Y:S01]  /*f7c0*/  @UP0 UIMAD.WIDE.U32 UR10, UR13, UR6, URZ ;  /* 0x000000060d0a02a5 */ /* 0x000fe2000f8e003f */
[----:B------:R-:W2:Y:S01]  /*f7d0*/  SHFL.BFLY PT, R11, R2, 0x1, 0x1f ;  /* 0x0c201f00020b7f89 */ /* 0x000ea200000e0000 */
[----:B----4-:R-:W-:-:S04]  /*f7e0*/  SHF.R.S32.HI R9, RZ, 0x1f, R6 ;  /* 0x0000001fff097819 */ /* 0x010fc80000011406 */
[----:B------:R-:W-:Y:S02]  /*f7f0*/  LEA.HI R4, R9, R6, RZ, 0x3 ;  /* 0x0000000609047211 */ /* 0x000fe400078f18ff */
[----:B-----5:R-:W-:-:S04]  /*f800*/  SHF.R.S32.HI R7, RZ, 0x1f, R0 ;  /* 0x0000001fff077819 */ /* 0x020fc80000011400 */
[CC--:B------:R-:W-:Y:S02]  /*f810*/  LEA.HI R13, R7.reuse, R0.reuse, RZ, 0x2 ;  /* 0x00000000070d7211 */ /* 0x0c0fe400078f10ff */
[----:B------:R-:W-:Y:S01]  /*f820*/  LEA.HI R8, R7, R0, RZ, 0x5 ;  /* 0x0000000007087211 */ /* 0x000fe200078f28ff */
[----:B-1----:R-:W-:Y:S01]  /*f830*/  FADD.FTZ R10, R5, R10 ;  /* 0x0000000a050a7221 */ /* 0x002fe20000010000 */
[----:B------:R-:W-:Y:S02]  /*f840*/  LEA.HI R5, R9, R6, RZ, 0x5 ;  /* 0x0000000609057211 */ /* 0x000fe400078f28ff */
[----:B------:R-:W-:Y:S01]  /*f850*/  LOP3.LUT R17, R13, 0x3ffffffc, RZ, 0xc0, !PT ;  /* 0x3ffffffc0d117812 */ /* 0x000fe200078ec0ff */
[----:B--2---:R-:W-:Y:S01]  /*f860*/  FADD.FTZ R11, R2, R11 ;  /* 0x0000000b020b7221 */ /* 0x004fe20000010000 */
[----:B------:R-:W-:Y:S02]  /*f870*/  FSETP.NE.FTZ.AND P0, PT, R10, RZ, PT ;  /* 0x000000ff0a00720b */ /* 0x000fe40003f15000 */
[----:B------:R-:W-:-:S02]  /*f880*/  LOP3.LUT R5, R5, 0xffffffe0, RZ, 0xc0, !PT ;  /* 0xffffffe005057812 */ /* 0x000fc400078ec0ff */
[----:B------:R-:W-:Y:S02]  /*f890*/  LOP3.LUT R2, R4, 0xfffffff8, RZ, 0xc0, !PT ;  /* 0xfffffff804027812 */ /* 0x000fe400078ec0ff */
[-C--:B------:R-:W-:Y:S02]  /*f8a0*/  IADD3 R5, -R5, R6.reuse, RZ ;  /* 0x0000000605057210 */ /* 0x080fe40007ffe1ff */
[----:B------:R-:W-:Y:S02]  /*f8b0*/  IADD3 R2, -R2, R6, RZ ;  /* 0x0000000602027210 */ /* 0x000fe40007ffe1ff */
[--C-:B------:R-:W-:Y:S02]  /*f8c0*/  SHF.R.S32.HI R6, RZ, 0x2, R13.reuse ;  /* 0x00000002ff067819 */ /* 0x100fe4000001140d */
[----:B------:R-:W-:Y:S01]  /*f8d0*/  SHF.R.S32.HI R13, RZ, 0x1f, R13 ;  /* 0x0000001fff0d7819 */ /* 0x000fe2000001140d */
[----:B------:R-:W1:Y:S01]  /*f8e0*/  @P0 MUFU.RCP R15, R10 ;  /* 0x0000000a000f0308 */ /* 0x000e620000001000 */
[----:B------:R-:W-:-:S02]  /*f8f0*/  FSETP.NE.FTZ.AND P3, PT, R11, RZ, PT ;  /* 0x000000ff0b00720b */ /* 0x000fc40003f75000 */
[----:B------:R-:W-:Y:S02]  /*f900*/  LEA.HI R13, R13, R6, RZ, 0x3 ;  /* 0x000000060d0d7211 */ /* 0x000fe400078f18ff */
[----:B------:R-:W-:Y:S02]  /*f910*/  LOP3.LUT R9, R8, 0xffffffe0, RZ, 0xc0, !PT ;  /* 0xffffffe008097812 */ /* 0x000fe400078ec0ff */
[----:B------:R-:W-:Y:S02]  /*f920*/  LOP3.LUT R13, R13, 0xfffffff8, RZ, 0xc0, !PT ;  /* 0xfffffff80d0d7812 */ /* 0x000fe400078ec0ff */
[-C--:B------:R-:W-:Y:S02]  /*f930*/  LEA.HI R7, R7, R0.reuse, RZ, 0x3 ;  /* 0x0000000007077211 */ /* 0x080fe400078f18ff */
[----:B------:R-:W-:Y:S02]  /*f940*/  IADD3 R13, R6, -R13, RZ ;  /* 0x8000000d060d7210 */ /* 0x000fe40007ffe0ff */
[----:B------:R-:W-:Y:S01]  /*f950*/  IADD3 R12, -R17, R0, RZ ;  /* 0x00000000110c7210 */ /* 0x000fe20007ffe1ff */
[----:B------:R-:W2:Y:S01]  /*f960*/  @P3 MUFU.RCP R14, R11 ;  /* 0x0000000b000e3308 */ /* 0x000ea20000001000 */
[----:B------:R-:W-:-:S02]  /*f970*/  SHF.L.U32 R6, R13, 0x6, RZ ;  /* 0x000000060d067819 */ /* 0x000fc400000006ff */
[----:B------:R-:W-:Y:S01]  /*f980*/  IADD3 R0, -R9, R0, RZ ;  /* 0x0000000009007210 */ /* 0x000fe20007ffe1ff */
[C---:B-1----:R-:W-:Y:S01]  /*f990*/  FMUL.FTZ R131, R15.reuse, R131 ;  /* 0x000000830f837220 */ /* 0x042fe20000410000 */
[----:B------:R-:W-:Y:S01]  /*f9a0*/  SHF.R.S32.HI R9, RZ, 0x5, R8 ;  /* 0x00000005ff097819 */ /* 0x000fe20000011408 */
[C---:B------:R-:W-:Y:S01]  /*f9b0*/  FMUL.FTZ R130, R15.reuse, R130 ;  /* 0x000000820f827220 */ /* 0x040fe20000410000 */
[----:B------:R-:W-:Y:S01]  /*f9c0*/  LOP3.LUT R6, R6, 0x1c0, RZ, 0xc0, !PT ;  /* 0x000001c006067812 */ /* 0x000fe200078ec0ff */
[----:B------:R-:W-:Y:S01]  /*f9d0*/  FMUL.FTZ R127, R15, R127 ;  /* 0x0000007f0f7f7220 */ /* 0x000fe20000410000 */
[----:B------:R-:W-:Y:S01]  /*f9e0*/  LOP3.LUT R8, R13, 0x1, RZ, 0xc0, !PT ;  /* 0x000000010d087812 */ /* 0x000fe200078ec0ff */
        /* <DEDUP_REMOVED lines=45> */
[----:B------:R-:W-:Y:S01]  /*fcc0*/  LEA R12, R9, R12, 0x9 ;  /* 0x0000000c090c7211 */ /* 0x000fe200078e48ff */
[----:B--2---:R-:W-:Y:S01]  /*fcd0*/  FMUL.FTZ R128, R14, R128 ;  /* 0x000000800e807220 */ /* 0x004fe20000410000 */
[----:B------:R-:W-:Y:S01]  /*fce0*/  LEA.HI R15, R6, R6, RZ, 0x1d ;  /* 0x00000006060f7211 */ /* 0x000fe200078fe8ff */
[----:B------:R-:W-:Y:S01]  /*fcf0*/  FMUL.FTZ R129, R14, R129 ;  /* 0x000000810e817220 */ /* 0x000fe20000410000 */
[----:B------:R-:W-:Y:S01]  /*fd00*/  ISETP.NE.U32.AND P4, PT, R8, 0x1, PT ;  /* 0x000000010800780c */ /* 0x000fe20003f85070 */
[----:B------:R-:W-:Y:S01]  /*fd10*/  FMUL.FTZ R124, R14, R124 ;  /* 0x0000007c0e7c7220 */ /* 0x000fe20000410000 */
[----:B------:R-:W-:Y:S01]  /*fd20*/  LEA R12, R12, R15, 0x1 ;  /* 0x0000000f0c0c7211 */ /* 0x000fe200078e08ff */
[C---:B------:R-:W-:Y:S01]  /*fd30*/  FMUL.FTZ R125, R14.reuse, R125 ;  /* 0x0000007d0e7d7220 */ /* 0x040fe20000410000 */
[----:B------:R-:W-:Y:S01]  /*fd40*/  R2P PR, R13, 0x6 ;  /* 0x000000060d007804 */ /* 0x000fe20000000000 */
[----:B------:R-:W-:Y:S01]  /*fd50*/  FMUL.FTZ R120, R14, R120 ;  /* 0x000000780e787220 */ /* 0x000fe20000410000 */
[----:B------:R-:W-:Y:S01]  /*fd60*/  LEA R15, R12, UR4, 0x1 ;  /* 0x000000040c0f7c11 */ /* 0x000fe2000f8e08ff */
[C---:B------:R-:W-:Y:S01]  /*fd70*/  FMUL.FTZ R121, R14.reuse, R121 ;  /* 0x000000790e797220 */ /* 0x040fe20000410000 */
[----:B------:R-:W-:Y:S01]  /*fd80*/  MOV R6, 0x20 ;  /* 0x0000002000067802 */ /* 0x000fe20000000f00 */
[C---:B------:R-:W-:Y:S01]  /*fd90*/  FMUL.FTZ R116, R14.reuse, R116 ;  /* 0x000000740e747220 */ /* 0x040fe20000410000 */
[----:B------:R-:W-:Y:S01]  /*fda0*/  MOV R8, 0x40 ;  /* 0x0000004000087802 */ /* 0x000fe20000000f00 */
[C---:B------:R-:W-:Y:S01]  /*fdb0*/  FMUL.FTZ R117, R14.reuse, R117 ;  /* 0x000000750e757220 */ /* 0x040fe20000410000 */
[C---:B------:R-:W-:Y:S01]  /*fdc0*/  IADD3 R13, R15.reuse, -0x10, RZ ;  /* 0xfffffff00f0d7810 */ /* 0x040fe20007ffe0ff */
[----:B------:R-:W-:Y:S01]  /*fdd0*/  FMUL.FTZ R112, R14, R112 ;  /* 0x000000700e707220 */ /* 0x000fe20000410000 */
[----:B------:R-:W-:Y:S01]  /*fde0*/  SEL R6, R6, 0xffffffe0, !P1 ;  /* 0xffffffe006067807 */ /* 0x000fe20004800000 */
[C---:B------:R-:W-:Y:S01]  /*fdf0*/  FMUL.FTZ R113, R14.reuse, R113 ;  /* 0x000000710e717220 */ /* 0x040fe20000410000 */
[----:B------:R-:W-:Y:S01]  /*fe00*/  @P4 IADD3 R13, R15, 0x10, RZ ;  /* 0x000000100f0d4810 */ /* 0x000fe20007ffe0ff */
[C---:B------:R-:W-:Y:S01]  /*fe10*/  FMUL.FTZ R108, R14.reuse, R108 ;  /* 0x0000006c0e6c7220 */ /* 0x040fe20000410000 */
[----:B------:R-:W-:Y:S01]  /*fe20*/  F2FP.F16.F32.PACK_AB R128, R129, R128 ;  /* 0x000000808180723e */ /* 0x000fe200000000ff */
[C---:B------:R-:W-:Y:S01]  /*fe30*/  FMUL.FTZ R109, R14.reuse, R109 ;  /* 0x0000006d0e6d7220 */ /* 0x040fe20000410000 */
[----:B------:R-:W-:Y:S01]  /*fe40*/  F2FP.F16.F32.PACK_AB R130, R131, R130 ;  /* 0x000000828382723e */ /* 0x000fe200000000ff */
[----:B------:R-:W-:Y:S01]  /*fe50*/  FMUL.FTZ R104, R14, R104 ;  /* 0x000000680e687220 */ /* 0x000fe20000410000 */
[----:B------:R-:W-:Y:S01]  /*fe60*/  SEL R8, R8, 0xffffffc0, !P2 ;  /* 0xffffffc008087807 */ /* 0x000fe20005000000 */
[----:B------:R1:W-:Y:S01]  /*fe70*/  STS [R15], R128 ;  /* 0x000000800f007388 */ /* 0x0003e20000000800 */
[----:B------:R-:W-:Y:S01]  /*fe80*/  F2FP.F16.F32.PACK_AB R124, R125, R124 ;  /* 0x0000007c7d7c723e */ /* 0x000fe200000000ff */
[C---:B------:R-:W-:Y:S01]  /*fe90*/  FMUL.FTZ R105, R14.reuse, R105 ;  /* 0x000000690e697220 */ /* 0x040fe20000410000 */
[----:B------:R-:W-:Y:S01]  /*fea0*/  F2FP.F16.F32.PACK_AB R126, R127, R126 ;  /* 0x0000007e7f7e723e */ /* 0x000fe200000000ff */
[----:B------:R1:W-:Y:S01]  /*feb0*/  STS [R15+0x400], R130 ;  /* 0x000400820f007388 */ /* 0x0003e20000000800 */
[----:B------:R-:W-:Y:S01]  /*fec0*/  F2FP.F16.F32.PACK_AB R120, R121, R120 ;  /* 0x000000787978723e */ /* 0x000fe200000000ff */
[C---:B------:R-:W-:Y:S01]  /*fed0*/  FMUL.FTZ R100, R14.reuse, R100 ;  /* 0x000000640e647220 */ /* 0x040fe20000410000 */
[----:B------:R-:W-:Y:S01]  /*fee0*/  F2FP.F16.F32.PACK_AB R122, R123, R122 ;  /* 0x0000007a7b7a723e */ /* 0x000fe200000000ff */
[----:B------:R1:W-:Y:S01]  /*fef0*/  STS [R13], R124 ;  /* 0x0000007c0d007388 */ /* 0x0003e20000000800 */
[----:B------:R-:W-:Y:S01]  /*ff00*/  IADD3 R17, R15, R6, RZ ;  /* 0x000000060f117210 */ /* 0x000fe20007ffe0ff */
[C---:B------:R-:W-:Y:S01]  /*ff10*/  FMUL.FTZ R101, R14.reuse, R101 ;  /* 0x000000650e657220 */ /* 0x040fe20000410000 */
[----:B------:R-:W-:Y:S01]  /*ff20*/  F2FP.F16.F32.PACK_AB R116, R117, R116 ;  /* 0x000000747574723e */ /* 0x000fe200000000ff */
[----:B------:R1:W-:Y:S01]  /*ff30*/  STS [R13+0x400], R126 ;  /* 0x0004007e0d007388 */ /* 0x0003e20000000800 */
[----:B------:R-:W-:Y:S01]  /*ff40*/  F2FP.F16.F32.PACK_AB R118, R119, R118 ;  /* 0x000000767776723e */ /* 0x000fe200000000ff */
[----:B------:R-:W-:Y:S01]  /*ff50*/  FMUL.FTZ R36, R14, R36 ;  /* 0x000000240e247220 */ /* 0x000fe20000410000 */
[----:B------:R-:W-:Y:S01]  /*ff60*/  IADD3 R19, R6, R13, RZ ;  /* 0x0000000d06137210 */ /* 0x000fe20007ffe0ff */
[----:B------:R1:W-:Y:S01]  /*ff70*/  STS [R17], R120 ;  /* 0x0000007811007388 */ /* 0x0003e20000000800 */
[----:B------:R-:W-:Y:S01]  /*ff80*/  F2FP.F16.F32.PACK_AB R112, R113, R112 ;  /* 0x000000707170723e */ /* 0x000fe200000000ff */
[C---:B------:R-:W-:Y:S01]  /*ff90*/  FMUL.FTZ R37, R14.reuse, R37 ;  /* 0x000000250e257220 */ /* 0x040fe20000410000 */
[----:B------:R-:W-:Y:S01]  /*ffa0*/  F2FP.F16.F32.PACK_AB R114, R115, R114 ;  /* 0x000000727372723e */ /* 0x000fe200000000ff */
[----:B------:R1:W-:Y:S01]  /*ffb0*/  STS [R17+0x400], R122 ;  /* 0x0004007a11007388 */ /* 0x0003e20000000800 */
[----:B------:R-:W-:Y:S01]  /*ffc0*/  IADD3 R21, R15, R8, RZ ;  /* 0x000000080f157210 */ /* 0x000fe20007ffe0ff */
[C---:B------:R-:W-:Y:S01]  /*ffd0*/  FMUL.FTZ R40, R14.reuse, R40 ;  /* 0x000000280e287220 */ /* 0x040fe20000410000 */
[----:B------:R-:W-:Y:S01]  /*ffe0*/  PLOP3.LUT P1, PT, PT, PT, UP0, 0x80, 0x0 ;  /* 0x000000000000781c */ /* 0x000fe20003f2f008 */
        /* <DEDUP_REMOVED lines=74> */
.L_x_407:
[----:B------:R-:W-:Y:S01]  /*10490*/  ULDC.U8 UR6, c[0x0][0x3d8] ;  /* 0x0000f60000067ab9 */ /* 0x000fe20000000000 */
[----:B------:R-:W-:Y:S01]  /*104a0*/  ULDC.U8 UR8, c[0x0][0x3d9] ;  /* 0x0000f64000087ab9 */ /* 0x000fe20000000000 */
[----:B------:R-:W-:Y:S01]  /*104b0*/  ISETP.NE.AND P5, PT, RZ, UR6, PT ;  /* 0x00000006ff007c0c */ /* 0x000fe2000bfa5270 */
[--C-:B------:R-:W-:Y:S01]  /*104c0*/  IMAD.IADD R23, R17, 0x1, R8.reuse ;  /* 0x0000000111177824 */ /* 0x100fe200078e0208 */
[----:B------:R-:W-:Y:S01]  /*104d0*/  F2FP.F16.F32.PACK_AB R88, R89, R88 ;  /* 0x000000585958723e */ /* 0x000fe200000000ff */
[----:B------:R-:W-:Y:S01]  /*104e0*/  IMAD.IADD R25, R8, 0x1, R13 ;  /* 0x0000000108197824 */ /* 0x000fe200078e020d */
[----:B------:R-:W-:Y:S01]  /*104f0*/  ISETP.NE.OR P1, PT, RZ, UR8, !P5 ;  /* 0x00000008ff007c0c */ /* 0x000fe2000ef25670 */
[----:B------:R-:W-:Y:S01]  /*10500*/  IMAD.IADD R27, R19, 0x1, R8 ;  /* 0x00000001131b7824 */ /* 0x000fe200078e0208 */
[----:B------:R-:W-:Y:S02]  /*10510*/  F2FP.F16.F32.PACK_AB R90, R91, R90 ;  /* 0x0000005a5b5a723e */ /* 0x000fe400000000ff */
[----:B------:R-:W-:-:S02]  /*10520*/  CS2R R28, SRZ ;  /* 0x00000000001c7805 */ /* 0x000fc4000001ff00 */
        /* <DEDUP_REMOVED lines=13> */
.L_x_408:
[----:B------:R-:W-:Y:S01]  /*10600*/  ISETP.NE.AND P1, PT, RZ, UR8, PT ;  /* 0x00000008ff007c0c */ /* 0x000fe2000bf25270 */
[----:B------:R-:W-:Y:S01]  /*10610*/  STS [R25], R108 ;  /* 0x0000006c19007388 */ /* 0x000fe20000000800 */
[----:B------:R-:W-:Y:S01]  /*10620*/  PLOP3.LUT P4, PT, PT, PT, PT, 0x8, 0x0 ;  /* 0x000000000000781c */ /* 0x000fe20003f8e170 */
[----:B------:R-:W1:Y:S01]  /*10630*/  S2UR UR6, SR_CTAID.X ;  /* 0x00000000000679c3 */ /* 0x000e620000002500 */
[----:B------:R-:W-:Y:S01]  /*10640*/  SHF.R.S32.HI R26, RZ, 0x1f, R9 ;  /* 0x0000001fff1a7819 */ /* 0x000fe20000011409 */
[----:B------:R-:W-:Y:S01]  /*10650*/  STS [R25+0x400], R110 ;  /* 0x0004006e19007388 */ /* 0x000fe20000000800 */
[----:B------:R-:W-:Y:S01]  /*10660*/  SHF.R.S32.HI R24, RZ, 0x1f, R5 ;  /* 0x0000001fff187819 */ /* 0x000fe20000011405 */
[----:B------:R-:W-:Y:S01]  /*10670*/  @P3 MUFU.LG2 R11, R11 ;  /* 0x0000000b000b3308 */ /* 0x000fe20000000c00 */
[----:B------:R-:W-:Y:S01]  /*10680*/  LEA.HI R26, R26, R9, RZ, 0x3 ;  /* 0x000000091a1a7211 */ /* 0x000fe200078f18ff */
[----:B------:R-:W-:Y:S01]  /*10690*/  STS [R23], R104 ;  /* 0x0000006817007388 */ /* 0x000fe20000000800 */
[----:B------:R-:W-:Y:S01]  /*106a0*/  LOP3.LUT P6, RZ, R0, 0x3, RZ, 0xc0, !PT ;  /* 0x0000000300ff7812 */ /* 0x000fe200078cc0ff */
[----:B------:R-:W-:Y:S01]  /*106b0*/  BSSY B0, `(.L_x_409) ;  /* 0x0000064000007945 */ /* 0x000fe20003800000 */
[----:B------:R-:W-:Y:S01]  /*106c0*/  SHF.R.S32.HI R30, RZ, 0x3, R4 ;  /* 0x00000003ff1e7819 */ /* 0x000fe20000011404 */
[----:B------:R-:W-:Y:S01]  /*106d0*/  STS [R23+0x400], R106 ;  /* 0x0004006a17007388 */ /* 0x000fe20000000800 */
[----:B------:R-:W2:Y:S01]  /*106e0*/  @!P1 LDC R6, c[0x0][0x2c4] ;  /* 0x0000b100ff069b82 */ /* 0x000ea20000000800 */
[----:B------:R-:W-:Y:S01]  /*106f0*/  @!P1 PLOP3.LUT P4, PT, P5, PT, PT, 0x80, 0x0 ;  /* 0x000000000000981c */ /* 0x000fe20002f8f070 */
[----:B------:R-:W3:Y:S01]  /*10700*/  @P0 MUFU.LG2 R10, R10 ;  /* 0x0000000a000a0308 */ /* 0x000ee20000000c00 */
[----:B------:R-:W-:Y:S01]  /*10710*/  STS [R27], R100 ;  /* 0x000000641b007388 */ /* 0x000fe20000000800 */
[----:B------:R-:W-:-:S02]  /*10720*/  LEA.HI R24, R24, R5, RZ, 0x2 ;  /* 0x0000000518187211 */ /* 0x000fc400078f10ff */
[----:B------:R-:W-:Y:S01]  /*10730*/  LOP3.LUT R26, R26, 0xffffff8, RZ, 0xc0, !PT ;  /* 0x0ffffff81a1a7812 */ /* 0x000fe200078ec0ff */
[----:B------:R-:W-:Y:S01]  /*10740*/  STS [R27+0x400], R102 ;  /* 0x000400661b007388 */ /* 0x000fe20000000800 */
[----:B------:R-:W4:Y:S01]  /*10750*/  @!P1 LDC R31, c[0x0][0x270] ;  /* 0x00009c00ff1f9b82 */ /* 0x000f220000000800 */
[----:B------:R-:W-:Y:S02]  /*10760*/  IADD3 R4, R30, 0x40, RZ ;  /* 0x000000401e047810 */ /* 0x000fe40007ffe0ff */
[----:B------:R-:W-:Y:S01]  /*10770*/  STS [R15+0x4000], R36 ;  /* 0x004000240f007388 */ /* 0x000fe20000000800 */
[----:B------:R-:W-:Y:S01]  /*10780*/  IMAD.IADD R26, R9, 0x1, -R26 ;  /* 0x00000001091a7824 */ /* 0x000fe200078e0a1a */
[----:B------:R-:W-:Y:S02]  /*10790*/  SHF.R.S32.HI R9, RZ, 0x2, R24 ;  /* 0x00000002ff097819 */ /* 0x000fe40000011418 */
[----:B------:R-:W-:Y:S01]  /*107a0*/  STS [R15+0x4400], R38 ;  /* 0x004400260f007388 */ /* 0x000fe20000000800 */
[----:B------:R-:W5:Y:S02]  /*107b0*/  @P0 LDC R0, c[0x0][0x2e8] ;  /* 0x0000ba00ff000b82 */ /* 0x000f640000000800 */
[----:B------:R-:W-:Y:S01]  /*107c0*/  IMAD R26, R26, 0x10, R9 ;  /* 0x000000101a1a7824 */ /* 0x000fe200078e0209 */
[----:B------:R-:W-:Y:S01]  /*107d0*/  STS [R13+0x4000], R40 ;  /* 0x004000280d007388 */ /* 0x000fe20000000800 */
[----:B---3--:R-:W-:-:S03]  /*107e0*/  @P0 FMUL.FTZ R10, R10, 0.69314718246459960938 ;  /* 0x3f3172180a0a0820 */ /* 0x008fc60000410000 */
[----:B------:R-:W-:Y:S01]  /*107f0*/  STS [R13+0x4400], R42 ;  /* 0x0044002a0d007388 */ /* 0x000fe20000000800 */
[----:B--2---:R-:W2:Y:S03]  /*10800*/  @P4 LDC R6, c[0x0][0x2e4] ;  /* 0x0000b900ff064b82 */ /* 0x004ea60000000800 */
[----:B------:R-:W-:Y:S04]  /*10810*/  STS [R17+0x4000], R44 ;  /* 0x0040002c11007388 */ /* 0x000fe80000000800 */
[----:B------:R-:W-:Y:S01]  /*10820*/  STS [R17+0x4400], R46 ;  /* 0x0044002e11007388 */ /* 0x000fe20000000800 */
[----:B------:R-:W3:Y:S03]  /*10830*/  @P3 LDC R5, c[0x0][0x2e8] ;  /* 0x0000ba00ff053b82 */ /* 0x000ee60000000800 */
        /* <DEDUP_REMOVED lines=21> */
[----:B----4-:R-:W4:Y:S03]  /*10990*/  @P1 LDC R13, c[0x0][0x2c0] ;  /* 0x0000b000ff0d1b82 */ /* 0x010f260000000800 */
[----:B------:R-:W-:Y:S04]  /*109a0*/  STS [R25+0x8000], R88 ;  /* 0x0080005819007388 */ /* 0x000fe80000000800 */
[----:B------:R5:W-:Y:S04]  /*109b0*/  STS [R25+0x8400], R90 ;  /* 0x0084005a19007388 */ /* 0x000be80000000800 */
[----:B------:R1:W-:Y:S04]  /*109c0*/  STS [R23+0x8000], R92 ;  /* 0x0080005c17007388 */ /* 0x0003e80000000800 */
[----:B------:R1:W-:Y:S02]  /*109d0*/  STS [R23+0x8400], R94 ;  /* 0x0084005e17007388 */ /* 0x0003e40000000800 */
[----:B-1----:R-:W-:-:S02]  /*109e0*/  @P1 IMAD R15, R15, R14, RZ ;  /* 0x0000000e0f0f1224 */ /* 0x002fc400078e02ff */
[----:B--2---:R-:W-:Y:S01]  /*109f0*/  @!P1 IMAD.MOV.U32 R15, RZ, RZ, R6 ;  /* 0x000000ffff0f9224 */ /* 0x004fe200078e0006 */
[----:B------:R1:W-:Y:S04]  /*10a00*/  STS [R27+0x8000], R96 ;  /* 0x008000601b007388 */ /* 0x0003e80000000800 */
[----:B------:R1:W-:Y:S01]  /*10a10*/  STS [R27+0x8400], R98 ;  /* 0x008400621b007388 */ /* 0x0003e20000000800 */
[----:B------:R-:W-:Y:S01]  /*10a20*/  @!P1 IMAD.MOV.U32 R13, RZ, RZ, 0x1 ;  /* 0x00000001ff0d9424 */ /* 0x000fe200078e00ff */
[----:B------:R-:W-:Y:S01]  /*10a30*/  BAR.SYNC.DEFER_BLOCKING 0x0 ;  /* 0x0000000000007b1d */ /* 0x000fe20000010000 */
[----:B-----5:R-:W-:Y:S02]  /*10a40*/  @P1 IMAD.MOV.U32 R25, RZ, RZ, 0x1 ;  /* 0x00000001ff191424 */ /* 0x020fe400078e00ff */
[----:B------:R-:W-:-:S03]  /*10a50*/  @!P1 IMAD R25, R6, R31, RZ ;  /* 0x0000001f06199224 */ /* 0x000fc600078e02ff */
[----:B------:R-:W2:Y:S01]  /*10a60*/  S2R R8, SR_CTAID.Y ;  /* 0x0000000000087919 */ /* 0x000ea20000002600 */
[----:B------:R-:W-:Y:S01]  /*10a70*/  VIADD R6, R30, 0x20 ;  /* 0x000000201e067836 */ /* 0x000fe20000000000 */
[----:B------:R-:W-:Y:S01]  /*10a80*/  ISETP.GE.AND P1, PT, R4, UR5, PT ;  /* 0x0000000504007c0c */ /* 0x000fe2000bf26270 */
[----:B------:R-:W5:Y:S01]  /*10a90*/  S2R R12, SR_CTAID.Z ;  /* 0x00000000000c7919 */ /* 0x000f620000002700 */
[----:B------:R1:W1:Y:S04]  /*10aa0*/  LDS.128 R20, [R205+0x3000] ;  /* 0x00300000cd147984 */ /* 0x0002680000000c00 */
[----:B------:R1:W1:Y:S01]  /*10ab0*/  LDS.128 R16, [R205+0x7000] ;  /* 0x00700000cd107984 */ /* 0x0002620000000c00 */
[----:B--2---:R-:W-:Y:S02]  /*10ac0*/  IMAD R8, R8, R25, RZ ;  /* 0x0000001908087224 */ /* 0x004fe400078e02ff */
[----:B------:R-:W-:-:S03]  /*10ad0*/  @P3 FMUL.FTZ R25, R11, 0.69314718246459960938 ;  /* 0x3f3172180b193820 */ /* 0x000fc60000410000 */
[----:B------:R-:W-:Y:S02]  /*10ae0*/  SEL R8, R8, RZ, !P2 ;  /* 0x000000ff08087207 */ /* 0x000fe40005000000 */
[----:B------:R-:W-:Y:S01]  /*10af0*/  ISETP.GE.AND P2, PT, R6, UR5, PT ;  /* 0x0000000506007c0c */ /* 0x000fe2000bf46270 */
[----:B----4-:R-:W-:Y:S02]  /*10b00*/  IMAD R6, R13, UR6, RZ ;  /* 0x000000060d067c24 */ /* 0x010fe4000f8e02ff */
[----:B-----5:R-:W-:Y:S02]  /*10b10*/  IMAD R15, R12, R15, R8 ;  /* 0x0000000f0c0f7224 */ /* 0x020fe400078e0208 */
[----:B------:R-:W-:Y:S01]  /*10b20*/  IMAD.SHL.U32 R9, R6, 0x80, RZ ;  /* 0x0000008006097824 */ /* 0x000fe200078e00ff */
[----:B------:R-:W-:Y:S01]  /*10b30*/  MOV R6, 0x7f800000 ;  /* 0x7f80000000067802 */ /* 0x000fe20000000f00 */
[----:B------:R-:W-:Y:S02]  /*10b40*/  IMAD.MOV.U32 R8, RZ, RZ, 0x7f800000 ;  /* 0x7f800000ff087424 */ /* 0x000fe400078e00ff */
[----:B------:R-:W-:Y:S01]  /*10b50*/  @P0 FFMA.FTZ R6, R3, R0, R10 ;  /* 0x0000000003060223 */ /* 0x000fe2000001000a */
[----:B---3--:R-:W-:Y:S01]  /*10b60*/  @P3 FFMA.FTZ R8, R132, R5, R25 ;  /* 0x0000000584083223 */ /* 0x008fe20000010019 */
[----:B------:R-:W-:Y:S01]  /*10b70*/  SHF.R.S32.HI R11, RZ, 0x1f, R9 ;  /* 0x0000001fff0b7819 */ /* 0x000fe20000011409 */
[----:B------:R-:W-:Y:S01]  /*10b80*/  IMAD.SHL.U32 R0, R2, 0x8, RZ ;  /* 0x0000000802007824 */ /* 0x000fe200078e00ff */
[----:B------:R-:W-:-:S02]  /*10b90*/  IADD3 R9, P5, P4, R9, R28, R15 ;  /* 0x0000001c09097210 */ /* 0x000fc40007cbe00f */
[----:B------:R-:W-:-:S04]  /*10ba0*/  SHF.R.S32.HI R28, RZ, 0x1f, R15 ;  /* 0x0000001fff1c7819 */ /* 0x000fc8000001140f */
[----:B------:R-:W-:Y:S01]  /*10bb0*/  IADD3.X R28, R11, R29, R28, P5, P4 ;  /* 0x0000001d0b1c7210 */ /* 0x000fe20002fe841c */
[----:B-1----:R-:W-:Y:S06]  /*10bc0*/  @P6 BRA `(.L_x_410) ;  /* 0x0000000000486947 */ /* 0x002fec0003800000 */
        /* <DEDUP_REMOVED lines=18> */
.L_x_410:
[----:B------:R-:W-:Y:S05]  /*10cf0*/  BSYNC B0 ;  /* 0x0000000000007941 */ /* 0x000fea0003800000 */
.L_x_409:
[----:B-1----:R-:W-:Y:S01]  /*10d00*/  SHF.R.S32.HI R4, RZ, 0x1f, R12 ;  /* 0x0000001fff047819 */ /* 0x002fe2000001140c */
[----:B------:R-:W-:Y:S01]  /*10d10*/  UIMAD UR15, UR6, -0x80, UR15 ;  /* 0xffffff80060f78a4 */ /* 0x000fe2000f8e020f */
[----:B------:R-:W-:Y:S01]  /*10d20*/  SHF.R.S32.HI R3, RZ, 0x1f, R0 ;  /* 0x0000001fff037819 */ /* 0x000fe20000011400 */
[----:B------:R-:W-:Y:S01]  /*10d30*/  VIADD R2, R30, 0x60 ;  /* 0x000000601e027836 */ /* 0x000fe20000000000 */
[----:B------:R-:W-:Y:S01]  /*10d40*/  IADD3 R8, P3, R0, UR10, RZ ;  /* 0x0000000a00087c10 */ /* 0x000fe2000ff7e0ff */
[----:B------:R-:W-:Y:S01]  /*10d50*/  ULDC.64 UR6, c[0x0][0x2a0] ;  /* 0x0000a80000067ab9 */ /* 0x000fe20000000a00 */
[----:B------:R-:W-:Y:S01]  /*10d60*/  SHF.R.S32.HI R7, RZ, 0x3, R7 ;  /* 0x00000003ff077819 */ /* 0x000fe20000011407 */
[----:B------:R-:W-:Y:S01]  /*10d70*/  IMAD R29, R4, UR6, RZ ;  /* 0x00000006041d7c24 */ /* 0x000fe2000f8e02ff */
[----:B------:R-:W-:Y:S01]  /*10d80*/  IADD3.X R9, R3, UR4, RZ, P3, !PT ;  /* 0x0000000403097c10 */ /* 0x000fe20009ffe4ff */
[----:B------:R-:W-:Y:S01]  /*10d90*/  IMAD.U32 R25, RZ, RZ, UR14 ;  /* 0x0000000eff197e24 */ /* 0x000fe2000f8e00ff */
[----:B------:R-:W-:Y:S01]  /*10da0*/  ISETP.GE.AND P0, PT, R2, UR5, PT ;  /* 0x0000000502007c0c */ /* 0x000fe2000bf06270 */
[C---:B------:R-:W-:Y:S01]  /*10db0*/  IMAD R29, R12.reuse, UR7, R29 ;  /* 0x000000070c1d7c24 */ /* 0x040fe2000f8e021d */
[----:B------:R-:W-:Y:S01]  /*10dc0*/  ISETP.GE.AND P3, PT, R7, UR15, PT ;  /* 0x0000000f07007c0c */ /* 0x000fe2000bf66270 */
[----:B------:R-:W-:Y:S01]  /*10dd0*/  IMAD.WIDE.U32 R2, R12, UR6, R8 ;  /* 0x000000060c027c25 */ /* 0x000fe2000f8e0008 */
[----:B------:R1:W2:Y:S01]  /*10de0*/  LDS.128 R4, [R205+0x8000] ;  /* 0x00800000cd047984 */ /* 0x0002a20000000c00 */
[--C-:B------:R-:W-:Y:S01]  /*10df0*/  SHF.R.S32.HI R31, RZ, 0x1f, R30.reuse ;  /* 0x0000001fff1f7819 */ /* 0x100fe2000001141e */
[----:B------:R-:W-:Y:S01]  /*10e00*/  BSSY B0, `(.L_x_411) ;  /* 0x0000016000007945 */ /* 0x000fe20003800000 */
[----:B------:R-:W-:Y:S01]  /*10e10*/  IMAD.IADD R29, R29, 0x1, R3 ;  /* 0x000000011d1d7824 */ /* 0x000fe200078e0203 */
[----:B------:R1:W3:Y:S01]  /*10e20*/  LDS.128 R12, [R205] ;  /* 0x00000000cd0c7984 */ /* 0x0002e20000000c00 */
[----:B------:R-:W-:-:S03]  /*10e30*/  IMAD.WIDE R24, R25, 0x80, R30 ;  /* 0x0000008019187825 */ /* 0x000fc600078e021e */
[----:B------:R1:W4:Y:S03]  /*10e40*/  LDS.128 R8, [R205+0x4000] ;  /* 0x00400000cd087984 */ /* 0x0003260000000c00 */
        /* <DEDUP_REMOVED lines=15> */
[----:B----4-:R3:W-:Y:S04]  /*10f40*/  @!P4 STG.E.128 desc[UR22][R32.64+0x80], R8 ;  /* 0x000080082000c986 */ /* 0x0107e8000c101d16 */
[----:B--2---:R3:W-:Y:S02]  /*10f50*/  @!P3 STG.E.128 desc[UR22][R32.64+0x100], R4 ;  /* 0x000100042000b986 */ /* 0x0047e4000c101d16 */
.L_x_412:
[----:B------:R-:W-:Y:S05]  /*10f60*/  BSYNC B0 ;  /* 0x0000000000007941 */ /* 0x000fea0003800000 */
.L_x_411:
[----:B---3--:R3:W1:Y:S01]  /*10f70*/  LDS.128 R12, [R205+0x1000] ;  /* 0x00100000cd0c7984 */ /* 0x0086620000000c00 */
[----:B------:R-:W-:Y:S03]  /*10f80*/  BSSY B0, `(.L_x_413) ;  /* 0x0000017000007945 */ /* 0x000fe60003800000 */
[----:B----4-:R3:W4:Y:S04]  /*10f90*/  LDS.128 R8, [R205+0x5000] ;  /* 0x00500000cd087984 */ /* 0x0107280000000c00 */
        /* <DEDUP_REMOVED lines=19> */
[----:B----4-:R1:W-:Y:S04]  /*110d0*/  @!P3 STG.E.128 desc[UR22][R32.64+0x80], R8 ;  /* 0x000080082000b986 */ /* 0x0103e8000c101d16 */
[----:B--2---:R1:W-:Y:S02]  /*110e0*/  @!P2 STG.E.128 desc[UR22][R32.64+0x100], R4 ;  /* 0x000100042000a986 */ /* 0x0043e4000c101d16 */
.L_x_414:
[----:B------:R-:W-:Y:S05]  /*110f0*/  BSYNC B0 ;  /* 0x0000000000007941 */ /* 0x000fea0003800000 */
.L_x_413:
[----:B-1----:R1:W1:Y:S01]  /*11100*/  LDS.128 R12, [R205+0x2000] ;  /* 0x00200000cd0c7984 */ /* 0x0022620000000c00 */
[----:B------:R-:W-:Y:S03]  /*11110*/  BSSY B0, `(.L_x_415) ;  /* 0x0000017000007945 */ /* 0x000fe60003800000 */
[----:B----4-:R4:W1:Y:S04]  /*11120*/  LDS.128 R8, [R205+0x6000] ;  /* 0x00600000cd087984 */ /* 0x0108680000000c00 */
        /* <DEDUP_REMOVED lines=21> */
.L_x_416:
[----:B------:R-:W-:Y:S05]  /*11280*/  BSYNC B0 ;  /* 0x0000000000007941 */ /* 0x000fea0003800000 */
.L_x_415:
[----:B-12---:R1:W2:Y:S01]  /*11290*/  LDS.128 R4, [R205+0xb000] ;  /* 0x00b00000cd047984 */ /* 0x0062a20000000c00 */
        /* <DEDUP_REMOVED lines=20> */
[----:B--2---:R-:W-:Y:S01]  /*113e0*/  STG.E.128 desc[UR22][R2.64+0x100], R4 ;  /* 0x0001000402007986 */ /* 0x004fe2000c101d16 */
[----:B------:R-:W-:Y:S05]  /*113f0*/  EXIT ;  /* 0x000000000000794d */ /* 0x000fea0003800000 */
.L_x_417:
        /* <DEDUP_REMOVED lines=16> */
.L_x_1516:


//--------------------- .text._ZN5flash16flash_fwd_kernelI23Flash_fwd_kernel_traitsILi192ELi128ELi64ELi8ELb0ELb0EN7cutlass6half_tE19Flash_kernel_traitsILi192ELi128ELi64ELi8ES3_EELb0ELb0ELb1ELb0ELb0ELb0ELb1ELb0EEEvNS_16Flash_fwd_paramsE --------------------------
	.section	.text._ZN5flash16flash_fwd_kernelI23Flash_fwd_kernel_traitsILi192ELi128ELi64ELi8ELb0ELb0EN7cutlass6half_tE19Flash_kernel_traitsILi192ELi128ELi64ELi8ES3_EELb0ELb0ELb1ELb0ELb0ELb0ELb1ELb0EEEvNS_16Flash_fwd_paramsE,"ax",@progbits
	.align	128
        .global         _ZN5flash16flash_fwd_kernelI23Flash_fwd_kernel_traitsILi192ELi128ELi64ELi8ELb0ELb0EN7cutlass6half_tE19Flash_kernel_traitsILi192ELi128ELi64ELi8ES3_EELb0ELb0ELb1ELb0ELb0ELb0ELb1ELb0EEEvNS_16Flash_fwd_paramsE
        .type           _ZN5flash16flash_fwd_kernelI23Flash_fwd_kernel_traitsILi192ELi128ELi64ELi8ELb0ELb0EN7cutlass6half_tE19Flash_kernel_traitsILi192ELi128ELi64ELi8ES3_EELb0ELb0ELb1ELb0ELb0ELb0ELb1ELb0EEEvNS_16Flash_fwd_paramsE,@function
        .size           _ZN5flash16flash_fwd_kernelI23Flash_fwd_kernel_traitsILi192ELi128ELi64ELi8ELb0ELb0EN7cutlass6half_tE19Flash_kernel_traitsILi192ELi128ELi64ELi8ES3_EELb0ELb0ELb1ELb0ELb0ELb0ELb1ELb0EEEvNS_16Flash_fwd_paramsE,(.L_x_1517 - _ZN5flash16flash_fwd_kernelI23Flash_fwd_kernel_traitsILi192ELi128ELi64ELi8ELb0ELb0EN7cutlass6half_tE19Flash_kernel_traitsILi192ELi128ELi64ELi8ES3_EELb0ELb0ELb1ELb0ELb0ELb0ELb1ELb0EEEvNS_16Flash_fwd_paramsE)
        .other          _ZN5flash16flash_fwd_kernelI23Flash_fwd_kernel_traitsILi192ELi128ELi64ELi8ELb0ELb0EN7cutlass6half_tE19Flash_kernel_traitsILi192ELi128ELi64ELi8ES3_EELb0ELb0ELb1ELb0ELb0ELb0ELb1ELb0EEEvNS_16Flash_fwd_paramsE,@"STO_CUDA_ENTRY STV_DEFAULT"
_ZN5flash16flash_fwd_kernelI23Flash_fwd_kernel_traitsILi192ELi128ELi64ELi8ELb0ELb0EN7cutlass6half_tE19Flash_kernel_traitsILi192ELi128ELi64ELi8ES3_EELb0ELb0ELb1ELb0ELb0ELb0ELb1ELb0EEEvNS_16Flash_fwd_paramsE:
.text._ZN5flash16flash_fwd_kernelI23Flash_fwd_kernel_traitsILi192ELi128ELi64ELi8ELb0ELb0EN7cutlass6half_tE19Flash_kernel_traitsILi192ELi128ELi64ELi8ES3_EELb0ELb0ELb1ELb0ELb0ELb0ELb1ELb0EEEvNS_16Flash_fwd_paramsE:
        /* <DEDUP_REMOVED lines=54> */
.L_x_418:
[----:B------:R-:W-:-:S03]  /*0360*/  ULDC UR5, c[0x0][0x2c8] ;  /* 0x0000b20000057ab9 */ /* 0x000fc60000000800 */
.L_x_419:
        /* <DEDUP_REMOVED lines=134> */
.L_x_422:
[----:B------:R-:W-:Y:S05]  /*0bd0*/  BSYNC B0 ;  /* 0x0000000000007941 */ /* 0x000fea0003800000 */
.L_x_421:
        /* <DEDUP_REMOVED lines=22> */
.L_x_424:
[----:B------:R-:W-:Y:S05]  /*0d40*/  BSYNC B0 ;  /* 0x0000000000007941 */ /* 0x000fea0003800000 */
.L_x_423:
        /* <DEDUP_REMOVED lines=22> */
.L_x_426:
[----:B------:R-:W-:Y:S05]  /*0eb0*/  BSYNC B0 ;  /* 0x0000000000007941 */ /* 0x000fea0003800000 */
.L_x_425:
        /* <DEDUP_REMOVED lines=23> */
.L_x_428:
[----:B------:R-:W-:Y:S05]  /*1030*/  BSYNC B0 ;  /* 0x0000000000007941 */ /* 0x000fea0003800000 */
.L_x_427:
        /* <DEDUP_REMOVED lines=10> */
.L_x_430:
[----:B------:R-:W-:Y:S05]  /*10e0*/  BSYNC B0 ;  /* 0x0000000000007941 */ /* 0x000fea0003800000 */
.L_x_429:
        /* <DEDUP_REMOVED lines=10> */
.L_x_432:
[----:B------:R-:W-:Y:S05]  /*1190*/  BSYNC B0 ;  /* 0x0000000000007941 */ /* 0x000fea0003800000 */
.L_x_431:
        /* <DEDUP_REMOVED lines=10> */
.L_x_434:
[----:B------:R-:W-:Y:S05]  /*1240*/  BSYNC B0 ;  /* 0x0000000000007941 */ /* 0x000fea0003800000 */
.L_x_433:
        /* <DEDUP_REMOVED lines=10> */
.L_x_420:
        /* <DEDUP_REMOVED lines=80> */
.L_x_435:
        /* <DEDUP_REMOVED lines=25> */
.L_x_436:
        /* <DEDUP_REMOVED lines=81> */
.L_x_438:
[----:B------:R-:W-:Y:S05]  /*1e90*/  BSYNC B0 ;  /* 0x0000000000007941 */ /* 0x000fea0003800000 */
.L_x_437:
        /* <DEDUP_REMOVED lines=40> */
.L_x_440:
[----:B------:R-:W-:Y:S05]  /*2120*/  BSYNC B0 ;  /* 0x0000000000007941 */ /* 0x000fea0003800000 */
.L_x_439:
        /* <DEDUP_REMOVED lines=40> */
.L_x_442:
[----:B------:R-:W-:Y:S05]  /*23b0*/  BSYNC B0 ;  /* 0x0000000000007941 */ /* 0x000fea0003800000 */
.L_x_441:
        /* <DEDUP_REMOVED lines=39> */
.L_x_444:
[----:B------:R-:W-:Y:S05]  /*2630*/  BSYNC B0 ;  /* 0x0000000000007941 */ /* 0x000fea0003800000 */
.L_x_443:
        /* <DEDUP_REMOVED lines=51> */
.L_x_446:
[----:B------:R-:W-:Y:S05]  /*2970*/  BSYNC B0 ;  /* 0x0000000000007941 */ /* 0x000fea0003800000 */
.L_x_445:
        /* <DEDUP_REMOVED lines=36> */
.L_x_448:
[----:B------:R-:W-:Y:S05]  /*2bc0*/  BSYNC B0 ;  /* 0x0000000000007941 */ /* 0x000fea0003800000 */
.L_x_447:
        /* <DEDUP_REMOVED lines=58> */
.L_x_450:
[----:B------:R-:W-:Y:S05]  /*2f70*/  BSYNC B0 ;  /* 0x0000000000007941 */ /* 0x000fea0003800000 */
.L_x_449:
        /* <DEDUP_REMOVED lines=39> */
.L_x_452:
[----:B------:R-:W-:Y:S05]  /*31f0*/  BSYNC B0 ;  /* 0x0000000000007941 */ /* 0x000fea0003800000 */
.L_x_451:
[----:B------:R-:W-:Y:S01]  /*3200*/  LDSM.16.M88.4 R12, [R202] ;  /* 0x00000000ca0c783b */ /* 0x000fe20000000200 */
[----:B------:R-:W-:Y:S01]  /*3210*/  R2P PR, R5, 0x6 ;  /* 0x0000000605007804 */ /* 0x000fe20000000000 */
[----:B------:R-:W-:Y:S01]  /*3220*/  IMAD.MOV.U32 R7, RZ, RZ, 0x10 ;  /* 0x00000010ff077424 */ /* 0x000fe200078e00ff */
[C---:B------:R-:W-:Y:S01]  /*3230*/  LOP3.LUT P0, RZ, R2.reuse, 0x2, RZ, 0xc0, !PT ;  /* 0x0000000202ff7812 */ /* 0x040fe2000780c0ff */
[----:B------:R-:W5:Y:S01]  /*3240*/  LDSM.16.M88.4 R24, [R201+0xc000] ;  /* 0x00c00000c918783b */ /* 0x000f620000000200 */
[----:B------:R-:W-:Y:S01]  /*3250*/  VIADD R5, R201, 0xc000 ;  /* 0x0000c000c9057836 */ /* 0x000fe20000000000 */
[----:B------:R-:W-:Y:S01]  /*3260*/  ULDC UR32, c[0x0][0x39c] ;  /* 0x0000e70000207ab9 */ /* 0x000fe20000000800 */
[----:B------:R-:W-:Y:S01]  /*3270*/  SEL R7, R7, 0xfffffff0, !P0 ;  /* 0xfffffff007077807 */ /* 0x000fe20004000000 */
[----:B------:R-:W-:Y:S01]  /*3280*/  VIADD R199, R201, 0xc020 ;  /* 0x0000c020c9c77836 */ /* 0x000fe20000000000 */
[----:B------:R-:W4:Y:S01]  /*3290*/  LDSM.16.M88.4 R52, [R201+0xc800] ;  /* 0x00c80000c934783b */ /* 0x000f220000000200 */
[----:B------:R-:W-:Y:S01]  /*32a0*/  LOP3.LUT P0, RZ, R2, 0x4, RZ, 0xc0, !PT ;  /* 0x0000000402ff7812 */ /* 0x000fe2000780c0ff */
[----:B------:R-:W-:Y:S01]  /*32b0*/  IMAD.MOV.U32 R2, RZ, RZ, 0x40 ;  /* 0x00000040ff027424 */ /* 0x000fe200078e00ff */
[----:B------:R-:W-:Y:S01]  /*32c0*/  LEA R217, R105, UR21, 0x4 ;  /* 0x0000001569d97c11 */ /* 0x000fe2000f8e20ff */
[----:B------:R-:W-:Y:S01]  /*32d0*/  IMAD R200, R7, 0x2, R202 ;  /* 0x0000000207c87824 */ /* 0x000fe200078e02ca */
[----:B------:R-:W-:Y:S01]  /*32e0*/  LDSM.16.M88.4 R76, [R201+0xd000] ;  /* 0x00d00000c94c783b */ /* 0x000fe20000000200 */
[----:B------:R-:W-:Y:S01]  /*32f0*/  @P1 VIADD R199, R5, 0xffffffe0 ;  /* 0xffffffe005c71836 */ /* 0x000fe20000000000 */
[----:B------:R-:W-:Y:S01]  /*3300*/  SEL R2, R2, 0xffffffc0, !P2 ;  /* 0xffffffc002027807 */ /* 0x000fe20005000000 */
[----:B------:R-:W-:Y:S01]  /*3310*/  IMAD.MOV.U32 R5, RZ, RZ, 0x20 ;  /* 0x00000020ff057424 */ /* 0x000fe200078e00ff */
[----:B------:R-:W-:Y:S01]  /*3320*/  LDSM.16.M88.4 R28, [R200] ;  /* 0x00000000c81c783b */ /* 0x000fe20000000200 */
[----:B------:R-:W-:Y:S01]  /*3330*/  IMAD.SHL.U32 R218, R4, 0x2, RZ ;  /* 0x0000000204da7824 */ /* 0x000fe200078e00ff */
[----:B------:R-:W-:Y:S01]  /*3340*/  UIADD3 UR7, UR24, 0x1, -UR15 ;  /* 0x0000000118077890 */ /* 0x000fe2000fffe80f */
[----:B------:R-:W-:Y:S01]  /*3350*/  IMAD.IADD R195, R201, 0x1, R2 ;  /* 0x00000001c9c37824 */ /* 0x000fe200078e0202 */
[----:B-123--:R-:W1:Y:S01]  /*3360*/  LDSM.16.M88.4 R8, [R199] ;  /* 0x00000000c708783b */ /* 0x00ee620000000200 */
[----:B------:R-:W-:Y:S01]  /*3370*/  SEL R5, R5, 0xffffffe0, !P0 ;  /* 0xffffffe005057807 */ /* 0x000fe20004000000 */
[----:B------:R-:W-:Y:S01]  /*3380*/  IMAD.IADD R188, R2, 0x1, R199 ;  /* 0x0000000102bc7824 */ /* 0x000fe200078e02c7 */
[----:B------:R-:W-:Y:S01]  /*3390*/  LOP3.LUT R218, R218, 0x6, RZ, 0xc0, !PT ;  /* 0x00000006dada7812 */ /* 0x000fe200078ec0ff */
[----:B------:R-:W2:Y:S01]  /*33a0*/  LDSM.16.M88.4 R36, [R201+0xd800] ;  /* 0x00d80000c924783b */ /* 0x000ea20000000200 */
[----:B------:R-:W-:Y:S01]  /*33b0*/  UIADD3 UR6, UR7, UR19, URZ ;  /* 0x0000001307067290 */ /* 0x000fe2000fffe03f */
[C---:B------:R-:W-:Y:S01]  /*33c0*/  IMAD R198, R5.reuse, 0x2, R202 ;  /* 0x0000000205c67824 */ /* 0x040fe200078e02ca */
[----:B------:R-:W-:Y:S01]  /*33d0*/  UIADD3 UR20, UR24, -UR20, -UR15 ;  /* 0x8000001418147290 */ /* 0x000fe2000fffe80f */
[----:B------:R-:W3:Y:S01]  /*33e0*/  LDSM.16.M88.4 R64, [R199+0x800] ;  /* 0x00080000c740783b */ /* 0x000ee20000000200 */
[----:B------:R-:W-:Y:S01]  /*33f0*/  IMAD R197, R5, 0x2, R200 ;  /* 0x0000000205c57824 */ /* 0x000fe200078e02c8 */
[----:B------:R-:W-:Y:S01]  /*3400*/  UISETP.GT.AND UP0, UPT, UR17, UR12, UPT ;  /* 0x0000000c1100728c */ /* 0x000fe2000bf04270 */
[----:B------:R-:W-:Y:S01]  /*3410*/  IMAD.U32 R216, RZ, RZ, UR24 ;  /* 0x00000018ffd87e24 */ /* 0x000fe2000f8e00ff */
[----:B------:R-:W-:Y:S01]  /*3420*/  LDSM.16.M88.4 R68, [R198] ;  /* 0x00000000c644783b */ /* 0x000fe20000000200 */
[----:B------:R-:W-:-:S02]  /*3430*/  IMAD.U32 R214, RZ, RZ, UR7 ;  /* 0x00000007ffd67e24 */ /* 0x000fc4000f8e00ff */
[C---:B------:R-:W-:Y:S01]  /*3440*/  VIADD R191, R199.reuse, 0x800 ;  /* 0x00000800c7bf7836 */ /* 0x040fe20000000000 */
[----:B------:R-:W3:Y:S01]  /*3450*/  LDSM.16.M88.4 R20, [R195+0xc000] ;  /* 0x00c00000c314783b */ /* 0x000ee20000000200 */
[C---:B------:R-:W-:Y:S02]  /*3460*/  VIADD R190, R199.reuse, 0x1000 ;  /* 0x00001000c7be7836 */ /* 0x040fe40000000000 */
[C---:B------:R-:W-:Y:S01]  /*3470*/  VIADD R189, R199.reuse, 0x1800 ;  /* 0x00001800c7bd7836 */ /* 0x040fe20000000000 */
[----:B------:R-:W3:Y:S01]  /*3480*/  LDSM.16.M88.4 R56, [R199+0x1000] ;  /* 0x00100000c738783b */ /* 0x000ee20000000200 */
[C---:B------:R-:W-:Y:S01]  /*3490*/  VIADD R187, R199.reuse, 0x2000 ;  /* 0x00002000c7bb7836 */ /* 0x040fe20000000000 */
[----:B-----5:R-:W-:Y:S01]  /*34a0*/  HMMA.16816.F32 R16, R12, R24, RZ ;  /* 0x000000180c10723c */ /* 0x020fe200000018ff */
[C---:B------:R-:W-:Y:S01]  /*34b0*/  VIADD R186, R199.reuse, 0x2800 ;  /* 0x00002800c7ba7836 */ /* 0x040fe20000000000 */
[----:B------:R-:W5:Y:S01]  /*34c0*/  LDSM.16.M88.4 R44, [R199+0x1800] ;  /* 0x00180000c72c783b */ /* 0x000f620000000200 */
[----:B------:R-:W-:-:S02]  /*34d0*/  VIADD R185, R199, 0x3000 ;  /* 0x00003000c7b97836 */ /* 0x000fc40000000000 */
[C---:B------:R-:W-:Y:S01]  /*34e0*/  VIADD R184, R199.reuse, 0x3800 ;  /* 0x00003800c7b87836 */ /* 0x040fe20000000000 */
[C---:B------:R-:W-:Y:S01]  /*34f0*/  HMMA.16816.F32 R24, R12.reuse, R26, RZ ;  /* 0x0000001a0c18723c */ /* 0x040fe200000018ff */
[----:B------:R-:W5:Y:S01]  /*3500*/  LDSM.16.M88.4 R80, [R195+0xc800] ;  /* 0x00c80000c350783b */ /* 0x000f620000000200 */
[C---:B------:R-:W-:Y:S02]  /*3510*/  VIADD R183, R199.reuse, 0x4000 ;  /* 0x00004000c7b77836 */ /* 0x040fe40000000000 */
[C---:B------:R-:W-:Y:S01]  /*3520*/  VIADD R182, R199.reuse, 0x4800 ;  /* 0x00004800c7b67836 */ /* 0x040fe20000000000 */
[----:B------:R-:W-:Y:S01]  /*3530*/  LDSM.16.M88.4 R60, [R188] ;  /* 0x00000000bc3c783b */ /* 0x000fe20000000200 */
[----:B----4-:R-:W-:Y:S01]  /*3540*/  HMMA.16816.F32 R32, R12, R52, RZ ;  /* 0x000000340c20723c */ /* 0x010fe200000018ff */
[C---:B------:R-:W-:Y:S02]  /*3550*/  VIADD R181, R199.reuse, 0x5000 ;  /* 0x00005000c7b57836 */ /* 0x040fe40000000000 */
[----:B------:R-:W-:Y:S01]  /*3560*/  LDSM.16.M88.4 R40, [R195+0xd800] ;  /* 0x00d80000c328783b */ /* 0x000fe20000000200 */
[----:B------:R-:W-:-:S02]  /*3570*/  VIADD R180, R199, 0x5800 ;  /* 0x00005800c7b47836 */ /* 0x000fc40000000000 */
[----:B------:R-:W-:Y:S01]  /*3580*/  HMMA.16816.F32 R52, R12, R54, RZ ;  /* 0x000000360c34723c */ /* 0x000fe200000018ff */
[----:B------:R-:W-:Y:S04]  /*3590*/  LDSM.16.M88.4 R84, [R197+0x4000] ;  /* 0x00400000c554783b */ /* 0x000fe80000000200 */
[----:B------:R-:W-:Y:S01]  /*35a0*/  LDSM.16.M88.4 R100, [R188+0x2800] ;  /* 0x00280000bc64783b */ /* 0x000fe20000000200 */
[C---:B-1----:R-:W-:Y:S03]  /*35b0*/  HMMA.16816.F32 R16, R28.reuse, R8, R16 ;  /* 0x000000081c10723c */ /* 0x042fe60000001810 */
[----:B------:R-:W-:Y:S03]  /*35c0*/  LDSM.16.M88.4 R92, [R201+0x10800] ;  /* 0x01080000c95c783b */ /* 0x000fe60000000200 */
[----:B------:R-:W-:Y:S01]  /*35d0*/  HMMA.16816.F32 R24, R28, R10, R24 ;  /* 0x0000000a1c18723c */ /* 0x000fe20000001818 */
[----:B------:R-:W-:Y:S04]  /*35e0*/  LDSM.16.M88.4 R8, [R195+0xd000] ;  /* 0x00d00000c308783b */ /* 0x000fe80000000200 */
[----:B------:R-:W-:Y:S01]  /*35f0*/  LDSM.16.M88.4 R96, [R188+0x3000] ;  /* 0x00300000bc60783b */ /* 0x000fe20000000200 */
[C---:B------:R-:W-:Y:S03]  /*3600*/  HMMA.16816.F32 R48, R12.reuse, R76, RZ ;  /* 0x0000004c0c30723c */ /* 0x040fe600000018ff */
[----:B------:R-:W-:Y:S03]  /*3610*/  LDSM.16.M88.4 R88, [R195+0x10000] ;  /* 0x01000000c358783b */ /* 0x000fe60000000200 */
[C---:B------:R-:W-:Y:S01]  /*3620*/  HMMA.16816.F32 R76, R12.reuse, R78, RZ ;  /* 0x0000004e0c4c723c */ /* 0x040fe200000018ff */
[----:B------:R-:W0:Y:S05]  /*3630*/  LDGDEPBAR ;  /* 0x00000000000079af */ /* 0x000e2a0000000000 */
[C---:B--2---:R-:W-:Y:S06]  /*3640*/  HMMA.16816.F32 R72, R12.reuse, R36, RZ ;  /* 0x000000240c48723c */ /* 0x044fec00000018ff */
[----:B------:R-:W-:Y:S01]  /*3650*/  HMMA.16816.F32 R12, R12, R38, RZ ;  /* 0x000000260c0c723c */ /* 0x000fe200000018ff */
[----:B------:R-:W1:Y:S05]  /*3660*/  LDSM.16.M88.4 R36, [R197] ;  /* 0x00000000c524783b */ /* 0x000e6a0000000200 */
[C---:B---3--:R-:W-:Y:S06]  /*3670*/  HMMA.16816.F32 R32, R28.reuse, R64, R32 ;  /* 0x000000401c20723c */ /* 0x048fec0000001820 */
[----:B------:R-:W-:Y:S01]  /*3680*/  HMMA.16816.F32 R52, R28, R66, R52 ;  /* 0x000000421c34723c */ /* 0x000fe20000001834 */
[----:B------:R-:W-:Y:S05]  /*3690*/  LDSM.16.M88.4 R64, [R201+0xe000] ;  /* 0x00e00000c940783b */ /* 0x000fea0000000200 */
[C---:B------:R-:W-:Y:S06]  /*36a0*/  HMMA.16816.F32 R16, R68.reuse, R20, R16 ;  /* 0x000000144410723c */ /* 0x040fec0000001810 */
[----:B------:R-:W-:Y:S01]  /*36b0*/  HMMA.16816.F32 R24, R68, R22, R24 ;  /* 0x000000164418723c */ /* 0x000fe20000001818 */
[----:B------:R-:W-:Y:S05]  /*36c0*/  LDSM.16.M88.4 R20, [R202+0x4000] ;  /* 0x00400000ca14783b */ /* 0x000fea0000000200 */
[C---:B------:R-:W-:Y:S06]  /*36d0*/  HMMA.16816.F32 R48, R28.reuse, R56, R48 ;  /* 0x000000381c30723c */ /* 0x040fec0000001830 */
[C---:B------:R-:W-:Y:S01]  /*36e0*/  HMMA.16816.F32 R76, R28.reuse, R58, R76 ;  /* 0x0000003a1c4c723c */ /* 0x040fe2000000184c */
[----:B------:R-:W-:Y:S05]  /*36f0*/  LDSM.16.M88.4 R56, [R188+0x1800] ;  /* 0x00180000bc38783b */ /* 0x000fea0000000200 */
[C---:B-----5:R-:W-:Y:S06]  /*3700*/  HMMA.16816.F32 R72, R28.reuse, R44, R72 ;  /* 0x0000002c1c48723c */ /* 0x060fec0000001848 */
[----:B------:R-:W-:Y:S01]  /*3710*/  HMMA.16816.F32 R12, R28, R46, R12 ;  /* 0x0000002e1c0c723c */ /* 0x000fe2000000180c */
[----:B------:R-:W2:Y:S04]  /*3720*/  LDSM.16.M88.4 R44, [R188+0x800] ;  /* 0x00080000bc2c783b */ /* 0x000ea80000000200 */
[----:B------:R-:W3:Y:S01]  /*3730*/  LDSM.16.M88.4 R28, [R188+0x1000] ;  /* 0x00100000bc1c783b */ /* 0x000ee20000000200 */
[C---:B------:R-:W-:Y:S06]  /*3740*/  HMMA.16816.F32 R32, R68.reuse, R80, R32 ;  /* 0x000000504420723c */ /* 0x040fec0000001820 */
[----:B------:R-:W-:Y:S01]  /*3750*/  HMMA.16816.F32 R52, R68, R82, R52 ;  /* 0x000000524434723c */ /* 0x000fe20000001834 */
[----:B------:R-:W-:Y:S05]  /*3760*/  LDSM.16.M88.4 R80, [R188+0x2000] ;  /* 0x00200000bc50783b */ /* 0x000fea0000000200 */
[C---:B-1----:R-:W-:Y:S06]  /*3770*/  HMMA.16816.F32 R16, R36.reuse, R60, R16 ;  /* 0x0000003c2410723c */ /* 0x042fec0000001810 */
[----:B------:R-:W-:Y:S01]  /*3780*/  HMMA.16816.F32 R24, R36, R62, R24 ;  /* 0x0000003e2418723c */ /* 0x000fe20000001818 */
[----:B------:R-:W-:Y:S05]  /*3790*/  LDSM.16.M88.4 R60, [R201+0xf000] ;  /* 0x00f00000c93c783b */ /* 0x000fea0000000200 */
[C---:B------:R-:W-:Y:S06]  /*37a0*/  HMMA.16816.F32 R48, R68.reuse, R8, R48 ;  /* 0x000000084430723c */ /* 0x040fec0000001830 */
[C---:B------:R-:W-:Y:S01]  /*37b0*/  HMMA.16816.F32 R76, R68.reuse, R10, R76 ;  /* 0x0000000a444c723c */ /* 0x040fe2000000184c */
[----:B------:R-:W1:Y:S05]  /*37c0*/  LDSM.16.M88.4 R8, [R201+0xe800] ;  /* 0x00e80000c908783b */ /* 0x000e6a0000000200 */
[C---:B------:R-:W-:Y:S06]  /*37d0*/  HMMA.16816.F32 R72, R68.reuse, R40, R72 ;  /* 0x000000284448723c */ /* 0x040fec0000001848 */
[----:B------:R-:W-:Y:S01]  /*37e0*/  HMMA.16816.F32 R68, R68, R42, R12 ;  /* 0x0000002a4444723c */ /* 0x000fe2000000180c */
[----:B------:R-:W-:Y:S04]  /*37f0*/  LDSM.16.M88.4 R12, [R200+0x4000] ;  /* 0x00400000c80c783b */ /* 0x000fe80000000200 */
[----:B------:R-:W4:Y:S01]  /*3800*/  LDSM.16.M88.4 R40, [R199+0x2000] ;  /* 0x00200000c728783b */ /* 0x000f220000000200 */
[C---:B--2---:R-:W-:Y:S06]  /*3810*/  HMMA.16816.F32 R32, R36.reuse, R44, R32 ;  /* 0x0000002c2420723c */ /* 0x044fec0000001820 */
[----:B------:R-:W-:Y:S01]  /*3820*/  HMMA.16816.F32 R52, R36, R46, R52 ;  /* 0x0000002e2434723c */ /* 0x000fe20000001834 */
[----:B------:R-:W-:Y:S05]  /*3830*/  LDSM.16.M88.4 R44, [R195+0xe000] ;  /* 0x00e00000c32c783b */ /* 0x000fea0000000200 */
[C---:B------:R-:W-:Y:S06]  /*3840*/  HMMA.16816.F32 R16, R20.reuse, R64, R16 ;  /* 0x000000401410723c */ /* 0x040fec0000001810 */
[----:B------:R-:W-:Y:S01]  /*3850*/  HMMA.16816.F32 R24, R20, R66, R24 ;  /* 0x000000421418723c */ /* 0x000fe20000001818 */
[----:B------:R-:W-:Y:S05]  /*3860*/  LDSM.16.M88.4 R64, [R202+0x8000] ;  /* 0x00800000ca40783b */ /* 0x000fea0000000200 */
[C---:B---3--:R-:W-:Y:S06]  /*3870*/  HMMA.16816.F32 R48, R36.reuse, R28, R48 ;  /* 0x0000001c2430723c */ /* 0x048fec0000001830 */
[C---:B------:R-:W-:Y:S01]  /*3880*/  HMMA.16816.F32 R76, R36.reuse, R30, R76 ;  /* 0x0000001e244c723c */ /* 0x040fe2000000184c */
[----:B------:R-:W2:Y:S05]  /*3890*/  LDSM.16.M88.4 R28, [R198+0x4000] ;  /* 0x00400000c61c783b */ /* 0x000eaa0000000200 */
[C---:B------:R-:W-:Y:S06]  /*38a0*/  HMMA.16816.F32 R72, R36.reuse, R56, R72 ;  /* 0x000000382448723c */ /* 0x040fec0000001848 */
[----:B------:R-:W-:Y:S01]  /*38b0*/  HMMA.16816.F32 R68, R36, R58, R68 ;  /* 0x0000003a2444723c */ /* 0x000fe20000001844 */
[----:B------:R-:W3:Y:S04]  /*38c0*/  LDSM.16.M88.4 R36, [R199+0x2800] ;  /* 0x00280000c724783b */ /* 0x000ee80000000200 */
[----:B------:R-:W5:Y:S01]  /*38d0*/  LDSM.16.M88.4 R56, [R201+0xf800] ;  /* 0x00f80000c938783b */ /* 0x000f620000000200 */
[C---:B-1----:R-:W-:Y:S06]  /*38e0*/  HMMA.16816.F32 R32, R20.reuse, R8, R32 ;  /* 0x000000081420723c */ /* 0x042fec0000001820 */
[----:B------:R-:W-:Y:S01]  /*38f0*/  HMMA.16816.F32 R52, R20, R10, R52 ;  /* 0x0000000a1434723c */ /* 0x000fe20000001834 */
[----:B------:R-:W1:Y:S05]  /*3900*/  LDSM.16.M88.4 R8, [R199+0x3000] ;  /* 0x00300000c708783b */ /* 0x000e6a0000000200 */
[C---:B----4-:R-:W-:Y:S06]  /*3910*/  HMMA.16816.F32 R16, R12.reuse, R40, R16 ;  /* 0x000000280c10723c */ /* 0x050fec0000001810 */
[----:B------:R-:W-:Y:S01]  /*3920*/  HMMA.16816.F32 R24, R12, R42, R24 ;  /* 0x0000002a0c18723c */ /* 0x000fe20000001818 */
[----:B------:R-:W4:Y:S05]  /*3930*/  LDSM.16.M88.4 R40, [R195+0xe800] ;  /* 0x00e80000c328783b */ /* 0x000f2a0000000200 */
[C---:B------:R-:W-:Y:S06]  /*3940*/  HMMA.16816.F32 R48, R20.reuse, R60, R48 ;  /* 0x0000003c1430723c */ /* 0x040fec0000001830 */
[----:B------:R-:W-:Y:S01]  /*3950*/  HMMA.16816.F32 R76, R20, R62, R76 ;  /* 0x0000003e144c723c */ /* 0x000fe2000000184c */
[----:B------:R-:W4:Y:S05]  /*3960*/  LDSM.16.M88.4 R60, [R199+0x3800] ;  /* 0x00380000c73c783b */ /* 0x000f2a0000000200 */
[C---:B--2---:R-:W-:Y:S06]  /*3970*/  HMMA.16816.F32 R16, R28.reuse, R44, R16 ;  /* 0x0000002c1c10723c */ /* 0x044fec0000001810 */
[----:B------:R-:W-:Y:S01]  /*3980*/  HMMA.16816.F32 R24, R28, R46, R24 ;  /* 0x0000002e1c18723c */ /* 0x000fe20000001818 */
[----:B------:R-:W-:Y:S05]  /*3990*/  LDSM.16.M88.4 R44, [R200+0x8000] ;  /* 0x00800000c82c783b */ /* 0x000fea0000000200 */
[----:B---3--:R-:W-:Y:S06]  /*39a0*/  HMMA.16816.F32 R32, R12, R36, R32 ;  /* 0x000000240c20723c */ /* 0x008fec0000001820 */
[C---:B-----5:R-:W-:Y:S06]  /*39b0*/  HMMA.16816.F32 R72, R20.reuse, R56, R72 ;  /* 0x000000381448723c */ /* 0x060fec0000001848 */
[----:B------:R-:W-:Y:S01]  /*39c0*/  HMMA.16816.F32 R68, R20, R58, R68 ;  /* 0x0000003a1444723c */ /* 0x000fe20000001844 */
[----:B------:R-:W2:Y:S04]  /*39d0*/  LDSM.16.M88.4 R20, [R201+0x10000] ;  /* 0x01000000c914783b */ /* 0x000ea80000000200 */
[----:B------:R-:W-:Y:S01]  /*39e0*/  LDSM.16.M88.4 R56, [R195+0xf800] ;  /* 0x00f80000c338783b */ /* 0x000fe20000000200 */
[C---:B-1----:R-:W-:Y:S06]  /*39f0*/  HMMA.16816.F32 R48, R12.reuse, R8, R48 ;  /* 0x000000080c30723c */ /* 0x042fec0000001830 */
[C---:B------:R-:W-:Y:S01]  /*3a00*/  HMMA.16816.F32 R76, R12.reuse, R10, R76 ;  /* 0x0000000a0c4c723c */ /* 0x040fe2000000184c */
[----:B------:R-:W1:Y:S05]  /*3a10*/  LDSM.16.M88.4 R8, [R195+0xf000] ;  /* 0x00f00000c308783b */ /* 0x000e6a0000000200 */
[----:B------:R-:W-:Y:S01]  /*3a20*/  HMMA.16816.F32 R52, R12, R38, R52 ;  /* 0x000000260c34723c */ /* 0x000fe20000001834 */
[----:B------:R-:W3:Y:S05]  /*3a30*/  LDSM.16.M88.4 R36, [R199+0x4000] ;  /* 0x00400000c724783b */ /* 0x000eea0000000200 */
[C---:B------:R-:W-:Y:S06]  /*3a40*/  HMMA.16816.F32 R16, R84.reuse, R80, R16 ;  /* 0x000000505410723c */ /* 0x040fec0000001810 */
[----:B------:R-:W-:Y:S01]  /*3a50*/  HMMA.16816.F32 R24, R84, R82, R24 ;  /* 0x000000525418723c */ /* 0x000fe20000001818 */
[----:B------:R-:W5:Y:S05]  /*3a60*/  LDSM.16.M88.4 R80, [R188+0x3800] ;  /* 0x00380000bc50783b */ /* 0x000f6a0000000200 */
[----:B----4-:R-:W-:Y:S06]  /*3a70*/  HMMA.16816.F32 R32, R28, R40, R32 ;  /* 0x000000281c20723c */ /* 0x010fec0000001820 */
[C---:B------:R-:W-:Y:S06]  /*3a80*/  HMMA.16816.F32 R72, R12.reuse, R60, R72 ;  /* 0x0000003c0c48723c */ /* 0x040fec0000001848 */
[----:B------:R-:W-:Y:S01]  /*3a90*/  HMMA.16816.F32 R68, R12, R62, R68 ;  /* 0x0000003e0c44723c */ /* 0x000fe20000001844 */
[----:B------:R-:W4:Y:S04]  /*3aa0*/  LDSM.16.M88.4 R12, [R198+0x8000] ;  /* 0x00800000c60c783b */ /* 0x000f280000000200 */
[----:B------:R-:W-:Y:S01]  /*3ab0*/  LDSM.16.M88.4 R60, [R201+0x11000] ;  /* 0x01100000c93c783b */ /* 0x000fe20000000200 */
[----:B--2---:R-:W-:Y:S06]  /*3ac0*/  HMMA.16816.F32 R16, R64, R20, R16 ;  /* 0x000000144010723c */ /* 0x004fec0000001810 */
[----:B------:R-:W-:Y:S01]  /*3ad0*/  HMMA.16816.F32 R52, R28, R42, R52 ;  /* 0x0000002a1c34723c */ /* 0x000fe20000001834 */
[----:B------:R-:W2:Y:S05]  /*3ae0*/  LDSM.16.M88.4 R40, [R199+0x4800] ;  /* 0x00480000c728783b */ /* 0x000eaa0000000200 */
[----:B------:R-:W-:Y:S01]  /*3af0*/  HMMA.16816.F32 R24, R64, R22, R24 ;  /* 0x000000164018723c */ /* 0x000fe20000001818 */
[----:B------:R-:W-:Y:S05]  /*3b00*/  LDSM.16.M88.4 R20, [R188+0x4000] ;  /* 0x00400000bc14783b */ /* 0x000fea0000000200 */
[----:B------:R-:W-:Y:S06]  /*3b10*/  HMMA.16816.F32 R32, R84, R100, R32 ;  /* 0x000000645420723c */ /* 0x000fec0000001820 */
[C---:B-1----:R-:W-:Y:S06]  /*3b20*/  HMMA.16816.F32 R48, R28.reuse, R8, R48 ;  /* 0x000000081c30723c */ /* 0x042fec0000001830 */
[C---:B------:R-:W-:Y:S01]  /*3b30*/  HMMA.16816.F32 R76, R28.reuse, R10, R76 ;  /* 0x0000000a1c4c723c */ /* 0x040fe2000000184c */
[----:B------:R-:W-:Y:S05]  /*3b40*/  LDSM.16.M88.4 R8, [R197+0x8000] ;  /* 0x00800000c508783b */ /* 0x000fea0000000200 */
[C---:B------:R-:W-:Y:S06]  /*3b50*/  HMMA.16816.F32 R72, R28.reuse, R56, R72 ;  /* 0x000000381c48723c */ /* 0x040fec0000001848 */
[----:B------:R-:W-:Y:S01]  /*3b60*/  HMMA.16816.F32 R68, R28, R58, R68 ;  /* 0x0000003a1c44723c */ /* 0x000fe20000001844 */
[----:B------:R-:W1:Y:S04]  /*3b70*/  LDSM.16.M88.4 R56, [R201+0x11800] ;  /* 0x01180000c938783b */ /* 0x000e680000000200 */
[----:B------:R-:W1:Y:S01]  /*3b80*/  LDSM.16.M88.4 R28, [R195+0x10800] ;  /* 0x01080000c31c783b */ /* 0x000e620000000200 */
[----:B---3--:R-:W-:Y:S06]  /*3b90*/  HMMA.16816.F32 R16, R44, R36, R16 ;  /* 0x000000242c10723c */ /* 0x008fec0000001810 */
[----:B------:R-:W-:Y:S06]  /*3ba0*/  HMMA.16816.F32 R52, R84, R102, R52 ;  /* 0x000000665434723c */ /* 0x000fec0000001834 */
[----:B------:R-:W-:Y:S01]  /*3bb0*/  HMMA.16816.F32 R24, R44, R38, R24 ;  /* 0x000000262c18723c */ /* 0x000fe20000001818 */
[----:B------:R-:W3:Y:S05]  /*3bc0*/  LDSM.16.M88.4 R36, [R199+0x5000] ;  /* 0x00500000c724783b */ /* 0x000eea0000000200 */
[----:B------:R-:W-:Y:S06]  /*3bd0*/  HMMA.16816.F32 R32, R64, R92, R32 ;  /* 0x0000005c4020723c */ /* 0x000fec0000001820 */
[C---:B------:R-:W-:Y:S06]  /*3be0*/  HMMA.16816.F32 R48, R84.reuse, R96, R48 ;  /* 0x000000605430723c */ /* 0x040fec0000001830 */
[C---:B------:R-:W-:Y:S06]  /*3bf0*/  HMMA.16816.F32 R76, R84.reuse, R98, R76 ;  /* 0x00000062544c723c */ /* 0x040fec000000184c */
[C---:B-----5:R-:W-:Y:S06]  /*3c00*/  HMMA.16816.F32 R72, R84.reuse, R80, R72 ;  /* 0x000000505448723c */ /* 0x060fec0000001848 */
[----:B------:R-:W-:Y:S01]  /*3c10*/  HMMA.16816.F32 R68, R84, R82, R68 ;  /* 0x000000525444723c */ /* 0x000fe20000001844 */
[----:B------:R-:W5:Y:S05]  /*3c20*/  LDSM.16.M88.4 R80, [R199+0x5800] ;  /* 0x00580000c750783b */ /* 0x000f6a0000000200 */
[----:B----4-:R-:W-:Y:S06]  /*3c30*/  HMMA.16816.F32 R16, R12, R88, R16 ;  /* 0x000000580c10723c */ /* 0x010fec0000001810 */
[----:B------:R-:W-:Y:S06]  /*3c40*/  HMMA.16816.F32 R52, R64, R94, R52 ;  /* 0x0000005e4034723c */ /* 0x000fec0000001834 */
[----:B------:R-:W-:Y:S06]  /*3c50*/  HMMA.16816.F32 R24, R12, R90, R24 ;  /* 0x0000005a0c18723c */ /* 0x000fec0000001818 */
[----:B--2---:R-:W-:Y:S06]  /*3c60*/  HMMA.16816.F32 R32, R44, R40, R32 ;  /* 0x000000282c20723c */ /* 0x004fec0000001820 */
[C---:B------:R-:W-:Y:S06]  /*3c70*/  HMMA.16816.F32 R48, R64.reuse, R60, R48 ;  /* 0x0000003c4030723c */ /* 0x040fec0000001830 */
[C---:B------:R-:W-:Y:S01]  /*3c80*/  HMMA.16816.F32 R76, R64.reuse, R62, R76 ;  /* 0x0000003e404c723c */ /* 0x040fe2000000184c */
[----:B------:R-:W2:Y:S05]  /*3c90*/  LDSM.16.M88.4 R60, [R188+0x4800] ;  /* 0x00480000bc3c783b */ /* 0x000eaa0000000200 */
[C---:B-1----:R-:W-:Y:S06]  /*3ca0*/  HMMA.16816.F32 R72, R64.reuse, R56, R72 ;  /* 0x000000384048723c */ /* 0x042fec0000001848 */
[----:B------:R-:W-:Y:S06]  /*3cb0*/  HMMA.16816.F32 R68, R64, R58, R68 ;  /* 0x0000003a4044723c */ /* 0x000fec0000001844 */
[----:B------:R-:W-:Y:S06]  /*3cc0*/  HMMA.16816.F32 R16, R8, R20, R16 ;  /* 0x000000140810723c */ /* 0x000fec0000001810 */
[----:B------:R-:W-:Y:S01]  /*3cd0*/  HMMA.16816.F32 R52, R44, R42, R52 ;  /* 0x0000002a2c34723c */ /* 0x000fe20000001834 */
[----:B------:R-:W1:Y:S05]  /*3ce0*/  LDSM.16.M88.4 R40, [R195+0x11000] ;  /* 0x01100000c328783b */ /* 0x000e6a0000000200 */
[----:B------:R-:W-:Y:S01]  /*3cf0*/  HMMA.16816.F32 R24, R8, R22, R24 ;  /* 0x000000160818723c */ /* 0x000fe20000001818 */
[----:B------:R-:W4:Y:S05]  /*3d00*/  LDSM.16.M88.4 R20, [R195+0x11800] ;  /* 0x01180000c314783b */ /* 0x000f2a0000000200 */
[----:B------:R-:W-:Y:S06]  /*3d10*/  HMMA.16816.F32 R32, R12, R28, R32 ;  /* 0x0000001c0c20723c */ /* 0x000fec0000001820 */
[----:B---3--:R-:W-:Y:S01]  /*3d20*/  HMMA.16816.F32 R48, R44, R36, R48 ;  /* 0x000000242c30723c */ /* 0x008fe20000001830 */
[----:B------:R-:W-:Y:S01]  /*3d30*/  FMUL.FTZ R2, R16, UR32 ;  /* 0x0000002010027c20 */ /* 0x000fe20008410000 */
[----:B------:R-:W-:Y:S01]  /*3d40*/  FMUL.FTZ R28, R17, UR32 ;  /* 0x00000020111c7c20 */ /* 0x000fe20008410000 */
[----:B------:R-:W-:-:S03]  /*3d50*/  FMUL.FTZ R29, R18, UR32 ;  /* 0x00000020121d7c20 */ /* 0x000fc60008410000 */
[C---:B------:R-:W-:Y:S01]  /*3d60*/  HMMA.16816.F32 R76, R44.reuse, R38, R76 ;  /* 0x000000262c4c723c */ /* 0x040fe2000000184c */
[----:B------:R-:W3:Y:S05]  /*3d70*/  MUFU.TANH R2, R2 ;  /* 0x0000000200027308 */ /* 0x000eea0000002400 */
[----:B-----5:R-:W-:Y:S01]  /*3d80*/  HMMA.16816.F32 R72, R44, R80, R72 ;  /* 0x000000502c48723c */ /* 0x020fe20000001848 */
[----:B------:R-:W-:Y:S01]  /*3d90*/  FMUL.FTZ R24, R24, UR32 ;  /* 0x0000002018187c20 */ /* 0x000fe20008410000 */
[----:B------:R-:W-:Y:S01]  /*3da0*/  FMUL.FTZ R25, R25, UR32 ;  /* 0x0000002019197c20 */ /* 0x000fe20008410000 */
[----:B------:R-:W-:Y:S01]  /*3db0*/  MUFU.TANH R29, R29 ;  /* 0x0000001d001d7308 */ /* 0x000fe20000002400 */
[----:B------:R-:W-:-:S02]  /*3dc0*/  FMUL.FTZ R26, R26, UR32 ;  /* 0x000000201a1a7c20 */ /* 0x000fc40008410000 */
[----:B------:R-:W-:Y:S05]  /*3dd0*/  HMMA.16816.F32 R68, R44, R82, R68 ;  /* 0x000000522c44723c */ /* 0x000fea0000001844 */
[----:B------:R-:W5:Y:S01]  /*3de0*/  MUFU.TANH R24, R24 ;  /* 0x0000001800187308 */ /* 0x000f620000002400 */
[----:B--2---:R-:W-:Y:S06]  /*3df0*/  HMMA.16816.F32 R32, R8, R60, R32 ;  /* 0x0000003c0820723c */ /* 0x004fec0000001820 */
[C---:B------:R-:W-:Y:S01]  /*3e00*/  HMMA.16816.F32 R52, R12.reuse, R30, R52 ;  /* 0x0000001e0c34723c */ /* 0x040fe20000001834 */
[----:B------:R-:W2:Y:S05]  /*3e10*/  MUFU.TANH R25, R25 ;  /* 0x0000001900197308 */ /* 0x000eaa0000002400 */
[C---:B-1----:R-:W-:Y:S01]  /*3e20*/  HMMA.16816.F32 R48, R12.reuse, R40, R48 ;  /* 0x000000280c30723c */ /* 0x042fe20000001830 */
[----:B------:R-:W-:Y:S01]  /*3e30*/  FMUL.FTZ R30, R19, UR32 ;  /* 0x00000020131e7c20 */ /* 0x000fe20008410000 */
[----:B------:R-:W-:Y:S01]  /*3e40*/  FMUL.FTZ R31, R27, UR32 ;  /* 0x000000201b1f7c20 */ /* 0x000fe20008410000 */
[----:B------:R-:W1:Y:S01]  /*3e50*/  LDSM.16.M88.4 R16, [R188+0x5000] ;  /* 0x00500000bc10783b */ /* 0x000e620000000200 */
[----:B------:R-:W-:Y:S01]  /*3e60*/  LOP3.LUT R27, R6, 0xffffffe0, RZ, 0xc0, !PT ;  /* 0xffffffe0061b7812 */ /* 0x000fe200078ec0ff */
[----:B------:R-:W-:Y:S01]  /*3e70*/  MUFU.TANH R28, R28 ;  /* 0x0000001c001c7308 */ /* 0x000fe20000002400 */
[----:B------:R-:W-:Y:S03]  /*3e80*/  HMMA.16816.F32 R76, R12, R42, R76 ;  /* 0x0000002a0c4c723c */ /* 0x000fe6000000184c */
[----:B------:R-:W-:-:S03]  /*3e90*/  IMAD.IADD R27, R4, 0x1, -R27 ;  /* 0x00000001041b7824 */ /* 0x000fc600078e0a1b */
[C---:B----4-:R-:W-:Y:S01]  /*3ea0*/  HMMA.16816.F32 R72, R12.reuse, R20, R72 ;  /* 0x000000140c48723c */ /* 0x050fe20000001848 */
[----:B------:R-:W-:Y:S01]  /*3eb0*/  FMUL.FTZ R36, R32, UR32 ;  /* 0x0000002020247c20 */ /* 0x000fe20008410000 */
[----:B------:R-:W-:Y:S01]  /*3ec0*/  SHF.R.S32.HI R32, RZ, 0x1f, R27 ;  /* 0x0000001fff207819 */ /* 0x000fe2000001141b */
[----:B------:R-:W4:Y:S01]  /*3ed0*/  MUFU.TANH R30, R30 ;  /* 0x0000001e001e7308 */ /* 0x000f220000002400 */
[----:B------:R-:W-:Y:S01]  /*3ee0*/  FMUL.FTZ R33, R33, UR32 ;  /* 0x0000002021217c20 */ /* 0x000fe20008410000 */
[----:B------:R-:W-:Y:S01]  /*3ef0*/  FMUL.FTZ R35, R35, UR32 ;  /* 0x0000002023237c20 */ /* 0x000fe20008410000 */
[----:B------:R-:W-:Y:S01]  /*3f00*/  HMMA.16816.F32 R68, R12, R22, R68 ;  /* 0x000000160c44723c */ /* 0x000fe20000001844 */
[----:B------:R-:W3:Y:S01]  /*3f10*/  LDSM.16.M88.4 R12, [R188+0x5800] ;  /* 0x00580000bc0c783b */ /* 0x000ee20000000200 */
[----:B------:R-:W-:Y:S01]  /*3f20*/  LEA.HI R27, R32, R27, RZ, 0x2 ;  /* 0x0000001b201b7211 */ /* 0x000fe200078f10ff */
[----:B------:R-:W-:Y:S02]  /*3f30*/  IMAD.U32 R21, RZ, RZ, UR17 ;  /* 0x00000011ff157e24 */ /* 0x000fe4000f8e00ff */
[----:B------:R-:W-:Y:S01]  /*3f40*/  FMUL.FTZ R34, R34, UR32 ;  /* 0x0000002022227c20 */ /* 0x000fe20008410000 */
[----:B------:R-:W4:Y:S01]  /*3f50*/  MUFU.TANH R36, R36 ;  /* 0x0000002400247308 */ /* 0x000f220000002400 */
[----:B------:R-:W-:Y:S01]  /*3f60*/  SHF.R.S32.HI R20, RZ, 0x2, R27 ;  /* 0x00000002ff147819 */ /* 0x000fe2000001141b */
[----:B------:R-:W-:Y:S01]  /*3f70*/  IMAD R32, R21, 0x40, R218 ;  /* 0x0000004015207824 */ /* 0x000fe200078e02da */
[----:B------:R-:W-:Y:S01]  /*3f80*/  HMMA.16816.F32 R52, R8, R62, R52 ;  /* 0x0000003e0834723c */ /* 0x000fe20000001834 */
[----:B------:R-:W-:-:S04]  /*3f90*/  DEPBAR.LE SB0, 0x0 ;  /* 0x000080000000791a */ /* 0x000fc80000000000 */
[----:B------:R-:W-:Y:S01]  /*3fa0*/  IMAD.IADD R217, R20, 0x1, R217 ;  /* 0x0000000114d97824 */ /* 0x000fe200078e02d9 */
[----:B------:R5:W4:Y:S01]  /*3fb0*/  MUFU.TANH R4, R33 ;  /* 0x0000002100047308 */ /* 0x000b220000002400 */
[C---:B------:R-:W-:Y:S02]  /*3fc0*/  VIADD R21, R32.reuse, 0x9 ;  /* 0x0000000920157836 */ /* 0x040fe40000000000 */
[C---:B------:R-:W-:Y:S01]  /*3fd0*/  VIADD R215, R217.reuse, 0x8 ;  /* 0x00000008d9d77836 */ /* 0x040fe20000000000 */
[C---:B------:R-:W-:Y:S01]  /*3fe0*/  VIADDMNMX R216, R217.reuse, UR6, R216, PT ;  /* 0x00000006d9d87c46 */ /* 0x040fe2000b8001d8 */
[C---:B------:R-:W-:Y:S01]  /*3ff0*/  VIADD R20, R32.reuse, 0x1 ;  /* 0x0000000120147836 */ /* 0x040fe20000000000 */
[----:B------:R-:W-:Y:S02]  /*4000*/  VIADDMNMX R217, R217, UR20, RZ, !PT ;  /* 0x00000014d9d97c46 */ /* 0x000fe4000f8001ff */
[----:B------:R-:W-:Y:S01]  /*4010*/  IADD3 R214, R215, UR19, R214 ;  /* 0x00000013d7d67c10 */ /* 0x000fe2000fffe0d6 */
[----:B------:R-:W4:Y:S01]  /*4020*/  MUFU.TANH R26, R26 ;  /* 0x0000001a001a7308 */ /* 0x000f220000002400 */
[----:B------:R-:W-:Y:S01]  /*4030*/  ISETP.GE.AND P1, PT, R32, R216, PT ;  /* 0x000000d82000720c */ /* 0x000fe20003f26270 */
[----:B-1----:R-:W-:Y:S01]  /*4040*/  HMMA.16816.F32 R48, R8, R16, R48 ;  /* 0x000000100830723c */ /* 0x002fe20000001830 */
[----:B------:R-:W-:-:S02]  /*4050*/  VIMNMX R214, R214, UR24, PT ;  /* 0x00000018d6d67c48 */ /* 0x000fc4000bfe0100 */
[CC--:B------:R-:W-:Y:S02]  /*4060*/  ISETP.LT.OR P1, PT, R32.reuse, R217.reuse, P1 ;  /* 0x000000d92000720c */ /* 0x0c0fe40000f21670 */
[----:B------:R-:W-:Y:S01]  /*4070*/  VIADDMNMX R215, R215, UR20, RZ, !PT ;  /* 0x00000014d7d77c46 */ /* 0x000fe2000f8001ff */
[C---:B------:R-:W-:Y:S01]  /*4080*/  HMMA.16816.F32 R76, R8.reuse, R18, R76 ;  /* 0x00000012084c723c */ /* 0x040fe2000000184c */
[----:B------:R-:W-:Y:S01]  /*4090*/  VIADD R16, R32, 0x8 ;  /* 0x0000000820107836 */ /* 0x000fe20000000000 */
[----:B------:R-:W-:Y:S01]  /*40a0*/  ISETP.GE.AND P6, PT, R21, R216, PT ;  /* 0x000000d81500720c */ /* 0x000fe20003fc6270 */
[----:B------:R2:W1:Y:S01]  /*40b0*/  MUFU.TANH R6, R31 ;  /* 0x0000001f00067308 */ /* 0x0004620000002400 */
[----:B------:R-:W-:Y:S01]  /*40c0*/  ISETP.GE.AND P4, PT, R20, R214, PT ;  /* 0x000000d61400720c */ /* 0x000fe20003f86270 */
[----:B------:R-:W-:Y:S01]  /*40d0*/  FMUL.FTZ R54, R54, UR32 ;  /* 0x0000002036367c20 */ /* 0x000fe20008410000 */
[----:B------:R-:W-:Y:S01]  /*40e0*/  ISETP.GE.AND P5, PT, R16, R216, PT ;  /* 0x000000d81000720c */ /* 0x000fe20003fa6270 */
[----:B------:R-:W-:Y:S01]  /*40f0*/  VIADD R18, R32, 0x11 ;  /* 0x0000001120127836 */ /* 0x000fe20000000000 */
[-C--:B------:R-:W-:Y:S01]  /*4100*/  ISETP.GE.AND P0, PT, R16, R214.reuse, PT ;  /* 0x000000d61000720c */ /* 0x080fe20003f06270 */
[----:B------:R-:W-:Y:S01]  /*4110*/  FMUL.FTZ R22, R55, UR32 ;  /* 0x0000002037167c20 */ /* 0x000fe20008410000 */
[C---:B---3--:R-:W-:Y:S01]  /*4120*/  HMMA.16816.F32 R72, R8.reuse, R12, R72 ;  /* 0x0000000c0848723c */ /* 0x048fe20000001848 */
[----:B------:R-:W-:Y:S01]  /*4130*/  FSEL R27, R2, -INF , !P1 ;  /* 0xff800000021b7808 */ /* 0x000fe20004800000 */
[----:B------:R-:W-:Y:S01]  /*4140*/  VIADD R2, R32, 0x18 ;  /* 0x0000001820027836 */ /* 0x000fe20000000000 */
[C---:B------:R-:W-:Y:S01]  /*4150*/  ISETP.LT.OR P5, PT, R16.reuse, R217, P5 ;  /* 0x000000d91000720c */ /* 0x040fe20002fa1670 */
[----:B------:R-:W3:Y:S01]  /*4160*/  MUFU.TANH R35, R35 ;  /* 0x0000002300237308 */ /* 0x000ee20000002400 */
[----:B------:R-:W-:Y:S01]  /*4170*/  ISETP.LT.OR P0, PT, R16, R215, P0 ;  /* 0x000000d71000720c */ /* 0x000fe20000701670 */
[C---:B------:R-:W-:Y:S01]  /*4180*/  VIADD R16, R32.reuse, 0x10 ;  /* 0x0000001020107836 */ /* 0x040fe20000000000 */
[----:B------:R-:W-:Y:S01]  /*4190*/  ISETP.GE.AND P3, PT, R32, R214, PT ;  /* 0x000000d62000720c */ /* 0x000fe20003f66270 */
[----:B------:R-:W-:Y:S01]  /*41a0*/  FMUL.FTZ R49, R49, UR32 ;  /* 0x0000002031317c20 */ /* 0x000fe20008410000 */
[----:B------:R-:W-:Y:S01]  /*41b0*/  ISETP.LT.OR P6, PT, R21, R217, P6 ;  /* 0x000000d91500720c */ /* 0x000fe200037c1670 */
[----:B------:R-:W-:Y:S01]  /*41c0*/  HMMA.16816.F32 R68, R8, R14, R68 ;  /* 0x0000000e0844723c */ /* 0x000fe20000001844 */
[CC--:B------:R-:W-:Y:S01]  /*41d0*/  ISETP.GE.AND P2, PT, R20.reuse, R216.reuse, PT ;  /* 0x000000d81400720c */ /* 0x0c0fe20003f46270 */
[----:B------:R1:W3:Y:S01]  /*41e0*/  MUFU.TANH R37, R34 ;  /* 0x0000002200257308 */ /* 0x0002e20000002400 */
[-C--:B------:R-:W-:Y:S01]  /*41f0*/  ISETP.LT.OR P4, PT, R20, R215.reuse, P4 ;  /* 0x000000d71400720c */ /* 0x080fe20002781670 */
[----:B------:R-:W-:Y:S01]  /*4200*/  FMUL.FTZ R17, R52, UR32 ;  /* 0x0000002034117c20 */ /* 0x000fe20008410000 */
[----:B------:R-:W-:Y:S01]  /*4210*/  ISETP.LT.OR P3, PT, R32, R215, P3 ;  /* 0x000000d72000720c */ /* 0x000fe20001f61670 */
[----:B------:R-:W-:Y:S01]  /*4220*/  FMUL.FTZ R48, R48, UR32 ;  /* 0x0000002030307c20 */ /* 0x000fe20008410000 */
[----:B-----5:R-:W-:Y:S01]  /*4230*/  FSEL R33, R24, -INF , !P5 ;  /* 0xff80000018217808 */ /* 0x020fe20006800000 */
[----:B------:R-:W-:Y:S01]  /*4240*/  FMUL.FTZ R50, R50, UR32 ;  /* 0x0000002032327c20 */ /* 0x000fe20008410000 */
[----:B--2---:R-:W-:Y:S01]  /*4250*/  FSEL R31, R25, -INF , !P6 ;  /* 0xff800000191f7808 */ /* 0x004fe20007000000 */
[----:B------:R-:W2:Y:S01]  /*4260*/  MUFU.TANH R23, R54 ;  /* 0x0000003600177308 */ /* 0x000ea20000002400 */
[-C--:B------:R-:W-:Y:S01]  /*4270*/  ISETP.LT.OR P2, PT, R20, R217.reuse, P2 ;  /* 0x000000d91400720c */ /* 0x080fe20001741670 */
[----:B------:R-:W-:Y:S01]  /*4280*/  VIADD R13, R32, 0x19 ;  /* 0x00000019200d7836 */ /* 0x000fe20000000000 */
[----:B----4-:R-:W-:Y:S01]  /*4290*/  FSEL R30, R30, -INF , !P4 ;  /* 0xff8000001e1e7808 */ /* 0x010fe20006000000 */
[----:B------:R-:W-:Y:S01]  /*42a0*/  FMUL.FTZ R74, R74, UR32 ;  /* 0x000000204a4a7c20 */ /* 0x000fe20008410000 */
[C---:B------:R-:W-:Y:S01]  /*42b0*/  ISETP.GE.AND P5, PT, R2.reuse, R216, PT ;  /* 0x000000d80200720c */ /* 0x040fe20003fa6270 */
[----:B------:R-:W-:Y:S01]  /*42c0*/  FMUL.FTZ R51, R51, UR32 ;  /* 0x0000002033337c20 */ /* 0x000fe20008410000 */
[----:B------:R-:W-:Y:S01]  /*42d0*/  ISETP.GE.AND P6, PT, R2, R214, PT ;  /* 0x000000d60200720c */ /* 0x000fe20003fc6270 */
[----:B------:R-:W4:Y:S01]  /*42e0*/  MUFU.TANH R161, R49 ;  /* 0x0000003100a17308 */ /* 0x000f220000002400 */
[-C--:B------:R-:W-:Y:S01]  /*42f0*/  ISETP.GE.AND P1, PT, R16, R216.reuse, PT ;  /* 0x000000d81000720c */ /* 0x080fe20003f26270 */
[----:B-1----:R-:W-:Y:S01]  /*4300*/  FMUL.FTZ R34, R53, UR32 ;  /* 0x0000002035227c20 */ /* 0x002fe20008410000 */
[----:B------:R-:W-:Y:S01]  /*4310*/  ISETP.GE.AND P4, PT, R18, R216, PT ;  /* 0x000000d81200720c */ /* 0x000fe20003f86270 */
[----:B------:R-:W-:Y:S01]  /*4320*/  FMUL.FTZ R76, R76, UR32 ;  /* 0x000000204c4c7c20 */ /* 0x000fe20008410000 */
[----:B------:R-:W-:Y:S01]  /*4330*/  FSEL R20, R29, -INF , !P3 ;  /* 0xff8000001d147808 */ /* 0x000fe20005800000 */
[----:B------:R-:W-:Y:S01]  /*4340*/  FMUL.FTZ R77, R77, UR32 ;  /* 0x000000204d4d7c20 */ /* 0x000fe20008410000 */
[-C--:B------:R-:W-:Y:S01]  /*4350*/  ISETP.GE.AND P3, PT, R21, R214.reuse, PT ;  /* 0x000000d61500720c */ /* 0x080fe20003f66270 */
[----:B------:R-:W1:Y:S01]  /*4360*/  MUFU.TANH R22, R22 ;  /* 0x0000001600167308 */ /* 0x000e620000002400 */
[----:B------:R-:W-:Y:S01]  /*4370*/  FSEL R29, R28, -INF , !P2 ;  /* 0xff8000001c1d7808 */ /* 0x000fe20005000000 */
[----:B------:R-:W-:Y:S01]  /*4380*/  FMUL.FTZ R78, R78, UR32 ;  /* 0x000000204e4e7c20 */ /* 0x000fe20008410000 */
[C---:B------:R-:W-:Y:S01]  /*4390*/  ISETP.LT.OR P5, PT, R2.reuse, R217, P5 ;  /* 0x000000d90200720c */ /* 0x040fe20002fa1670 */
[----:B------:R-:W-:Y:S01]  /*43a0*/  FMUL.FTZ R79, R79, UR32 ;  /* 0x000000204f4f7c20 */ /* 0x000fe20008410000 */
[----:B------:R-:W-:Y:S01]  /*43b0*/  ISETP.LT.OR P6, PT, R2, R215, P6 ;  /* 0x000000d70200720c */ /* 0x000fe200037c1670 */
[----:B------:R-:W-:Y:S01]  /*43c0*/  VIADD R2, R32, 0x20 ;  /* 0x0000002020027836 */ /* 0x000fe20000000000 */
[C---:B------:R-:W-:Y:S01]  /*43d0*/  ISETP.GE.AND P2, PT, R16.reuse, R214, PT ;  /* 0x000000d61000720c */ /* 0x040fe20003f46270 */
[----:B------:R-:W5:Y:S01]  /*43e0*/  MUFU.TANH R169, R48 ;  /* 0x0000003000a97308 */ /* 0x000f620000002400 */
[-C--:B------:R-:W-:Y:S01]  /*43f0*/  ISETP.LT.OR P1, PT, R16, R217.reuse, P1 ;  /* 0x000000d91000720c */ /* 0x080fe20000f21670 */
[----:B------:R-:W-:Y:S01]  /*4400*/  FMUL.FTZ R72, R72, UR32 ;  /* 0x0000002048487c20 */ /* 0x000fe20008410000 */
[----:B------:R-:W-:Y:S01]  /*4410*/  ISETP.LT.OR P4, PT, R18, R217, P4 ;  /* 0x000000d91200720c */ /* 0x000fe20002781670 */
[C---:B------:R-:W-:Y:S01]  /*4420*/  VIADD R8, R32.reuse, 0x30 ;  /* 0x0000003020087836 */ /* 0x040fe20000000000 */
[-C--:B------:R-:W-:Y:S01]  /*4430*/  ISETP.LT.OR P3, PT, R21, R215.reuse, P3 ;  /* 0x000000d71500720c */ /* 0x080fe20001f61670 */
[----:B------:R-:W-:Y:S01]  /*4440*/  VIADD R9, R32, 0x29 ;  /* 0x0000002920097836 */ /* 0x000fe20000000000 */
[----:B------:R-:W-:Y:S01]  /*4450*/  ISETP.LT.OR P2, PT, R16, R215, P2 ;  /* 0x000000d71000720c */ /* 0x000fe20001741670 */
[----:B------:R-:W5:Y:S01]  /*4460*/  MUFU.TANH R162, R50 ;  /* 0x0000003200a27308 */ /* 0x000f620000002400 */
[----:B------:R-:W-:Y:S01]  /*4470*/  FSEL R21, R36, -INF , !P1 ;  /* 0xff80000024157808 */ /* 0x000fe20004800000 */
[----:B------:R-:W-:Y:S01]  /*4480*/  VIADD R24, R32, 0x28 ;  /* 0x0000002820187836 */ /* 0x000fe20000000000 */
[----:B------:R-:W-:Y:S01]  /*4490*/  FSEL R19, R4, -INF , !P4 ;  /* 0xff80000004137808 */ /* 0x000fe20006000000 */
[----:B------:R-:W-:Y:S01]  /*44a0*/  FMUL.FTZ R73, R73, UR32 ;  /* 0x0000002049497c20 */ /* 0x000fe20008410000 */
[----:B------:R-:W-:Y:S01]  /*44b0*/  FSEL R16, R26, -INF , !P0 ;  /* 0xff8000001a107808 */ /* 0x000fe20004000000 */
[----:B------:R-:W-:Y:S01]  /*44c0*/  FMUL.FTZ R75, R75, UR32 ;  /* 0x000000204b4b7c20 */ /* 0x000fe20008410000 */
[C---:B------:R-:W-:Y:S01]  /*44d0*/  ISETP.GE.AND P1, PT, R2.reuse, R216, PT ;  /* 0x000000d80200720c */ /* 0x040fe20003f26270 */
[----:B------:R-:W5:Y:S01]  /*44e0*/  MUFU.TANH R17, R17 ;  /* 0x0000001100117308 */ /* 0x000f620000002400 */
[-C--:B------:R-:W-:Y:S01]  /*44f0*/  ISETP.GE.AND P4, PT, R2, R214.reuse, PT ;  /* 0x000000d60200720c */ /* 0x080fe20003f86270 */
[----:B------:R-:W-:Y:S01]  /*4500*/  FMUL.FTZ R68, R68, UR32 ;  /* 0x0000002044447c20 */ /* 0x000fe20008410000 */
[----:B------:R-:W-:Y:S01]  /*4510*/  ISETP.GE.AND P0, PT, R18, R214, PT ;  /* 0x000000d61200720c */ /* 0x000fe20003f06270 */
[----:B------:R-:W-:Y:S01]  /*4520*/  FMUL.FTZ R69, R69, UR32 ;  /* 0x0000002045457c20 */ /* 0x000fe20008410000 */
[----:B------:R-:W-:Y:S01]  /*4530*/  ISETP.LT.OR P1, PT, R2, R217, P1 ;  /* 0x000000d90200720c */ /* 0x000fe20000f21670 */
[----:B------:R-:W-:Y:S01]  /*4540*/  FMUL.FTZ R70, R70, UR32 ;  /* 0x0000002046467c20 */ /* 0x000fe20008410000 */
[-C--:B------:R-:W-:Y:S01]  /*4550*/  ISETP.LT.OR P4, PT, R2, R215.reuse, P4 ;  /* 0x000000d70200720c */ /* 0x080fe20002781670 */
[----:B------:R-:W-:Y:S01]  /*4560*/  VIADD R2, R32, 0x21 ;  /* 0x0000002120027836 */ /* 0x000fe20000000000 */
[----:B------:R-:W-:Y:S01]  /*4570*/  ISETP.LT.OR P0, PT, R18, R215, P0 ;  /* 0x000000d71200720c */ /* 0x000fe20000701670 */
[----:B------:R-:W5:Y:S01]  /*4580*/  MUFU.TANH R34, R34 ;  /* 0x0000002200227308 */ /* 0x000f620000002400 */
[----:B------:R-:W-:Y:S01]  /*4590*/  FSEL R18, R6, -INF , !P3 ;  /* 0xff80000006127808 */ /* 0x000fe20005800000 */
[----:B------:R-:W-:Y:S01]  /*45a0*/  FMUL.FTZ R71, R71, UR32 ;  /* 0x0000002047477c20 */ /* 0x000fe20008410000 */
[----:B---3--:R-:W-:-:S02]  /*45b0*/  FSEL R6, R35, -INF , !P0 ;  /* 0xff80000023067808 */ /* 0x008fc40004000000 */
[C---:B------:R-:W-:Y:S02]  /*45c0*/  ISETP.GE.AND P0, PT, R2.reuse, R216, PT ;  /* 0x000000d80200720c */ /* 0x040fe40003f06270 */
[----:B------:R-:W-:Y:S01]  /*45d0*/  FSEL R12, R37, -INF , !P2 ;  /* 0xff800000250c7808 */ /* 0x000fe20005000000 */
[----:B------:R-:W3:Y:S01]  /*45e0*/  MUFU.TANH R172, R74 ;  /* 0x0000004a00ac7308 */ /* 0x000ee20000002400 */
[C---:B------:R-:W-:Y:S02]  /*45f0*/  ISETP.LT.OR P0, PT, R2.reuse, R217, P0 ;  /* 0x000000d90200720c */ /* 0x040fe40000701670 */
[C---:B------:R-:W-:Y:S02]  /*4600*/  ISETP.GE.AND P2, PT, R13.reuse, R214, PT ;  /* 0x000000d60d00720c */ /* 0x040fe40003f46270 */
[----:B------:R-:W-:Y:S02]  /*4610*/  ISETP.GE.AND P3, PT, R13, R216, PT ;  /* 0x000000d80d00720c */ /* 0x000fe40003f66270 */
[----:B--2---:R-:W-:Y:S01]  /*4620*/  FSEL R4, R23, -INF , !P6 ;  /* 0xff80000017047808 */ /* 0x004fe20007000000 */
[----:B------:R-:W2:Y:S01]  /*4630*/  MUFU.TANH R178, R51 ;  /* 0x0000003300b27308 */ /* 0x000ea20000002400 */
[----:B------:R-:W-:-:S02]  /*4640*/  ISETP.GE.AND P6, PT, R2, R214, PT ;  /* 0x000000d60200720c */ /* 0x000fc40003fc6270 */
[----:B----4-:R-:W-:Y:S02]  /*4650*/  FSEL R161, R161, -INF , !P0 ;  /* 0xff800000a1a17808 */ /* 0x010fe40004000000 */
[C---:B------:R-:W-:Y:S02]  /*4660*/  ISETP.LT.OR P2, PT, R13.reuse, R215, P2 ;  /* 0x000000d70d00720c */ /* 0x040fe40001741670 */
[----:B------:R-:W-:Y:S01]  /*4670*/  ISETP.GE.AND P0, PT, R8, R214, PT ;  /* 0x000000d60800720c */ /* 0x000fe20003f06270 */
[----:B------:R-:W4:Y:S01]  /*4680*/  MUFU.TANH R165, R76 ;  /* 0x0000004c00a57308 */ /* 0x000f220000002400 */
[----:B------:R-:W-:Y:S02]  /*4690*/  ISETP.LT.OR P3, PT, R13, R217, P3 ;  /* 0x000000d90d00720c */ /* 0x000fe40001f61670 */
[----:B------:R-:W-:Y:S02]  /*46a0*/  ISETP.LT.OR P6, PT, R2, R215, P6 ;  /* 0x000000d70200720c */ /* 0x000fe400037c1670 */
[----:B-1----:R-:W-:-:S02]  /*46b0*/  FSEL R2, R22, -INF , !P2 ;  /* 0xff80000016027808 */ /* 0x002fc40005000000 */
[----:B-----5:R-:W-:Y:S01]  /*46c0*/  FSEL R169, R169, -INF , !P1 ;  /* 0xff800000a9a97808 */ /* 0x020fe20004800000 */
[----:B------:R-:W-:Y:S01]  /*46d0*/  MUFU.TANH R163, R77 ;  /* 0x0000004d00a37308 */ /* 0x000fe20000002400 */
[----:B------:R-:W-:Y:S02]  /*46e0*/  FSEL R162, R162, -INF , !P4 ;  /* 0xff800000a2a27808 */ /* 0x000fe40006000000 */
[C---:B------:R-:W-:Y:S02]  /*46f0*/  ISETP.LT.OR P0, PT, R8.reuse, R215, P0 ;  /* 0x000000d70800720c */ /* 0x040fe40000701670 */
[CC--:B------:R-:W-:Y:S02]  /*4700*/  ISETP.GE.AND P2, PT, R9.reuse, R216.reuse, PT ;  /* 0x000000d80900720c */ /* 0x0c0fe40003f46270 */
[----:B------:R-:W-:Y:S01]  /*4710*/  ISETP.GE.AND P1, PT, R8, R216, PT ;  /* 0x000000d80800720c */ /* 0x000fe20003f26270 */
[----:B------:R-:W1:Y:S01]  /*4720*/  MUFU.TANH R166, R78 ;  /* 0x0000004e00a67308 */ /* 0x000e620000002400 */
[----:B------:R-:W-:-:S02]  /*4730*/  ISETP.GE.AND P4, PT, R9, R214, PT ;  /* 0x000000d60900720c */ /* 0x000fc40003f86270 */
[----:B------:R-:W-:Y:S02]  /*4740*/  FSEL R17, R17, -INF , !P5 ;  /* 0xff80000011117808 */ /* 0x000fe40006800000 */
[----:B------:R-:W-:Y:S02]  /*4750*/  FSEL R13, R34, -INF , !P3 ;  /* 0xff800000220d7808 */ /* 0x000fe40005800000 */
[C---:B------:R-:W-:Y:S01]  /*4760*/  ISETP.GE.AND P5, PT, R24.reuse, R216, PT ;  /* 0x000000d81800720c */ /* 0x040fe20003fa6270 */
[----:B------:R-:W5:Y:S01]  /*4770*/  MUFU.TANH R176, R79 ;  /* 0x0000004f00b07308 */ /* 0x000f620000002400 */
[----:B------:R-:W-:Y:S02]  /*4780*/  ISETP.GE.AND P3, PT, R24, R214, PT ;  /* 0x000000d61800720c */ /* 0x000fe40003f66270 */
[----:B---3--:R-:W-:Y:S02]  /*4790*/  FSEL R172, R172, -INF , !P0 ;  /* 0xff800000acac7808 */ /* 0x008fe40004000000 */
[----:B------:R-:W-:-:S02]  /*47a0*/  ISETP.LT.OR P2, PT, R9, R217, P2 ;  /* 0x000000d90900720c */ /* 0x000fc40001741670 */
[----:B------:R-:W-:Y:S01]  /*47b0*/  ISETP.LT.OR P4, PT, R9, R215, P4 ;  /* 0x000000d70900720c */ /* 0x000fe20002781670 */
[----:B------:R-:W3:Y:S01]  /*47c0*/  MUFU.TANH R177, R72 ;  /* 0x0000004800b17308 */ /* 0x000ee20000002400 */
[-C--:B------:R-:W-:Y:S01]  /*47d0*/  ISETP.LT.OR P1, PT, R8, R217.reuse, P1 ;  /* 0x000000d90800720c */ /* 0x080fe20000f21670 */
[C---:B------:R-:W-:Y:S01]  /*47e0*/  VIADD R9, R32.reuse, 0x31 ;  /* 0x0000003120097836 */ /* 0x040fe20000000000 */
[----:B------:R-:W-:Y:S01]  /*47f0*/  PLOP3.LUT P0, PT, PT, PT, UP0, 0x80, 0x0 ;  /* 0x000000000000781c */ /* 0x000fe20003f0f008 */
[----:B------:R-:W-:Y:S01]  /*4800*/  VIADD R8, R32, 0x38 ;  /* 0x0000003820087836 */ /* 0x000fe20000000000 */
[----:B------:R-:W-:Y:S01]  /*4810*/  ISETP.LT.OR P5, PT, R24, R217, P5 ;  /* 0x000000d91800720c */ /* 0x000fe20002fa1670 */
[----:B------:R-:W-:Y:S01]  /*4820*/  VIADD R32, R32, 0x39 ;  /* 0x0000003920207836 */ /* 0x000fe20000000000 */
[----:B------:R-:W-:Y:S01]  /*4830*/  ISETP.LT.OR P3, PT, R24, R215, P3 ;  /* 0x000000d71800720c */ /* 0x000fe20001f61670 */
[----:B------:R-:W3:Y:S01]  /*4840*/  MUFU.TANH R175, R73 ;  /* 0x0000004900af7308 */ /* 0x000ee20000002400 */
[----:B--2---:R-:W-:-:S02]  /*4850*/  FSEL R178, R178, -INF , !P6 ;  /* 0xff800000b2b27808 */ /* 0x004fc40007000000 */
[----:B----4-:R-:W-:Y:S02]  /*4860*/  FSEL R165, R165, -INF , !P5 ;  /* 0xff800000a5a57808 */ /* 0x010fe40006800000 */
[----:B-1----:R-:W-:Y:S02]  /*4870*/  FSEL R166, R166, -INF , !P3 ;  /* 0xff800000a6a67808 */ /* 0x002fe40005800000 */
[----:B------:R-:W-:Y:S01]  /*4880*/  FSEL R163, R163, -INF , !P2 ;  /* 0xff800000a3a37808 */ /* 0x000fe20005000000 */
[----:B------:R-:W1:Y:S01]  /*4890*/  MUFU.TANH R170, R75 ;  /* 0x0000004b00aa7308 */ /* 0x000e620000002400 */
[----:B-----5:R-:W-:Y:S02]  /*48a0*/  FSEL R176, R176, -INF , !P4 ;  /* 0xff800000b0b07808 */ /* 0x020fe40006000000 */
[----:B---3--:R-:W-:Y:S02]  /*48b0*/  FSEL R177, R177, -INF , !P1 ;  /* 0xff800000b1b17808 */ /* 0x008fe40004800000 */
[----:B------:R-:W-:-:S02]  /*48c0*/  ISETP.GE.AND P6, PT, R9, R216, PT ;  /* 0x000000d80900720c */ /* 0x000fc40003fc6270 */
[C---:B------:R-:W-:Y:S01]  /*48d0*/  ISETP.GE.AND P5, PT, R8.reuse, R216, PT ;  /* 0x000000d80800720c */ /* 0x040fe20003fa6270 */
[----:B------:R-:W2:Y:S01]  /*48e0*/  MUFU.TANH R173, R68 ;  /* 0x0000004400ad7308 */ /* 0x000ea20000002400 */
[CC--:B------:R-:W-:Y:S02]  /*48f0*/  ISETP.GE.AND P3, PT, R9.reuse, R214.reuse, PT ;  /* 0x000000d60900720c */ /* 0x0c0fe40003f66270 */
[----:B------:R-:W-:Y:S02]  /*4900*/  ISETP.GE.AND P2, PT, R8, R214, PT ;  /* 0x000000d60800720c */ /* 0x000fe40003f46270 */
[C---:B------:R-:W-:Y:S02]  /*4910*/  ISETP.GE.AND P4, PT, R32.reuse, R216, PT ;  /* 0x000000d82000720c */ /* 0x040fe40003f86270 */
[----:B------:R-:W-:Y:S01]  /*4920*/  ISETP.GE.AND P1, PT, R32, R214, PT ;  /* 0x000000d62000720c */ /* 0x000fe20003f26270 */
[----:B------:R-:W3:Y:S01]  /*4930*/  MUFU.TANH R171, R69 ;  /* 0x0000004500ab7308 */ /* 0x000ee20000002400 */
[----:B------:R-:W-:-:S02]  /*4940*/  ISETP.LT.OR P6, PT, R9, R217, P6 ;  /* 0x000000d90900720c */ /* 0x000fc400037c1670 */
[----:B------:R-:W-:Y:S02]  /*4950*/  ISETP.LT.OR P3, PT, R9, R215, P3 ;  /* 0x000000d70900720c */ /* 0x000fe40001f61670 */
[C---:B------:R-:W-:Y:S02]  /*4960*/  ISETP.LT.OR P5, PT, R8.reuse, R217, P5 ;  /* 0x000000d90800720c */ /* 0x040fe40002fa1670 */
[----:B------:R-:W-:Y:S01]  /*4970*/  ISETP.LT.OR P2, PT, R8, R215, P2 ;  /* 0x000000d70800720c */ /* 0x000fe20001741670 */
[----:B------:R-:W4:Y:S01]  /*4980*/  MUFU.TANH R168, R70 ;  /* 0x0000004600a87308 */ /* 0x000f220000002400 */
[----:B------:R-:W-:Y:S01]  /*4990*/  BAR.SYNC.DEFER_BLOCKING 0x0 ;  /* 0x0000000000007b1d */ /* 0x000fe20000010000 */
[C---:B------:R-:W-:Y:S02]  /*49a0*/  ISETP.LT.OR P4, PT, R32.reuse, R217, P4 ;  /* 0x000000d92000720c */ /* 0x040fe40002781670 */
[----:B------:R-:W-:Y:S02]  /*49b0*/  ISETP.LT.OR P1, PT, R32, R215, P1 ;  /* 0x000000d72000720c */ /* 0x000fe40000f21670 */
[----:B------:R-:W-:-:S02]  /*49c0*/  FSEL R175, R175, -INF , !P6 ;  /* 0xff800000afaf7808 */ /* 0x000fc40007000000 */
[----:B------:R-:W5:Y:S01]  /*49d0*/  MUFU.TANH R164, R71 ;  /* 0x0000004700a47308 */ /* 0x000f620000002400 */
[----:B-1----:R-:W-:Y:S02]  /*49e0*/  FSEL R170, R170, -INF , !P3 ;  /* 0xff800000aaaa7808 */ /* 0x002fe40005800000 */
[----:B--2---:R-:W-:Y:S02]  /*49f0*/  FSEL R173, R173, -INF , !P5 ;  /* 0xff800000adad7808 */ /* 0x004fe40006800000 */
[----:B---3--:R-:W-:Y:S02]  /*4a00*/  FSEL R171, R171, -INF , !P4 ;  /* 0xff800000abab7808 */ /* 0x008fe40006000000 */
[----:B----4-:R-:W-:Y:S02]  /*4a10*/  FSEL R168, R168, -INF , !P2 ;  /* 0xff800000a8a87808 */ /* 0x010fe40005000000 */
[----:B-----5:R-:W-:Y:S01]  /*4a20*/  FSEL R164, R164, -INF , !P1 ;  /* 0xff800000a4a47808 */ /* 0x020fe20004800000 */
        /* <DEDUP_REMOVED lines=63> */
.L_x_455:
[----:B------:R-:W-:Y:S05]  /*4e20*/  BSYNC B0 ;  /* 0x0000000000007941 */ /* 0x000fea0003800000 */
.L_x_454:
[----:B------:R-:W0:Y:S02]  /*4e30*/  LDGDEPBAR ;  /* 0x00000000000079af */ /* 0x000e240000000000 */
.L_x_453:
[----:B--2---:R-:W-:Y:S01]  /*4e40*/  FMNMX.FTZ R10, R27, R29, !PT ;  /* 0x0000001d1b0a7209 */ /* 0x004fe20007810000 */
        /* <DEDUP_REMOVED lines=31> */
[----:B-1----:R-:W1:Y:S03]  /*5040*/  SHFL.BFLY PT, R9, R10, 0x2, 0x1f ;  /* 0x0c401f000a097f89 */ /* 0x002e6600000e0000 */
        /* <DEDUP_REMOVED lines=40> */
[----:B------:R-:W1:Y:S01]  /*52d0*/  LDSM.16.MT88.4 R12, [R194+0x12800] ;  /* 0x01280000c20c783b */ /* 0x000e620000004200 */
        /* <DEDUP_REMOVED lines=83> */
[C---:B------:R-:W-:Y:S05]  /*5810*/  HMMA.16816.F32 R36, R4.reuse, R8, R36 ;  /* 0x000000080424723c */ /* 0x040fea0000001824 */
[----:B------:R-:W-:Y:S01]  /*5820*/  MUFU.EX2 R162, R162 ;  /* 0x000000a200a27308 */ /* 0x000fe20000000800 */
[----:B------:R-:W-:Y:S01]  /*5830*/  HMMA.16816.F32 R40, R4, R10, R40 ;  /* 0x0000000a0428723c */ /* 0x000fe20000001828 */
[----:B------:R-:W3:Y:S05]  /*5840*/  LDSM.16.MT88.4 R8, [R194+0x16800] ;  /* 0x01680000c208783b */ /* 0x000eea0000004200 */
        /* <DEDUP_REMOVED lines=15> */
[C---:B-1----:R-:W-:Y:S06]  /*5940*/  HMMA.16816.F32 R68, R4.reuse, R12, R68 ;  /* 0x0000000c0444723c */ /* 0x042fec0000001844 */
[C---:B------:R-:W-:Y:S01]  /*5950*/  HMMA.16816.F32 R72, R4.reuse, R14, R72 ;  /* 0x0000000e0448723c */ /* 0x040fe20000001848 */
[----:B------:R-:W1:Y:S01]  /*5960*/  LDSM.16.MT88.4 R12, [R193+0x13000] ;  /* 0x01300000c10c783b */ /* 0x000e620000004200 */
        /* <DEDUP_REMOVED lines=58> */
[C---:B-----5:R-:W-:Y:S06]  /*5d10*/  HMMA.16816.F32 R68, R4.reuse, R16, R68 ;  /* 0x000000100444723c */ /* 0x060fec0000001844 */
[C---:B------:R-:W-:Y:S01]  /*5d20*/  HMMA.16816.F32 R72, R4.reuse, R18, R72 ;  /* 0x000000120448723c */ /* 0x040fe20000001848 */
[----:B------:R-:W4:Y:S05]  /*5d30*/  LDSM.16.MT88.4 R16, [R196+0x13800] ;  /* 0x01380000c410783b */ /* 0x000f2a0000004200 */
[C---:B-1----:R-:W-:Y:S06]  /*5d40*/  HMMA.16816.F32 R76, R4.reuse, R12, R76 ;  /* 0x0000000c044c723c */ /* 0x042fec000000184c */
[C---:B------:R-:W-:Y:S01]  /*5d50*/  HMMA.16816.F32 R80, R4.reuse, R14, R80 ;  /* 0x0000000e0450723c */ /* 0x040fe20000001850 */
[----:B------:R-:W1:Y:S05]  /*5d60*/  LDSM.16.MT88.4 R12, [R194+0x13800] ;  /* 0x01380000c20c783b */ /* 0x000e6a0000004200 */
        /* <DEDUP_REMOVED lines=56> */
[C---:B-1----:R-:W-:Y:S06]  /*60f0*/  HMMA.16816.F32 R84, R4.reuse, R12, R84 ;  /* 0x0000000c0454723c */ /* 0x042fec0000001854 */
[C---:B------:R-:W-:Y:S06]  /*6100*/  HMMA.16816.F32 R88, R4.reuse, R14, R88 ;  /* 0x0000000e0458723c */ /* 0x040fec0000001858 */
[C---:B---3--:R-:W-:Y:S06]  /*6110*/  HMMA.16816.F32 R92, R4.reuse, R8, R92 ;  /* 0x00000008045c723c */ /* 0x048fec000000185c */
        /* <DEDUP_REMOVED lines=40> */
[----:B------:R-:W-:Y:S03]  /*63a0*/  @!P3 LDGSTS.E.BYPASS.LTC128B.128 [R209+0x14000], desc[UR22][R12.64+0x80] ;  /* 0x140000800cd1bfae */ /* 0x000fe6000b901d56 */
        /* <DEDUP_REMOVED lines=29> */
[----:B------:R-:W3:Y:S04]  /*6580*/  LDSM.16.M88.4 R24, [R201+0xc000] ;  /* 0x00c00000c918783b */ /* 0x000ee80000000200 */
[----:B------:R-:W-:Y:S04]  /*6590*/  LDSM.16.M88.4 R8, [R200] ;  /* 0x00000000c808783b */ /* 0x000fe80000000200 */
[----:B------:R-:W-:Y:S04]  /*65a0*/  LDSM.16.M88.4 R32, [R199] ;  /* 0x00000000c720783b */ /* 0x000fe80000000200 */
[----:B-1----:R-:W-:Y:S04]  /*65b0*/  LDSM.16.M88.4 R16, [R198] ;  /* 0x00000000c610783b */ /* 0x002fe80000000200 */
[----:B------:R-:W-:Y:S04]  /*65c0*/  LDSM.16.M88.4 R20, [R195+0xc000] ;  /* 0x00c00000c314783b */ /* 0x000fe80000000200 */
[----:B------:R-:W1:Y:S04]  /*65d0*/  LDSM.16.M88.4 R148, [R201+0xc800] ;  /* 0x00c80000c994783b */ /* 0x000e680000000200 */
[----:B--2---:R-:W-:Y:S04]  /*65e0*/  LDSM.16.M88.4 R4, [R197] ;  /* 0x00000000c504783b */ /* 0x004fe80000000200 */
[----:B------:R-:W-:Y:S04]  /*65f0*/  LDSM.16.M88.4 R28, [R188] ;  /* 0x00000000bc1c783b */ /* 0x000fe80000000200 */
[----:B------:R-:W2:Y:S04]  /*6600*/  LDSM.16.M88.4 R152, [R191] ;  /* 0x00000000bf98783b */ /* 0x000ea80000000200 */
[----:B------:R-:W4:Y:S01]  /*6610*/  LDSM.16.M88.4 R176, [R201+0xd000] ;  /* 0x00d00000c9b0783b */ /* 0x000f220000000200 */
[C---:B---3--:R-:W-:Y:S03]  /*6620*/  HMMA.16816.F32 R12, R168.reuse, R24, RZ ;  /* 0x00000018a80c723c */ /* 0x048fe600000018ff */
[----:B------:R-:W-:Y:S04]  /*6630*/  LDSM.16.M88.4 R232, [R202+0x4000] ;  /* 0x00400000cae8783b */ /* 0x000fe80000000200 */
[----:B------:R-:W-:Y:S01]  /*6640*/  LDSM.16.M88.4 R140, [R201+0xe000] ;  /* 0x00e00000c98c783b */ /* 0x000fe20000000200 */
[C---:B------:R-:W-:Y:S03]  /*6650*/  HMMA.16816.F32 R24, R168.reuse, R26, RZ ;  /* 0x0000001aa818723c */ /* 0x040fe600000018ff */
[----:B------:R-:W3:Y:S04]  /*6660*/  LDSM.16.M88.4 R144, [R195+0xc800] ;  /* 0x00c80000c390783b */ /* 0x000ee80000000200 */
[----:B------:R-:W-:Y:S04]  /*6670*/  LDSM.16.M88.4 R228, [R190] ;  /* 0x00000000bee4783b */ /* 0x000fe80000000200 */
[----:B------:R-:W-:Y:S01]  /*6680*/  LDSM.16.M88.4 R164, [R200+0x4000] ;  /* 0x00400000c8a4783b */ /* 0x000fe20000000200 */
[----:B-1----:R-:W-:Y:S03]  /*6690*/  HMMA.16816.F32 R136, R168, R148, RZ ;  /* 0x00000094a888723c */ /* 0x002fe600000018ff */
[----:B------:R-:W-:Y:S04]  /*66a0*/  LDSM.16.M88.4 R236, [R187] ;  /* 0x00000000bbec783b */ /* 0x000fe80000000200 */
[----:B------:R-:W-:Y:S01]  /*66b0*/  LDSM.16.M88.4 R224, [R195+0xe000] ;  /* 0x00e00000c3e0783b */ /* 0x000fe20000000200 */
[C---:B------:R-:W-:Y:S03]  /*66c0*/  HMMA.16816.F32 R12, R8.reuse, R32, R12 ;  /* 0x00000020080c723c */ /* 0x040fe6000000180c */
[----:B------:R-:W-:Y:S03]  /*66d0*/  LDSM.16.M88.4 R160, [R201+0xe800] ;  /* 0x00e80000c9a0783b */ /* 0x000fe60000000200 */
[----:B------:R-:W-:Y:S01]  /*66e0*/  HMMA.16816.F32 R24, R8, R34, R24 ;  /* 0x000000220818723c */ /* 0x000fe20000001818 */
[----:B------:R-:W-:Y:S04]  /*66f0*/  LDSM.16.M88.4 R32, [R188+0x800] ;  /* 0x00080000bc20783b */ /* 0x000fe80000000200 */
[----:B------:R-:W-:Y:S01]  /*6700*/  LDSM.16.M88.4 R156, [R188+0x2000] ;  /* 0x00200000bc9c783b */ /* 0x000fe20000000200 */
[----:B------:R-:W-:Y:S03]  /*6710*/  HMMA.16816.F32 R148, R168, R150, RZ ;  /* 0x00000096a894723c */ /* 0x000fe600000018ff */
[----:B------:R-:W-:Y:S03]  /*6720*/  LDSM.16.M88.4 R244, [R186] ;  /* 0x00000000baf4783b */ /* 0x000fe60000000200 */
[----:B--2---:R-:W-:Y:S01]  /*6730*/  HMMA.16816.F32 R136, R8, R152, R136 ;  /* 0x000000980888723c */ /* 0x004fe20000001888 */
[----:B------:R-:W-:Y:S04]  /*6740*/  LDSM.16.M88.4 R240, [R195+0xe800] ;  /* 0x00e80000c3f0783b */ /* 0x000fe80000000200 */
[----:B------:R-:W0:Y:S01]  /*6750*/  LDGDEPBAR ;  /* 0x00000000000079af */ /* 0x000e220000000000 */
[C---:B------:R-:W-:Y:S06]  /*6760*/  HMMA.16816.F32 R12, R16.reuse, R20, R12 ;  /* 0x00000014100c723c */ /* 0x040fec000000180c */
[----:B------:R-:W-:Y:S01]  /*6770*/  HMMA.16816.F32 R24, R16, R22, R24 ;  /* 0x000000161018723c */ /* 0x000fe20000001818 */
[----:B------:R-:W1:Y:S05]  /*6780*/  LDSM.16.M88.4 R20, [R201+0xd800] ;  /* 0x00d80000c914783b */ /* 0x000e6a0000000200 */
[----:B------:R-:W-:Y:S01]  /*6790*/  HMMA.16816.F32 R148, R8, R154, R148 ;  /* 0x0000009a0894723c */ /* 0x000fe20000001894 */
[----:B------:R-:W-:Y:S05]  /*67a0*/  LDSM.16.M88.4 R152, [R198+0x4000] ;  /* 0x00400000c698783b */ /* 0x000fea0000000200 */
[----:B----4-:R-:W-:Y:S06]  /*67b0*/  HMMA.16816.F32 R204, R168, R176, RZ ;  /* 0x000000b0a8cc723c */ /* 0x010fec00000018ff */
[C---:B------:R-:W-:Y:S06]  /*67c0*/  HMMA.16816.F32 R12, R4.reuse, R28, R12 ;  /* 0x0000001c040c723c */ /* 0x040fec000000180c */
[----:B------:R-:W-:Y:S01]  /*67d0*/  HMMA.16816.F32 R24, R4, R30, R24 ;  /* 0x0000001e0418723c */ /* 0x000fe20000001818 */
[----:B------:R-:W2:Y:S05]  /*67e0*/  LDSM.16.M88.4 R28, [R189] ;  /* 0x00000000bd1c783b */ /* 0x000eaa0000000200 */
[----:B------:R-:W-:Y:S06]  /*67f0*/  HMMA.16816.F32 R176, R168, R178, RZ ;  /* 0x000000b2a8b0723c */ /* 0x000fec00000018ff */
[----:B---3--:R-:W-:Y:S06]  /*6800*/  HMMA.16816.F32 R136, R16, R144, R136 ;  /* 0x000000901088723c */ /* 0x008fec0000001888 */
[----:B------:R-:W-:Y:S06]  /*6810*/  HMMA.16816.F32 R12, R232, R140, R12 ;  /* 0x0000008ce80c723c */ /* 0x000fec000000180c */
[C---:B-1----:R-:W-:Y:S06]  /*6820*/  HMMA.16816.F32 R172, R168.reuse, R20, RZ ;  /* 0x00000014a8ac723c */ /* 0x042fec00000018ff */
[----:B------:R-:W-:Y:S01]  /*6830*/  HMMA.16816.F32 R168, R168, R22, RZ ;  /* 0x00000016a8a8723c */ /* 0x000fe200000018ff */
[----:B------:R-:W-:Y:S05]  /*6840*/  LDSM.16.M88.4 R20, [R195+0xd800] ;  /* 0x00d80000c314783b */ /* 0x000fea0000000200 */
[----:B------:R-:W-:Y:S01]  /*6850*/  HMMA.16816.F32 R24, R232, R142, R24 ;  /* 0x0000008ee818723c */ /* 0x000fe20000001818 */
[----:B------:R-:W1:Y:S05]  /*6860*/  LDSM.16.M88.4 R140, [R195+0xd000] ;  /* 0x00d00000c38c783b */ /* 0x000e6a0000000200 */
[----:B------:R-:W-:Y:S01]  /*6870*/  HMMA.16816.F32 R148, R16, R146, R148 ;  /* 0x000000921094723c */ /* 0x000fe20000001894 */
[----:B------:R-:W-:Y:S05]  /*6880*/  LDSM.16.M88.4 R144, [R197+0x4000] ;  /* 0x00400000c590783b */ /* 0x000fea0000000200 */
[----:B------:R-:W-:Y:S06]  /*6890*/  HMMA.16816.F32 R204, R8, R228, R204 ;  /* 0x000000e408cc723c */ /* 0x000fec00000018cc */
[----:B------:R-:W-:Y:S06]  /*68a0*/  HMMA.16816.F32 R12, R164, R236, R12 ;  /* 0x000000eca40c723c */ /* 0x000fec000000180c */
[C---:B------:R-:W-:Y:S01]  /*68b0*/  HMMA.16816.F32 R176, R8.reuse, R230, R176 ;  /* 0x000000e608b0723c */ /* 0x040fe200000018b0 */
[----:B------:R-:W-:Y:S05]  /*68c0*/  LDSM.16.M88.4 R228, [R201+0xf000] ;  /* 0x00f00000c9e4783b */ /* 0x000fea0000000200 */
[C---:B--2---:R-:W-:Y:S06]  /*68d0*/  HMMA.16816.F32 R172, R8.reuse, R28, R172 ;  /* 0x0000001c08ac723c */ /* 0x044fec00000018ac */
[----:B------:R-:W-:Y:S01]  /*68e0*/  HMMA.16816.F32 R168, R8, R30, R168 ;  /* 0x0000001e08a8723c */ /* 0x000fe200000018a8 */
[----:B------:R-:W2:Y:S04]  /*68f0*/  LDSM.16.M88.4 R28, [R188+0x1000] ;  /* 0x00100000bc1c783b */ /* 0x000ea80000000200 */
[----:B------:R-:W3:Y:S01]  /*6900*/  LDSM.16.M88.4 R8, [R188+0x1800] ;  /* 0x00180000bc08783b */ /* 0x000ee20000000200 */
[----:B------:R-:W-:Y:S03]  /*6910*/  HMMA.16816.F32 R24, R164, R238, R24 ;  /* 0x000000eea418723c */ /* 0x000fe60000001818 */
[----:B------:R-:W-:Y:S03]  /*6920*/  LDSM.16.M88.4 R236, [R201+0x10000] ;  /* 0x01000000c9ec783b */ /* 0x000fe60000000200 */
[C---:B------:R-:W-:Y:S06]  /*6930*/  HMMA.16816.F32 R136, R4.reuse, R32, R136 ;  /* 0x000000200488723c */ /* 0x040fec0000001888 */
[----:B------:R-:W-:Y:S01]  /*6940*/  HMMA.16816.F32 R148, R4, R34, R148 ;  /* 0x000000220494723c */ /* 0x000fe20000001894 */
[----:B------:R-:W4:Y:S05]  /*6950*/  LDSM.16.M88.4 R32, [R202+0x8000] ;  /* 0x00800000ca20783b */ /* 0x000f2a0000000200 */
[----:B-1----:R-:W-:Y:S06]  /*6960*/  HMMA.16816.F32 R204, R16, R140, R204 ;  /* 0x0000008c10cc723c */ /* 0x002fec00000018cc */
[----:B------:R-:W-:Y:S06]  /*6970*/  HMMA.16816.F32 R12, R152, R224, R12 ;  /* 0x000000e0980c723c */ /* 0x000fec000000180c */
[C---:B------:R-:W-:Y:S01]  /*6980*/  HMMA.16816.F32 R176, R16.reuse, R142, R176 ;  /* 0x0000008e10b0723c */ /* 0x040fe200000018b0 */
[----:B------:R-:W-:Y:S05]  /*6990*/  LDSM.16.M88.4 R140, [R188+0x2800] ;  /* 0x00280000bc8c783b */ /* 0x000fea0000000200 */
[C---:B------:R-:W-:Y:S06]  /*69a0*/  HMMA.16816.F32 R172, R16.reuse, R20, R172 ;  /* 0x0000001410ac723c */ /* 0x040fec00000018ac */
[----:B------:R-:W-:Y:S01]  /*69b0*/  HMMA.16816.F32 R168, R16, R22, R168 ;  /* 0x0000001610a8723c */ /* 0x000fe200000018a8 */
[----:B------:R-:W-:Y:S04]  /*69c0*/  LDSM.16.M88.4 R20, [R200+0x8000] ;  /* 0x00800000c814783b */ /* 0x000fe80000000200 */
[----:B------:R-:W-:Y:S01]  /*69d0*/  LDSM.16.M88.4 R16, [R183] ;  /* 0x00000000b710783b */ /* 0x000fe20000000200 */
[----:B------:R-:W-:Y:S03]  /*69e0*/  HMMA.16816.F32 R24, R152, R226, R24 ;  /* 0x000000e29818723c */ /* 0x000fe60000001818 */
[----:B------:R-:W1:Y:S03]  /*69f0*/  LDSM.16.M88.4 R224, [R201+0xf800] ;  /* 0x00f80000c9e0783b */ /* 0x000e660000000200 */
[C---:B------:R-:W-:Y:S06]  /*6a00*/  HMMA.16816.F32 R136, R232.reuse, R160, R136 ;  /* 0x000000a0e888723c */ /* 0x040fec0000001888 */
[----:B------:R-:W-:Y:S01]  /*6a10*/  HMMA.16816.F32 R148, R232, R162, R148 ;  /* 0x000000a2e894723c */ /* 0x000fe20000001894 */
[----:B------:R-:W5:Y:S05]  /*6a20*/  LDSM.16.M88.4 R160, [R185] ;  /* 0x00000000b9a0783b */ /* 0x000f6a0000000200 */
[----:B--2---:R-:W-:Y:S06]  /*6a30*/  HMMA.16816.F32 R204, R4, R28, R204 ;  /* 0x0000001c04cc723c */ /* 0x004fec00000018cc */
        /* <DEDUP_REMOVED lines=8> */
[----:B------:R-:W-:Y:S03]  /*6ac0*/  LDSM.16.M88.4 R156, [R184] ;  /* 0x00000000b89c783b */ /* 0x000fe60000000200 */
[C---:B------:R-:W-:Y:S06]  /*6ad0*/  HMMA.16816.F32 R136, R164.reuse, R244, R136 ;  /* 0x000000f4a488723c */ /* 0x040fec0000001888 */
[----:B------:R-:W-:Y:S06]  /*6ae0*/  HMMA.16816.F32 R148, R164, R246, R148 ;  /* 0x000000f6a494723c */ /* 0x000fec0000001894 */
[----:B------:R-:W-:Y:S06]  /*6af0*/  HMMA.16816.F32 R204, R232, R228, R204 ;  /* 0x000000e4e8cc723c */ /* 0x000fec00000018cc */
[----:B----4-:R-:W-:Y:S06]  /*6b00*/  HMMA.16816.F32 R12, R32, R236, R12 ;  /* 0x000000ec200c723c */ /* 0x010fec000000180c */
[C---:B------:R-:W-:Y:S01]  /*6b10*/  HMMA.16816.F32 R176, R232.reuse, R230, R176 ;  /* 0x000000e6e8b0723c */ /* 0x040fe200000018b0 */
[----:B------:R-:W-:Y:S05]  /*6b20*/  LDSM.16.M88.4 R228, [R195+0xf800] ;  /* 0x00f80000c3e4783b */ /* 0x000fea0000000200 */
[C---:B-1----:R-:W-:Y:S06]  /*6b30*/  HMMA.16816.F32 R172, R232.reuse, R224, R172 ;  /* 0x000000e0e8ac723c */ /* 0x042fec00000018ac */
[----:B------:R-:W-:Y:S01]  /*6b40*/  HMMA.16816.F32 R168, R232, R226, R168 ;  /* 0x000000e2e8a8723c */ /* 0x000fe200000018a8 */
[----:B------:R-:W1:Y:S04]  /*6b50*/  LDSM.16.M88.4 R232, [R195+0xf000] ;  /* 0x00f00000c3e8783b */ /* 0x000e680000000200 */
[----:B------:R-:W-:Y:S01]  /*6b60*/  LDSM.16.M88.4 R224, [R182] ;  /* 0x00000000b6e0783b */ /* 0x000fe20000000200 */
[----:B------:R-:W-:Y:S03]  /*6b70*/  HMMA.16816.F32 R24, R32, R238, R24 ;  /* 0x000000ee2018723c */ /* 0x000fe60000001818 */
[----:B------:R-:W-:Y:S03]  /*6b80*/  LDSM.16.M88.4 R236, [R197+0x8000] ;  /* 0x00800000c5ec783b */ /* 0x000fe60000000200 */
[C---:B------:R-:W-:Y:S06]  /*6b90*/  HMMA.16816.F32 R136, R152.reuse, R240, R136 ;  /* 0x000000f09888723c */ /* 0x040fec0000001888 */
[----:B------:R-:W-:Y:S01]  /*6ba0*/  HMMA.16816.F32 R240, R152, R242, R148 ;  /* 0x000000f298f0723c */ /* 0x000fe20000001894 */
[----:B------:R-:W-:Y:S05]  /*6bb0*/  LDSM.16.M88.4 R148, [R188+0x4000] ;  /* 0x00400000bc94783b */ /* 0x000fea0000000200 */
[----:B-----5:R-:W-:Y:S06]  /*6bc0*/  HMMA.16816.F32 R204, R164, R160, R204 ;  /* 0x000000a0a4cc723c */ /* 0x020fec00000018cc */
[----:B------:R-:W-:Y:S06]  /*6bd0*/  HMMA.16816.F32 R12, R20, R16, R12 ;  /* 0x00000010140c723c */ /* 0x000fec000000180c */
[----:B------:R-:W-:Y:S01]  /*6be0*/  HMMA.16816.F32 R176, R164, R162, R176 ;  /* 0x000000a2a4b0723c */ /* 0x000fe200000018b0 */
[----:B------:R-:W-:Y:S05]  /*6bf0*/  LDSM.16.M88.4 R160, [R188+0x3800] ;  /* 0x00380000bca0783b */ /* 0x000fea0000000200 */
[----:B------:R-:W-:Y:S01]  /*6c00*/  HMMA.16816.F32 R24, R20, R18, R24 ;  /* 0x000000121418723c */ /* 0x000fe20000001818 */
[----:B------:R-:W2:Y:S05]  /*6c10*/  LDSM.16.M88.4 R16, [R188+0x3000] ;  /* 0x00300000bc10783b */ /* 0x000eaa0000000200 */
[C---:B------:R-:W-:Y:S06]  /*6c20*/  HMMA.16816.F32 R136, R144.reuse, R140, R136 ;  /* 0x0000008c9088723c */ /* 0x040fec0000001888 */
[----:B------:R-:W-:Y:S01]  /*6c30*/  HMMA.16816.F32 R240, R144, R142, R240 ;  /* 0x0000008e90f0723c */ /* 0x000fe200000018f0 */
[----:B------:R-:W-:Y:S05]  /*6c40*/  LDSM.16.M88.4 R140, [R181] ;  /* 0x00000000b58c783b */ /* 0x000fea0000000200 */
[----:B-1----:R-:W-:Y:S06]  /*6c50*/  HMMA.16816.F32 R204, R152, R232, R204 ;  /* 0x000000e898cc723c */ /* 0x002fec00000018cc */
[----:B------:R-:W-:Y:S06]  /*6c60*/  HMMA.16816.F32 R172, R164, R156, R172 ;  /* 0x0000009ca4ac723c */ /* 0x000fec00000018ac */
[----:B------:R-:W-:Y:S06]  /*6c70*/  HMMA.16816.F32 R12, R8, R4, R12 ;  /* 0x00000004080c723c */ /* 0x000fec000000180c */
[----:B------:R-:W-:Y:S06]  /*6c80*/  HMMA.16816.F32 R176, R152, R234, R176 ;  /* 0x000000ea98b0723c */ /* 0x000fec00000018b0 */
[----:B------:R-:W-:Y:S01]  /*6c90*/  HMMA.16816.F32 R24, R8, R6, R24 ;  /* 0x000000060818723c */ /* 0x000fe20000001818 */
[----:B------:R-:W1:Y:S05]  /*6ca0*/  LDSM.16.M88.4 R4, [R201+0x11000] ;  /* 0x01100000c904783b */ /* 0x000e6a0000000200 */
[----:B------:R-:W-:Y:S01]  /*6cb0*/  HMMA.16816.F32 R168, R164, R158, R168 ;  /* 0x0000009ea4a8723c */ /* 0x000fe200000018a8 */
[----:B------:R-:W3:Y:S05]  /*6cc0*/  LDSM.16.M88.4 R156, [R195+0x10800] ;  /* 0x01080000c39c783b */ /* 0x000eea0000000200 */
[C---:B------:R-:W-:Y:S06]  /*6cd0*/  HMMA.16816.F32 R136, R32.reuse, R28, R136 ;  /* 0x0000001c2088723c */ /* 0x040fec0000001888 */
[----:B------:R-:W-:Y:S01]  /*6ce0*/  HMMA.16816.F32 R240, R32, R30, R240 ;  /* 0x0000001e20f0723c */ /* 0x000fe200000018f0 */
[----:B------:R-:W-:Y:S05]  /*6cf0*/  LDSM.16.M88.4 R28, [R188+0x4800] ;  /* 0x00480000bc1c783b */ /* 0x000fea0000000200 */
[----:B--2---:R-:W-:Y:S06]  /*6d00*/  HMMA.16816.F32 R204, R144, R16, R204 ;  /* 0x0000001090cc723c */ /* 0x004fec00000018cc */
[----:B------:R-:W-:Y:S06]  /*6d10*/  HMMA.16816.F32 R172, R152, R228, R172 ;  /* 0x000000e498ac723c */ /* 0x000fec00000018ac */
[----:B------:R-:W-:Y:S06]  /*6d20*/  HMMA.16816.F32 R12, R236, R148, R12 ;  /* 0x00000094ec0c723c */ /* 0x000fec000000180c */
[----:B------:R-:W-:Y:S01]  /*6d30*/  HMMA.16816.F32 R176, R144, R18, R176 ;  /* 0x0000001290b0723c */ /* 0x000fe200000018b0 */
[----:B------:R-:W2:Y:S05]  /*6d40*/  LDSM.16.M88.4 R16, [R201+0x11800] ;  /* 0x01180000c910783b */ /* 0x000eaa0000000200 */
[----:B------:R-:W-:Y:S06]  /*6d50*/  HMMA.16816.F32 R168, R152, R230, R168 ;  /* 0x000000e698a8723c */ /* 0x000fec00000018a8 */
[C---:B------:R-:W-:Y:S06]  /*6d60*/  HMMA.16816.F32 R136, R20.reuse, R224, R136 ;  /* 0x000000e01488723c */ /* 0x040fec0000001888 */
[----:B------:R-:W-:Y:S01]  /*6d70*/  HMMA.16816.F32 R240, R20, R226, R240 ;  /* 0x000000e214f0723c */ /* 0x000fe200000018f0 */
[----:B------:R-:W-:Y:S01]  /*6d80*/  FMUL.FTZ R14, R14, UR32 ;  /* 0x000000200e0e7c20 */ /* 0x000fe20008410000 */
[----:B------:R-:W-:Y:S01]  /*6d90*/  FMUL.FTZ R0, R12, UR32 ;  /* 0x000000200c007c20 */ /* 0x000fe20008410000 */
[----:B------:R-:W-:-:S02]  /*6da0*/  FMUL.FTZ R2, R13, UR32 ;  /* 0x000000200d027c20 */ /* 0x000fc40008410000 */
[----:B------:R4:W-:Y:S01]  /*6db0*/  MUFU.TANH R133, R14 ;  /* 0x0000000e00857308 */ /* 0x0009e20000002400 */
[----:B-1----:R-:W-:Y:S06]  /*6dc0*/  HMMA.16816.F32 R204, R32, R4, R204 ;  /* 0x0000000420cc723c */ /* 0x002fec00000018cc */
[----:B------:R-:W-:Y:S01]  /*6dd0*/  HMMA.16816.F32 R172, R144, R160, R172 ;  /* 0x000000a090ac723c */ /* 0x000fe200000018ac */
[----:B------:R-:W1:Y:S05]  /*6de0*/  MUFU.TANH R0, R0 ;  /* 0x0000000000007308 */ /* 0x000e6a0000002400 */
[----:B------:R-:W-:Y:S01]  /*6df0*/  HMMA.16816.F32 R176, R32, R6, R176 ;  /* 0x0000000620b0723c */ /* 0x000fe200000018b0 */
[----:B------:R-:W5:Y:S02]  /*6e00*/  LDSM.16.M88.4 R4, [R195+0x11000] ;  /* 0x01100000c304783b */ /* 0x000f640000000200 */
[----:B------:R-:W1:Y:S03]  /*6e10*/  MUFU.TANH R2, R2 ;  /* 0x0000000200027308 */ /* 0x000e660000002400 */
[----:B------:R-:W-:Y:S06]  /*6e20*/  HMMA.16816.F32 R168, R144, R162, R168 ;  /* 0x000000a290a8723c */ /* 0x000fec00000018a8 */
[----:B------:R-:W-:Y:S01]  /*6e30*/  HMMA.16816.F32 R24, R236, R150, R24 ;  /* 0x00000096ec18723c */ /* 0x000fe20000001818 */
[----:B------:R-:W-:-:S02]  /*6e40*/  FMUL.FTZ R144, R15, UR32 ;  /* 0x000000200f907c20 */ /* 0x000fc40008410000 */
[----:B----4-:R-:W4:Y:S03]  /*6e50*/  LDSM.16.M88.4 R12, [R180] ;  /* 0x00000000b40c783b */ /* 0x010f260000000200 */
[C---:B---3--:R-:W-:Y:S01]  /*6e60*/  HMMA.16816.F32 R136, R8.reuse, R156, R136 ;  /* 0x0000009c0888723c */ /* 0x048fe20000001888 */
[----:B------:R-:W3:Y:S05]  /*6e70*/  MUFU.TANH R144, R144 ;  /* 0x0000009000907308 */ /* 0x000eea0000002400 */
[----:B------:R-:W-:Y:S06]  /*6e80*/  HMMA.16816.F32 R240, R8, R158, R240 ;  /* 0x0000009e08f0723c */ /* 0x000fec00000018f0 */
[----:B------:R-:W-:Y:S06]  /*6e90*/  HMMA.16816.F32 R204, R20, R140, R204 ;  /* 0x0000008c14cc723c */ /* 0x000fec00000018cc */
[----:B--2---:R-:W-:Y:S01]  /*6ea0*/  HMMA.16816.F32 R172, R32, R16, R172 ;  /* 0x0000001020ac723c */ /* 0x004fe200000018ac */
[----:B------:R-:W-:Y:S01]  /*6eb0*/  FMUL.FTZ R24, R24, UR32 ;  /* 0x0000002018187c20 */ /* 0x000fe20008410000 */
[----:B------:R-:W-:-:S03]  /*6ec0*/  FMUL.FTZ R146, R25, UR32 ;  /* 0x0000002019927c20 */ /* 0x000fc60008410000 */
[----:B------:R2:W3:Y:S01]  /*6ed0*/  MUFU.TANH R145, R24 ;  /* 0x0000001800917308 */ /* 0x0004e20000002400 */
[----:B------:R-:W-:Y:S01]  /*6ee0*/  HMMA.16816.F32 R136, R236, R28, R136 ;  /* 0x0000001cec88723c */ /* 0x000fe20000001888 */
[----:B------:R-:W-:Y:S01]  /*6ef0*/  FMUL.FTZ R16, R26, UR32 ;  /* 0x000000201a107c20 */ /* 0x000fe20008410000 */
[----:B------:R-:W-:-:S04]  /*6f00*/  FMUL.FTZ R17, R27, UR32 ;  /* 0x000000201b117c20 */ /* 0x000fc80008410000 */
[----:B------:R-:W-:Y:S01]  /*6f10*/  HMMA.16816.F32 R176, R20, R142, R176 ;  /* 0x0000008e14b0723c */ /* 0x000fe200000018b0 */
[----:B------:R-:W3:Y:S05]  /*6f20*/  MUFU.TANH R16, R16 ;  /* 0x0000001000107308 */ /* 0x000eea0000002400 */
[----:B------:R-:W-:Y:S01]  /*6f30*/  HMMA.16816.F32 R240, R236, R30, R240 ;  /* 0x0000001eecf0723c */ /* 0x000fe200000018f0 */
[----:B------:R-:W1:Y:S02]  /*6f40*/  LDSM.16.M88.4 R28, [R195+0x11800] ;  /* 0x01180000c31c783b */ /* 0x000e640000000200 */
[----:B------:R-:W3:Y:S02]  /*6f50*/  MUFU.TANH R146, R146 ;  /* 0x0000009200927308 */ /* 0x000ee40000002400 */
[----:B--2---:R-:W2:Y:S01]  /*6f60*/  LDSM.16.M88.4 R24, [R188+0x5000] ;  /* 0x00500000bc18783b */ /* 0x004ea20000000200 */
[----:B------:R-:W-:Y:S05]  /*6f70*/  HMMA.16816.F32 R168, R32, R18, R168 ;  /* 0x0000001220a8723c */ /* 0x000fea00000018a8 */
[----:B------:R-:W3:Y:S01]  /*6f80*/  MUFU.TANH R17, R17 ;  /* 0x0000001100117308 */ /* 0x000ee20000002400 */
[----:B-----5:R-:W-:Y:S01]  /*6f90*/  HMMA.16816.F32 R204, R8, R4, R204 ;  /* 0x0000000408cc723c */ /* 0x020fe200000018cc */
[----:B------:R-:W-:Y:S01]  /*6fa0*/  FMUL.FTZ R140, R137, UR32 ;  /* 0x00000020898c7c20 */ /* 0x000fe20008410000 */
[----:B------:R-:W-:Y:S01]  /*6fb0*/  FMUL.FTZ R137, R139, UR32 ;  /* 0x000000208b897c20 */ /* 0x000fe20008410000 */
[----:B------:R-:W-:Y:S01]  /*6fc0*/  FMUL.FTZ R18, R138, UR32 ;  /* 0x000000208a127c20 */ /* 0x000fe20008410000 */
[----:B------:R-:W-:-:S02]  /*6fd0*/  FMUL.FTZ R136, R136, UR32 ;  /* 0x0000002088887c20 */ /* 0x000fc40008410000 */
[----:B----4-:R-:W-:Y:S01]  /*6fe0*/  HMMA.16816.F32 R172, R20, R12, R172 ;  /* 0x0000000c14ac723c */ /* 0x010fe200000018ac */
[----:B------:R-:W-:Y:S01]  /*6ff0*/  IMAD.U32 R5, RZ, RZ, UR17 ;  /* 0x00000011ff057e24 */ /* 0x000fe2000f8e00ff */
[----:B------:R-:W4:Y:S04]  /*7000*/  MUFU.TANH R140, R140 ;  /* 0x0000008c008c7308 */ /* 0x000f280000002400 */
[----:B------:R-:W-:Y:S01]  /*7010*/  HMMA.16816.F32 R176, R8, R6, R176 ;  /* 0x0000000608b0723c */ /* 0x000fe200000018b0 */
[----:B------:R-:W-:Y:S02]  /*7020*/  IMAD R12, R5, 0x40, R218 ;  /* 0x00000040050c7824 */ /* 0x000fe400078e02da */
[----:B------:R-:W-:Y:S01]  /*7030*/  FMUL.FTZ R153, R243, UR32 ;  /* 0x00000020f3997c20 */ /* 0x000fe20008410000 */
[----:B------:R-:W-:Y:S01]  /*7040*/  FMUL.FTZ R138, R240, UR32 ;  /* 0x00000020f08a7c20 */ /* 0x000fe20008410000 */
[----:B------:R-:W5:Y:S01]  /*7050*/  MUFU.TANH R137, R137 ;  /* 0x0000008900897308 */ /* 0x000f620000002400 */
[C---:B------:R-:W-:Y:S01]  /*7060*/  VIADD R4, R12.reuse, 0x1 ;  /* 0x000000010c047836 */ /* 0x040fe20000000000 */
[----:B------:R-:W-:Y:S01]  /*7070*/  HMMA.16816.F32 R168, R20, R14, R168 ;  /* 0x0000000e14a8723c */ /* 0x000fe200000018a8 */
[C---:B------:R-:W-:Y:S01]  /*7080*/  ISETP.GE.AND P0, PT, R12.reuse, R216, PT ;  /* 0x000000d80c00720c */ /* 0x040fe20003f06270 */
[C---:B------:R-:W-:Y:S01]  /*7090*/  VIADD R19, R12.reuse, 0x8 ;  /* 0x000000080c137836 */ /* 0x040fe20000000000 */
[C---:B------:R-:W-:Y:S01]  /*70a0*/  ISETP.GE.AND P5, PT, R12.reuse, R214, PT ;  /* 0x000000d60c00720c */ /* 0x040fe20003fa6270 */
[----:B------:R-:W-:Y:S01]  /*70b0*/  VIADD R13, R12, 0x9 ;  /* 0x000000090c0d7836 */ /* 0x000fe20000000000 */
[C---:B------:R-:W-:Y:S01]  /*70c0*/  ISETP.GE.AND P6, PT, R4.reuse, R216, PT ;  /* 0x000000d80400720c */ /* 0x040fe20003fc6270 */
[----:B------:R3:W5:Y:S01]  /*70d0*/  MUFU.TANH R142, R136 ;  /* 0x00000088008e7308 */ /* 0x0007620000002400 */
[----:B------:R-:W-:Y:S01]  /*70e0*/  ISETP.GE.AND P1, PT, R4, R214, PT ;  /* 0x000000d60400720c */ /* 0x000fe20003f26270 */
[----:B------:R-:W-:Y:S01]  /*70f0*/  FMUL.FTZ R155, R242, UR32 ;  /* 0x00000020f29b7c20 */ /* 0x000fe20008410000 */
[----:B------:R-:W-:-:S02]  /*7100*/  ISETP.LT.OR P6, PT, R4, R217, P6 ;  /* 0x000000d90400720c */ /* 0x000fc400037c1670 */
[----:B------:R-:W-:Y:S01]  /*7110*/  ISETP.LT.OR P1, PT, R4, R215, P1 ;  /* 0x000000d70400720c */ /* 0x000fe20000f21670 */
[----:B-1----:R-:W-:Y:S01]  /*7120*/  HMMA.16816.F32 R172, R8, R28, R172 ;  /* 0x0000001c08ac723c */ /* 0x002fe200000018ac */
[----:B------:R-:W1:Y:S01]  /*7130*/  LDSM.16.M88.4 R4, [R188+0x5800] ;  /* 0x00580000bc04783b */ /* 0x000e620000000200 */
[C---:B------:R-:W-:Y:S01]  /*7140*/  ISETP.LT.OR P0, PT, R12.reuse, R217, P0 ;  /* 0x000000d90c00720c */ /* 0x040fe20000701670 */
[----:B------:R-:W5:Y:S01]  /*7150*/  MUFU.TANH R18, R18 ;  /* 0x0000001200127308 */ /* 0x000f620000002400 */
[----:B------:R-:W-:Y:S01]  /*7160*/  ISETP.LT.OR P5, PT, R12, R215, P5 ;  /* 0x000000d70c00720c */ /* 0x000fe20002fa1670 */
[----:B------:R-:W-:-:S04]  /*7170*/  DEPBAR.LE SB0, 0x0 ;  /* 0x000080000000791a */ /* 0x000fc80000000000 */
[----:B--2---:R-:W-:Y:S01]  /*7180*/  HMMA.16816.F32 R204, R236, R24, R204 ;  /* 0x00000018eccc723c */ /* 0x004fe200000018cc */
[----:B------:R-:W-:Y:S01]  /*7190*/  FSEL R0, R0, -INF , !P0 ;  /* 0xff80000000007808 */ /* 0x000fe20004000000 */
[----:B---3--:R-:W-:Y:S01]  /*71a0*/  FMUL.FTZ R136, R241, UR32 ;  /* 0x00000020f1887c20 */ /* 0x008fe20008410000 */
[----:B------:R-:W-:Y:S01]  /*71b0*/  FSEL R133, R133, -INF , !P5 ;  /* 0xff80000085857808 */ /* 0x000fe20006800000 */
[----:B------:R-:W-:Y:S01]  /*71c0*/  MUFU.TANH R153, R153 ;  /* 0x0000009900997308 */ /* 0x000fe20000002400 */
[C---:B------:R-:W-:Y:S01]  /*71d0*/  ISETP.GE.AND P0, PT, R19.reuse, R216, PT ;  /* 0x000000d81300720c */ /* 0x040fe20003f06270 */
[----:B------:R-:W-:Y:S01]  /*71e0*/  HMMA.16816.F32 R168, R8, R30, R168 ;  /* 0x0000001e08a8723c */ /* 0x000fe200000018a8 */
[----:B------:R-:W-:Y:S02]  /*71f0*/  ISETP.GE.AND P5, PT, R19, R214, PT ;  /* 0x000000d61300720c */ /* 0x000fe40003fa6270 */
[----:B------:R-:W-:Y:S01]  /*7200*/  FSEL R14, R2, -INF , !P6 ;  /* 0xff800000020e7808 */ /* 0x000fe20007000000 */
[----:B------:R-:W-:Y:S01]  /*7210*/  VIADD R2, R12, 0x10 ;  /* 0x000000100c027836 */ /* 0x000fe20000000000 */
[----:B------:R-:W-:Y:S01]  /*7220*/  FSEL R15, R144, -INF , !P1 ;  /* 0xff800000900f7808 */ /* 0x000fe20004800000 */
[----:B------:R-:W-:Y:S01]  /*7230*/  HMMA.16816.F32 R176, R236, R26, R176 ;  /* 0x0000001aecb0723c */ /* 0x000fe200000018b0 */
[C---:B------:R-:W-:Y:S01]  /*7240*/  ISETP.GE.AND P6, PT, R13.reuse, R216, PT ;  /* 0x000000d80d00720c */ /* 0x040fe20003fc6270 */
[----:B------:R-:W-:Y:S01]  /*7250*/  VIADD R8, R12, 0x11 ;  /* 0x000000110c087836 */ /* 0x000fe20000000000 */
[----:B------:R-:W-:Y:S01]  /*7260*/  ISETP.GE.AND P1, PT, R13, R214, PT ;  /* 0x000000d60d00720c */ /* 0x000fe20003f26270 */
[----:B------:R-:W2:Y:S01]  /*7270*/  MUFU.TANH R136, R136 ;  /* 0x0000008800887308 */ /* 0x000ea20000002400 */
[----:B------:R-:W-:-:S02]  /*7280*/  ISETP.LT.OR P0, PT, R19, R217, P0 ;  /* 0x000000d91300720c */ /* 0x000fc40000701670 */
[----:B------:R-:W-:Y:S02]  /*7290*/  ISETP.LT.OR P5, PT, R19, R215, P5 ;  /* 0x000000d71300720c */ /* 0x000fe40002fa1670 */
[C---:B------:R-:W-:Y:S02]  /*72a0*/  ISETP.LT.OR P6, PT, R13.reuse, R217, P6 ;  /* 0x000000d90d00720c */ /* 0x040fe400037c1670 */
[----:B------:R-:W-:Y:S01]  /*72b0*/  ISETP.LT.OR P1, PT, R13, R215, P1 ;  /* 0x000000d70d00720c */ /* 0x000fe20000f21670 */
[----:B------:R-:W3:Y:S01]  /*72c0*/  MUFU.TANH R138, R138 ;  /* 0x0000008a008a7308 */ /* 0x000ee20000002400 */
[----:B------:R-:W-:Y:S01]  /*72d0*/  FSEL R20, R145, -INF , !P0 ;  /* 0xff80000091147808 */ /* 0x000fe20004000000 */
[----:B------:R-:W-:Y:S01]  /*72e0*/  FMUL.FTZ R148, R205, UR32 ;  /* 0x00000020cd947c20 */ /* 0x000fe20008410000 */
[----:B------:R-:W-:Y:S01]  /*72f0*/  FSEL R19, R16, -INF , !P5 ;  /* 0xff80000010137808 */ /* 0x000fe20006800000 */
[----:B------:R-:W-:Y:S01]  /*7300*/  FMUL.FTZ R149, R207, UR32 ;  /* 0x00000020cf957c20 */ /* 0x000fe20008410000 */
[----:B------:R-:W-:Y:S01]  /*7310*/  ISETP.GE.AND P0, PT, R2, R216, PT ;  /* 0x000000d80200720c */ /* 0x000fe20003f06270 */
[----:B------:R-:W-:Y:S01]  /*7320*/  FMUL.FTZ R150, R204, UR32 ;  /* 0x00000020cc967c20 */ /* 0x000fe20008410000 */
[----:B------:R-:W-:Y:S01]  /*7330*/  ISETP.GE.AND P5, PT, R2, R214, PT ;  /* 0x000000d60200720c */ /* 0x000fe20003fa6270 */
[C---:B-1----:R-:W-:Y:S01]  /*7340*/  HMMA.16816.F32 R172, R236.reuse, R4, R172 ;  /* 0x00000004ecac723c */ /* 0x042fe200000018ac */
[----:B------:R-:W-:Y:S01]  /*7350*/  FSEL R16, R146, -INF , !P6 ;  /* 0xff80000092107808 */ /* 0x000fe20007000000 */
[----:B------:R-:W1:Y:S01]  /*7360*/  MUFU.TANH R155, R155 ;  /* 0x0000009b009b7308 */ /* 0x000e620000002400 */
[----:B------:R-:W-:Y:S01]  /*7370*/  FSEL R17, R17, -INF , !P1 ;  /* 0xff80000011117808 */ /* 0x000fe20004800000 */
[----:B------:R-:W-:Y:S01]  /*7380*/  FMUL.FTZ R151, R206, UR32 ;  /* 0x00000020ce977c20 */ /* 0x000fe20008410000 */
[C---:B------:R-:W-:Y:S01]  /*7390*/  ISETP.GE.AND P6, PT, R8.reuse, R216, PT ;  /* 0x000000d80800720c */ /* 0x040fe20003fc6270 */
[----:B------:R-:W-:Y:S01]  /*73a0*/  HMMA.16816.F32 R168, R236, R6, R168 ;  /* 0x00000006eca8723c */ /* 0x000fe200000018a8 */
[----:B------:R-:W-:Y:S01]  /*73b0*/  ISETP.GE.AND P1, PT, R8, R214, PT ;  /* 0x000000d60800720c */ /* 0x000fe20003f26270 */
[----:B------:R-:W-:Y:S01]  /*73c0*/  VIADD R4, R12, 0x18 ;  /* 0x000000180c047836 */ /* 0x000fe20000000000 */
[C---:B------:R-:W-:Y:S01]  /*73d0*/  ISETP.LT.OR P0, PT, R2.reuse, R217, P0 ;  /* 0x000000d90200720c */ /* 0x040fe20000701670 */
[----:B------:R-:W1:Y:S01]  /*73e0*/  MUFU.TANH R148, R148 ;  /* 0x0000009400947308 */ /* 0x000e620000002400 */
[----:B------:R-:W-:Y:S01]  /*73f0*/  ISETP.LT.OR P5, PT, R2, R215, P5 ;  /* 0x000000d70200720c */ /* 0x000fe20002fa1670 */
[----:B------:R-:W-:Y:S01]  /*7400*/  VIADD R2, R12, 0x19 ;  /* 0x000000190c027836 */ /* 0x000fe20000000000 */
[----:B------:R-:W-:Y:S01]  /*7410*/  ISETP.LT.OR P6, PT, R8, R217, P6 ;  /* 0x000000d90800720c */ /* 0x000fe200037c1670 */
[----:B------:R-:W-:Y:S01]  /*7420*/  VIADD R5, R12, 0x21 ;  /* 0x000000210c057836 */ /* 0x000fe20000000000 */
[----:B------:R-:W-:Y:S01]  /*7430*/  ISETP.LT.OR P1, PT, R8, R215, P1 ;  /* 0x000000d70800720c */ /* 0x000fe20000f21670 */
[----:B------:R-:W-:Y:S01]  /*7440*/  FMUL.FTZ R144, R177, UR32 ;  /* 0x00000020b1907c20 */ /* 0x000fe20008410000 */
[----:B----4-:R-:W-:Y:S01]  /*7450*/  FSEL R140, R140, -INF , !P6 ;  /* 0xff8000008c8c7808 */ /* 0x010fe20007000000 */
[----:B------:R-:W4:Y:S01]  /*7460*/  MUFU.TANH R149, R149 ;  /* 0x0000009500957308 */ /* 0x000f220000002400 */
[----:B-----5:R-:W-:Y:S01]  /*7470*/  FSEL R137, R137, -INF , !P1 ;  /* 0xff80000089897808 */ /* 0x020fe20004800000 */
[----:B------:R-:W-:Y:S01]  /*7480*/  FMUL.FTZ R145, R179, UR32 ;  /* 0x00000020b3917c20 */ /* 0x000fe20008410000 */
[----:B------:R-:W-:Y:S01]  /*7490*/  FSEL R142, R142, -INF , !P0 ;  /* 0xff8000008e8e7808 */ /* 0x000fe20004000000 */
[----:B------:R-:W-:Y:S01]  /*74a0*/  FMUL.FTZ R146, R176, UR32 ;  /* 0x00000020b0927c20 */ /* 0x000fe20008410000 */
[----:B------:R-:W-:Y:S01]  /*74b0*/  FSEL R139, R18, -INF , !P5 ;  /* 0xff800000128b7808 */ /* 0x000fe20006800000 */
[----:B------:R-:W-:Y:S01]  /*74c0*/  VIADD R6, R12, 0x28 ;  /* 0x000000280c067836 */ /* 0x000fe20000000000 */
[C---:B------:R-:W-:Y:S01]  /*74d0*/  ISETP.GE.AND P6, PT, R2.reuse, R216, PT ;  /* 0x000000d80200720c */ /* 0x040fe20003fc6270 */
[----:B------:R-:W5:Y:S01]  /*74e0*/  MUFU.TANH R150, R150 ;  /* 0x0000009600967308 */ /* 0x000f620000002400 */
[----:B------:R-:W-:Y:S01]  /*74f0*/  ISETP.GE.AND P1, PT, R2, R214, PT ;  /* 0x000000d60200720c */ /* 0x000fe20003f26270 */
[----:B------:R-:W-:Y:S01]  /*7500*/  FMUL.FTZ R147, R178, UR32 ;  /* 0x00000020b2937c20 */ /* 0x000fe20008410000 */
[----:B------:R-:W-:Y:S01]  /*7510*/  ISETP.GE.AND P0, PT, R4, R216, PT ;  /* 0x000000d80400720c */ /* 0x000fe20003f06270 */
[----:B------:R-:W-:Y:S01]  /*7520*/  FMUL.FTZ R168, R168, UR32 ;  /* 0x00000020a8a87c20 */ /* 0x000fe20008410000 */
[----:B------:R-:W-:Y:S01]  /*7530*/  ISETP.GE.AND P5, PT, R4, R214, PT ;  /* 0x000000d60400720c */ /* 0x000fe20003fa6270 */
[----:B------:R-:W-:Y:S01]  /*7540*/  FMUL.FTZ R7, R174, UR32 ;  /* 0x00000020ae077c20 */ /* 0x000fe20008410000 */
[C---:B------:R-:W-:Y:S01]  /*7550*/  ISETP.LT.OR P6, PT, R2.reuse, R217, P6 ;  /* 0x000000d90200720c */ /* 0x040fe200037c1670 */
[----:B------:R-:W5:Y:S01]  /*7560*/  MUFU.TANH R151, R151 ;  /* 0x0000009700977308 */ /* 0x000f620000002400 */
[----:B------:R-:W-:Y:S01]  /*7570*/  ISETP.LT.OR P1, PT, R2, R215, P1 ;  /* 0x000000d70200720c */ /* 0x000fe20000f21670 */
[----:B------:R-:W-:Y:S01]  /*7580*/  FMUL.FTZ R2, R172, UR32 ;  /* 0x00000020ac027c20 */ /* 0x000fe20008410000 */
[C---:B------:R-:W-:Y:S01]  /*7590*/  ISETP.LT.OR P0, PT, R4.reuse, R217, P0 ;  /* 0x000000d90400720c */ /* 0x040fe20000701670 */
[----:B------:R-:W-:Y:S01]  /*75a0*/  FMUL.FTZ R167, R175, UR32 ;  /* 0x00000020afa77c20 */ /* 0x000fe20008410000 */
[----:B------:R-:W-:Y:S01]  /*75b0*/  ISETP.LT.OR P5, PT, R4, R215, P5 ;  /* 0x000000d70400720c */ /* 0x000fe20002fa1670 */
[----:B------:R-:W-:Y:S01]  /*75c0*/  VIADD R4, R12, 0x20 ;  /* 0x000000200c047836 */ /* 0x000fe20000000000 */
[----:B--2---:R-:W-:Y:S01]  /*75d0*/  FSEL R136, R136, -INF , !P6 ;  /* 0xff80000088887808 */ /* 0x004fe20007000000 */
[----:B------:R-:W2:Y:S01]  /*75e0*/  MUFU.TANH R144, R144 ;  /* 0x0000009000907308 */ /* 0x000ea20000002400 */
[----:B------:R-:W-:Y:S01]  /*75f0*/  FSEL R153, R153, -INF , !P1 ;  /* 0xff80000099997808 */ /* 0x000fe20004800000 */
[----:B------:R-:W-:Y:S01]  /*7600*/  FMUL.FTZ R166, R169, UR32 ;  /* 0x00000020a9a67c20 */ /* 0x000fe20008410000 */
[C---:B------:R-:W-:Y:S01]  /*7610*/  ISETP.GE.AND P6, PT, R5.reuse, R216, PT ;  /* 0x000000d80500720c */ /* 0x040fe20003fc6270 */
[----:B------:R-:W-:Y:S01]  /*7620*/  FMUL.FTZ R165, R170, UR32 ;  /* 0x00000020aaa57c20 */ /* 0x000fe20008410000 */
[----:B------:R-:W-:Y:S01]  /*7630*/  ISETP.GE.AND P1, PT, R5, R214, PT ;  /* 0x000000d60500720c */ /* 0x000fe20003f26270 */
[----:B------:R-:W-:Y:S01]  /*7640*/  FMUL.FTZ R163, R171, UR32 ;  /* 0x00000020aba37c20 */ /* 0x000fe20008410000 */
[----:B---3--:R-:W-:Y:S01]  /*7650*/  FSEL R138, R138, -INF , !P0 ;  /* 0xff8000008a8a7808 */ /* 0x008fe20004000000 */
[----:B------:R-:W3:Y:S01]  /*7660*/  MUFU.TANH R145, R145 ;  /* 0x0000009100917308 */ /* 0x000ee20000002400 */
[----:B-1----:R-:W-:-:S02]  /*7670*/  FSEL R155, R155, -INF , !P5 ;  /* 0xff8000009b9b7808 */ /* 0x002fc40006800000 */
[C---:B------:R-:W-:Y:S02]  /*7680*/  ISETP.GE.AND P0, PT, R4.reuse, R216, PT ;  /* 0x000000d80400720c */ /* 0x040fe40003f06270 */
[----:B------:R-:W-:Y:S02]  /*7690*/  ISETP.GE.AND P5, PT, R4, R214, PT ;  /* 0x000000d60400720c */ /* 0x000fe40003fa6270 */
[C---:B------:R-:W-:Y:S01]  /*76a0*/  ISETP.LT.OR P6, PT, R5.reuse, R217, P6 ;  /* 0x000000d90500720c */ /* 0x040fe200037c1670 */
[----:B------:R-:W1:Y:S01]  /*76b0*/  MUFU.TANH R146, R146 ;  /* 0x0000009200927308 */ /* 0x000e620000002400 */
[----:B------:R-:W-:Y:S01]  /*76c0*/  ISETP.LT.OR P1, PT, R5, R215, P1 ;  /* 0x000000d70500720c */ /* 0x000fe20000f21670 */
[----:B------:R-:W-:Y:S01]  /*76d0*/  VIADD R5, R12, 0x29 ;  /* 0x000000290c057836 */ /* 0x000fe20000000000 */
[C---:B------:R-:W-:Y:S02]  /*76e0*/  ISETP.LT.OR P0, PT, R4.reuse, R217, P0 ;  /* 0x000000d90400720c */ /* 0x040fe40000701670 */
[----:B------:R-:W-:Y:S01]  /*76f0*/  ISETP.LT.OR P5, PT, R4, R215, P5 ;  /* 0x000000d70400720c */ /* 0x000fe20002fa1670 */
[----:B------:R-:W-:Y:S01]  /*7700*/  FMUL.FTZ R4, R173, UR32 ;  /* 0x00000020ad047c20 */ /* 0x000fe20008410000 */
[----:B------:R-:W-:Y:S01]  /*7710*/  FSEL R148, R148, -INF , !P6 ;  /* 0xff80000094947808 */ /* 0x000fe20007000000 */
[----:B------:R-:W-:Y:S01]  /*7720*/  MUFU.TANH R2, R2 ;  /* 0x0000000200027308 */ /* 0x000fe20000002400 */
[----:B----4-:R-:W-:-:S02]  /*7730*/  FSEL R149, R149, -INF , !P1 ;  /* 0xff80000095957808 */ /* 0x010fc40004800000 */
[----:B-----5:R-:W-:Y:S02]  /*7740*/  FSEL R150, R150, -INF , !P0 ;  /* 0xff80000096967808 */ /* 0x020fe40004000000 */
[----:B------:R-:W-:Y:S02]  /*7750*/  FSEL R151, R151, -INF , !P5 ;  /* 0xff80000097977808 */ /* 0x000fe40006800000 */
[C---:B------:R-:W-:Y:S01]  /*7760*/  ISETP.GE.AND P6, PT, R5.reuse, R216, PT ;  /* 0x000000d80500720c */ /* 0x040fe20003fc6270 */
[----:B------:R-:W4:Y:S01]  /*7770*/  MUFU.TANH R147, R147 ;  /* 0x0000009300937308 */ /* 0x000f220000002400 */
[----:B------:R-:W-:Y:S02]  /*7780*/  ISETP.GE.AND P1, PT, R5, R214, PT ;  /* 0x000000d60500720c */ /* 0x000fe40003f26270 */
[C---:B------:R-:W-:Y:S02]  /*7790*/  ISETP.GE.AND P0, PT, R6.reuse, R216, PT ;  /* 0x000000d80600720c */ /* 0x040fe40003f06270 */
[----:B------:R-:W-:-:S02]  /*77a0*/  ISETP.GE.AND P5, PT, R6, R214, PT ;  /* 0x000000d60600720c */ /* 0x000fc40003fa6270 */
[C---:B------:R-:W-:Y:S01]  /*77b0*/  ISETP.LT.OR P6, PT, R5.reuse, R217, P6 ;  /* 0x000000d90500720c */ /* 0x040fe200037c1670 */
[----:B------:R-:W5:Y:S01]  /*77c0*/  MUFU.TANH R168, R168 ;  /* 0x000000a800a87308 */ /* 0x000f620000002400 */
[----:B------:R-:W-:Y:S01]  /*77d0*/  ISETP.LT.OR P1, PT, R5, R215, P1 ;  /* 0x000000d70500720c */ /* 0x000fe20000f21670 */
[----:B------:R-:W-:Y:S01]  /*77e0*/  VIADD R5, R12, 0x31 ;  /* 0x000000310c057836 */ /* 0x000fe20000000000 */
[C---:B------:R-:W-:Y:S02]  /*77f0*/  ISETP.LT.OR P0, PT, R6.reuse, R217, P0 ;  /* 0x000000d90600720c */ /* 0x040fe40000701670 */
[----:B------:R-:W-:Y:S01]  /*7800*/  ISETP.LT.OR P5, PT, R6, R215, P5 ;  /* 0x000000d70600720c */ /* 0x000fe20002fa1670 */
[----:B------:R-:W-:Y:S01]  /*7810*/  VIADD R6, R12, 0x30 ;  /* 0x000000300c067836 */ /* 0x000fe20000000000 */
[----:B--2---:R-:W-:Y:S01]  /*7820*/  FSEL R144, R144, -INF , !P6 ;  /* 0xff80000090907808 */ /* 0x004fe20007000000 */
[----:B------:R-:W-:Y:S01]  /*7830*/  MUFU.TANH R4, R4 ;  /* 0x0000000400047308 */ /* 0x000fe20000002400 */
[----:B---3--:R-:W-:-:S02]  /*7840*/  FSEL R145, R145, -INF , !P1 ;  /* 0xff80000091917808 */ /* 0x008fc40004800000 */
[----:B-1----:R-:W-:Y:S02]  /*7850*/  FSEL R146, R146, -INF , !P0 ;  /* 0xff80000092927808 */ /* 0x002fe40004000000 */
[C---:B------:R-:W-:Y:S02]  /*7860*/  ISETP.GE.AND P6, PT, R5.reuse, R216, PT ;  /* 0x000000d80500720c */ /* 0x040fe40003fc6270 */
[C---:B------:R-:W-:Y:S01]  /*7870*/  ISETP.GE.AND P1, PT, R5.reuse, R214, PT ;  /* 0x000000d60500720c */ /* 0x040fe20003f26270 */
[----:B------:R-:W1:Y:S01]  /*7880*/  MUFU.TANH R7, R7 ;  /* 0x0000000700077308 */ /* 0x000e620000002400 */
[-C--:B------:R-:W-:Y:S02]  /*7890*/  ISETP.GE.AND P0, PT, R6, R216.reuse, PT ;  /* 0x000000d80600720c */ /* 0x080fe40003f06270 */
[C---:B------:R-:W-:Y:S02]  /*78a0*/  ISETP.LT.OR P6, PT, R5.reuse, R217, P6 ;  /* 0x000000d90500720c */ /* 0x040fe400037c1670 */
[----:B------:R-:W-:Y:S01]  /*78b0*/  ISETP.LT.OR P1, PT, R5, R215, P1 ;  /* 0x000000d70500720c */ /* 0x000fe20000f21670 */
[----:B------:R-:W-:Y:S01]  /*78c0*/  VIADD R5, R12, 0x38 ;  /* 0x000000380c057836 */ /* 0x000fe20000000000 */
[----:B------:R-:W-:Y:S01]  /*78d0*/  ISETP.LT.OR P0, PT, R6, R217, P0 ;  /* 0x000000d90600720c */ /* 0x000fe20000701670 */
[----:B------:R-:W2:Y:S01]  /*78e0*/  MUFU.TANH R167, R167 ;  /* 0x000000a700a77308 */ /* 0x000ea20000002400 */
[----:B----4-:R-:W-:Y:S01]  /*78f0*/  FSEL R147, R147, -INF , !P5 ;  /* 0xff80000093937808 */ /* 0x010fe20006800000 */
[----:B------:R-:W-:Y:S01]  /*7900*/  VIADD R12, R12, 0x39 ;  /* 0x000000390c0c7836 */ /* 0x000fe20000000000 */
[----:B------:R-:W-:Y:S01]  /*7910*/  FSEL R174, R2, -INF , !P0 ;  /* 0xff80000002ae7808 */ /* 0x000fe20004000000 */
[----:B------:R-:W-:Y:S01]  /*7920*/  BAR.SYNC.DEFER_BLOCKING 0x0 ;  /* 0x0000000000007b1d */ /* 0x000fe20000010000 */
[----:B------:R-:W-:-:S02]  /*7930*/  ISETP.GE.AND P0, PT, R5, R216, PT ;  /* 0x000000d80500720c */ /* 0x000fc40003f06270 */
[C---:B------:R-:W-:Y:S02]  /*7940*/  ISETP.GE.AND P5, PT, R6.reuse, R214, PT ;  /* 0x000000d60600720c */ /* 0x040fe40003fa6270 */
[----:B------:R-:W-:Y:S01]  /*7950*/  ISETP.LT.OR P0, PT, R5, R217, P0 ;  /* 0x000000d90500720c */ /* 0x000fe20000701670 */
[----:B------:R-:W-:Y:S01]  /*7960*/  MUFU.TANH R166, R166 ;  /* 0x000000a600a67308 */ /* 0x000fe20000002400 */
[----:B------:R-:W-:Y:S02]  /*7970*/  ISETP.LT.OR P5, PT, R6, R215, P5 ;  /* 0x000000d70600720c */ /* 0x000fe40002fa1670 */
[----:B-----5:R-:W-:Y:S02]  /*7980*/  FSEL R168, R168, -INF , !P0 ;  /* 0xff800000a8a87808 */ /* 0x020fe40004000000 */
[----:B------:R-:W-:Y:S02]  /*7990*/  PLOP3.LUT P0, PT, PT, PT, UP0, 0x80, 0x0 ;  /* 0x000000000000781c */ /* 0x000fe40003f0f008 */
[----:B-1----:R-:W-:Y:S01]  /*79a0*/  FSEL R169, R7, -INF , !P5 ;  /* 0xff80000007a97808 */ /* 0x002fe20006800000 */
[----:B------:R-:W1:Y:S01]  /*79b0*/  MUFU.TANH R165, R165 ;  /* 0x000000a500a57308 */ /* 0x000e620000002400 */
[----:B------:R-:W-:-:S02]  /*79c0*/  FSEL R170, R4, -INF , !P6 ;  /* 0xff80000004aa7808 */ /* 0x000fc40007000000 */
[----:B--2---:R-:W-:Y:S02]  /*79d0*/  FSEL R167, R167, -INF , !P1 ;  /* 0xff800000a7a77808 */ /* 0x004fe40004800000 */
[C---:B------:R-:W-:Y:S02]  /*79e0*/  ISETP.GE.AND P5, PT, R5.reuse, R214, PT ;  /* 0x000000d60500720c */ /* 0x040fe40003fa6270 */
[C---:B------:R-:W-:Y:S01]  /*79f0*/  ISETP.GE.AND P6, PT, R12.reuse, R216, PT ;  /* 0x000000d80c00720c */ /* 0x040fe20003fc6270 */
[----:B------:R-:W2:Y:S01]  /*7a00*/  MUFU.TANH R163, R163 ;  /* 0x000000a300a37308 */ /* 0x000ea20000002400 */
[C---:B------:R-:W-:Y:S02]  /*7a10*/  ISETP.GE.AND P1, PT, R12.reuse, R214, PT ;  /* 0x000000d60c00720c */ /* 0x040fe40003f26270 */
[----:B------:R-:W-:Y:S02]  /*7a20*/  ISETP.LT.OR P5, PT, R5, R215, P5 ;  /* 0x000000d70500720c */ /* 0x000fe40002fa1670 */
[----:B------:R-:W-:-:S02]  /*7a30*/  ISETP.LT.OR P6, PT, R12, R217, P6 ;  /* 0x000000d90c00720c */ /* 0x000fc400037c1670 */
[----:B------:R-:W-:Y:S02]  /*7a40*/  ISETP.LT.OR P1, PT, R12, R215, P1 ;  /* 0x000000d70c00720c */ /* 0x000fe40000f21670 */
[----:B-1----:R-:W-:Y:S02]  /*7a50*/  FSEL R165, R165, -INF , !P5 ;  /* 0xff800000a5a57808 */ /* 0x002fe40006800000 */
[----:B------:R-:W-:Y:S02]  /*7a60*/  FSEL R166, R166, -INF , !P6 ;  /* 0xff800000a6a67808 */ /* 0x000fe40007000000 */
[----:B--2---:R-:W-:Y:S01]  /*7a70*/  FSEL R163, R163, -INF , !P1 ;  /* 0xff800000a3a37808 */ /* 0x004fe20004800000 */
        /* <DEDUP_REMOVED lines=64> */
.L_x_459:
[----:B------:R-:W-:Y:S05]  /*7e80*/  BSYNC B0 ;  /* 0x0000000000007941 */ /* 0x000fea0003800000 */
.L_x_458:
[----:B------:R-:W0:Y:S02]  /*7e90*/  LDGDEPBAR ;  /* 0x00000000000079af */ /* 0x000e240000000000 */
.L_x_457:
[----:B-12---:R-:W-:Y:S01]  /*7ea0*/  FMNMX.FTZ R5, R132, R0, !PT ;  /* 0x0000000084057209 */ /* 0x006fe20007810000 */
[----:B------:R-:W-:Y:S01]  /*7eb0*/  LDSM.16.MT88.4 R24, [R193+0x12000] ;  /* 0x01200000c118783b */ /* 0x000fe20000004200 */
[----:B------:R-:W-:Y:S02]  /*7ec0*/  FMNMX.FTZ R6, R3, R133, !PT ;  /* 0x0000008503067209 */ /* 0x000fe40007810000 */
[----:B------:R-:W-:Y:S01]  /*7ed0*/  FMNMX.FTZ R5, R14, R5, !PT ;  /* 0x000000050e057209 */ /* 0x000fe20007810000 */
[----:B------:R-:W-:Y:S01]  /*7ee0*/  LDSM.16.MT88.4 R32, [R192+0x12000] ;  /* 0x01200000c020783b */ /* 0x000fe20000004200 */
        /* <DEDUP_REMOVED lines=60> */
[----:B------:R-:W1:Y:S01]  /*82b0*/  LDSM.16.MT88.4 R16, [R194+0x12000] ;  /* 0x01200000c210783b */ /* 0x000e620000004200 */
[----:B------:R-:W-:Y:S01]  /*82c0*/  FMUL.FTZ R3, R6, UR19 ;  /* 0x0000001306037c20 */ /* 0x000fe20008410000 */
[----:B------:R-:W2:Y:S01]  /*82d0*/  MUFU.EX2 R159, R159 ;  /* 0x0000009f009f7308 */ /* 0x000ea20000000800 */
[--C-:B------:R-:W-:Y:S01]  /*82e0*/  FFMA.FTZ R173, R138, UR19, -R171.reuse ;  /* 0x000000138aad7c23 */ /* 0x100fe200080108ab */
[--C-:B------:R-:W-:Y:S01]  /*82f0*/  FFMA.FTZ R176, R136, UR19, -R171.reuse ;  /* 0x0000001388b07c23 */ /* 0x100fe200080108ab */
[--C-:B------:R-:W-:Y:S01]  /*8300*/  FFMA.FTZ R177, R139, UR19, -R164.reuse ;  /* 0x000000138bb17c23 */ /* 0x100fe200080108a4 */
        /* <DEDUP_REMOVED lines=10> */
[--C-:B------:R-:W-:Y:S01]  /*83b0*/  FFMA.FTZ R207, R146, UR19, -R171.reuse ;  /* 0x0000001392cf7c23 */ /* 0x100fe200080108ab */
[----:B------:R-:W-:Y:S01]  /*83c0*/  LDSM.16.MT88.4 R148, [R196+0x15000] ;  /* 0x01500000c494783b */ /* 0x000fe20000004200 */
[----:B------:R-:W3:Y:S01]  /*83d0*/  MUFU.EX2 R157, R157 ;  /* 0x0000009d009d7308 */ /* 0x000ee20000000800 */
[----:B--2---:R-:W-:Y:S01]  /*83e0*/  F2FP.F16.F32.PACK_AB R4, R159, R162 ;  /* 0x000000a29f04723e */ /* 0x004fe200000000ff */
[----:B------:R-:W-:Y:S01]  /*83f0*/  FFMA.FTZ R222, R144, UR19, -R171 ;  /* 0x0000001390de7c23 */ /* 0x000fe200080108ab */
[--C-:B------:R-:W-:Y:S01]  /*8400*/  FFMA.FTZ R226, R147, UR19, -R164.reuse ;  /* 0x0000001393e27c23 */ /* 0x100fe200080108a4 */
[--C-:B------:R-:W-:Y:S01]  /*8410*/  FFMA.FTZ R227, R145, UR19, -R164.reuse ;  /* 0x0000001391e37c23 */ /* 0x100fe200080108a4 */
[----:B------:R-:W-:Y:S01]  /*8420*/  LDSM.16.MT88.4 R152, [R192+0x13000] ;  /* 0x01300000c098783b */ /* 0x000fe20000004200 */
[--C-:B------:R-:W-:Y:S01]  /*8430*/  FFMA.FTZ R167, R167, UR19, -R164.reuse ;  /* 0x00000013a7a77c23 */ /* 0x100fe200080108a4 */
[----:B------:R-:W-:Y:S01]  /*8440*/  FFMA.FTZ R165, R165, UR19, -R164 ;  /* 0x00000013a5a57c23 */ /* 0x000fe200080108a4 */
[----:B------:R-:W-:Y:S01]  /*8450*/  MUFU.EX2 R158, R158 ;  /* 0x0000009e009e7308 */ /* 0x000fe20000000800 */
[----:B------:R-:W-:Y:S07]  /*8460*/  LDSM.16.MT88.4 R144, [R194+0x15000] ;  /* 0x01500000c290783b */ /* 0x000fee0000004200 */
[----:B------:R-:W2:Y:S01]  /*8470*/  MUFU.EX2 R156, R156 ;  /* 0x0000009c009c7308 */ /* 0x000ea20000000800 */
[----:B---3--:R-:W-:-:S07]  /*8480*/  F2FP.F16.F32.PACK_AB R6, R157, R160 ;  /* 0x000000a09d06723e */ /* 0x008fce00000000ff */
[----:B------:R-:W-:Y:S08]  /*8490*/  MUFU.EX2 R133, R133 ;  /* 0x0000008500857308 */ /* 0x000ff00000000800 */
[----:B------:R-:W3:Y:S01]  /*84a0*/  MUFU.EX2 R132, R132 ;  /* 0x0000008400847308 */ /* 0x000ee20000000800 */
[----:B--2---:R-:W-:-:S07]  /*84b0*/  F2FP.F16.F32.PACK_AB R5, R156, R158 ;  /* 0x0000009e9c05723e */ /* 0x004fce00000000ff */
[----:B------:R-:W2:Y:S08]  /*84c0*/  MUFU.EX2 R161, R161 ;  /* 0x000000a100a17308 */ /* 0x000eb00000000800 */
[----:B------:R-:W4:Y:S01]  /*84d0*/  MUFU.EX2 R3, R3 ;  /* 0x0000000300037308 */ /* 0x000f220000000800 */
[----:B---3--:R-:W-:-:S07]  /*84e0*/  F2FP.F16.F32.PACK_AB R7, R132, R133 ;  /* 0x000000858407723e */ /* 0x008fce00000000ff */
[----:B------:R-:W-:Y:S01]  /*84f0*/  MUFU.EX2 R172, R172 ;  /* 0x000000ac00ac7308 */ /* 0x000fe20000000800 */
[-C--:B--2---:R-:W-:Y:S01]  /*8500*/  FMUL.FTZ R20, R120, R161.reuse ;  /* 0x000000a178147220 */ /* 0x084fe20000410000 */
[-C--:B------:R-:W-:Y:S01]  /*8510*/  FMUL.FTZ R21, R121, R161.reuse ;  /* 0x000000a179157220 */ /* 0x080fe20000410000 */
[-C--:B------:R-:W-:Y:S01]  /*8520*/  FMUL.FTZ R116, R116, R161.reuse ;  /* 0x000000a174747220 */ /* 0x080fe20000410000 */
[-C--:B------:R-:W-:Y:S01]  /*8530*/  FMUL.FTZ R117, R117, R161.reuse ;  /* 0x000000a175757220 */ /* 0x080fe20000410000 */
[-C--:B------:R-:W-:Y:S01]  /*8540*/  FMUL.FTZ R28, R112, R161.reuse ;  /* 0x000000a1701c7220 */ /* 0x080fe20000410000 */
[-C--:B------:R-:W-:Y:S01]  /*8550*/  FMUL.FTZ R29, R113, R161.reuse ;  /* 0x000000a1711d7220 */ /* 0x080fe20000410000 */
[-C--:B------:R-:W-:Y:S01]  /*8560*/  FMUL.FTZ R108, R108, R161.reuse ;  /* 0x000000a16c6c7220 */ /* 0x080fe20000410000 */
[----:B------:R-:W-:Y:S01]  /*8570*/  FMUL.FTZ R109, R109, R161 ;  /* 0x000000a16d6d7220 */ /* 0x000fe20000410000 */
        /* <DEDUP_REMOVED lines=8> */
[C---:B-1----:R-:W-:Y:S01]  /*8600*/  HMMA.16816.F32 R20, R4.reuse, R16, R20 ;  /* 0x000000100414723c */ /* 0x042fe20000001814 */
        /* <DEDUP_REMOVED lines=179> */
[C---:B------:R-:W-:Y:S01]  /*9140*/  F2FP.F16.F32.PACK_AB R97, R225.reuse, R224 ;  /* 0x000000e0e161723e */ /* 0x040fe200000000ff */
        /* <DEDUP_REMOVED lines=95> */
[----:B-----5:R-:W-:Y:S03]  /*9740*/  HMMA.16816.F32 R68, R96, R136, R12 ;  /* 0x000000886044723c */ /* 0x020fe6000000180c */
[----:B------:R-:W-:-:S03]  /*9750*/  FADD.FTZ R206, R206, R205 ;  /* 0x000000cdcece7221 */ /* 0x000fc60000010000 */
[----:B------:R-:W-:Y:S01]  /*9760*/  HMMA.16816.F32 R72, R96, R138, R72 ;  /* 0x0000008a6048723c */ /* 0x000fe20000001848 */
[----:B------:R-:W-:-:S04]  /*9770*/  FADD.FTZ R3, R207, R206 ;  /* 0x000000cecf037221 */ /* 0x000fc80000010000 */
[----:B------:R-:W-:Y:S01]  /*9780*/  FADD.FTZ R3, R222, R3 ;  /* 0x00000003de037221 */ /* 0x000fe20000010000 */
[C---:B-1----:R-:W-:Y:S03]  /*9790*/  HMMA.16816.F32 R84, R96.reuse, R140, R84 ;  /* 0x0000008c6054723c */ /* 0x042fe60000001854 */
[----:B------:R-:W-:Y:S01]  /*97a0*/  FADD.FTZ R152, R152, R3 ;  /* 0x0000000398987221 */ /* 0x000fe20000010000 */
[----:B------:R-:W-:Y:S02]  /*97b0*/  MOV R3, R0 ;  /* 0x0000000000037202 */ /* 0x000fe40000000f00 */
        /* <DEDUP_REMOVED lines=18> */
[----:B------:R-:W-:Y:S02]  /*98e0*/  MOV R18, UR6 ;  /* 0x0000000600127c02 */ /* 0x000fe40008000f00 */
[----:B------:R-:W-:Y:S01]  /*98f0*/  MOV R19, UR7 ;  /* 0x0000000700137c02 */ /* 0x000fe20008000f00 */
[----:B------:R-:W-:Y:S01]  /*9900*/  UIADD3 UR4, UR7, UR4, URZ ;  /* 0x0000000407047290 */ /* 0x000fe2000fffe03f */
[----:B------:R-:W-:Y:S02]  /*9910*/  LEA R16, P0, R18, R134, 0x6 ;  /* 0x0000008612107211 */ /* 0x000fe400078030ff */
[----:B------:R-:W3:Y:S03]  /*9920*/  @!P2 LDC.64 R10, c[0x0][0x220] ;  /* 0x00008800ff0aab82 */ /* 0x000ee60000000a00 */
[----:B------:R-:W-:-:S04]  /*9930*/  MOV R3, UR4 ;  /* 0x0000000400037c02 */ /* 0x000fc80008000f00 */
[----:B------:R-:W-:Y:S01]  /*9940*/  LEA.HI.X R3, R18, R221, R3, 0x6, P0 ;  /* 0x000000dd12037211 */ /* 0x000fe200000f3403 */
[----:B------:R-:W4:Y:S01]  /*9950*/  @!P4 LDC.64 R8, c[0x0][0x220] ;  /* 0x00008800ff08cb82 */ /* 0x000f220000000a00 */
[C---:B-1----:R-:W-:Y:S01]  /*9960*/  @!P4 LEA R18, P0, R16.reuse, R14, 0x1 ;  /* 0x0000000e1012c211 */ /* 0x042fe200078008ff */
[----:B------:R-:W-:Y:S01]  /*9970*/  @P4 STS.128 [R209+0x12000], RZ ;  /* 0x012000ffd1004388 */ /* 0x000fe20000000c00 */
[C---:B------:R-:W-:Y:S02]  /*9980*/  IADD3 R14, P6, R16.reuse, UR31, RZ ;  /* 0x0000001f100e7c10 */ /* 0x040fe4000ffde0ff */
        /* <DEDUP_REMOVED lines=36> */
[----:B------:R2:W-:Y:S01]  /*9bd0*/  @!P3 LDGSTS.E.BYPASS.LTC128B.128 [R209+0x15000], desc[UR22][R6.64+0x80] ;  /* 0x1500008006d1bfae */ /* 0x0005e2000b901d56 */
[----:B------:R-:W-:-:S03]  /*9be0*/  @!P2 LEA.HI.X R25, R14, R5, R3, 0x1, P0 ;  /* 0x000000050e19a211 */ /* 0x000fc600000f0c03 */
[----:B------:R-:W-:Y:S01]  /*9bf0*/  @P2 STS.128 [R209+0x17000], RZ ;  /* 0x017000ffd1002388 */ /* 0x000fe20000000c00 */
[----:B------:R-:W-:-:S03]  /*9c00*/  PLOP3.LUT P0, PT, PT, PT, UP0, 0x80, 0x0 ;  /* 0x000000000000781c */ /* 0x000fc60003f0f008 */
        /* <DEDUP_REMOVED lines=8> */
[----:B------:R-:W5:Y:S04]  /*9c90*/  LDSM.16.M88.4 R136, [R201+0xc800] ;  /* 0x00c80000c988783b */ /* 0x000f680000000200 */
[----:B------:R-:W4:Y:S04]  /*9ca0*/  LDSM.16.M88.4 R156, [R201+0xd000] ;  /* 0x00d00000c99c783b */ /* 0x000f280000000200 */
[----:B-1----:R-:W-:Y:S04]  /*9cb0*/  LDSM.16.M88.4 R8, [R198] ;  /* 0x00000000c608783b */ /* 0x002fe80000000200 */
[----:B------:R-:W1:Y:S04]  /*9cc0*/  LDSM.16.M88.4 R168, [R195+0xc000] ;  /* 0x00c00000c3a8783b */ /* 0x000e680000000200 */
[----:B------:R-:W1:Y:S04]  /*9cd0*/  LDSM.16.M88.4 R28, [R201+0xd800] ;  /* 0x00d80000c91c783b */ /* 0x000e680000000200 */
[----:B--2---:R-:W2:Y:S04]  /*9ce0*/  LDSM.16.M88.4 R4, [R191] ;  /* 0x00000000bf04783b */ /* 0x004ea80000000200 */
[----:B------:R-:W2:Y:S01]  /*9cf0*/  LDSM.16.M88.4 R20, [R190] ;  /* 0x00000000be14783b */ /* 0x000ea20000000200 */
[C---:B---3--:R-:W-:Y:S03]  /*9d00*/  HMMA.16816.F32 R16, R176.reuse, R12, RZ ;  /* 0x0000000cb010723c */ /* 0x048fe600000018ff */
[----:B------:R-:W-:Y:S04]  /*9d10*/  LDSM.16.M88.4 R164, [R197] ;  /* 0x00000000c5a4783b */ /* 0x000fe80000000200 */
[----:B------:R-:W3:Y:S01]  /*9d20*/  LDSM.16.M88.4 R224, [R188] ;  /* 0x00000000bce0783b */ /* 0x000ee20000000200 */
[C---:B------:R-:W-:Y:S03]  /*9d30*/  HMMA.16816.F32 R12, R176.reuse, R14, RZ ;  /* 0x0000000eb00c723c */ /* 0x040fe600000018ff */
[----:B------:R-:W3:Y:S03]  /*9d40*/  LDSM.16.M88.4 R152, [R189] ;  /* 0x00000000bd98783b */ /* 0x000ee60000000200 */
[C---:B-----5:R-:W-:Y:S01]  /*9d50*/  HMMA.16816.F32 R140, R176.reuse, R136, RZ ;  /* 0x00000088b08c723c */ /* 0x060fe200000018ff */
[----:B----4-:R-:W4:Y:S04]  /*9d60*/  LDSM.16.M88.4 R24, [R195+0xc800] ;  /* 0x00c80000c318783b */ /* 0x010f280000000200 */
[----:B------:R-:W5:Y:S01]  /*9d70*/  LDSM.16.M88.4 R32, [R195+0xd000] ;  /* 0x00d00000c320783b */ /* 0x000f620000000200 */
[----:B------:R-:W-:Y:S03]  /*9d80*/  HMMA.16816.F32 R160, R176, R156, RZ ;  /* 0x0000009cb0a0723c */ /* 0x000fe600000018ff */
[----:B------:R-:W-:Y:S03]  /*9d90*/  LDSM.16.M88.4 R172, [R201+0xe000] ;  /* 0x00e00000c9ac783b */ /* 0x000fe60000000200 */
[C---:B------:R-:W-:Y:S01]  /*9da0*/  HMMA.16816.F32 R16, R144.reuse, R148, R16 ;  /* 0x000000949010723c */ /* 0x040fe20000001810 */
[----:B------:R-:W-:Y:S04]  /*9db0*/  LDSM.16.M88.4 R228, [R198+0x4000] ;  /* 0x00400000c6e4783b */ /* 0x000fe80000000200 */
[----:B------:R-:W0:Y:S01]  /*9dc0*/  LDGDEPBAR ;  /* 0x00000000000079af */ /* 0x000e220000000000 */
[----:B------:R-:W-:Y:S03]  /*9dd0*/  HMMA.16816.F32 R12, R144, R150, R12 ;  /* 0x00000096900c723c */ /* 0x000fe6000000180c */
[----:B------:R-:W-:Y:S03]  /*9de0*/  LDSM.16.M88.4 R148, [R195+0xd800] ;  /* 0x00d80000c394783b */ /* 0x000fe60000000200 */
[C---:B------:R-:W-:Y:S06]  /*9df0*/  HMMA.16816.F32 R136, R176.reuse, R138, RZ ;  /* 0x0000008ab088723c */ /* 0x040fec00000018ff */
[----:B------:R-:W-:Y:S06]  /*9e00*/  HMMA.16816.F32 R156, R176, R158, RZ ;  /* 0x0000009eb09c723c */ /* 0x000fec00000018ff */
[----:B-1----:R-:W-:Y:S06]  /*9e10*/  HMMA.16816.F32 R16, R8, R168, R16 ;  /* 0x000000a80810723c */ /* 0x002fec0000001810 */
[C---:B------:R-:W-:Y:S06]  /*9e20*/  HMMA.16816.F32 R204, R176.reuse, R28, RZ ;  /* 0x0000001cb0cc723c */ /* 0x040fec00000018ff */
[----:B------:R-:W-:Y:S01]  /*9e30*/  HMMA.16816.F32 R176, R176, R30, RZ ;  /* 0x0000001eb0b0723c */ /* 0x000fe200000018ff */
[----:B------:R-:W-:Y:S05]  /*9e40*/  LDSM.16.M88.4 R28, [R188+0x1000] ;  /* 0x00100000bc1c783b */ /* 0x000fea0000000200 */
[----:B------:R-:W-:Y:S01]  /*9e50*/  HMMA.16816.F32 R12, R8, R170, R12 ;  /* 0x000000aa080c723c */ /* 0x000fe2000000180c */
[----:B------:R-:W-:Y:S05]  /*9e60*/  LDSM.16.M88.4 R168, [R188+0x1800] ;  /* 0x00180000bca8783b */ /* 0x000fea0000000200 */
[C---:B--2---:R-:W-:Y:S06]  /*9e70*/  HMMA.16816.F32 R140, R144.reuse, R4, R140 ;  /* 0x00000004908c723c */ /* 0x044fec000000188c */
[C---:B------:R-:W-:Y:S01]  /*9e80*/  HMMA.16816.F32 R136, R144.reuse, R6, R136 ;  /* 0x000000069088723c */ /* 0x040fe20000001888 */
[----:B------:R-:W-:Y:S05]  /*9e90*/  LDSM.16.M88.4 R4, [R188+0x800] ;  /* 0x00080000bc04783b */ /* 0x000fea0000000200 */
[C---:B------:R-:W-:Y:S06]  /*9ea0*/  HMMA.16816.F32 R160, R144.reuse, R20, R160 ;  /* 0x0000001490a0723c */ /* 0x040fec00000018a0 */
[----:B------:R-:W-:Y:S01]  /*9eb0*/  HMMA.16816.F32 R156, R144, R22, R156 ;  /* 0x00000016909c723c */ /* 0x000fe2000000189c */
[----:B------:R-:W1:Y:S05]  /*9ec0*/  LDSM.16.M88.4 R20, [R202+0x4000] ;  /* 0x00400000ca14783b */ /* 0x000e6a0000000200 */
[----:B---3--:R-:W-:Y:S06]  /*9ed0*/  HMMA.16816.F32 R16, R164, R224, R16 ;  /* 0x000000e0a410723c */ /* 0x008fec0000001810 */
[C---:B------:R-:W-:Y:S06]  /*9ee0*/  HMMA.16816.F32 R204, R144.reuse, R152, R204 ;  /* 0x0000009890cc723c */ /* 0x040fec00000018cc */
[----:B------:R-:W-:Y:S01]  /*9ef0*/  HMMA.16816.F32 R176, R144, R154, R176 ;  /* 0x0000009a90b0723c */ /* 0x000fe200000018b0 */
[----:B------:R-:W-:Y:S04]  /*9f00*/  LDSM.16.M88.4 R152, [R187] ;  /* 0x00000000bb98783b */ /* 0x000fe80000000200 */
[----:B------:R-:W-:Y:S01]  /*9f10*/  LDSM.16.M88.4 R144, [R201+0xe800] ;  /* 0x00e80000c990783b */ /* 0x000fe20000000200 */
[----:B------:R-:W-:Y:S03]  /*9f20*/  HMMA.16816.F32 R12, R164, R226, R12 ;  /* 0x000000e2a40c723c */ /* 0x000fe6000000180c */
[----:B------:R-:W-:Y:S03]  /*9f30*/  LDSM.16.M88.4 R224, [R195+0xf800] ;  /* 0x00f80000c3e0783b */ /* 0x000fe60000000200 */
[C---:B----4-:R-:W-:Y:S06]  /*9f40*/  HMMA.16816.F32 R140, R8.reuse, R24, R140 ;  /* 0x00000018088c723c */ /* 0x050fec000000188c */
[C---:B------:R-:W-:Y:S01]  /*9f50*/  HMMA.16816.F32 R136, R8.reuse, R26, R136 ;  /* 0x0000001a0888723c */ /* 0x040fe20000001888 */
[----:B------:R-:W-:Y:S05]  /*9f60*/  LDSM.16.M88.4 R24, [R201+0xf000] ;  /* 0x00f00000c918783b */ /* 0x000fea0000000200 */
[C---:B-----5:R-:W-:Y:S06]  /*9f70*/  HMMA.16816.F32 R160, R8.reuse, R32, R160 ;  /* 0x0000002008a0723c */ /* 0x060fec00000018a0 */
[----:B------:R-:W-:Y:S01]  /*9f80*/  HMMA.16816.F32 R156, R8, R34, R156 ;  /* 0x00000022089c723c */ /* 0x000fe2000000189c */
[----:B------:R-:W2:Y:S05]  /*9f90*/  LDSM.16.M88.4 R32, [R200+0x4000] ;  /* 0x00400000c820783b */ /* 0x000eaa0000000200 */
[----:B-1----:R-:W-:Y:S06]  /*9fa0*/  HMMA.16816.F32 R16, R20, R172, R16 ;  /* 0x000000ac1410723c */ /* 0x002fec0000001810 */
[C---:B------:R-:W-:Y:S06]  /*9fb0*/  HMMA.16816.F32 R204, R8.reuse, R148, R204 ;  /* 0x0000009408cc723c */ /* 0x040fec00000018cc */
[----:B------:R-:W-:Y:S01]  /*9fc0*/  HMMA.16816.F32 R176, R8, R150, R176 ;  /* 0x0000009608b0723c */ /* 0x000fe200000018b0 */
[----:B------:R-:W-:Y:S04]  /*9fd0*/  LDSM.16.M88.4 R148, [R201+0xf800] ;  /* 0x00f80000c994783b */ /* 0x000fe80000000200 */
[----:B------:R-:W-:Y:S01]  /*9fe0*/  LDSM.16.M88.4 R8, [R186] ;  /* 0x00000000ba08783b */ /* 0x000fe20000000200 */
[----:B------:R-:W-:Y:S03]  /*9ff0*/  HMMA.16816.F32 R12, R20, R174, R12 ;  /* 0x000000ae140c723c */ /* 0x000fe6000000180c */
[----:B------:R-:W-:Y:S03]  /*a000*/  LDSM.16.M88.4 R172, [R197+0x4000] ;  /* 0x00400000c5ac783b */ /* 0x000fe60000000200 */
[C---:B------:R-:W-:Y:S06]  /*a010*/  HMMA.16816.F32 R140, R164.reuse, R4, R140 ;  /* 0x00000004a48c723c */ /* 0x040fec000000188c */
[C---:B------:R-:W-:Y:S01]  /*a020*/  HMMA.16816.F32 R136, R164.reuse, R6, R136 ;  /* 0x00000006a488723c */ /* 0x040fe20000001888 */
[----:B------:R-:W-:Y:S05]  /*a030*/  LDSM.16.M88.4 R4, [R185] ;  /* 0x00000000b904783b */ /* 0x000fea0000000200 */
[C---:B------:R-:W-:Y:S06]  /*a040*/  HMMA.16816.F32 R160, R164.reuse, R28, R160 ;  /* 0x0000001ca4a0723c */ /* 0x040fec00000018a0 */
[----:B------:R-:W-:Y:S01]  /*a050*/  HMMA.16816.F32 R156, R164, R30, R156 ;  /* 0x0000001ea49c723c */ /* 0x000fe2000000189c */
[----:B------:R-:W1:Y:S05]  /*a060*/  LDSM.16.M88.4 R28, [R195+0xe000] ;  /* 0x00e00000c31c783b */ /* 0x000e6a0000000200 */
[----:B--2---:R-:W-:Y:S06]  /*a070*/  HMMA.16816.F32 R16, R32, R152, R16 ;  /* 0x000000982010723c */ /* 0x004fec0000001810 */
[C---:B------:R-:W-:Y:S06]  /*a080*/  HMMA.16816.F32 R204, R164.reuse, R168, R204 ;  /* 0x000000a8a4cc723c */ /* 0x040fec00000018cc */
[----:B------:R-:W-:Y:S01]  /*a090*/  HMMA.16816.F32 R176, R164, R170, R176 ;  /* 0x000000aaa4b0723c */ /* 0x000fe200000018b0 */
[----:B------:R-:W-:Y:S04]  /*a0a0*/  LDSM.16.M88.4 R168, [R188+0x3000] ;  /* 0x00300000bca8783b */ /* 0x000fe80000000200 */
[----:B------:R-:W-:Y:S01]  /*a0b0*/  LDSM.16.M88.4 R164, [R188+0x3800] ;  /* 0x00380000bca4783b */ /* 0x000fe20000000200 */
[----:B------:R-:W-:Y:S03]  /*a0c0*/  HMMA.16816.F32 R12, R32, R154, R12 ;  /* 0x0000009a200c723c */ /* 0x000fe6000000180c */
[----:B------:R-:W-:Y:S03]  /*a0d0*/  LDSM.16.M88.4 R152, [R202+0x8000] ;  /* 0x00800000ca98783b */ /* 0x000fe60000000200 */
[C---:B------:R-:W-:Y:S06]  /*a0e0*/  HMMA.16816.F32 R140, R20.reuse, R144, R140 ;  /* 0x00000090148c723c */ /* 0x040fec000000188c */
[C---:B------:R-:W-:Y:S01]  /*a0f0*/  HMMA.16816.F32 R136, R20.reuse, R146, R136 ;  /* 0x000000921488723c */ /* 0x040fe20000001888 */
[----:B------:R-:W-:Y:S05]  /*a100*/  LDSM.16.M88.4 R144, [R184] ;  /* 0x00000000b890783b */ /* 0x000fea0000000200 */
[C---:B------:R-:W-:Y:S06]  /*a110*/  HMMA.16816.F32 R160, R20.reuse, R24, R160 ;  /* 0x0000001814a0723c */ /* 0x040fec00000018a0 */
[----:B------:R-:W-:Y:S01]  /*a120*/  HMMA.16816.F32 R156, R20, R26, R156 ;  /* 0x0000001a149c723c */ /* 0x000fe2000000189c */
[----:B------:R-:W2:Y:S05]  /*a130*/  LDSM.16.M88.4 R24, [R188+0x2000] ;  /* 0x00200000bc18783b */ /* 0x000eaa0000000200 */
[----:B-1----:R-:W-:Y:S06]  /*a140*/  HMMA.16816.F32 R16, R228, R28, R16 ;  /* 0x0000001ce410723c */ /* 0x002fec0000001810 */
[C---:B------:R-:W-:Y:S06]  /*a150*/  HMMA.16816.F32 R204, R20.reuse, R148, R204 ;  /* 0x0000009414cc723c */ /* 0x040fec00000018cc */
[----:B------:R-:W-:Y:S01]  /*a160*/  HMMA.16816.F32 R176, R20, R150, R176 ;  /* 0x0000009614b0723c */ /* 0x000fe200000018b0 */
[----:B------:R-:W1:Y:S04]  /*a170*/  LDSM.16.M88.4 R20, [R195+0xe800] ;  /* 0x00e80000c314783b */ /* 0x000e680000000200 */
[----:B------:R-:W-:Y:S01]  /*a180*/  LDSM.16.M88.4 R148, [R201+0x10800] ;  /* 0x01080000c994783b */ /* 0x000fe20000000200 */
[----:B------:R-:W-:Y:S03]  /*a190*/  HMMA.16816.F32 R12, R228, R30, R12 ;  /* 0x0000001ee40c723c */ /* 0x000fe6000000180c */
[----:B------:R-:W-:Y:S03]  /*a1a0*/  LDSM.16.M88.4 R28, [R188+0x2800] ;  /* 0x00280000bc1c783b */ /* 0x000fe60000000200 */
[C---:B------:R-:W-:Y:S06]  /*a1b0*/  HMMA.16816.F32 R140, R32.reuse, R8, R140 ;  /* 0x00000008208c723c */ /* 0x040fec000000188c */
[----:B------:R-:W-:Y:S01]  /*a1c0*/  HMMA.16816.F32 R136, R32, R10, R136 ;  /* 0x0000000a2088723c */ /* 0x000fe20000001888 */
[----:B------:R-:W3:Y:S05]  /*a1d0*/  LDSM.16.M88.4 R8, [R201+0x10000] ;  /* 0x01000000c908783b */ /* 0x000eea0000000200 */
[----:B--2---:R-:W-:Y:S06]  /*a1e0*/  HMMA.16816.F32 R16, R172, R24, R16 ;  /* 0x00000018ac10723c */ /* 0x004fec0000001810 */
[C---:B------:R-:W-:Y:S06]  /*a1f0*/  HMMA.16816.F32 R160, R32.reuse, R4, R160 ;  /* 0x0000000420a0723c */ /* 0x040fec00000018a0 */
[----:B------:R-:W-:Y:S01]  /*a200*/  HMMA.16816.F32 R156, R32, R6, R156 ;  /* 0x00000006209c723c */ /* 0x000fe2000000189c */
[----:B------:R-:W2:Y:S05]  /*a210*/  LDSM.16.M88.4 R4, [R195+0xf000] ;  /* 0x00f00000c304783b */ /* 0x000eaa0000000200 */
[----:B------:R-:W-:Y:S01]  /*a220*/  HMMA.16816.F32 R12, R172, R26, R12 ;  /* 0x0000001aac0c723c */ /* 0x000fe2000000180c */
[----:B------:R-:W-:Y:S05]  /*a230*/  LDSM.16.M88.4 R24, [R198+0x8000] ;  /* 0x00800000c618783b */ /* 0x000fea0000000200 */
[C---:B------:R-:W-:Y:S06]  /*a240*/  HMMA.16816.F32 R204, R32.reuse, R144, R204 ;  /* 0x0000009020cc723c */ /* 0x040fec00000018cc */
[----:B------:R-:W-:Y:S01]  /*a250*/  HMMA.16816.F32 R176, R32, R146, R176 ;  /* 0x0000009220b0723c */ /* 0x000fe200000018b0 */
[----:B------:R-:W-:Y:S04]  /*a260*/  LDSM.16.M88.4 R32, [R200+0x8000] ;  /* 0x00800000c820783b */ /* 0x000fe80000000200 */
[----:B------:R-:W4:Y:S01]  /*a270*/  LDSM.16.M88.4 R144, [R183] ;  /* 0x00000000b790783b */ /* 0x000f220000000200 */
[C---:B-1----:R-:W-:Y:S06]  /*a280*/  HMMA.16816.F32 R140, R228.reuse, R20, R140 ;  /* 0x00000014e48c723c */ /* 0x042fec000000188c */
[----:B------:R-:W-:Y:S01]  /*a290*/  HMMA.16816.F32 R136, R228, R22, R136 ;  /* 0x00000016e488723c */ /* 0x000fe20000001888 */
[----:B------:R-:W1:Y:S05]  /*a2a0*/  LDSM.16.M88.4 R20, [R195+0x10000] ;  /* 0x01000000c314783b */ /* 0x000e6a0000000200 */
[C---:B---3--:R-:W-:Y:S06]  /*a2b0*/  HMMA.16816.F32 R16, R152.reuse, R8, R16 ;  /* 0x000000089810723c */ /* 0x048fec0000001810 */
[----:B------:R-:W-:Y:S01]  /*a2c0*/  HMMA.16816.F32 R12, R152, R10, R12 ;  /* 0x0000000a980c723c */ /* 0x000fe2000000180c */
[----:B------:R-:W-:Y:S05]  /*a2d0*/  LDSM.16.M88.4 R8, [R197+0x8000] ;  /* 0x00800000c508783b */ /* 0x000fea0000000200 */
[----:B--2---:R-:W-:Y:S06]  /*a2e0*/  HMMA.16816.F32 R160, R228, R4, R160 ;  /* 0x00000004e4a0723c */ /* 0x004fec00000018a0 */
[C---:B------:R-:W-:Y:S06]  /*a2f0*/  HMMA.16816.F32 R140, R172.reuse, R28, R140 ;  /* 0x0000001cac8c723c */ /* 0x040fec000000188c */
[----:B------:R-:W-:Y:S01]  /*a300*/  HMMA.16816.F32 R136, R172, R30, R136 ;  /* 0x0000001eac88723c */ /* 0x000fe20000001888 */
[----:B------:R-:W2:Y:S05]  /*a310*/  LDSM.16.M88.4 R28, [R182] ;  /* 0x00000000b61c783b */ /* 0x000eaa0000000200 */
[C---:B----4-:R-:W-:Y:S06]  /*a320*/  HMMA.16816.F32 R16, R32.reuse, R144, R16 ;  /* 0x000000902010723c */ /* 0x050fec0000001810 */
[----:B------:R-:W-:Y:S01]  /*a330*/  HMMA.16816.F32 R12, R32, R146, R12 ;  /* 0x00000092200c723c */ /* 0x000fe2000000180c */
[----:B------:R-:W3:Y:S05]  /*a340*/  LDSM.16.M88.4 R144, [R201+0x11000] ;  /* 0x01100000c990783b */ /* 0x000eea0000000200 */
[----:B------:R-:W-:Y:S01]  /*a350*/  HMMA.16816.F32 R156, R228, R6, R156 ;  /* 0x00000006e49c723c */ /* 0x000fe2000000189c */
[----:B------:R-:W4:Y:S05]  /*a360*/  LDSM.16.M88.4 R4, [R188+0x4000] ;  /* 0x00400000bc04783b */ /* 0x000f2a0000000200 */
[----:B------:R-:W-:Y:S06]  /*a370*/  HMMA.16816.F32 R140, R152, R148, R140 ;  /* 0x00000094988c723c */ /* 0x000fec000000188c */
[----:B------:R-:W-:Y:S06]  /*a380*/  HMMA.16816.F32 R160, R172, R168, R160 ;  /* 0x000000a8aca0723c */ /* 0x000fec00000018a0 */
[----:B-1----:R-:W-:Y:S06]  /*a390*/  HMMA.16816.F32 R16, R24, R20, R16 ;  /* 0x000000141810723c */ /* 0x002fec0000001810 */
[----:B------:R-:W-:Y:S01]  /*a3a0*/  HMMA.16816.F32 R136, R152, R150, R136 ;  /* 0x000000969888723c */ /* 0x000fe20000001888 */
[----:B------:R-:W-:Y:S05]  /*a3b0*/  LDSM.16.M88.4 R148, [R188+0x4800] ;  /* 0x00480000bc94783b */ /* 0x000fea0000000200 */
[C---:B------:R-:W-:Y:S06]  /*a3c0*/  HMMA.16816.F32 R204, R228.reuse, R224, R204 ;  /* 0x000000e0e4cc723c */ /* 0x040fec00000018cc */
[----:B------:R-:W-:Y:S01]  /*a3d0*/  HMMA.16816.F32 R224, R228, R226, R176 ;  /* 0x000000e2e4e0723c */ /* 0x000fe200000018b0 */
[----:B------:R-:W1:Y:S05]  /*a3e0*/  LDSM.16.M88.4 R176, [R195+0x10800] ;  /* 0x01080000c3b0783b */ /* 0x000e6a0000000200 */
[----:B------:R-:W-:Y:S01]  /*a3f0*/  HMMA.16816.F32 R12, R24, R22, R12 ;  /* 0x00000016180c723c */ /* 0x000fe2000000180c */
[----:B------:R-:W5:Y:S05]  /*a400*/  LDSM.16.M88.4 R20, [R181] ;  /* 0x00000000b514783b */ /* 0x000f6a0000000200 */
[----:B--2---:R-:W-:Y:S06]  /*a410*/  HMMA.16816.F32 R140, R32, R28, R140 ;  /* 0x0000001c208c723c */ /* 0x004fec000000188c */
[----:B------:R-:W-:Y:S06]  /*a420*/  HMMA.16816.F32 R156, R172, R170, R156 ;  /* 0x000000aaac9c723c */ /* 0x000fec000000189c */
[----:B---3--:R-:W-:Y:S06]  /*a430*/  HMMA.16816.F32 R160, R152, R144, R160 ;  /* 0x0000009098a0723c */ /* 0x008fec00000018a0 */
[----:B----4-:R-:W-:Y:S06]  /*a440*/  HMMA.16816.F32 R16, R8, R4, R16 ;  /* 0x000000040810723c */ /* 0x010fec0000001810 */
[----:B------:R-:W-:Y:S01]  /*a450*/  HMMA.16816.F32 R136, R32, R30, R136 ;  /* 0x0000001e2088723c */ /* 0x000fe20000001888 */
[----:B------:R-:W2:Y:S05]  /*a460*/  LDSM.16.M88.4 R28, [R201+0x11800] ;  /* 0x01180000c91c783b */ /* 0x000eaa0000000200 */
[C---:B------:R-:W-:Y:S06]  /*a470*/  HMMA.16816.F32 R204, R172.reuse, R164, R204 ;  /* 0x000000a4accc723c */ /* 0x040fec00000018cc */
[----:B------:R-:W-:Y:S06]  /*a480*/  HMMA.16816.F32 R224, R172, R166, R224 ;  /* 0x000000a6ace0723c */ /* 0x000fec00000018e0 */
[----:B------:R-:W-:Y:S01]  /*a490*/  HMMA.16816.F32 R12, R8, R6, R12 ;  /* 0x00000006080c723c */ /* 0x000fe2000000180c */
[----:B------:R-:W-:Y:S01]  /*a4a0*/  FMUL.FTZ R3, R16, UR32 ;  /* 0x0000002010037c20 */ /* 0x000fe20008410000 */
[----:B------:R-:W-:Y:S01]  /*a4b0*/  FMUL.FTZ R132, R17, UR32 ;  /* 0x0000002011847c20 */ /* 0x000fe20008410000 */
[----:B------:R-:W-:Y:S01]  /*a4c0*/  FMUL.FTZ R133, R18, UR32 ;  /* 0x0000002012857c20 */ /* 0x000fe20008410000 */
[----:B------:R-:W3:Y:S02]  /*a4d0*/  LDSM.16.M88.4 R4, [R195+0x11000] ;  /* 0x01100000c304783b */ /* 0x000ee40000000200 */
[----:B-1----:R-:W-:Y:S01]  /*a4e0*/  HMMA.16816.F32 R140, R24, R176, R140 ;  /* 0x000000b0188c723c */ /* 0x002fe2000000188c */
[----:B------:R-:W1:Y:S05]  /*a4f0*/  MUFU.TANH R3, R3 ;  /* 0x0000000300037308 */ /* 0x000e6a0000002400 */
[----:B------:R-:W-:Y:S01]  /*a500*/  HMMA.16816.F32 R156, R152, R146, R156 ;  /* 0x00000092989c723c */ /* 0x000fe2000000189c */
[----:B------:R-:W-:Y:S02]  /*a510*/  LDSM.16.M88.4 R144, [R188+0x5000] ;  /* 0x00500000bc90783b */ /* 0x000fe40000000200 */
[----:B------:R-:W4:Y:S03]  /*a520*/  MUFU.TANH R132, R132 ;  /* 0x0000008400847308 */ /* 0x000f260000002400 */
[----:B-----5:R-:W-:Y:S05]  /*a530*/  HMMA.16816.F32 R160, R32, R20, R160 ;  /* 0x0000001420a0723c */ /* 0x020fea00000018a0 */
[----:B------:R-:W1:Y:S01]  /*a540*/  MUFU.TANH R133, R133 ;  /* 0x0000008500857308 */ /* 0x000e620000002400 */
[C---:B--2---:R-:W-:Y:S01]  /*a550*/  HMMA.16816.F32 R204, R152.reuse, R28, R204 ;  /* 0x0000001c98cc723c */ /* 0x044fe200000018cc */
[----:B------:R-:W-:Y:S01]  /*a560*/  FMUL.FTZ R20, R19, UR32 ;  /* 0x0000002013147c20 */ /* 0x000fe20008410000 */
[----:B------:R-:W-:Y:S01]  /*a570*/  FMUL.FTZ R12, R12, UR32 ;  /* 0x000000200c0c7c20 */ /* 0x000fe20008410000 */
[----:B------:R-:W2:Y:S03]  /*a580*/  LDSM.16.M88.4 R16, [R180] ;  /* 0x00000000b410783b */ /* 0x000ea60000000200 */
[----:B------:R-:W-:Y:S01]  /*a590*/  HMMA.16816.F32 R224, R152, R30, R224 ;  /* 0x0000001e98e0723c */ /* 0x000fe200000018e0 */
[----:B------:R5:W1:Y:S05]  /*a5a0*/  MUFU.TANH R21, R12 ;  /* 0x0000000c00157308 */ /* 0x000a6a0000002400 */
[----:B------:R-:W-:Y:S03]  /*a5b0*/  HMMA.16816.F32 R140, R8, R148, R140 ;  /* 0x00000094088c723c */ /* 0x000fe6000000188c */
[----:B------:R-:W1:Y:S03]  /*a5c0*/  MUFU.TANH R20, R20 ;  /* 0x0000001400147308 */ /* 0x000e660000002400 */
[----:B------:R-:W-:Y:S01]  /*a5d0*/  HMMA.16816.F32 R156, R32, R22, R156 ;  /* 0x00000016209c723c */ /* 0x000fe2000000189c */
[----:B------:R-:W-:-:S04]  /*a5e0*/  FMUL.FTZ R148, R13, UR32 ;  /* 0x000000200d947c20 */ /* 0x000fc80008410000 */
[----:B------:R-:W1:Y:S01]  /*a5f0*/  MUFU.TANH R28, R148 ;  /* 0x00000094001c7308 */ /* 0x000e620000002400 */
[C---:B---3--:R-:W-:Y:S01]  /*a600*/  HMMA.16816.F32 R160, R24.reuse, R4, R160 ;  /* 0x0000000418a0723c */ /* 0x048fe200000018a0 */
[----:B------:R-:W-:Y:S01]  /*a610*/  FMUL.FTZ R22, R14, UR32 ;  /* 0x000000200e167c20 */ /* 0x000fe20008410000 */
[----:B------:R-:W-:Y:S02]  /*a620*/  FMUL.FTZ R23, R15, UR32 ;  /* 0x000000200f177c20 */ /* 0x000fe40008410000 */
[----:B-----5:R-:W3:Y:S02]  /*a630*/  LDSM.16.M88.4 R12, [R195+0x11800] ;  /* 0x01180000c30c783b */ /* 0x020ee40000000200 */
[----:B------:R-:W-:Y:S01]  /*a640*/  HMMA.16816.F32 R136, R24, R178, R136 ;  /* 0x000000b21888723c */ /* 0x000fe20000001888 */
[----:B------:R-:W1:Y:S05]  /*a650*/  MUFU.TANH R22, R22 ;  /* 0x0000001600167308 */ /* 0x000e6a0000002400 */
[----:B------:R-:W-:Y:S01]  /*a660*/  FMUL.FTZ R29, R140, UR32 ;  /* 0x000000208c1d7c20 */ /* 0x000fe20008410000 */
[----:B------:R-:W-:-:S02]  /*a670*/  FMUL.FTZ R30, R141, UR32 ;  /* 0x000000208d1e7c20 */ /* 0x000fc40008410000 */
[----:B------:R-:W1:Y:S03]  /*a680*/  MUFU.TANH R23, R23 ;  /* 0x0000001700177308 */ /* 0x000e660000002400 */
[----:B------:R-:W-:Y:S01]  /*a690*/  HMMA.16816.F32 R156, R24, R6, R156 ;  /* 0x00000006189c723c */ /* 0x000fe2000000189c */
[----:B------:R-:W5:Y:S01]  /*a6a0*/  LDSM.16.M88.4 R4, [R188+0x5800] ;  /* 0x00580000bc04783b */ /* 0x000f620000000200 */
[----:B------:R-:W-:-:S04]  /*a6b0*/  DEPBAR.LE SB0, 0x0 ;  /* 0x000080000000791a */ /* 0x000fc80000000000 */
[C---:B--2---:R-:W-:Y:S01]  /*a6c0*/  HMMA.16816.F32 R204, R32.reuse, R16, R204 ;  /* 0x0000001020cc723c */ /* 0x044fe200000018cc */
[----:B------:R-:W2:Y:S05]  /*a6d0*/  MUFU.TANH R29, R29 ;  /* 0x0000001d001d7308 */ /* 0x000eaa0000002400 */
[----:B------:R-:W-:Y:S01]  /*a6e0*/  HMMA.16816.F32 R224, R32, R18, R224 ;  /* 0x0000001220e0723c */ /* 0x000fe200000018e0 */
[----:B------:R-:W-:Y:S01]  /*a6f0*/  FMUL.FTZ R16, R142, UR32 ;  /* 0x000000208e107c20 */ /* 0x000fe20008410000 */
[----:B------:R-:W-:Y:S01]  /*a700*/  FMUL.FTZ R17, R143, UR32 ;  /* 0x000000208f117c20 */ /* 0x000fe20008410000 */
[----:B------:R-:W1:Y:S03]  /*a710*/  MUFU.TANH R30, R30 ;  /* 0x0000001e001e7308 */ /* 0x000e660000002400 */
[C---:B------:R-:W-:Y:S05]  /*a720*/  HMMA.16816.F32 R160, R8.reuse, R144, R160 ;  /* 0x0000009008a0723c */ /* 0x040fea00000018a0 */
[----:B------:R-:W1:Y:S01]  /*a730*/  MUFU.TANH R16, R16 ;  /* 0x0000001000107308 */ /* 0x000e620000002400 */
[----:B------:R-:W-:Y:S06]  /*a740*/  HMMA.16816.F32 R156, R8, R146, R156 ;  /* 0x00000092089c723c */ /* 0x000fec000000189c */
[C---:B---3--:R-:W-:Y:S01]  /*a750*/  HMMA.16816.F32 R204, R24.reuse, R12, R204 ;  /* 0x0000000c18cc723c */ /* 0x048fe200000018cc */
[----:B------:R-:W3:Y:S05]  /*a760*/  MUFU.TANH R17, R17 ;  /* 0x0000001100117308 */ /* 0x000eea0000002400 */
[----:B------:R-:W-:Y:S06]  /*a770*/  HMMA.16816.F32 R224, R24, R14, R224 ;  /* 0x0000000e18e0723c */ /* 0x000fec00000018e0 */
[----:B------:R-:W-:Y:S01]  /*a780*/  HMMA.16816.F32 R136, R8, R150, R136 ;  /* 0x000000960888723c */ /* 0x000fe20000001888 */
[----:B------:R-:W-:Y:S01]  /*a790*/  FMUL.FTZ R162, R162, UR32 ;  /* 0x00000020a2a27c20 */ /* 0x000fe20008410000 */
[----:B------:R-:W-:Y:S01]  /*a7a0*/  FMUL.FTZ R33, R160, UR32 ;  /* 0x00000020a0217c20 */ /* 0x000fe20008410000 */
[----:B------:R-:W-:Y:S01]  /*a7b0*/  FMUL.FTZ R14, R163, UR32 ;  /* 0x00000020a30e7c20 */ /* 0x000fe20008410000 */
[----:B------:R-:W-:Y:S01]  /*a7c0*/  FMUL.FTZ R161, R161, UR32 ;  /* 0x00000020a1a17c20 */ /* 0x000fe20008410000 */
[----:B------:R4:W1:Y:S01]  /*a7d0*/  MUFU.TANH R228, R162 ;  /* 0x000000a200e47308 */ /* 0x0008620000002400 */
[----:B------:R-:W-:Y:S01]  /*a7e0*/  FMUL.FTZ R146, R156, UR32 ;  /* 0x000000209c927c20 */ /* 0x000fe20008410000 */
[----:B------:R-:W-:Y:S01]  /*a7f0*/  FMUL.FTZ R25, R158, UR32 ;  /* 0x000000209e197c20 */ /* 0x000fe20008410000 */
[----:B------:R-:W-:Y:S01]  /*a800*/  FMUL.FTZ R144, R157, UR32 ;  /* 0x000000209d907c20 */ /* 0x000fe20008410000 */
[----:B------:R-:W-:-:S03]  /*a810*/  FMUL.FTZ R15, R159, UR32 ;  /* 0x000000209f0f7c20 */ /* 0x000fc60008410000 */
[C---:B-----5:R-:W-:Y:S01]  /*a820*/  HMMA.16816.F32 R204, R8.reuse, R4, R204 ;  /* 0x0000000408cc723c */ /* 0x060fe200000018cc */
[----:B------:R-:W1:Y:S05]  /*a830*/  MUFU.TANH R33, R33 ;  /* 0x0000002100217308 */ /* 0x000e6a0000002400 */
[----:B------:R-:W-:Y:S03]  /*a840*/  HMMA.16816.F32 R224, R8, R6, R224 ;  /* 0x0000000608e0723c */ /* 0x000fe600000018e0 */
[----:B------:R1:W1:Y:S03]  /*a850*/  MUFU.TANH R222, R161 ;  /* 0x000000a100de7308 */ /* 0x0002660000002400 */
[----:B------:R-:W-:Y:S01]  /*a860*/  FMUL.FTZ R136, R136, UR32 ;  /* 0x0000002088887c20 */ /* 0x000fe20008410000 */
[----:B------:R-:W-:Y:S01]  /*a870*/  FMUL.FTZ R31, R137, UR32 ;  /* 0x00000020891f7c20 */ /* 0x000fe20008410000 */
[----:B------:R-:W-:Y:S01]  /*a880*/  FMUL.FTZ R18, R138, UR32 ;  /* 0x000000208a127c20 */ /* 0x000fe20008410000 */
[----:B------:R-:W-:-:S02]  /*a890*/  FMUL.FTZ R19, R139, UR32 ;  /* 0x000000208b137c20 */ /* 0x000fc40008410000 */
[----:B------:R-:W1:Y:S07]  /*a8a0*/  MUFU.TANH R14, R14 ;  /* 0x0000000e000e7308 */ /* 0x000e6e0000002400 */
[----:B------:R-:W-:Y:S01]  /*a8b0*/  FMUL.FTZ R170, R204, UR32 ;  /* 0x00000020ccaa7c20 */ /* 0x000fe20008410000 */
[----:B------:R-:W-:Y:S01]  /*a8c0*/  FMUL.FTZ R168, R205, UR32 ;  /* 0x00000020cda87c20 */ /* 0x000fe20008410000 */
[----:B----4-:R-:W-:Y:S01]  /*a8d0*/  FMUL.FTZ R162, R206, UR32 ;  /* 0x00000020cea27c20 */ /* 0x010fe20008410000 */
[----:B------:R-:W-:Y:S01]  /*a8e0*/  FMUL.FTZ R160, R207, UR32 ;  /* 0x00000020cfa07c20 */ /* 0x000fe20008410000 */
[----:B------:R-:W4:Y:S02]  /*a8f0*/  MUFU.TANH R136, R136 ;  /* 0x0000008800887308 */ /* 0x000f240000002400 */
[----:B------:R-:W-:Y:S01]  /*a900*/  FMUL.FTZ R166, R224, UR32 ;  /* 0x00000020e0a67c20 */ /* 0x000fe20008410000 */
[----:B------:R-:W-:Y:S01]  /*a910*/  FMUL.FTZ R164, R225, UR32 ;  /* 0x00000020e1a47c20 */ /* 0x000fe20008410000 */
[----:B------:R-:W-:Y:S01]  /*a920*/  FMUL.FTZ R158, R226, UR32 ;  /* 0x00000020e29e7c20 */ /* 0x000fe20008410000 */
[----:B------:R-:W-:-:S03]  /*a930*/  FMUL.FTZ R156, R227, UR32 ;  /* 0x00000020e39c7c20 */ /* 0x000fc60008410000 */
[----:B------:R-:W1:Y:S08]  /*a940*/  MUFU.TANH R31, R31 ;  /* 0x0000001f001f7308 */ /* 0x000e700000002400 */
        /* <DEDUP_REMOVED lines=13> */
[----:B------:R-:W1:Y:S01]  /*aa20*/  MUFU.TANH R156, R156 ;  /* 0x0000009c009c7308 */ /* 0x000e620000002400 */
[----:B------:R-:W-:Y:S06]  /*aa30*/  BAR.SYNC.DEFER_BLOCKING 0x0 ;  /* 0x0000000000007b1d */ /* 0x000fec0000010000 */
[----:B--234-:R-:W-:Y:S05]  /*aa40*/  @!P0 BRA `(.L_x_460) ;  /* 0x0000000400048947 */ /* 0x01cfea0003800000 */
[----:B------:R-:W-:Y:S01]  /*aa50*/  UIADD3 UR18, UR18, -0x4, URZ ;  /* 0xfffffffc12127890 */ /* 0x000fe2000fffe03f */
[----:B------:R-:W2:Y:S01]  /*aa60*/  @!P4 LDC.64 R12, c[0x0][0x218] ;  /* 0x00008600ff0ccb82 */ /* 0x000ea20000000a00 */
[----:B------:R3:W-:Y:S01]  /*aa70*/  @P4 STS.128 [R209+0xc000], RZ ;  /* 0x00c000ffd1004388 */ /* 0x0007e20000000c00 */
[----:B------:R-:W-:Y:S01]  /*aa80*/  BSSY B0, `(.L_x_461) ;  /* 0x000003c000007945 */ /* 0x000fe20003800000 */
[----:B------:R-:W-:Y:S02]  /*aa90*/  USHF.R.S32.HI UR4, URZ, 0x1f, UR18 ;  /* 0x0000001f3f047899 */ /* 0x000fe40008011412 */
[----:B------:R-:W-:Y:S02]  /*aaa0*/  UIMAD.WIDE.U32 UR6, UR18, UR10, URZ ;  /* 0x0000000a120672a5 */ /* 0x000fe4000f8e003f */
[----:B------:R-:W-:Y:S01]  /*aab0*/  UIMAD UR4, UR4, UR10, URZ ;  /* 0x0000000a040472a4 */ /* 0x000fe2000f8e023f */
[----:B------:R-:W4:Y:S03]  /*aac0*/  @!P3 LDC.64 R10, c[0x0][0x218] ;  /* 0x00008600ff0abb82 */ /* 0x000f260000000a00 */
[----:B------:R-:W-:Y:S01]  /*aad0*/  UIMAD UR4, UR18, UR11, UR4 ;  /* 0x0000000b120472a4 */ /* 0x000fe2000f8e0204 */
[----:B------:R-:W-:-:S02]  /*aae0*/  IMAD.U32 R35, RZ, RZ, UR6 ;  /* 0x00000006ff237e24 */ /* 0x000fc4000f8e00ff */
[----:B------:R-:W-:Y:S01]  /*aaf0*/  IMAD.U32 R27, RZ, RZ, UR6 ;  /* 0x00000006ff1b7e24 */ /* 0x000fe2000f8e00ff */
[----:B------:R-:W-:Y:S01]  /*ab00*/  UIADD3 UR4, UR7, UR4, URZ ;  /* 0x0000000407047290 */ /* 0x000fe2000fffe03f */
[----:B------:R-:W5:Y:S01]  /*ab10*/  @!P2 LDC.64 R8, c[0x0][0x218] ;  /* 0x00008600ff08ab82 */ /* 0x000f620000000a00 */
[----:B------:R-:W-:-:S04]  /*ab20*/  LEA R26, P0, R35, R210, 0x6 ;  /* 0x000000d2231a7211 */ /* 0x000fc800078030ff */
[----:B------:R-:W-:-:S03]  /*ab30*/  IMAD.U32 R24, RZ, RZ, UR4 ;  /* 0x00000004ff187e24 */ /* 0x000fc6000f8e00ff */
[----:B------:R-:W1:Y:S01]  /*ab40*/  @!P4 LDC.64 R6, c[0x0][0x218] ;  /* 0x00008600ff06cb82 */ /* 0x000e620000000a00 */
[----:B--2---:R-:W-:Y:S02]  /*ab50*/  @!P4 LEA R12, P1, R26, R12, 0x1 ;  /* 0x0000000c1a0cc211 */ /* 0x004fe400078208ff */
[----:B------:R-:W-:-:S04]  /*ab60*/  LEA.HI.X R24, R27, R213, R24, 0x6, P0 ;  /* 0x000000d51b187211 */ /* 0x000fc800000f3418 */
[C-C-:B------:R-:W-:Y:S01]  /*ab70*/  @!P4 LEA.HI.X R13, R26.reuse, R13, R24.reuse, 0x1, P1 ;  /* 0x0000000d1a0dc211 */ /* 0x140fe200008f0c18 */
[----:B------:R-:W2:Y:S01]  /*ab80*/  @!P3 LDC.64 R4, c[0x0][0x218] ;  /* 0x00008600ff04bb82 */ /* 0x000ea20000000a00 */
[C---:B----4-:R-:W-:Y:S02]  /*ab90*/  @!P3 LEA R34, P0, R26.reuse, R10, 0x1 ;  /* 0x0000000a1a22b211 */ /* 0x050fe400078008ff */
        /* <DEDUP_REMOVED lines=13> */
[----:B------:R-:W-:Y:S02]  /*ac70*/  @!P2 LEA.HI.X R9, R26, R9, R24, 0x1, P1 ;  /* 0x000000091a09a211 */ /* 0x000fe400008f0c18 */
[C---:B-1----:R-:W-:Y:S01]  /*ac80*/  @!P4 LEA R6, P5, R10.reuse, R6, 0x1 ;  /* 0x000000060a06c211 */ /* 0x042fe200078a08ff */
[----:B------:R3:W-:Y:S03]  /*ac90*/  @P2 STS.128 [R209+0x10000], RZ ;  /* 0x010000ffd1002388 */ /* 0x0007e60000000c00 */
[C---:B------:R-:W-:Y:S01]  /*aca0*/  @!P4 LEA.HI.X R7, R10.reuse, R7, R11, 0x1, P5 ;  /* 0x000000070a07c211 */ /* 0x040fe200028f0c0b */
[----:B------:R-:W-:Y:S01]  /*acb0*/  @!PT LDS RZ, [RZ] ;  /* 0x00000000fffff984 */ /* 0x000fe20000000800 */
[----:B------:R-:W-:Y:S01]  /*acc0*/  @!PT LDS RZ, [RZ] ;  /* 0x00000000fffff984 */ /* 0x000fe20000000800 */
[----:B------:R-:W-:Y:S01]  /*acd0*/  @!PT LDS RZ, [RZ] ;  /* 0x00000000fffff984 */ /* 0x000fe20000000800 */
[----:B------:R3:W-:Y:S01]  /*ace0*/  @!P2 LDGSTS.E.BYPASS.LTC128B.128 [R209+0x10000], desc[UR22][R8.64+0x100] ;  /* 0x1000010008d1afae */ /* 0x0007e2000b901d56 */
[----:B--2---:R-:W-:-:S03]  /*acf0*/  @!P3 LEA R4, P0, R10, R4, 0x1 ;  /* 0x000000040a04b211 */ /* 0x004fc600078008ff */
[----:B------:R3:W-:Y:S01]  /*ad00*/  @P4 STS.128 [R209+0xd000], RZ ;  /* 0x00d000ffd1004388 */ /* 0x0007e20000000c00 */
[----:B------:R-:W-:-:S03]  /*ad10*/  @!P3 LEA.HI.X R5, R10, R5, R11, 0x1, P0 ;  /* 0x000000050a05b211 */ /* 0x000fc600000f0c0b */
        /* <DEDUP_REMOVED lines=18> */
.L_x_462:
[----:B------:R-:W-:Y:S05]  /*ae40*/  BSYNC B0 ;  /* 0x0000000000007941 */ /* 0x000fea0003800000 */
.L_x_461:
[----:B------:R-:W0:Y:S02]  /*ae50*/  LDGDEPBAR ;  /* 0x00000000000079af */ /* 0x000e240000000000 */
.L_x_460:
[----:B-1-3--:R-:W-:-:S04]  /*ae60*/  MOV R5, UR17 ;  /* 0x0000001100057c02 */ /* 0x00afc80008000f00 */
[----:B------:R-:W-:-:S04]  /*ae70*/  LEA R5, R5, R218, 0x6 ;  /* 0x000000da05057211 */ /* 0x000fc800078e30ff */
[C---:B------:R-:W-:Y:S02]  /*ae80*/  IADD3 R4, R5.reuse, 0x8, RZ ;  /* 0x0000000805047810 */ /* 0x040fe40007ffe0ff */
[C---:B------:R-:W-:Y:S02]  /*ae90*/  IADD3 R6, R5.reuse, 0x1, RZ ;  /* 0x0000000105067810 */ /* 0x040fe40007ffe0ff */
[C---:B------:R-:W-:Y:S02]  /*aea0*/  ISETP.GE.AND P1, PT, R4.reuse, R216, PT ;  /* 0x000000d80400720c */ /* 0x040fe40003f26270 */
[----:B------:R-:W-:Y:S02]  /*aeb0*/  ISETP.GE.AND P4, PT, R4, R214, PT ;  /* 0x000000d60400720c */ /* 0x000fe40003f86270 */
[-C--:B------:R-:W-:Y:S02]  /*aec0*/  ISETP.GE.AND P3, PT, R5, R216.reuse, PT ;  /* 0x000000d80500720c */ /* 0x080fe40003f66270 */
[----:B------:R-:W-:-:S02]  /*aed0*/  ISETP.GE.AND P2, PT, R6, R216, PT ;  /* 0x000000d80600720c */ /* 0x000fc40003f46270 */
[C---:B------:R-:W-:Y:S02]  /*aee0*/  ISETP.LT.OR P1, PT, R4.reuse, R217, P1 ;  /* 0x000000d90400720c */ /* 0x040fe40000f21670 */
[----:B------:R-:W-:Y:S02]  /*aef0*/  ISETP.LT.OR P4, PT, R4, R215, P4 ;  /* 0x000000d70400720c */ /* 0x000fe40002781670 */
[CC--:B------:R-:W-:Y:S02]  /*af00*/  ISETP.LT.OR P3, PT, R5.reuse, R217.reuse, P3 ;  /* 0x000000d90500720c */ /* 0x0c0fe40001f61670 */
[C---:B------:R-:W-:Y:S02]  /*af10*/  IADD3 R4, R5.reuse, 0x9, RZ ;  /* 0x0000000905047810 */ /* 0x040fe40007ffe0ff */
[----:B------:R-:W-:Y:S02]  /*af20*/  ISETP.GE.AND P6, PT, R5, R214, PT ;  /* 0x000000d60500720c */ /* 0x000fe40003fc6270 */
[----:B------:R-:W-:-:S02]  /*af30*/  ISETP.LT.OR P2, PT, R6, R217, P2 ;  /* 0x000000d90600720c */ /* 0x000fc40001741670 */
[----:B------:R-:W-:Y:S01]  /*af40*/  FSEL R138, R3, -INF , !P3 ;  /* 0xff800000038a7808 */ /* 0x000fe20005800000 */
[C---:B------:R-:W-:Y:S01]  /*af50*/  VIADD R3, R5.reuse, 0x18 ;  /* 0x0000001805037836 */ /* 0x040fe20000000000 */
[----:B------:R-:W-:Y:S02]  /*af60*/  ISETP.GE.AND P5, PT, R6, R214, PT ;  /* 0x000000d60600720c */ /* 0x000fe40003fa6270 */
[C---:B------:R-:W-:Y:S02]  /*af70*/  ISETP.GE.AND P0, PT, R4.reuse, R216, PT ;  /* 0x000000d80400720c */ /* 0x040fe40003f06270 */
[----:B------:R-:W-:Y:S02]  /*af80*/  ISETP.GE.AND P3, PT, R4, R214, PT ;  /* 0x000000d60400720c */ /* 0x000fe40003f66270 */
[C---:B------:R-:W-:Y:S02]  /*af90*/  ISETP.LT.OR P6, PT, R5.reuse, R215, P6 ;  /* 0x000000d70500720c */ /* 0x040fe400037c1670 */
[----:B------:R-:W-:-:S02]  /*afa0*/  IADD3 R7, R5, 0x10, RZ ;  /* 0x0000001005077810 */ /* 0x000fc40007ffe0ff */
[----:B------:R-:W-:Y:S02]  /*afb0*/  FSEL R12, R132, -INF , !P2 ;  /* 0xff800000840c7808 */ /* 0x000fe40005000000 */
[----:B------:R-:W-:Y:S02]  /*afc0*/  FMNMX.FTZ R9, R2, R138, !PT ;  /* 0x0000008a02097209 */ /* 0x000fe40007810000 */
[----:B------:R-:W-:Y:S02]  /*afd0*/  ISETP.LT.OR P5, PT, R6, R215, P5 ;  /* 0x000000d70600720c */ /* 0x000fe40002fa1670 */
[C---:B------:R-:W-:Y:S02]  /*afe0*/  ISETP.LT.OR P0, PT, R4.reuse, R217, P0 ;  /* 0x000000d90400720c */ /* 0x040fe40000701670 */
[----:B------:R-:W-:Y:S02]  /*aff0*/  ISETP.LT.OR P3, PT, R4, R215, P3 ;  /* 0x000000d70400720c */ /* 0x000fe40001f61670 */
[----:B------:R-:W-:-:S02]  /*b000*/  FSEL R6, R133, -INF , !P6 ;  /* 0xff80000085067808 */ /* 0x000fc40007000000 */
[----:B------:R-:W-:Y:S02]  /*b010*/  IADD3 R4, R5, 0x11, RZ ;  /* 0x0000001105047810 */ /* 0x000fe40007ffe0ff */
[C---:B------:R-:W-:Y:S02]  /*b020*/  ISETP.GE.AND P6, PT, R7.reuse, R216, PT ;  /* 0x000000d80700720c */ /* 0x040fe40003fc6270 */
[----:B------:R-:W-:Y:S02]  /*b030*/  ISETP.GE.AND P2, PT, R7, R214, PT ;  /* 0x000000d60700720c */ /* 0x000fe40003f46270 */
[----:B------:R-:W-:Y:S02]  /*b040*/  FSEL R142, R21, -INF , !P1 ;  /* 0xff800000158e7808 */ /* 0x000fe40004800000 */
[----:B------:R-:W-:Y:S02]  /*b050*/  FMNMX.FTZ R9, R12, R9, !PT ;  /* 0x000000090c097209 */ /* 0x000fe40007810000 */
[----:B------:R-:W-:-:S02]  /*b060*/  FSEL R8, R20, -INF , !P5 ;  /* 0xff80000014087808 */ /* 0x000fc40006800000 */
[C---:B------:R-:W-:Y:S02]  /*b070*/  ISETP.GE.AND P5, PT, R4.reuse, R216, PT ;  /* 0x000000d80400720c */ /* 0x040fe40003fa6270 */
[----:B------:R-:W-:Y:S02]  /*b080*/  ISETP.GE.AND P1, PT, R4, R214, PT ;  /* 0x000000d60400720c */ /* 0x000fe40003f26270 */
[C---:B------:R-:W-:Y:S02]  /*b090*/  ISETP.LT.OR P6, PT, R7.reuse, R217, P6 ;  /* 0x000000d90700720c */ /* 0x040fe400037c1670 */
[----:B------:R-:W-:Y:S02]  /*b0a0*/  ISETP.LT.OR P2, PT, R7, R215, P2 ;  /* 0x000000d70700720c */ /* 0x000fe40001741670 */
[----:B------:R-:W-:Y:S02]  /*b0b0*/  FSEL R10, R22, -INF , !P4 ;  /* 0xff800000160a7808 */ /* 0x000fe40006000000 */
[----:B------:R-:W-:-:S02]  /*b0c0*/  FSEL R140, R28, -INF , !P0 ;  /* 0xff8000001c8c7808 */ /* 0x000fc40004000000 */
[C---:B------:R-:W-:Y:S02]  /*b0d0*/  ISETP.GE.AND P4, PT, R3.reuse, R216, PT ;  /* 0x000000d80300720c */ /* 0x040fe40003f86270 */
[----:B------:R-:W-:Y:S02]  /*b0e0*/  ISETP.GE.AND P0, PT, R3, R214, PT ;  /* 0x000000d60300720c */ /* 0x000fe40003f06270 */
[----:B------:R-:W-:Y:S02]  /*b0f0*/  IADD3 R7, R5, 0x19, RZ ;  /* 0x0000001905077810 */ /* 0x000fe40007ffe0ff */
[----:B------:R-:W-:Y:S02]  /*b100*/  FMNMX.FTZ R9, R142, R9, !PT ;  /* 0x000000098e097209 */ /* 0x000fe40007810000 */
[C---:B------:R-:W-:Y:S02]  /*b110*/  ISETP.LT.OR P5, PT, R4.reuse, R217, P5 ;  /* 0x000000d90400720c */ /* 0x040fe40002fa1670 */
[----:B------:R-:W-:-:S02]  /*b120*/  ISETP.LT.OR P1, PT, R4, R215, P1 ;  /* 0x000000d70400720c */ /* 0x000fc40000f21670 */
[----:B------:R-:W-:Y:S02]  /*b130*/  FSEL R4, R23, -INF , !P3 ;  /* 0xff80000017047808 */ /* 0x000fe40005800000 */
[----:B------:R-:W-:Y:S02]  /*b140*/  FSEL R34, R29, -INF , !P6 ;  /* 0xff8000001d227808 */ /* 0x000fe40007000000 */
[C---:B------:R-:W-:Y:S02]  /*b150*/  ISETP.LT.OR P4, PT, R3.reuse, R217, P4 ;  /* 0x000000d90300720c */ /* 0x040fe40002781670 */
[----:B------:R-:W-:Y:S02]  /*b160*/  ISETP.LT.OR P0, PT, R3, R215, P0 ;  /* 0x000000d70300720c */ /* 0x000fe40000701670 */
[C---:B------:R-:W-:Y:S02]  /*b170*/  ISETP.GE.AND P3, PT, R7.reuse, R216, PT ;  /* 0x000000d80700720c */ /* 0x040fe40003f66270 */
[----:B------:R-:W-:-:S02]  /*b180*/  ISETP.GE.AND P6, PT, R7, R214, PT ;  /* 0x000000d60700720c */ /* 0x000fc40003fc6270 */
[----:B------:R-:W-:Y:S02]  /*b190*/  FMNMX.FTZ R9, R140, R9, !PT ;  /* 0x000000098c097209 */ /* 0x000fe40007810000 */
[----:B------:R-:W-:Y:S02]  /*b1a0*/  IADD3 R3, R5, 0x20, RZ ;  /* 0x0000002005037810 */ /* 0x000fe40007ffe0ff */
[----:B------:R-:W-:Y:S02]  /*b1b0*/  FSEL R22, R16, -INF , !P2 ;  /* 0xff80000010167808 */ /* 0x000fe40005000000 */
[----:B------:R-:W-:Y:S02]  /*b1c0*/  FSEL R32, R30, -INF , !P5 ;  /* 0xff8000001e207808 */ /* 0x000fe40006800000 */
[C---:B------:R-:W-:Y:S02]  /*b1d0*/  ISETP.LT.OR P3, PT, R7.reuse, R217, P3 ;  /* 0x000000d90700720c */ /* 0x040fe40001f61670 */
[----:B------:R-:W-:-:S02]  /*b1e0*/  ISETP.LT.OR P6, PT, R7, R215, P6 ;  /* 0x000000d70700720c */ /* 0x000fc400037c1670 */
[----:B------:R-:W-:Y:S02]  /*b1f0*/  FMNMX.FTZ R11, R34, R9, !PT ;  /* 0x00000009220b7209 */ /* 0x000fe40007810000 */
[C---:B------:R-:W-:Y:S02]  /*b200*/  ISETP.GE.AND P2, PT, R3.reuse, R216, PT ;  /* 0x000000d80300720c */ /* 0x040fe40003f46270 */
[----:B------:R-:W-:Y:S02]  /*b210*/  ISETP.GE.AND P5, PT, R3, R214, PT ;  /* 0x000000d60300720c */ /* 0x000fe40003fa6270 */
[----:B------:R-:W-:Y:S02]  /*b220*/  IADD3 R7, R5, 0x21, RZ ;  /* 0x0000002105077810 */ /* 0x000fe40007ffe0ff */
[----:B------:R-:W-:Y:S02]  /*b230*/  FMNMX.FTZ R9, R0, R6, !PT ;  /* 0x0000000600097209 */ /* 0x000fe40007810000 */
[----:B------:R-:W-:-:S02]  /*b240*/  FSEL R20, R17, -INF , !P1 ;  /* 0xff80000011147808 */ /* 0x000fc40004800000 */
[----:B------:R-:W-:Y:S02]  /*b250*/  FSEL R30, R136, -INF , !P4 ;  /* 0xff800000881e7808 */ /* 0x000fe40006000000 */
[----:B------:R-:W-:Y:S02]  /*b260*/  FMNMX.FTZ R11, R32, R11, !PT ;  /* 0x0000000b200b7209 */ /* 0x000fe40007810000 */
[C---:B------:R-:W-:Y:S02]  /*b270*/  ISETP.LT.OR P2, PT, R3.reuse, R217, P2 ;  /* 0x000000d90300720c */ /* 0x040fe40001741670 */
[----:B------:R-:W-:Y:S02]  /*b280*/  ISETP.LT.OR P5, PT, R3, R215, P5 ;  /* 0x000000d70300720c */ /* 0x000fe40002fa1670 */
[C---:B------:R-:W-:Y:S02]  /*b290*/  ISETP.GE.AND P1, PT, R7.reuse, R216, PT ;  /* 0x000000d80700720c */ /* 0x040fe40003f26270 */
[----:B------:R-:W-:-:S02]  /*b2a0*/  ISETP.GE.AND P4, PT, R7, R214, PT ;  /* 0x000000d60700720c */ /* 0x000fc40003f86270 */
[----:B------:R-:W-:Y:S02]  /*b2b0*/  FMNMX.FTZ R9, R8, R9, !PT ;  /* 0x0000000908097209 */ /* 0x000fe40007810000 */
[----:B------:R-:W-:Y:S02]  /*b2c0*/  IADD3 R3, R5, 0x28, RZ ;  /* 0x0000002805037810 */ /* 0x000fe40007ffe0ff */
[----:B------:R-:W-:Y:S02]  /*b2d0*/  FSEL R28, R31, -INF , !P3 ;  /* 0xff8000001f1c7808 */ /* 0x000fe40005800000 */
[----:B------:R-:W-:Y:S02]  /*b2e0*/  FMNMX.FTZ R11, R30, R11, !PT ;  /* 0x0000000b1e0b7209 */ /* 0x000fe40007810000 */
[----:B------:R-:W-:Y:S02]  /*b2f0*/  FSEL R26, R18, -INF , !P0 ;  /* 0xff800000121a7808 */ /* 0x000fe40004000000 */
[----:B------:R-:W-:-:S02]  /*b300*/  ISETP.LT.OR P1, PT, R7, R217, P1 ;  /* 0x000000d90700720c */ /* 0x000fc40000f21670 */
[----:B------:R-:W-:Y:S01]  /*b310*/  ISETP.LT.OR P4, PT, R7, R215, P4 ;  /* 0x000000d70700720c */ /* 0x000fe20002781670 */
[----:B------:R-:W-:Y:S01]  /*b320*/  VIADD R7, R5, 0x29 ;  /* 0x0000002905077836 */ /* 0x000fe20000000000 */
[----:B------:R-:W-:Y:S02]  /*b330*/  FMNMX.FTZ R9, R10, R9, !PT ;  /* 0x000000090a097209 */ /* 0x000fe40007810000 */
[C---:B------:R-:W-:Y:S02]  /*b340*/  ISETP.GE.AND P0, PT, R3.reuse, R216, PT ;  /* 0x000000d80300720c */ /* 0x040fe40003f06270 */
[----:B------:R-:W-:Y:S02]  /*b350*/  ISETP.GE.AND P3, PT, R3, R214, PT ;  /* 0x000000d60300720c */ /* 0x000fe40003f66270 */
[----:B------:R-:W-:Y:S02]  /*b360*/  FSEL R226, R33, -INF , !P2 ;  /* 0xff80000021e27808 */ /* 0x000fe40005000000 */
[----:B------:R-:W-:-:S02]  /*b370*/  FMNMX.FTZ R11, R28, R11, !PT ;  /* 0x0000000b1c0b7209 */ /* 0x000fc40007810000 */
[----:B------:R-:W-:Y:S02]  /*b380*/  FMNMX.FTZ R9, R4, R9, !PT ;  /* 0x0000000904097209 */ /* 0x000fe40007810000 */
[C---:B------:R-:W-:Y:S02]  /*b390*/  ISETP.LT.OR P0, PT, R3.reuse, R217, P0 ;  /* 0x000000d90300720c */ /* 0x040fe40000701670 */
[----:B------:R-:W-:Y:S02]  /*b3a0*/  ISETP.LT.OR P3, PT, R3, R215, P3 ;  /* 0x000000d70300720c */ /* 0x000fe40001f61670 */
[----:B------:R-:W-:Y:S02]  /*b3b0*/  FSEL R24, R19, -INF , !P6 ;  /* 0xff80000013187808 */ /* 0x000fe40007000000 */
[----:B------:R-:W-:Y:S02]  /*b3c0*/  IADD3 R3, R5, 0x30, RZ ;  /* 0x0000003005037810 */ /* 0x000fe40007ffe0ff */
[----:B------:R-:W-:-:S02]  /*b3d0*/  ISETP.GE.AND P6, PT, R7, R216, PT ;  /* 0x000000d80700720c */ /* 0x000fc40003fc6270 */
[----:B------:R-:W-:Y:S02]  /*b3e0*/  ISETP.GE.AND P2, PT, R7, R214, PT ;  /* 0x000000d60700720c */ /* 0x000fe40003f46270 */
[----:B------:R-:W-:Y:S02]  /*b3f0*/  FSEL R222, R222, -INF , !P1 ;  /* 0xff800000dede7808 */ /* 0x000fe40004800000 */
[----:B------:R-:W-:Y:S02]  /*b400*/  FMNMX.FTZ R11, R226, R11, !PT ;  /* 0x0000000be20b7209 */ /* 0x000fe40007810000 */
[----:B------:R-:W-:Y:S02]  /*b410*/  FMNMX.FTZ R9, R22, R9, !PT ;  /* 0x0000000916097209 */ /* 0x000fe40007810000 */
[----:B------:R-:W-:Y:S02]  /*b420*/  FSEL R228, R228, -INF , !P5 ;  /* 0xff800000e4e47808 */ /* 0x000fe40006800000 */
[----:B------:R-:W-:-:S02]  /*b430*/  ISETP.GE.AND P5, PT, R3, R216, PT ;  /* 0x000000d80300720c */ /* 0x000fc40003fa6270 */
[----:B------:R-:W-:Y:S02]  /*b440*/  ISETP.GE.AND P1, PT, R3, R214, PT ;  /* 0x000000d60300720c */ /* 0x000fe40003f26270 */
[C---:B------:R-:W-:Y:S02]  /*b450*/  ISETP.LT.OR P6, PT, R7.reuse, R217, P6 ;  /* 0x000000d90700720c */ /* 0x040fe400037c1670 */
[----:B------:R-:W-:Y:S02]  /*b460*/  ISETP.LT.OR P2, PT, R7, R215, P2 ;  /* 0x000000d70700720c */ /* 0x000fe40001741670 */
[----:B------:R-:W-:Y:S02]  /*b470*/  IADD3 R7, R5, 0x31, RZ ;  /* 0x0000003105077810 */ /* 0x000fe40007ffe0ff */
        /* <DEDUP_REMOVED lines=8> */
[----:B------:R-:W-:Y:S02]  /*b500*/  FSEL R144, R144, -INF , !P6 ;  /* 0xff80000090907808 */ /* 0x000fe40007000000 */
[----:B------:R-:W-:Y:S02]  /*b510*/  FMNMX.FTZ R11, R146, R11, !PT ;  /* 0x0000000b920b7209 */ /* 0x000fe40007810000 */
[----:B------:R-:W-:Y:S02]  /*b520*/  FMNMX.FTZ R9, R26, R9, !PT ;  /* 0x000000091a097209 */ /* 0x000fe40007810000 */
[----:B------:R-:W-:Y:S02]  /*b530*/  ISETP.GE.AND P6, PT, R3, R216, PT ;  /* 0x000000d80300720c */ /* 0x000fe40003fc6270 */
[----:B------:R-:W-:Y:S02]  /*b540*/  FSEL R170, R170, -INF , !P5 ;  /* 0xff800000aaaa7808 */ /* 0x000fe40006800000 */
[----:B------:R-:W-:-:S02]  /*b550*/  ISETP.LT.OR P4, PT, R7, R217, P4 ;  /* 0x000000d90700720c */ /* 0x000fc40002781670 */
[----:B------:R-:W-:Y:S02]  /*b560*/  FMNMX.FTZ R11, R144, R11, !PT ;  /* 0x0000000b900b7209 */ /* 0x000fe40007810000 */
[----:B------:R-:W-:Y:S02]  /*b570*/  FMNMX.FTZ R9, R24, R9, !PT ;  /* 0x0000000918097209 */ /* 0x000fe40007810000 */
[----:B------:R-:W-:Y:S02]  /*b580*/  ISETP.LT.OR P6, PT, R3, R217, P6 ;  /* 0x000000d90300720c */ /* 0x000fe400037c1670 */
[----:B------:R-:W-:Y:S02]  /*b590*/  FSEL R168, R168, -INF , !P4 ;  /* 0xff800000a8a87808 */ /* 0x000fe40006000000 */
[----:B------:R-:W-:Y:S02]  /*b5a0*/  FMNMX.FTZ R11, R170, R11, !PT ;  /* 0x0000000baa0b7209 */ /* 0x000fe40007810000 */
[----:B------:R-:W-:-:S02]  /*b5b0*/  FMNMX.FTZ R9, R228, R9, !PT ;  /* 0x00000009e4097209 */ /* 0x000fc40007810000 */
[----:B------:R-:W-:Y:S02]  /*b5c0*/  FSEL R166, R166, -INF , !P6 ;  /* 0xff800000a6a67808 */ /* 0x000fe40007000000 */
[----:B------:R-:W-:Y:S02]  /*b5d0*/  FMNMX.FTZ R11, R168, R11, !PT ;  /* 0x0000000ba80b7209 */ /* 0x000fe40007810000 */
[----:B------:R-:W-:Y:S02]  /*b5e0*/  FSEL R206, R25, -INF , !P3 ;  /* 0xff80000019ce7808 */ /* 0x000fe40005800000 */
[----:B------:R-:W-:Y:S02]  /*b5f0*/  FMNMX.FTZ R9, R224, R9, !PT ;  /* 0x00000009e0097209 */ /* 0x000fe40007810000 */
[----:B------:R-:W-:Y:S02]  /*b600*/  FMNMX.FTZ R13, R166, R11, !PT ;  /* 0x0000000ba60d7209 */ /* 0x000fe40007810000 */
[----:B------:R-:W-:-:S02]  /*b610*/  ISETP.GE.AND P3, PT, R3, R214, PT ;  /* 0x000000d60300720c */ /* 0x000fc40003f66270 */
[----:B------:R-:W-:Y:S02]  /*b620*/  ISETP.GE.AND P0, PT, R7, R214, PT ;  /* 0x000000d60700720c */ /* 0x000fe40003f06270 */
[----:B------:R-:W-:Y:S02]  /*b630*/  FSEL R204, R15, -INF , !P2 ;  /* 0xff8000000fcc7808 */ /* 0x000fe40005000000 */
[----:B------:R-:W-:Y:S02]  /*b640*/  FMNMX.FTZ R11, R206, R9, !PT ;  /* 0x00000009ce0b7209 */ /* 0x000fe40007810000 */
[----:B------:R-:W-:Y:S02]  /*b650*/  IADD3 R5, R5, 0x39, RZ ;  /* 0x0000003905057810 */ /* 0x000fe40007ffe0ff */
[-C--:B------:R-:W-:Y:S02]  /*b660*/  ISETP.LT.OR P3, PT, R3, R215.reuse, P3 ;  /* 0x000000d70300720c */ /* 0x080fe40001f61670 */
[----:B------:R-:W-:-:S02]  /*b670*/  ISETP.LT.OR P0, PT, R7, R215, P0 ;  /* 0x000000d70700720c */ /* 0x000fc40000701670 */
[----:B------:R-:W-:Y:S02]  /*b680*/  FSEL R162, R162, -INF , !P1 ;  /* 0xff800000a2a27808 */ /* 0x000fe40004800000 */
[----:B------:R-:W-:Y:S02]  /*b690*/  FMNMX.FTZ R3, R204, R11, !PT ;  /* 0x0000000bcc037209 */ /* 0x000fe40007810000 */
[C---:B------:R-:W-:Y:S02]  /*b6a0*/  ISETP.GE.AND P5, PT, R5.reuse, R216, PT ;  /* 0x000000d80500720c */ /* 0x040fe40003fa6270 */
[----:B------:R-:W-:Y:S02]  /*b6b0*/  ISETP.GE.AND P1, PT, R5, R214, PT ;  /* 0x000000d60500720c */ /* 0x000fe40003f26270 */
[----:B------:R-:W-:Y:S02]  /*b6c0*/  FSEL R160, R160, -INF , !P0 ;  /* 0xff800000a0a07808 */ /* 0x000fe40004000000 */
[----:B------:R-:W-:-:S02]  /*b6d0*/  FMNMX.FTZ R3, R162, R3, !PT ;  /* 0x00000003a2037209 */ /* 0x000fc40007810000 */
[C---:B------:R-:W-:Y:S02]  /*b6e0*/  ISETP.LT.OR P5, PT, R5.reuse, R217, P5 ;  /* 0x000000d90500720c */ /* 0x040fe40002fa1670 */
[----:B------:R-:W-:Y:S02]  /*b6f0*/  ISETP.LT.OR P1, PT, R5, R215, P1 ;  /* 0x000000d70500720c */ /* 0x000fe40000f21670 */
[----:B------:R-:W-:Y:S02]  /*b700*/  FSEL R158, R158, -INF , !P3 ;  /* 0xff8000009e9e7808 */ /* 0x000fe40005800000 */
[----:B------:R-:W-:Y:S02]  /*b710*/  FMNMX.FTZ R3, R160, R3, !PT ;  /* 0x00000003a0037209 */ /* 0x000fe40007810000 */
[----:B------:R-:W-:Y:S02]  /*b720*/  FSEL R164, R164, -INF , !P5 ;  /* 0xff800000a4a47808 */ /* 0x000fe40006800000 */
[----:B------:R-:W-:-:S02]  /*b730*/  FSEL R156, R156, -INF , !P1 ;  /* 0xff8000009c9c7808 */ /* 0x000fc40004800000 */
[----:B------:R-:W-:Y:S02]  /*b740*/  FMNMX.FTZ R3, R158, R3, !PT ;  /* 0x000000039e037209 */ /* 0x000fe40007810000 */
[----:B------:R-:W-:Y:S02]  /*b750*/  FMNMX.FTZ R9, R164, R13, !PT ;  /* 0x0000000da4097209 */ /* 0x000fe40007810000 */
[----:B------:R-:W-:-:S03]  /*b760*/  FMNMX.FTZ R16, R156, R3, !PT ;  /* 0x000000039c107209 */ /* 0x000fc60007810000 */
[----:B------:R-:W1:Y:S04]  /*b770*/  SHFL.BFLY PT, R14, R9, 0x2, 0x1f ;  /* 0x0c401f00090e7f89 */ /* 0x000e6800000e0000 */
[----:B------:R-:W2:Y:S01]  /*b780*/  SHFL.BFLY PT, R3, R16, 0x2, 0x1f ;  /* 0x0c401f0010037f89 */ /* 0x000ea200000e0000 */
[----:B-1----:R-:W-:Y:S02]  /*b790*/  FMNMX.FTZ R9, R9, R14, !PT ;  /* 0x0000000e09097209 */ /* 0x002fe40007810000 */
[----:B--2---:R-:W-:-:S03]  /*b7a0*/  FMNMX.FTZ R14, R16, R3, !PT ;  /* 0x00000003100e7209 */ /* 0x004fc60007810000 */
[----:B------:R-:W1:Y:S04]  /*b7b0*/  SHFL.BFLY PT, R132, R9, 0x1, 0x1f ;  /* 0x0c201f0009847f89 */ /* 0x000e6800000e0000 */
[----:B------:R-:W2:Y:S04]  /*b7c0*/  SHFL.BFLY PT, R3, R14, 0x1, 0x1f ;  /* 0x0c201f000e037f89 */ /* 0x000ea800000e0000 */
[----:B------:R-:W-:Y:S01]  /*b7d0*/  LDSM.16.MT88.4 R16, [R193+0x12000] ;  /* 0x01200000c110783b */ /* 0x000fe20000004200 */
[----:B-1----:R-:W-:Y:S02]  /*b7e0*/  FMNMX.FTZ R132, R9, R132, !PT ;  /* 0x0000008409847209 */ /* 0x002fe40007810000 */
[----:B--2---:R-:W-:-:S03]  /*b7f0*/  FMNMX.FTZ R3, R14, R3, !PT ;  /* 0x000000030e037209 */ /* 0x004fc60007810000 */
[C---:B------:R-:W-:Y:S01]  /*b800*/  FMUL.FTZ R157, R132.reuse, UR19 ;  /* 0x00000013849d7c20 */ /* 0x040fe20008410000 */
[C---:B------:R-:W-:Y:S02]  /*b810*/  FSETP.NEU.FTZ.AND P1, PT, R132.reuse, -INF , PT ;  /* 0xff8000008400780b */ /* 0x040fe40003f3d000 */
[C---:B------:R-:W-:Y:S01]  /*b820*/  FSETP.NEU.FTZ.AND P0, PT, R3.reuse, -INF , PT ;  /* 0xff8000000300780b */ /* 0x040fe20003f1d000 */
[C---:B------:R-:W-:Y:S01]  /*b830*/  FMUL.FTZ R155, R3.reuse, UR19 ;  /* 0x00000013039b7c20 */ /* 0x040fe20008410000 */
[----:B------:R-:W-:Y:S02]  /*b840*/  FSEL R5, R132, RZ, P1 ;  /* 0x000000ff84057208 */ /* 0x000fe40000800000 */
[----:B------:R-:W-:Y:S02]  /*b850*/  FSEL R7, R3, RZ, P0 ;  /* 0x000000ff03077208 */ /* 0x000fe40000000000 */
[----:B------:R-:W-:Y:S01]  /*b860*/  FSEL R155, R155, RZ, P0 ;  /* 0x000000ff9b9b7208 */ /* 0x000fe20000000000 */
[----:B------:R-:W-:Y:S01]  /*b870*/  FADD.FTZ R5, R2, -R5 ;  /* 0x8000000502057221 */ /* 0x000fe20000010000 */
[----:B------:R-:W-:Y:S01]  /*b880*/  FSEL R157, R157, RZ, P1 ;  /* 0x000000ff9d9d7208 */ /* 0x000fe20000800000 */
[----:B------:R-:W-:-:S02]  /*b890*/  FADD.FTZ R7, R0, -R7 ;  /* 0x8000000700077221 */ /* 0x000fc40000010000 */
[--C-:B------:R-:W-:Y:S01]  /*b8a0*/  FFMA.FTZ R150, R6, UR19, -R155.reuse ;  /* 0x0000001306967c23 */ /* 0x100fe2000801089b */
[----:B------:R-:W-:Y:S01]  /*b8b0*/  FFMA.FTZ R2, R4, UR19, -R155 ;  /* 0x0000001304027c23 */ /* 0x000fe2000801089b */
[----:B------:R-:W-:Y:S01]  /*b8c0*/  FMUL.FTZ R153, R5, UR19 ;  /* 0x0000001305997c20 */ /* 0x000fe20008410000 */
[----:B------:R-:W-:Y:S01]  /*b8d0*/  FMUL.FTZ R0, R7, UR19 ;  /* 0x0000001307007c20 */ /* 0x000fe20008410000 */
[--C-:B------:R-:W-:Y:S01]  /*b8e0*/  FFMA.FTZ R154, R138, UR19, -R157.reuse ;  /* 0x000000138a9a7c23 */ /* 0x100fe2000801089d */
[----:B------:R-:W1:Y:S01]  /*b8f0*/  LDSM.16.MT88.4 R4, [R194+0x12000] ;  /* 0x01200000c204783b */ /* 0x000e620000004200 */
[--C-:B------:R-:W-:Y:S01]  /*b900*/  FFMA.FTZ R151, R12, UR19, -R157.reuse ;  /* 0x000000130c977c23 */ /* 0x100fe2000801089d */
[--C-:B------:R-:W-:Y:S01]  /*b910*/  FFMA.FTZ R152, R142, UR19, -R157.reuse ;  /* 0x000000138e987c23 */ /* 0x100fe2000801089d */
[----:B------:R-:W-:Y:S01]  /*b920*/  FFMA.FTZ R149, R140, UR19, -R157 ;  /* 0x000000138c957c23 */ /* 0x000fe2000801089d */
[--C-:B------:R-:W-:Y:S01]  /*b930*/  FFMA.FTZ R148, R8, UR19, -R155.reuse ;  /* 0x0000001308947c23 */ /* 0x100fe2000801089b */
[--C-:B------:R-:W-:Y:S01]  /*b940*/  FFMA.FTZ R133, R10, UR19, -R155.reuse ;  /* 0x000000130a857c23 */ /* 0x100fe2000801089b */
[----:B------:R-:W-:Y:S01]  /*b950*/  MUFU.EX2 R154, R154 ;  /* 0x0000009a009a7308 */ /* 0x000fe20000000800 */
[----:B------:R-:W2:Y:S01]  /*b960*/  LDSM.16.MT88.4 R12, [R196+0x12000] ;  /* 0x01200000c40c783b */ /* 0x000ea20000004200 */
[--C-:B------:R-:W-:Y:S01]  /*b970*/  FFMA.FTZ R165, R26, UR19, -R155.reuse ;  /* 0x000000131aa57c23 */ /* 0x100fe2000801089b */
[----:B------:R-:W-:Y:S01]  /*b980*/  FFMA.FTZ R178, R24, UR19, -R155 ;  /* 0x0000001318b27c23 */ /* 0x000fe2000801089b */
[--C-:B------:R-:W-:Y:S01]  /*b990*/  FFMA.FTZ R159, R34, UR19, -R157.reuse ;  /* 0x00000013229f7c23 */ /* 0x100fe2000801089d */
[----:B------:R-:W-:Y:S01]  /*b9a0*/  LDSM.16.MT88.4 R24, [R196+0x14800] ;  /* 0x01480000c418783b */ /* 0x000fe20000004200 */
[--C-:B------:R-:W-:Y:S01]  /*b9b0*/  FFMA.FTZ R172, R32, UR19, -R157.reuse ;  /* 0x0000001320ac7c23 */ /* 0x100fe2000801089d */
[--C-:B------:R-:W-:Y:S01]  /*b9c0*/  FFMA.FTZ R161, R30, UR19, -R157.reuse ;  /* 0x000000131ea17c23 */ /* 0x100fe2000801089d */
[----:B------:R-:W3:Y:S01]  /*b9d0*/  MUFU.EX2 R151, R151 ;  /* 0x0000009700977308 */ /* 0x000ee20000000800 */
[----:B------:R-:W-:Y:S01]  /*b9e0*/  FFMA.FTZ R174, R28, UR19, -R157 ;  /* 0x000000131cae7c23 */ /* 0x000fe2000801089d */
[--C-:B------:R-:W-:Y:S01]  /*b9f0*/  FFMA.FTZ R163, R22, UR19, -R155.reuse ;  /* 0x0000001316a37c23 */ /* 0x100fe2000801089b */
[----:B------:R-:W-:Y:S01]  /*ba00*/  FFMA.FTZ R176, R20, UR19, -R155 ;  /* 0x0000001314b07c23 */ /* 0x000fe2000801089b */
[----:B------:R-:W-:Y:S01]  /*ba10*/  LDSM.16.MT88.4 R140, [R192+0x16000] ;  /* 0x01600000c08c783b */ /* 0x000fe20000004200 */
[--C-:B------:R-:W-:Y:S01]  /*ba20*/  FFMA.FTZ R167, R226, UR19, -R157.reuse ;  /* 0x00000013e2a77c23 */ /* 0x100fe2000801089d */
[--C-:B------:R-:W-:Y:S01]  /*ba30*/  FFMA.FTZ R222, R222, UR19, -R157.reuse ;  /* 0x00000013dede7c23 */ /* 0x100fe2000801089d */
[--C-:B------:R-:W-:Y:S01]  /*ba40*/  FFMA.FTZ R169, R146, UR19, -R157.reuse ;  /* 0x0000001392a97c23 */ /* 0x100fe2000801089d */
[----:B------:R-:W-:Y:S01]  /*ba50*/  MUFU.EX2 R152, R152 ;  /* 0x0000009800987308 */ /* 0x000fe20000000800 */
[----:B------:R-:W-:Y:S01]  /*ba60*/  LDSM.16.MT88.4 R20, [R194+0x12800] ;  /* 0x01280000c214783b */ /* 0x000fe20000004200 */
[----:B------:R-:W-:Y:S01]  /*ba70*/  FFMA.FTZ R226, R144, UR19, -R157 ;  /* 0x0000001390e27c23 */ /* 0x000fe2000801089d */
[--C-:B------:R-:W-:Y:S01]  /*ba80*/  FFMA.FTZ R171, R228, UR19, -R155.reuse ;  /* 0x00000013e4ab7c23 */ /* 0x100fe2000801089b */
[--C-:B------:R-:W-:Y:S01]  /*ba90*/  FFMA.FTZ R224, R224, UR19, -R155.reuse ;  /* 0x00000013e0e07c23 */ /* 0x100fe2000801089b */
[--C-:B------:R-:W-:Y:S01]  /*baa0*/  FFMA.FTZ R173, R206, UR19, -R155.reuse ;  /* 0x00000013cead7c23 */ /* 0x100fe2000801089b */
[----:B------:R-:W-:Y:S01]  /*bab0*/  FFMA.FTZ R204, R204, UR19, -R155 ;  /* 0x00000013cccc7c23 */ /* 0x000fe2000801089b */
[----:B------:R-:W-:Y:S01]  /*bac0*/  LDSM.16.MT88.4 R136, [R196+0x12800] ;  /* 0x01280000c488783b */ /* 0x000fe20000004200 */
[----:B------:R-:W4:Y:S01]  /*bad0*/  MUFU.EX2 R149, R149 ;  /* 0x0000009500957308 */ /* 0x000f220000000800 */
[----:B---3--:R-:W-:Y:S01]  /*bae0*/  F2FP.F16.F32.PACK_AB R8, R151, R154 ;  /* 0x0000009a9708723e */ /* 0x008fe200000000ff */
[--C-:B------:R-:W-:Y:S01]  /*baf0*/  FFMA.FTZ R170, R170, UR19, -R157.reuse ;  /* 0x00000013aaaa7c23 */ /* 0x100fe2000801089d */
[----:B------:R-:W-:Y:S01]  /*bb00*/  LDSM.16.MT88.4 R32, [R193+0x12800] ;  /* 0x01280000c120783b */ /* 0x000fe20000004200 */
[--C-:B------:R-:W-:Y:S01]  /*bb10*/  FFMA.FTZ R175, R168, UR19, -R157.reuse ;  /* 0x00000013a8af7c23 */ /* 0x100fe2000801089d */
[----:B------:R-:W-:Y:S01]  /*bb20*/  FFMA.FTZ R166, R166, UR19, -R157 ;  /* 0x00000013a6a67c23 */ /* 0x000fe2000801089d */
[--C-:B------:R-:W-:Y:S01]  /*bb30*/  FFMA.FTZ R162, R162, UR19, -R155.reuse ;  /* 0x00000013a2a27c23 */ /* 0x100fe2000801089b */
[----:B------:R-:W-:Y:S01]  /*bb40*/  LDSM.16.MT88.4 R28, [R192+0x12800] ;  /* 0x01280000c01c783b */ /* 0x000fe20000004200 */
[----:B------:R-:W-:Y:S01]  /*bb50*/  MUFU.EX2 R150, R150 ;  /* 0x0000009600967308 */ /* 0x000fe20000000800 */
[--C-:B------:R-:W-:Y:S01]  /*bb60*/  FFMA.FTZ R177, R160, UR19, -R155.reuse ;  /* 0x00000013a0b17c23 */ /* 0x100fe2000801089b */
[----:B------:R-:W-:Y:S01]  /*bb70*/  FFMA.FTZ R158, R158, UR19, -R155 ;  /* 0x000000139e9e7c23 */ /* 0x000fe2000801089b */
[----:B------:R-:W-:Y:S01]  /*bb80*/  LDSM.16.MT88.4 R144, [R192+0x16800] ;  /* 0x01680000c090783b */ /* 0x000fe20000004200 */
[----:B------:R-:W-:Y:S01]  /*bb90*/  FFMA.FTZ R157, R164, UR19, -R157 ;  /* 0x00000013a49d7c23 */ /* 0x000fe2000801089d */
[----:B------:R-:W-:-:S03]  /*bba0*/  FFMA.FTZ R155, R156, UR19, -R155 ;  /* 0x000000139c9b7c23 */ /* 0x000fc6000801089b */
[----:B------:R-:W3:Y:S01]  /*bbb0*/  MUFU.EX2 R148, R148 ;  /* 0x0000009400947308 */ /* 0x000ee20000000800 */
[----:B----4-:R-:W-:-:S07]  /*bbc0*/  F2FP.F16.F32.PACK_AB R10, R149, R152 ;  /* 0x00000098950a723e */ /* 0x010fce00000000ff */
[----:B------:R-:W-:Y:S08]  /*bbd0*/  MUFU.EX2 R133, R133 ;  /* 0x0000008500857308 */ /* 0x000ff00000000800 */
[----:B------:R-:W4:Y:S01]  /*bbe0*/  MUFU.EX2 R2, R2 ;  /* 0x0000000200027308 */ /* 0x000f220000000800 */
[----:B---3--:R-:W-:-:S07]  /*bbf0*/  F2FP.F16.F32.PACK_AB R9, R148, R150 ;  /* 0x000000969409723e */ /* 0x008fce00000000ff */
[----:B------:R-:W3:Y:S08]  /*bc00*/  MUFU.EX2 R153, R153 ;  /* 0x0000009900997308 */ /* 0x000ef00000000800 */
[----:B------:R-:W5:Y:S01]  /*bc10*/  MUFU.EX2 R0, R0 ;  /* 0x0000000000007308 */ /* 0x000f620000000800 */
[----:B----4-:R-:W-:-:S07]  /*bc20*/  F2FP.F16.F32.PACK_AB R11, R2, R133 ;  /* 0x00000085020b723e */ /* 0x010fce00000000ff */
[----:B------:R-:W-:Y:S01]  /*bc30*/  MUFU.EX2 R159, R159 ;  /* 0x0000009f009f7308 */ /* 0x000fe20000000800 */
[-C--:B---3--:R-:W-:Y:S01]  /*bc40*/  FMUL.FTZ R120, R120, R153.reuse ;  /* 0x0000009978787220 */ /* 0x088fe20000410000 */
        /* <DEDUP_REMOVED lines=297> */
.L_x_456:
[----:B------:R-:W-:-:S06]  /*cee0*/  UISETP.GT.AND UP0, UPT, UR17, UR12, UPT ;  /* 0x0000000c1100728c */ /* 0x000fcc000bf04270 */
[----:B------:R-:W-:-:S13]  /*cef0*/  PLOP3.LUT P0, PT, PT, PT, UP0, 0x80, 0x0 ;  /* 0x000000000000781c */ /* 0x000fda0003f0f008 */
[----:B------:R-:W-:Y:S05]  /*cf00*/  @!P0 BRA `(.L_x_463) ;  /* 0x0000003400f48947 */ /* 0x000fea0003800000 */
[----:B------:R-:W1:Y:S01]  /*cf10*/  S2R R5, SR_TID.X ;  /* 0x0000000000057919 */ /* 0x000e620000002100 */
[----:B------:R-:W-:Y:S01]  /*cf20*/  ULDC UR4, c[0x0][0x2d0] ;  /* 0x0000b40000047ab9 */ /* 0x000fe20000000800 */
[----:B------:R-:W-:Y:S01]  /*cf30*/  MOV R2, R3 ;  /* 0x0000000300027202 */ /* 0x000fe20000000f00 */
[----:B------:R-:W-:Y:S01]  /*cf40*/  ULDC UR9, c[0x0][0x2d0] ;  /* 0x0000b40000097ab9 */ /* 0x000fe20000000800 */
[----:B------:R-:W-:Y:S01]  /*cf50*/  MOV R220, R134 ;  /* 0x0000008600dc7202 */ /* 0x000fe20000000f00 */
        /* <DEDUP_REMOVED lines=8> */
[----:B------:R-:W-:Y:S01]  /*cfe0*/  IMAD.MOV.U32 R0, RZ, RZ, R132 ;  /* 0x000000ffff007224 */ /* 0x000fe200078e0084 */
[----:B------:R-:W-:-:S11]  /*cff0*/  ULDC UR4, c[0x0][0x2ec] ;  /* 0x0000bb0000047ab9 */ /* 0x000fd60000000800 */
[----:B------:R-:W1:Y:S08]  /*d000*/  @!P2 LDC.64 R206, c[0x0][0x220] ;  /* 0x00008800ffceab82 */ /* 0x000e700000000a00 */
[----:B------:R-:W2:Y:S01]  /*d010*/  @!P2 LDC.64 R204, c[0x0][0x220] ;  /* 0x00008800ffccab82 */ /* 0x000ea20000000a00 */
[----:B------:R-:W-:Y:S05]  /*d020*/  BRA `(.L_x_464) ;  /* 0x0000000000fc7947 */ /* 0x000fea0003800000 */
.L_x_466:
[----:B------:R1:W-:Y:S01]  /*d030*/  @P2 STS.128 [R209+0xc000], RZ ;  /* 0x00c000ffd1002388 */ /* 0x0003e20000000c00 */
[----:B------:R-:W4:Y:S01]  /*d040*/  @!P2 LDC.64 R14, c[0x0][0x218] ;  /* 0x00008600ff0eab82 */ /* 0x000f220000000a00 */
[----:B------:R-:W-:Y:S04]  /*d050*/  UIADD3 UR17, UR17, -0x2, URZ ;  /* 0xfffffffe11117890 */ /* 0x000fe8000fffe03f */
[----:B------:R-:W-:Y:S02]  /*d060*/  USHF.R.S32.HI UR11, URZ, 0x1f, UR17 ;  /* 0x0000001f3f0b7899 */ /* 0x000fe40008011411 */
[----:B------:R-:W-:Y:S01]  /*d070*/  UIMAD.WIDE.U32 UR18, UR17, UR6, URZ ;  /* 0x00000006111272a5 */ /* 0x000fe2000f8e003f */
[----:B------:R-:W5:Y:S01]  /*d080*/  @!P4 LDC.64 R12, c[0x0][0x218] ;  /* 0x00008600ff0ccb82 */ /* 0x000f620000000a00 */
[----:B------:R-:W-:Y:S04]  /*d090*/  UIMAD UR11, UR11, UR6, URZ ;  /* 0x000000060b0b72a4 */ /* 0x000fe8000f8e023f */
[----:B------:R-:W-:Y:S01]  /*d0a0*/  UIMAD UR11, UR17, UR7, UR11 ;  /* 0x00000007110b72a4 */ /* 0x000fe2000f8e020b */
[----:B------:R-:W-:Y:S02]  /*d0b0*/  IMAD.U32 R20, RZ, RZ, UR18 ;  /* 0x00000012ff147e24 */ /* 0x000fe4000f8e00ff */
[----:B------:R-:W2:Y:S01]  /*d0c0*/  @!P3 LDC.64 R10, c[0x0][0x218] ;  /* 0x00008600ff0abb82 */ /* 0x000ea20000000a00 */
[----:B------:R-:W-:Y:S01]  /*d0d0*/  UIADD3 UR11, UR19, UR11, URZ ;  /* 0x0000000b130b7290 */ /* 0x000fe2000fffe03f */
[----:B------:R-:W-:Y:S01]  /*d0e0*/  IMAD.U32 R21, RZ, RZ, UR19 ;  /* 0x00000013ff157e24 */ /* 0x000fe2000f8e00ff */
[C---:B------:R-:W-:Y:S04]  /*d0f0*/  LEA R16, P0, R20.reuse, R210, 0x6 ;  /* 0x000000d214107211 */ /* 0x040fe800078030ff */
[----:B------:R-:W-:Y:S01]  /*d100*/  IMAD.U32 R21, RZ, RZ, UR11 ;  /* 0x0000000bff157e24 */ /* 0x000fe2000f8e00ff */
[----:B------:R-:W3:Y:S04]  /*d110*/  @!P2 LDC.64 R8, c[0x0][0x218] ;  /* 0x00008600ff08ab82 */ /* 0x000ee80000000a00 */
[----:B------:R-:W-:Y:S04]  /*d120*/  LEA.HI.X R21, R20, R213, R21, 0x6, P0 ;  /* 0x000000d514157211 */ /* 0x000fe800000f3415 */
[----:B------:R-:W1:Y:S08]  /*d130*/  @!P4 LDC.64 R6, c[0x0][0x218] ;  /* 0x00008600ff06cb82 */ /* 0x000e700000000a00 */
[----:B------:R-:W1:Y:S01]  /*d140*/  @!P3 LDC.64 R4, c[0x0][0x218] ;  /* 0x00008600ff04bb82 */ /* 0x000e620000000a00 */
[C---:B----4-:R-:W-:Y:S02]  /*d150*/  @!P2 LEA R14, P1, R16.reuse, R14, 0x1 ;  /* 0x0000000e100ea211 */ /* 0x050fe400078208ff */
[C---:B-----5:R-:W-:Y:S02]  /*d160*/  @!P4 LEA R24, P0, R16.reuse, R12, 0x1 ;  /* 0x0000000c1018c211 */ /* 0x060fe400078008ff */
[C-C-:B------:R-:W-:Y:S02]  /*d170*/  @!P2 LEA.HI.X R15, R16.reuse, R15, R21.reuse, 0x1, P1 ;  /* 0x0000000f100fa211 */ /* 0x140fe400008f0c15 */
[C-C-:B------:R-:W-:Y:S02]  /*d180*/  @!P4 LEA.HI.X R25, R16.reuse, R13, R21.reuse, 0x1, P0 ;  /* 0x0000000d1019c211 */ /* 0x140fe400000f0c15 */
[C---:B--2---:R-:W-:Y:S01]  /*d190*/  @!P3 LEA R20, P0, R16.reuse, R10, 0x1 ;  /* 0x0000000a1014b211 */ /* 0x044fe200078008ff */
[----:B------:R-:W-:Y:S01]  /*d1a0*/  @!PT LDS RZ, [RZ] ;  /* 0x00000000fffff984 */ /* 0x000fe20000000800 */
[----:B------:R-:W-:Y:S01]  /*d1b0*/  @!PT LDS RZ, [RZ] ;  /* 0x00000000fffff984 */ /* 0x000fe20000000800 */
[----:B------:R-:W-:Y:S01]  /*d1c0*/  @!PT LDS RZ, [RZ] ;  /* 0x00000000fffff984 */ /* 0x000fe20000000800 */
[----:B------:R4:W-:Y:S01]  /*d1d0*/  @!P2 LDGSTS.E.BYPASS.LTC128B.128 [R209+0xc000], desc[UR22][R14.64] ;  /* 0x0c0000000ed1afae */ /* 0x0009e2000b901d56 */
[C---:B------:R-:W-:Y:S03]  /*d1e0*/  IADD3 R12, P1, R16.reuse, UR26, RZ ;  /* 0x0000001a100c7c10 */ /* 0x040fe6000ff3e0ff */
[----:B------:R4:W-:Y:S01]  /*d1f0*/  @P4 STS.128 [R209+0xe000], RZ ;  /* 0x00e000ffd1004388 */ /* 0x0009e20000000c00 */
[----:B------:R-:W-:Y:S02]  /*d200*/  IADD3.X R10, R21, UR25, RZ, P1, !PT ;  /* 0x00000019150a7c10 */ /* 0x000fe40008ffe4ff */
[----:B------:R-:W-:Y:S01]  /*d210*/  @!P3 LEA.HI.X R21, R16, R11, R21, 0x1, P0 ;  /* 0x0000000b1015b211 */ /* 0x000fe200000f0c15 */
[----:B------:R-:W-:Y:S01]  /*d220*/  @!PT LDS RZ, [RZ] ;  /* 0x00000000fffff984 */ /* 0x000fe20000000800 */
[----:B------:R-:W-:Y:S01]  /*d230*/  @!PT LDS RZ, [RZ] ;  /* 0x00000000fffff984 */ /* 0x000fe20000000800 */
[----:B------:R-:W-:Y:S01]  /*d240*/  @!PT LDS RZ, [RZ] ;  /* 0x00000000fffff984 */ /* 0x000fe20000000800 */
[----:B------:R4:W-:Y:S01]  /*d250*/  @!P4 LDGSTS.E.BYPASS.LTC128B.128 [R209+0xe000], desc[UR22][R24.64+0x80] ;  /* 0x0e00008018d1cfae */ /* 0x0009e2000b901d56 */
[C---:B---3--:R-:W-:Y:S03]  /*d260*/  @!P2 LEA R8, P1, R12.reuse, R8, 0x1 ;  /* 0x000000080c08a211 */ /* 0x048fe600078208ff */
[----:B------:R4:W-:Y:S01]  /*d270*/  @P3 STS.128 [R209+0x10000], RZ ;  /* 0x010000ffd1003388 */ /* 0x0009e20000000c00 */
[C-C-:B------:R-:W-:Y:S02]  /*d280*/  @!P2 LEA.HI.X R9, R12.reuse, R9, R10.reuse, 0x1, P1 ;  /* 0x000000090c09a211 */ /* 0x140fe400008f0c0a */
[C---:B-1----:R-:W-:Y:S01]  /*d290*/  @!P4 LEA R6, P1, R12.reuse, R6, 0x1 ;  /* 0x000000060c06c211 */ /* 0x042fe200078208ff */
[----:B------:R-:W-:Y:S01]  /*d2a0*/  @!PT LDS RZ, [RZ] ;  /* 0x00000000fffff984 */ /* 0x000fe20000000800 */
[----:B------:R-:W-:Y:S01]  /*d2b0*/  @!PT LDS RZ, [RZ] ;  /* 0x00000000fffff984 */ /* 0x000fe20000000800 */
[----:B------:R-:W-:Y:S01]  /*d2c0*/  @!PT LDS RZ, [RZ] ;  /* 0x00000000fffff984 */ /* 0x000fe20000000800 */
[----:B------:R4:W-:Y:S01]  /*d2d0*/  @!P3 LDGSTS.E.BYPASS.LTC128B.128 [R209+0x10000], desc[UR22][R20.64+0x100] ;  /* 0x1000010014d1bfae */ /* 0x0009e2000b901d56 */
[C---:B------:R-:W-:Y:S02]  /*d2e0*/  @!P3 LEA R4, P0, R12.reuse, R4, 0x1 ;  /* 0x000000040c04b211 */ /* 0x040fe400078008ff */
[C-C-:B------:R-:W-:Y:S01]  /*d2f0*/  @!P4 LEA.HI.X R7, R12.reuse, R7, R10.reuse, 0x1, P1 ;  /* 0x000000070c07c211 */ /* 0x140fe200008f0c0a */
[----:B------:R4:W-:Y:S01]  /*d300*/  @P2 STS.128 [R209+0xd000], RZ ;  /* 0x00d000ffd1002388 */ /* 0x0009e20000000c00 */
[----:B------:R-:W-:Y:S03]  /*d310*/  @!P3 LEA.HI.X R5, R12, R5, R10, 0x1, P0 ;  /* 0x000000050c05b211 */ /* 0x000fe600000f0c0a */
        /* <DEDUP_REMOVED lines=16> */
.L_x_464:
        /* <DEDUP_REMOVED lines=16> */
[----:B------:R-:W-:Y:S06]  /*d520*/  @P2 STS.128 [R209+0x12000], RZ ;  /* 0x012000ffd1002388 */ /* 0x000fec0000000c00 */
[----:B------:R-:W-:Y:S01]  /*d530*/  @!PT LDS RZ, [RZ] ;  /* 0x00000000fffff984 */ /* 0x000fe20000000800 */
[----:B------:R-:W-:Y:S01]  /*d540*/  @!PT LDS RZ, [RZ] ;  /* 0x00000000fffff984 */ /* 0x000fe20000000800 */
[----:B------:R-:W-:Y:S01]  /*d550*/  @!PT LDS RZ, [RZ] ;  /* 0x00000000fffff984 */ /* 0x000fe20000000800 */
[----:B------:R-:W-:Y:S01]  /*d560*/  @!P2 LDGSTS.E.BYPASS.LTC128B.128 [R209+0x12000], desc[UR22][R234.64] ;  /* 0x12000000ead1afae */ /* 0x000fe2000b901d56 */
[----:B------:R-:W3:Y:S05]  /*d570*/  @!P3 LDC.64 R228, c[0x0][0x220] ;  /* 0x00008800ffe4bb82 */ /* 0x000eea0000000a00 */
[----:B------:R-:W-:Y:S03]  /*d580*/  @P4 STS.128 [R209+0x14000], RZ ;  /* 0x014000ffd1004388 */ /* 0x000fe60000000c00 */
        /* <DEDUP_REMOVED lines=9> */
[----:B------:R-:W-:Y:S05]  /*d620*/  @!P3 LEA.HI.X R229, R232, R229, R222, 0x1, P0 ;  /* 0x000000e5e8e5b211 */ /* 0x000fea00000f0cde */
[----:B------:R-:W-:Y:S01]  /*d630*/  @P3 STS.128 [R209+0x16000], RZ ;  /* 0x016000ffd1003388 */ /* 0x000fe20000000c00 */
[----:B------:R-:W-:Y:S02]  /*d640*/  IADD3.X R222, R222, UR16, RZ, P5, !PT ;  /* 0x00000010dede7c10 */ /* 0x000fe4000affe4ff */
[C---:B--2---:R-:W-:Y:S03]  /*d650*/  @!P2 LEA R232, P5, R3.reuse, R204, 0x1 ;  /* 0x000000cc03e8a211 */ /* 0x044fe600078a08ff */
        /* <DEDUP_REMOVED lines=13> */
[----:B------:R-:W-:Y:S05]  /*d730*/  @!P3 LEA.HI.X R225, R3, R225, R222, 0x1, P0 ;  /* 0x000000e103e1b211 */ /* 0x000fea00000f0cde */
[----:B------:R-:W-:Y:S01]  /*d740*/  @P4 STS.128 [R209+0x15000], RZ ;  /* 0x015000ffd1004388 */ /* 0x000fe20000000c00 */
[----:B------:R-:W-:Y:S05]  /*d750*/  IMAD.U32 R3, RZ, RZ, UR10 ;  /* 0x0000000aff037e24 */ /* 0x000fea000f8e00ff */
[----:B------:R-:W-:Y:S01]  /*d760*/  @!PT LDS RZ, [RZ] ;  /* 0x00000000fffff984 */ /* 0x000fe20000000800 */
[----:B------:R-:W-:Y:S01]  /*d770*/  @!PT LDS RZ, [RZ] ;  /* 0x00000000fffff984 */ /* 0x000fe20000000800 */
[----:B------:R-:W-:Y:S01]  /*d780*/  @!PT LDS RZ, [RZ] ;  /* 0x00000000fffff984 */ /* 0x000fe20000000800 */
[----:B------:R-:W-:Y:S01]  /*d790*/  @!P4 LDGSTS.E.BYPASS.LTC128B.128 [R209+0x15000], desc[UR22][R226.64+0x80] ;  /* 0x15000080e2d1cfae */ /* 0x000fe2000b901d56 */
[----:B------:R-:W-:Y:S05]  /*d7a0*/  IMAD R3, R3, 0x40, R218 ;  /* 0x0000004003037824 */ /* 0x000fea00078e02da */
[----:B------:R-:W-:Y:S01]  /*d7b0*/  @P3 STS.128 [R209+0x17000], RZ ;  /* 0x017000ffd1003388 */ /* 0x000fe20000000c00 */
[C---:B------:R-:W-:Y:S01]  /*d7c0*/  VIADD R222, R3.reuse, 0x1 ;  /* 0x0000000103de7836 */ /* 0x040fe20000000000 */
[C---:B------:R-:W-:Y:S04]  /*d7d0*/  ISETP.GE.AND P1, PT, R3.reuse, R215, PT ;  /* 0x000000d70300720c */ /* 0x040fe80003f26270 */
[----:B------:R-:W-:Y:S01]  /*d7e0*/  @!PT LDS RZ, [RZ] ;  /* 0x00000000fffff984 */ /* 0x000fe20000000800 */
[----:B------:R-:W-:Y:S01]  /*d7f0*/  @!PT LDS RZ, [RZ] ;  /* 0x00000000fffff984 */ /* 0x000fe20000000800 */
[----:B------:R-:W-:Y:S01]  /*d800*/  @!PT LDS RZ, [RZ] ;  /* 0x00000000fffff984 */ /* 0x000fe20000000800 */
[----:B------:R1:W-:Y:S01]  /*d810*/  @!P3 LDGSTS.E.BYPASS.LTC128B.128 [R209+0x17000], desc[UR22][R224.64+0x100] ;  /* 0x17000100e0d1bfae */ /* 0x0003e2000b901d56 */
[CC--:B------:R-:W-:Y:S02]  /*d820*/  ISETP.GE.AND P0, PT, R3.reuse, R217.reuse, PT ;  /* 0x000000d90300720c */ /* 0x0c0fe40003f06270 */
[C---:B------:R-:W-:Y:S03]  /*d830*/  ISETP.GE.AND P5, PT, R222.reuse, R217, PT ;  /* 0x000000d9de00720c */ /* 0x040fe60003fa6270 */
[----:B------:R-:W-:Y:S01]  /*d840*/  LDSM.16.M88.4 R132, [R202] ;  /* 0x00000000ca84783b */ /* 0x000fe20000000200 */
[C---:B------:R-:W-:Y:S02]  /*d850*/  ISETP.GE.AND P6, PT, R222.reuse, R215, PT ;  /* 0x000000d7de00720c */ /* 0x040fe40003fc6270 */
[C---:B------:R-:W-:Y:S02]  /*d860*/  ISETP.GE.OR P5, PT, R222.reuse, R216, !P5 ;  /* 0x000000d8de00720c */ /* 0x040fe40006fa6670 */
[-C--:B------:R-:W-:Y:S01]  /*d870*/  ISETP.GE.OR P6, PT, R222, R214.reuse, !P6 ;  /* 0x000000d6de00720c */ /* 0x080fe200077c6670 */
[----:B------:R-:W2:Y:S01]  /*d880*/  LDSM.16.M88.4 R136, [R201+0xc000] ;  /* 0x00c00000c988783b */ /* 0x000ea20000000200 */
[C---:B------:R-:W-:Y:S01]  /*d890*/  VIADD R222, R3.reuse, 0x9 ;  /* 0x0000000903de7836 */ /* 0x040fe20000000000 */
[C---:B------:R-:W-:Y:S02]  /*d8a0*/  ISETP.GE.OR P1, PT, R3.reuse, R214, !P1 ;  /* 0x000000d60300720c */ /* 0x040fe40004f26670 */
[CC--:B------:R-:W-:Y:S02]  /*d8b0*/  ISETP.GE.OR P0, PT, R3.reuse, R216.reuse, !P0 ;  /* 0x000000d80300720c */ /* 0x0c0fe40004706670 */
[----:B------:R-:W3:Y:S06]  /*d8c0*/  LDSM.16.M88.4 R140, [R201+0xc800] ;  /* 0x00c80000c98c783b */ /* 0x000eec0000000200 */
[----:B------:R-:W4:Y:S01]  /*d8d0*/  LDSM.16.M88.4 R144, [R201+0xd000] ;  /* 0x00d00000c990783b */ /* 0x000f220000000200 */
[----:B-1----:R-:W-:Y:S05]  /*d8e0*/  VIADD R224, R3, 0x8 ;  /* 0x0000000803e07836 */ /* 0x002fea0000000000 */
[----:B------:R-:W1:Y:S06]  /*d8f0*/  LDSM.16.M88.4 R148, [R201+0xd800] ;  /* 0x00d80000c994783b */ /* 0x000e6c0000000200 */
        /* <DEDUP_REMOVED lines=14> */
[----:B------:R-:W-:Y:S01]  /*d9e0*/  LDSM.16.M88.4 R136, [R195+0xd000] ;  /* 0x00d00000c388783b */ /* 0x000fe20000000200 */
[C---:B-1----:R-:W-:Y:S05]  /*d9f0*/  HMMA.16816.F32 R28, R132.reuse, R148, RZ ;  /* 0x00000094841c723c */ /* 0x042fea00000018ff */
[----:B------:R-:W-:Y:S01]  /*da00*/  LDSM.16.M88.4 R140, [R195+0xd800] ;  /* 0x00d80000c38c783b */ /* 0x000fe20000000200 */
[----:B------:R-:W-:Y:S05]  /*da10*/  HMMA.16816.F32 R32, R132, R150, RZ ;  /* 0x000000968420723c */ /* 0x000fea00000018ff */
[----:B------:R-:W1:Y:S01]  /*da20*/  LDSM.16.M88.4 R132, [R195+0xc800] ;  /* 0x00c80000c384783b */ /* 0x000e620000000200 */
[C---:B-----5:R-:W-:Y:S05]  /*da30*/  HMMA.16816.F32 R4, R152.reuse, R156, R4 ;  /* 0x0000009c9804723c */ /* 0x060fea0000001804 */
[----:B------:R-:W-:Y:S01]  /*da40*/  LDSM.16.M88.4 R144, [R197] ;  /* 0x00000000c590783b */ /* 0x000fe20000000200 */
[C---:B------:R-:W-:Y:S05]  /*da50*/  HMMA.16816.F32 R8, R152.reuse, R158, R8 ;  /* 0x0000009e9808723c */ /* 0x040fea0000001808 */
[----:B------:R-:W5:Y:S01]  /*da60*/  LDSM.16.M88.4 R148, [R188] ;  /* 0x00000000bc94783b */ /* 0x000f620000000200 */
[C---:B--2---:R-:W-:Y:S05]  /*da70*/  HMMA.16816.F32 R12, R152.reuse, R160, R12 ;  /* 0x000000a0980c723c */ /* 0x044fea000000180c */
[----:B------:R-:W-:Y:S01]  /*da80*/  LDSM.16.M88.4 R156, [R188+0x1000] ;  /* 0x00100000bc9c783b */ /* 0x000fe20000000200 */
[C---:B------:R-:W-:Y:S05]  /*da90*/  HMMA.16816.F32 R16, R152.reuse, R162, R16 ;  /* 0x000000a29810723c */ /* 0x040fea0000001810 */
[----:B------:R-:W-:Y:S01]  /*daa0*/  LDSM.16.M88.4 R160, [R188+0x1800] ;  /* 0x00180000bca0783b */ /* 0x000fe20000000200 */
[C---:B------:R-:W-:Y:S06]  /*dab0*/  HMMA.16816.F32 R20, R152.reuse, R164, R20 ;  /* 0x000000a49814723c */ /* 0x040fec0000001814 */
[C---:B------:R-:W-:Y:S01]  /*dac0*/  HMMA.16816.F32 R24, R152.reuse, R166, R24 ;  /* 0x000000a69818723c */ /* 0x040fe20000001818 */
[----:B------:R-:W-:Y:S05]  /*dad0*/  LDSM.16.M88.4 R164, [R202+0x4000] ;  /* 0x00400000caa4783b */ /* 0x000fea0000000200 */
[C---:B---3--:R-:W-:Y:S06]  /*dae0*/  HMMA.16816.F32 R28, R152.reuse, R168, R28 ;  /* 0x000000a8981c723c */ /* 0x048fec000000181c */
[----:B------:R-:W-:Y:S01]  /*daf0*/  HMMA.16816.F32 R32, R152, R170, R32 ;  /* 0x000000aa9820723c */ /* 0x000fe20000001820 */
[----:B------:R-:W2:Y:S05]  /*db00*/  LDSM.16.M88.4 R152, [R188+0x800] ;  /* 0x00080000bc98783b */ /* 0x000eaa0000000200 */
[C---:B----4-:R-:W-:Y:S01]  /*db10*/  HMMA.16816.F32 R4, R172.reuse, R176, R4 ;  /* 0x000000b0ac04723c */ /* 0x050fe20000001804 */
        /* <DEDUP_REMOVED lines=101> */
[C---:B-1----:R-:W-:Y:S06]  /*e170*/  HMMA.16816.F32 R12, R164.reuse, R132, R12 ;  /* 0x00000084a40c723c */ /* 0x042fec000000180c */
        /* <DEDUP_REMOVED lines=45> */
[----:B------:R-:W-:Y:S01]  /*e450*/  FMUL.FTZ R240, R25, UR8 ;  /* 0x0000000819f07c20 */ /* 0x000fe20008410000 */
[C---:B------:R-:W-:Y:S01]  /*e460*/  ISETP.GE.AND P6, PT, R222.reuse, R215, PT ;  /* 0x000000d7de00720c */ /* 0x040fe20003fc6270 */
[C---:B-1----:R-:W-:Y:S03]  /*e470*/  HMMA.16816.F32 R28, R172.reuse, R132, R28 ;  /* 0x00000084ac1c723c */ /* 0x042fe6000000181c */
[----:B------:R-:W-:Y:S03]  /*e480*/  ISETP.GE.OR P6, PT, R222, R214, !P6 ;  /* 0x000000d6de00720c */ /* 0x000fe600077c6670 */
[----:B------:R-:W1:Y:S01]  /*e490*/  MUFU.TANH R249, R249 ;  /* 0x000000f900f97308 */ /* 0x000e620000002400 */
[----:B----4-:R-:W-:Y:S01]  /*e4a0*/  FSEL R247, R247, -INF , !P0 ;  /* 0xff800000f7f77808 */ /* 0x010fe20004000000 */
[----:B------:R-:W-:Y:S01]  /*e4b0*/  VIADD R222, R3, 0x10 ;  /* 0x0000001003de7836 */ /* 0x000fe20000000000 */
[----:B------:R-:W-:Y:S02]  /*e4c0*/  ISETP.GE.AND P0, PT, R224, R217, PT ;  /* 0x000000d9e000720c */ /* 0x000fe40003f06270 */
[----:B------:R-:W-:Y:S01]  /*e4d0*/  FMUL.FTZ R236, R26, UR8 ;  /* 0x000000081aec7c20 */ /* 0x000fe20008410000 */
[----:B------:R-:W-:Y:S04]  /*e4e0*/  HMMA.16816.F32 R32, R172, R134, R32 ;  /* 0x00000086ac20723c */ /* 0x000fe80000001820 */
[----:B------:R-:W3:Y:S01]  /*e4f0*/  MUFU.TANH R243, R243 ;  /* 0x000000f300f37308 */ /* 0x000ee20000002400 */
[----:B--2---:R-:W-:Y:S01]  /*e500*/  FSEL R245, R245, -INF , !P5 ;  /* 0xff800000f5f57808 */ /* 0x004fe20006800000 */
[----:B------:R-:W-:Y:S01]  /*e510*/  FMUL.FTZ R232, R27, UR8 ;  /* 0x000000081be87c20 */ /* 0x000fe20008410000 */
[C---:B------:R-:W-:Y:S01]  /*e520*/  ISETP.GE.AND P5, PT, R224.reuse, R215, PT ;  /* 0x000000d7e000720c */ /* 0x040fe20003fa6270 */
[C---:B------:R-:W-:Y:S01]  /*e530*/  VIADD R19, R3.reuse, 0x39 ;  /* 0x0000003903137836 */ /* 0x040fe20000000000 */
[C---:B------:R-:W-:Y:S02]  /*e540*/  ISETP.GE.OR P0, PT, R224.reuse, R216, !P0 ;  /* 0x000000d8e000720c */ /* 0x040fe40004706670 */
[----:B------:R-:W-:Y:S03]  /*e550*/  ISETP.GE.OR P5, PT, R224, R214, !P5 ;  /* 0x000000d6e000720c */ /* 0x000fe60006fa6670 */
[----:B------:R-:W2:Y:S01]  /*e560*/  MUFU.TANH R241, R241 ;  /* 0x000000f100f17308 */ /* 0x000ea20000002400 */
[----:B------:R-:W-:Y:S01]  /*e570*/  VIADD R224, R3, 0x11 ;  /* 0x0000001103e07836 */ /* 0x000fe20000000000 */
[----:B-1----:R-:W-:Y:S02]  /*e580*/  FSEL R249, R249, -INF , !P0 ;  /* 0xff800000f9f97808 */ /* 0x002fe40004000000 */
[----:B------:R-:W-:Y:S01]  /*e590*/  ISETP.GE.AND P0, PT, R222, R217, PT ;  /* 0x000000d9de00720c */ /* 0x000fe20003f06270 */
[----:B------:R-:W-:Y:S01]  /*e5a0*/  FMUL.FTZ R230, R28, UR8 ;  /* 0x000000081ce67c20 */ /* 0x000fe20008410000 */
[----:B------:R-:W-:Y:S01]  /*e5b0*/  FMUL.FTZ R228, R29, UR8 ;  /* 0x000000081de47c20 */ /* 0x000fe20008410000 */
[----:B------:R-:W-:Y:S03]  /*e5c0*/  FMUL.FTZ R17, R31, UR8 ;  /* 0x000000081f117c20 */ /* 0x000fe60008410000 */
[----:B------:R-:W1:Y:S01]  /*e5d0*/  MUFU.TANH R235, R235 ;  /* 0x000000eb00eb7308 */ /* 0x000e620000002400 */
[----:B---3--:R-:W-:Y:S01]  /*e5e0*/  FSEL R243, R243, -INF , !P1 ;  /* 0xff800000f3f37808 */ /* 0x008fe20004800000 */
[----:B------:R-:W-:Y:S01]  /*e5f0*/  FMUL.FTZ R30, R30, UR8 ;  /* 0x000000081e1e7c20 */ /* 0x000fe20008410000 */
[C---:B------:R-:W-:Y:S02]  /*e600*/  ISETP.GE.AND P1, PT, R222.reuse, R215, PT ;  /* 0x000000d7de00720c */ /* 0x040fe40003f26270 */
[----:B------:R-:W-:Y:S01]  /*e610*/  ISETP.GE.OR P0, PT, R222, R216, !P0 ;  /* 0x000000d8de00720c */ /* 0x000fe20004706670 */
[----:B------:R-:W-:Y:S01]  /*e620*/  FMUL.FTZ R9, R32, UR8 ;  /* 0x0000000820097c20 */ /* 0x000fe20008410000 */
[----:B------:R-:W-:Y:S03]  /*e630*/  ISETP.GE.OR P1, PT, R222, R214, !P1 ;  /* 0x000000d6de00720c */ /* 0x000fe60004f26670 */
[----:B------:R-:W3:Y:S01]  /*e640*/  MUFU.TANH R233, R233 ;  /* 0x000000e900e97308 */ /* 0x000ee20000002400 */
[----:B--2---:R-:W-:Y:S01]  /*e650*/  FSEL R241, R241, -INF , !P5 ;  /* 0xff800000f1f17808 */ /* 0x004fe20006800000 */
[----:B------:R-:W-:Y:S01]  /*e660*/  VIADD R222, R3, 0x18 ;  /* 0x0000001803de7836 */ /* 0x000fe20000000000 */
[----:B------:R-:W-:Y:S01]  /*e670*/  ISETP.GE.AND P5, PT, R224, R217, PT ;  /* 0x000000d9e000720c */ /* 0x000fe20003fa6270 */
[----:B------:R-:W-:Y:S01]  /*e680*/  FMUL.FTZ R33, R33, UR8 ;  /* 0x0000000821217c20 */ /* 0x000fe20008410000 */
[----:B------:R-:W-:Y:S01]  /*e690*/  FMUL.FTZ R18, R34, UR8 ;  /* 0x0000000822127c20 */ /* 0x000fe20008410000 */
[----:B------:R-:W-:Y:S01]  /*e6a0*/  FMUL.FTZ R35, R35, UR8 ;  /* 0x0000000823237c20 */ /* 0x000fe20008410000 */
[C---:B------:R-:W-:Y:S03]  /*e6b0*/  ISETP.GE.OR P5, PT, R224.reuse, R216, !P5 ;  /* 0x000000d8e000720c */ /* 0x040fe60006fa6670 */
        /* <DEDUP_REMOVED lines=8> */
[C---:B------:R-:W-:Y:S03]  /*e740*/  ISETP.GE.OR P0, PT, R222.reuse, R216, !P0 ;  /* 0x000000d8de00720c */ /* 0x040fe60004706670 */
[----:B------:R-:W3:Y:S01]  /*e750*/  MUFU.TANH R252, R252 ;  /* 0x000000fc00fc7308 */ /* 0x000ee20000002400 */
[----:B--2---:R-:W-:Y:S02]  /*e760*/  FSEL R231, R231, -INF , !P5 ;  /* 0xff800000e7e77808 */ /* 0x004fe40006800000 */
[C---:B------:R-:W-:Y:S04]  /*e770*/  ISETP.GE.AND P5, PT, R222.reuse, R215, PT ;  /* 0x000000d7de00720c */ /* 0x040fe80003fa6270 */
[----:B------:R-:W-:Y:S03]  /*e780*/  ISETP.GE.OR P5, PT, R222, R214, !P5 ;  /* 0x000000d6de00720c */ /* 0x000fe60006fa6670 */
[----:B------:R-:W2:Y:S01]  /*e790*/  MUFU.TANH R229, R229 ;  /* 0x000000e500e57308 */ /* 0x000ea20000002400 */
[----:B-1----:R-:W-:Y:S01]  /*e7a0*/  FSEL R225, R225, -INF , !P1 ;  /* 0xff800000e1e17808 */ /* 0x002fe20004800000 */
[----:B------:R-:W-:Y:S01]  /*e7b0*/  VIADD R222, R3, 0x20 ;  /* 0x0000002003de7836 */ /* 0x000fe20000000000 */
        /* <DEDUP_REMOVED lines=16> */
[----:B---3--:R-:W-:Y:S01]  /*e8c0*/  FSEL R250, R250, -INF , !P5 ;  /* 0xff800000fafa7808 */ /* 0x008fe20006800000 */
[C---:B------:R-:W-:Y:S01]  /*e8d0*/  VIADD R222, R3.reuse, 0x28 ;  /* 0x0000002803de7836 */ /* 0x040fe20000000000 */
[CC--:B------:R-:W-:Y:S04]  /*e8e0*/  ISETP.GE.AND P5, PT, R224.reuse, R217.reuse, PT ;  /* 0x000000d9e000720c */ /* 0x0c0fe80003fa6270 */
[-C--:B------:R-:W-:Y:S03]  /*e8f0*/  ISETP.GE.OR P5, PT, R224, R216.reuse, !P5 ;  /* 0x000000d8e000720c */ /* 0x080fe60006fa6670 */
[----:B------:R-:W3:Y:S01]  /*e900*/  MUFU.TANH R248, R248 ;  /* 0x000000f800f87308 */ /* 0x000ee20000002400 */
[----:B--2---:R-:W-:Y:S02]  /*e910*/  FSEL R246, R246, -INF , !P0 ;  /* 0xff800000f6f67808 */ /* 0x004fe40004000000 */
[C---:B------:R-:W-:Y:S04]  /*e920*/  ISETP.GE.AND P0, PT, R222.reuse, R217, PT ;  /* 0x000000d9de00720c */ /* 0x040fe80003f06270 */
[----:B------:R-:W-:Y:S03]  /*e930*/  ISETP.GE.OR P0, PT, R222, R216, !P0 ;  /* 0x000000d8de00720c */ /* 0x000fe60004706670 */
[----:B------:R-:W2:Y:S01]  /*e940*/  MUFU.TANH R238, R238 ;  /* 0x000000ee00ee7308 */ /* 0x000ea20000002400 */
[----:B-1----:R-:W-:Y:S02]  /*e950*/  FSEL R244, R244, -INF , !P5 ;  /* 0xff800000f4f47808 */ /* 0x002fe40006800000 */
[CC--:B------:R-:W-:Y:S04]  /*e960*/  ISETP.GE.AND P5, PT, R222.reuse, R215.reuse, PT ;  /* 0x000000d7de00720c */ /* 0x0c0fe80003fa6270 */
[-C--:B------:R-:W-:Y:S03]  /*e970*/  ISETP.GE.OR P5, PT, R222, R214.reuse, !P5 ;  /* 0x000000d6de00720c */ /* 0x080fe60006fa6670 */
[----:B------:R-:W1:Y:S01]  /*e980*/  MUFU.TANH R242, R242 ;  /* 0x000000f200f27308 */ /* 0x000e620000002400 */
[----:B---3--:R-:W-:Y:S01]  /*e990*/  FSEL R248, R248, -INF , !P6 ;  /* 0xff800000f8f87808 */ /* 0x008fe20007000000 */
[C---:B------:R-:W-:Y:S01]  /*e9a0*/  VIADD R222, R3.reuse, 0x29 ;  /* 0x0000002903de7836 */ /* 0x040fe20000000000 */
[C---:B------:R-:W-:Y:S04]  /*e9b0*/  ISETP.GE.AND P6, PT, R224.reuse, R215, PT ;  /* 0x000000d7e000720c */ /* 0x040fe80003fc6270 */
[----:B------:R-:W-:Y:S03]  /*e9c0*/  ISETP.GE.OR P6, PT, R224, R214, !P6 ;  /* 0x000000d6e000720c */ /* 0x000fe600077c6670 */
[----:B------:R-:W3:Y:S01]  /*e9d0*/  MUFU.TANH R240, R240 ;  /* 0x000000f000f07308 */ /* 0x000ee20000002400 */
[----:B--2---:R-:W-:Y:S01]  /*e9e0*/  FSEL R238, R238, -INF , !P1 ;  /* 0xff800000eeee7808 */ /* 0x004fe20004800000 */
[----:B------:R-:W-:Y:S01]  /*e9f0*/  VIADD R224, R3, 0x30 ;  /* 0x0000003003e07836 */ /* 0x000fe20000000000 */
[CC--:B------:R-:W-:Y:S04]  /*ea00*/  ISETP.GE.AND P1, PT, R222.reuse, R217.reuse, PT ;  /* 0x000000d9de00720c */ /* 0x0c0fe80003f26270 */
[-C--:B------:R-:W-:Y:S03]  /*ea10*/  ISETP.GE.OR P1, PT, R222, R216.reuse, !P1 ;  /* 0x000000d8de00720c */ /* 0x080fe60004f26670 */
[----:B------:R-:W2:Y:S01]  /*ea20*/  MUFU.TANH R234, R234 ;  /* 0x000000ea00ea7308 */ /* 0x000ea20000002400 */
[----:B-1----:R-:W-:Y:S02]  /*ea30*/  FSEL R242, R242, -INF , !P0 ;  /* 0xff800000f2f27808 */ /* 0x002fe40004000000 */
[C---:B------:R-:W-:Y:S04]  /*ea40*/  ISETP.GE.AND P0, PT, R224.reuse, R217, PT ;  /* 0x000000d9e000720c */ /* 0x040fe80003f06270 */
[----:B------:R-:W-:Y:S03]  /*ea50*/  ISETP.GE.OR P0, PT, R224, R216, !P0 ;  /* 0x000000d8e000720c */ /* 0x000fe60004706670 */
[----:B------:R-:W1:Y:S01]  /*ea60*/  MUFU.TANH R236, R236 ;  /* 0x000000ec00ec7308 */ /* 0x000e620000002400 */
[----:B---3--:R-:W-:Y:S02]  /*ea70*/  FSEL R240, R240, -INF , !P1 ;  /* 0xff800000f0f07808 */ /* 0x008fe40004800000 */
[CC--:B------:R-:W-:Y:S04]  /*ea80*/  ISETP.GE.AND P1, PT, R224.reuse, R215.reuse, PT ;  /* 0x000000d7e000720c */ /* 0x0c0fe80003f26270 */
[----:B------:R-:W-:Y:S03]  /*ea90*/  ISETP.GE.OR P1, PT, R224, R214, !P1 ;  /* 0x000000d6e000720c */ /* 0x000fe60004f26670 */
[----:B------:R-:W3:Y:S01]  /*eaa0*/  MUFU.TANH R230, R230 ;  /* 0x000000e600e67308 */ /* 0x000ee20000002400 */
[----:B------:R-:W-:Y:S02]  /*eab0*/  FMNMX.FTZ R224, R247, R0, !PT ;  /* 0x00000000f7e07209 */ /* 0x000fe40007810000 */
[----:B--2---:R-:W-:Y:S02]  /*eac0*/  FSEL R234, R234, -INF , !P6 ;  /* 0xff800000eaea7808 */ /* 0x004fe40007000000 */
[C---:B------:R-:W-:Y:S02]  /*ead0*/  ISETP.GE.AND P6, PT, R222.reuse, R215, PT ;  /* 0x000000d7de00720c */ /* 0x040fe40003fc6270 */
[----:B------:R-:W-:Y:S03]  /*eae0*/  FMNMX.FTZ R224, R245, R224, !PT ;  /* 0x000000e0f5e07209 */ /* 0x000fe60007810000 */
[----:B------:R-:W2:Y:S01]  /*eaf0*/  MUFU.TANH R228, R228 ;  /* 0x000000e400e47308 */ /* 0x000ea20000002400 */
[----:B------:R-:W-:Y:S01]  /*eb00*/  ISETP.GE.OR P6, PT, R222, R214, !P6 ;  /* 0x000000d6de00720c */ /* 0x000fe200077c6670 */
[----:B------:R-:W-:Y:S01]  /*eb10*/  VIADD R222, R3, 0x31 ;  /* 0x0000003103de7836 */ /* 0x000fe20000000000 */
[----:B------:R-:W-:Y:S01]  /*eb20*/  FMNMX.FTZ R226, R249, R224, !PT ;  /* 0x000000e0f9e27209 */ /* 0x000fe20007810000 */
[----:B------:R-:W-:Y:S01]  /*eb30*/  VIADD R224, R3, 0x38 ;  /* 0x0000003803e07836 */ /* 0x000fe20000000000 */
[----:B-1----:R-:W-:Y:S02]  /*eb40*/  FSEL R236, R236, -INF , !P5 ;  /* 0xff800000ecec7808 */ /* 0x002fe40006800000 */
[----:B------:R-:W-:Y:S03]  /*eb50*/  FMNMX.FTZ R251, R243, R226, !PT ;  /* 0x000000e2f3fb7209 */ /* 0x000fe60007810000 */
[----:B------:R-:W1:Y:S01]  /*eb60*/  MUFU.TANH R232, R232 ;  /* 0x000000e800e87308 */ /* 0x000e620000002400 */
[----:B------:R-:W-:Y:S02]  /*eb70*/  FMNMX.FTZ R226, R239, R2, !PT ;  /* 0x00000002efe27209 */ /* 0x000fe40007810000 */
[C---:B------:R-:W-:Y:S02]  /*eb80*/  ISETP.GE.AND P5, PT, R222.reuse, R217, PT ;  /* 0x000000d9de00720c */ /* 0x040fe40003fa6270 */
[----:B------:R-:W-:Y:S02]  /*eb90*/  FMNMX.FTZ R251, R233, R251, !PT ;  /* 0x000000fbe9fb7209 */ /* 0x000fe40007810000 */
[----:B------:R-:W-:Y:S03]  /*eba0*/  FMNMX.FTZ R10, R237, R226, !PT ;  /* 0x000000e2ed0a7209 */ /* 0x000fe60007810000 */
[----:B------:R-:W-:Y:S01]  /*ebb0*/  MUFU.TANH R17, R17 ;  /* 0x0000001100117308 */ /* 0x000fe20000002400 */
[-C--:B------:R-:W-:Y:S02]  /*ebc0*/  ISETP.GE.OR P5, PT, R222, R216.reuse, !P5 ;  /* 0x000000d8de00720c */ /* 0x080fe40006fa6670 */
[----:B------:R-:W-:Y:S02]  /*ebd0*/  FMNMX.FTZ R251, R231, R251, !PT ;  /* 0x000000fbe7fb7209 */ /* 0x000fe40007810000 */
[----:B---3--:R-:W-:Y:S02]  /*ebe0*/  FSEL R230, R230, -INF , !P0 ;  /* 0xff800000e6e67808 */ /* 0x008fe40004000000 */
[----:B--2---:R-:W-:Y:S03]  /*ebf0*/  FSEL R228, R228, -INF , !P5 ;  /* 0xff800000e4e47808 */ /* 0x004fe60006800000 */
[----:B------:R2:W3:Y:S01]  /*ec00*/  MUFU.TANH R226, R9 ;  /* 0x0000000900e27308 */ /* 0x0004e20000002400 */
[C---:B------:R-:W-:Y:S02]  /*ec10*/  ISETP.GE.AND P0, PT, R224.reuse, R217, PT ;  /* 0x000000d9e000720c */ /* 0x040fe40003f06270 */
[C---:B------:R-:W-:Y:S02]  /*ec20*/  ISETP.GE.AND P5, PT, R224.reuse, R215, PT ;  /* 0x000000d7e000720c */ /* 0x040fe40003fa6270 */
[----:B------:R-:W-:Y:S02]  /*ec30*/  FMNMX.FTZ R251, R229, R251, !PT ;  /* 0x000000fbe5fb7209 */ /* 0x000fe40007810000 */
[C---:B------:R-:W-:Y:S03]  /*ec40*/  ISETP.GE.OR P0, PT, R224.reuse, R216, !P0 ;  /* 0x000000d8e000720c */ /* 0x040fe60004706670 */
[----:B------:R-:W-:Y:S01]  /*ec50*/  MUFU.TANH R18, R18 ;  /* 0x0000001200127308 */ /* 0x000fe20000002400 */
[----:B------:R-:W-:Y:S02]  /*ec60*/  FMNMX.FTZ R10, R241, R10, !PT ;  /* 0x0000000af10a7209 */ /* 0x000fe40007810000 */
[----:B------:R-:W-:Y:S02]  /*ec70*/  ISETP.GE.OR P5, PT, R224, R214, !P5 ;  /* 0x000000d6e000720c */ /* 0x000fe40006fa6670 */
[----:B------:R-:W-:Y:S02]  /*ec80*/  FMNMX.FTZ R224, R227, R251, !PT ;  /* 0x000000fbe3e07209 */ /* 0x000fe40007810000 */
[----:B------:R-:W-:Y:S02]  /*ec90*/  FMNMX.FTZ R251, R235, R10, !PT ;  /* 0x0000000aebfb7209 */ /* 0x000fe40007810000 */
[----:B------:R-:W-:Y:S02]  /*eca0*/  FMNMX.FTZ R11, R246, R224, !PT ;  /* 0x000000e0f60b7209 */ /* 0x000fe40007810000 */
[----:B------:R-:W-:Y:S01]  /*ecb0*/  FMNMX.FTZ R251, R225, R251, !PT ;  /* 0x000000fbe1fb7209 */ /* 0x000fe20007810000 */
[----:B------:R-:W4:Y:S01]  /*ecc0*/  MUFU.TANH R224, R33 ;  /* 0x0000002100e07308 */ /* 0x000f220000002400 */
[----:B--2---:R-:W-:Y:S02]  /*ecd0*/  FMNMX.FTZ R9, R244, R11, !PT ;  /* 0x0000000bf4097209 */ /* 0x004fe40007810000 */
[----:B------:R-:W-:Y:S02]  /*ece0*/  FMNMX.FTZ R251, R252, R251, !PT ;  /* 0x000000fbfcfb7209 */ /* 0x000fe40007810000 */
[----:B------:R-:W-:Y:S02]  /*ecf0*/  FMNMX.FTZ R3, R242, R9, !PT ;  /* 0x00000009f2037209 */ /* 0x000fe40007810000 */
[----:B-1----:R-:W-:Y:S02]  /*ed00*/  FSEL R232, R232, -INF , !P6 ;  /* 0xff800000e8e87808 */ /* 0x002fe40007000000 */
[----:B------:R-:W-:Y:S02]  /*ed10*/  FMNMX.FTZ R251, R250, R251, !PT ;  /* 0x000000fbfafb7209 */ /* 0x000fe40007810000 */
[----:B------:R-:W-:Y:S02]  /*ed20*/  ISETP.GE.AND P6, PT, R222, R215, PT ;  /* 0x000000d7de00720c */ /* 0x000fe40003fc6270 */
[----:B------:R-:W-:Y:S02]  /*ed30*/  FMNMX.FTZ R3, R240, R3, !PT ;  /* 0x00000003f0037209 */ /* 0x000fe40007810000 */
[----:B---3--:R-:W-:Y:S02]  /*ed40*/  FSEL R226, R226, -INF , !P0 ;  /* 0xff800000e2e27808 */ /* 0x008fe40004000000 */
[C---:B------:R-:W-:Y:S02]  /*ed50*/  ISETP.GE.AND P0, PT, R19.reuse, R217, PT ;  /* 0x000000d91300720c */ /* 0x040fe40003f06270 */
[----:B------:R-:W-:Y:S02]  /*ed60*/  FMNMX.FTZ R23, R248, R251, !PT ;  /* 0x000000fbf8177209 */ /* 0x000fe40007810000 */
[----:B------:R-:W-:Y:S02]  /*ed70*/  ISETP.GE.OR P6, PT, R222, R214, !P6 ;  /* 0x000000d6de00720c */ /* 0x000fe400077c6670 */
[----:B------:R-:W-:Y:S01]  /*ed80*/  FMNMX.FTZ R251, R230, R3, !PT ;  /* 0x00000003e6fb7209 */ /* 0x000fe20007810000 */
[----:B------:R-:W1:Y:S01]  /*ed90*/  MUFU.TANH R222, R30 ;  /* 0x0000001e00de7308 */ /* 0x000e620000002400 */
[----:B------:R-:W-:Y:S02]  /*eda0*/  ISETP.GE.OR P0, PT, R19, R216, !P0 ;  /* 0x000000d81300720c */ /* 0x000fe40004706670 */
[----:B------:R-:W-:Y:S02]  /*edb0*/  FMNMX.FTZ R23, R238, R23, !PT ;  /* 0x00000017ee177209 */ /* 0x000fe40007810000 */
[----:B----4-:R-:W-:Y:S02]  /*edc0*/  FSEL R224, R224, -INF , !P0 ;  /* 0xff800000e0e07808 */ /* 0x010fe40004000000 */
[----:B------:R-:W-:Y:S03]  /*edd0*/  PLOP3.LUT P0, PT, PT, PT, UP0, 0x80, 0x0 ;  /* 0x000000000000781c */ /* 0x000fe60003f0f008 */
[----:B------:R2:W3:Y:S01]  /*ede0*/  MUFU.TANH R3, R35 ;  /* 0x0000002300037308 */ /* 0x0004e20000002400 */
[----:B------:R-:W-:Y:S02]  /*edf0*/  FMNMX.FTZ R251, R228, R251, !PT ;  /* 0x000000fbe4fb7209 */ /* 0x000fe40007810000 */
[----:B------:R-:W-:Y:S02]  /*ee00*/  FMNMX.FTZ R23, R234, R23, !PT ;  /* 0x00000017ea177209 */ /* 0x000fe40007810000 */
[----:B------:R-:W-:Y:S02]  /*ee10*/  FMNMX.FTZ R251, R226, R251, !PT ;  /* 0x000000fbe2fb7209 */ /* 0x000fe40007810000 */
[----:B------:R-:W-:Y:S02]  /*ee20*/  FMNMX.FTZ R23, R236, R23, !PT ;  /* 0x00000017ec177209 */ /* 0x000fe40007810000 */
[----:B-1----:R-:W-:Y:S02]  /*ee30*/  FSEL R222, R222, -INF , !P1 ;  /* 0xff800000dede7808 */ /* 0x002fe40004800000 */
[----:B------:R-:W-:Y:S01]  /*ee40*/  FMNMX.FTZ R251, R224, R251, !PT ;  /* 0x000000fbe0fb7209 */ /* 0x000fe20007810000 */
[----:B------:R-:W-:Y:S06]  /*ee50*/  @P0 BRA `(.L_x_466) ;  /* 0xffffffe000740947 */ /* 0x000fec000383ffff */
.L_x_465:
[----:B----4-:R-:W-:Y:S01]  /*ee60*/  FMNMX.FTZ R5, R232, R23, !PT ;  /* 0x00000017e8057209 */ /* 0x010fe20007810000 */
[----:B------:R-:W1:Y:S01]  /*ee70*/  SHFL.BFLY PT, R4, R251, 0x2, 0x1f ;  /* 0x0c401f00fb047f89 */ /* 0x000e6200000e0000 */
[----:B------:R-:W-:Y:S01]  /*ee80*/  FSEL R146, R17, -INF , !P6 ;  /* 0xff80000011927808 */ /* 0x000fe20007000000 */
[----:B------:R-:W-:Y:S01]  /*ee90*/  UISETP.GT.AND UP0, UPT, UR10, UR12, UPT ;  /* 0x0000000c0a00728c */ /* 0x000fe2000bf04270 */
[C---:B------:R-:W-:Y:S05]  /*eea0*/  ISETP.GE.AND P0, PT, R19.reuse, R215, PT ;  /* 0x000000d71300720c */ /* 0x040fea0003f06270 */
[----:B------:R-:W-:Y:S01]  /*eeb0*/  LDSM.16.MT88.4 R12, [R196+0x12000] ;  /* 0x01200000c40c783b */ /* 0x000fe20000004200 */
[----:B------:R-:W-:Y:S01]  /*eec0*/  FMNMX.FTZ R5, R222, R5, !PT ;  /* 0x00000005de057209 */ /* 0x000fe20007810000 */
[----:B------:R-:W-:Y:S01]  /*eed0*/  UMOV UR17, UR10 ;  /* 0x0000000a00117c82 */ /* 0x000fe20008000000 */
[----:B------:R-:W-:Y:S02]  /*eee0*/  FSEL R144, R18, -INF , !P5 ;  /* 0xff80000012907808 */ /* 0x000fe40006800000 */
[----:B------:R-:W-:Y:S02]  /*eef0*/  FMNMX.FTZ R5, R146, R5, !PT ;  /* 0x0000000592057209 */ /* 0x000fe40007810000 */
[----:B------:R-:W-:Y:S01]  /*ef00*/  ISETP.GE.OR P0, PT, R19, R214, !P0 ;  /* 0x000000d61300720c */ /* 0x000fe20004706670 */
[----:B------:R-:W-:Y:S01]  /*ef10*/  LDSM.16.MT88.4 R20, [R194+0x12000] ;  /* 0x01200000c214783b */ /* 0x000fe20000004200 */
[----:B------:R-:W-:Y:S02]  /*ef20*/  FMNMX.FTZ R8, R144, R5, !PT ;  /* 0x0000000590087209 */ /* 0x000fe40007810000 */
[----:B---3--:R-:W-:Y:S04]  /*ef30*/  FSEL R133, R3, -INF , !P0 ;  /* 0xff80000003857808 */ /* 0x008fe80004000000 */
[----:B------:R-:W-:Y:S01]  /*ef40*/  FMNMX.FTZ R6, R133, R8, !PT ;  /* 0x0000000885067209 */ /* 0x000fe20007810000 */
[----:B------:R-:W-:Y:S08]  /*ef50*/  LDSM.16.MT88.4 R28, [R193+0x12000] ;  /* 0x01200000c11c783b */ /* 0x000ff00000004200 */
[----:B------:R-:W3:Y:S08]  /*ef60*/  SHFL.BFLY PT, R3, R6, 0x2, 0x1f ;  /* 0x0c401f0006037f89 */ /* 0x000ef000000e0000 */
        /* <DEDUP_REMOVED lines=8> */
[----:B------:R-:W3:Y:S01]  /*eff0*/  SHFL.BFLY PT, R3, R4, 0x1, 0x1f ;  /* 0x0c201f0004037f89 */ /* 0x000ee200000e0000 */
[----:B-1----:R-:W-:Y:S04]  /*f000*/  FMNMX.FTZ R132, R251, R132, !PT ;  /* 0x00000084fb847209 */ /* 0x002fe80007810000 */
[C---:B------:R-:W-:Y:S01]  /*f010*/  FSETP.NEU.FTZ.AND P1, PT, R132.reuse, -INF , PT ;  /* 0xff8000008400780b */ /* 0x040fe20003f3d000 */
[----:B------:R-:W-:Y:S01]  /*f020*/  FMUL.FTZ R147, R132, UR4 ;  /* 0x0000000484937c20 */ /* 0x000fe20008410000 */
[----:B---3--:R-:W-:Y:S02]  /*f030*/  FMNMX.FTZ R3, R4, R3, !PT ;  /* 0x0000000304037209 */ /* 0x008fe40007810000 */
        /* <DEDUP_REMOVED lines=29> */
[--C-:B------:R-:W-:Y:S01]  /*f210*/  FFMA.FTZ R168, R233, UR4, -R147.reuse ;  /* 0x00000004e9a87c23 */ /* 0x100fe20008010893 */
[----:B------:R-:W-:Y:S01]  /*f220*/  FFMA.FTZ R173, R231, UR4, -R147 ;  /* 0x00000004e7ad7c23 */ /* 0x000fe20008010893 */
[----:B------:R-:W-:Y:S01]  /*f230*/  FFMA.FTZ R231, R236, UR4, -R145 ;  /* 0x00000004ece77c23 */ /* 0x000fe20008010891 */
[----:B------:R-:W-:Y:S01]  /*f240*/  FFMA.FTZ R170, R229, UR4, -R147 ;  /* 0x00000004e5aa7c23 */ /* 0x000fe20008010893 */
[----:B------:R-:W-:Y:S03]  /*f250*/  FFMA.FTZ R229, R238, UR4, -R145 ;  /* 0x00000004eee57c23 */ /* 0x000fe60008010891 */
        /* <DEDUP_REMOVED lines=8> */
[----:B------:R-:W3:Y:S01]  /*f2e0*/  MUFU.EX2 R164, R164 ;  /* 0x000000a400a47308 */ /* 0x000ee20000000800 */
[----:B-1----:R-:W-:Y:S01]  /*f2f0*/  F2FP.F16.F32.PACK_AB R136, R166, R169 ;  /* 0x000000a9a688723e */ /* 0x002fe200000000ff */
[--C-:B------:R-:W-:Y:S01]  /*f300*/  FFMA.FTZ R226, R226, UR4, -R147.reuse ;  /* 0x00000004e2e27c23 */ /* 0x100fe20008010893 */
[----:B------:R-:W-:Y:S01]  /*f310*/  FFMA.FTZ R147, R224, UR4, -R147 ;  /* 0x00000004e0937c23 */ /* 0x000fe20008010893 */
[----:B------:R-:W-:Y:S01]  /*f320*/  FFMA.FTZ R224, R144, UR4, -R145 ;  /* 0x0000000490e07c23 */ /* 0x000fe20008010891 */
[----:B------:R-:W-:Y:S05]  /*f330*/  PLOP3.LUT P0, PT, PT, PT, UP0, 0x80, 0x0 ;  /* 0x000000000000781c */ /* 0x000fea0003f0f008 */
[----:B------:R-:W-:Y:S10]  /*f340*/  MUFU.EX2 R171, R171 ;  /* 0x000000ab00ab7308 */ /* 0x000ff40000000800 */
[----:B------:R-:W1:Y:S01]  /*f350*/  MUFU.EX2 R135, R135 ;  /* 0x0000008700877308 */ /* 0x000e620000000800 */
[----:B---3--:R-:W-:Y:S09]  /*f360*/  F2FP.F16.F32.PACK_AB R138, R164, R165 ;  /* 0x000000a5a48a723e */ /* 0x008ff200000000ff */
[----:B------:R-:W-:Y:S10]  /*f370*/  MUFU.EX2 R134, R134 ;  /* 0x0000008600867308 */ /* 0x000ff40000000800 */
[----:B------:R-:W3:Y:S01]  /*f380*/  MUFU.EX2 R167, R167 ;  /* 0x000000a700a77308 */ /* 0x000ee20000000800 */
[----:B-1----:R-:W-:Y:S09]  /*f390*/  F2FP.F16.F32.PACK_AB R137, R135, R171 ;  /* 0x000000ab8789723e */ /* 0x002ff200000000ff */
[----:B------:R-:W1:Y:S10]  /*f3a0*/  MUFU.EX2 R2, R6 ;  /* 0x0000000600027308 */ /* 0x000e740000000800 */
[----:B------:R-:W4:Y:S01]  /*f3b0*/  MUFU.EX2 R0, R8 ;  /* 0x0000000800007308 */ /* 0x000f220000000800 */
[----:B---3--:R-:W-:Y:S09]  /*f3c0*/  F2FP.F16.F32.PACK_AB R139, R167, R134 ;  /* 0x00000086a78b723e */ /* 0x008ff200000000ff */
        /* <DEDUP_REMOVED lines=9> */
[C---:B----4-:R-:W-:Y:S01]  /*f460*/  FMUL.FTZ R6, R0.reuse, R130 ;  /* 0x0000008200067220 */ /* 0x050fe20000410000 */
        /* <DEDUP_REMOVED lines=11> */
[----:B------:R-:W4:Y:S01]  /*f520*/  MUFU.EX2 R173, R173 ;  /* 0x000000ad00ad7308 */ /* 0x000f220000000800 */
[C---:B------:R-:W-:Y:S01]  /*f530*/  FMUL.FTZ R12, R2.reuse, R120 ;  /* 0x00000078020c7220 */ /* 0x040fe20000410000 */
[----:B------:R-:W-:Y:S01]  /*f540*/  FMUL.FTZ R13, R2, R121 ;  /* 0x00000079020d7220 */ /* 0x000fe20000410000 */
[C---:B------:R-:W-:Y:S03]  /*f550*/  FMUL.FTZ R14, R0.reuse, R122 ;  /* 0x0000007a000e7220 */ /* 0x040fe60000410000 */
[C---:B------:R-:W-:Y:S01]  /*f560*/  FMUL.FTZ R15, R0.reuse, R123 ;  /* 0x0000007b000f7220 */ /* 0x040fe20000410000 */
[----:B------:R-:W5:Y:S01]  /*f570*/  LDSM.16.MT88.4 R116, [R196+0x14000] ;  /* 0x01400000c474783b */ /* 0x000f620000004200 */
[C---:B------:R-:W-:Y:S01]  /*f580*/  FMUL.FTZ R26, R0.reuse, R110 ;  /* 0x0000006e001a7220 */ /* 0x040fe20000410000 */
[----:B------:R-:W-:Y:S01]  /*f590*/  FMUL.FTZ R27, R0, R111 ;  /* 0x0000006f001b7220 */ /* 0x000fe20000410000 */
[----:B------:R-:W-:Y:S01]  /*f5a0*/  FMUL.FTZ R33, R2, R101 ;  /* 0x0000006502217220 */ /* 0x000fe20000410000 */
[C---:B------:R-:W-:Y:S02]  /*f5b0*/  FMUL.FTZ R34, R0.reuse, R102 ;  /* 0x0000006600227220 */ /* 0x040fe40000410000 */
[C---:B------:R-:W-:Y:S01]  /*f5c0*/  HMMA.16816.F32 R12, R136.reuse, R20, R12 ;  /* 0x00000014880c723c */ /* 0x040fe2000000180c */
[----:B------:R-:W-:Y:S01]  /*f5d0*/  MUFU.EX2 R170, R170 ;  /* 0x000000aa00aa7308 */ /* 0x000fe20000000800 */
[----:B------:R-:W4:Y:S01]  /*f5e0*/  LDSM.16.MT88.4 R108, [R194+0x14000] ;  /* 0x01400000c26c783b */ /* 0x000f220000004200 */
[----:B--2---:R-:W-:Y:S01]  /*f5f0*/  FMUL.FTZ R35, R0, R103 ;  /* 0x0000006700237220 */ /* 0x004fe20000410000 */
[C---:B------:R-:W-:Y:S01]  /*f600*/  FMUL.FTZ R36, R2.reuse, R36 ;  /* 0x0000002402247220 */ /* 0x040fe20000410000 */
[C---:B------:R-:W-:Y:S01]  /*f610*/  FMUL.FTZ R37, R2.reuse, R37 ;  /* 0x0000002502257220 */ /* 0x040fe20000410000 */
[C---:B------:R-:W-:Y:S05]  /*f620*/  HMMA.16816.F32 R16, R136.reuse, R22, R16 ;  /* 0x000000168810723c */ /* 0x040fea0000001810 */
[----:B------:R-:W2:Y:S01]  /*f630*/  MUFU.EX2 R175, R175 ;  /* 0x000000af00af7308 */ /* 0x000ea20000000800 */
[----:B------:R-:W2:Y:S01]  /*f640*/  LDSM.16.MT88.4 R100, [R193+0x14000] ;  /* 0x01400000c164783b */ /* 0x000ea20000004200 */
        /* <DEDUP_REMOVED lines=14> */
[----:B------:R-:W2:Y:S01]  /*f730*/  MUFU.EX2 R177, R177 ;  /* 0x000000b100b17308 */ /* 0x000ea20000000800 */
[C---:B------:R-:W-:Y:S01]  /*f740*/  FMUL.FTZ R28, R2.reuse, R104 ;  /* 0x00000068021c7220 */ /* 0x040fe20000410000 */
[----:B------:R-:W-:Y:S01]  /*f750*/  FMUL.FTZ R29, R2, R105 ;  /* 0x00000069021d7220 */ /* 0x000fe20000410000 */
[C---:B------:R-:W-:Y:S03]  /*f760*/  FMUL.FTZ R30, R0.reuse, R106 ;  /* 0x0000006a001e7220 */ /* 0x040fe60000410000 */
[C---:B------:R-:W-:Y:S01]  /*f770*/  FMUL.FTZ R31, R0.reuse, R107 ;  /* 0x0000006b001f7220 */ /* 0x040fe20000410000 */
[----:B---3--:R-:W-:Y:S01]  /*f780*/  LDSM.16.MT88.4 R144, [R196+0x15800] ;  /* 0x01580000c490783b */ /* 0x008fe20000004200 */
        /* <DEDUP_REMOVED lines=11> */
[----:B------:R-:W3:Y:S01]  /*f840*/  MUFU.EX2 R179, R179 ;  /* 0x000000b300b37308 */ /* 0x000ee20000000800 */
[----:B------:R-:W-:Y:S01]  /*f850*/  LDSM.16.MT88.4 R124, [R196+0x14800] ;  /* 0x01480000c47c783b */ /* 0x000fe20000004200 */
[C---:B------:R-:W-:Y:S01]  /*f860*/  FMUL.FTZ R50, R0.reuse, R50 ;  /* 0x0000003200327220 */ /* 0x040fe20000410000 */
[C---:B-----5:R-:W-:Y:S03]  /*f870*/  HMMA.16816.F32 R36, R136.reuse, R116, R36 ;  /* 0x000000748824723c */ /* 0x060fe60000001824 */
[----:B------:R-:W-:Y:S03]  /*f880*/  FMUL.FTZ R51, R0, R51 ;  /* 0x0000003300337220 */ /* 0x000fe60000410000 */
[C---:B------:R-:W-:Y:S01]  /*f890*/  HMMA.16816.F32 R40, R136.reuse, R118, R40 ;  /* 0x000000768828723c */ /* 0x040fe20000001828 */
[----:B------:R-:W-:Y:S01]  /*f8a0*/  LDSM.16.MT88.4 R116, [R194+0x12800] ;  /* 0x01280000c274783b */ /* 0x000fe20000004200 */
[----:B------:R-:W-:Y:S03]  /*f8b0*/  MUFU.EX2 R176, R176 ;  /* 0x000000b000b07308 */ /* 0x000fe60000000800 */
[C---:B------:R-:W-:Y:S01]  /*f8c0*/  FMUL.FTZ R52, R2.reuse, R52 ;  /* 0x0000003402347220 */ /* 0x040fe20000410000 */
[C---:B----4-:R-:W-:Y:S06]  /*f8d0*/  HMMA.16816.F32 R44, R136.reuse, R108, R44 ;  /* 0x0000006c882c723c */ /* 0x050fec000000182c */
        /* <DEDUP_REMOVED lines=11> */
[C---:B--2---:R-:W-:Y:S03]  /*f990*/  HMMA.16816.F32 R52, R136.reuse, R100, R52 ;  /* 0x000000648834723c */ /* 0x044fe60000001834 */
[C---:B------:R-:W-:Y:S01]  /*f9a0*/  FMUL.FTZ R60, R2.reuse, R60 ;  /* 0x0000003c023c7220 */ /* 0x040fe20000410000 */
[----:B------:R-:W-:Y:S01]  /*f9b0*/  FMUL.FTZ R61, R2, R61 ;  /* 0x0000003d023d7220 */ /* 0x000fe20000410000 */
[C---:B------:R-:W-:Y:S01]  /*f9c0*/  FMUL.FTZ R62, R0.reuse, R62 ;  /* 0x0000003e003e7220 */ /* 0x040fe20000410000 */
[C---:B------:R-:W-:Y:S01]  /*f9d0*/  HMMA.16816.F32 R56, R136.reuse, R102, R56 ;  /* 0x000000668838723c */ /* 0x040fe20000001838 */
[----:B------:R-:W2:Y:S01]  /*f9e0*/  LDSM.16.MT88.4 R100, [R194+0x16000] ;  /* 0x01600000c264783b */ /* 0x000ea20000004200 */
        /* <DEDUP_REMOVED lines=33> */
[C---:B--2---:R-:W-:Y:S03]  /*fc00*/  HMMA.16816.F32 R76, R136.reuse, R100, R76 ;  /* 0x00000064884c723c */ /* 0x044fe6000000184c */
[C---:B------:R-:W-:Y:S01]  /*fc10*/  FMUL.FTZ R84, R2.reuse, R84 ;  /* 0x0000005402547220 */ /* 0x040fe20000410000 */
[----:B------:R-:W-:Y:S01]  /*fc20*/  FMUL.FTZ R85, R2, R85 ;  /* 0x0000005502557220 */ /* 0x000fe20000410000 */
[C---:B------:R-:W-:Y:S01]  /*fc30*/  FMUL.FTZ R86, R0.reuse, R86 ;  /* 0x0000005600567220 */ /* 0x040fe20000410000 */
[C---:B------:R-:W-:Y:S02]  /*fc40*/  HMMA.16816.F32 R80, R136.reuse, R102, R80 ;  /* 0x000000668850723c */ /* 0x040fe40000001850 */
[----:B------:R-:W2:Y:S03]  /*fc50*/  MUFU.EX2 R233, R233 ;  /* 0x000000e900e97308 */ /* 0x000ea60000000800 */
[----:B------:R-:W-:Y:S01]  /*fc60*/  FMUL.FTZ R87, R0, R87 ;  /* 0x0000005700577220 */ /* 0x000fe20000410000 */
[C---:B------:R-:W-:Y:S01]  /*fc70*/  FMUL.FTZ R88, R2.reuse, R88 ;  /* 0x0000005802587220 */ /* 0x040fe20000410000 */
[----:B------:R-:W-:Y:S01]  /*fc80*/  FMUL.FTZ R89, R2, R89 ;  /* 0x0000005902597220 */ /* 0x000fe20000410000 */
[C---:B------:R-:W-:Y:S04]  /*fc90*/  FMUL.FTZ R90, R0.reuse, R90 ;  /* 0x0000005a005a7220 */ /* 0x040fe80000410000 */
[----:B------:R-:W2:Y:S01]  /*fca0*/  MUFU.EX2 R226, R226 ;  /* 0x000000e200e27308 */ /* 0x000ea20000000800 */
        /* <DEDUP_REMOVED lines=12> */
[----:B------:R-:W2:Y:S01]  /*fd70*/  MUFU.EX2 R237, R237 ;  /* 0x000000ed00ed7308 */ /* 0x000ea20000000800 */
        /* <DEDUP_REMOVED lines=10> */
[----:B---3--:R-:W-:Y:S01]  /*fe20*/  F2FP.F16.F32.PACK_AB R103, R179, R174 ;  /* 0x000000aeb367723e */ /* 0x008fe200000000ff */
[----:B------:R-:W-:Y:S01]  /*fe30*/  FADD.FTZ R166, R166, R169 ;  /* 0x000000a9a6a67221 */ /* 0x000fe20000010000 */
[----:B------:R-:W-:Y:S03]  /*fe40*/  LDSM.16.MT88.4 R136, [R196+0x15000] ;  /* 0x01500000c488783b */ /* 0x000fe60000004200 */
[----:B------:R-:W3:Y:S01]  /*fe50*/  MUFU.EX2 R133, R133 ;  /* 0x0000008500857308 */ /* 0x000ee20000000800 */
        /* <DEDUP_REMOVED lines=66> */
[----:B--2---:R-:W-:Y:S01]  /*10280*/  F2FP.F16.F32.PACK_AB R136, R233, R230 ;  /* 0x000000e6e988723e */ /* 0x004fe200000000ff */
[C---:B-1----:R-:W-:Y:S05]  /*10290*/  HMMA.16816.F32 R44, R104.reuse, R116, R44 ;  /* 0x00000074682c723c */ /* 0x042fea000000182c */
[----:B------:R-:W-:Y:S01]  /*102a0*/  F2FP.F16.F32.PACK_AB R138, R235, R226 ;  /* 0x000000e2eb8a723e */ /* 0x000fe200000000ff */
[C---:B------:R-:W-:Y:S01]  /*102b0*/  HMMA.16816.F32 R48, R104.reuse, R118, R48 ;  /* 0x000000766830723c */ /* 0x040fe20000001830 */
[----:B------:R-:W1:Y:S04]  /*102c0*/  LDSM.16.MT88.4 R116, [R193+0x17000] ;  /* 0x01700000c174783b */ /* 0x000e680000004200 */
[----:B------:R-:W-:Y:S01]  /*102d0*/  F2FP.F16.F32.PACK_AB R137, R237, R222 ;  /* 0x000000deed89723e */ /* 0x000fe200000000ff */
[C---:B------:R-:W-:Y:S05]  /*102e0*/  HMMA.16816.F32 R52, R104.reuse, R140, R52 ;  /* 0x0000008c6834723c */ /* 0x040fea0000001834 */
[----:B---3--:R-:W-:Y:S01]  /*102f0*/  F2FP.F16.F32.PACK_AB R139, R133, R224 ;  /* 0x000000e0858b723e */ /* 0x008fe200000000ff */
        /* <DEDUP_REMOVED lines=62> */
.L_x_463:
        /* <DEDUP_REMOVED lines=219> */
.L_x_467:
        /* <DEDUP_REMOVED lines=23> */
.L_x_468:
        /* <DEDUP_REMOVED lines=111> */
.L_x_470:
[----:B------:R-:W-:Y:S05]  /*11cf0*/  BSYNC B0 ;  /* 0x0000000000007941 */ /* 0x000fea0003800000 */
.L_x_469:
        /* <DEDUP_REMOVED lines=38> */
.L_x_472:
[----:B------:R-:W-:Y:S05]  /*11f60*/  BSYNC B0 ;  /* 0x0000000000007941 */ /* 0x000fea0003800000 */
.L_x_471:
        /* <DEDUP_REMOVED lines=24> */
.L_x_474:
[----:B------:R-:W-:Y:S05]  /*120f0*/  BSYNC B0 ;  /* 0x0000000000007941 */ /* 0x000fea0003800000 */
.L_x_473:
        /* <DEDUP_REMOVED lines=24> */
.L_x_476:
[----:B------:R-:W-:Y:S05]  /*12280*/  BSYNC B0 ;  /* 0x0000000000007941 */ /* 0x000fea0003800000 */
.L_x_475:
        /* <DEDUP_REMOVED lines=23> */
.L_x_477:
        /* <DEDUP_REMOVED lines=16> */
.L_x_1517:


//--------------------- .text._ZN5flash16flash_fwd_kernelI23Flash_fwd_kernel_traitsILi192ELi128ELi64ELi8ELb0ELb0EN7cutlass6half_tE19Flash_kernel_traitsILi192ELi128ELi64ELi8ES3_EELb0ELb0ELb1ELb1ELb0ELb0ELb0ELb0EEEvNS_16Flash_fwd_paramsE --------------------------
	.section	.text._ZN5flash16flash_fwd_kernelI23Flash_fwd_kernel_traitsILi192ELi128ELi64ELi8ELb0ELb0EN7cutlass6half_tE19Flash_kernel_traitsILi192ELi128ELi64ELi8ES3_EELb0ELb0ELb1ELb1ELb0ELb0ELb0ELb0EEEvNS_16Flash_fwd_paramsE,"ax",@progbits
	.align	128
        .global         _ZN5flash16flash_fwd_kernelI23Flash_fwd_kernel_traitsILi192ELi128ELi64ELi8ELb0ELb0EN7cutlass6half_tE19Flash_kernel_traitsILi192ELi128ELi64ELi8ES3_EELb0ELb0ELb1ELb1ELb0ELb0ELb0ELb0EEEvNS_16Flash_fwd_paramsE
        .type           _ZN5flash16flash_fwd_kernelI23Flash_fwd_kernel_traitsILi192ELi128ELi64ELi8ELb0ELb0EN7cutlass6half_tE19Flash_kernel_traitsILi192ELi128ELi64ELi8ES3_EELb0ELb0ELb1ELb1ELb0ELb0ELb0ELb0EEEvNS_16Flash_fwd_paramsE,@function
        .size           _ZN5flash16flash_fwd_kernelI23Flash_fwd_kernel_traitsILi192ELi128ELi64ELi8ELb0ELb0EN7cutlass6half_tE19Flash_kernel_traitsILi192ELi128ELi64ELi8ES3_EELb0ELb0ELb1ELb1ELb0ELb0ELb0ELb0EEEvNS_16Flash_fwd_paramsE,(.L_x_1518 - _ZN5flash16flash_fwd_kernelI23Flash_fwd_kernel_traitsILi192ELi128ELi64ELi8ELb0ELb0EN7cutlass6half_tE19Flash_kernel_traitsILi192ELi128ELi64ELi8ES3_EELb0ELb0ELb1ELb1ELb0ELb0ELb0ELb0EEEvNS_16Flash_fwd_paramsE)
        .other          _ZN5flash16flash_fwd_kernelI23Flash_fwd_kernel_traitsILi192ELi128ELi64ELi8ELb0ELb0EN7cutlass6half_tE19Flash_kernel_traitsILi192ELi128ELi64ELi8ES3_EELb0ELb0ELb1ELb1ELb0ELb0ELb0ELb0EEEvNS_16Flash_fwd_paramsE,@"STO_CUDA_ENTRY STV_DEFAULT"
_ZN5flash16flash_fwd_kernelI23Flash_fwd_kernel_traitsILi192ELi128ELi64ELi8ELb0ELb0EN7cutlass6half_tE19Flash_kernel_traitsILi192ELi128ELi64ELi8ES3_EELb0ELb0ELb1ELb1ELb0ELb0ELb0ELb0EEEvNS_16Flash_fwd_paramsE:
.text._ZN5flash16flash_fwd_kernelI23Flash_fwd_kernel_traitsILi192ELi128ELi64ELi8ELb0ELb0EN7cutlass6half_tE19Flash_kernel_traitsILi192ELi128ELi64ELi8ES3_EELb0ELb0ELb1ELb1ELb0ELb0ELb0ELb0EEEvNS_16Flash_fwd_paramsE:
        /* <DEDUP_REMOVED lines=54> */
.L_x_478:
[----:B------:R-:W-:-:S03]  /*0360*/  ULDC UR6, c[0x0][0x2c8] ;  /* 0x0000b20000067ab9 */ /* 0x000fc60000000800 */
.L_x_479:
        /* <DEDUP_REMOVED lines=63> */
[--C-:B------:R-:W-:Y:S01]  /*0760*/  SHF.R.S32.HI R17, RZ, 0x1f, R16.reuse ;  /* 0x0000001fff117819 */ /* 0x100fe20000011410 */
[----:B------:R-:W-:Y:S01]  /*0770*/  @!UP1 UIMAD.WIDE.U32 UR12, UR24, UR4, URZ ;  /* 0x00000004180c92a5 */ /* 0x000fe2000f8e003f */
[C---:B------:R-:W-:Y:S01]  /*0780*/  IMAD.SHL.U32 R8, R4.reuse, 0x8, RZ ;  /* 0x0000000804087824 */ /* 0x040fe200078e00ff */
[----:B------:R-:W-:Y:S01]  /*0790*/  ULDC.U8 UR9, c[0x0][0x3d8] ;  /* 0x0000f60000097ab9 */ /* 0x000fe20000000000 */
[----:B------:R-:W-:Y:S01]  /*07a0*/  @!UP1 UIMAD UR6, UR24, UR5, UR6 ;  /* 0x00000005180692a4 */ /* 0x000fe2000f8e0206 */
[----:B------:R-:W-:Y:S01]  /*07b0*/  ISETP.NE.AND P3, PT, R4, RZ, PT ;  /* 0x000000ff0400720c */ /* 0x000fe20003f65270 */
[----:B------:R-:W-:Y:S01]  /*07c0*/  UISETP.NE.AND UP3, UPT, UR9, URZ, UPT ;  /* 0x0000003f0900728c */ /* 0x000fe2000bf65270 */
[C---:B------:R-:W-:Y:S01]  /*07d0*/  VIADD R5, R16.reuse, 0x20 ;  /* 0x0000002010057836 */ /* 0x040fe20000000000 */
[----:B------:R-:W-:Y:S01]  /*07e0*/  UISETP.NE.AND UP0, UPT, UR9, URZ, !UP2 ;  /* 0x0000003f0900728c */ /* 0x000fe2000d705270 */
[----:B------:R-:W-:Y:S01]  /*07f0*/  IADD3 R4, R16, 0x40, RZ ;  /* 0x0000004010047810 */ /* 0x000fe20007ffe0ff */
[----:B------:R-:W-:Y:S01]  /*0800*/  UISETP.NE.OR UP3, UPT, UR8, URZ, !UP3 ;  /* 0x0000003f0800728c */ /* 0x000fe2000df65670 */
[----:B------:R-:W-:Y:S01]  /*0810*/  IMAD.WIDE R14, R15, 0x80, R16 ;  /* 0x000000800f0e7825 */ /* 0x000fe200078e0210 */
[----:B------:R-:W-:Y:S01]  /*0820*/  @UP1 UIMAD UR7, UR15, UR7, UR11 ;  /* 0x000000070f0712a4 */ /* 0x000fe2000f8e020b */
[----:B------:R-:W-:Y:S01]  /*0830*/  ISETP.GE.AND P2, PT, R5, UR17, PT ;  /* 0x0000001105007c0c */ /* 0x000fe2000bf46270 */
[----:B------:R-:W-:Y:S01]  /*0840*/  @UP2 ULDC.64 UR4, c[0x0][0x2c0] ;  /* 0x0000b00000042ab9 */ /* 0x000fe20000000a00 */
[----:B------:R-:W-:Y:S01]  /*0850*/  USHF.R.S32.HI UR11, URZ, 0x1f, UR26 ;  /* 0x0000001f3f0b7899 */ /* 0x000fe2000801141a */
[----:B------:R-:W-:Y:S01]  /*0860*/  ISETP.GE.AND P1, PT, R4, UR17, PT ;  /* 0x0000001104007c0c */ /* 0x000fe2000bf26270 */
[----:B------:R-:W-:Y:S01]  /*0870*/  @UP2 UIMAD UR14, UR5, UR4, URZ ;  /* 0x00000004050e22a4 */ /* 0x000fe2000f8e023f */
[C---:B------:R-:W-:Y:S01]  /*0880*/  VIADD R7, R8.reuse, 0x40 ;  /* 0x0000004008077836 */ /* 0x040fe20000000000 */
[----:B------:R-:W-:Y:S01]  /*0890*/  @!UP2 ULDC UR8, c[0x0][0x2c4] ;  /* 0x0000b1000008aab9 */ /* 0x000fe20000000800 */
[----:B------:R-:W-:Y:S01]  /*08a0*/  ULDC.64 UR4, c[0x0][0x2a0] ;  /* 0x0000a80000047ab9 */ /* 0x000fe20000000a00 */
[----:B------:R-:W-:Y:S01]  /*08b0*/  @UP0 ULDC UR8, c[0x0][0x2e4] ;  /* 0x0000b90000080ab9 */ /* 0x000fe20000000800 */
[----:B------:R-:W-:Y:S01]  /*08c0*/  UIMAD UR11, UR11, UR4, URZ ;  /* 0x000000040b0b72a4 */ /* 0x000fe2000f8e023f */
[----:B------:R-:W-:Y:S01]  /*08d0*/  IMAD.U32 R10, RZ, RZ, UR4 ;  /* 0x00000004ff0a7e24 */ /* 0x000fe2000f8e00ff */
[----:B------:R-:W-:Y:S01]  /*08e0*/  @UP2 UMOV UR9, 0x1 ;  /* 0x0000000100092882 */ /* 0x000fe20000000000 */
[----:B------:R-:W-:Y:S01]  /*08f0*/  @!UP2 ULDC UR4, c[0x0][0x270] ;  /* 0x00009c000004aab9 */ /* 0x000fe20000000800 */
[----:B------:R-:W-:Y:S01]  /*0900*/  @UP1 UMOV UR20, UR10 ;  /* 0x0000000a00141c82 */ /* 0x000fe20008000000 */
[----:B------:R-:W-:Y:S01]  /*0910*/  @!UP2 UIMAD UR9, UR8, UR4, URZ ;  /* 0x000000040809a2a4 */ /* 0x000fe2000f8e023f */
[C---:B------:R-:W-:Y:S01]  /*0920*/  IADD3 R6, R8.reuse, 0x80, RZ ;  /* 0x0000008008067810 */ /* 0x040fe20007ffe0ff */
[----:B------:R-:W-:Y:S01]  /*0930*/  @!UP3 ULDC UR10, c[0x0][0x2c4] ;  /* 0x0000b100000abab9 */ /* 0x000fe20000000800 */
[----:B------:R-:W-:Y:S01]  /*0940*/  @!UP1 UIADD3 UR7, UR13, UR6, URZ ;  /* 0x000000060d079290 */ /* 0x000fe2000fffe03f */
[----:B------:R-:W-:Y:S01]  /*0950*/  @!UP1 UMOV UR20, UR12 ;  /* 0x0000000c00149c82 */ /* 0x000fe20008000000 */
[----:B------:R-:W-:Y:S01]  /*0960*/  @!UP3 UIMAD UR10, UR24, UR10, URZ ;  /* 0x0000000a180ab2a4 */ /* 0x000fe2000f8e023f */
[----:B------:R-:W-:Y:S01]  /*0970*/  IADD3 R2, P0, R8, UR20, RZ ;  /* 0x0000001408027c10 */ /* 0x000fe2000ff1e0ff */
[----:B------:R-:W-:-:S02]  /*0980*/  UIMAD UR9, UR24, UR9, URZ ;  /* 0x00000009180972a4 */ /* 0x000fc4000f8e023f */
        /* <DEDUP_REMOVED lines=36> */
.L_x_482:
[----:B------:R-:W-:Y:S05]  /*0bd0*/  BSYNC B0 ;  /* 0x0000000000007941 */ /* 0x000fea0003800000 */
.L_x_481:
        /* <DEDUP_REMOVED lines=22> */
.L_x_484:
[----:B------:R-:W-:Y:S05]  /*0d40*/  BSYNC B0 ;  /* 0x0000000000007941 */ /* 0x000fea0003800000 */
.L_x_483:
        /* <DEDUP_REMOVED lines=22> */
.L_x_486:
[----:B------:R-:W-:Y:S05]  /*0eb0*/  BSYNC B0 ;  /* 0x0000000000007941 */ /* 0x000fea0003800000 */
.L_x_485:
        /* <DEDUP_REMOVED lines=23> */
.L_x_488:
[----:B------:R-:W-:Y:S05]  /*1030*/  BSYNC B0 ;  /* 0x0000000000007941 */ /* 0x000fea0003800000 */
.L_x_487:
        /* <DEDUP_REMOVED lines=10> */
.L_x_490:
[----:B------:R-:W-:Y:S05]  /*10e0*/  BSYNC B0 ;  /* 0x0000000000007941 */ /* 0x000fea0003800000 */
.L_x_489:
        /* <DEDUP_REMOVED lines=10> */
.L_x_492:
[----:B------:R-:W-:Y:S05]  /*1190*/  BSYNC B0 ;  /* 0x0000000000007941 */ /* 0x000fea0003800000 */
.L_x_491:
        /* <DEDUP_REMOVED lines=10> */
.L_x_494:
[----:B------:R-:W-:Y:S05]  /*1240*/  BSYNC B0 ;  /* 0x0000000000007941 */ /* 0x000fea0003800000 */
.L_x_493:
        /* <DEDUP_REMOVED lines=10> */
.L_x_480:
[----:B------:R-:W1:Y:S01]  /*12f0*/  LDC R0, c[0x0][0x278] ;  /* 0x00009e00ff007b82 */ /* 0x000e620000000800 */
[----:B------:R-:W2:Y:S01]  /*1300*/  S2R R3, SR_CTAID.Z ;  /* 0x0000000000037919 */ /* 0x000ea20000002700 */
[----:B------:R-:W-:Y:S01]  /*1310*/  IMAD.MOV.U32 R6, RZ, RZ, RZ ;  /* 0x000000ffff067224 */ /* 0x000fe200078e00ff */
[----:B------:R-:W-:Y:S01]  /*1320*/  SHF.R.S32.HI R11, RZ, 0x1f, R4 ;  /* 0x0000001fff0b7819 */ /* 0x000fe20000011404 */
[----:B------:R-:W-:Y:S01]  /*1330*/  UISETP.NE.AND UP0, UPT, UR15, -0x1, UPT ;  /* 0xffffffff0f00788c */ /* 0x000fe2000bf05270 */
[----:B------:R-:W-:Y:S01]  /*1340*/  IMAD.U32 R17, RZ, RZ, UR16 ;  /* 0x00000010ff117e24 */ /* 0x000fe2000f8e00ff */
[----:B------:R-:W-:Y:S02]  /*1350*/  UIADD3 UR5, -UR25, UR17, URZ ;  /* 0x0000001119057290 */ /* 0x000fe4000fffe13f */
[----:B------:R-:W-:-:S06]  /*1360*/  UISETP.NE.AND UP1, UPT, UR10, -0x1, UPT ;  /* 0xffffffff0a00788c */ /* 0x000fcc000bf25270 */
[----:B------:R-:W-:Y:S01]  /*1370*/  PLOP3.LUT P2, PT, PT, PT, UP1, 0x80, 0x0 ;  /* 0x000000000000781c */ /* 0x000fe20003f4f018 */
[----:B------:R-:W-:Y:S01]  /*1380*/  @UP0 ULDC.64 UR6, c[0x0][0x240] ;  /* 0x0000900000060ab9 */ /* 0x000fe20000000a00 */
[----:B------:R-:W-:Y:S02]  /*1390*/  @!UP0 USHF.R.S32.HI UR9, URZ, 0x1f, UR24 ;  /* 0x0000001f3f098899 */ /* 0x000fe40008011418 */
[----:B------:R-:W-:Y:S01]  /*13a0*/  @UP0 UIMAD.WIDE.U32 UR18, UR15, UR6, URZ ;  /* 0x000000060f1202a5 */ /* 0x000fe2000f8e003f */
[----:B------:R-:W-:-:S03]  /*13b0*/  @UP1 ULDC.64 UR12, c[0x0][0x248] ;  /* 0x00009200000c1ab9 */ /* 0x000fc60000000a00 */
[----:B------:R-:W-:Y:S01]  /*13c0*/  @UP0 UIMAD UR4, UR15, UR7, UR19 ;  /* 0x000000070f0402a4 */ /* 0x000fe2000f8e0213 */
[----:B-1----:R-:W-:Y:S02]  /*13d0*/  IABS R2, R0 ;  /* 0x0000000000027213 */ /* 0x002fe40000000000 */
[----:B------:R-:W-:Y:S02]  /*13e0*/  @!UP0 ULDC.64 UR6, c[0x0][0x228] ;  /* 0x00008a0000068ab9 */ /* 0x000fe40000000a00 */
[----:B------:R-:W-:Y:S01]  /*13f0*/  @!UP0 UIMAD UR9, UR9, UR6, URZ ;  /* 0x00000006090982a4 */ /* 0x000fe2000f8e023f */
[----:B------:R-:W1:Y:S01]  /*1400*/  I2F.RP R9, R2 ;  /* 0x0000000200097306 */ /* 0x000e620000209400 */
[----:B------:R-:W-:Y:S02]  /*1410*/  @!UP0 UIMAD.WIDE.U32 UR30, UR24, UR6, URZ ;  /* 0x00000006181e82a5 */ /* 0x000fe4000f8e003f */
[----:B------:R-:W-:Y:S01]  /*1420*/  @!UP0 UIMAD UR7, UR24, UR7, UR9 ;  /* 0x00000007180782a4 */ /* 0x000fe2000f8e0209 */
[----:B--2---:R-:W-:Y:S01]  /*1430*/  IABS R3, R3 ;  /* 0x0000000300037213 */ /* 0x004fe20000000000 */
[----:B------:R-:W-:-:S02]  /*1440*/  @UP1 UIADD3 UR9, UR8, UR10, URZ ;  /* 0x0000000a08091290 */ /* 0x000fc4000fffe03f */
[----:B------:R-:W-:Y:S02]  /*1450*/  @!UP0 UIADD3 UR4, UR31, UR7, URZ ;  /* 0x000000071f048290 */ /* 0x000fe4000fffe03f */
[----:B------:R-:W-:Y:S02]  /*1460*/  @UP1 UIMAD.WIDE.U32 UR32, UR9, UR12, URZ ;  /* 0x0000000c092012a5 */ /* 0x000fe4000f8e003f */
[----:B------:R-:W-:Y:S01]  /*1470*/  @UP1 UIMAD UR9, UR9, UR13, URZ ;  /* 0x0000000d090912a4 */ /* 0x000fe2000f8e023f */
[----:B------:R-:W-:Y:S01]  /*1480*/  @!UP0 UMOV UR18, UR30 ;  /* 0x0000001e00128c82 */ /* 0x000fe20008000000 */
[----:B-1----:R-:W1:Y:S02]  /*1490*/  MUFU.RCP R7, R9 ;  /* 0x0000000900077308 */ /* 0x002e640000001000 */
[----:B------:R-:W-:Y:S01]  /*14a0*/  @UP1 UIADD3 UR9, UR33, UR9, URZ ;  /* 0x0000000921091290 */ /* 0x000fe2000fffe03f */
[----:B------:R-:W-:Y:S01]  /*14b0*/  @UP1 UMOV UR20, UR32 ;  /* 0x0000002000141c82 */ /* 0x000fe20008000000 */
[----:B-1----:R-:W-:-:S06]  /*14c0*/  VIADD R7, R7, 0xffffffe ;  /* 0x0ffffffe07077836 */ /* 0x002fcc0000000000 */
[----:B------:R-:W1:Y:S02]  /*14d0*/  F2I.FTZ.U32.TRUNC.NTZ R7, R7 ;  /* 0x0000000700077305 */ /* 0x000e64000021f000 */
[----:B-1----:R-:W-:-:S04]  /*14e0*/  IMAD.MOV R5, RZ, RZ, -R7 ;  /* 0x000000ffff057224 */ /* 0x002fc800078e0a07 */
[----:B------:R-:W-:-:S04]  /*14f0*/  IMAD R8, R5, R2, RZ ;  /* 0x0000000205087224 */ /* 0x000fc800078e02ff */
[----:B------:R-:W-:Y:S01]  /*1500*/  IMAD.HI.U32 R8, R7, R8, R6 ;  /* 0x0000000807087227 */ /* 0x000fe200078e0006 */
[----:B------:R-:W-:-:S04]  /*1510*/  LEA.HI R6, R11, R4, RZ, 0x3 ;  /* 0x000000040b067211 */ /* 0x000fc800078f18ff */
[----:B------:R-:W-:Y:S01]  /*1520*/  SHF.R.S32.HI R12, RZ, 0x3, R6 ;  /* 0x00000003ff0c7819 */ /* 0x000fe20000011406 */
[----:B------:R-:W-:-:S03]  /*1530*/  IMAD.HI.U32 R147, R8, R3, RZ ;  /* 0x0000000308937227 */ /* 0x000fc600078e00ff */
[--C-:B------:R-:W-:Y:S01]  /*1540*/  SHF.R.S32.HI R13, RZ, 0x1f, R12.reuse ;  /* 0x0000001fff0d7819 */ /* 0x100fe2000001140c */
[C---:B------:R-:W-:Y:S02]  /*1550*/  VIADD R5, R12.reuse, 0x40 ;  /* 0x000000400c057836 */ /* 0x040fe40000000000 */
[----:B------:R-:W-:Y:S02]  /*1560*/  IMAD.MOV R7, RZ, RZ, -R147 ;  /* 0x000000ffff077224 */ /* 0x000fe400078e0a93 */
[C---:B------:R-:W-:Y:S01]  /*1570*/  IMAD.SHL.U32 R201, R12.reuse, 0x40, RZ ;  /* 0x000000400cc97824 */ /* 0x040fe200078e00ff */
[----:B------:R-:W-:Y:S01]  /*1580*/  ISETP.GE.AND P5, PT, R5, UR5, PT ;  /* 0x0000000505007c0c */ /* 0x000fe2000bfa6270 */
[----:B------:R-:W-:Y:S02]  /*1590*/  VIADD R5, R12, 0x60 ;  /* 0x000000600c057836 */ /* 0x000fe40000000000 */
[----:B------:R-:W-:Y:S01]  /*15a0*/  IMAD R7, R2, R7, R3 ;  /* 0x0000000702077224 */ /* 0x000fe200078e0203 */
[----:B------:R-:W-:Y:S01]  /*15b0*/  LOP3.LUT R201, R201, 0x1c0, RZ, 0xc0, !PT ;  /* 0x000001c0c9c97812 */ /* 0x000fe200078ec0ff */
[----:B------:R-:W-:Y:S01]  /*15c0*/  IMAD.WIDE R16, R17, 0x80, R12 ;  /* 0x0000008011107825 */ /* 0x000fe200078e020c */
[----:B------:R-:W-:-:S02]  /*15d0*/  ISETP.GE.AND P4, PT, R5, UR5, PT ;  /* 0x0000000505007c0c */ /* 0x000fc4000bf86270 */
[----:B------:R-:W-:Y:S02]  /*15e0*/  LOP3.LUT R5, R6, 0xfffffff8, RZ, 0xc0, !PT ;  /* 0xfffffff806057812 */ /* 0x000fe400078ec0ff */
[----:B------:R-:W-:Y:S02]  /*15f0*/  ISETP.GT.U32.AND P0, PT, R2, R7, PT ;  /* 0x000000070200720c */ /* 0x000fe40003f04070 */
[----:B------:R-:W-:Y:S01]  /*1600*/  LEA.HI R3, R11, R4, RZ, 0x6 ;  /* 0x000000040b037211 */ /* 0x000fe200078f30ff */
[----:B------:R-:W-:-:S04]  /*1610*/  IMAD.IADD R5, R4, 0x1, -R5 ;  /* 0x0000000104057824 */ /* 0x000fc800078e0a05 */
[----:B------:R-:W-:-:S05]  /*1620*/  IMAD.SHL.U32 R134, R5, 0x8, RZ ;  /* 0x0000000805867824 */ /* 0x000fca00078e00ff */
[----:B------:R-:W-:Y:S01]  /*1630*/  LOP3.LUT R6, R201, 0x38, R134, 0xf8, !PT ;  /* 0x00000038c9067812 */ /* 0x000fe200078ef886 */
[----:B------:R-:W-:Y:S01]  /*1640*/  @!P0 IMAD.IADD R7, R7, 0x1, -R2 ;  /* 0x0000000107078824 */ /* 0x000fe200078e0a02 */
[----:B------:R-:W-:-:S04]  /*1650*/  SHF.R.U32.HI R201, RZ, 0x3, R201 ;  /* 0x00000003ffc97819 */ /* 0x000fc800000116c9 */
[----:B------:R-:W-:Y:S01]  /*1660*/  LOP3.LUT R201, R6, R201, RZ, 0x3c, !PT ;  /* 0x000000c906c97212 */ /* 0x000fe200078e3cff */
[----:B------:R-:W-:Y:S06]  /*1670*/  @P2 BRA `(.L_x_495) ;  /* 0x0000000000342947 */ /* 0x000fec0003800000 */
[----:B------:R-:W-:Y:S01]  /*1680*/  USHF.R.S32.HI UR11, URZ, 0x1f, UR8 ;  /* 0x0000001f3f0b7899 */ /* 0x000fe20008011408 */
[----:B------:R-:W-:Y:S01]  /*1690*/  ULDC.64 UR12, c[0x0][0x248] ;  /* 0x00009200000c7ab9 */ /* 0x000fe20000000a00 */
[----:B------:R-:W-:Y:S02]  /*16a0*/  USHF.R.S32.HI UR9, URZ, 0x1f, UR24 ;  /* 0x0000001f3f097899 */ /* 0x000fe40008011418 */
[----:B------:R-:W-:Y:S02]  /*16b0*/  UIMAD UR11, UR11, UR12, URZ ;  /* 0x0000000c0b0b72a4 */ /* 0x000fe4000f8e023f */
[----:B------:R-:W-:Y:S02]  /*16c0*/  UIMAD.WIDE.U32 UR30, UR8, UR12, URZ ;  /* 0x0000000c081e72a5 */ /* 0x000fe4000f8e003f */
[----:B------:R-:W-:Y:S01]  /*16d0*/  UIMAD UR11, UR8, UR13, UR11 ;  /* 0x0000000d080b72a4 */ /* 0x000fe2000f8e020b */
[----:B------:R-:W-:Y:S02]  /*16e0*/  ULDC.64 UR6, c[0x0][0x230] ;  /* 0x00008c0000067ab9 */ /* 0x000fe40000000a00 */
[----:B------:R-:W-:-:S02]  /*16f0*/  UIMAD UR9, UR9, UR6, URZ ;  /* 0x00000006090972a4 */ /* 0x000fc4000f8e023f */
[----:B------:R-:W-:Y:S02]  /*1700*/  UIADD3 UR31, UR31, UR11, URZ ;  /* 0x0000000b1f1f7290 */ /* 0x000fe4000fffe03f */
[----:B------:R-:W-:Y:S02]  /*1710*/  UIMAD UR9, UR24, UR7, UR9 ;  /* 0x00000007180972a4 */ /* 0x000fe4000f8e0209 */
[----:B------:R-:W-:-:S04]  /*1720*/  UIMAD.WIDE.U32 UR6, UR24, UR6, UR30 ;  /* 0x00000006180672a5 */ /* 0x000fc8000f8e001e */
[----:B------:R-:W-:-:S03]  /*1730*/  UIADD3 UR9, UR7, UR9, URZ ;  /* 0x0000000907097290 */ /* 0x000fc6000fffe03f */
[----:B------:R-:W-:-:S09]  /*1740*/  UMOV UR20, UR6 ;  /* 0x0000000600147c82 */ /* 0x000fd20008000000 */
.L_x_495:
[----:B------:R-:W-:Y:S01]  /*1750*/  @UP1 UIADD3 UR30, UR8, UR10, URZ ;  /* 0x0000000a081e1290 */ /* 0x000fe2000fffe03f */
[----:B------:R-:W-:Y:S01]  /*1760*/  ISETP.GE.U32.AND P1, PT, R7, R2, PT ;  /* 0x000000020700720c */ /* 0x000fe20003f26070 */
[----:B------:R-:W-:Y:S01]  /*1770*/  IMAD.SHL.U32 R2, R3, 0x8, RZ ;  /* 0x0000000803027824 */ /* 0x000fe200078e00ff */
[----:B------:R-:W-:Y:S01]  /*1780*/  @UP1 ULDC.64 UR10, c[0x0][0x250] ;  /* 0x00009400000a1ab9 */ /* 0x000fe20000000a00 */
[----:B------:R-:W-:Y:S01]  /*1790*/  USHF.R.S32.HI UR19, URZ, 0x1f, UR26 ;  /* 0x0000001f3f137899 */ /* 0x000fe2000801141a */
[----:B------:R-:W-:Y:S01]  /*17a0*/  SHF.R.S32.HI R135, RZ, 0x1f, R134 ;  /* 0x0000001fff877819 */ /* 0x000fe20000011486 */
[----:B------:R-:W-:Y:S01]  /*17b0*/  @UP1 UIMAD.WIDE.U32 UR6, UR30, UR10, URZ ;  /* 0x0000000a1e0612a5 */ /* 0x000fe2000f8e003f */
[----:B------:R-:W-:Y:S01]  /*17c0*/  LOP3.LUT R201, R201, 0xfffffe00, R2, 0xf8, !PT ;  /* 0xfffffe00c9c97812 */ /* 0x000fe200078ef802 */
        /* <DEDUP_REMOVED lines=12> */
[----:B------:R-:W-:Y:S01]  /*1890*/  UIMAD UR8, UR8, UR6, URZ ;  /* 0x00000006080872a4 */ /* 0x000fe2000f8e023f */
[----:B------:R-:W-:Y:S02]  /*18a0*/  UMOV UR30, UR32 ;  /* 0x00000020001e7c82 */ /* 0x000fe40008000000 */
[----:B------:R-:W-:Y:S02]  /*18b0*/  UIMAD.WIDE.U32 UR32, UR24, UR6, UR30 ;  /* 0x00000006182072a5 */ /* 0x000fe4000f8e001e */
[----:B------:R-:W-:-:S04]  /*18c0*/  UIMAD UR7, UR24, UR7, UR8 ;  /* 0x00000007180772a4 */ /* 0x000fc8000f8e0208 */
[----:B------:R-:W-:Y:S01]  /*18d0*/  UIADD3 UR30, UR33, UR7, URZ ;  /* 0x00000007211e7290 */ /* 0x000fe2000fffe03f */
[----:B------:R-:W-:-:S11]  /*18e0*/  UMOV UR6, UR32 ;  /* 0x0000002000067c82 */ /* 0x000fd60008000000 */
.L_x_496:
[----:B------:R-:W-:Y:S01]  /*18f0*/  ISETP.GE.AND P2, PT, R2, RZ, PT ;  /* 0x000000ff0200720c */ /* 0x000fe20003f46270 */
[----:B------:R-:W-:Y:S01]  /*1900*/  IMAD R3, R13, UR12, RZ ;  /* 0x0000000c0d037c24 */ /* 0x000fe2000f8e02ff */
[----:B------:R-:W-:Y:S01]  /*1910*/  ISETP.NE.AND P3, PT, R0, RZ, PT ;  /* 0x000000ff0000720c */ /* 0x000fe20003f65270 */
[----:B------:R-:W-:Y:S01]  /*1920*/  IMAD.WIDE.U32 R8, R12, UR12, R134 ;  /* 0x0000000c0c087c25 */ /* 0x000fe2000f8e0086 */
[----:B------:R-:W1:Y:S01]  /*1930*/  S2UR UR8, SR_CgaCtaId ;  /* 0x00000000000879c3 */ /* 0x000e620000008800 */
[----:B------:R-:W-:Y:S01]  /*1940*/  BSSY B0, `(.L_x_497) ;  /* 0x000004c000007945 */ /* 0x000fe20003800000 */
[----:B------:R-:W-:Y:S01]  /*1950*/  IADD3 R195, R134, 0x80, RZ ;  /* 0x0000008086c37810 */ /* 0x000fe20007ffe0ff */
[----:B------:R-:W-:Y:S01]  /*1960*/  @!P0 VIADD R147, R147, 0x1 ;  /* 0x0000000193938836 */ /* 0x000fe20000000000 */
[----:B------:R-:W-:Y:S01]  /*1970*/  IADD3 R202, P0, R8, UR20, RZ ;  /* 0x0000001408ca7c10 */ /* 0x000fe2000ff1e0ff */
[C---:B------:R-:W-:Y:S01]  /*1980*/  IMAD R2, R12.reuse, UR13, R3 ;  /* 0x0000000d0c027c24 */ /* 0x040fe2000f8e0203 */
[----:B------:R-:W-:Y:S01]  /*1990*/  UIADD3 UR20, UR21, -0x1, URZ ;  /* 0xffffffff15147890 */ /* 0x000fe2000fffe03f */
[----:B------:R-:W-:-:S03]  /*19a0*/  IMAD.WIDE.U32 R6, R12, UR10, R134 ;  /* 0x0000000a0c067c25 */ /* 0x000fc6000f8e0086 */
        /* <DEDUP_REMOVED lines=14> */
[----:B------:R-:W-:Y:S01]  /*1a90*/  UMOV UR4, 0x400 ;  /* 0x0000040000047882 */ /* 0x000fe20000000000 */
[----:B------:R-:W-:Y:S01]  /*1aa0*/  SHF.R.S32.HI R2, RZ, 0x1f, R147 ;  /* 0x0000001fff027819 */ /* 0x000fe20000011493 */
[----:B------:R-:W-:Y:S01]  /*1ab0*/  ULDC.64 UR6, c[0x0][0x260] ;  /* 0x0000980000067ab9 */ /* 0x000fe20000000a00 */
[----:B------:R-:W-:Y:S01]  /*1ac0*/  ISETP.GE.AND P0, PT, R12, UR5, PT ;  /* 0x000000050c007c0c */ /* 0x000fe2000bf06270 */
[----:B------:R-:W-:Y:S01]  /*1ad0*/  IMAD.WIDE.U32 R8, R8, UR26, R6 ;  /* 0x0000001a08087c25 */ /* 0x000fe2000f8e0006 */
[----:B-1----:R-:W-:Y:S01]  /*1ae0*/  ULEA UR4, UR8, UR4, 0x18 ;  /* 0x0000000408047291 */ /* 0x002fe2000f8ec03f */
[----:B------:R-:W-:Y:S01]  /*1af0*/  IADD3 R0, R12, 0x20, RZ ;  /* 0x000000200c007810 */ /* 0x000fe20007ffe0ff */
[----:B------:R-:W-:Y:S01]  /*1b00*/  UIMAD UR18, UR20, -0x40, UR27 ;  /* 0xffffffc0141278a4 */ /* 0x000fe2000f8e021b */
[----:B------:R-:W-:Y:S01]  /*1b10*/  IMAD R6, R2, UR6, RZ ;  /* 0x0000000602067c24 */ /* 0x000fe2000f8e02ff */
[----:B------:R-:W-:Y:S01]  /*1b20*/  IADD3 R15, R9, UR9, RZ ;  /* 0x00000009090f7c10 */ /* 0x000fe2000fffe0ff */
[----:B------:R-:W-:Y:S01]  /*1b30*/  IMAD.WIDE.U32 R202, R147, UR6, R202 ;  /* 0x0000000693ca7c25 */ /* 0x000fe2000f8e00ca */
[----:B------:R-:W-:-:S02]  /*1b40*/  ISETP.GE.AND P1, PT, R0, UR5, PT ;  /* 0x0000000500007c0c */ /* 0x000fc4000bf26270 */
        /* <DEDUP_REMOVED lines=43> */
.L_x_498:
[----:B------:R-:W-:Y:S05]  /*1e00*/  BSYNC B0 ;  /* 0x0000000000007941 */ /* 0x000fea0003800000 */
.L_x_497:
        /* <DEDUP_REMOVED lines=15> */
[----:B------:R3:W-:Y:S03]  /*1f00*/  @P3 STS.128 [R201+0x1000], RZ ;  /* 0x001000ffc9003388 */ /* 0x0007e60000000c00 */
[----:B------:R-:W-:-:S03]  /*1f10*/  IMAD.IADD R10, R21, 0x1, R10 ;  /* 0x00000001150a7824 */ /* 0x000fc600078e020a */
        /* <DEDUP_REMOVED lines=23> */
.L_x_500:
[----:B------:R-:W-:Y:S05]  /*2090*/  BSYNC B0 ;  /* 0x0000000000007941 */ /* 0x000fea0003800000 */
.L_x_499:
        /* <DEDUP_REMOVED lines=13> */
[----:B--23--:R-:W2:Y:S01]  /*2170*/  @!P3 LDC.64 R6, c[0x0][0x210] ;  /* 0x00008400ff06bb82 */ /* 0x00cea20000000a00 */
[----:B------:R-:W-:Y:S01]  /*2180*/  IMAD R10, R19, UR7, R10 ;  /* 0x00000007130a7c24 */ /* 0x000fe2000f8e020a */
[----:B------:R3:W-:Y:S03]  /*2190*/  @P3 STS.128 [R201+0x2000], RZ ;  /* 0x002000ffc9003388 */ /* 0x0007e60000000c00 */
[----:B------:R-:W-:-:S03]  /*21a0*/  IMAD.IADD R10, R21, 0x1, R10 ;  /* 0x00000001150a7824 */ /* 0x000fc600078e020a */
[----:B-1--4-:R-:W1:Y:S01]  /*21b0*/  @!P2 LDC.64 R2, c[0x0][0x210] ;  /* 0x00008400ff02ab82 */ /* 0x012e620000000a00 */
        /* <DEDUP_REMOVED lines=22> */
.L_x_502:
[----:B------:R-:W-:Y:S05]  /*2320*/  BSYNC B0 ;  /* 0x0000000000007941 */ /* 0x000fea0003800000 */
.L_x_501:
[----:B------:R-:W-:Y:S01]  /*2330*/  USHF.L.U64.HI UR30, UR12, 0x6, UR13 ;  /* 0x000000060c1e7899 */ /* 0x000fe2000801020d */
[----:B------:R-:W-:Y:S01]  /*2340*/  BSSY B0, `(.L_x_503) ;  /* 0x0000028000007945 */ /* 0x000fe20003800000 */
[----:B------:R-:W-:-:S03]  /*2350*/  USHF.L.U32 UR31, UR12, 0x6, URZ ;  /* 0x000000060c1f7899 */ /* 0x000fc6000800063f */
[----:B------:R-:W-:Y:S09]  /*2360*/  @P4 BRA `(.L_x_504) ;  /* 0x0000000000944947 */ /* 0x000ff20003800000 */
        /* <DEDUP_REMOVED lines=37> */
.L_x_504:
[----:B------:R-:W-:Y:S05]  /*25c0*/  BSYNC B0 ;  /* 0x0000000000007941 */ /* 0x000fea0003800000 */
.L_x_503:
[----:B------:R-:W-:Y:S01]  /*25d0*/  ISETP.GE.AND P0, PT, R12, UR18, PT ;  /* 0x000000120c007c0c */ /* 0x000fe2000bf06270 */
[----:B------:R-:W-:Y:S01]  /*25e0*/  USHF.R.S32.HI UR34, URZ, 0x1f, UR20 ;  /* 0x0000001f3f227899 */ /* 0x000fe20008011414 */
[----:B------:R-:W-:Y:S01]  /*25f0*/  MOV R204, R202 ;  /* 0x000000ca00cc7202 */ /* 0x000fe20000000f00 */
[----:B------:R-:W-:Y:S01]  /*2600*/  UIMAD UR6, UR30, UR20, URZ ;  /* 0x000000141e0672a4 */ /* 0x000fe2000f8e023f */
[----:B------:R-:W-:Y:S01]  /*2610*/  IMAD.IADD R205, R203, 0x1, R205 ;  /* 0x00000001cbcd7824 */ /* 0x000fe200078e02cd */
[----:B------:R-:W-:Y:S01]  /*2620*/  BSSY B0, `(.L_x_505) ;  /* 0x0000024000007945 */ /* 0x000fe20003800000 */
[----:B-1234-:R-:W-:Y:S01]  /*2630*/  IMAD.U32 R3, RZ, RZ, UR31 ;  /* 0x0000001fff037e24 */ /* 0x01efe2000f8e00ff */
[----:B------:R-:W-:Y:S01]  /*2640*/  UIMAD UR6, UR34, UR31, UR6 ;  /* 0x0000001f220672a4 */ /* 0x000fe2000f8e0206 */
[----:B------:R-:W-:Y:S02]  /*2650*/  ISETP.GE.AND P5, PT, R0, UR18, PT ;  /* 0x0000001200007c0c */ /* 0x000fe4000bfa6270 */
[----:B------:R-:W-:-:S05]  /*2660*/  IMAD.WIDE.U32 R14, R3, UR20, R204 ;  /* 0x00000014030e7c25 */ /* 0x000fca000f8e00cc */
[----:B------:R-:W-:Y:S01]  /*2670*/  IADD3 R2, R15, UR6, RZ ;  /* 0x000000060f027c10 */ /* 0x000fe2000fffe0ff */
        /* <DEDUP_REMOVED lines=30> */
.L_x_506:
[----:B------:R-:W-:Y:S05]  /*2860*/  BSYNC B0 ;  /* 0x0000000000007941 */ /* 0x000fea0003800000 */
.L_x_505:
[----:B------:R-:W-:Y:S01]  /*2870*/  USHF.L.U64.HI UR32, UR12, 0x5, UR13 ;  /* 0x000000050c207899 */ /* 0x000fe2000801020d */
[----:B------:R-:W-:Y:S01]  /*2880*/  BSSY B0, `(.L_x_507) ;  /* 0x0000022000007945 */ /* 0x000fe20003800000 */
[----:B------:R-:W-:-:S03]  /*2890*/  USHF.L.U32 UR33, UR12, 0x5, URZ ;  /* 0x000000050c217899 */ /* 0x000fc6000800063f */
        /* <DEDUP_REMOVED lines=32> */
.L_x_508:
[----:B------:R-:W-:Y:S05]  /*2aa0*/  BSYNC B0 ;  /* 0x0000000000007941 */ /* 0x000fea0003800000 */
.L_x_507:
[----:B------:R-:W-:Y:S01]  /*2ab0*/  ULDC.64 UR8, c[0x0][0x3c8] ;  /* 0x0000f20000087ab9 */ /* 0x000fe20000000a00 */
[----:B------:R-:W0:Y:S01]  /*2ac0*/  LDGDEPBAR ;  /* 0x00000000000079af */ /* 0x000e220000000000 */
[----:B------:R-:W-:-:S04]  /*2ad0*/  UISETP.NE.U32.AND UP1, UPT, UR8, URZ, UPT ;  /* 0x0000003f0800728c */ /* 0x000fc8000bf25070 */
[----:B------:R-:W-:-:S06]  /*2ae0*/  UISETP.NE.AND.EX UP1, UPT, UR9, URZ, UPT, UP1 ;  /* 0x0000003f0900728c */ /* 0x000fcc000bf25310 */
[----:B------:R-:W-:-:S05]  /*2af0*/  PLOP3.LUT P0, PT, PT, PT, UP1, 0x80, 0x0 ;  /* 0x000000000000781c */ /* 0x000fca0003f0f018 */
[----:B------:R-:W-:Y:S01]  /*2b00*/  @UP1 USHF.R.S32.HI UR35, URZ, 0x1f, UR24 ;  /* 0x0000001f3f231899 */ /* 0x000fe20008011418 */
[----:B------:R-:W-:Y:S01]  /*2b10*/  @UP1 ULDC.64 UR6, c[0x0][0x3d0] ;  /* 0x0000f40000061ab9 */ /* 0x000fe20000000a00 */
[----:B------:R-:W-:Y:S02]  /*2b20*/  @UP1 UMOV UR36, UR26 ;  /* 0x0000001a00241c82 */ /* 0x000fe40008000000 */
[----:B------:R-:W-:Y:S01]  /*2b30*/  @UP1 UIMAD UR35, UR35, UR6, URZ ;  /* 0x00000006232312a4 */ /* 0x000fe2000f8e023f */
[----:B------:R-:W-:Y:S02]  /*2b40*/  @UP1 UMOV UR37, UR19 ;  /* 0x0000001300251c82 */ /* 0x000fe40008000000 */
[----:B------:R-:W-:Y:S01]  /*2b50*/  @UP1 UIMAD.WIDE.U32 UR36, UR24, UR6, UR36 ;  /* 0x00000006182412a5 */ /* 0x000fe2000f8e0024 */
[----:B------:R-:W-:Y:S01]  /*2b60*/  LEA.HI R193, R11, R4, RZ, 0x4 ;  /* 0x000000040bc17211 */ /* 0x000fe200078f20ff */
[----:B------:R-:W-:Y:S01]  /*2b70*/  @UP1 UIMAD UR7, UR24, UR7, UR35 ;  /* 0x00000007180712a4 */ /* 0x000fe2000f8e0223 */
[----:B------:R-:W-:-:S04]  /*2b80*/  DEPBAR.LE SB0, 0x0 ;  /* 0x000080000000791a */ /* 0x000fc80000000000 */
[----:B------:R-:W-:Y:S02]  /*2b90*/  @UP1 ULEA UR8, UP0, UR36, UR8, 0x2 ;  /* 0x0000000824081291 */ /* 0x000fe4000f80103f */
[----:B------:R-:W-:Y:S01]  /*2ba0*/  @UP1 UIADD3 UR7, UR37, UR7, URZ ;  /* 0x0000000725071290 */ /* 0x000fe2000fffe03f */
[----:B------:R-:W-:-:S03]  /*2bb0*/  @UP1 ULDC UR6, c[0x0][0x2e8] ;  /* 0x0000ba0000061ab9 */ /* 0x000fc60000000800 */
[----:B------:R-:W-:Y:S01]  /*2bc0*/  @UP1 ULEA.HI.X UR9, UR36, UR9, UR7, 0x2, UP0 ;  /* 0x0000000924091291 */ /* 0x000fe200080f1407 */
[----:B--23--:R-:W-:-:S05]  /*2bd0*/  IMAD.U32 R8, RZ, RZ, UR8 ;  /* 0x00000008ff087e24 */ /* 0x00cfca000f8e00ff */
[----:B------:R-:W-:-:S05]  /*2be0*/  IMAD.U32 R9, RZ, RZ, UR9 ;  /* 0x00000009ff097e24 */ /* 0x000fca000f8e00ff */
[----:B------:R2:W3:Y:S01]  /*2bf0*/  @P0 LDG.E R8, desc[UR28][R8.64] ;  /* 0x0000001c08080981 */ /* 0x0004e2000c1e1900 */
[C---:B-1--4-:R-:W-:Y:S01]  /*2c00*/  LOP3.LUT R7, R193.reuse, 0xfffffff0, RZ, 0xc0, !PT ;  /* 0xfffffff0c1077812 */ /* 0x052fe200078ec0ff */
[----:B------:R-:W-:Y:S01]  /*2c10*/  USHF.L.U64.HI UR8, UR10, 0x6, UR11 ;  /* 0x000000060a087899 */ /* 0x000fe2000801020b */
[----:B------:R-:W-:Y:S01]  /*2c20*/  SHF.R.S32.HI R6, RZ, 0x4, R193 ;  /* 0x00000004ff067819 */ /* 0x000fe200000114c1 */
[----:B------:R-:W-:Y:S01]  /*2c30*/  USHF.L.U32 UR9, UR10, 0x6, URZ ;  /* 0x000000060a097899 */ /* 0x000fe2000800063f */
[----:B------:R-:W-:Y:S01]  /*2c40*/  ISETP.GE.AND P1, PT, R12, UR18, PT ;  /* 0x000000120c007c0c */ /* 0x000fe2000bf26270 */
[----:B------:R-:W-:Y:S01]  /*2c50*/  IMAD.IADD R7, R4, 0x1, -R7 ;  /* 0x0000000104077824 */ /* 0x000fe200078e0a07 */
[----:B------:R-:W-:Y:S01]  /*2c60*/  BAR.SYNC.DEFER_BLOCKING 0x0 ;  /* 0x0000000000007b1d */ /* 0x000fe20000010000 */
[----:B------:R-:W-:Y:S01]  /*2c70*/  LEA.HI R193, R193, R6, RZ, 0x1 ;  /* 0x00000006c1c17211 */ /* 0x000fe200078f08ff */
[----:B------:R-:W-:Y:S01]  /*2c80*/  UIMAD UR7, UR8, UR20, URZ ;  /* 0x00000014080772a4 */ /* 0x000fe2000f8e023f */
[----:B------:R-:W-:Y:S01]  /*2c90*/  IMAD.IADD R147, R145, 0x1, R147 ;  /* 0x0000000191937824 */ /* 0x000fe200078e0293 */
[----:B------:R-:W-:Y:S01]  /*2ca0*/  SHF.R.S32.HI R14, RZ, 0x1f, R7 ;  /* 0x0000001fff0e7819 */ /* 0x000fe20000011407 */
[----:B------:R-:W-:Y:S01]  /*2cb0*/  IMAD.U32 R15, RZ, RZ, UR20 ;  /* 0x00000014ff0f7e24 */ /* 0x000fe2000f8e00ff */
[----:B------:R-:W-:Y:S01]  /*2cc0*/  LOP3.LUT R193, R193, 0xfffffffe, RZ, 0xc0, !PT ;  /* 0xfffffffec1c17812 */ /* 0x000fe200078ec0ff */
[----:B------:R-:W-:Y:S01]  /*2cd0*/  IMAD.MOV.U32 R146, RZ, RZ, R144 ;  /* 0x000000ffff927224 */ /* 0x000fe200078e0090 */
[----:B------:R-:W-:Y:S01]  /*2ce0*/  LEA.HI R14, R14, R7, RZ, 0x3 ;  /* 0x000000070e0e7211 */ /* 0x000fe200078f18ff */
[----:B------:R-:W-:Y:S01]  /*2cf0*/  UIMAD UR34, UR34, UR9, UR7 ;  /* 0x00000009222272a4 */ /* 0x000fe2000f8e0207 */
[----:B------:R-:W-:Y:S01]  /*2d00*/  ISETP.GE.AND P5, PT, R0, UR18, PT ;  /* 0x0000001200007c0c */ /* 0x000fe2000bfa6270 */
[----:B------:R-:W-:Y:S01]  /*2d10*/  IMAD.IADD R193, R6, 0x1, -R193 ;  /* 0x0000000106c17824 */ /* 0x000fe200078e0ac1 */
[----:B------:R-:W-:Y:S01]  /*2d20*/  LOP3.LUT R2, R14, 0xfffffff8, RZ, 0xc0, !PT ;  /* 0xfffffff80e027812 */ /* 0x000fe200078ec0ff */
[----:B------:R-:W-:Y:S01]  /*2d30*/  IMAD.SHL.U32 R6, R12, 0x8, RZ ;  /* 0x000000080c067824 */ /* 0x000fe200078e00ff */
[----:B------:R-:W-:Y:S01]  /*2d40*/  UMOV UR19, URZ ;  /* 0x0000003f00137c82 */ /* 0x000fe20008000000 */
[----:B------:R-:W-:Y:S01]  /*2d50*/  IMAD.SHL.U32 R10, R193, 0x8, RZ ;  /* 0x00000008c10a7824 */ /* 0x000fe200078e00ff */
[----:B------:R-:W-:Y:S01]  /*2d60*/  BSSY B0, `(.L_x_509) ;  /* 0x000003a000007945 */ /* 0x000fe20003800000 */
[----:B------:R-:W-:-:S02]  /*2d70*/  IMAD.IADD R2, R7, 0x1, -R2 ;  /* 0x0000000107027824 */ /* 0x000fc400078e0a02 */
[----:B------:R-:W3:Y:S01]  /*2d80*/  @P0 MUFU.RCP R7, UR6 ;  /* 0x0000000600070d08 */ /* 0x000ee20008001000 */
[----:B--2---:R-:W-:Y:S02]  /*2d90*/  IMAD.SHL.U32 R9, R5, 0x40, RZ ;  /* 0x0000004005097824 */ /* 0x004fe400078e00ff */
[----:B------:R-:W-:Y:S01]  /*2da0*/  IMAD.SHL.U32 R13, R2, 0x40, RZ ;  /* 0x00000040020d7824 */ /* 0x000fe200078e00ff */
[----:B------:R1:W-:Y:S02]  /*2db0*/  @P1 STS.128 [R201+0x12000], RZ ;  /* 0x012000ffc9001388 */ /* 0x0003e40000000c00 */
[----:B------:R-:W-:Y:S02]  /*2dc0*/  LOP3.LUT R9, R9, 0x1c0, RZ, 0xc0, !PT ;  /* 0x000001c009097812 */ /* 0x000fe400078ec0ff */
[----:B------:R-:W-:Y:S01]  /*2dd0*/  LOP3.LUT R13, R13, 0x1c0, RZ, 0xc0, !PT ;  /* 0x000001c00d0d7812 */ /* 0x000fe200078ec0ff */
[----:B------:R1:W-:Y:S01]  /*2de0*/  @P1 STS.128 [R201+0x14000], RZ ;  /* 0x014000ffc9001388 */ /* 0x0003e20000000c00 */
[----:B------:R-:W-:-:S02]  /*2df0*/  LOP3.LUT R6, R9, 0x8, R6, 0xf8, !PT ;  /* 0x0000000809067812 */ /* 0x000fc400078ef806 */
[----:B------:R-:W-:Y:S01]  /*2e00*/  SHF.R.U32.HI R9, RZ, 0x3, R9 ;  /* 0x00000003ff097819 */ /* 0x000fe20000011609 */
[----:B------:R1:W-:Y:S01]  /*2e10*/  @P1 STS.128 [R201+0x16000], RZ ;  /* 0x016000ffc9001388 */ /* 0x0003e20000000c00 */
[----:B------:R-:W-:Y:S02]  /*2e20*/  LOP3.LUT R10, R13, 0x8, R10, 0xf8, !PT ;  /* 0x000000080d0a7812 */ /* 0x000fe400078ef80a */
[----:B------:R-:W-:Y:S01]  /*2e30*/  LOP3.LUT R6, R6, R9, RZ, 0x3c, !PT ;  /* 0x0000000906067212 */ /* 0x000fe200078e3cff */
[----:B------:R-:W-:Y:S01]  /*2e40*/  IMAD.SHL.U32 R9, R14, 0x40, RZ ;  /* 0x000000400e097824 */ /* 0x000fe200078e00ff */
[----:B------:R-:W-:Y:S01]  /*2e50*/  SHF.R.U32.HI R13, RZ, 0x3, R13 ;  /* 0x00000003ff0d7819 */ /* 0x000fe2000001160d */
[----:B------:R-:W-:-:S03]  /*2e60*/  IMAD.WIDE.U32 R14, R15, UR9, R146 ;  /* 0x000000090f0e7c25 */ /* 0x000fc6000f8e0092 */
[----:B------:R-:W-:Y:S01]  /*2e70*/  LOP3.LUT R10, R10, R13, RZ, 0x3c, !PT ;  /* 0x0000000d0a0a7212 */ /* 0x000fe200078e3cff */
[----:B------:R-:W-:Y:S01]  /*2e80*/  IMAD R193, R193, 0x200, R6 ;  /* 0x00000200c1c17824 */ /* 0x000fe200078e0206 */
[----:B------:R-:W-:Y:S01]  /*2e90*/  LEA.HI R6, R11, R4, RZ, 0x5 ;  /* 0x000000040b067211 */ /* 0x000fe200078f28ff */
[----:B------:R-:W-:Y:S01]  /*2ea0*/  VIADD R12, R15, UR34 ;  /* 0x000000220f0c7c36 */ /* 0x000fe20008000000 */
[----:B------:R-:W-:Y:S02]  /*2eb0*/  LOP3.LUT R0, R10, 0xfffffe00, R9, 0xf8, !PT ;  /* 0xfffffe000a007812 */ /* 0x000fe400078ef809 */
[----:B------:R-:W-:Y:S02]  /*2ec0*/  SHF.R.S32.HI R85, RZ, 0x5, R6 ;  /* 0x00000005ff557819 */ /* 0x000fe40000011406 */
[----:B------:R-:W-:-:S03]  /*2ed0*/  LEA R193, R193, UR4, 0x1 ;  /* 0x00000004c1c17c11 */ /* 0x000fc6000f8e08ff */
[----:B------:R-:W-:Y:S02]  /*2ee0*/  IMAD R194, R85, 0x400, R0 ;  /* 0x0000040055c27824 */ /* 0x000fe400078e0200 */
[----:B---3--:R-:W-:-:S05]  /*2ef0*/  @P0 FMUL.FTZ R7, R8, R7 ;  /* 0x0000000708070220 */ /* 0x008fca0000410000 */
[----:B------:R-:W-:-:S13]  /*2f00*/  @P0 R2UR UR6, R7 ;  /* 0x00000000070602ca */ /* 0x000fda00000e0000 */
[----:B------:R-:W-:Y:S01]  /*2f10*/  @UP1 UMOV UR19, UR6 ;  /* 0x0000000600131c82 */ /* 0x000fe20008000000 */
[----:B-1----:R-:W-:Y:S05]  /*2f20*/  @P1 BRA `(.L_x_510) ;  /* 0x0000000000741947 */ /* 0x002fea0003800000 */
        /* <DEDUP_REMOVED lines=29> */
.L_x_510:
[----:B------:R-:W-:Y:S05]  /*3100*/  BSYNC B0 ;  /* 0x0000000000007941 */ /* 0x000fea0003800000 */
.L_x_509:
        /* <DEDUP_REMOVED lines=33> */
[----:B----4-:R-:W-:-:S04]  /*3320*/  LEA R8, P0, R14, UR6, 0x1 ;  /* 0x000000060e087c11 */ /* 0x010fc8000f8008ff */
[----:B------:R-:W-:-:S05]  /*3330*/  LEA.HI.X R9, R14, UR7, R7, 0x1, P0 ;  /* 0x000000070e097c11 */ /* 0x000fca00080f0c07 */
[----:B------:R-:W-:Y:S01]  /*3340*/  @!PT LDS RZ, [RZ] ;  /* 0x00000000fffff984 */ /* 0x000fe20000000800 */
[----:B------:R-:W-:Y:S01]  /*3350*/  @!PT LDS RZ, [RZ] ;  /* 0x00000000fffff984 */ /* 0x000fe20000000800 */
[----:B------:R-:W-:Y:S01]  /*3360*/  @!PT LDS RZ, [RZ] ;  /* 0x00000000fffff984 */ /* 0x000fe20000000800 */
[----:B------:R1:W-:Y:S04]  /*3370*/  LDGSTS.E.BYPASS.LTC128B.128 [R201+0x17000], desc[UR28][R8.64+0x100] ;  /* 0x1700010008c97fae */ /* 0x0003e8000b901d5c */
.L_x_512:
[----:B------:R-:W-:Y:S05]  /*3380*/  BSYNC B0 ;  /* 0x0000000000007941 */ /* 0x000fea0003800000 */
.L_x_511:
[----:B------:R-:W-:Y:S01]  /*3390*/  LDSM.16.M88.4 R52, [R194] ;  /* 0x00000000c234783b */ /* 0x000fe20000000200 */
[----:B------:R-:W-:Y:S01]  /*33a0*/  R2P PR, R5, 0x6 ;  /* 0x0000000605007804 */ /* 0x000fe20000000000 */
[----:B------:R-:W-:Y:S01]  /*33b0*/  IMAD.MOV.U32 R7, RZ, RZ, 0x10 ;  /* 0x00000010ff077424 */ /* 0x000fe200078e00ff */
[----:B------:R-:W-:Y:S01]  /*33c0*/  LOP3.LUT P0, RZ, R2, 0x2, RZ, 0xc0, !PT ;  /* 0x0000000202ff7812 */ /* 0x000fe2000780c0ff */
[----:B------:R-:W5:Y:S01]  /*33d0*/  LDSM.16.M88.4 R36, [R193+0xc000] ;  /* 0x00c00000c124783b */ /* 0x000f620000000200 */
[----:B------:R-:W-:Y:S01]  /*33e0*/  VIADD R5, R193, 0xc000 ;  /* 0x0000c000c1057836 */ /* 0x000fe20000000000 */
[----:B------:R-:W-:Y:S01]  /*33f0*/  LEA R211, R85, UR25, 0x4 ;  /* 0x0000001955d37c11 */ /* 0x000fe2000f8e20ff */
[----:B------:R-:W-:Y:S01]  /*3400*/  VIADD R191, R193, 0xc020 ;  /* 0x0000c020c1bf7836 */ /* 0x000fe20000000000 */
[----:B------:R-:W3:Y:S01]  /*3410*/  LDSM.16.M88.4 R20, [R193+0xd000] ;  /* 0x00d00000c114783b */ /* 0x000ee20000000200 */
[----:B------:R-:W-:Y:S01]  /*3420*/  SEL R7, R7, 0xfffffff0, !P0 ;  /* 0xfffffff007077807 */ /* 0x000fe20004000000 */
[----:B------:R-:W-:Y:S01]  /*3430*/  IMAD.SHL.U32 R212, R4, 0x2, RZ ;  /* 0x0000000204d47824 */ /* 0x000fe200078e00ff */
[----:B------:R-:W-:Y:S01]  /*3440*/  LOP3.LUT P0, RZ, R2, 0x4, RZ, 0xc0, !PT ;  /* 0x0000000402ff7812 */ /* 0x000fe2000780c0ff */
[----:B------:R-:W3:Y:S01]  /*3450*/  LDSM.16.M88.4 R28, [R193+0xc800] ;  /* 0x00c80000c11c783b */ /* 0x000ee20000000200 */
[----:B------:R-:W-:Y:S01]  /*3460*/  IMAD.MOV.U32 R2, RZ, RZ, 0x40 ;  /* 0x00000040ff027424 */ /* 0x000fe200078e00ff */
[----:B------:R-:W-:Y:S01]  /*3470*/  UIADD3 UR7, UR27, 0x1, -UR17 ;  /* 0x000000011b077890 */ /* 0x000fe2000fffe811 */
[----:B------:R-:W-:Y:S01]  /*3480*/  IMAD R192, R7, 0x2, R194 ;  /* 0x0000000207c07824 */ /* 0x000fe200078e02c2 */
[----:B------:R-:W3:Y:S01]  /*3490*/  LDSM.16.M88.4 R56, [R193+0xd800] ;  /* 0x00d80000c138783b */ /* 0x000ee20000000200 */
[----:B------:R-:W-:Y:S01]  /*34a0*/  @P1 VIADD R191, R5, 0xffffffe0 ;  /* 0xffffffe005bf1836 */ /* 0x000fe20000000000 */
[----:B------:R-:W-:Y:S01]  /*34b0*/  SEL R2, R2, 0xffffffc0, !P2 ;  /* 0xffffffc002027807 */ /* 0x000fe20005000000 */
[----:B------:R-:W-:Y:S01]  /*34c0*/  IMAD.MOV.U32 R5, RZ, RZ, 0x20 ;  /* 0x00000020ff057424 */ /* 0x000fe200078e00ff */
[----:B------:R-:W-:Y:S01]  /*34d0*/  LDSM.16.M88.4 R60, [R192] ;  /* 0x00000000c03c783b */ /* 0x000fe20000000200 */
[----:B------:R-:W-:Y:S01]  /*34e0*/  LOP3.LUT R212, R212, 0x6, RZ, 0xc0, !PT ;  /* 0x00000006d4d47812 */ /* 0x000fe200078ec0ff */
[----:B------:R-:W-:Y:S01]  /*34f0*/  UIADD3 UR6, UR7, UR22, URZ ;  /* 0x0000001607067290 */ /* 0x000fe2000fffe03f */
[----:B------:R-:W-:Y:S01]  /*3500*/  IMAD.IADD R187, R193, 0x1, R2 ;  /* 0x00000001c1bb7824 */ /* 0x000fe200078e0202 */
[----:B------:R-:W3:Y:S01]  /*3510*/  LDSM.16.M88.4 R48, [R191] ;  /* 0x00000000bf30783b */ /* 0x000ee20000000200 */
[----:B------:R-:W-:Y:S01]  /*3520*/  SEL R5, R5, 0xffffffe0, !P0 ;  /* 0xffffffe005057807 */ /* 0x000fe20004000000 */
[----:B------:R-:W-:Y:S01]  /*3530*/  IMAD.IADD R180, R2, 0x1, R191 ;  /* 0x0000000102b47824 */ /* 0x000fe200078e02bf */
[----:B------:R-:W-:Y:S01]  /*3540*/  UIADD3 UR25, UR27, -UR17, URZ ;  /* 0x800000111b197290 */ /* 0x000fe2000fffe03f */
[----:B-12-4-:R-:W1:Y:S01]  /*3550*/  LDSM.16.M88.4 R8, [R191+0x1000] ;  /* 0x00100000bf08783b */ /* 0x016e620000000200 */
[----:B------:R-:W-:Y:S01]  /*3560*/  UISETP.GT.AND UP0, UPT, UR20, UR14, UPT ;  /* 0x0000000e1400728c */ /* 0x000fe2000bf04270 */
[----:B------:R-:W-:-:S02]  /*3570*/  IMAD R190, R5, 0x2, R194 ;  /* 0x0000000205be7824 */ /* 0x000fc400078e02c2 */
[----:B------:R-:W2:Y:S01]  /*3580*/  LDSM.16.M88.4 R16, [R191+0x800] ;  /* 0x00080000bf10783b */ /* 0x000ea20000000200 */
[----:B------:R-:W-:Y:S02]  /*3590*/  IMAD R189, R5, 0x2, R192 ;  /* 0x0000000205bd7824 */ /* 0x000fe400078e02c0 */
[C---:B------:R-:W-:Y:S01]  /*35a0*/  VIADD R183, R191.reuse, 0x800 ;  /* 0x00000800bfb77836 */ /* 0x040fe20000000000 */
[----:B------:R-:W4:Y:S01]  /*35b0*/  LDSM.16.M88.4 R72, [R191+0x1800] ;  /* 0x00180000bf48783b */ /* 0x000f220000000200 */
[C---:B------:R-:W-:Y:S02]  /*35c0*/  VIADD R182, R191.reuse, 0x1000 ;  /* 0x00001000bfb67836 */ /* 0x040fe40000000000 */
[C---:B------:R-:W-:Y:S01]  /*35d0*/  VIADD R181, R191.reuse, 0x1800 ;  /* 0x00001800bfb57836 */ /* 0x040fe20000000000 */
[----:B------:R-:W-:Y:S01]  /*35e0*/  LDSM.16.M88.4 R64, [R190] ;  /* 0x00000000be40783b */ /* 0x000fe20000000200 */
[C---:B------:R-:W-:Y:S02]  /*35f0*/  VIADD R179, R191.reuse, 0x2000 ;  /* 0x00002000bfb37836 */ /* 0x040fe40000000000 */
[C---:B------:R-:W-:Y:S01]  /*3600*/  VIADD R178, R191.reuse, 0x2800 ;  /* 0x00002800bfb27836 */ /* 0x040fe20000000000 */
[----:B-----5:R-:W-:Y:S01]  /*3610*/  HMMA.16816.F32 R40, R52, R36, RZ ;  /* 0x000000243428723c */ /* 0x020fe200000018ff */
[----:B------:R-:W5:Y:S01]  /*3620*/  LDSM.16.M88.4 R12, [R187+0xc000] ;  /* 0x00c00000bb0c783b */ /* 0x000f620000000200 */
[----:B------:R-:W-:-:S02]  /*3630*/  VIADD R177, R191, 0x3000 ;  /* 0x00003000bfb17836 */ /* 0x000fc40000000000 */
[C---:B------:R-:W-:Y:S01]  /*3640*/  VIADD R176, R191.reuse, 0x3800 ;  /* 0x00003800bfb07836 */ /* 0x040fe20000000000 */
[----:B------:R-:W5:Y:S01]  /*3650*/  LDSM.16.M88.4 R44, [R187+0xc800] ;  /* 0x00c80000bb2c783b */ /* 0x000f620000000200 */
[C---:B------:R-:W-:Y:S01]  /*3660*/  HMMA.16816.F32 R36, R52.reuse, R38, RZ ;  /* 0x000000263424723c */ /* 0x040fe200000018ff */
[C---:B------:R-:W-:Y:S02]  /*3670*/  VIADD R175, R191.reuse, 0x4000 ;  /* 0x00004000bfaf7836 */ /* 0x040fe40000000000 */
[----:B------:R-:W-:Y:S01]  /*3680*/  LDSM.16.M88.4 R76, [R187+0xd800] ;  /* 0x00d80000bb4c783b */ /* 0x000fe20000000200 */
[C---:B------:R-:W-:Y:S02]  /*3690*/  VIADD R174, R191.reuse, 0x4800 ;  /* 0x00004800bfae7836 */ /* 0x040fe40000000000 */
[----:B---3--:R-:W-:Y:S01]  /*36a0*/  HMMA.16816.F32 R24, R52, R20, RZ ;  /* 0x000000143418723c */ /* 0x008fe200000018ff */
[----:B------:R-:W-:Y:S01]  /*36b0*/  LDSM.16.M88.4 R80, [R191+0x3800] ;  /* 0x00380000bf50783b */ /* 0x000fe20000000200 */
[----:B------:R-:W-:-:S02]  /*36c0*/  VIADD R173, R191, 0x5000 ;  /* 0x00005000bfad7836 */ /* 0x000fc40000000000 */
[----:B------:R-:W-:Y:S01]  /*36d0*/  VIADD R172, R191, 0x5800 ;  /* 0x00005800bfac7836 */ /* 0x000fe20000000000 */
[----:B------:R-:W0:Y:S01]  /*36e0*/  LDGDEPBAR ;  /* 0x00000000000079af */ /* 0x000e220000000000 */
[C---:B------:R-:W-:Y:S06]  /*36f0*/  HMMA.16816.F32 R20, R52.reuse, R22, RZ ;  /* 0x000000163414723c */ /* 0x040fec00000018ff */
[C---:B------:R-:W-:Y:S06]  /*3700*/  HMMA.16816.F32 R32, R52.reuse, R28, RZ ;  /* 0x0000001c3420723c */ /* 0x040fec00000018ff */
[C---:B------:R-:W-:Y:S06]  /*3710*/  HMMA.16816.F32 R28, R52.reuse, R30, RZ ;  /* 0x0000001e341c723c */ /* 0x040fec00000018ff */
[C---:B------:R-:W-:Y:S06]  /*3720*/  HMMA.16816.F32 R68, R52.reuse, R56, RZ ;  /* 0x000000383444723c */ /* 0x040fec00000018ff */
[----:B------:R-:W-:Y:S01]  /*3730*/  HMMA.16816.F32 R52, R52, R58, RZ ;  /* 0x0000003a3434723c */ /* 0x000fe200000018ff */
[----:B------:R-:W3:Y:S05]  /*3740*/  LDSM.16.M88.4 R56, [R187+0xd000] ;  /* 0x00d00000bb38783b */ /* 0x000eea0000000200 */
[C---:B------:R-:W-:Y:S06]  /*3750*/  HMMA.16816.F32 R40, R60.reuse, R48, R40 ;  /* 0x000000303c28723c */ /* 0x040fec0000001828 */
[C---:B------:R-:W-:Y:S01]  /*3760*/  HMMA.16816.F32 R36, R60.reuse, R50, R36 ;  /* 0x000000323c24723c */ /* 0x040fe20000001824 */
[----:B------:R-:W-:Y:S05]  /*3770*/  LDSM.16.M88.4 R48, [R180] ;  /* 0x00000000b430783b */ /* 0x000fea0000000200 */
[C---:B-1----:R-:W-:Y:S06]  /*3780*/  HMMA.16816.F32 R24, R60.reuse, R8, R24 ;  /* 0x000000083c18723c */ /* 0x042fec0000001818 */
[C---:B------:R-:W-:Y:S01]  /*3790*/  HMMA.16816.F32 R20, R60.reuse, R10, R20 ;  /* 0x0000000a3c14723c */ /* 0x040fe20000001814 */
[----:B------:R-:W1:Y:S05]  /*37a0*/  LDSM.16.M88.4 R8, [R189] ;  /* 0x00000000bd08783b */ /* 0x000e6a0000000200 */
[C---:B--2---:R-:W-:Y:S06]  /*37b0*/  HMMA.16816.F32 R32, R60.reuse, R16, R32 ;  /* 0x000000103c20723c */ /* 0x044fec0000001820 */
[C---:B------:R-:W-:Y:S01]  /*37c0*/  HMMA.16816.F32 R28, R60.reuse, R18, R28 ;  /* 0x000000123c1c723c */ /* 0x040fe2000000181c */
[----:B------:R-:W2:Y:S05]  /*37d0*/  LDSM.16.M88.4 R16, [R180+0x800] ;  /* 0x00080000b410783b */ /* 0x000eaa0000000200 */
[C---:B----4-:R-:W-:Y:S06]  /*37e0*/  HMMA.16816.F32 R68, R60.reuse, R72, R68 ;  /* 0x000000483c44723c */ /* 0x050fec0000001844 */
[----:B------:R-:W-:Y:S01]  /*37f0*/  HMMA.16816.F32 R52, R60, R74, R52 ;  /* 0x0000004a3c34723c */ /* 0x000fe20000001834 */
[----:B------:R-:W-:Y:S04]  /*3800*/  LDSM.16.M88.4 R72, [R180+0x1800] ;  /* 0x00180000b448783b */ /* 0x000fe80000000200 */
[----:B------:R-:W-:Y:S01]  /*3810*/  LDSM.16.M88.4 R60, [R193+0xe000] ;  /* 0x00e00000c13c783b */ /* 0x000fe20000000200 */
[C---:B-----5:R-:W-:Y:S06]  /*3820*/  HMMA.16816.F32 R40, R64.reuse, R12, R40 ;  /* 0x0000000c4028723c */ /* 0x060fec0000001828 */
[C---:B------:R-:W-:Y:S01]  /*3830*/  HMMA.16816.F32 R36, R64.reuse, R14, R36 ;  /* 0x0000000e4024723c */ /* 0x040fe20000001824 */
[----:B------:R-:W4:Y:S05]  /*3840*/  LDSM.16.M88.4 R12, [R180+0x1000] ;  /* 0x00100000b40c783b */ /* 0x000f2a0000000200 */
[C---:B------:R-:W-:Y:S06]  /*3850*/  HMMA.16816.F32 R32, R64.reuse, R44, R32 ;  /* 0x0000002c4020723c */ /* 0x040fec0000001820 */
[C---:B------:R-:W-:Y:S01]  /*3860*/  HMMA.16816.F32 R28, R64.reuse, R46, R28 ;  /* 0x0000002e401c723c */ /* 0x040fe2000000181c */
[----:B------:R-:W-:Y:S05]  /*3870*/  LDSM.16.M88.4 R44, [R194+0x4000] ;  /* 0x00400000c22c783b */ /* 0x000fea0000000200 */
[C---:B---3--:R-:W-:Y:S06]  /*3880*/  HMMA.16816.F32 R24, R64.reuse, R56, R24 ;  /* 0x000000384018723c */ /* 0x048fec0000001818 */
[C---:B------:R-:W-:Y:S01]  /*3890*/  HMMA.16816.F32 R20, R64.reuse, R58, R20 ;  /* 0x0000003a4014723c */ /* 0x040fe20000001814 */
[----:B------:R-:W3:Y:S05]  /*38a0*/  LDSM.16.M88.4 R56, [R193+0xe800] ;  /* 0x00e80000c138783b */ /* 0x000eea0000000200 */
[C---:B------:R-:W-:Y:S06]  /*38b0*/  HMMA.16816.F32 R68, R64.reuse, R76, R68 ;  /* 0x0000004c4044723c */ /* 0x040fec0000001844 */
[----:B------:R-:W-:Y:S01]  /*38c0*/  HMMA.16816.F32 R64, R64, R78, R52 ;  /* 0x0000004e4040723c */ /* 0x000fe20000001834 */
[----:B------:R-:W-:Y:S04]  /*38d0*/  LDSM.16.M88.4 R52, [R193+0xf800] ;  /* 0x00f80000c134783b */ /* 0x000fe80000000200 */
[----:B------:R-:W-:Y:S01]  /*38e0*/  LDSM.16.M88.4 R76, [R192+0x4000] ;  /* 0x00400000c04c783b */ /* 0x000fe20000000200 */
[C---:B-1----:R-:W-:Y:S06]  /*38f0*/  HMMA.16816.F32 R40, R8.reuse, R48, R40 ;  /* 0x000000300828723c */ /* 0x042fec0000001828 */
[C---:B------:R-:W-:Y:S01]  /*3900*/  HMMA.16816.F32 R36, R8.reuse, R50, R36 ;  /* 0x000000320824723c */ /* 0x040fe20000001824 */
[----:B------:R-:W1:Y:S05]  /*3910*/  LDSM.16.M88.4 R48, [R193+0xf000] ;  /* 0x00f00000c130783b */ /* 0x000e6a0000000200 */
[C---:B--2---:R-:W-:Y:S06]  /*3920*/  HMMA.16816.F32 R32, R8.reuse, R16, R32 ;  /* 0x000000100820723c */ /* 0x044fec0000001820 */
[C---:B------:R-:W-:Y:S01]  /*3930*/  HMMA.16816.F32 R28, R8.reuse, R18, R28 ;  /* 0x00000012081c723c */ /* 0x040fe2000000181c */
[----:B------:R-:W-:Y:S05]  /*3940*/  LDSM.16.M88.4 R16, [R191+0x2000] ;  /* 0x00200000bf10783b */ /* 0x000fea0000000200 */
[C---:B----4-:R-:W-:Y:S06]  /*3950*/  HMMA.16816.F32 R24, R8.reuse, R12, R24 ;  /* 0x0000000c0818723c */ /* 0x050fec0000001818 */
[C---:B------:R-:W-:Y:S01]  /*3960*/  HMMA.16816.F32 R20, R8.reuse, R14, R20 ;  /* 0x0000000e0814723c */ /* 0x040fe20000001814 */
[----:B------:R-:W2:Y:S05]  /*3970*/  LDSM.16.M88.4 R12, [R191+0x2800] ;  /* 0x00280000bf0c783b */ /* 0x000eaa0000000200 */
[C---:B------:R-:W-:Y:S06]  /*3980*/  HMMA.16816.F32 R68, R8.reuse, R72, R68 ;  /* 0x000000480844723c */ /* 0x040fec0000001844 */
[----:B------:R-:W-:Y:S01]  /*3990*/  HMMA.16816.F32 R64, R8, R74, R64 ;  /* 0x0000004a0840723c */ /* 0x000fe20000001840 */
[----:B------:R-:W4:Y:S04]  /*39a0*/  LDSM.16.M88.4 R8, [R191+0x3000] ;  /* 0x00300000bf08783b */ /* 0x000f280000000200 */
[----:B------:R-:W-:Y:S01]  /*39b0*/  LDSM.16.M88.4 R72, [R189+0x4000] ;  /* 0x00400000bd48783b */ /* 0x000fe20000000200 */
[C---:B---3--:R-:W-:Y:S06]  /*39c0*/  HMMA.16816.F32 R32, R44.reuse, R56, R32 ;  /* 0x000000382c20723c */ /* 0x048fec0000001820 */
[C---:B------:R-:W-:Y:S06]  /*39d0*/  HMMA.16816.F32 R40, R44.reuse, R60, R40 ;  /* 0x0000003c2c28723c */ /* 0x040fec0000001828 */
[C---:B------:R-:W-:Y:S01]  /*39e0*/  HMMA.16816.F32 R36, R44.reuse, R62, R36 ;  /* 0x0000003e2c24723c */ /* 0x040fe20000001824 */
[----:B------:R-:W-:Y:S05]  /*39f0*/  LDSM.16.M88.4 R60, [R187+0xe000] ;  /* 0x00e00000bb3c783b */ /* 0x000fea0000000200 */
        /* <DEDUP_REMOVED lines=8> */
[----:B------:R-:W5:Y:S01]  /*3a80*/  LDSM.16.M88.4 R52, [R187+0xf800] ;  /* 0x00f80000bb34783b */ /* 0x000f620000000200 */
[C---:B--2---:R-:W-:Y:S06]  /*3a90*/  HMMA.16816.F32 R32, R76.reuse, R12, R32 ;  /* 0x0000000c4c20723c */ /* 0x044fec0000001820 */
[C---:B------:R-:W-:Y:S06]  /*3aa0*/  HMMA.16816.F32 R40, R76.reuse, R16, R40 ;  /* 0x000000104c28723c */ /* 0x040fec0000001828 */
[C---:B------:R-:W-:Y:S01]  /*3ab0*/  HMMA.16816.F32 R36, R76.reuse, R18, R36 ;  /* 0x000000124c24723c */ /* 0x040fe20000001824 */
[----:B------:R-:W-:Y:S05]  /*3ac0*/  LDSM.16.M88.4 R16, [R180+0x2000] ;  /* 0x00200000b410783b */ /* 0x000fea0000000200 */
[C---:B------:R-:W-:Y:S01]  /*3ad0*/  HMMA.16816.F32 R28, R76.reuse, R14, R28 ;  /* 0x0000000e4c1c723c */ /* 0x040fe2000000181c */
[----:B------:R-:W2:Y:S05]  /*3ae0*/  LDSM.16.M88.4 R12, [R180+0x2800] ;  /* 0x00280000b40c783b */ /* 0x000eaa0000000200 */
[C---:B----4-:R-:W-:Y:S06]  /*3af0*/  HMMA.16816.F32 R24, R76.reuse, R8, R24 ;  /* 0x000000084c18723c */ /* 0x050fec0000001818 */
[C---:B------:R-:W-:Y:S01]  /*3b00*/  HMMA.16816.F32 R20, R76.reuse, R10, R20 ;  /* 0x0000000a4c14723c */ /* 0x040fe20000001814 */
[----:B------:R-:W4:Y:S05]  /*3b10*/  LDSM.16.M88.4 R8, [R180+0x3000] ;  /* 0x00300000b408783b */ /* 0x000f2a0000000200 */
[C---:B------:R-:W-:Y:S06]  /*3b20*/  HMMA.16816.F32 R68, R76.reuse, R80, R68 ;  /* 0x000000504c44723c */ /* 0x040fec0000001844 */
[----:B------:R-:W-:Y:S01]  /*3b30*/  HMMA.16816.F32 R64, R76, R82, R64 ;  /* 0x000000524c40723c */ /* 0x000fe20000001840 */
[----:B------:R-:W-:Y:S04]  /*3b40*/  LDSM.16.M88.4 R76, [R192+0x8000] ;  /* 0x00800000c04c783b */ /* 0x000fe80000000200 */
[----:B------:R-:W-:Y:S01]  /*3b50*/  LDSM.16.M88.4 R80, [R180+0x3800] ;  /* 0x00380000b450783b */ /* 0x000fe20000000200 */
[C---:B-1----:R-:W-:Y:S06]  /*3b60*/  HMMA.16816.F32 R32, R48.reuse, R56, R32 ;  /* 0x000000383020723c */ /* 0x042fec0000001820 */
[C---:B------:R-:W-:Y:S06]  /*3b70*/  HMMA.16816.F32 R40, R48.reuse, R60, R40 ;  /* 0x0000003c3028723c */ /* 0x040fec0000001828 */
[C---:B------:R-:W-:Y:S01]  /*3b80*/  HMMA.16816.F32 R36, R48.reuse, R62, R36 ;  /* 0x0000003e3024723c */ /* 0x040fe20000001824 */
[----:B------:R-:W-:Y:S05]  /*3b90*/  LDSM.16.M88.4 R60, [R193+0x10000] ;  /* 0x01000000c13c783b */ /* 0x000fea0000000200 */
[C---:B------:R-:W-:Y:S01]  /*3ba0*/  HMMA.16816.F32 R28, R48.reuse, R58, R28 ;  /* 0x0000003a301c723c */ /* 0x040fe2000000181c */
[----:B------:R-:W-:Y:S05]  /*3bb0*/  LDSM.16.M88.4 R56, [R193+0x10800] ;  /* 0x01080000c138783b */ /* 0x000fea0000000200 */
[C---:B---3--:R-:W-:Y:S06]  /*3bc0*/  HMMA.16816.F32 R24, R48.reuse, R44, R24 ;  /* 0x0000002c3018723c */ /* 0x048fec0000001818 */
[C---:B------:R-:W-:Y:S01]  /*3bd0*/  HMMA.16816.F32 R20, R48.reuse, R46, R20 ;  /* 0x0000002e3014723c */ /* 0x040fe20000001814 */
[----:B------:R-:W1:Y:S05]  /*3be0*/  LDSM.16.M88.4 R44, [R194+0x8000] ;  /* 0x00800000c22c783b */ /* 0x000e6a0000000200 */
[C---:B-----5:R-:W-:Y:S06]  /*3bf0*/  HMMA.16816.F32 R68, R48.reuse, R52, R68 ;  /* 0x000000343044723c */ /* 0x060fec0000001844 */
[----:B------:R-:W-:Y:S01]  /*3c00*/  HMMA.16816.F32 R64, R48, R54, R64 ;  /* 0x000000363040723c */ /* 0x000fe20000001840 */
[----:B------:R-:W3:Y:S04]  /*3c10*/  LDSM.16.M88.4 R52, [R193+0x11000] ;  /* 0x01100000c134783b */ /* 0x000ee80000000200 */
[----:B------:R-:W-:Y:S01]  /*3c20*/  LDSM.16.M88.4 R48, [R193+0x11800] ;  /* 0x01180000c130783b */ /* 0x000fe20000000200 */
[C---:B--2---:R-:W-:Y:S06]  /*3c30*/  HMMA.16816.F32 R32, R72.reuse, R12, R32 ;  /* 0x0000000c4820723c */ /* 0x044fec0000001820 */
[C---:B------:R-:W-:Y:S06]  /*3c40*/  HMMA.16816.F32 R40, R72.reuse, R16, R40 ;  /* 0x000000104828723c */ /* 0x040fec0000001828 */
[C---:B------:R-:W-:Y:S01]  /*3c50*/  HMMA.16816.F32 R36, R72.reuse, R18, R36 ;  /* 0x000000124824723c */ /* 0x040fe20000001824 */
[----:B------:R-:W-:Y:S05]  /*3c60*/  LDSM.16.M88.4 R16, [R191+0x4000] ;  /* 0x00400000bf10783b */ /* 0x000fea0000000200 */
[C---:B------:R-:W-:Y:S01]  /*3c70*/  HMMA.16816.F32 R28, R72.reuse, R14, R28 ;  /* 0x0000000e481c723c */ /* 0x040fe2000000181c */
[----:B------:R-:W-:Y:S05]  /*3c80*/  LDSM.16.M88.4 R12, [R191+0x5000] ;  /* 0x00500000bf0c783b */ /* 0x000fea0000000200 */
[C---:B----4-:R-:W-:Y:S06]  /*3c90*/  HMMA.16816.F32 R24, R72.reuse, R8, R24 ;  /* 0x000000084818723c */ /* 0x050fec0000001818 */
[----:B------:R-:W-:Y:S01]  /*3ca0*/  HMMA.16816.F32 R20, R72, R10, R20 ;  /* 0x0000000a4814723c */ /* 0x000fe20000001814 */
[----:B------:R-:W2:Y:S05]  /*3cb0*/  LDSM.16.M88.4 R8, [R191+0x4800] ;  /* 0x00480000bf08783b */ /* 0x000eaa0000000200 */
[C---:B-1----:R-:W-:Y:S06]  /*3cc0*/  HMMA.16816.F32 R32, R44.reuse, R56, R32 ;  /* 0x000000382c20723c */ /* 0x042fec0000001820 */
[C---:B------:R-:W-:Y:S06]  /*3cd0*/  HMMA.16816.F32 R40, R44.reuse, R60, R40 ;  /* 0x0000003c2c28723c */ /* 0x040fec0000001828 */
[C---:B------:R-:W-:Y:S01]  /*3ce0*/  HMMA.16816.F32 R36, R44.reuse, R62, R36 ;  /* 0x0000003e2c24723c */ /* 0x040fe20000001824 */
[----:B------:R-:W-:Y:S05]  /*3cf0*/  LDSM.16.M88.4 R60, [R190+0x8000] ;  /* 0x00800000be3c783b */ /* 0x000fea0000000200 */
[C---:B------:R-:W-:Y:S01]  /*3d00*/  HMMA.16816.F32 R28, R44.reuse, R58, R28 ;  /* 0x0000003a2c1c723c */ /* 0x040fe2000000181c */
[----:B------:R-:W-:Y:S05]  /*3d10*/  LDSM.16.M88.4 R56, [R187+0x10000] ;  /* 0x01000000bb38783b */ /* 0x000fea0000000200 */
[C---:B---3--:R-:W-:Y:S06]  /*3d20*/  HMMA.16816.F32 R24, R44.reuse, R52, R24 ;  /* 0x000000342c18723c */ /* 0x048fec0000001818 */
[----:B------:R-:W-:Y:S01]  /*3d30*/  HMMA.16816.F32 R20, R44, R54, R20 ;  /* 0x000000362c14723c */ /* 0x000fe20000001814 */
[----:B------:R-:W1:Y:S05]  /*3d40*/  LDSM.16.M88.4 R52, [R187+0x10800] ;  /* 0x01080000bb34783b */ /* 0x000e6a0000000200 */
[----:B--2---:R-:W-:Y:S06]  /*3d50*/  HMMA.16816.F32 R32, R76, R8, R32 ;  /* 0x000000084c20723c */ /* 0x004fec0000001820 */
[----:B------:R-:W-:Y:S06]  /*3d60*/  HMMA.16816.F32 R68, R72, R80, R68 ;  /* 0x000000504844723c */ /* 0x000fec0000001844 */
[C---:B------:R-:W-:Y:S01]  /*3d70*/  HMMA.16816.F32 R28, R76.reuse, R10, R28 ;  /* 0x0000000a4c1c723c */ /* 0x040fe2000000181c */
[----:B------:R-:W-:Y:S05]  /*3d80*/  LDSM.16.M88.4 R8, [R189+0x8000] ;  /* 0x00800000bd08783b */ /* 0x000fea0000000200 */
[C---:B------:R-:W-:Y:S06]  /*3d90*/  HMMA.16816.F32 R24, R76.reuse, R12, R24 ;  /* 0x0000000c4c18723c */ /* 0x040fec0000001818 */
[----:B------:R-:W-:Y:S01]  /*3da0*/  HMMA.16816.F32 R20, R76, R14, R20 ;  /* 0x0000000e4c14723c */ /* 0x000fe20000001814 */
[----:B------:R-:W2:Y:S05]  /*3db0*/  LDSM.16.M88.4 R12, [R180+0x4800] ;  /* 0x00480000b40c783b */ /* 0x000eaa0000000200 */
[----:B------:R-:W-:Y:S01]  /*3dc0*/  HMMA.16816.F32 R64, R72, R82, R64 ;  /* 0x000000524840723c */ /* 0x000fe20000001840 */
[----:B------:R-:W3:Y:S05]  /*3dd0*/  LDSM.16.M88.4 R72, [R191+0x5800] ;  /* 0x00580000bf48783b */ /* 0x000eea0000000200 */
[----:B-1----:R-:W-:Y:S06]  /*3de0*/  HMMA.16816.F32 R32, R60, R52, R32 ;  /* 0x000000343c20723c */ /* 0x002fec0000001820 */
[----:B------:R-:W-:Y:S06]  /*3df0*/  HMMA.16816.F32 R68, R44, R48, R68 ;  /* 0x000000302c44723c */ /* 0x000fec0000001844 */
[----:B------:R-:W-:Y:S06]  /*3e00*/  HMMA.16816.F32 R40, R76, R16, R40 ;  /* 0x000000104c28723c */ /* 0x000fec0000001828 */
[----:B------:R-:W-:Y:S01]  /*3e10*/  HMMA.16816.F32 R64, R44, R50, R64 ;  /* 0x000000322c40723c */ /* 0x000fe20000001840 */
[----:B------:R-:W-:Y:S04]  /*3e20*/  LDSM.16.M88.4 R48, [R187+0x11000] ;  /* 0x01100000bb30783b */ /* 0x000fe80000000200 */
[----:B------:R-:W-:Y:S01]  /*3e30*/  LDSM.16.M88.4 R44, [R187+0x11800] ;  /* 0x01180000bb2c783b */ /* 0x000fe20000000200 */
[----:B------:R-:W-:Y:S03]  /*3e40*/  HMMA.16816.F32 R36, R76, R18, R36 ;  /* 0x000000124c24723c */ /* 0x000fe60000001824 */
[----:B------:R-:W1:Y:S03]  /*3e50*/  LDSM.16.M88.4 R16, [R180+0x4000] ;  /* 0x00400000b410783b */ /* 0x000e660000000200 */
[----:B--2---:R-:W-:Y:S06]  /*3e60*/  HMMA.16816.F32 R32, R8, R12, R32 ;  /* 0x0000000c0820723c */ /* 0x004fec0000001820 */
[----:B------:R-:W-:Y:S01]  /*3e70*/  HMMA.16816.F32 R52, R60, R54, R28 ;  /* 0x000000363c34723c */ /* 0x000fe2000000181c */
[----:B------:R-:W-:Y:S01]  /*3e80*/  LOP3.LUT R13, R6, 0xffffffe0, RZ, 0xc0, !PT ;  /* 0xffffffe0060d7812 */ /* 0x000fe200078ec0ff */
[----:B------:R-:W-:Y:S04]  /*3e90*/  LDSM.16.M88.4 R28, [R180+0x5800] ;  /* 0x00580000b41c783b */ /* 0x000fe80000000200 */
[----:B------:R-:W-:Y:S01]  /*3ea0*/  IMAD.IADD R13, R4, 0x1, -R13 ;  /* 0x00000001040d7824 */ /* 0x000fe200078e0a0d */
[----:B---3--:R-:W-:Y:S04]  /*3eb0*/  HMMA.16816.F32 R68, R76, R72, R68 ;  /* 0x000000484c44723c */ /* 0x008fe80000001844 */
[----:B------:R-:W-:-:S02]  /*3ec0*/  SHF.R.S32.HI R2, RZ, 0x1f, R13 ;  /* 0x0000001fff027819 */ /* 0x000fc4000001140d */
[----:B------:R-:W-:Y:S02]  /*3ed0*/  HMMA.16816.F32 R40, R60, R56, R40 ;  /* 0x000000383c28723c */ /* 0x000fe40000001828 */
[----:B------:R-:W-:-:S04]  /*3ee0*/  LEA.HI R13, R2, R13, RZ, 0x2 ;  /* 0x0000000d020d7211 */ /* 0x000fc800078f10ff */
[----:B------:R-:W-:Y:S01]  /*3ef0*/  HMMA.16816.F32 R72, R76, R74, R64 ;  /* 0x0000004a4c48723c */ /* 0x000fe20000001840 */
[----:B------:R-:W2:Y:S01]  /*3f00*/  LDSM.16.M88.4 R64, [R180+0x5000] ;  /* 0x00500000b440783b */ /* 0x000ea20000000200 */
[----:B------:R-:W-:Y:S01]  /*3f10*/  SHF.R.S32.HI R2, RZ, 0x2, R13 ;  /* 0x00000002ff027819 */ /* 0x000fe2000001140d */
[----:B------:R-:W-:Y:S01]  /*3f20*/  IMAD.U32 R13, RZ, RZ, UR7 ;  /* 0x00000007ff0d7e24 */ /* 0x000fe2000f8e00ff */
[----:B------:R-:W-:-:S04]  /*3f30*/  DEPBAR.LE SB0, 0x0 ;  /* 0x000080000000791a */ /* 0x000fc80000000000 */
[----:B------:R-:W-:Y:S01]  /*3f40*/  IMAD.IADD R211, R2, 0x1, R211 ;  /* 0x0000000102d37824 */ /* 0x000fe200078e02d3 */
[----:B------:R-:W-:Y:S01]  /*3f50*/  HMMA.16816.F32 R36, R60, R58, R36 ;  /* 0x0000003a3c24723c */ /* 0x000fe20000001824 */
[----:B------:R-:W-:Y:S02]  /*3f60*/  IMAD.U32 R2, RZ, RZ, UR27 ;  /* 0x0000001bff027e24 */ /* 0x000fe4000f8e00ff */
[----:B------:R-:W-:-:S03]  /*3f70*/  VIADD R208, R211, 0x8 ;  /* 0x00000008d3d07836 */ /* 0x000fc60000000000 */
[C---:B------:R-:W-:Y:S01]  /*3f80*/  HMMA.16816.F32 R52, R8.reuse, R14, R52 ;  /* 0x0000000e0834723c */ /* 0x040fe20000001834 */
[C---:B------:R-:W-:Y:S01]  /*3f90*/  VIADDMNMX R209, R211.reuse, UR6, R2, PT ;  /* 0x00000006d3d17c46 */ /* 0x040fe2000b800102 */
[----:B------:R-:W-:Y:S01]  /*3fa0*/  VIADD R211, R211, UR25 ;  /* 0x00000019d3d37c36 */ /* 0x000fe20008000000 */
[C---:B------:R-:W-:Y:S01]  /*3fb0*/  IADD3 R206, R208.reuse, UR22, R13 ;  /* 0x00000016d0ce7c10 */ /* 0x040fe2000fffe00d */
[----:B------:R-:W-:Y:S02]  /*3fc0*/  VIADD R208, R208, UR25 ;  /* 0x00000019d0d07c36 */ /* 0x000fe40008000000 */
[----:B-1----:R-:W-:Y:S01]  /*3fd0*/  HMMA.16816.F32 R40, R8, R16, R40 ;  /* 0x000000100828723c */ /* 0x002fe20000001828 */
[----:B------:R-:W-:Y:S01]  /*3fe0*/  IMAD.U32 R15, RZ, RZ, UR20 ;  /* 0x00000014ff0f7e24 */ /* 0x000fe2000f8e00ff */
[----:B------:R-:W-:Y:S02]  /*3ff0*/  VIMNMX R206, R206, UR27, PT ;  /* 0x0000001bcece7c48 */ /* 0x000fe4000bfe0100 */
[----:B------:R-:W-:-:S02]  /*4000*/  VIADDMNMX R210, R211, -UR23, RZ, !PT ;  /* 0x80000017d3d27c46 */ /* 0x000fc4000f8001ff */
[----:B------:R-:W-:Y:S01]  /*4010*/  HMMA.16816.F32 R24, R60, R48, R24 ;  /* 0x000000303c18723c */ /* 0x000fe20000001818 */
[----:B------:R-:W-:Y:S01]  /*4020*/  IMAD R16, R15, 0x40, R212 ;  /* 0x000000400f107824 */ /* 0x000fe200078e02d4 */
[----:B------:R-:W-:-:S03]  /*4030*/  VIADDMNMX R207, R208, -UR23, RZ, !PT ;  /* 0x80000017d0cf7c46 */ /* 0x000fc6000f8001ff */
[C---:B------:R-:W-:Y:S01]  /*4040*/  VIADD R2, R16.reuse, 0x1 ;  /* 0x0000000110027836 */ /* 0x040fe20000000000 */
[C---:B------:R-:W-:Y:S01]  /*4050*/  HMMA.16816.F32 R20, R60.reuse, R50, R20 ;  /* 0x000000323c14723c */ /* 0x040fe20000001814 */
[C---:B------:R-:W-:Y:S01]  /*4060*/  IMAD.IADD R13, R211.reuse, 0x1, -R16 ;  /* 0x00000001d30d7824 */ /* 0x040fe200078e0a10 */
[-C--:B------:R-:W-:Y:S01]  /*4070*/  ISETP.GE.AND P2, PT, R16, R209.reuse, PT ;  /* 0x000000d11000720c */ /* 0x080fe20003f46270 */
[----:B------:R-:W-:Y:S01]  /*4080*/  IMAD.IADD R6, R211, 0x1, -R2 ;  /* 0x00000001d3067824 */ /* 0x000fe200078e0a02 */
[----:B------:R-:W-:Y:S01]  /*4090*/  ISETP.GE.AND P1, PT, R2, R209, PT ;  /* 0x000000d10200720c */ /* 0x000fe20003f26270 */
[----:B------:R-:W-:Y:S01]  /*40a0*/  IMAD.IADD R4, R208, 0x1, -R16 ;  /* 0x00000001d0047824 */ /* 0x000fe200078e0a10 */
[----:B------:R-:W-:Y:S01]  /*40b0*/  HMMA.16816.F32 R68, R60, R44, R68 ;  /* 0x0000002c3c44723c */ /* 0x000fe20000001844 */
[----:B------:R-:W-:Y:S01]  /*40c0*/  ISETP.GE.AND P4, PT, R2, R206, PT ;  /* 0x000000ce0200720c */ /* 0x000fe20003f86270 */
[----:B------:R-:W-:Y:S01]  /*40d0*/  VIADD R17, R16, 0x21 ;  /* 0x0000002110117836 */ /* 0x000fe20000000000 */
[----:B------:R-:W-:-:S02]  /*40e0*/  ISETP.LT.OR P1, PT, R2, R210, P1 ;  /* 0x000000d20200720c */ /* 0x000fc40000f21670 */
[----:B------:R-:W-:Y:S01]  /*40f0*/  ISETP.LT.OR P4, PT, R2, R207, P4 ;  /* 0x000000cf0200720c */ /* 0x000fe20002781670 */
[----:B------:R-:W-:Y:S01]  /*4100*/  HMMA.16816.F32 R72, R60, R46, R72 ;  /* 0x0000002e3c48723c */ /* 0x000fe20000001848 */
[----:B------:R-:W-:Y:S01]  /*4110*/  IMAD.IADD R2, R208, 0x1, -R2 ;  /* 0x00000001d0027824 */ /* 0x000fe200078e0a02 */
[----:B------:R-:W-:Y:S02]  /*4120*/  IABS R13, R13 ;  /* 0x0000000d000d7213 */ /* 0x000fe40000000000 */
[----:B------:R-:W-:Y:S02]  /*4130*/  IABS R6, R6 ;  /* 0x0000000600067213 */ /* 0x000fe40000000000 */
[----:B------:R-:W-:Y:S01]  /*4140*/  I2FP.F32.S32 R13, R13 ;  /* 0x0000000d000d7245 */ /* 0x000fe20000201400 */
[C---:B------:R-:W-:Y:S01]  /*4150*/  HMMA.16816.F32 R36, R8.reuse, R18, R36 ;  /* 0x000000120824723c */ /* 0x040fe20000001824 */
[----:B------:R-:W-:Y:S02]  /*4160*/  IABS R2, R2 ;  /* 0x0000000200027213 */ /* 0x000fe40000000000 */
[----:B------:R-:W-:Y:S01]  /*4170*/  I2FP.F32.S32 R6, R6 ;  /* 0x0000000600067245 */ /* 0x000fe20000201400 */
[----:B------:R-:W-:Y:S01]  /*4180*/  FFMA.FTZ R13, R13, -UR19, R40 ;  /* 0x800000130d0d7c23 */ /* 0x000fe20008010028 */
[----:B------:R-:W-:Y:S01]  /*4190*/  IABS R4, R4 ;  /* 0x0000000400047213 */ /* 0x000fe20000000000 */
[----:B--2---:R-:W-:Y:S01]  /*41a0*/  HMMA.16816.F32 R24, R8, R64, R24 ;  /* 0x000000400818723c */ /* 0x004fe20000001818 */
[----:B------:R-:W-:Y:S01]  /*41b0*/  I2FP.F32.S32 R2, R2 ;  /* 0x0000000200027245 */ /* 0x000fe20000201400 */
[C---:B------:R-:W-:Y:S01]  /*41c0*/  VIADD R19, R16.reuse, 0x20 ;  /* 0x0000002010137836 */ /* 0x040fe20000000000 */
[----:B------:R-:W-:Y:S01]  /*41d0*/  BAR.SYNC.DEFER_BLOCKING 0x0 ;  /* 0x0000000000007b1d */ /* 0x000fe20000010000 */
[----:B------:R-:W-:-:S02]  /*41e0*/  ISETP.LT.OR P2, PT, R16, R210, P2 ;  /* 0x000000d21000720c */ /* 0x000fc40001741670 */
[----:B------:R-:W-:Y:S01]  /*41f0*/  HMMA.16816.F32 R20, R8, R66, R20 ;  /* 0x000000420814723c */ /* 0x000fe20000001814 */
[----:B------:R-:W-:Y:S01]  /*4200*/  FFMA.FTZ R14, R2, -UR19, R43 ;  /* 0x80000013020e7c23 */ /* 0x000fe2000801002b */
[----:B------:R-:W-:-:S04]  /*4210*/  IMAD.IADD R171, R211, 0x1, -R19 ;  /* 0x00000001d3ab7824 */ /* 0x000fc800078e0a13 */
[----:B------:R-:W-:Y:S01]  /*4220*/  HMMA.16816.F32 R68, R8, R28, R68 ;  /* 0x0000001c0844723c */ /* 0x000fe20000001844 */
[----:B------:R-:W-:Y:S02]  /*4230*/  FSEL R14, R14, -INF , !P4 ;  /* 0xff8000000e0e7808 */ /* 0x000fe40006000000 */
[----:B------:R-:W-:-:S03]  /*4240*/  IABS R171, R171 ;  /* 0x000000ab00ab7213 */ /* 0x000fc60000000000 */
[----:B------:R-:W-:Y:S01]  /*4250*/  HMMA.16816.F32 R72, R8, R30, R72 ;  /* 0x0000001e0848723c */ /* 0x000fe20000001848 */
[----:B------:R-:W-:-:S05]  /*4260*/  I2FP.F32.S32 R171, R171 ;  /* 0x000000ab00ab7245 */ /* 0x000fca0000201400 */
[----:B------:R-:W-:Y:S01]  /*4270*/  FFMA.FTZ R171, R171, -UR19, R24 ;  /* 0x80000013abab7c23 */ /* 0x000fe20008010018 */
[----:B------:R-:W-:Y:S01]  /*4280*/  VIADD R10, R16, 0x9 ;  /* 0x00000009100a7836 */ /* 0x000fe20000000000 */
[----:B------:R-:W-:Y:S01]  /*4290*/  I2FP.F32.S32 R9, R4 ;  /* 0x0000000400097245 */ /* 0x000fe20000201400 */
[----:B------:R-:W-:Y:S01]  /*42a0*/  FFMA.FTZ R31, R6, -UR19, R41 ;  /* 0x80000013061f7c23 */ /* 0x000fe20008010029 */
[----:B------:R-:W-:Y:S01]  /*42b0*/  FSEL R41, R13, -INF , !P2 ;  /* 0xff8000000d297808 */ /* 0x000fe20005000000 */
[----:B------:R-:W-:Y:S01]  /*42c0*/  IMAD.IADD R2, R211, 0x1, -R10 ;  /* 0x00000001d3027824 */ /* 0x000fe200078e0a0a */
[C---:B------:R-:W-:Y:S01]  /*42d0*/  ISETP.GE.AND P2, PT, R16.reuse, R206, PT ;  /* 0x000000ce1000720c */ /* 0x040fe20003f46270 */
[----:B------:R-:W-:Y:S01]  /*42e0*/  FFMA.FTZ R28, R9, -UR19, R42 ;  /* 0x80000013091c7c23 */ /* 0x000fe2000801002a */
[----:B------:R-:W-:Y:S01]  /*42f0*/  VIADD R13, R16, 0x10 ;  /* 0x00000010100d7836 */ /* 0x000fe20000000000 */
[----:B------:R-:W-:Y:S01]  /*4300*/  ISETP.GE.AND P0, PT, R10, R209, PT ;  /* 0x000000d10a00720c */ /* 0x000fe20003f06270 */
[C---:B------:R-:W-:Y:S01]  /*4310*/  VIADD R4, R16.reuse, 0x8 ;  /* 0x0000000810047836 */ /* 0x040fe20000000000 */
[C---:B------:R-:W-:Y:S01]  /*4320*/  ISETP.LT.OR P2, PT, R16.reuse, R207, P2 ;  /* 0x000000cf1000720c */ /* 0x040fe20001741670 */
[----:B------:R-:W-:Y:S01]  /*4330*/  VIADD R6, R16, 0x11 ;  /* 0x0000001110067836 */ /* 0x000fe20000000000 */
[----:B------:R-:W-:Y:S01]  /*4340*/  IABS R2, R2 ;  /* 0x0000000200027213 */ /* 0x000fe20000000000 */
[C-C-:B------:R-:W-:Y:S01]  /*4350*/  IMAD.IADD R29, R211.reuse, 0x1, -R4.reuse ;  /* 0x00000001d31d7824 */ /* 0x140fe200078e0a04 */
[----:B------:R-:W-:Y:S01]  /*4360*/  FSEL R28, R28, -INF , !P2 ;  /* 0xff8000001c1c7808 */ /* 0x000fe20005000000 */
[C---:B------:R-:W-:Y:S01]  /*4370*/  IMAD.IADD R9, R208.reuse, 0x1, -R4 ;  /* 0x00000001d0097824 */ /* 0x040fe200078e0a04 */
[----:B------:R-:W-:Y:S01]  /*4380*/  I2FP.F32.S32 R2, R2 ;  /* 0x0000000200027245 */ /* 0x000fe20000201400 */
[----:B------:R-:W-:Y:S01]  /*4390*/  IMAD.IADD R15, R211, 0x1, -R13 ;  /* 0x00000001d30f7824 */ /* 0x000fe200078e0a0d */
[C---:B------:R-:W-:Y:S01]  /*43a0*/  ISETP.GE.AND P2, PT, R13.reuse, R209, PT ;  /* 0x000000d10d00720c */ /* 0x040fe20003f46270 */
[----:B------:R-:W-:Y:S01]  /*43b0*/  IMAD.IADD R30, R208, 0x1, -R17 ;  /* 0x00000001d01e7824 */ /* 0x000fe200078e0a11 */
[C---:B------:R-:W-:Y:S01]  /*43c0*/  ISETP.GE.AND P4, PT, R13.reuse, R206, PT ;  /* 0x000000ce0d00720c */ /* 0x040fe20003f86270 */
[----:B------:R-:W-:Y:S01]  /*43d0*/  FFMA.FTZ R37, R2, -UR19, R37 ;  /* 0x8000001302257c23 */ /* 0x000fe20008010025 */
[----:B------:R-:W-:Y:S01]  /*43e0*/  ISETP.LT.OR P2, PT, R13, R210, P2 ;  /* 0x000000d20d00720c */ /* 0x000fe20001741670 */
[----:B------:R-:W-:Y:S01]  /*43f0*/  IMAD.IADD R2, R211, 0x1, -R6 ;  /* 0x00000001d3027824 */ /* 0x000fe200078e0a06 */
[----:B------:R-:W-:Y:S01]  /*4400*/  ISETP.LT.OR P4, PT, R13, R207, P4 ;  /* 0x000000cf0d00720c */ /* 0x000fe20002781670 */
[----:B------:R-:W-:Y:S01]  /*4410*/  IMAD.IADD R13, R208, 0x1, -R13 ;  /* 0x00000001d00d7824 */ /* 0x000fe200078e0a0d */
[----:B------:R-:W-:Y:S01]  /*4420*/  IABS R29, R29 ;  /* 0x0000001d001d7213 */ /* 0x000fe20000000000 */
[----:B------:R-:W-:Y:S01]  /*4430*/  VIADD R24, R16, 0x29 ;  /* 0x0000002910187836 */ /* 0x000fe20000000000 */
[----:B------:R-:W-:-:S02]  /*4440*/  IABS R9, R9 ;  /* 0x0000000900097213 */ /* 0x000fc40000000000 */
[----:B------:R-:W-:Y:S02]  /*4450*/  IABS R13, R13 ;  /* 0x0000000d000d7213 */ /* 0x000fe40000000000 */
[----:B------:R-:W-:Y:S02]  /*4460*/  I2FP.F32.S32 R29, R29 ;  /* 0x0000001d001d7245 */ /* 0x000fe40000201400 */
[----:B------:R-:W-:Y:S02]  /*4470*/  I2FP.F32.S32 R9, R9 ;  /* 0x0000000900097245 */ /* 0x000fe40000201400 */
[----:B------:R-:W-:Y:S01]  /*4480*/  IABS R2, R2 ;  /* 0x0000000200027213 */ /* 0x000fe20000000000 */
[----:B------:R-:W-:Y:S01]  /*4490*/  FFMA.FTZ R29, R29, -UR19, R36 ;  /* 0x800000131d1d7c23 */ /* 0x000fe20008010024 */
[C---:B------:R-:W-:Y:S01]  /*44a0*/  ISETP.GE.AND P6, PT, R4.reuse, R209, PT ;  /* 0x000000d10400720c */ /* 0x040fe20003fc6270 */
[----:B------:R-:W-:Y:S01]  /*44b0*/  FFMA.FTZ R12, R9, -UR19, R38 ;  /* 0x80000013090c7c23 */ /* 0x000fe20008010026 */
[----:B------:R-:W-:Y:S01]  /*44c0*/  ISETP.GE.AND P3, PT, R4, R206, PT ;  /* 0x000000ce0400720c */ /* 0x000fe20003f66270 */
[----:B------:R-:W-:Y:S01]  /*44d0*/  VIADD R9, R16, 0x18 ;  /* 0x0000001810097836 */ /* 0x000fe20000000000 */
[----:B------:R-:W-:-:S02]  /*44e0*/  I2FP.F32.S32 R13, R13 ;  /* 0x0000000d000d7245 */ /* 0x000fc40000201400 */
[----:B------:R-:W-:Y:S01]  /*44f0*/  I2FP.F32.S32 R2, R2 ;  /* 0x0000000200027245 */ /* 0x000fe20000201400 */
[----:B------:R-:W-:Y:S01]  /*4500*/  IMAD.IADD R11, R211, 0x1, -R9 ;  /* 0x00000001d30b7824 */ /* 0x000fe200078e0a09 */
[----:B------:R-:W-:Y:S01]  /*4510*/  IABS R15, R15 ;  /* 0x0000000f000f7213 */ /* 0x000fe20000000000 */
[----:B------:R-:W-:Y:S01]  /*4520*/  FFMA.FTZ R8, R13, -UR19, R34 ;  /* 0x800000130d087c23 */ /* 0x000fe20008010022 */
[-C--:B------:R-:W-:Y:S01]  /*4530*/  ISETP.LT.OR P6, PT, R4, R210.reuse, P6 ;  /* 0x000000d20400720c */ /* 0x080fe200037c1670 */
[----:B------:R-:W-:Y:S01]  /*4540*/  FFMA.FTZ R13, R2, -UR19, R33 ;  /* 0x80000013020d7c23 */ /* 0x000fe20008010021 */
[----:B------:R-:W-:Y:S01]  /*4550*/  ISETP.LT.OR P3, PT, R4, R207, P3 ;  /* 0x000000cf0400720c */ /* 0x000fe20001f61670 */
[----:B------:R-:W-:Y:S01]  /*4560*/  VIADD R2, R16, 0x19 ;  /* 0x0000001910027836 */ /* 0x000fe20000000000 */
[----:B------:R-:W-:Y:S02]  /*4570*/  ISETP.LT.OR P0, PT, R10, R210, P0 ;  /* 0x000000d20a00720c */ /* 0x000fe40000701670 */
[----:B------:R-:W-:Y:S01]  /*4580*/  I2FP.F32.S32 R15, R15 ;  /* 0x0000000f000f7245 */ /* 0x000fe20000201400 */
[----:B------:R-:W-:Y:S01]  /*4590*/  IMAD.IADD R18, R211, 0x1, -R2 ;  /* 0x00000001d3127824 */ /* 0x000fe200078e0a02 */
[----:B------:R-:W-:-:S02]  /*45a0*/  FSEL R31, R31, -INF , !P1 ;  /* 0xff8000001f1f7808 */ /* 0x000fc40004800000 */
[----:B------:R-:W-:Y:S01]  /*45b0*/  FSEL R29, R29, -INF , !P6 ;  /* 0xff8000001d1d7808 */ /* 0x000fe20007000000 */
[----:B------:R-:W-:Y:S01]  /*45c0*/  FFMA.FTZ R15, R15, -UR19, R32 ;  /* 0x800000130f0f7c23 */ /* 0x000fe20008010020 */
[----:B------:R-:W-:Y:S02]  /*45d0*/  FSEL R12, R12, -INF , !P3 ;  /* 0xff8000000c0c7808 */ /* 0x000fe40005800000 */
[----:B------:R-:W-:Y:S02]  /*45e0*/  FSEL R33, R37, -INF , !P0 ;  /* 0xff80000025217808 */ /* 0x000fe40004000000 */
[CC--:B------:R-:W-:Y:S02]  /*45f0*/  ISETP.GE.AND P1, PT, R6.reuse, R209.reuse, PT ;  /* 0x000000d10600720c */ /* 0x0c0fe40003f26270 */
[----:B------:R-:W-:Y:S02]  /*4600*/  ISETP.GE.AND P6, PT, R6, R206, PT ;  /* 0x000000ce0600720c */ /* 0x000fe40003fc6270 */
[----:B------:R-:W-:-:S02]  /*4610*/  ISETP.GE.AND P3, PT, R9, R209, PT ;  /* 0x000000d10900720c */ /* 0x000fc40003f66270 */
[CC--:B------:R-:W-:Y:S02]  /*4620*/  ISETP.GE.AND P0, PT, R9.reuse, R206.reuse, PT ;  /* 0x000000ce0900720c */ /* 0x0c0fe40003f06270 */
[----:B------:R-:W-:Y:S02]  /*4630*/  ISETP.GE.AND P5, PT, R10, R206, PT ;  /* 0x000000ce0a00720c */ /* 0x000fe40003fa6270 */
[CC--:B------:R-:W-:Y:S02]  /*4640*/  ISETP.LT.OR P1, PT, R6.reuse, R210.reuse, P1 ;  /* 0x000000d20600720c */ /* 0x0c0fe40000f21670 */
[-C--:B------:R-:W-:Y:S01]  /*4650*/  ISETP.LT.OR P6, PT, R6, R207.reuse, P6 ;  /* 0x000000cf0600720c */ /* 0x080fe200037c1670 */
[C---:B------:R-:W-:Y:S01]  /*4660*/  IMAD.IADD R6, R208.reuse, 0x1, -R6 ;  /* 0x00000001d0067824 */ /* 0x040fe200078e0a06 */
[C---:B------:R-:W-:Y:S02]  /*4670*/  ISETP.LT.OR P3, PT, R9.reuse, R210, P3 ;  /* 0x000000d20900720c */ /* 0x040fe40001f61670 */
[-C--:B------:R-:W-:Y:S01]  /*4680*/  ISETP.LT.OR P0, PT, R9, R207.reuse, P0 ;  /* 0x000000cf0900720c */ /* 0x080fe20000701670 */
[----:B------:R-:W-:Y:S01]  /*4690*/  IMAD.IADD R9, R208, 0x1, -R9 ;  /* 0x00000001d0097824 */ /* 0x000fe200078e0a09 */
[----:B------:R-:W-:Y:S01]  /*46a0*/  ISETP.LT.OR P5, PT, R10, R207, P5 ;  /* 0x000000cf0a00720c */ /* 0x000fe20002fa1670 */
[----:B------:R-:W-:Y:S01]  /*46b0*/  IMAD.IADD R10, R208, 0x1, -R10 ;  /* 0x00000001d00a7824 */ /* 0x000fe200078e0a0a */
[----:B------:R-:W-:-:S02]  /*46c0*/  FSEL R15, R15, -INF , !P2 ;  /* 0xff8000000f0f7808 */ /* 0x000fc40005000000 */
[----:B------:R-:W-:Y:S02]  /*46d0*/  FSEL R13, R13, -INF , !P1 ;  /* 0xff8000000d0d7808 */ /* 0x000fe40004800000 */
[C---:B------:R-:W-:Y:S02]  /*46e0*/  ISETP.GE.AND P2, PT, R19.reuse, R209, PT ;  /* 0x000000d11300720c */ /* 0x040fe40003f46270 */
[----:B------:R-:W-:Y:S02]  /*46f0*/  ISETP.GE.AND P1, PT, R19, R206, PT ;  /* 0x000000ce1300720c */ /* 0x000fe40003f26270 */
[----:B------:R-:W-:Y:S02]  /*4700*/  IABS R6, R6 ;  /* 0x0000000600067213 */ /* 0x000fe40000000000 */
[----:B------:R-:W-:Y:S02]  /*4710*/  IABS R9, R9 ;  /* 0x0000000900097213 */ /* 0x000fe40000000000 */
[----:B------:R-:W-:-:S02]  /*4720*/  IABS R10, R10 ;  /* 0x0000000a000a7213 */ /* 0x000fc40000000000 */
[C---:B------:R-:W-:Y:S02]  /*4730*/  ISETP.LT.OR P2, PT, R19.reuse, R210, P2 ;  /* 0x000000d21300720c */ /* 0x040fe40001741670 */
[----:B------:R-:W-:Y:S01]  /*4740*/  ISETP.LT.OR P1, PT, R19, R207, P1 ;  /* 0x000000cf1300720c */ /* 0x000fe20000f21670 */
[----:B------:R-:W-:Y:S01]  /*4750*/  IMAD.IADD R19, R208, 0x1, -R19 ;  /* 0x00000001d0137824 */ /* 0x000fe200078e0a13 */
[----:B------:R-:W-:Y:S02]  /*4760*/  I2FP.F32.S32 R6, R6 ;  /* 0x0000000600067245 */ /* 0x000fe40000201400 */
[----:B------:R-:W-:Y:S02]  /*4770*/  I2FP.F32.S32 R9, R9 ;  /* 0x0000000900097245 */ /* 0x000fe40000201400 */
[----:B------:R-:W-:Y:S01]  /*4780*/  I2FP.F32.S32 R10, R10 ;  /* 0x0000000a000a7245 */ /* 0x000fe20000201400 */
[----:B------:R-:W-:Y:S01]  /*4790*/  FFMA.FTZ R6, R6, -UR19, R35 ;  /* 0x8000001306067c23 */ /* 0x000fe20008010023 */
[----:B------:R-:W-:Y:S01]  /*47a0*/  IABS R18, R18 ;  /* 0x0000001200127213 */ /* 0x000fe20000000000 */
[----:B------:R-:W-:Y:S01]  /*47b0*/  FFMA.FTZ R4, R9, -UR19, R54 ;  /* 0x8000001309047c23 */ /* 0x000fe20008010036 */
[----:B------:R-:W-:Y:S01]  /*47c0*/  IABS R19, R19 ;  /* 0x0000001300137213 */ /* 0x000fe20000000000 */
[----:B------:R-:W-:Y:S01]  /*47d0*/  FFMA.FTZ R10, R10, -UR19, R39 ;  /* 0x800000130a0a7c23 */ /* 0x000fe20008010027 */
[----:B------:R-:W-:-:S02]  /*47e0*/  IABS R11, R11 ;  /* 0x0000000b000b7213 */ /* 0x000fc40000000000 */
[----:B------:R-:W-:Y:S02]  /*47f0*/  I2FP.F32.S32 R18, R18 ;  /* 0x0000001200127245 */ /* 0x000fe40000201400 */
[----:B------:R-:W-:Y:S02]  /*4800*/  I2FP.F32.S32 R19, R19 ;  /* 0x0000001300137245 */ /* 0x000fe40000201400 */
[----:B------:R-:W-:Y:S01]  /*4810*/  I2FP.F32.S32 R11, R11 ;  /* 0x0000000b000b7245 */ /* 0x000fe20000201400 */
[----:B------:R-:W-:Y:S01]  /*4820*/  FFMA.FTZ R9, R18, -UR19, R53 ;  /* 0x8000001312097c23 */ /* 0x000fe20008010035 */
[----:B------:R-:W-:Y:S01]  /*4830*/  FSEL R6, R6, -INF , !P6 ;  /* 0xff80000006067808 */ /* 0x000fe20007000000 */
[----:B------:R-:W-:Y:S01]  /*4840*/  VIADD R18, R16, 0x28 ;  /* 0x0000002810127836 */ /* 0x000fe20000000000 */
[----:B------:R-:W-:Y:S01]  /*4850*/  FSEL R4, R4, -INF , !P0 ;  /* 0xff80000004047808 */ /* 0x000fe20004000000 */
[----:B------:R-:W-:Y:S01]  /*4860*/  FFMA.FTZ R26, R19, -UR19, R26 ;  /* 0x80000013131a7c23 */ /* 0x000fe2000801001a */
[----:B------:R-:W-:Y:S01]  /*4870*/  FSEL R10, R10, -INF , !P5 ;  /* 0xff8000000a0a7808 */ /* 0x000fe20006800000 */
[----:B------:R-:W-:Y:S01]  /*4880*/  FFMA.FTZ R11, R11, -UR19, R52 ;  /* 0x800000130b0b7c23 */ /* 0x000fe20008010034 */
[----:B------:R-:W-:Y:S01]  /*4890*/  FSEL R8, R8, -INF , !P4 ;  /* 0xff80000008087808 */ /* 0x000fe20006000000 */
[----:B------:R-:W-:Y:S01]  /*48a0*/  IMAD.IADD R19, R211, 0x1, -R17 ;  /* 0x00000001d3137824 */ /* 0x000fe200078e0a11 */
[----:B------:R-:W-:Y:S01]  /*48b0*/  ISETP.GE.AND P6, PT, R17, R209, PT ;  /* 0x000000d11100720c */ /* 0x000fe20003fc6270 */
[----:B------:R-:W-:Y:S01]  /*48c0*/  IMAD.IADD R34, R211, 0x1, -R18 ;  /* 0x00000001d3227824 */ /* 0x000fe200078e0a12 */
[----:B------:R-:W-:-:S02]  /*48d0*/  ISETP.GE.AND P0, PT, R17, R206, PT ;  /* 0x000000ce1100720c */ /* 0x000fc40003f06270 */
[C---:B------:R-:W-:Y:S02]  /*48e0*/  ISETP.GE.AND P5, PT, R2.reuse, R209, PT ;  /* 0x000000d10200720c */ /* 0x040fe40003fa6270 */
[----:B------:R-:W-:Y:S02]  /*48f0*/  ISETP.GE.AND P4, PT, R2, R206, PT ;  /* 0x000000ce0200720c */ /* 0x000fe40003f86270 */
[CC--:B------:R-:W-:Y:S02]  /*4900*/  ISETP.LT.OR P6, PT, R17.reuse, R210.reuse, P6 ;  /* 0x000000d21100720c */ /* 0x0c0fe400037c1670 */
[-C--:B------:R-:W-:Y:S01]  /*4910*/  ISETP.LT.OR P0, PT, R17, R207.reuse, P0 ;  /* 0x000000cf1100720c */ /* 0x080fe20000701670 */
[----:B------:R-:W-:Y:S01]  /*4920*/  IMAD.IADD R17, R208, 0x1, -R18 ;  /* 0x00000001d0117824 */ /* 0x000fe200078e0a12 */
[C---:B------:R-:W-:Y:S02]  /*4930*/  ISETP.LT.OR P5, PT, R2.reuse, R210, P5 ;  /* 0x000000d20200720c */ /* 0x040fe40002fa1670 */
        /* <DEDUP_REMOVED lines=20> */
[----:B------:R-:W-:Y:S01]  /*4a80*/  IABS R18, R18 ;  /* 0x0000001200127213 */ /* 0x000fe20000000000 */
[----:B------:R-:W-:Y:S01]  /*4a90*/  VIADD R17, R16, 0x30 ;  /* 0x0000003010117836 */ /* 0x000fe20000000000 */
[----:B------:R-:W-:-:S02]  /*4aa0*/  I2FP.F32.S32 R19, R19 ;  /* 0x0000001300137245 */ /* 0x000fc40000201400 */
[----:B------:R-:W-:Y:S02]  /*4ab0*/  I2FP.F32.S32 R32, R32 ;  /* 0x0000002000207245 */ /* 0x000fe40000201400 */
[----:B------:R-:W-:Y:S01]  /*4ac0*/  I2FP.F32.S32 R18, R18 ;  /* 0x0000001200127245 */ /* 0x000fe20000201400 */
[----:B------:R-:W-:Y:S01]  /*4ad0*/  FFMA.FTZ R20, R19, -UR19, R20 ;  /* 0x8000001313147c23 */ /* 0x000fe20008010014 */
[----:B------:R-:W-:Y:S01]  /*4ae0*/  FSEL R164, R26, -INF , !P1 ;  /* 0xff8000001aa47808 */ /* 0x000fe20004800000 */
[----:B------:R-:W-:Y:S01]  /*4af0*/  FFMA.FTZ R25, R32, -UR19, R25 ;  /* 0x8000001320197c23 */ /* 0x000fe20008010019 */
[----:B------:R-:W-:Y:S01]  /*4b00*/  FSEL R218, R27, -INF , !P0 ;  /* 0xff8000001bda7808 */ /* 0x000fe20004000000 */
[----:B------:R-:W-:Y:S01]  /*4b10*/  FFMA.FTZ R21, R18, -UR19, R21 ;  /* 0x8000001312157c23 */ /* 0x000fe20008010015 */
[----:B------:R-:W-:Y:S01]  /*4b20*/  FSEL R2, R2, -INF , !P4 ;  /* 0xff80000002027808 */ /* 0x000fe20006000000 */
[----:B------:R-:W-:Y:S01]  /*4b30*/  IMAD.IADD R19, R211, 0x1, -R17 ;  /* 0x00000001d3137824 */ /* 0x000fe200078e0a11 */
[----:B------:R-:W-:Y:S01]  /*4b40*/  FSEL R171, R171, -INF , !P2 ;  /* 0xff800000abab7808 */ /* 0x000fe20005000000 */
[----:B------:R-:W-:Y:S01]  /*4b50*/  VIADD R18, R16, 0x31 ;  /* 0x0000003110127836 */ /* 0x000fe20000000000 */
[----:B------:R-:W-:-:S02]  /*4b60*/  ISETP.GE.AND P1, PT, R17, R209, PT ;  /* 0x000000d11100720c */ /* 0x000fc40003f26270 */
[CC--:B------:R-:W-:Y:S02]  /*4b70*/  ISETP.GE.AND P0, PT, R17.reuse, R206.reuse, PT ;  /* 0x000000ce1100720c */ /* 0x0c0fe40003f06270 */
[C---:B------:R-:W-:Y:S02]  /*4b80*/  ISETP.GE.AND P4, PT, R24.reuse, R209, PT ;  /* 0x000000d11800720c */ /* 0x040fe40003f86270 */
[----:B------:R-:W-:Y:S02]  /*4b90*/  ISETP.GE.AND P2, PT, R24, R206, PT ;  /* 0x000000ce1800720c */ /* 0x000fe40003f46270 */
[CC--:B------:R-:W-:Y:S02]  /*4ba0*/  ISETP.LT.OR P1, PT, R17.reuse, R210.reuse, P1 ;  /* 0x000000d21100720c */ /* 0x0c0fe40000f21670 */
[----:B------:R-:W-:Y:S01]  /*4bb0*/  ISETP.LT.OR P0, PT, R17, R207, P0 ;  /* 0x000000cf1100720c */ /* 0x000fe20000701670 */
[----:B------:R-:W-:Y:S01]  /*4bc0*/  IMAD.IADD R17, R208, 0x1, -R17 ;  /* 0x00000001d0117824 */ /* 0x000fe200078e0a11 */
[----:B------:R-:W-:-:S02]  /*4bd0*/  ISETP.LT.OR P4, PT, R24, R210, P4 ;  /* 0x000000d21800720c */ /* 0x000fc40002781670 */
[----:B------:R-:W-:Y:S01]  /*4be0*/  ISETP.LT.OR P2, PT, R24, R207, P2 ;  /* 0x000000cf1800720c */ /* 0x000fe20001741670 */
[----:B------:R-:W-:Y:S01]  /*4bf0*/  IMAD.IADD R24, R208, 0x1, -R24 ;  /* 0x00000001d0187824 */ /* 0x000fe200078e0a18 */
[----:B------:R-:W-:Y:S02]  /*4c00*/  FSEL R163, R25, -INF , !P6 ;  /* 0xff80000019a37808 */ /* 0x000fe40007000000 */
[----:B------:R-:W-:Y:S01]  /*4c10*/  FSEL R167, R20, -INF , !P3 ;  /* 0xff80000014a77808 */ /* 0x000fe20005800000 */
[----:B------:R-:W-:Y:S01]  /*4c20*/  IMAD.IADD R20, R211, 0x1, -R18 ;  /* 0x00000001d3147824 */ /* 0x000fe200078e0a12 */
[C---:B------:R-:W-:Y:S02]  /*4c30*/  ISETP.GE.AND P6, PT, R18.reuse, R209, PT ;  /* 0x000000d11200720c */ /* 0x040fe40003fc6270 */
[----:B------:R-:W-:Y:S02]  /*4c40*/  ISETP.GE.AND P3, PT, R18, R206, PT ;  /* 0x000000ce1200720c */ /* 0x000fe40003f66270 */
[----:B------:R-:W-:-:S02]  /*4c50*/  IABS R17, R17 ;  /* 0x0000001100117213 */ /* 0x000fc40000000000 */
[----:B------:R-:W-:Y:S02]  /*4c60*/  IABS R24, R24 ;  /* 0x0000001800187213 */ /* 0x000fe40000000000 */
[----:B------:R-:W-:Y:S02]  /*4c70*/  IABS R19, R19 ;  /* 0x0000001300137213 */ /* 0x000fe40000000000 */
[C---:B------:R-:W-:Y:S02]  /*4c80*/  ISETP.LT.OR P6, PT, R18.reuse, R210, P6 ;  /* 0x000000d21200720c */ /* 0x040fe400037c1670 */
[----:B------:R-:W-:Y:S01]  /*4c90*/  ISETP.LT.OR P3, PT, R18, R207, P3 ;  /* 0x000000cf1200720c */ /* 0x000fe20001f61670 */
[----:B------:R-:W-:Y:S01]  /*4ca0*/  IMAD.IADD R18, R208, 0x1, -R18 ;  /* 0x00000001d0127824 */ /* 0x000fe200078e0a12 */
[----:B------:R-:W-:Y:S02]  /*4cb0*/  I2FP.F32.S32 R17, R17 ;  /* 0x0000001100117245 */ /* 0x000fe40000201400 */
[----:B------:R-:W-:-:S02]  /*4cc0*/  I2FP.F32.S32 R24, R24 ;  /* 0x0000001800187245 */ /* 0x000fc40000201400 */
[----:B------:R-:W-:Y:S01]  /*4cd0*/  I2FP.F32.S32 R19, R19 ;  /* 0x0000001300137245 */ /* 0x000fe20000201400 */
[----:B------:R-:W-:Y:S01]  /*4ce0*/  FFMA.FTZ R70, R17, -UR19, R70 ;  /* 0x8000001311467c23 */ /* 0x000fe20008010046 */
[----:B------:R-:W-:Y:S01]  /*4cf0*/  IABS R20, R20 ;  /* 0x0000001400147213 */ /* 0x000fe20000000000 */
[----:B------:R-:W-:Y:S01]  /*4d00*/  FFMA.FTZ R23, R24, -UR19, R23 ;  /* 0x8000001318177c23 */ /* 0x000fe20008010017 */
[----:B------:R-:W-:Y:S01]  /*4d10*/  IABS R18, R18 ;  /* 0x0000001200127213 */ /* 0x000fe20000000000 */
[----:B------:R-:W-:Y:S01]  /*4d20*/  FFMA.FTZ R68, R19, -UR19, R68 ;  /* 0x8000001313447c23 */ /* 0x000fe20008010044 */
[C---:B------:R-:W-:Y:S01]  /*4d30*/  VIADD R17, R16.reuse, 0x38 ;  /* 0x0000003810117836 */ /* 0x040fe20000000000 */
[----:B------:R-:W-:Y:S01]  /*4d40*/  I2FP.F32.S32 R20, R20 ;  /* 0x0000001400147245 */ /* 0x000fe20000201400 */
[----:B------:R-:W-:Y:S01]  /*4d50*/  VIADD R16, R16, 0x39 ;  /* 0x0000003910107836 */ /* 0x000fe20000000000 */
[----:B------:R-:W-:Y:S02]  /*4d60*/  I2FP.F32.S32 R18, R18 ;  /* 0x0000001200127245 */ /* 0x000fe40000201400 */
[----:B------:R-:W-:Y:S01]  /*4d70*/  FSEL R168, R22, -INF , !P5 ;  /* 0xff80000016a87808 */ /* 0x000fe20006800000 */
[----:B------:R-:W-:Y:S01]  /*4d80*/  FFMA.FTZ R69, R20, -UR19, R69 ;  /* 0x8000001314457c23 */ /* 0x000fe20008010045 */
[----:B------:R-:W-:Y:S01]  /*4d90*/  FSEL R165, R21, -INF , !P4 ;  /* 0xff80000015a57808 */ /* 0x000fe20006000000 */
[----:B------:R-:W-:Y:S01]  /*4da0*/  FFMA.FTZ R71, R18, -UR19, R71 ;  /* 0x8000001312477c23 */ /* 0x000fe20008010047 */
[----:B------:R-:W-:Y:S01]  /*4db0*/  FSEL R216, R23, -INF , !P2 ;  /* 0xff80000017d87808 */ /* 0x000fe20005000000 */
[C---:B------:R-:W-:Y:S01]  /*4dc0*/  IMAD.IADD R18, R211.reuse, 0x1, -R17 ;  /* 0x00000001d3127824 */ /* 0x040fe200078e0a11 */
[----:B------:R-:W-:Y:S01]  /*4dd0*/  FSEL R215, R68, -INF , !P1 ;  /* 0xff80000044d77808 */ /* 0x000fe20004800000 */
[----:B------:R-:W-:Y:S01]  /*4de0*/  IMAD.IADD R20, R211, 0x1, -R16 ;  /* 0x00000001d3147824 */ /* 0x000fe200078e0a10 */
[----:B------:R-:W-:-:S02]  /*4df0*/  ISETP.GE.AND P5, PT, R17, R209, PT ;  /* 0x000000d11100720c */ /* 0x000fc40003fa6270 */
[C---:B------:R-:W-:Y:S02]  /*4e00*/  ISETP.GE.AND P4, PT, R16.reuse, R209, PT ;  /* 0x000000d11000720c */ /* 0x040fe40003f86270 */
[CC--:B------:R-:W-:Y:S02]  /*4e10*/  ISETP.GE.AND P2, PT, R17.reuse, R206.reuse, PT ;  /* 0x000000ce1100720c */ /* 0x0c0fe40003f46270 */
        /* <DEDUP_REMOVED lines=8> */
[----:B------:R-:W-:Y:S02]  /*4ea0*/  IABS R19, R18 ;  /* 0x0000001200137213 */ /* 0x000fe40000000000 */
[----:B------:R-:W-:Y:S02]  /*4eb0*/  PLOP3.LUT P0, PT, PT, PT, UP0, 0x80, 0x0 ;  /* 0x000000000000781c */ /* 0x000fe40003f0f008 */
[----:B------:R-:W-:Y:S02]  /*4ec0*/  IABS R17, R17 ;  /* 0x0000001100117213 */ /* 0x000fe40000000000 */
[----:B------:R-:W-:-:S02]  /*4ed0*/  IABS R18, R20 ;  /* 0x0000001400127213 */ /* 0x000fc40000000000 */
[----:B------:R-:W-:Y:S02]  /*4ee0*/  IABS R16, R16 ;  /* 0x0000001000107213 */ /* 0x000fe40000000000 */
[----:B------:R-:W-:Y:S02]  /*4ef0*/  I2FP.F32.S32 R19, R19 ;  /* 0x0000001300137245 */ /* 0x000fe40000201400 */
[----:B------:R-:W-:Y:S02]  /*4f00*/  I2FP.F32.S32 R17, R17 ;  /* 0x0000001100117245 */ /* 0x000fe40000201400 */
[----:B------:R-:W-:Y:S01]  /*4f10*/  I2FP.F32.S32 R18, R18 ;  /* 0x0000001200127245 */ /* 0x000fe20000201400 */
[----:B------:R-:W-:Y:S01]  /*4f20*/  FFMA.FTZ R72, R19, -UR19, R72 ;  /* 0x8000001313487c23 */ /* 0x000fe20008010048 */
[----:B------:R-:W-:Y:S01]  /*4f30*/  I2FP.F32.S32 R16, R16 ;  /* 0x0000001000107245 */ /* 0x000fe20000201400 */
[----:B------:R-:W-:Y:S01]  /*4f40*/  FFMA.FTZ R74, R17, -UR19, R74 ;  /* 0x80000013114a7c23 */ /* 0x000fe2000801004a */
[----:B------:R-:W-:Y:S01]  /*4f50*/  FSEL R213, R69, -INF , !P6 ;  /* 0xff80000045d57808 */ /* 0x000fe20007000000 */
[----:B------:R-:W-:Y:S01]  /*4f60*/  FFMA.FTZ R73, R18, -UR19, R73 ;  /* 0x8000001312497c23 */ /* 0x000fe20008010049 */
[----:B------:R-:W-:Y:S01]  /*4f70*/  FSEL R196, R71, -INF , !P3 ;  /* 0xff80000047c47808 */ /* 0x000fe20005800000 */
[----:B------:R-:W-:Y:S01]  /*4f80*/  FFMA.FTZ R75, R16, -UR19, R75 ;  /* 0x80000013104b7c23 */ /* 0x000fe2000801004b */
[----:B------:R-:W-:-:S02]  /*4f90*/  FSEL R199, R72, -INF , !P5 ;  /* 0xff80000048c77808 */ /* 0x000fc40006800000 */
[----:B------:R-:W-:Y:S02]  /*4fa0*/  FSEL R170, R74, -INF , !P2 ;  /* 0xff8000004aaa7808 */ /* 0x000fe40005000000 */
[----:B------:R-:W-:Y:S02]  /*4fb0*/  FSEL R197, R73, -INF , !P4 ;  /* 0xff80000049c57808 */ /* 0x000fe40006000000 */
        /* <DEDUP_REMOVED lines=64> */
.L_x_515:
[----:B------:R-:W-:Y:S05]  /*53c0*/  BSYNC B0 ;  /* 0x0000000000007941 */ /* 0x000fea0003800000 */
.L_x_514:
[----:B------:R-:W0:Y:S02]  /*53d0*/  LDGDEPBAR ;  /* 0x00000000000079af */ /* 0x000e240000000000 */
.L_x_513:
        /* <DEDUP_REMOVED lines=76> */
[----:B------:R-:W2:Y:S01]  /*58a0*/  LDSM.16.MT88.4 R12, [R186+0x12800] ;  /* 0x01280000ba0c783b */ /* 0x000ea20000004200 */
[--C-:B------:R-:W-:Y:S01]  /*58b0*/  FFMA.FTZ R148, R6, UR22, -R169.reuse ;  /* 0x0000001606947c23 */ /* 0x100fe200080108a9 */
[----:B------:R-:W3:Y:S01]  /*58c0*/  MUFU.EX2 R156, R156 ;  /* 0x0000009c009c7308 */ /* 0x000ee20000000800 */
[--C-:B------:R-:W-:Y:S01]  /*58d0*/  FFMA.FTZ R133, R4, UR22, -R169.reuse ;  /* 0x0000001604857c23 */ /* 0x100fe200080108a9 */
[----:B------:R-:W4:Y:S01]  /*58e0*/  LDSM.16.MT88.4 R8, [R188+0x14800] ;  /* 0x01480000bc08783b */ /* 0x000f220000004200 */
        /* <DEDUP_REMOVED lines=14> */
[----:B---3--:R-:W-:Y:S01]  /*59d0*/  F2FP.F16.F32.PACK_AB R96, R156, R159 ;  /* 0x0000009f9c60723e */ /* 0x008fe200000000ff */
[----:B------:R-:W-:Y:S01]  /*59e0*/  LDSM.16.MT88.4 R28, [R184+0x12800] ;  /* 0x01280000b81c783b */ /* 0x000fe20000004200 */
[--C-:B------:R-:W-:Y:S01]  /*59f0*/  FFMA.FTZ R215, R215, UR22, -R214.reuse ;  /* 0x00000016d7d77c23 */ /* 0x100fe200080108d6 */
[--C-:B------:R-:W-:Y:S01]  /*5a00*/  FFMA.FTZ R216, R213, UR22, -R214.reuse ;  /* 0x00000016d5d87c23 */ /* 0x100fe200080108d6 */
[--C-:B------:R-:W-:Y:S01]  /*5a10*/  FFMA.FTZ R199, R199, UR22, -R214.reuse ;  /* 0x00000016c7c77c23 */ /* 0x100fe200080108d6 */
[----:B------:R-:W-:Y:S01]  /*5a20*/  LDSM.16.MT88.4 R24, [R186+0x14800] ;  /* 0x01480000ba18783b */ /* 0x000fe20000004200 */
[----:B------:R-:W-:Y:S01]  /*5a30*/  FFMA.FTZ R214, R197, UR22, -R214 ;  /* 0x00000016c5d67c23 */ /* 0x000fe200080108d6 */
[----:B------:R-:W-:Y:S01]  /*5a40*/  MUFU.EX2 R158, R158 ;  /* 0x0000009e009e7308 */ /* 0x000fe20000000800 */
[--C-:B------:R-:W-:Y:S01]  /*5a50*/  FFMA.FTZ R197, R198, UR22, -R169.reuse ;  /* 0x00000016c6c57c23 */ /* 0x100fe200080108a9 */
[--C-:B------:R-:W-:Y:S01]  /*5a60*/  FFMA.FTZ R196, R196, UR22, -R169.reuse ;  /* 0x00000016c4c47c23 */ /* 0x100fe200080108a9 */
[--C-:B------:R-:W-:Y:S01]  /*5a70*/  FFMA.FTZ R170, R170, UR22, -R169.reuse ;  /* 0x00000016aaaa7c23 */ /* 0x100fe200080108a9 */
[----:B------:R-:W-:Y:S01]  /*5a80*/  FFMA.FTZ R213, R166, UR22, -R169 ;  /* 0x00000016a6d57c23 */ /* 0x000fe200080108a9 */
[----:B------:R-:W-:-:S03]  /*5a90*/  FADD.FTZ R156, R159, R156 ;  /* 0x0000009c9f9c7221 */ /* 0x000fc60000010000 */
[----:B------:R-:W3:Y:S01]  /*5aa0*/  MUFU.EX2 R161, R161 ;  /* 0x000000a100a17308 */ /* 0x000ee20000000800 */
[----:B-----5:R-:W-:Y:S01]  /*5ab0*/  F2FP.F16.F32.PACK_AB R98, R152, R155 ;  /* 0x0000009b9862723e */ /* 0x020fe200000000ff */
[----:B------:R-:W-:-:S04]  /*5ac0*/  FADD.FTZ R155, R155, R156 ;  /* 0x0000009c9b9b7221 */ /* 0x000fc80000010000 */
[----:B------:R-:W-:Y:S02]  /*5ad0*/  FADD.FTZ R152, R152, R155 ;  /* 0x0000009b98987221 */ /* 0x000fe40000010000 */
[----:B------:R-:W-:Y:S08]  /*5ae0*/  MUFU.EX2 R157, R157 ;  /* 0x0000009d009d7308 */ /* 0x000ff00000000800 */
[----:B------:R-:W5:Y:S01]  /*5af0*/  MUFU.EX2 R154, R154 ;  /* 0x0000009a009a7308 */ /* 0x000f620000000800 */
[----:B---3--:R-:W-:Y:S01]  /*5b00*/  F2FP.F16.F32.PACK_AB R97, R161, R158 ;  /* 0x0000009ea161723e */ /* 0x008fe200000000ff */
[----:B------:R-:W-:-:S06]  /*5b10*/  FADD.FTZ R158, R158, R161 ;  /* 0x000000a19e9e7221 */ /* 0x000fcc0000010000 */
[----:B------:R-:W-:Y:S08]  /*5b20*/  MUFU.EX2 R153, R153 ;  /* 0x0000009900997308 */ /* 0x000ff00000000800 */
[----:B------:R-:W3:Y:S01]  /*5b30*/  MUFU.EX2 R150, R150 ;  /* 0x0000009600967308 */ /* 0x000ee20000000800 */
[----:B-----5:R-:W-:Y:S01]  /*5b40*/  F2FP.F16.F32.PACK_AB R99, R154, R157 ;  /* 0x0000009d9a63723e */ /* 0x020fe200000000ff */
[----:B------:R-:W-:-:S04]  /*5b50*/  FADD.FTZ R157, R157, R158 ;  /* 0x0000009e9d9d7221 */ /* 0x000fc80000010000 */
[----:B------:R-:W-:Y:S02]  /*5b60*/  FADD.FTZ R154, R154, R157 ;  /* 0x0000009d9a9a7221 */ /* 0x000fe40000010000 */
[C---:B------:R-:W-:Y:S01]  /*5b70*/  HMMA.16816.F32 R120, R96.reuse, R116, RZ ;  /* 0x000000746078723c */ /* 0x040fe200000018ff */
[----:B------:R-:W-:Y:S05]  /*5b80*/  MUFU.EX2 R149, R149 ;  /* 0x0000009500957308 */ /* 0x000fea0000000800 */
[C---:B-1----:R-:W-:Y:S03]  /*5b90*/  HMMA.16816.F32 R36, R96.reuse, R40, RZ ;  /* 0x000000286024723c */ /* 0x042fe600000018ff */
[----:B------:R-:W1:Y:S01]  /*5ba0*/  MUFU.EX2 R0, R0 ;  /* 0x0000000000007308 */ /* 0x000e620000000800 */
        /* <DEDUP_REMOVED lines=8> */
[----:B-1----:R-:W-:Y:S01]  /*5c30*/  F2FP.F16.F32.PACK_AB R6, R0, R149 ;  /* 0x000000950006723e */ /* 0x002fe200000000ff */
[----:B------:R-:W-:-:S03]  /*5c40*/  FADD.FTZ R149, R149, R150 ;  /* 0x0000009695957221 */ /* 0x000fc60000010000 */
[C---:B------:R-:W-:Y:S01]  /*5c50*/  HMMA.16816.F32 R60, R96.reuse, R64, RZ ;  /* 0x00000040603c723c */ /* 0x040fe200000018ff */
[----:B------:R-:W-:Y:S02]  /*5c60*/  FADD.FTZ R149, R0, R149 ;  /* 0x0000009500957221 */ /* 0x000fe40000010000 */
[----:B------:R-:W-:Y:S03]  /*5c70*/  MUFU.EX2 R133, R133 ;  /* 0x0000008500857308 */ /* 0x000fe60000000800 */
[C---:B------:R-:W-:Y:S05]  /*5c80*/  HMMA.16816.F32 R56, R96.reuse, R58, RZ ;  /* 0x0000003a6038723c */ /* 0x040fea00000018ff */
[----:B------:R-:W1:Y:S01]  /*5c90*/  MUFU.EX2 R2, R2 ;  /* 0x0000000200027308 */ /* 0x000e620000000800 */
[----:B---3--:R-:W-:Y:S01]  /*5ca0*/  F2FP.F16.F32.PACK_AB R5, R148, R151 ;  /* 0x000000979405723e */ /* 0x008fe200000000ff */
        /* <DEDUP_REMOVED lines=216> */
[----:B------:R-:W-:Y:S01]  /*6a30*/  @!P4 LDGSTS.E.BYPASS.LTC128B.128 [R201+0x13000], desc[UR28][R8.64] ;  /* 0x1300000008c9cfae */ /* 0x000fe2000b901d5c */
        /* <DEDUP_REMOVED lines=14> */
[----:B---3--:R-:W2:Y:S04]  /*6b20*/  LDSM.16.M88.4 R12, [R193+0xc000] ;  /* 0x00c00000c10c783b */ /* 0x008ea80000000200 */
[----:B------:R-:W3:Y:S04]  /*6b30*/  LDSM.16.M88.4 R20, [R193+0xd800] ;  /* 0x00d80000c114783b */ /* 0x000ee80000000200 */
[----:B------:R-:W4:Y:S04]  /*6b40*/  LDSM.16.M88.4 R160, [R193+0xc800] ;  /* 0x00c80000c1a0783b */ /* 0x000f280000000200 */
[----:B------:R-:W5:Y:S04]  /*6b50*/  LDSM.16.M88.4 R152, [R193+0xd000] ;  /* 0x00d00000c198783b */ /* 0x000f680000000200 */
[----:B------:R-:W-:Y:S04]  /*6b60*/  LDSM.16.M88.4 R24, [R192] ;  /* 0x00000000c018783b */ /* 0x000fe80000000200 */
[----:B------:R-:W5:Y:S04]  /*6b70*/  LDSM.16.M88.4 R4, [R191] ;  /* 0x00000000bf04783b */ /* 0x000f680000000200 */
[----:B------:R-:W5:Y:S04]  /*6b80*/  LDSM.16.M88.4 R168, [R181] ;  /* 0x00000000b5a8783b */ /* 0x000f680000000200 */
[----:B-1----:R-:W-:Y:S04]  /*6b90*/  LDSM.16.M88.4 R28, [R190] ;  /* 0x00000000be1c783b */ /* 0x002fe80000000200 */
[----:B------:R-:W1:Y:S04]  /*6ba0*/  LDSM.16.M88.4 R8, [R187+0xc000] ;  /* 0x00c00000bb08783b */ /* 0x000e680000000200 */
[----:B------:R-:W1:Y:S01]  /*6bb0*/  LDSM.16.M88.4 R220, [R183] ;  /* 0x00000000b7dc783b */ /* 0x000e620000000200 */
[C---:B--2---:R-:W-:Y:S03]  /*6bc0*/  HMMA.16816.F32 R16, R140.reuse, R12, RZ ;  /* 0x0000000c8c10723c */ /* 0x044fe600000018ff */
[----:B------:R-:W2:Y:S04]  /*6bd0*/  LDSM.16.M88.4 R196, [R182] ;  /* 0x00000000b6c4783b */ /* 0x000ea80000000200 */
[----:B------:R-:W2:Y:S01]  /*6be0*/  LDSM.16.M88.4 R32, [R187+0xd800] ;  /* 0x00d80000bb20783b */ /* 0x000ea20000000200 */
[C---:B------:R-:W-:Y:S03]  /*6bf0*/  HMMA.16816.F32 R12, R140.reuse, R14, RZ ;  /* 0x0000000e8c0c723c */ /* 0x040fe600000018ff */
[----:B------:R-:W-:Y:S03]  /*6c00*/  LDSM.16.M88.4 R224, [R187+0xc800] ;  /* 0x00c80000bbe0783b */ /* 0x000fe60000000200 */
[C---:B---3--:R-:W-:Y:S01]  /*6c10*/  HMMA.16816.F32 R148, R140.reuse, R20, RZ ;  /* 0x000000148c94723c */ /* 0x048fe200000018ff */
[----:B------:R-:W-:Y:S04]  /*6c20*/  LDSM.16.M88.4 R136, [R187+0xd000] ;  /* 0x00d00000bb88783b */ /* 0x000fe80000000200 */
[----:B------:R-:W0:Y:S01]  /*6c30*/  LDGDEPBAR ;  /* 0x00000000000079af */ /* 0x000e220000000000 */
[C---:B----4-:R-:W-:Y:S06]  /*6c40*/  HMMA.16816.F32 R164, R140.reuse, R160, RZ ;  /* 0x000000a08ca4723c */ /* 0x050fec00000018ff */
[----:B-----5:R-:W-:Y:S06]  /*6c50*/  HMMA.16816.F32 R156, R140, R152, RZ ;  /* 0x000000988c9c723c */ /* 0x020fec00000018ff */
[----:B------:R-:W-:Y:S06]  /*6c60*/  HMMA.16816.F32 R16, R24, R4, R16 ;  /* 0x000000041810723c */ /* 0x000fec0000001810 */
[C---:B------:R-:W-:Y:S06]  /*6c70*/  HMMA.16816.F32 R160, R140.reuse, R162, RZ ;  /* 0x000000a28ca0723c */ /* 0x040fec00000018ff */
[C---:B------:R-:W-:Y:S06]  /*6c80*/  HMMA.16816.F32 R152, R140.reuse, R154, RZ ;  /* 0x0000009a8c98723c */ /* 0x040fec00000018ff */
[----:B------:R-:W-:Y:S01]  /*6c90*/  HMMA.16816.F32 R140, R140, R22, RZ ;  /* 0x000000168c8c723c */ /* 0x000fe200000018ff */
[----:B------:R-:W-:Y:S05]  /*6ca0*/  LDSM.16.M88.4 R20, [R189] ;  /* 0x00000000bd14783b */ /* 0x000fea0000000200 */
[C---:B------:R-:W-:Y:S01]  /*6cb0*/  HMMA.16816.F32 R12, R24.reuse, R6, R12 ;  /* 0x00000006180c723c */ /* 0x040fe2000000180c */
[----:B------:R-:W3:Y:S05]  /*6cc0*/  LDSM.16.M88.4 R4, [R180] ;  /* 0x00000000b404783b */ /* 0x000eea0000000200 */
[----:B------:R-:W-:Y:S06]  /*6cd0*/  HMMA.16816.F32 R148, R24, R168, R148 ;  /* 0x000000a81894723c */ /* 0x000fec0000001894 */
[----:B-1----:R-:W-:Y:S06]  /*6ce0*/  HMMA.16816.F32 R16, R28, R8, R16 ;  /* 0x000000081c10723c */ /* 0x002fec0000001810 */
[C---:B------:R-:W-:Y:S06]  /*6cf0*/  HMMA.16816.F32 R164, R24.reuse, R220, R164 ;  /* 0x000000dc18a4723c */ /* 0x040fec00000018a4 */
[C---:B------:R-:W-:Y:S01]  /*6d00*/  HMMA.16816.F32 R160, R24.reuse, R222, R160 ;  /* 0x000000de18a0723c */ /* 0x040fe200000018a0 */
[----:B------:R-:W-:Y:S05]  /*6d10*/  LDSM.16.M88.4 R220, [R180+0x800] ;  /* 0x00080000b4dc783b */ /* 0x000fea0000000200 */
[C---:B--2---:R-:W-:Y:S06]  /*6d20*/  HMMA.16816.F32 R156, R24.reuse, R196, R156 ;  /* 0x000000c4189c723c */ /* 0x044fec000000189c */
[C---:B------:R-:W-:Y:S01]  /*6d30*/  HMMA.16816.F32 R152, R24.reuse, R198, R152 ;  /* 0x000000c61898723c */ /* 0x040fe20000001898 */
[----:B------:R-:W-:Y:S05]  /*6d40*/  LDSM.16.M88.4 R196, [R180+0x1000] ;  /* 0x00100000b4c4783b */ /* 0x000fea0000000200 */
[----:B------:R-:W-:Y:S01]  /*6d50*/  HMMA.16816.F32 R140, R24, R170, R140 ;  /* 0x000000aa188c723c */ /* 0x000fe2000000188c */
[----:B------:R-:W1:Y:S04]  /*6d60*/  LDSM.16.M88.4 R168, [R180+0x1800] ;  /* 0x00180000b4a8783b */ /* 0x000e680000000200 */
[----:B------:R-:W-:Y:S01]  /*6d70*/  LDSM.16.M88.4 R24, [R194+0x4000] ;  /* 0x00400000c218783b */ /* 0x000fe20000000200 */
[C---:B------:R-:W-:Y:S03]  /*6d80*/  HMMA.16816.F32 R12, R28.reuse, R10, R12 ;  /* 0x0000000a1c0c723c */ /* 0x040fe6000000180c */
[----:B------:R-:W2:Y:S03]  /*6d90*/  LDSM.16.M88.4 R8, [R193+0xe000] ;  /* 0x00e00000c108783b */ /* 0x000ea60000000200 */
[----:B------:R-:W-:Y:S06]  /*6da0*/  HMMA.16816.F32 R148, R28, R32, R148 ;  /* 0x000000201c94723c */ /* 0x000fec0000001894 */
[----:B---3--:R-:W-:Y:S06]  /*6db0*/  HMMA.16816.F32 R16, R20, R4, R16 ;  /* 0x000000041410723c */ /* 0x008fec0000001810 */
[C---:B------:R-:W-:Y:S06]  /*6dc0*/  HMMA.16816.F32 R164, R28.reuse, R224, R164 ;  /* 0x000000e01ca4723c */ /* 0x040fec00000018a4 */
[C---:B------:R-:W-:Y:S01]  /*6dd0*/  HMMA.16816.F32 R160, R28.reuse, R226, R160 ;  /* 0x000000e21ca0723c */ /* 0x040fe200000018a0 */
[----:B------:R-:W-:Y:S05]  /*6de0*/  LDSM.16.M88.4 R224, [R193+0xe800] ;  /* 0x00e80000c1e0783b */ /* 0x000fea0000000200 */
[C---:B------:R-:W-:Y:S06]  /*6df0*/  HMMA.16816.F32 R156, R28.reuse, R136, R156 ;  /* 0x000000881c9c723c */ /* 0x040fec000000189c */
[C---:B------:R-:W-:Y:S01]  /*6e00*/  HMMA.16816.F32 R152, R28.reuse, R138, R152 ;  /* 0x0000008a1c98723c */ /* 0x040fe20000001898 */
[----:B------:R-:W-:Y:S05]  /*6e10*/  LDSM.16.M88.4 R136, [R193+0xf000] ;  /* 0x00f00000c188783b */ /* 0x000fea0000000200 */
[----:B------:R-:W-:Y:S01]  /*6e20*/  HMMA.16816.F32 R140, R28, R34, R140 ;  /* 0x000000221c8c723c */ /* 0x000fe2000000188c */
[----:B------:R-:W3:Y:S04]  /*6e30*/  LDSM.16.M88.4 R28, [R193+0xf800] ;  /* 0x00f80000c11c783b */ /* 0x000ee80000000200 */
[----:B------:R-:W-:Y:S01]  /*6e40*/  LDSM.16.M88.4 R32, [R192+0x4000] ;  /* 0x00400000c020783b */ /* 0x000fe20000000200 */
[C---:B------:R-:W-:Y:S03]  /*6e50*/  HMMA.16816.F32 R12, R20.reuse, R6, R12 ;  /* 0x00000006140c723c */ /* 0x040fe6000000180c */
[----:B------:R-:W4:Y:S03]  /*6e60*/  LDSM.16.M88.4 R4, [R179] ;  /* 0x00000000b304783b */ /* 0x000f260000000200 */
[----:B-1----:R-:W-:Y:S06]  /*6e70*/  HMMA.16816.F32 R148, R20, R168, R148 ;  /* 0x000000a81494723c */ /* 0x002fec0000001894 */
[----:B--2---:R-:W-:Y:S06]  /*6e80*/  HMMA.16816.F32 R16, R24, R8, R16 ;  /* 0x000000081810723c */ /* 0x004fec0000001810 */
[C---:B------:R-:W-:Y:S06]  /*6e90*/  HMMA.16816.F32 R164, R20.reuse, R220, R164 ;  /* 0x000000dc14a4723c */ /* 0x040fec00000018a4 */
[C---:B------:R-:W-:Y:S01]  /*6ea0*/  HMMA.16816.F32 R160, R20.reuse, R222, R160 ;  /* 0x000000de14a0723c */ /* 0x040fe200000018a0 */
[----:B------:R-:W-:Y:S05]  /*6eb0*/  LDSM.16.M88.4 R220, [R178] ;  /* 0x00000000b2dc783b */ /* 0x000fea0000000200 */
[C---:B------:R-:W-:Y:S06]  /*6ec0*/  HMMA.16816.F32 R156, R20.reuse, R196, R156 ;  /* 0x000000c4149c723c */ /* 0x040fec000000189c */
[C---:B------:R-:W-:Y:S01]  /*6ed0*/  HMMA.16816.F32 R152, R20.reuse, R198, R152 ;  /* 0x000000c61498723c */ /* 0x040fe20000001898 */
[----:B------:R-:W-:Y:S05]  /*6ee0*/  LDSM.16.M88.4 R196, [R177] ;  /* 0x00000000b1c4783b */ /* 0x000fea0000000200 */
[----:B------:R-:W-:Y:S01]  /*6ef0*/  HMMA.16816.F32 R140, R20, R170, R140 ;  /* 0x000000aa148c723c */ /* 0x000fe2000000188c */
[----:B------:R-:W1:Y:S04]  /*6f00*/  LDSM.16.M88.4 R168, [R176] ;  /* 0x00000000b0a8783b */ /* 0x000e680000000200 */
[----:B------:R-:W-:Y:S01]  /*6f10*/  LDSM.16.M88.4 R20, [R190+0x4000] ;  /* 0x00400000be14783b */ /* 0x000fe20000000200 */
[C---:B------:R-:W-:Y:S03]  /*6f20*/  HMMA.16816.F32 R12, R24.reuse, R10, R12 ;  /* 0x0000000a180c723c */ /* 0x040fe6000000180c */
[----:B------:R-:W2:Y:S03]  /*6f30*/  LDSM.16.M88.4 R8, [R187+0xe000] ;  /* 0x00e00000bb08783b */ /* 0x000ea60000000200 */
[----:B---3--:R-:W-:Y:S06]  /*6f40*/  HMMA.16816.F32 R148, R24, R28, R148 ;  /* 0x0000001c1894723c */ /* 0x008fec0000001894 */
[----:B----4-:R-:W-:Y:S06]  /*6f50*/  HMMA.16816.F32 R16, R32, R4, R16 ;  /* 0x000000042010723c */ /* 0x010fec0000001810 */
        /* <DEDUP_REMOVED lines=10> */
[----:B------:R-:W4:Y:S03]  /*7000*/  LDSM.16.M88.4 R4, [R180+0x2000] ;  /* 0x00200000b404783b */ /* 0x000f260000000200 */
[----:B-1----:R-:W-:Y:S06]  /*7010*/  HMMA.16816.F32 R148, R32, R168, R148 ;  /* 0x000000a82094723c */ /* 0x002fec0000001894 */
[----:B--2---:R-:W-:Y:S06]  /*7020*/  HMMA.16816.F32 R16, R20, R8, R16 ;  /* 0x000000081410723c */ /* 0x004fec0000001810 */
[C---:B------:R-:W-:Y:S06]  /*7030*/  HMMA.16816.F32 R164, R32.reuse, R220, R164 ;  /* 0x000000dc20a4723c */ /* 0x040fec00000018a4 */
[C---:B------:R-:W-:Y:S01]  /*7040*/  HMMA.16816.F32 R160, R32.reuse, R222, R160 ;  /* 0x000000de20a0723c */ /* 0x040fe200000018a0 */
[----:B------:R-:W-:Y:S05]  /*7050*/  LDSM.16.M88.4 R220, [R180+0x2800] ;  /* 0x00280000b4dc783b */ /* 0x000fea0000000200 */
[C---:B------:R-:W-:Y:S06]  /*7060*/  HMMA.16816.F32 R156, R32.reuse, R196, R156 ;  /* 0x000000c4209c723c */ /* 0x040fec000000189c */
[C---:B------:R-:W-:Y:S01]  /*7070*/  HMMA.16816.F32 R152, R32.reuse, R198, R152 ;  /* 0x000000c62098723c */ /* 0x040fe20000001898 */
[----:B------:R-:W-:Y:S05]  /*7080*/  LDSM.16.M88.4 R196, [R180+0x3000] ;  /* 0x00300000b4c4783b */ /* 0x000fea0000000200 */
[----:B------:R-:W-:Y:S01]  /*7090*/  HMMA.16816.F32 R140, R32, R170, R140 ;  /* 0x000000aa208c723c */ /* 0x000fe2000000188c */
[----:B------:R-:W1:Y:S04]  /*70a0*/  LDSM.16.M88.4 R168, [R180+0x3800] ;  /* 0x00380000b4a8783b */ /* 0x000e680000000200 */
        /* <DEDUP_REMOVED lines=18> */
[C---:B------:R-:W-:Y:S01]  /*71d0*/  HMMA.16816.F32 R140, R136.reuse, R170, R140 ;  /* 0x000000aa888c723c */ /* 0x040fe2000000188c */
[----:B------:R-:W1:Y:S05]  /*71e0*/  LDSM.16.M88.4 R168, [R172] ;  /* 0x00000000aca8783b */ /* 0x000e6a0000000200 */
[C---:B------:R-:W-:Y:S06]  /*71f0*/  HMMA.16816.F32 R164, R136.reuse, R220, R164 ;  /* 0x000000dc88a4723c */ /* 0x040fec00000018a4 */
[C---:B------:R-:W-:Y:S01]  /*7200*/  HMMA.16816.F32 R160, R136.reuse, R222, R160 ;  /* 0x000000de88a0723c */ /* 0x040fe200000018a0 */
[----:B------:R-:W-:Y:S05]  /*7210*/  LDSM.16.M88.4 R220, [R174] ;  /* 0x00000000aedc783b */ /* 0x000fea0000000200 */
[C---:B------:R-:W-:Y:S06]  /*7220*/  HMMA.16816.F32 R156, R136.reuse, R196, R156 ;  /* 0x000000c4889c723c */ /* 0x040fec000000189c */
[----:B------:R-:W-:Y:S01]  /*7230*/  HMMA.16816.F32 R152, R136, R198, R152 ;  /* 0x000000c68898723c */ /* 0x000fe20000001898 */
[----:B------:R-:W-:Y:S04]  /*7240*/  LDSM.16.M88.4 R136, [R190+0x8000] ;  /* 0x00800000be88783b */ /* 0x000fe80000000200 */
[----:B------:R-:W-:Y:S01]  /*7250*/  LDSM.16.M88.4 R196, [R173] ;  /* 0x00000000adc4783b */ /* 0x000fe20000000200 */
[C---:B------:R-:W-:Y:S03]  /*7260*/  HMMA.16816.F32 R12, R8.reuse, R34, R12 ;  /* 0x00000022080c723c */ /* 0x040fe6000000180c */
[----:B------:R-:W2:Y:S03]  /*7270*/  LDSM.16.M88.4 R32, [R187+0x10000] ;  /* 0x01000000bb20783b */ /* 0x000ea60000000200 */
[----:B---3--:R-:W-:Y:S06]  /*7280*/  HMMA.16816.F32 R148, R8, R20, R148 ;  /* 0x000000140894723c */ /* 0x008fec0000001894 */
[----:B----4-:R-:W-:Y:S06]  /*7290*/  HMMA.16816.F32 R16, R224, R4, R16 ;  /* 0x00000004e010723c */ /* 0x010fec0000001810 */
[C---:B------:R-:W-:Y:S01]  /*72a0*/  HMMA.16816.F32 R140, R8.reuse, R22, R140 ;  /* 0x00000016088c723c */ /* 0x040fe2000000188c */
[----:B------:R-:W3:Y:S05]  /*72b0*/  LDSM.16.M88.4 R20, [R187+0x11800] ;  /* 0x01180000bb14783b */ /* 0x000eea0000000200 */
[C---:B------:R-:W-:Y:S06]  /*72c0*/  HMMA.16816.F32 R164, R8.reuse, R28, R164 ;  /* 0x0000001c08a4723c */ /* 0x040fec00000018a4 */
[C---:B------:R-:W-:Y:S01]  /*72d0*/  HMMA.16816.F32 R160, R8.reuse, R30, R160 ;  /* 0x0000001e08a0723c */ /* 0x040fe200000018a0 */
[----:B------:R-:W-:Y:S05]  /*72e0*/  LDSM.16.M88.4 R28, [R187+0x10800] ;  /* 0x01080000bb1c783b */ /* 0x000fea0000000200 */
[C---:B------:R-:W-:Y:S06]  /*72f0*/  HMMA.16816.F32 R156, R8.reuse, R24, R156 ;  /* 0x00000018089c723c */ /* 0x040fec000000189c */
[----:B------:R-:W-:Y:S01]  /*7300*/  HMMA.16816.F32 R152, R8, R26, R152 ;  /* 0x0000001a0898723c */ /* 0x000fe20000001898 */
[----:B------:R-:W-:Y:S04]  /*7310*/  LDSM.16.M88.4 R8, [R189+0x8000] ;  /* 0x00800000bd08783b */ /* 0x000fe80000000200 */
[----:B------:R-:W-:Y:S01]  /*7320*/  LDSM.16.M88.4 R24, [R187+0x11000] ;  /* 0x01100000bb18783b */ /* 0x000fe20000000200 */
[C---:B------:R-:W-:Y:S03]  /*7330*/  HMMA.16816.F32 R12, R224.reuse, R6, R12 ;  /* 0x00000006e00c723c */ /* 0x040fe6000000180c */
[----:B------:R-:W4:Y:S03]  /*7340*/  LDSM.16.M88.4 R4, [R180+0x4000] ;  /* 0x00400000b404783b */ /* 0x000f260000000200 */
[----:B-1----:R-:W-:Y:S06]  /*7350*/  HMMA.16816.F32 R148, R224, R168, R148 ;  /* 0x000000a8e094723c */ /* 0x002fec0000001894 */
[----:B--2---:R-:W-:Y:S06]  /*7360*/  HMMA.16816.F32 R16, R136, R32, R16 ;  /* 0x000000208810723c */ /* 0x004fec0000001810 */
[----:B------:R-:W-:Y:S06]  /*7370*/  HMMA.16816.F32 R164, R224, R220, R164 ;  /* 0x000000dce0a4723c */ /* 0x000fec00000018a4 */
[C---:B------:R-:W-:Y:S01]  /*7380*/  HMMA.16816.F32 R12, R136.reuse, R34, R12 ;  /* 0x00000022880c723c */ /* 0x040fe2000000180c */
[----:B------:R-:W1:Y:S05]  /*7390*/  LDSM.16.M88.4 R32, [R180+0x4800] ;  /* 0x00480000b420783b */ /* 0x000e6a0000000200 */
[----:B---3--:R-:W-:Y:S06]  /*73a0*/  HMMA.16816.F32 R148, R136, R20, R148 ;  /* 0x000000148894723c */ /* 0x008fec0000001894 */
[----:B------:R-:W-:Y:S01]  /*73b0*/  HMMA.16816.F32 R140, R224, R170, R140 ;  /* 0x000000aae08c723c */ /* 0x000fe2000000188c */
[----:B------:R-:W-:-:S04]  /*73c0*/  IMAD.U32 R21, RZ, RZ, UR20 ;  /* 0x00000014ff157e24 */ /* 0x000fc8000f8e00ff */
[----:B------:R-:W-:Y:S01]  /*73d0*/  IMAD R2, R21, 0x40, R212 ;  /* 0x0000004015027824 */ /* 0x000fe200078e02d4 */
[----:B------:R-:W-:Y:S03]  /*73e0*/  HMMA.16816.F32 R156, R224, R196, R156 ;  /* 0x000000c4e09c723c */ /* 0x000fe6000000189c */
[C---:B------:R-:W-:Y:S01]  /*73f0*/  VIADD R0, R2.reuse, 0x1 ;  /* 0x0000000102007836 */ /* 0x040fe20000000000 */
[CC--:B------:R-:W-:Y:S01]  /*7400*/  ISETP.GE.AND P0, PT, R2.reuse, R209.reuse, PT ;  /* 0x000000d10200720c */ /* 0x0c0fe20003f06270 */
[C---:B------:R-:W-:Y:S01]  /*7410*/  VIADD R21, R2.reuse, 0x8 ;  /* 0x0000000802157836 */ /* 0x040fe20000000000 */
[----:B----4-:R-:W-:Y:S01]  /*7420*/  HMMA.16816.F32 R16, R8, R4, R16 ;  /* 0x000000040810723c */ /* 0x010fe20000001810 */
[----:B------:R-:W-:Y:S02]  /*7430*/  ISETP.GE.AND P5, PT, R2, R206, PT ;  /* 0x000000ce0200720c */ /* 0x000fe40003fa6270 */
[----:B------:R-:W-:-:S02]  /*7440*/  ISETP.GE.AND P6, PT, R0, R209, PT ;  /* 0x000000d10000720c */ /* 0x000fc40003fc6270 */
[C---:B------:R-:W-:Y:S01]  /*7450*/  ISETP.GE.AND P1, PT, R0.reuse, R206, PT ;  /* 0x000000ce0000720c */ /* 0x040fe20003f26270 */
[----:B------:R-:W-:Y:S01]  /*7460*/  HMMA.16816.F32 R12, R8, R6, R12 ;  /* 0x00000006080c723c */ /* 0x000fe2000000180c */
[C-C-:B------:R-:W-:Y:S01]  /*7470*/  IMAD.IADD R4, R211.reuse, 0x1, -R2.reuse ;  /* 0x00000001d3047824 */ /* 0x140fe200078e0a02 */
[-C--:B------:R-:W-:Y:S01]  /*7480*/  ISETP.LT.OR P6, PT, R0, R210.reuse, P6 ;  /* 0x000000d20000720c */ /* 0x080fe200037c1670 */
[----:B------:R-:W-:Y:S01]  /*7490*/  IMAD.IADD R5, R208, 0x1, -R2 ;  /* 0x00000001d0057824 */ /* 0x000fe200078e0a02 */
[----:B------:R-:W-:Y:S02]  /*74a0*/  ISETP.LT.OR P1, PT, R0, R207, P1 ;  /* 0x000000cf0000720c */ /* 0x000fe40000f21670 */
[----:B------:R-:W-:Y:S01]  /*74b0*/  ISETP.LT.OR P0, PT, R2, R210, P0 ;  /* 0x000000d20200720c */ /* 0x000fe20000701670 */
[----:B------:R-:W-:Y:S01]  /*74c0*/  HMMA.16816.F32 R164, R136, R28, R164 ;  /* 0x0000001c88a4723c */ /* 0x000fe200000018a4 */
[----:B------:R-:W-:Y:S01]  /*74d0*/  IABS R7, R4 ;  /* 0x0000000400077213 */ /* 0x000fe20000000000 */
[--C-:B------:R-:W-:Y:S01]  /*74e0*/  IMAD.IADD R4, R211, 0x1, -R0.reuse ;  /* 0x00000001d3047824 */ /* 0x100fe200078e0a00 */
[----:B------:R-:W-:Y:S01]  /*74f0*/  IABS R5, R5 ;  /* 0x0000000500057213 */ /* 0x000fe20000000000 */
[----:B------:R-:W-:Y:S01]  /*7500*/  IMAD.IADD R0, R208, 0x1, -R0 ;  /* 0x00000001d0007824 */ /* 0x000fe200078e0a00 */
[----:B------:R-:W-:Y:S01]  /*7510*/  I2FP.F32.S32 R7, R7 ;  /* 0x0000000700077245 */ /* 0x000fe20000201400 */
[----:B------:R-:W-:Y:S01]  /*7520*/  HMMA.16816.F32 R160, R224, R222, R160 ;  /* 0x000000dee0a0723c */ /* 0x000fe200000018a0 */
[----:B------:R-:W-:-:S02]  /*7530*/  IABS R4, R4 ;  /* 0x0000000400047213 */ /* 0x000fc40000000000 */
[----:B------:R-:W-:Y:S02]  /*7540*/  IABS R0, R0 ;  /* 0x0000000000007213 */ /* 0x000fe40000000000 */
[----:B------:R-:W-:Y:S01]  /*7550*/  I2FP.F32.S32 R5, R5 ;  /* 0x0000000500057245 */ /* 0x000fe20000201400 */
[----:B------:R-:W-:Y:S01]  /*7560*/  FFMA.FTZ R7, R7, -UR19, R16 ;  /* 0x8000001307077c23 */ /* 0x000fe20008010010 */
[----:B------:R-:W-:Y:S01]  /*7570*/  I2FP.F32.S32 R4, R4 ;  /* 0x0000000400047245 */ /* 0x000fe20000201400 */
[----:B------:R-:W-:Y:S01]  /*7580*/  HMMA.16816.F32 R140, R136, R22, R140 ;  /* 0x00000016888c723c */ /* 0x000fe2000000188c */
[----:B------:R-:W-:Y:S01]  /*7590*/  I2FP.F32.S32 R0, R0 ;  /* 0x0000000000007245 */ /* 0x000fe20000201400 */
[----:B------:R-:W-:Y:S01]  /*75a0*/  FFMA.FTZ R5, R5, -UR19, R18 ;  /* 0x8000001305057c23 */ /* 0x000fe20008010012 */
[----:B------:R-:W-:Y:S01]  /*75b0*/  ISETP.LT.OR P5, PT, R2, R207, P5 ;  /* 0x000000cf0200720c */ /* 0x000fe20002fa1670 */
[----:B------:R-:W-:Y:S01]  /*75c0*/  FFMA.FTZ R4, R4, -UR19, R17 ;  /* 0x8000001304047c23 */ /* 0x000fe20008010011 */
[----:B------:R-:W-:-:S02]  /*75d0*/  VIADD R18, R2, 0x9 ;  /* 0x0000000902127836 */ /* 0x000fc40000000000 */
[----:B------:R-:W-:Y:S01]  /*75e0*/  FFMA.FTZ R17, R0, -UR19, R19 ;  /* 0x8000001300117c23 */ /* 0x000fe20008010013 */
[----:B------:R-:W-:Y:S01]  /*75f0*/  FSEL R0, R7, -INF , !P0 ;  /* 0xff80000007007808 */ /* 0x000fe20004000000 */
[--C-:B------:R-:W-:Y:S01]  /*7600*/  IMAD.IADD R23, R211, 0x1, -R21.reuse ;  /* 0x00000001d3177824 */ /* 0x100fe200078e0a15 */
[----:B------:R-:W-:Y:S01]  /*7610*/  FSEL R19, R5, -INF , !P5 ;  /* 0xff80000005137808 */ /* 0x000fe20006800000 */
[----:B------:R-:W-:Y:S01]  /*7620*/  IMAD.IADD R20, R211, 0x1, -R18 ;  /* 0x00000001d3147824 */ /* 0x000fe200078e0a12 */
[C---:B------:R-:W-:Y:S01]  /*7630*/  ISETP.GE.AND P0, PT, R21.reuse, R209, PT ;  /* 0x000000d11500720c */ /* 0x040fe20003f06270 */
[----:B------:R-:W-:Y:S01]  /*7640*/  HMMA.16816.F32 R156, R136, R24, R156 ;  /* 0x00000018889c723c */ /* 0x000fe2000000189c */
[----:B------:R-:W-:Y:S02]  /*7650*/  ISETP.GE.AND P5, PT, R21, R206, PT ;  /* 0x000000ce1500720c */ /* 0x000fe40003fa6270 */
[----:B------:R-:W-:Y:S02]  /*7660*/  FSEL R16, R4, -INF , !P6 ;  /* 0xff80000004107808 */ /* 0x000fe40007000000 */
[----:B------:R-:W-:Y:S01]  /*7670*/  FSEL R17, R17, -INF , !P1 ;  /* 0xff80000011117808 */ /* 0x000fe20004800000 */
[----:B------:R-:W2:Y:S01]  /*7680*/  LDSM.16.M88.4 R4, [R180+0x5000] ;  /* 0x00500000b404783b */ /* 0x000ea20000000200 */
[C---:B------:R-:W-:Y:S01]  /*7690*/  ISETP.LT.OR P0, PT, R21.reuse, R210, P0 ;  /* 0x000000d21500720c */ /* 0x040fe20000701670 */
[----:B-1----:R-:W-:Y:S01]  /*76a0*/  HMMA.16816.F32 R164, R8, R32, R164 ;  /* 0x0000002008a4723c */ /* 0x002fe200000018a4 */
[----:B------:R-:W-:Y:S01]  /*76b0*/  ISETP.LT.OR P5, PT, R21, R207, P5 ;  /* 0x000000cf1500720c */ /* 0x000fe20002fa1670 */
[----:B------:R-:W-:Y:S01]  /*76c0*/  IMAD.IADD R21, R208, 0x1, -R21 ;  /* 0x00000001d0157824 */ /* 0x000fe200078e0a15 */
[----:B------:R-:W-:-:S02]  /*76d0*/  ISETP.GE.AND P6, PT, R18, R209, PT ;  /* 0x000000d11200720c */ /* 0x000fc40003fc6270 */
[C---:B------:R-:W-:Y:S01]  /*76e0*/  ISETP.GE.AND P1, PT, R18.reuse, R206, PT ;  /* 0x000000ce1200720c */ /* 0x040fe20003f26270 */
[----:B------:R-:W-:Y:S01]  /*76f0*/  HMMA.16816.F32 R160, R136, R30, R160 ;  /* 0x0000001e88a0723c */ /* 0x000fe200000018a0 */
[C---:B------:R-:W-:Y:S02]  /*7700*/  ISETP.LT.OR P6, PT, R18.reuse, R210, P6 ;  /* 0x000000d21200720c */ /* 0x040fe400037c1670 */
[----:B------:R-:W-:Y:S01]  /*7710*/  ISETP.LT.OR P1, PT, R18, R207, P1 ;  /* 0x000000cf1200720c */ /* 0x000fe20000f21670 */
[----:B------:R-:W-:Y:S01]  /*7720*/  IMAD.IADD R18, R208, 0x1, -R18 ;  /* 0x00000001d0127824 */ /* 0x000fe200078e0a12 */
[----:B------:R-:W-:Y:S01]  /*7730*/  IABS R23, R23 ;  /* 0x0000001700177213 */ /* 0x000fe20000000000 */
[----:B------:R-:W-:Y:S01]  /*7740*/  HMMA.16816.F32 R152, R224, R198, R152 ;  /* 0x000000c6e098723c */ /* 0x000fe20000001898 */
[----:B------:R-:W-:Y:S02]  /*7750*/  IABS R21, R21 ;  /* 0x0000001500157213 */ /* 0x000fe40000000000 */
[----:B------:R-:W-:-:S02]  /*7760*/  IABS R20, R20 ;  /* 0x0000001400147213 */ /* 0x000fc40000000000 */
[----:B------:R-:W-:Y:S02]  /*7770*/  I2FP.F32.S32 R23, R23 ;  /* 0x0000001700177245 */ /* 0x000fe40000201400 */
[----:B------:R-:W-:Y:S02]  /*7780*/  I2FP.F32.S32 R21, R21 ;  /* 0x0000001500157245 */ /* 0x000fe40000201400 */
[----:B------:R-:W-:Y:S01]  /*7790*/  IABS R18, R18 ;  /* 0x0000001200127213 */ /* 0x000fe20000000000 */
[----:B------:R-:W-:Y:S01]  /*77a0*/  FFMA.FTZ R23, R23, -UR19, R12 ;  /* 0x8000001317177c23 */ /* 0x000fe2000801000c */
[----:B------:R-:W-:Y:S01]  /*77b0*/  I2FP.F32.S32 R20, R20 ;  /* 0x0000001400147245 */ /* 0x000fe20000201400 */
[----:B------:R-:W-:Y:S01]  /*77c0*/  FFMA.FTZ R14, R21, -UR19, R14 ;  /* 0x80000013150e7c23 */ /* 0x000fe2000801000e */
[----:B------:R-:W-:Y:S01]  /*77d0*/  I2FP.F32.S32 R18, R18 ;  /* 0x0000001200127245 */ /* 0x000fe20000201400 */
[----:B------:R-:W-:Y:S02]  /*77e0*/  VIADD R12, R2, 0x11 ;  /* 0x00000011020c7836 */ /* 0x000fe40000000000 */
[----:B------:R-:W-:Y:S01]  /*77f0*/  FFMA.FTZ R21, R20, -UR19, R13 ;  /* 0x8000001314157c23 */ /* 0x000fe2000801000d */
[----:B------:R-:W-:-:S02]  /*7800*/  VIADD R13, R2, 0x10 ;  /* 0x00000010020d7836 */ /* 0x000fc40000000000 */
[----:B------:R-:W-:Y:S01]  /*7810*/  FFMA.FTZ R15, R18, -UR19, R15 ;  /* 0x80000013120f7c23 */ /* 0x000fe2000801000f */
[----:B------:R-:W-:Y:S01]  /*7820*/  FSEL R20, R23, -INF , !P0 ;  /* 0xff80000017147808 */ /* 0x000fe20004000000 */
[C---:B------:R-:W-:Y:S01]  /*7830*/  HMMA.16816.F32 R160, R8.reuse, R34, R160 ;  /* 0x0000002208a0723c */ /* 0x040fe200000018a0 */
[----:B------:R-:W-:Y:S01]  /*7840*/  FSEL R23, R14, -INF , !P5 ;  /* 0xff8000000e177808 */ /* 0x000fe20006800000 */
[--C-:B------:R-:W-:Y:S01]  /*7850*/  IMAD.IADD R14, R211, 0x1, -R12.reuse ;  /* 0x00000001d30e7824 */ /* 0x100fe200078e0a0c */
[C---:B------:R-:W-:Y:S02]  /*7860*/  ISETP.GE.AND P0, PT, R13.reuse, R209, PT ;  /* 0x000000d10d00720c */ /* 0x040fe40003f06270 */
[----:B------:R-:W-:Y:S01]  /*7870*/  ISETP.GE.AND P5, PT, R13, R206, PT ;  /* 0x000000ce0d00720c */ /* 0x000fe20003fa6270 */
[----:B--2---:R-:W-:Y:S01]  /*7880*/  HMMA.16816.F32 R156, R8, R4, R156 ;  /* 0x00000004089c723c */ /* 0x004fe2000000189c */
[----:B------:R-:W-:Y:S02]  /*7890*/  FSEL R18, R21, -INF , !P6 ;  /* 0xff80000015127808 */ /* 0x000fe40007000000 */
[----:B------:R-:W-:Y:S01]  /*78a0*/  FSEL R21, R15, -INF , !P1 ;  /* 0xff8000000f157808 */ /* 0x000fe20004800000 */
[--C-:B------:R-:W-:Y:S01]  /*78b0*/  IMAD.IADD R15, R211, 0x1, -R13.reuse ;  /* 0x00000001d30f7824 */ /* 0x100fe200078e0a0d */
[C---:B------:R-:W-:Y:S01]  /*78c0*/  ISETP.LT.OR P0, PT, R13.reuse, R210, P0 ;  /* 0x000000d20d00720c */ /* 0x040fe20000701670 */
[----:B------:R-:W-:Y:S01]  /*78d0*/  HMMA.16816.F32 R152, R136, R26, R152 ;  /* 0x0000001a8898723c */ /* 0x000fe20000001898 */
[----:B------:R-:W-:Y:S01]  /*78e0*/  ISETP.LT.OR P5, PT, R13, R207, P5 ;  /* 0x000000cf0d00720c */ /* 0x000fe20002fa1670 */
[----:B------:R-:W-:Y:S01]  /*78f0*/  IMAD.IADD R13, R208, 0x1, -R13 ;  /* 0x00000001d00d7824 */ /* 0x000fe200078e0a0d */
[----:B------:R-:W-:Y:S01]  /*7900*/  ISETP.GE.AND P6, PT, R12, R209, PT ;  /* 0x000000d10c00720c */ /* 0x000fe20003fc6270 */
[----:B------:R-:W-:Y:S01]  /*7910*/  VIADD R5, R2, 0x18 ;  /* 0x0000001802057836 */ /* 0x000fe20000000000 */
[----:B------:R-:W-:Y:S01]  /*7920*/  ISETP.GE.AND P1, PT, R12, R206, PT ;  /* 0x000000ce0c00720c */ /* 0x000fe20003f26270 */
[----:B------:R-:W-:Y:S01]  /*7930*/  VIADD R4, R2, 0x19 ;  /* 0x0000001902047836 */ /* 0x000fe20000000000 */
[C---:B------:R-:W-:Y:S01]  /*7940*/  ISETP.LT.OR P6, PT, R12.reuse, R210, P6 ;  /* 0x000000d20c00720c */ /* 0x040fe200037c1670 */
[C---:B------:R-:W-:Y:S01]  /*7950*/  IMAD.IADD R25, R211.reuse, 0x1, -R5 ;  /* 0x00000001d3197824 */ /* 0x040fe200078e0a05 */
[----:B------:R-:W-:Y:S01]  /*7960*/  ISETP.LT.OR P1, PT, R12, R207, P1 ;  /* 0x000000cf0c00720c */ /* 0x000fe20000f21670 */
[----:B------:R-:W-:Y:S01]  /*7970*/  IMAD.IADD R12, R208, 0x1, -R12 ;  /* 0x00000001d00c7824 */ /* 0x000fe200078e0a0c */
[----:B------:R-:W-:Y:S01]  /*7980*/  IABS R15, R15 ;  /* 0x0000000f000f7213 */ /* 0x000fe20000000000 */
[----:B------:R-:W-:Y:S01]  /*7990*/  IMAD.IADD R22, R211, 0x1, -R4 ;  /* 0x00000001d3167824 */ /* 0x000fe200078e0a04 */
[----:B------:R-:W-:-:S02]  /*79a0*/  IABS R13, R13 ;  /* 0x0000000d000d7213 */ /* 0x000fc40000000000 */
[----:B------:R-:W-:Y:S02]  /*79b0*/  I2FP.F32.S32 R15, R15 ;  /* 0x0000000f000f7245 */ /* 0x000fe40000201400 */
[----:B------:R-:W-:Y:S02]  /*79c0*/  I2FP.F32.S32 R13, R13 ;  /* 0x0000000d000d7245 */ /* 0x000fe40000201400 */
[----:B------:R-:W-:Y:S01]  /*79d0*/  IABS R14, R14 ;  /* 0x0000000e000e7213 */ /* 0x000fe20000000000 */
[----:B------:R-:W-:Y:S01]  /*79e0*/  FFMA.FTZ R15, R15, -UR19, R164 ;  /* 0x800000130f0f7c23 */ /* 0x000fe200080100a4 */
[----:B------:R-:W-:Y:S01]  /*79f0*/  IABS R12, R12 ;  /* 0x0000000c000c7213 */ /* 0x000fe20000000000 */
[----:B------:R-:W-:Y:S01]  /*7a00*/  FFMA.FTZ R13, R13, -UR19, R166 ;  /* 0x800000130d0d7c23 */ /* 0x000fe200080100a6 */
[----:B------:R-:W-:Y:S01]  /*7a10*/  I2FP.F32.S32 R14, R14 ;  /* 0x0000000e000e7245 */ /* 0x000fe20000201400 */
[----:B------:R-:W-:Y:S01]  /*7a20*/  HMMA.16816.F32 R152, R8, R6, R152 ;  /* 0x000000060898723c */ /* 0x000fe20000001898 */
[----:B------:R-:W-:-:S02]  /*7a30*/  I2FP.F32.S32 R12, R12 ;  /* 0x0000000c000c7245 */ /* 0x000fc40000201400 */
[----:B------:R-:W-:Y:S01]  /*7a40*/  FSEL R198, R15, -INF , !P0 ;  /* 0xff8000000fc67808 */ /* 0x000fe20004000000 */
[----:B------:R-:W-:Y:S01]  /*7a50*/  FFMA.FTZ R14, R14, -UR19, R165 ;  /* 0x800000130e0e7c23 */ /* 0x000fe200080100a5 */
[----:B------:R-:W-:Y:S01]  /*7a60*/  FSEL R135, R13, -INF , !P5 ;  /* 0xff8000000d877808 */ /* 0x000fe20006800000 */
[----:B------:R-:W-:Y:S01]  /*7a70*/  FFMA.FTZ R12, R12, -UR19, R167 ;  /* 0x800000130c0c7c23 */ /* 0x000fe200080100a7 */
[C---:B------:R-:W-:Y:S02]  /*7a80*/  ISETP.GE.AND P0, PT, R5.reuse, R209, PT ;  /* 0x000000d10500720c */ /* 0x040fe40003f06270 */
[C---:B------:R-:W-:Y:S02]  /*7a90*/  ISETP.GE.AND P5, PT, R5.reuse, R206, PT ;  /* 0x000000ce0500720c */ /* 0x040fe40003fa6270 */
[C---:B------:R-:W-:Y:S02]  /*7aa0*/  ISETP.LT.OR P0, PT, R5.reuse, R210, P0 ;  /* 0x000000d20500720c */ /* 0x040fe40000701670 */
[----:B------:R-:W-:Y:S01]  /*7ab0*/  ISETP.LT.OR P5, PT, R5, R207, P5 ;  /* 0x000000cf0500720c */ /* 0x000fe20002fa1670 */
[----:B------:R-:W-:Y:S01]  /*7ac0*/  IMAD.IADD R5, R208, 0x1, -R5 ;  /* 0x00000001d0057824 */ /* 0x000fe200078e0a05 */
[----:B------:R-:W-:-:S02]  /*7ad0*/  FSEL R136, R14, -INF , !P6 ;  /* 0xff8000000e887808 */ /* 0x000fc40007000000 */
[----:B------:R-:W-:Y:S02]  /*7ae0*/  FSEL R133, R12, -INF , !P1 ;  /* 0xff8000000c857808 */ /* 0x000fe40004800000 */
[C---:B------:R-:W-:Y:S01]  /*7af0*/  ISETP.GE.AND P6, PT, R4.reuse, R209, PT ;  /* 0x000000d10400720c */ /* 0x040fe20003fc6270 */
[----:B------:R-:W1:Y:S01]  /*7b00*/  LDSM.16.M88.4 R12, [R180+0x5800] ;  /* 0x00580000b40c783b */ /* 0x000e620000000200 */
[----:B------:R-:W-:Y:S01]  /*7b10*/  ISETP.GE.AND P1, PT, R4, R206, PT ;  /* 0x000000ce0400720c */ /* 0x000fe20003f26270 */
[----:B------:R-:W-:-:S04]  /*7b20*/  DEPBAR.LE SB0, 0x0 ;  /* 0x000080000000791a */ /* 0x000fc80000000000 */
[----:B------:R-:W-:Y:S01]  /*7b30*/  BAR.SYNC.DEFER_BLOCKING 0x0 ;  /* 0x0000000000007b1d */ /* 0x000fe20000010000 */
[C---:B------:R-:W-:Y:S02]  /*7b40*/  ISETP.LT.OR P6, PT, R4.reuse, R210, P6 ;  /* 0x000000d20400720c */ /* 0x040fe400037c1670 */
[----:B------:R-:W-:Y:S01]  /*7b50*/  ISETP.LT.OR P1, PT, R4, R207, P1 ;  /* 0x000000cf0400720c */ /* 0x000fe20000f21670 */
[----:B------:R-:W-:Y:S01]  /*7b60*/  IMAD.IADD R4, R208, 0x1, -R4 ;  /* 0x00000001d0047824 */ /* 0x000fe200078e0a04 */
[----:B------:R-:W-:Y:S02]  /*7b70*/  IABS R25, R25 ;  /* 0x0000001900197213 */ /* 0x000fe40000000000 */
[----:B------:R-:W-:Y:S02]  /*7b80*/  IABS R5, R5 ;  /* 0x0000000500057213 */ /* 0x000fe40000000000 */
[----:B------:R-:W-:Y:S02]  /*7b90*/  I2FP.F32.S32 R25, R25 ;  /* 0x0000001900197245 */ /* 0x000fe40000201400 */
[----:B------:R-:W-:-:S02]  /*7ba0*/  I2FP.F32.S32 R5, R5 ;  /* 0x0000000500057245 */ /* 0x000fc40000201400 */
[----:B------:R-:W-:Y:S01]  /*7bb0*/  IABS R22, R22 ;  /* 0x0000001600167213 */ /* 0x000fe20000000000 */
[----:B------:R-:W-:Y:S01]  /*7bc0*/  FFMA.FTZ R25, R25, -UR19, R160 ;  /* 0x8000001319197c23 */ /* 0x000fe200080100a0 */
[----:B------:R-:W-:Y:S01]  /*7bd0*/  IABS R4, R4 ;  /* 0x0000000400047213 */ /* 0x000fe20000000000 */
[----:B------:R-:W-:Y:S01]  /*7be0*/  FFMA.FTZ R162, R5, -UR19, R162 ;  /* 0x8000001305a27c23 */ /* 0x000fe200080100a2 */
[----:B------:R-:W-:Y:S01]  /*7bf0*/  I2FP.F32.S32 R22, R22 ;  /* 0x0000001600167245 */ /* 0x000fe20000201400 */
[----:B------:R-:W-:Y:S01]  /*7c00*/  VIADD R5, R2, 0x20 ;  /* 0x0000002002057836 */ /* 0x000fe20000000000 */
[----:B------:R-:W-:Y:S02]  /*7c10*/  I2FP.F32.S32 R4, R4 ;  /* 0x0000000400047245 */ /* 0x000fe40000201400 */
[----:B------:R-:W-:Y:S01]  /*7c20*/  FSEL R138, R25, -INF , !P0 ;  /* 0xff800000198a7808 */ /* 0x000fe20004000000 */
[----:B------:R-:W-:Y:S01]  /*7c30*/  FFMA.FTZ R22, R22, -UR19, R161 ;  /* 0x8000001316167c23 */ /* 0x000fe200080100a1 */
[----:B------:R-:W-:Y:S01]  /*7c40*/  FSEL R219, R162, -INF , !P5 ;  /* 0xff800000a2db7808 */ /* 0x000fe20006800000 */
[----:B------:R-:W-:Y:S01]  /*7c50*/  FFMA.FTZ R163, R4, -UR19, R163 ;  /* 0x8000001304a37c23 */ /* 0x000fe200080100a3 */
[C---:B------:R-:W-:Y:S01]  /*7c60*/  ISETP.GE.AND P0, PT, R5.reuse, R209, PT ;  /* 0x000000d10500720c */ /* 0x040fe20003f06270 */
[----:B------:R-:W-:Y:S01]  /*7c70*/  VIADD R4, R2, 0x21 ;  /* 0x0000002102047836 */ /* 0x000fe20000000000 */
[----:B------:R-:W-:Y:S01]  /*7c80*/  ISETP.GE.AND P5, PT, R5, R206, PT ;  /* 0x000000ce0500720c */ /* 0x000fe20003fa6270 */
[--C-:B------:R-:W-:Y:S01]  /*7c90*/  IMAD.IADD R7, R211, 0x1, -R5.reuse ;  /* 0x00000001d3077824 */ /* 0x100fe200078e0a05 */
[----:B------:R-:W-:Y:S01]  /*7ca0*/  ISETP.LT.OR P0, PT, R5, R210, P0 ;  /* 0x000000d20500720c */ /* 0x000fe20000701670 */
[----:B------:R-:W-:Y:S01]  /*7cb0*/  IMAD.IADD R6, R211, 0x1, -R4 ;  /* 0x00000001d3067824 */ /* 0x000fe200078e0a04 */
[----:B------:R-:W-:Y:S01]  /*7cc0*/  ISETP.LT.OR P5, PT, R5, R207, P5 ;  /* 0x000000cf0500720c */ /* 0x000fe20002fa1670 */
[----:B------:R-:W-:Y:S01]  /*7cd0*/  IMAD.IADD R5, R208, 0x1, -R5 ;  /* 0x00000001d0057824 */ /* 0x000fe200078e0a05 */
[----:B------:R-:W-:Y:S01]  /*7ce0*/  FSEL R134, R22, -INF , !P6 ;  /* 0xff80000016867808 */ /* 0x000fe20007000000 */
[----:B-1----:R-:W-:Y:S01]  /*7cf0*/  HMMA.16816.F32 R148, R8, R12, R148 ;  /* 0x0000000c0894723c */ /* 0x002fe20000001894 */
[----:B------:R-:W-:-:S02]  /*7d00*/  FSEL R229, R163, -INF , !P1 ;  /* 0xff800000a3e57808 */ /* 0x000fc40004800000 */
[C---:B------:R-:W-:Y:S02]  /*7d10*/  ISETP.GE.AND P6, PT, R4.reuse, R209, PT ;  /* 0x000000d10400720c */ /* 0x040fe40003fc6270 */
[C---:B------:R-:W-:Y:S01]  /*7d20*/  ISETP.GE.AND P1, PT, R4.reuse, R206, PT ;  /* 0x000000ce0400720c */ /* 0x040fe20003f26270 */
[----:B------:R-:W-:Y:S01]  /*7d30*/  HMMA.16816.F32 R140, R8, R14, R140 ;  /* 0x0000000e088c723c */ /* 0x000fe2000000188c */
[C---:B------:R-:W-:Y:S02]  /*7d40*/  ISETP.LT.OR P6, PT, R4.reuse, R210, P6 ;  /* 0x000000d20400720c */ /* 0x040fe400037c1670 */
[----:B------:R-:W-:Y:S01]  /*7d50*/  ISETP.LT.OR P1, PT, R4, R207, P1 ;  /* 0x000000cf0400720c */ /* 0x000fe20000f21670 */
[----:B------:R-:W-:Y:S01]  /*7d60*/  IMAD.IADD R4, R208, 0x1, -R4 ;  /* 0x00000001d0047824 */ /* 0x000fe200078e0a04 */
[----:B------:R-:W-:Y:S02]  /*7d70*/  IABS R7, R7 ;  /* 0x0000000700077213 */ /* 0x000fe40000000000 */
        /* <DEDUP_REMOVED lines=8> */
[----:B------:R-:W-:Y:S01]  /*7e00*/  VIADD R5, R2, 0x28 ;  /* 0x0000002802057836 */ /* 0x000fe20000000000 */
[----:B------:R-:W-:-:S02]  /*7e10*/  I2FP.F32.S32 R4, R4 ;  /* 0x0000000400047245 */ /* 0x000fc40000201400 */
[----:B------:R-:W-:Y:S01]  /*7e20*/  FSEL R222, R7, -INF , !P0 ;  /* 0xff80000007de7808 */ /* 0x000fe20004000000 */
[----:B------:R-:W-:Y:S01]  /*7e30*/  FFMA.FTZ R6, R6, -UR19, R157 ;  /* 0x8000001306067c23 */ /* 0x000fe2000801009d */
[----:B------:R-:W-:Y:S01]  /*7e40*/  FSEL R227, R158, -INF , !P5 ;  /* 0xff8000009ee37808 */ /* 0x000fe20006800000 */
[----:B------:R-:W-:Y:S01]  /*7e50*/  FFMA.FTZ R159, R4, -UR19, R159 ;  /* 0x80000013049f7c23 */ /* 0x000fe2000801009f */
[C---:B------:R-:W-:Y:S01]  /*7e60*/  ISETP.GE.AND P0, PT, R5.reuse, R209, PT ;  /* 0x000000d10500720c */ /* 0x040fe20003f06270 */
[----:B------:R-:W-:Y:S01]  /*7e70*/  VIADD R4, R2, 0x29 ;  /* 0x0000002902047836 */ /* 0x000fe20000000000 */
[----:B------:R-:W-:Y:S01]  /*7e80*/  ISETP.GE.AND P5, PT, R5, R206, PT ;  /* 0x000000ce0500720c */ /* 0x000fe20003fa6270 */
[C---:B------:R-:W-:Y:S01]  /*7e90*/  IMAD.IADD R7, R211.reuse, 0x1, -R5 ;  /* 0x00000001d3077824 */ /* 0x040fe200078e0a05 */
[----:B------:R-:W-:Y:S01]  /*7ea0*/  FSEL R224, R6, -INF , !P6 ;  /* 0xff80000006e07808 */ /* 0x000fe20007000000 */
[----:B------:R-:W-:Y:S01]  /*7eb0*/  IMAD.IADD R6, R211, 0x1, -R4 ;  /* 0x00000001d3067824 */ /* 0x000fe200078e0a04 */
[----:B------:R-:W-:-:S02]  /*7ec0*/  ISETP.LT.OR P0, PT, R5, R210, P0 ;  /* 0x000000d20500720c */ /* 0x000fc40000701670 */
[----:B------:R-:W-:Y:S01]  /*7ed0*/  ISETP.LT.OR P5, PT, R5, R207, P5 ;  /* 0x000000cf0500720c */ /* 0x000fe20002fa1670 */
[----:B------:R-:W-:Y:S01]  /*7ee0*/  IMAD.IADD R5, R208, 0x1, -R5 ;  /* 0x00000001d0057824 */ /* 0x000fe200078e0a05 */
[----:B------:R-:W-:Y:S02]  /*7ef0*/  IABS R7, R7 ;  /* 0x0000000700077213 */ /* 0x000fe40000000000 */
[----:B------:R-:W-:Y:S02]  /*7f00*/  IABS R6, R6 ;  /* 0x0000000600067213 */ /* 0x000fe40000000000 */
[----:B------:R-:W-:Y:S02]  /*7f10*/  IABS R5, R5 ;  /* 0x0000000500057213 */ /* 0x000fe40000000000 */
[----:B------:R-:W-:Y:S02]  /*7f20*/  FSEL R225, R159, -INF , !P1 ;  /* 0xff8000009fe17808 */ /* 0x000fe40004800000 */
[----:B------:R-:W-:-:S02]  /*7f30*/  I2FP.F32.S32 R7, R7 ;  /* 0x0000000700077245 */ /* 0x000fc40000201400 */
[C---:B------:R-:W-:Y:S02]  /*7f40*/  ISETP.GE.AND P6, PT, R4.reuse, R209, PT ;  /* 0x000000d10400720c */ /* 0x040fe40003fc6270 */
[C---:B------:R-:W-:Y:S01]  /*7f50*/  ISETP.GE.AND P1, PT, R4.reuse, R206, PT ;  /* 0x000000ce0400720c */ /* 0x040fe20003f26270 */
[----:B------:R-:W-:Y:S01]  /*7f60*/  FFMA.FTZ R7, R7, -UR19, R152 ;  /* 0x8000001307077c23 */ /* 0x000fe20008010098 */
[----:B------:R-:W-:Y:S02]  /*7f70*/  I2FP.F32.S32 R5, R5 ;  /* 0x0000000500057245 */ /* 0x000fe40000201400 */
[----:B------:R-:W-:Y:S02]  /*7f80*/  I2FP.F32.S32 R6, R6 ;  /* 0x0000000600067245 */ /* 0x000fe40000201400 */
[C---:B------:R-:W-:Y:S01]  /*7f90*/  ISETP.LT.OR P6, PT, R4.reuse, R210, P6 ;  /* 0x000000d20400720c */ /* 0x040fe200037c1670 */
[----:B------:R-:W-:Y:S01]  /*7fa0*/  FFMA.FTZ R8, R5, -UR19, R154 ;  /* 0x8000001305087c23 */ /* 0x000fe2000801009a */
[----:B------:R-:W-:Y:S01]  /*7fb0*/  ISETP.LT.OR P1, PT, R4, R207, P1 ;  /* 0x000000cf0400720c */ /* 0x000fe20000f21670 */
[----:B------:R-:W-:-:S02]  /*7fc0*/  IMAD.IADD R4, R208, 0x1, -R4 ;  /* 0x00000001d0047824 */ /* 0x000fc400078e0a04 */
[----:B------:R-:W-:Y:S01]  /*7fd0*/  FFMA.FTZ R152, R6, -UR19, R153 ;  /* 0x8000001306987c23 */ /* 0x000fe20008010099 */
[C---:B------:R-:W-:Y:S01]  /*7fe0*/  VIADD R6, R2.reuse, 0x30 ;  /* 0x0000003002067836 */ /* 0x040fe20000000000 */
[----:B------:R-:W-:Y:S01]  /*7ff0*/  FSEL R154, R7, -INF , !P0 ;  /* 0xff800000079a7808 */ /* 0x000fe20004000000 */
[----:B------:R-:W-:Y:S01]  /*8000*/  VIADD R5, R2, 0x31 ;  /* 0x0000003102057836 */ /* 0x000fe20000000000 */
[----:B------:R-:W-:Y:S02]  /*8010*/  IABS R4, R4 ;  /* 0x0000000400047213 */ /* 0x000fe40000000000 */
[----:B------:R-:W-:Y:S01]  /*8020*/  FSEL R153, R8, -INF , !P5 ;  /* 0xff80000008997808 */ /* 0x000fe20006800000 */
[C---:B------:R-:W-:Y:S01]  /*8030*/  IMAD.IADD R8, R211.reuse, 0x1, -R6 ;  /* 0x00000001d3087824 */ /* 0x040fe200078e0a06 */
[C---:B------:R-:W-:Y:S01]  /*8040*/  ISETP.GE.AND P0, PT, R6.reuse, R209, PT ;  /* 0x000000d10600720c */ /* 0x040fe20003f06270 */
[----:B------:R-:W-:Y:S01]  /*8050*/  IMAD.IADD R7, R211, 0x1, -R5 ;  /* 0x00000001d3077824 */ /* 0x000fe200078e0a05 */
[----:B------:R-:W-:-:S02]  /*8060*/  ISETP.GE.AND P5, PT, R6, R206, PT ;  /* 0x000000ce0600720c */ /* 0x000fc40003fa6270 */
[----:B------:R-:W-:Y:S02]  /*8070*/  I2FP.F32.S32 R4, R4 ;  /* 0x0000000400047245 */ /* 0x000fe40000201400 */
[C---:B------:R-:W-:Y:S02]  /*8080*/  ISETP.LT.OR P0, PT, R6.reuse, R210, P0 ;  /* 0x000000d20600720c */ /* 0x040fe40000701670 */
[----:B------:R-:W-:Y:S01]  /*8090*/  ISETP.LT.OR P5, PT, R6, R207, P5 ;  /* 0x000000cf0600720c */ /* 0x000fe20002fa1670 */
[----:B------:R-:W-:Y:S02]  /*80a0*/  IMAD.IADD R6, R208, 0x1, -R6 ;  /* 0x00000001d0067824 */ /* 0x000fe400078e0a06 */
[----:B------:R-:W-:Y:S01]  /*80b0*/  FFMA.FTZ R155, R4, -UR19, R155 ;  /* 0x80000013049b7c23 */ /* 0x000fe2000801009b */
[C---:B------:R-:W-:Y:S01]  /*80c0*/  VIADD R4, R2.reuse, 0x38 ;  /* 0x0000003802047836 */ /* 0x040fe20000000000 */
[----:B------:R-:W-:Y:S01]  /*80d0*/  IABS R8, R8 ;  /* 0x0000000800087213 */ /* 0x000fe20000000000 */
[----:B------:R-:W-:Y:S01]  /*80e0*/  VIADD R2, R2, 0x39 ;  /* 0x0000003902027836 */ /* 0x000fe20000000000 */
[----:B------:R-:W-:Y:S01]  /*80f0*/  IABS R6, R6 ;  /* 0x0000000600067213 */ /* 0x000fe20000000000 */
[----:B------:R-:W-:Y:S01]  /*8100*/  IMAD.IADD R9, R211, 0x1, -R4 ;  /* 0x00000001d3097824 */ /* 0x000fe200078e0a04 */
[----:B------:R-:W-:-:S02]  /*8110*/  FSEL R152, R152, -INF , !P6 ;  /* 0xff80000098987808 */ /* 0x000fc40007000000 */
[----:B------:R-:W-:Y:S02]  /*8120*/  FSEL R223, R155, -INF , !P1 ;  /* 0xff8000009bdf7808 */ /* 0x000fe40004800000 */
[C---:B------:R-:W-:Y:S02]  /*8130*/  ISETP.GE.AND P6, PT, R5.reuse, R209, PT ;  /* 0x000000d10500720c */ /* 0x040fe40003fc6270 */
[C---:B------:R-:W-:Y:S02]  /*8140*/  ISETP.GE.AND P1, PT, R5.reuse, R206, PT ;  /* 0x000000ce0500720c */ /* 0x040fe40003f26270 */
[----:B------:R-:W-:Y:S02]  /*8150*/  I2FP.F32.S32 R11, R8 ;  /* 0x00000008000b7245 */ /* 0x000fe40000201400 */
[----:B------:R-:W-:Y:S02]  /*8160*/  I2FP.F32.S32 R13, R6 ;  /* 0x00000006000d7245 */ /* 0x000fe40000201400 */
[----:B------:R-:W-:Y:S01]  /*8170*/  ISETP.LT.OR P6, PT, R5, R210, P6 ;  /* 0x000000d20500720c */ /* 0x000fe200037c1670 */
[----:B------:R-:W-:Y:S01]  /*8180*/  FFMA.FTZ R11, R11, -UR19, R148 ;  /* 0x800000130b0b7c23 */ /* 0x000fe20008010094 */
[----:B------:R-:W-:Y:S01]  /*8190*/  ISETP.LT.OR P1, PT, R5, R207, P1 ;  /* 0x000000cf0500720c */ /* 0x000fe20000f21670 */
[----:B------:R-:W-:Y:S01]  /*81a0*/  IMAD.IADD R5, R208, 0x1, -R5 ;  /* 0x00000001d0057824 */ /* 0x000fe200078e0a05 */
[----:B------:R-:W-:Y:S01]  /*81b0*/  IABS R9, R9 ;  /* 0x0000000900097213 */ /* 0x000fe20000000000 */
[----:B------:R-:W-:Y:S01]  /*81c0*/  FFMA.FTZ R13, R13, -UR19, R150 ;  /* 0x800000130d0d7c23 */ /* 0x000fe20008010096 */
[----:B------:R-:W-:-:S02]  /*81d0*/  IABS R7, R7 ;  /* 0x0000000700077213 */ /* 0x000fc40000000000 */
[----:B------:R-:W-:Y:S02]  /*81e0*/  I2FP.F32.S32 R9, R9 ;  /* 0x0000000900097245 */ /* 0x000fe40000201400 */
[----:B------:R-:W-:Y:S02]  /*81f0*/  IABS R5, R5 ;  /* 0x0000000500057213 */ /* 0x000fe40000000000 */
[----:B------:R-:W-:Y:S01]  /*8200*/  FSEL R214, R11, -INF , !P0 ;  /* 0xff8000000bd67808 */ /* 0x000fe20004000000 */
[----:B------:R-:W-:Y:S01]  /*8210*/  FFMA.FTZ R140, R9, -UR19, R140 ;  /* 0x80000013098c7c23 */ /* 0x000fe2000801008c */
[----:B------:R-:W-:Y:S02]  /*8220*/  FSEL R171, R13, -INF , !P5 ;  /* 0xff8000000dab7808 */ /* 0x000fe40006800000 */
[C---:B------:R-:W-:Y:S02]  /*8230*/  ISETP.GE.AND P0, PT, R4.reuse, R209, PT ;  /* 0x000000d10400720c */ /* 0x040fe40003f06270 */
[----:B------:R-:W-:-:S02]  /*8240*/  ISETP.GE.AND P5, PT, R4, R206, PT ;  /* 0x000000ce0400720c */ /* 0x000fc40003fa6270 */
[----:B------:R-:W-:Y:S01]  /*8250*/  I2FP.F32.S32 R6, R7 ;  /* 0x0000000700067245 */ /* 0x000fe20000201400 */
[----:B------:R-:W-:Y:S01]  /*8260*/  IMAD.IADD R7, R211, 0x1, -R2 ;  /* 0x00000001d3077824 */ /* 0x000fe200078e0a02 */
[----:B------:R-:W-:Y:S01]  /*8270*/  I2FP.F32.S32 R8, R5 ;  /* 0x0000000500087245 */ /* 0x000fe20000201400 */
[----:B------:R-:W-:Y:S01]  /*8280*/  IMAD.IADD R5, R208, 0x1, -R4 ;  /* 0x00000001d0057824 */ /* 0x000fe200078e0a04 */
[----:B------:R-:W-:Y:S01]  /*8290*/  ISETP.LT.OR P0, PT, R4, R210, P0 ;  /* 0x000000d20400720c */ /* 0x000fe20000701670 */
[----:B------:R-:W-:Y:S01]  /*82a0*/  FFMA.FTZ R6, R6, -UR19, R149 ;  /* 0x8000001306067c23 */ /* 0x000fe20008010095 */
[----:B------:R-:W-:Y:S01]  /*82b0*/  ISETP.LT.OR P5, PT, R4, R207, P5 ;  /* 0x000000cf0400720c */ /* 0x000fe20002fa1670 */
[----:B------:R-:W-:Y:S01]  /*82c0*/  IMAD.IADD R4, R208, 0x1, -R2 ;  /* 0x00000001d0047824 */ /* 0x000fe200078e0a02 */
[----:B------:R-:W-:Y:S01]  /*82d0*/  FSEL R170, R140, -INF , !P0 ;  /* 0xff8000008caa7808 */ /* 0x000fe20004000000 */
[----:B------:R-:W-:Y:S01]  /*82e0*/  FFMA.FTZ R8, R8, -UR19, R151 ;  /* 0x8000001308087c23 */ /* 0x000fe20008010097 */
[----:B------:R-:W-:-:S02]  /*82f0*/  PLOP3.LUT P0, PT, PT, PT, UP0, 0x80, 0x0 ;  /* 0x000000000000781c */ /* 0x000fc40003f0f008 */
[----:B------:R-:W-:Y:S02]  /*8300*/  IABS R5, R5 ;  /* 0x0000000500057213 */ /* 0x000fe40000000000 */
[----:B------:R-:W-:Y:S02]  /*8310*/  IABS R7, R7 ;  /* 0x0000000700077213 */ /* 0x000fe40000000000 */
[----:B------:R-:W-:Y:S02]  /*8320*/  IABS R4, R4 ;  /* 0x0000000400047213 */ /* 0x000fe40000000000 */
[----:B------:R-:W-:Y:S02]  /*8330*/  FSEL R196, R6, -INF , !P6 ;  /* 0xff80000006c47808 */ /* 0x000fe40007000000 */
[----:B------:R-:W-:Y:S02]  /*8340*/  I2FP.F32.S32 R5, R5 ;  /* 0x0000000500057245 */ /* 0x000fe40000201400 */
[----:B------:R-:W-:-:S02]  /*8350*/  I2FP.F32.S32 R6, R7 ;  /* 0x0000000700067245 */ /* 0x000fc40000201400 */
[----:B------:R-:W-:Y:S01]  /*8360*/  I2FP.F32.S32 R4, R4 ;  /* 0x0000000400047245 */ /* 0x000fe20000201400 */
[----:B------:R-:W-:Y:S01]  /*8370*/  FFMA.FTZ R5, R5, -UR19, R142 ;  /* 0x8000001305057c23 */ /* 0x000fe2000801008e */
[----:B------:R-:W-:Y:S01]  /*8380*/  FSEL R169, R8, -INF , !P1 ;  /* 0xff80000008a97808 */ /* 0x000fe20004800000 */
[----:B------:R-:W-:Y:S01]  /*8390*/  FFMA.FTZ R6, R6, -UR19, R141 ;  /* 0x8000001306067c23 */ /* 0x000fe2000801008d */
[----:B------:R-:W-:Y:S01]  /*83a0*/  ISETP.GE.AND P6, PT, R2, R209, PT ;  /* 0x000000d10200720c */ /* 0x000fe20003fc6270 */
[----:B------:R-:W-:Y:S01]  /*83b0*/  FFMA.FTZ R4, R4, -UR19, R143 ;  /* 0x8000001304047c23 */ /* 0x000fe2000801008f */
[C---:B------:R-:W-:Y:S02]  /*83c0*/  ISETP.GE.AND P1, PT, R2.reuse, R206, PT ;  /* 0x000000ce0200720c */ /* 0x040fe40003f26270 */
[C---:B------:R-:W-:Y:S02]  /*83d0*/  ISETP.LT.OR P6, PT, R2.reuse, R210, P6 ;  /* 0x000000d20200720c */ /* 0x040fe400037c1670 */
[----:B------:R-:W-:-:S02]  /*83e0*/  ISETP.LT.OR P1, PT, R2, R207, P1 ;  /* 0x000000cf0200720c */ /* 0x000fc40000f21670 */
        /* <DEDUP_REMOVED lines=67> */
.L_x_519:
[----:B------:R-:W-:Y:S05]  /*8820*/  BSYNC B0 ;  /* 0x0000000000007941 */ /* 0x000fea0003800000 */
.L_x_518:
[----:B------:R-:W0:Y:S02]  /*8830*/  LDGDEPBAR ;  /* 0x00000000000079af */ /* 0x000e240000000000 */
.L_x_517:
        /* <DEDUP_REMOVED lines=50> */
[--C-:B------:R-:W-:Y:S01]  /*8b60*/  FFMA.FTZ R159, R18, UR22, -R197.reuse ;  /* 0x00000016129f7c23 */ /* 0x100fe200080108c5 */
[----:B------:R-:W-:Y:S01]  /*8b70*/  FSEL R5, R2, RZ, P5 ;  /* 0x000000ff02057208 */ /* 0x000fe20002800000 */
[----:B------:R-:W-:Y:S01]  /*8b80*/  FFMA.FTZ R160, R20, UR22, -R197 ;  /* 0x0000001614a07c23 */ /* 0x000fe200080108c5 */
[C---:B------:R-:W-:Y:S01]  /*8b90*/  FMUL.FTZ R166, R0.reuse, UR22 ;  /* 0x0000001600a67c20 */ /* 0x040fe20008410000 */
[----:B------:R-:W-:Y:S01]  /*8ba0*/  FSETP.NEU.FTZ.AND P1, PT, R0, -INF , PT ;  /* 0xff8000000000780b */ /* 0x000fe20003f3d000 */
[----:B------:R-:W-:Y:S01]  /*8bb0*/  MUFU.EX2 R162, R162 ;  /* 0x000000a200a27308 */ /* 0x000fe20000000800 */
[----:B------:R-:W-:Y:S01]  /*8bc0*/  FADD.FTZ R4, R132, -R5 ;  /* 0x8000000584047221 */ /* 0x000fe20000010000 */
[--C-:B------:R-:W-:Y:S01]  /*8bd0*/  FFMA.FTZ R198, R198, UR22, -R197.reuse ;  /* 0x00000016c6c67c23 */ /* 0x100fe200080108c5 */
[----:B------:R-:W-:Y:S01]  /*8be0*/  FSEL R166, R166, RZ, P1 ;  /* 0x000000ffa6a67208 */ /* 0x000fe20000800000 */
[--C-:B------:R-:W-:Y:S01]  /*8bf0*/  FFMA.FTZ R215, R136, UR22, -R197.reuse ;  /* 0x0000001688d77c23 */ /* 0x100fe200080108c5 */
[----:B------:R-:W-:Y:S01]  /*8c00*/  FSEL R6, R0, RZ, P1 ;  /* 0x000000ff00067208 */ /* 0x000fe20000800000 */
[----:B------:R-:W-:Y:S01]  /*8c10*/  FMUL.FTZ R164, R4, UR22 ;  /* 0x0000001604a47c20 */ /* 0x000fe20008410000 */
[--C-:B------:R-:W-:Y:S01]  /*8c20*/  FFMA.FTZ R199, R138, UR22, -R197.reuse ;  /* 0x000000168ac77c23 */ /* 0x100fe200080108c5 */
[--C-:B------:R-:W-:Y:S01]  /*8c30*/  FFMA.FTZ R158, R19, UR22, -R166.reuse ;  /* 0x00000016139e7c23 */ /* 0x100fe200080108a6 */
[----:B------:R-:W-:Y:S01]  /*8c40*/  FFMA.FTZ R157, R17, UR22, -R166 ;  /* 0x00000016119d7c23 */ /* 0x000fe200080108a6 */
[----:B------:R-:W-:Y:S01]  /*8c50*/  FADD.FTZ R6, R3, -R6 ;  /* 0x8000000603067221 */ /* 0x000fe20000010000 */
[----:B------:R-:W1:Y:S01]  /*8c60*/  LDSM.16.MT88.4 R16, [R186+0x12000] ;  /* 0x01200000ba10783b */ /* 0x000e620000004200 */
[--C-:B------:R-:W-:Y:S01]  /*8c70*/  FFMA.FTZ R156, R23, UR22, -R166.reuse ;  /* 0x00000016179c7c23 */ /* 0x100fe200080108a6 */
[--C-:B------:R-:W-:Y:S01]  /*8c80*/  FFMA.FTZ R163, R21, UR22, -R166.reuse ;  /* 0x0000001615a37c23 */ /* 0x100fe200080108a6 */
[----:B------:R-:W-:Y:S01]  /*8c90*/  FMUL.FTZ R3, R6, UR22 ;  /* 0x0000001606037c20 */ /* 0x000fe20008410000 */
[----:B------:R-:W2:Y:S01]  /*8ca0*/  MUFU.EX2 R161, R161 ;  /* 0x000000a100a17308 */ /* 0x000ea20000000800 */
[--C-:B------:R-:W-:Y:S01]  /*8cb0*/  FFMA.FTZ R216, R134, UR22, -R197.reuse ;  /* 0x0000001686d87c23 */ /* 0x100fe200080108c5 */
[--C-:B------:R-:W-:Y:S01]  /*8cc0*/  FFMA.FTZ R218, R135, UR22, -R166.reuse ;  /* 0x0000001687da7c23 */ /* 0x100fe200080108a6 */
        /* <DEDUP_REMOVED lines=10> */
[----:B------:R-:W-:Y:S01]  /*8d70*/  FFMA.FTZ R231, R152, UR22, -R197 ;  /* 0x0000001698e77c23 */ /* 0x000fe200080108c5 */
[--C-:B------:R-:W-:Y:S01]  /*8d80*/  FFMA.FTZ R225, R225, UR22, -R166.reuse ;  /* 0x00000016e1e17c23 */ /* 0x100fe200080108a6 */
[--C-:B------:R-:W-:Y:S01]  /*8d90*/  FFMA.FTZ R227, R153, UR22, -R166.reuse ;  /* 0x0000001699e37c23 */ /* 0x100fe200080108a6 */
[----:B------:R-:W3:Y:S01]  /*8da0*/  MUFU.EX2 R159, R159 ;  /* 0x0000009f009f7308 */ /* 0x000ee20000000800 */
[----:B--2---:R-:W-:Y:S01]  /*8db0*/  F2FP.F16.F32.PACK_AB R4, R161, R162 ;  /* 0x000000a2a104723e */ /* 0x004fe200000000ff */
[--C-:B------:R-:W-:Y:S01]  /*8dc0*/  FFMA.FTZ R228, R223, UR22, -R166.reuse ;  /* 0x00000016dfe47c23 */ /* 0x100fe200080108a6 */
[----:B------:R-:W-:Y:S01]  /*8dd0*/  LDSM.16.MT88.4 R152, [R184+0x13000] ;  /* 0x01300000b898783b */ /* 0x000fe20000004200 */
[--C-:B------:R-:W-:Y:S01]  /*8de0*/  FFMA.FTZ R169, R169, UR22, -R166.reuse ;  /* 0x00000016a9a97c23 */ /* 0x100fe200080108a6 */
[----:B------:R-:W-:-:S03]  /*8df0*/  FFMA.FTZ R167, R167, UR22, -R166 ;  /* 0x00000016a7a77c23 */ /* 0x000fc600080108a6 */
[----:B------:R-:W-:Y:S08]  /*8e00*/  MUFU.EX2 R158, R158 ;  /* 0x0000009e009e7308 */ /* 0x000ff00000000800 */
        /* <DEDUP_REMOVED lines=26> */
[-C--:B------:R-:W-:Y:S01]  /*8fb0*/  FMUL.FTZ R111, R111, R3.reuse ;  /* 0x000000036f6f7220 */ /* 0x080fe20000410000 */
[----:B------:R-:W1:Y:S01]  /*8fc0*/  MUFU.EX2 R215, R215 ;  /* 0x000000d700d77308 */ /* 0x000e620000000800 */
[-C--:B------:R-:W-:Y:S01]  /*8fd0*/  FMUL.FTZ R88, R88, R164.reuse ;  /* 0x000000a458587220 */ /* 0x080fe20000410000 */
[-C--:B------:R-:W-:Y:S01]  /*8fe0*/  FMUL.FTZ R89, R89, R164.reuse ;  /* 0x000000a459597220 */ /* 0x080fe20000410000 */
[-C--:B------:R-:W-:Y:S01]  /*8ff0*/  FMUL.FTZ R90, R90, R3.reuse ;  /* 0x000000035a5a7220 */ /* 0x080fe20000410000 */
[C---:B------:R-:W-:Y:S01]  /*9000*/  HMMA.16816.F32 R16, R4.reuse, R18, R116 ;  /* 0x000000120410723c */ /* 0x040fe20000001874 */
[----:B------:R-:W2:Y:S01]  /*9010*/  LDSM.16.MT88.4 R116, [R188+0x14000] ;  /* 0x01400000bc74783b */ /* 0x000ea20000004200 */
[-C--:B------:R-:W-:Y:S01]  /*9020*/  FMUL.FTZ R91, R91, R3.reuse ;  /* 0x000000035b5b7220 */ /* 0x080fe20000410000 */
[-C--:B------:R-:W-:Y:S01]  /*9030*/  FMUL.FTZ R12, R128, R164.reuse ;  /* 0x000000a4800c7220 */ /* 0x080fe20000410000 */
[----:B------:R-:W-:Y:S01]  /*9040*/  MUFU.EX2 R199, R199 ;  /* 0x000000c700c77308 */ /* 0x000fe20000000800 */
        /* <DEDUP_REMOVED lines=52> */
[C---:B--2---:R-:W-:Y:S01]  /*9390*/  HMMA.16816.F32 R40, R4.reuse, R116, R104 ;  /* 0x000000740428723c */ /* 0x044fe20000001868 */
[----:B------:R-:W-:Y:S01]  /*93a0*/  FADD.FTZ R161, R161, R162 ;  /* 0x000000a2a1a17221 */ /* 0x000fe20000010000 */
[----:B------:R-:W-:Y:S01]  /*93b0*/  FADD.FTZ R157, R157, R158 ;  /* 0x0000009e9d9d7221 */ /* 0x000fe20000010000 */
[----:B------:R-:W2:Y:S02]  /*93c0*/  LDSM.16.MT88.4 R104, [R184+0x14000] ;  /* 0x01400000b868783b */ /* 0x000ea40000004200 */
        /* <DEDUP_REMOVED lines=40> */
[C---:B--2---:R-:W-:Y:S06]  /*9650*/  HMMA.16816.F32 R64, R4.reuse, R104, R116 ;  /* 0x000000680440723c */ /* 0x044fec0000001874 */
        /* <DEDUP_REMOVED lines=29> */
[C---:B--2---:R-:W-:Y:S04]  /*9830*/  HMMA.16816.F32 R80, R4.reuse, R104, R80 ;  /* 0x000000680450723c */ /* 0x044fe80000001850 */
[----:B------:R-:W-:Y:S02]  /*9840*/  MUFU.EX2 R169, R169 ;  /* 0x000000a900a97308 */ /* 0x000fe40000000800 */
[----:B------:R-:W-:Y:S01]  /*9850*/  HMMA.16816.F32 R88, R4, R106, R88 ;  /* 0x0000006a0458723c */ /* 0x000fe20000001858 */
[----:B------:R-:W-:-:S02]  /*9860*/  F2FP.F16.F32.PACK_AB R104, R215, R198 ;  /* 0x000000c6d768723e */ /* 0x000fc400000000ff */
[----:B---3--:R-:W-:-:S03]  /*9870*/  F2FP.F16.F32.PACK_AB R105, R221, R218 ;  /* 0x000000dadd69723e */ /* 0x008fc600000000ff */
        /* <DEDUP_REMOVED lines=177> */
[----:B------:R-:W-:Y:S01]  /*a390*/  @!P4 LDGSTS.E.BYPASS.LTC128B.128 [R201+0x12000], desc[UR28][R18.64] ;  /* 0x1200000012c9cfae */ /* 0x000fe2000b901d5c */
[----:B------:R-:W-:-:S03]  /*a3a0*/  @!P3 LEA.HI.X R13, R16, R13, R3, 0x1, P1 ;  /* 0x0000000d100db211 */ /* 0x000fc600008f0c03 */
[----:B------:R-:W2:Y:S01]  /*a3b0*/  @!P2 LDC.64 R4, c[0x0][0x220] ;  /* 0x00008800ff04ab82 */ /* 0x000ea20000000a00 */
        /* <DEDUP_REMOVED lines=21> */
[----:B------:R-:W-:Y:S01]  /*a510*/  @!P4 LDGSTS.E.BYPASS.LTC128B.128 [R201+0x13000], desc[UR28][R8.64] ;  /* 0x1300000008c9cfae */ /* 0x000fe2000b901d5c */
[----:B--2---:R-:W-:-:S03]  /*a520*/  @!P2 LEA R28, P0, R14, R4, 0x1 ;  /* 0x000000040e1ca211 */ /* 0x004fc600078008ff */
[----:B------:R-:W-:Y:S01]  /*a530*/  @P3 STS.128 [R201+0x15000], RZ ;  /* 0x015000ffc9003388 */ /* 0x000fe20000000c00 */
[----:B------:R-:W-:Y:S01]  /*a540*/  @!P2 LEA.HI.X R29, R14, R5, R3, 0x1, P0 ;  /* 0x000000050e1da211 */ /* 0x000fe200000f0c03 */
[----:B------:R-:W-:Y:S02]  /*a550*/  IMAD.U32 R3, RZ, RZ, UR20 ;  /* 0x00000014ff037e24 */ /* 0x000fe4000f8e00ff */
[----:B------:R-:W-:Y:S01]  /*a560*/  @!PT LDS RZ, [RZ] ;  /* 0x00000000fffff984 */ /* 0x000fe20000000800 */
[----:B------:R-:W-:Y:S01]  /*a570*/  @!PT LDS RZ, [RZ] ;  /* 0x00000000fffff984 */ /* 0x000fe20000000800 */
[----:B------:R-:W-:Y:S01]  /*a580*/  @!PT LDS RZ, [RZ] ;  /* 0x00000000fffff984 */ /* 0x000fe20000000800 */
[----:B------:R-:W-:Y:S02]  /*a590*/  @!P3 LDGSTS.E.BYPASS.LTC128B.128 [R201+0x15000], desc[UR28][R16.64+0x80] ;  /* 0x1500008010c9bfae */ /* 0x000fe4000b901d5c */
[----:B------:R-:W-:Y:S02]  /*a5a0*/  IMAD R3, R3, 0x40, R212 ;  /* 0x0000004003037824 */ /* 0x000fe400078e02d4 */
[----:B------:R-:W-:Y:S04]  /*a5b0*/  @P2 STS.128 [R201+0x17000], RZ ;  /* 0x017000ffc9002388 */ /* 0x000fe80000000c00 */
[----:B------:R-:W-:Y:S01]  /*a5c0*/  @!PT LDS RZ, [RZ] ;  /* 0x00000000fffff984 */ /* 0x000fe20000000800 */
[----:B------:R-:W-:Y:S01]  /*a5d0*/  @!PT LDS RZ, [RZ] ;  /* 0x00000000fffff984 */ /* 0x000fe20000000800 */
[----:B------:R-:W-:Y:S01]  /*a5e0*/  @!PT LDS RZ, [RZ] ;  /* 0x00000000fffff984 */ /* 0x000fe20000000800 */
[----:B------:R1:W-:Y:S01]  /*a5f0*/  @!P2 LDGSTS.E.BYPASS.LTC128B.128 [R201+0x17000], desc[UR28][R28.64+0x100] ;  /* 0x170001001cc9afae */ /* 0x0003e2000b901d5c */
[----:B------:R-:W-:-:S02]  /*a600*/  ISETP.GE.AND P0, PT, R3, R209, PT ;  /* 0x000000d10300720c */ /* 0x000fc40003f06270 */
[C---:B------:R-:W-:Y:S01]  /*a610*/  ISETP.GE.AND P5, PT, R3.reuse, R206, PT ;  /* 0x000000ce0300720c */ /* 0x040fe20003fa6270 */
[----:B------:R-:W-:Y:S01]  /*a620*/  LDSM.16.M88.4 R136, [R194] ;  /* 0x00000000c288783b */ /* 0x000fe20000000200 */
[C---:B------:R-:W-:Y:S02]  /*a630*/  ISETP.LT.OR P0, PT, R3.reuse, R210, P0 ;  /* 0x000000d20300720c */ /* 0x040fe40000701670 */
[C---:B------:R-:W-:Y:S01]  /*a640*/  ISETP.LT.OR P5, PT, R3.reuse, R207, P5 ;  /* 0x000000cf0300720c */ /* 0x040fe20002fa1670 */
[----:B---3--:R-:W2:Y:S04]  /*a650*/  LDSM.16.M88.4 R12, [R193+0xc000] ;  /* 0x00c00000c10c783b */ /* 0x008ea80000000200 */
[----:B------:R-:W-:Y:S04]  /*a660*/  LDSM.16.M88.4 R24, [R192] ;  /* 0x00000000c018783b */ /* 0x000fe80000000200 */
[----:B------:R-:W-:Y:S04]  /*a670*/  LDSM.16.M88.4 R4, [R191] ;  /* 0x00000000bf04783b */ /* 0x000fe80000000200 */
[----:B------:R-:W3:Y:S04]  /*a680*/  LDSM.16.M88.4 R156, [R193+0xc800] ;  /* 0x00c80000c19c783b */ /* 0x000ee80000000200 */
[----:B------:R-:W4:Y:S04]  /*a690*/  LDSM.16.M88.4 R148, [R193+0xd000] ;  /* 0x00d00000c194783b */ /* 0x000f280000000200 */
[----:B------:R-:W5:Y:S04]  /*a6a0*/  LDSM.16.M88.4 R20, [R193+0xd800] ;  /* 0x00d80000c114783b */ /* 0x000f680000000200 */
[----:B-1----:R-:W-:Y:S04]  /*a6b0*/  LDSM.16.M88.4 R28, [R190] ;  /* 0x00000000be1c783b */ /* 0x002fe80000000200 */
[----:B------:R-:W1:Y:S04]  /*a6c0*/  LDSM.16.M88.4 R8, [R187+0xc000] ;  /* 0x00c00000bb08783b */ /* 0x000e680000000200 */
[----:B------:R-:W1:Y:S04]  /*a6d0*/  LDSM.16.M88.4 R196, [R183] ;  /* 0x00000000b7c4783b */ /* 0x000e680000000200 */
[----:B------:R-:W1:Y:S01]  /*a6e0*/  LDSM.16.M88.4 R168, [R182] ;  /* 0x00000000b6a8783b */ /* 0x000e620000000200 */
[C---:B--2---:R-:W-:Y:S03]  /*a6f0*/  HMMA.16816.F32 R16, R136.reuse, R12, RZ ;  /* 0x0000000c8810723c */ /* 0x044fe600000018ff */
[----:B------:R-:W2:Y:S04]  /*a700*/  LDSM.16.M88.4 R164, [R181] ;  /* 0x00000000b5a4783b */ /* 0x000ea80000000200 */
[----:B------:R-:W-:Y:S01]  /*a710*/  LDSM.16.M88.4 R220, [R187+0xc800] ;  /* 0x00c80000bbdc783b */ /* 0x000fe20000000200 */
[C---:B------:R-:W-:Y:S03]  /*a720*/  HMMA.16816.F32 R12, R136.reuse, R14, RZ ;  /* 0x0000000e880c723c */ /* 0x040fe600000018ff */
[----:B------:R-:W-:Y:S03]  /*a730*/  LDSM.16.M88.4 R132, [R187+0xd000] ;  /* 0x00d00000bb84783b */ /* 0x000fe60000000200 */
[C---:B---3--:R-:W-:Y:S01]  /*a740*/  HMMA.16816.F32 R160, R136.reuse, R156, RZ ;  /* 0x0000009c88a0723c */ /* 0x048fe200000018ff */
[----:B------:R-:W-:Y:S04]  /*a750*/  LDSM.16.M88.4 R32, [R187+0xd800] ;  /* 0x00d80000bb20783b */ /* 0x000fe80000000200 */
[----:B------:R-:W0:Y:S01]  /*a760*/  LDGDEPBAR ;  /* 0x00000000000079af */ /* 0x000e220000000000 */
[----:B----4-:R-:W-:Y:S06]  /*a770*/  HMMA.16816.F32 R152, R136, R148, RZ ;  /* 0x000000948898723c */ /* 0x010fec00000018ff */
[----:B------:R-:W-:Y:S06]  /*a780*/  HMMA.16816.F32 R16, R24, R4, R16 ;  /* 0x000000041810723c */ /* 0x000fec0000001810 */
[C---:B------:R-:W-:Y:S06]  /*a790*/  HMMA.16816.F32 R156, R136.reuse, R158, RZ ;  /* 0x0000009e889c723c */ /* 0x040fec00000018ff */
[C---:B------:R-:W-:Y:S06]  /*a7a0*/  HMMA.16816.F32 R148, R136.reuse, R150, RZ ;  /* 0x000000968894723c */ /* 0x040fec00000018ff */
[C---:B-----5:R-:W-:Y:S06]  /*a7b0*/  HMMA.16816.F32 R140, R136.reuse, R20, RZ ;  /* 0x00000014888c723c */ /* 0x060fec00000018ff */
[----:B------:R-:W-:Y:S01]  /*a7c0*/  HMMA.16816.F32 R136, R136, R22, RZ ;  /* 0x000000168888723c */ /* 0x000fe200000018ff */
[----:B------:R-:W-:Y:S05]  /*a7d0*/  LDSM.16.M88.4 R20, [R189] ;  /* 0x00000000bd14783b */ /* 0x000fea0000000200 */
[----:B------:R-:W-:Y:S01]  /*a7e0*/  HMMA.16816.F32 R12, R24, R6, R12 ;  /* 0x00000006180c723c */ /* 0x000fe2000000180c */
[----:B------:R-:W3:Y:S05]  /*a7f0*/  LDSM.16.M88.4 R4, [R180] ;  /* 0x00000000b404783b */ /* 0x000eea0000000200 */
[----:B-1----:R-:W-:Y:S06]  /*a800*/  HMMA.16816.F32 R16, R28, R8, R16 ;  /* 0x000000081c10723c */ /* 0x002fec0000001810 */
        /* <DEDUP_REMOVED lines=8> */
[----:B------:R-:W-:Y:S04]  /*a890*/  LDSM.16.M88.4 R24, [R194+0x4000] ;  /* 0x00400000c218783b */ /* 0x000fe80000000200 */
[----:B------:R-:W-:Y:S01]  /*a8a0*/  LDSM.16.M88.4 R164, [R180+0x1800] ;  /* 0x00180000b4a4783b */ /* 0x000fe20000000200 */
[----:B------:R-:W-:Y:S03]  /*a8b0*/  HMMA.16816.F32 R12, R28, R10, R12 ;  /* 0x0000000a1c0c723c */ /* 0x000fe6000000180c */
[----:B------:R-:W1:Y:S03]  /*a8c0*/  LDSM.16.M88.4 R8, [R193+0xe000] ;  /* 0x00e00000c108783b */ /* 0x000e660000000200 */
[----:B---3--:R-:W-:Y:S06]  /*a8d0*/  HMMA.16816.F32 R16, R20, R4, R16 ;  /* 0x000000041410723c */ /* 0x008fec0000001810 */
        /* <DEDUP_REMOVED lines=8> */
[----:B------:R-:W-:Y:S04]  /*a960*/  LDSM.16.M88.4 R32, [R192+0x4000] ;  /* 0x00400000c020783b */ /* 0x000fe80000000200 */
[----:B------:R-:W-:Y:S01]  /*a970*/  LDSM.16.M88.4 R28, [R193+0xf800] ;  /* 0x00f80000c11c783b */ /* 0x000fe20000000200 */
[----:B------:R-:W-:Y:S03]  /*a980*/  HMMA.16816.F32 R12, R20, R6, R12 ;  /* 0x00000006140c723c */ /* 0x000fe6000000180c */
[----:B------:R-:W2:Y:S03]  /*a990*/  LDSM.16.M88.4 R4, [R179] ;  /* 0x00000000b304783b */ /* 0x000ea60000000200 */
[----:B-1----:R-:W-:Y:S06]  /*a9a0*/  HMMA.16816.F32 R16, R24, R8, R16 ;  /* 0x000000081810723c */ /* 0x002fec0000001810 */
[C---:B------:R-:W-:Y:S06]  /*a9b0*/  HMMA.16816.F32 R160, R20.reuse, R196, R160 ;  /* 0x000000c414a0723c */ /* 0x040fec00000018a0 */
        /* <DEDUP_REMOVED lines=8> */
[----:B------:R-:W-:Y:S01]  /*aa40*/  LDSM.16.M88.4 R164, [R176] ;  /* 0x00000000b0a4783b */ /* 0x000fe20000000200 */
[----:B------:R-:W-:Y:S03]  /*aa50*/  HMMA.16816.F32 R12, R24, R10, R12 ;  /* 0x0000000a180c723c */ /* 0x000fe6000000180c */
[----:B------:R-:W1:Y:S03]  /*aa60*/  LDSM.16.M88.4 R8, [R187+0xe000] ;  /* 0x00e00000bb08783b */ /* 0x000e660000000200 */
[----:B--2---:R-:W-:Y:S06]  /*aa70*/  HMMA.16816.F32 R16, R32, R4, R16 ;  /* 0x000000042010723c */ /* 0x004fec0000001810 */
        /* <DEDUP_REMOVED lines=12> */
[----:B-1----:R-:W-:Y:S06]  /*ab40*/  HMMA.16816.F32 R16, R20, R8, R16 ;  /* 0x000000081410723c */ /* 0x002fec0000001810 */
        /* <DEDUP_REMOVED lines=48> */
[----:B------:R-:W2:Y:S01]  /*ae50*/  LDSM.16.M88.4 R20, [R187+0x11800] ;  /* 0x01180000bb14783b */ /* 0x000ea20000000200 */
[----:B------:R-:W-:Y:S03]  /*ae60*/  HMMA.16816.F32 R12, R220, R6, R12 ;  /* 0x00000006dc0c723c */ /* 0x000fe6000000180c */
[----:B------:R-:W3:Y:S03]  /*ae70*/  LDSM.16.M88.4 R4, [R180+0x4000] ;  /* 0x00400000b404783b */ /* 0x000ee60000000200 */
[----:B-1----:R-:W-:Y:S06]  /*ae80*/  HMMA.16816.F32 R16, R132, R32, R16 ;  /* 0x000000208410723c */ /* 0x002fec0000001810 */
[C---:B------:R-:W-:Y:S06]  /*ae90*/  HMMA.16816.F32 R140, R220.reuse, R164, R140 ;  /* 0x000000a4dc8c723c */ /* 0x040fec000000188c */
[----:B------:R-:W-:Y:S06]  /*aea0*/  HMMA.16816.F32 R160, R220, R196, R160 ;  /* 0x000000c4dca0723c */ /* 0x000fec00000018a0 */
[----:B------:R-:W-:Y:S01]  /*aeb0*/  HMMA.16816.F32 R12, R132, R34, R12 ;  /* 0x00000022840c723c */ /* 0x000fe2000000180c */
[----:B------:R-:W1:Y:S05]  /*aec0*/  LDSM.16.M88.4 R32, [R180+0x4800] ;  /* 0x00480000b420783b */ /* 0x000e6a0000000200 */
[C---:B------:R-:W-:Y:S06]  /*aed0*/  HMMA.16816.F32 R136, R220.reuse, R166, R136 ;  /* 0x000000a6dc88723c */ /* 0x040fec0000001888 */
[----:B------:R-:W-:Y:S06]  /*aee0*/  HMMA.16816.F32 R152, R220, R168, R152 ;  /* 0x000000a8dc98723c */ /* 0x000fec0000001898 */
[----:B--2---:R-:W-:Y:S06]  /*aef0*/  HMMA.16816.F32 R140, R132, R20, R140 ;  /* 0x00000014848c723c */ /* 0x004fec000000188c */
[----:B---3--:R-:W-:Y:S01]  /*af00*/  HMMA.16816.F32 R16, R8, R4, R16 ;  /* 0x000000040810723c */ /* 0x008fe20000001810 */
[----:B------:R-:W-:-:S05]  /*af10*/  VIADD R20, R3, 0x9 ;  /* 0x0000000903147836 */ /* 0x000fca0000000000 */
[----:B------:R-:W-:Y:S01]  /*af20*/  HMMA.16816.F32 R12, R8, R6, R12 ;  /* 0x00000006080c723c */ /* 0x000fe2000000180c */
[----:B------:R-:W-:Y:S02]  /*af30*/  VIADD R4, R3, 0x1 ;  /* 0x0000000103047836 */ /* 0x000fe40000000000 */
[----:B------:R-:W-:-:S03]  /*af40*/  IMAD.IADD R5, R211, 0x1, -R3 ;  /* 0x00000001d3057824 */ /* 0x000fc600078e0a03 */
[----:B------:R-:W-:Y:S01]  /*af50*/  ISETP.GE.AND P6, PT, R4, R209, PT ;  /* 0x000000d10400720c */ /* 0x000fe20003fc6270 */
[----:B------:R-:W-:Y:S01]  /*af60*/  IMAD.IADD R7, R208, 0x1, -R3 ;  /* 0x00000001d0077824 */ /* 0x000fe200078e0a03 */
[C---:B------:R-:W-:Y:S01]  /*af70*/  ISETP.GE.AND P1, PT, R4.reuse, R206, PT ;  /* 0x000000ce0400720c */ /* 0x040fe20003f26270 */
[----:B------:R-:W-:Y:S01]  /*af80*/  HMMA.16816.F32 R160, R132, R28, R160 ;  /* 0x0000001c84a0723c */ /* 0x000fe200000018a0 */
[----:B------:R-:W-:Y:S01]  /*af90*/  IABS R21, R5 ;  /* 0x0000000500157213 */ /* 0x000fe20000000000 */
[--C-:B------:R-:W-:Y:S01]  /*afa0*/  IMAD.IADD R5, R211, 0x1, -R4.reuse ;  /* 0x00000001d3057824 */ /* 0x100fe200078e0a04 */
[C---:B------:R-:W-:Y:S02]  /*afb0*/  ISETP.LT.OR P6, PT, R4.reuse, R210, P6 ;  /* 0x000000d20400720c */ /* 0x040fe400037c1670 */
[----:B------:R-:W-:Y:S01]  /*afc0*/  ISETP.LT.OR P1, PT, R4, R207, P1 ;  /* 0x000000cf0400720c */ /* 0x000fe20000f21670 */
[----:B------:R-:W-:Y:S01]  /*afd0*/  IMAD.IADD R4, R208, 0x1, -R4 ;  /* 0x00000001d0047824 */ /* 0x000fe200078e0a04 */
[----:B------:R-:W-:Y:S01]  /*afe0*/  IABS R7, R7 ;  /* 0x0000000700077213 */ /* 0x000fe20000000000 */
[----:B------:R-:W-:Y:S01]  /*aff0*/  HMMA.16816.F32 R156, R220, R198, R156 ;  /* 0x000000c6dc9c723c */ /* 0x000fe2000000189c */
[----:B------:R-:W-:-:S02]  /*b000*/  IABS R5, R5 ;  /* 0x0000000500057213 */ /* 0x000fc40000000000 */
[----:B------:R-:W-:Y:S02]  /*b010*/  IABS R4, R4 ;  /* 0x0000000400047213 */ /* 0x000fe40000000000 */
[----:B------:R-:W-:Y:S01]  /*b020*/  I2FP.F32.S32 R21, R21 ;  /* 0x0000001500157245 */ /* 0x000fe20000201400 */
[----:B------:R-:W-:Y:S01]  /*b030*/  HMMA.16816.F32 R136, R132, R22, R136 ;  /* 0x000000168488723c */ /* 0x000fe20000001888 */
[----:B------:R-:W-:Y:S02]  /*b040*/  I2FP.F32.S32 R7, R7 ;  /* 0x0000000700077245 */ /* 0x000fe40000201400 */
[----:B------:R-:W-:Y:S01]  /*b050*/  I2FP.F32.S32 R6, R5 ;  /* 0x0000000500067245 */ /* 0x000fe20000201400 */
[----:B------:R-:W-:Y:S01]  /*b060*/  FFMA.FTZ R16, R21, -UR19, R16 ;  /* 0x8000001315107c23 */ /* 0x000fe20008010010 */
[----:B------:R-:W-:Y:S01]  /*b070*/  I2FP.F32.S32 R4, R4 ;  /* 0x0000000400047245 */ /* 0x000fe20000201400 */
[----:B------:R-:W-:Y:S01]  /*b080*/  FFMA.FTZ R7, R7, -UR19, R18 ;  /* 0x8000001307077c23 */ /* 0x000fe20008010012 */
[----:B------:R-:W-:-:S02]  /*b090*/  VIADD R21, R3, 0x8 ;  /* 0x0000000803157836 */ /* 0x000fc40000000000 */
[----:B------:R-:W-:Y:S01]  /*b0a0*/  FFMA.FTZ R6, R6, -UR19, R17 ;  /* 0x8000001306067c23 */ /* 0x000fe20008010011 */
[----:B------:R-:W-:Y:S01]  /*b0b0*/  FSEL R18, R16, -INF , !P0 ;  /* 0xff80000010127808 */ /* 0x000fe20004000000 */
[----:B------:R-:W-:Y:S01]  /*b0c0*/  FFMA.FTZ R17, R4, -UR19, R19 ;  /* 0x8000001304117c23 */ /* 0x000fe20008010013 */
[----:B------:R-:W-:Y:S01]  /*b0d0*/  FSEL R19, R7, -INF , !P5 ;  /* 0xff80000007137808 */ /* 0x000fe20006800000 */
[----:B------:R-:W-:Y:S01]  /*b0e0*/  IMAD.IADD R23, R211, 0x1, -R21 ;  /* 0x00000001d3177824 */ /* 0x000fe200078e0a15 */
[-C--:B------:R-:W-:Y:S01]  /*b0f0*/  ISETP.GE.AND P0, PT, R21, R209.reuse, PT ;  /* 0x000000d11500720c */ /* 0x080fe20003f06270 */
[----:B------:R-:W-:Y:S01]  /*b100*/  IMAD.IADD R22, R211, 0x1, -R20 ;  /* 0x00000001d3167824 */ /* 0x000fe200078e0a14 */
[-C--:B------:R-:W-:Y:S01]  /*b110*/  ISETP.GE.AND P5, PT, R21, R206.reuse, PT ;  /* 0x000000ce1500720c */ /* 0x080fe20003fa6270 */
[----:B------:R-:W-:Y:S01]  /*b120*/  HMMA.16816.F32 R152, R132, R24, R152 ;  /* 0x000000188498723c */ /* 0x000fe20000001898 */
[----:B------:R-:W-:Y:S02]  /*b130*/  FSEL R16, R6, -INF , !P6 ;  /* 0xff80000006107808 */ /* 0x000fe40007000000 */
[----:B------:R-:W-:Y:S01]  /*b140*/  FSEL R17, R17, -INF , !P1 ;  /* 0xff80000011117808 */ /* 0x000fe20004800000 */
[----:B------:R-:W2:Y:S01]  /*b150*/  LDSM.16.M88.4 R4, [R180+0x5000] ;  /* 0x00500000b404783b */ /* 0x000ea20000000200 */
[C---:B------:R-:W-:Y:S01]  /*b160*/  ISETP.GE.AND P6, PT, R20.reuse, R209, PT ;  /* 0x000000d11400720c */ /* 0x040fe20003fc6270 */
[----:B-1----:R-:W-:Y:S01]  /*b170*/  HMMA.16816.F32 R160, R8, R32, R160 ;  /* 0x0000002008a0723c */ /* 0x002fe200000018a0 */
[----:B------:R-:W-:-:S02]  /*b180*/  ISETP.GE.AND P1, PT, R20, R206, PT ;  /* 0x000000ce1400720c */ /* 0x000fc40003f26270 */
[CC--:B------:R-:W-:Y:S02]  /*b190*/  ISETP.LT.OR P0, PT, R21.reuse, R210.reuse, P0 ;  /* 0x000000d21500720c */ /* 0x0c0fe40000701670 */
[-C--:B------:R-:W-:Y:S01]  /*b1a0*/  ISETP.LT.OR P5, PT, R21, R207.reuse, P5 ;  /* 0x000000cf1500720c */ /* 0x080fe20002fa1670 */
[----:B------:R-:W-:Y:S01]  /*b1b0*/  IMAD.IADD R21, R208, 0x1, -R21 ;  /* 0x00000001d0157824 */ /* 0x000fe200078e0a15 */
[C---:B------:R-:W-:Y:S01]  /*b1c0*/  ISETP.LT.OR P6, PT, R20.reuse, R210, P6 ;  /* 0x000000d21400720c */ /* 0x040fe200037c1670 */
[----:B------:R-:W-:Y:S01]  /*b1d0*/  HMMA.16816.F32 R156, R132, R30, R156 ;  /* 0x0000001e849c723c */ /* 0x000fe2000000189c */
[----:B------:R-:W-:Y:S01]  /*b1e0*/  ISETP.LT.OR P1, PT, R20, R207, P1 ;  /* 0x000000cf1400720c */ /* 0x000fe20000f21670 */
[----:B------:R-:W-:Y:S01]  /*b1f0*/  IMAD.IADD R20, R208, 0x1, -R20 ;  /* 0x00000001d0147824 */ /* 0x000fe200078e0a14 */
[----:B------:R-:W-:Y:S02]  /*b200*/  IABS R23, R23 ;  /* 0x0000001700177213 */ /* 0x000fe40000000000 */
[----:B------:R-:W-:Y:S01]  /*b210*/  IABS R21, R21 ;  /* 0x0000001500157213 */ /* 0x000fe20000000000 */
[----:B------:R-:W-:Y:S01]  /*b220*/  HMMA.16816.F32 R148, R220, R170, R148 ;  /* 0x000000aadc94723c */ /* 0x000fe20000001894 */
        /* <DEDUP_REMOVED lines=8> */
[----:B------:R-:W-:-:S02]  /*b2b0*/  VIADD R12, R3, 0x11 ;  /* 0x00000011030c7836 */ /* 0x000fc40000000000 */
[----:B------:R-:W-:Y:S01]  /*b2c0*/  FFMA.FTZ R22, R22, -UR19, R13 ;  /* 0x8000001316167c23 */ /* 0x000fe2000801000d */
[----:B------:R-:W-:Y:S02]  /*b2d0*/  VIADD R13, R3, 0x10 ;  /* 0x00000010030d7836 */ /* 0x000fe40000000000 */
[----:B------:R-:W-:Y:S01]  /*b2e0*/  FFMA.FTZ R15, R20, -UR19, R15 ;  /* 0x80000013140f7c23 */ /* 0x000fe2000801000f */
[----:B------:R-:W-:Y:S01]  /*b2f0*/  FSEL R30, R23, -INF , !P0 ;  /* 0xff800000171e7808 */ /* 0x000fe20004000000 */
[C---:B------:R-:W-:Y:S01]  /*b300*/  HMMA.16816.F32 R156, R8.reuse, R34, R156 ;  /* 0x00000022089c723c */ /* 0x040fe2000000189c */
[----:B------:R-:W-:Y:S01]  /*b310*/  FSEL R31, R14, -INF , !P5 ;  /* 0xff8000000e1f7808 */ /* 0x000fe20006800000 */
[----:B------:R-:W-:Y:S01]  /*b320*/  IMAD.IADD R14, R211, 0x1, -R12 ;  /* 0x00000001d30e7824 */ /* 0x000fe200078e0a0c */
[C---:B------:R-:W-:Y:S02]  /*b330*/  ISETP.GE.AND P0, PT, R13.reuse, R209, PT ;  /* 0x000000d10d00720c */ /* 0x040fe40003f06270 */
[----:B------:R-:W-:Y:S01]  /*b340*/  ISETP.GE.AND P5, PT, R13, R206, PT ;  /* 0x000000ce0d00720c */ /* 0x000fe20003fa6270 */
[----:B--2---:R-:W-:Y:S01]  /*b350*/  HMMA.16816.F32 R152, R8, R4, R152 ;  /* 0x000000040898723c */ /* 0x004fe20000001898 */
[----:B------:R-:W-:Y:S01]  /*b360*/  FSEL R29, R15, -INF , !P1 ;  /* 0xff8000000f1d7808 */ /* 0x000fe20004800000 */
[----:B------:R-:W-:Y:S01]  /*b370*/  IMAD.IADD R15, R211, 0x1, -R13 ;  /* 0x00000001d30f7824 */ /* 0x000fe200078e0a0d */
[----:B------:R-:W-:-:S02]  /*b380*/  ISETP.LT.OR P0, PT, R13, R210, P0 ;  /* 0x000000d20d00720c */ /* 0x000fc40000701670 */
[----:B------:R-:W-:Y:S01]  /*b390*/  ISETP.LT.OR P5, PT, R13, R207, P5 ;  /* 0x000000cf0d00720c */ /* 0x000fe20002fa1670 */
[----:B------:R-:W-:Y:S01]  /*b3a0*/  IMAD.IADD R13, R208, 0x1, -R13 ;  /* 0x00000001d00d7824 */ /* 0x000fe200078e0a0d */
[----:B------:R-:W-:Y:S01]  /*b3b0*/  FSEL R28, R22, -INF , !P6 ;  /* 0xff800000161c7808 */ /* 0x000fe20007000000 */
[C---:B------:R-:W-:Y:S01]  /*b3c0*/  VIADD R5, R3.reuse, 0x18 ;  /* 0x0000001803057836 */ /* 0x040fe20000000000 */
[C---:B------:R-:W-:Y:S01]  /*b3d0*/  ISETP.GE.AND P6, PT, R12.reuse, R209, PT ;  /* 0x000000d10c00720c */ /* 0x040fe20003fc6270 */
[----:B------:R-:W-:Y:S01]  /*b3e0*/  HMMA.16816.F32 R148, R132, R26, R148 ;  /* 0x0000001a8494723c */ /* 0x000fe20000001894 */
[C---:B------:R-:W-:Y:S01]  /*b3f0*/  ISETP.GE.AND P1, PT, R12.reuse, R206, PT ;  /* 0x000000ce0c00720c */ /* 0x040fe20003f26270 */
        /* <DEDUP_REMOVED lines=14> */
[----:B------:R-:W-:Y:S02]  /*b4e0*/  I2FP.F32.S32 R14, R14 ;  /* 0x0000000e000e7245 */ /* 0x000fe40000201400 */
[----:B------:R-:W-:-:S02]  /*b4f0*/  I2FP.F32.S32 R12, R12 ;  /* 0x0000000c000c7245 */ /* 0x000fc40000201400 */
[----:B------:R-:W-:Y:S01]  /*b500*/  FSEL R26, R15, -INF , !P0 ;  /* 0xff8000000f1a7808 */ /* 0x000fe20004000000 */
[----:B------:R-:W-:Y:S01]  /*b510*/  FFMA.FTZ R14, R14, -UR19, R161 ;  /* 0x800000130e0e7c23 */ /* 0x000fe200080100a1 */
[----:B------:R-:W-:Y:S01]  /*b520*/  FSEL R23, R13, -INF , !P5 ;  /* 0xff8000000d177808 */ /* 0x000fe20006800000 */
[----:B------:R-:W-:Y:S01]  /*b530*/  FFMA.FTZ R12, R12, -UR19, R163 ;  /* 0x800000130c0c7c23 */ /* 0x000fe200080100a3 */
[C---:B------:R-:W-:Y:S01]  /*b540*/  ISETP.GE.AND P0, PT, R5.reuse, R209, PT ;  /* 0x000000d10500720c */ /* 0x040fe20003f06270 */
[----:B------:R-:W-:Y:S01]  /*b550*/  HMMA.16816.F32 R148, R8, R6, R148 ;  /* 0x000000060894723c */ /* 0x000fe20000001894 */
        /* <DEDUP_REMOVED lines=29> */
[----:B------:R-:W-:Y:S01]  /*b730*/  ISETP.GE.AND P0, PT, R5, R209, PT ;  /* 0x000000d10500720c */ /* 0x000fe20003f06270 */
        /* <DEDUP_REMOVED lines=31> */
[----:B------:R-:W-:Y:S01]  /*b930*/  ISETP.GE.AND P0, PT, R5, R209, PT ;  /* 0x000000d10500720c */ /* 0x000fe20003f06270 */
        /* <DEDUP_REMOVED lines=23> */
[----:B------:R-:W-:Y:S01]  /*bab0*/  VIADD R6, R3, 0x30 ;  /* 0x0000003003067836 */ /* 0x000fe20000000000 */
[----:B------:R-:W-:Y:S01]  /*bac0*/  FSEL R150, R7, -INF , !P0 ;  /* 0xff80000007967808 */ /* 0x000fe20004000000 */
[----:B------:R-:W-:Y:S01]  /*bad0*/  VIADD R5, R3, 0x31 ;  /* 0x0000003103057836 */ /* 0x000fe20000000000 */
[----:B------:R-:W-:Y:S01]  /*bae0*/  IABS R4, R4 ;  /* 0x0000000400047213 */ /* 0x000fe20000000000 */
[----:B------:R-:W-:Y:S01]  /*baf0*/  IMAD.IADD R8, R211, 0x1, -R6 ;  /* 0x00000001d3087824 */ /* 0x000fe200078e0a06 */
[----:B------:R-:W-:Y:S01]  /*bb00*/  FSEL R215, R215, -INF , !P5 ;  /* 0xff800000d7d77808 */ /* 0x000fe20006800000 */
[----:B------:R-:W-:Y:S01]  /*bb10*/  IMAD.IADD R7, R211, 0x1, -R5 ;  /* 0x00000001d3077824 */ /* 0x000fe200078e0a05 */
[C---:B------:R-:W-:Y:S02]  /*bb20*/  ISETP.GE.AND P0, PT, R6.reuse, R209, PT ;  /* 0x000000d10600720c */ /* 0x040fe40003f06270 */
        /* <DEDUP_REMOVED lines=52> */
[C---:B------:R-:W-:Y:S01]  /*be70*/  ISETP.GE.AND P6, PT, R3.reuse, R209, PT ;  /* 0x000000d10300720c */ /* 0x040fe20003fc6270 */
        /* <DEDUP_REMOVED lines=71> */
.L_x_522:
[----:B------:R-:W-:Y:S05]  /*c2f0*/  BSYNC B0 ;  /* 0x0000000000007941 */ /* 0x000fea0003800000 */
.L_x_521:
[----:B------:R-:W0:Y:S02]  /*c300*/  LDGDEPBAR ;  /* 0x00000000000079af */ /* 0x000e240000000000 */
.L_x_520:
[----:B------:R-:W-:Y:S01]  /*c310*/  FMNMX.FTZ R3, R2, R18, !PT ;  /* 0x0000001202037209 */ /* 0x000fe20007810000 */
[----:B--2---:R-:W-:Y:S01]  /*c320*/  LDSM.16.MT88.4 R12, [R188+0x12000] ;  /* 0x01200000bc0c783b */ /* 0x004fe20000004200 */
        /* <DEDUP_REMOVED lines=32> */
[----:B-1----:R-:W-:Y:S02]  /*c530*/  FMNMX.FTZ R6, R160, R3, !PT ;  /* 0x00000003a0067209 */ /* 0x002fe40007810000 */
[----:B------:R-:W-:-:S03]  /*c540*/  FMNMX.FTZ R7, R157, R4, !PT ;  /* 0x000000049d077209 */ /* 0x000fc60007810000 */
[----:B------:R-:W1:Y:S04]  /*c550*/  SHFL.BFLY PT, R5, R6, 0x2, 0x1f ;  /* 0x0c401f0006057f89 */ /* 0x000e6800000e0000 */
[----:B------:R-:W2:Y:S01]  /*c560*/  SHFL.BFLY PT, R4, R7, 0x2, 0x1f ;  /* 0x0c401f0007047f89 */ /* 0x000ea200000e0000 */
[----:B-1----:R-:W-:Y:S02]  /*c570*/  FMNMX.FTZ R5, R6, R5, !PT ;  /* 0x0000000506057209 */ /* 0x002fe40007810000 */
[----:B--2---:R-:W-:-:S03]  /*c580*/  FMNMX.FTZ R4, R7, R4, !PT ;  /* 0x0000000407047209 */ /* 0x004fc60007810000 */
[----:B------:R-:W1:Y:S04]  /*c590*/  SHFL.BFLY PT, R132, R5, 0x1, 0x1f ;  /* 0x0c201f0005847f89 */ /* 0x000e6800000e0000 */
[----:B------:R-:W2:Y:S01]  /*c5a0*/  SHFL.BFLY PT, R3, R4, 0x1, 0x1f ;  /* 0x0c201f0004037f89 */ /* 0x000ea200000e0000 */
[----:B-1----:R-:W-:-:S04]  /*c5b0*/  FMNMX.FTZ R132, R5, R132, !PT ;  /* 0x0000008405847209 */ /* 0x002fc80007810000 */
[C---:B------:R-:W-:Y:S01]  /*c5c0*/  FSETP.NEU.FTZ.AND P1, PT, R132.reuse, -INF , PT ;  /* 0xff8000008400780b */ /* 0x040fe20003f3d000 */
[----:B------:R-:W-:Y:S01]  /*c5d0*/  FMUL.FTZ R165, R132, UR22 ;  /* 0x0000001684a57c20 */ /* 0x000fe20008410000 */
[----:B--2---:R-:W-:Y:S02]  /*c5e0*/  FMNMX.FTZ R3, R4, R3, !PT ;  /* 0x0000000304037209 */ /* 0x004fe40007810000 */
[----:B------:R-:W-:Y:S02]  /*c5f0*/  FSEL R5, R132, RZ, P1 ;  /* 0x000000ff84057208 */ /* 0x000fe40000800000 */
[C---:B------:R-:W-:Y:S01]  /*c600*/  FSETP.NEU.FTZ.AND P0, PT, R3.reuse, -INF , PT ;  /* 0xff8000000300780b */ /* 0x040fe20003f1d000 */
[----:B------:R-:W-:Y:S01]  /*c610*/  FMUL.FTZ R158, R3, UR22 ;  /* 0x00000016039e7c20 */ /* 0x000fe20008410000 */
[----:B------:R-:W-:Y:S01]  /*c620*/  FSEL R165, R165, RZ, P1 ;  /* 0x000000ffa5a57208 */ /* 0x000fe20000800000 */
[----:B------:R-:W-:Y:S01]  /*c630*/  FADD.FTZ R4, R2, -R5 ;  /* 0x8000000502047221 */ /* 0x000fe20000010000 */
[----:B------:R-:W-:-:S02]  /*c640*/  FSEL R5, R3, RZ, P0 ;  /* 0x000000ff03057208 */ /* 0x000fc40000000000 */
[----:B------:R-:W-:Y:S01]  /*c650*/  FSEL R158, R158, RZ, P0 ;  /* 0x000000ff9e9e7208 */ /* 0x000fe20000000000 */
[----:B------:R-:W-:Y:S01]  /*c660*/  FMUL.FTZ R155, R4, UR22 ;  /* 0x00000016049b7c20 */ /* 0x000fe20008410000 */
[----:B------:R-:W-:Y:S01]  /*c670*/  FFMA.FTZ R156, R18, UR22, -R165 ;  /* 0x00000016129c7c23 */ /* 0x000fe200080108a5 */
[----:B------:R-:W-:Y:S01]  /*c680*/  FADD.FTZ R5, R0, -R5 ;  /* 0x8000000500057221 */ /* 0x000fe20000010000 */
[--C-:B------:R-:W-:Y:S01]  /*c690*/  FFMA.FTZ R153, R16, UR22, -R165.reuse ;  /* 0x0000001610997c23 */ /* 0x100fe200080108a5 */
[--C-:B------:R-:W-:Y:S01]  /*c6a0*/  FFMA.FTZ R154, R30, UR22, -R165.reuse ;  /* 0x000000161e9a7c23 */ /* 0x100fe200080108a5 */
[--C-:B------:R-:W-:Y:S01]  /*c6b0*/  FFMA.FTZ R135, R28, UR22, -R165.reuse ;  /* 0x000000161c877c23 */ /* 0x100fe200080108a5 */
[----:B------:R-:W-:Y:S01]  /*c6c0*/  FMUL.FTZ R0, R5, UR22 ;  /* 0x0000001605007c20 */ /* 0x000fe20008410000 */
[--C-:B------:R-:W-:Y:S01]  /*c6d0*/  FFMA.FTZ R152, R19, UR22, -R158.reuse ;  /* 0x0000001613987c23 */ /* 0x100fe2000801089e */
[----:B------:R-:W1:Y:S01]  /*c6e0*/  LDSM.16.MT88.4 R4, [R186+0x12000] ;  /* 0x01200000ba04783b */ /* 0x000e620000004200 */
[--C-:B------:R-:W-:Y:S01]  /*c6f0*/  FFMA.FTZ R134, R17, UR22, -R158.reuse ;  /* 0x0000001611867c23 */ /* 0x100fe2000801089e */
[--C-:B------:R-:W-:Y:S01]  /*c700*/  FFMA.FTZ R133, R31, UR22, -R158.reuse ;  /* 0x000000161f857c23 */ /* 0x100fe2000801089e */
[--C-:B------:R-:W-:Y:S01]  /*c710*/  FFMA.FTZ R2, R29, UR22, -R158.reuse ;  /* 0x000000161d027c23 */ /* 0x100fe2000801089e */
[----:B------:R-:W-:Y:S01]  /*c720*/  MUFU.EX2 R156, R156 ;  /* 0x0000009c009c7308 */ /* 0x000fe20000000800 */
[----:B------:R-:W2:Y:S01]  /*c730*/  LDSM.16.MT88.4 R16, [R185+0x12000] ;  /* 0x01200000b910783b */ /* 0x000ea20000004200 */
[--C-:B------:R-:W-:Y:S01]  /*c740*/  FFMA.FTZ R162, R26, UR22, -R165.reuse ;  /* 0x000000161aa27c23 */ /* 0x100fe200080108a5 */
[--C-:B------:R-:W-:Y:S01]  /*c750*/  FFMA.FTZ R167, R24, UR22, -R165.reuse ;  /* 0x0000001618a77c23 */ /* 0x100fe200080108a5 */
[--C-:B------:R-:W-:Y:S01]  /*c760*/  FFMA.FTZ R197, R27, UR22, -R158.reuse ;  /* 0x000000161bc57c23 */ /* 0x100fe2000801089e */
[--C-:B------:R-:W-:Y:S01]  /*c770*/  FFMA.FTZ R198, R25, UR22, -R158.reuse ;  /* 0x0000001619c67c23 */ /* 0x100fe2000801089e */
[--C-:B------:R-:W-:Y:S01]  /*c780*/  FFMA.FTZ R169, R22, UR22, -R165.reuse ;  /* 0x0000001616a97c23 */ /* 0x100fe200080108a5 */
[----:B------:R-:W-:Y:S01]  /*c790*/  LDSM.16.MT88.4 R24, [R188+0x14800] ;  /* 0x01480000bc18783b */ /* 0x000fe20000004200 */
[----:B------:R-:W3:Y:S01]  /*c7a0*/  MUFU.EX2 R153, R153 ;  /* 0x0000009900997308 */ /* 0x000ee20000000800 */
[--C-:B------:R-:W-:Y:S01]  /*c7b0*/  FFMA.FTZ R170, R20, UR22, -R165.reuse ;  /* 0x0000001614aa7c23 */ /* 0x100fe200080108a5 */
        /* <DEDUP_REMOVED lines=12> */
[----:B------:R-:W-:Y:S01]  /*c880*/  LDSM.16.MT88.4 R28, [R184+0x12800] ;  /* 0x01280000b81c783b */ /* 0x000fe20000004200 */
[--C-:B------:R-:W-:Y:S01]  /*c890*/  FFMA.FTZ R168, R168, UR22, -R165.reuse ;  /* 0x00000016a8a87c23 */ /* 0x100fe200080108a5 */
[----:B------:R-:W4:Y:S01]  /*c8a0*/  MUFU.EX2 R135, R135 ;  /* 0x0000008700877308 */ /* 0x000f220000000800 */
[----:B---3--:R-:W-:Y:S01]  /*c8b0*/  F2FP.F16.F32.PACK_AB R8, R153, R156 ;  /* 0x0000009c9908723e */ /* 0x008fe200000000ff */
[----:B------:R-:W-:Y:S01]  /*c8c0*/  LDSM.16.MT88.4 R148, [R184+0x16800] ;  /* 0x01680000b894783b */ /* 0x000fe20000004200 */
[--C-:B------:R-:W-:Y:S01]  /*c8d0*/  FFMA.FTZ R199, R166, UR22, -R165.reuse ;  /* 0x00000016a6c77c23 */ /* 0x100fe200080108a5 */
[--C-:B------:R-:W-:Y:S01]  /*c8e0*/  FFMA.FTZ R164, R164, UR22, -R165.reuse ;  /* 0x00000016a4a47c23 */ /* 0x100fe200080108a5 */
[----:B------:R-:W-:Y:S01]  /*c8f0*/  FFMA.FTZ R165, R160, UR22, -R165 ;  /* 0x00000016a0a57c23 */ /* 0x000fe200080108a5 */
[--C-:B------:R-:W-:Y:S01]  /*c900*/  FFMA.FTZ R160, R163, UR22, -R158.reuse ;  /* 0x00000016a3a07c23 */ /* 0x100fe2000801089e */
[--C-:B------:R-:W-:Y:S01]  /*c910*/  FFMA.FTZ R161, R161, UR22, -R158.reuse ;  /* 0x00000016a1a17c23 */ /* 0x100fe2000801089e */
[----:B------:R-:W-:Y:S01]  /*c920*/  MUFU.EX2 R152, R152 ;  /* 0x0000009800987308 */ /* 0x000fe20000000800 */
[--C-:B------:R-:W-:Y:S01]  /*c930*/  FFMA.FTZ R159, R159, UR22, -R158.reuse ;  /* 0x000000169f9f7c23 */ /* 0x100fe2000801089e */
[----:B------:R-:W-:-:S06]  /*c940*/  FFMA.FTZ R158, R157, UR22, -R158 ;  /* 0x000000169d9e7c23 */ /* 0x000fcc000801089e */
        /* <DEDUP_REMOVED lines=92> */
[----:B------:R-:W-:Y:S01]  /*cf10*/  MUFU.EX2 R170, R170 ;  /* 0x000000aa00aa7308 */ /* 0x000fe20000000800 */
[-C--:B------:R-:W-:Y:S01]  /*cf20*/  FMUL.FTZ R86, R86, R0.reuse ;  /* 0x0000000056567220 */ /* 0x080fe20000410000 */
[-C--:B------:R-:W-:Y:S01]  /*cf30*/  FMUL.FTZ R87, R87, R0.reuse ;  /* 0x0000000057577220 */ /* 0x080fe20000410000 */
[-C--:B------:R-:W-:Y:S01]  /*cf40*/  FMUL.FTZ R88, R88, R155.reuse ;  /* 0x0000009b58587220 */ /* 0x080fe20000410000 */
[C---:B--2---:R-:W-:Y:S01]  /*cf50*/  HMMA.16816.F32 R44, R8.reuse, R16, R44 ;  /* 0x00000010082c723c */ /* 0x044fe2000000182c */
[-C--:B------:R-:W-:Y:S01]  /*cf60*/  FMUL.FTZ R89, R89, R155.reuse ;  /* 0x0000009b59597220 */ /* 0x080fe20000410000 */
[-C--:B------:R-:W-:Y:S01]  /*cf70*/  FMUL.FTZ R90, R90, R0.reuse ;  /* 0x000000005a5a7220 */ /* 0x080fe20000410000 */
[-C--:B------:R-:W-:Y:S01]  /*cf80*/  FMUL.FTZ R91, R91, R0.reuse ;  /* 0x000000005b5b7220 */ /* 0x080fe20000410000 */
[----:B------:R-:W-:Y:S01]  /*cf90*/  MUFU.EX2 R171, R171 ;  /* 0x000000ab00ab7308 */ /* 0x000fe20000000800 */
[-C--:B------:R-:W-:Y:S01]  /*cfa0*/  FMUL.FTZ R68, R68, R155.reuse ;  /* 0x0000009b44447220 */ /* 0x080fe20000410000 */
[C---:B------:R-:W-:Y:S01]  /*cfb0*/  HMMA.16816.F32 R48, R8.reuse, R18, R48 ;  /* 0x000000120830723c */ /* 0x040fe20000001830 */
[----:B------:R-:W2:Y:S01]  /*cfc0*/  LDSM.16.MT88.4 R16, [R188+0x16000] ;  /* 0x01600000bc10783b */ /* 0x000ea20000004200 */
        /* <DEDUP_REMOVED lines=27> */
[C---:B---3--:R-:W-:Y:S01]  /*d180*/  HMMA.16816.F32 R52, R8.reuse, R12, R52 ;  /* 0x0000000c0834723c */ /* 0x048fe20000001834 */
[-C--:B------:R-:W-:Y:S01]  /*d190*/  FMUL.FTZ R98, R98, R0.reuse ;  /* 0x0000000062627220 */ /* 0x080fe20000410000 */
[-C--:B------:R-:W-:Y:S01]  /*d1a0*/  FMUL.FTZ R99, R99, R0.reuse ;  /* 0x0000000063637220 */ /* 0x080fe20000410000 */
[----:B------:R-:W-:Y:S01]  /*d1b0*/  MUFU.EX2 R214, R214 ;  /* 0x000000d600d67308 */ /* 0x000fe20000000800 */
[----:B------:R-:W-:Y:S01]  /*d1c0*/  FFMA.FTZ R156, R217, R155, R156 ;  /* 0x0000009bd99c7223 */ /* 0x000fe2000001009c */
[----:B------:R-:W-:Y:S01]  /*d1d0*/  FFMA.FTZ R213, R213, R0, R152 ;  /* 0x00000000d5d57223 */ /* 0x000fe20000010098 */
[----:B------:R-:W-:Y:S01]  /*d1e0*/  HMMA.16816.F32 R56, R8, R14, R56 ;  /* 0x0000000e0838723c */ /* 0x000fe20000001838 */
[----:B------:R-:W3:Y:S01]  /*d1f0*/  LDSM.16.MT88.4 R12, [R186+0x16000] ;  /* 0x01600000ba0c783b */ /* 0x000ee20000004200 */
[----:B------:R-:W-:Y:S01]  /*d200*/  FADD.FTZ R153, R153, R156 ;  /* 0x0000009c99997221 */ /* 0x000fe20000010000 */
[----:B------:R-:W-:-:S02]  /*d210*/  FADD.FTZ R134, R134, R213 ;  /* 0x000000d586867221 */ /* 0x000fc40000010000 */
[----:B------:R-:W4:Y:S01]  /*d220*/  MUFU.EX2 R223, R223 ;  /* 0x000000df00df7308 */ /* 0x000f220000000800 */
[----:B--2---:R-:W-:Y:S01]  /*d230*/  HMMA.16816.F32 R68, R8, R16, R68 ;  /* 0x000000100844723c */ /* 0x004fe20000001844 */
[----:B------:R-:W-:Y:S01]  /*d240*/  FADD.FTZ R154, R154, R153 ;  /* 0x000000999a9a7221 */ /* 0x000fe20000010000 */
[----:B------:R-:W-:-:S03]  /*d250*/  FADD.FTZ R133, R133, R134 ;  /* 0x0000008685857221 */ /* 0x000fc60000010000 */
[----:B------:R-:W-:Y:S01]  /*d260*/  FADD.FTZ R135, R135, R154 ;  /* 0x0000009a87877221 */ /* 0x000fe20000010000 */
[----:B------:R-:W-:Y:S01]  /*d270*/  HMMA.16816.F32 R72, R8, R18, R72 ;  /* 0x000000120848723c */ /* 0x000fe20000001848 */
[----:B------:R-:W2:Y:S01]  /*d280*/  LDSM.16.MT88.4 R16, [R186+0x14800] ;  /* 0x01480000ba10783b */ /* 0x000ea20000004200 */
        /* <DEDUP_REMOVED lines=14> */
[----:B---3--:R-:W-:Y:S01]  /*d370*/  HMMA.16816.F32 R76, R8, R12, R76 ;  /* 0x0000000c084c723c */ /* 0x008fe2000000184c */
[----:B------:R-:W-:Y:S01]  /*d380*/  F2FP.F16.F32.PACK_AB R6, R170, R167 ;  /* 0x000000a7aa06723e */ /* 0x000fe200000000ff */
[----:B------:R-:W-:Y:S01]  /*d390*/  FADD.FTZ R162, R169, R162 ;  /* 0x000000a2a9a27221 */ /* 0x000fe20000010000 */
[----:B----4-:R-:W-:Y:S01]  /*d3a0*/  F2FP.F16.F32.PACK_AB R7, R198, R197 ;  /* 0x000000c5c607723e */ /* 0x010fe200000000ff */
[----:B------:R-:W-:-:S02]  /*d3b0*/  FADD.FTZ R196, R196, R171 ;  /* 0x000000abc4c47221 */ /* 0x000fc40000010000 */
[----:B------:R-:W-:Y:S01]  /*d3c0*/  HMMA.16816.F32 R80, R8, R14, R80 ;  /* 0x0000000e0850723c */ /* 0x000fe20000001850 */
[----:B------:R-:W3:Y:S01]  /*d3d0*/  LDSM.16.MT88.4 R8, [R185+0x16800] ;  /* 0x01680000b908783b */ /* 0x000ee20000004200 */
        /* <DEDUP_REMOVED lines=15> */
[C---:B--2---:R-:W-:Y:S05]  /*d4d0*/  HMMA.16816.F32 R44, R4.reuse, R16, R44 ;  /* 0x00000010042c723c */ /* 0x044fea000000182c */
[----:B------:R-:W-:Y:S01]  /*d4e0*/  MUFU.EX2 R164, R164 ;  /* 0x000000a400a47308 */ /* 0x000fe20000000800 */
[C---:B------:R-:W-:Y:S01]  /*d4f0*/  HMMA.16816.F32 R48, R4.reuse, R18, R48 ;  /* 0x000000120430723c */ /* 0x040fe20000001830 */
[----:B------:R-:W2:Y:S05]  /*d500*/  LDSM.16.MT88.4 R16, [R186+0x16800] ;  /* 0x01680000ba10783b */ /* 0x000eaa0000004200 */
[C---:B---3--:R-:W-:Y:S01]  /*d510*/  HMMA.16816.F32 R84, R4.reuse, R8, R84 ;  /* 0x000000080454723c */ /* 0x048fe20000001854 */
        /* <DEDUP_REMOVED lines=14> */
[----:B------:R-:W3:Y:S01]  /*d600*/  MUFU.EX2 R161, R161 ;  /* 0x000000a100a17308 */ /* 0x000ee20000000800 */
        /* <DEDUP_REMOVED lines=12> */
[C---:B--2---:R-:W-:Y:S06]  /*d6d0*/  HMMA.16816.F32 R76, R4.reuse, R16, R76 ;  /* 0x00000010044c723c */ /* 0x044fec000000184c */
[----:B------:R-:W-:Y:S01]  /*d6e0*/  HMMA.16816.F32 R80, R4, R18, R80 ;  /* 0x000000120450723c */ /* 0x000fe20000001850 */
[----:B------:R-:W2:Y:S05]  /*d6f0*/  LDSM.16.MT88.4 R16, [R184+0x15000] ;  /* 0x01500000b810783b */ /* 0x000eaa0000004200 */
        /* <DEDUP_REMOVED lines=14> */
[----:B------:R-:W3:Y:S04]  /*d7e0*/  LDSM.16.MT88.4 R4, [R188+0x17000] ;  /* 0x01700000bc04783b */ /* 0x000ee80000004200 */
[----:B------:R-:W-:Y:S01]  /*d7f0*/  LDSM.16.MT88.4 R148, [R186+0x13800] ;  /* 0x01380000ba94783b */ /* 0x000fe20000004200 */
[C---:B-----5:R-:W-:Y:S06]  /*d800*/  HMMA.16816.F32 R44, R8.reuse, R20, R44 ;  /* 0x00000014082c723c */ /* 0x060fec000000182c */
[C---:B------:R-:W-:Y:S01]  /*d810*/  HMMA.16816.F32 R48, R8.reuse, R22, R48 ;  /* 0x000000160830723c */ /* 0x040fe20000001830 */
[----:B------:R-:W-:Y:S05]  /*d820*/  LDSM.16.MT88.4 R20, [R184+0x17000] ;  /* 0x01700000b814783b */ /* 0x000fea0000004200 */
[C---:B------:R-:W-:Y:S06]  /*d830*/  HMMA.16816.F32 R52, R8.reuse, R12, R52 ;  /* 0x0000000c0834723c */ /* 0x040fec0000001834 */
[C---:B------:R-:W-:Y:S01]  /*d840*/  HMMA.16816.F32 R56, R8.reuse, R14, R56 ;  /* 0x0000000e0838723c */ /* 0x040fe20000001838 */
[----:B------:R-:W5:Y:S05]  /*d850*/  LDSM.16.MT88.4 R12, [R185+0x17000] ;  /* 0x01700000b90c783b */ /* 0x000f6a0000004200 */
[C---:B--2---:R-:W-:Y:S06]  /*d860*/  HMMA.16816.F32 R60, R8.reuse, R16, R60 ;  /* 0x00000010083c723c */ /* 0x044fec000000183c */
[C---:B------:R-:W-:Y:S01]  /*d870*/  HMMA.16816.F32 R64, R8.reuse, R18, R64 ;  /* 0x000000120840723c */ /* 0x040fe20000001840 */
[----:B------:R-:W2:Y:S05]  /*d880*/  LDSM.16.MT88.4 R16, [R188+0x13800] ;  /* 0x01380000bc10783b */ /* 0x000eaa0000004200 */
[C---:B-1----:R-:W-:Y:S06]  /*d890*/  HMMA.16816.F32 R76, R8.reuse, R24, R76 ;  /* 0x00000018084c723c */ /* 0x042fec000000184c */
[C---:B------:R-:W-:Y:S01]  /*d8a0*/  HMMA.16816.F32 R80, R8.reuse, R26, R80 ;  /* 0x0000001a0850723c */ /* 0x040fe20000001850 */
[----:B------:R-:W1:Y:S05]  /*d8b0*/  LDSM.16.MT88.4 R24, [R185+0x15800] ;  /* 0x01580000b918783b */ /* 0x000e6a0000004200 */
[C---:B------:R-:W-:Y:S06]  /*d8c0*/  HMMA.16816.F32 R128, R8.reuse, R140, R128 ;  /* 0x0000008c0880723c */ /* 0x040fec0000001880 */
[C---:B------:R-:W-:Y:S01]  /*d8d0*/  HMMA.16816.F32 R124, R8.reuse, R142, R124 ;  /* 0x0000008e087c723c */ /* 0x040fe2000000187c */
[----:B------:R-:W1:Y:S05]  /*d8e0*/  LDSM.16.MT88.4 R140, [R185+0x13800] ;  /* 0x01380000b98c783b */ /* 0x000e6a0000004200 */
[C---:B---3--:R-:W-:Y:S06]  /*d8f0*/  HMMA.16816.F32 R68, R8.reuse, R4, R68 ;  /* 0x000000040844723c */ /* 0x048fec0000001844 */
        /* <DEDUP_REMOVED lines=11> */
[----:B------:R-:W3:Y:S01]  /*d9b0*/  LDSM.16.MT88.4 R136, [R184+0x13800] ;  /* 0x01380000b888783b */ /* 0x000ee20000004200 */
        /* <DEDUP_REMOVED lines=17> */
[C---:B--2---:R-:W-:Y:S06]  /*dad0*/  HMMA.16816.F32 R128, R4.reuse, R16, R128 ;  /* 0x000000100480723c */ /* 0x044fec0000001880 */
[C---:B------:R-:W-:Y:S01]  /*dae0*/  HMMA.16816.F32 R124, R4.reuse, R18, R124 ;  /* 0x00000012047c723c */ /* 0x040fe2000000187c */
[----:B------:R-:W2:Y:S05]  /*daf0*/  LDSM.16.MT88.4 R16, [R186+0x17800] ;  /* 0x01780000ba10783b */ /* 0x000eaa0000004200 */
[C---:B-1----:R-:W-:Y:S06]  /*db00*/  HMMA.16816.F32 R52, R4.reuse, R24, R52 ;  /* 0x000000180434723c */ /* 0x042fec0000001834 */
[C---:B------:R-:W-:Y:S01]  /*db10*/  HMMA.16816.F32 R56, R4.reuse, R26, R56 ;  /* 0x0000001a0438723c */ /* 0x040fe20000001838 */
[----:B------:R-:W1:Y:S05]  /*db20*/  LDSM.16.MT88.4 R24, [R184+0x17800] ;  /* 0x01780000b818783b */ /* 0x000e6a0000004200 */
        /* <DEDUP_REMOVED lines=14> */
[C---:B--2---:R-:W-:Y:S06]  /*dc10*/  HMMA.16816.F32 R76, R4.reuse, R16, R76 ;  /* 0x00000010044c723c */ /* 0x044fec000000184c */
[C---:B------:R-:W-:Y:S06]  /*dc20*/  HMMA.16816.F32 R80, R4.reuse, R18, R80 ;  /* 0x000000120450723c */ /* 0x040fec0000001850 */
[C---:B------:R-:W-:Y:S06]  /*dc30*/  HMMA.16816.F32 R84, R4.reuse, R8, R84 ;  /* 0x000000080454723c */ /* 0x040fec0000001854 */
[C---:B------:R-:W-:Y:S06]  /*dc40*/  HMMA.16816.F32 R88, R4.reuse, R10, R88 ;  /* 0x0000000a0458723c */ /* 0x040fec0000001858 */
[C---:B-1----:R-:W-:Y:S06]  /*dc50*/  HMMA.16816.F32 R92, R4.reuse, R24, R92 ;  /* 0x00000018045c723c */ /* 0x042fec000000185c */
[----:B------:R-:W-:-:S15]  /*dc60*/  HMMA.16816.F32 R96, R4, R26, R96 ;  /* 0x0000001a0460723c */ /* 0x000fde0000001860 */
[----:B------:R-:W-:-:S09]  /*dc70*/  NOP ;  /* 0x0000000000007918 */ /* 0x000fd20000000000 */
.L_x_516:
        /* <DEDUP_REMOVED lines=21> */
.L_x_526:
        /* <DEDUP_REMOVED lines=16> */
[----:B------:R-:W1:Y:S01]  /*ded0*/  @!P3 LDC.64 R6, c[0x0][0x218] ;  /* 0x00008600ff06bb82 */ /* 0x000e620000000a00 */
[C---:B--2---:R-:W-:Y:S04]  /*dee0*/  @!P2 LEA R18, P0, R15.reuse, R4, 0x1 ;  /* 0x000000040f12a211 */ /* 0x044fe800078008ff */
[C-C-:B------:R-:W-:Y:S02]  /*def0*/  @!P2 LEA.HI.X R19, R15.reuse, R5, R16.reuse, 0x1, P0 ;  /* 0x000000050f13a211 */ /* 0x140fe400000f0c10 */
[C---:B---3--:R-:W-:Y:S01]  /*df00*/  @!P3 LEA R12, P0, R15.reuse, R12, 0x1 ;  /* 0x0000000c0f0cb211 */ /* 0x048fe200078008ff */
[----:B------:R-:W2:Y:S02]  /*df10*/  @!P1 LDC.64 R4, c[0x0][0x218] ;  /* 0x00008600ff049b82 */ /* 0x000ea40000000a00 */
[----:B------:R-:W-:Y:S01]  /*df20*/  @!PT LDS RZ, [RZ] ;  /* 0x00000000fffff984 */ /* 0x000fe20000000800 */
[----:B------:R-:W-:Y:S01]  /*df30*/  @!PT LDS RZ, [RZ] ;  /* 0x00000000fffff984 */ /* 0x000fe20000000800 */
[----:B------:R-:W-:Y:S01]  /*df40*/  @!PT LDS RZ, [RZ] ;  /* 0x00000000fffff984 */ /* 0x000fe20000000800 */
[----:B------:R3:W-:Y:S01]  /*df50*/  @!P2 LDGSTS.E.BYPASS.LTC128B.128 [R201+0xc000], desc[UR28][R18.64] ;  /* 0x0c00000012c9afae */ /* 0x0007e2000b901d5c */
[C-C-:B------:R-:W-:Y:S02]  /*df60*/  @!P3 LEA.HI.X R13, R15.reuse, R13, R16.reuse, 0x1, P0 ;  /* 0x0000000d0f0db211 */ /* 0x140fe400000f0c10 */
[C---:B----4-:R-:W-:Y:S01]  /*df70*/  @!P1 LEA R10, P0, R15.reuse, R10, 0x1 ;  /* 0x0000000a0f0a9211 */ /* 0x050fe200078008ff */
[----:B------:R3:W-:Y:S03]  /*df80*/  @P3 STS.128 [R201+0xe000], RZ ;  /* 0x00e000ffc9003388 */ /* 0x0007e60000000c00 */
[C---:B------:R-:W-:Y:S01]  /*df90*/  @!P1 LEA.HI.X R11, R15.reuse, R11, R16, 0x1, P0 ;  /* 0x0000000b0f0b9211 */ /* 0x040fe200000f0c10 */
[----:B------:R-:W-:Y:S01]  /*dfa0*/  @!PT LDS RZ, [RZ] ;  /* 0x00000000fffff984 */ /* 0x000fe20000000800 */
[----:B------:R-:W-:Y:S01]  /*dfb0*/  @!PT LDS RZ, [RZ] ;  /* 0x00000000fffff984 */ /* 0x000fe20000000800 */
[----:B------:R-:W-:Y:S01]  /*dfc0*/  @!PT LDS RZ, [RZ] ;  /* 0x00000000fffff984 */ /* 0x000fe20000000800 */
[----:B------:R3:W-:Y:S01]  /*dfd0*/  @!P3 LDGSTS.E.BYPASS.LTC128B.128 [R201+0xe000], desc[UR28][R12.64+0x80] ;  /* 0x0e0000800cc9bfae */ /* 0x0007e2000b901d5c */
[----:B------:R-:W-:Y:S03]  /*dfe0*/  IADD3 R15, P0, R15, UR33, RZ ;  /* 0x000000210f0f7c10 */ /* 0x000fe6000ff1e0ff */
        /* <DEDUP_REMOVED lines=9> */
[C---:B-1----:R-:W-:Y:S03]  /*e080*/  @!P3 LEA R6, P0, R15.reuse, R6, 0x1 ;  /* 0x000000060f06b211 */ /* 0x042fe600078008ff */
[----:B------:R-:W-:Y:S01]  /*e090*/  @!PT LDS RZ, [RZ] ;  /* 0x00000000fffff984 */ /* 0x000fe20000000800 */
[----:B------:R-:W-:Y:S01]  /*e0a0*/  @!PT LDS RZ, [RZ] ;  /* 0x00000000fffff984 */ /* 0x000fe20000000800 */
[----:B------:R-:W-:Y:S01]  /*e0b0*/  @!PT LDS RZ, [RZ] ;  /* 0x00000000fffff984 */ /* 0x000fe20000000800 */
[----:B------:R3:W-:Y:S01]  /*e0c0*/  @!P2 LDGSTS.E.BYPASS.LTC128B.128 [R201+0xd000], desc[UR28][R8.64] ;  /* 0x0d00000008c9afae */ /* 0x0007e2000b901d5c */
[C-C-:B------:R-:W-:Y:S02]  /*e0d0*/  @!P3 LEA.HI.X R7, R15.reuse, R7, R16.reuse, 0x1, P0 ;  /* 0x000000070f07b211 */ /* 0x140fe400000f0c10 */
[C---:B--2---:R-:W-:Y:S01]  /*e0e0*/  @!P1 LEA R4, P0, R15.reuse, R4, 0x1 ;  /* 0x000000040f049211 */ /* 0x044fe200078008ff */
[----:B------:R3:W-:Y:S03]  /*e0f0*/  @P3 STS.128 [R201+0xf000], RZ ;  /* 0x00f000ffc9003388 */ /* 0x0007e60000000c00 */
[----:B------:R-:W-:Y:S01]  /*e100*/  @!P1 LEA.HI.X R5, R15, R5, R16, 0x1, P0 ;  /* 0x000000050f059211 */ /* 0x000fe200000f0c10 */
        /* <DEDUP_REMOVED lines=11> */
.L_x_524:
        /* <DEDUP_REMOVED lines=48> */
[----:B------:R1:W-:Y:S01]  /*e4c0*/  @!P2 LDGSTS.E.BYPASS.LTC128B.128 [R201+0x13000], desc[UR28][R218.64] ;  /* 0x13000000dac9afae */ /* 0x0003e2000b901d5c */
        /* <DEDUP_REMOVED lines=15> */
[----:B------:R-:W-:Y:S01]  /*e5c0*/  ISETP.GE.AND P4, PT, R3, R207, PT ;  /* 0x000000cf0300720c */ /* 0x000fe20003f86270 */
[----:B------:R-:W-:Y:S01]  /*e5d0*/  IMAD.IADD R233, R211, 0x1, -R231 ;  /* 0x00000001d3e97824 */ /* 0x000fe200078e0ae7 */
[C---:B------:R-:W-:Y:S03]  /*e5e0*/  ISETP.GE.OR P5, PT, R3.reuse, R209, !P5 ;  /* 0x000000d10300720c */ /* 0x040fe60006fa6670 */
[----:B------:R-:W-:Y:S01]  /*e5f0*/  LDSM.16.M88.4 R132, [R194] ;  /* 0x00000000c284783b */ /* 0x000fe20000000200 */
[C---:B------:R-:W-:Y:S02]  /*e600*/  ISETP.GE.OR P4, PT, R3.reuse, R206, !P4 ;  /* 0x000000ce0300720c */ /* 0x040fe40006786670 */
[----:B------:R-:W-:Y:S03]  /*e610*/  IABS R233, R233 ;  /* 0x000000e900e97213 */ /* 0x000fe60000000000 */
[----:B------:R-:W3:Y:S01]  /*e620*/  LDSM.16.M88.4 R136, [R193+0xc000] ;  /* 0x00c00000c188783b */ /* 0x000ee20000000200 */
[----:B------:R-:W-:Y:S01]  /*e630*/  I2FP.F32.S32 R233, R233 ;  /* 0x000000e900e97245 */ /* 0x000fe20000201400 */
[----:B-1----:R-:W-:Y:S04]  /*e640*/  VIADD R218, R3, 0x29 ;  /* 0x0000002903da7836 */ /* 0x002fe80000000000 */
[----:B------:R-:W1:Y:S01]  /*e650*/  LDSM.16.M88.4 R140, [R193+0xc800] ;  /* 0x00c80000c18c783b */ /* 0x000e620000000200 */
[----:B------:R-:W-:Y:S05]  /*e660*/  IMAD.IADD R220, R211, 0x1, -R218 ;  /* 0x00000001d3dc7824 */ /* 0x000fea00078e0ada */
[----:B------:R-:W4:Y:S01]  /*e670*/  LDSM.16.M88.4 R144, [R193+0xd000] ;  /* 0x00d00000c190783b */ /* 0x000f220000000200 */
[----:B------:R-:W-:Y:S04]  /*e680*/  IABS R220, R220 ;  /* 0x000000dc00dc7213 */ /* 0x000fe80000000000 */
[----:B------:R-:W-:Y:S01]  /*e690*/  I2FP.F32.S32 R220, R220 ;  /* 0x000000dc00dc7245 */ /* 0x000fe20000201400 */
[----:B------:R-:W5:Y:S06]  /*e6a0*/  LDSM.16.M88.4 R148, [R193+0xd800] ;  /* 0x00d80000c194783b */ /* 0x000f6c0000000200 */
[----:B------:R-:W0:Y:S06]  /*e6b0*/  LDGDEPBAR ;  /* 0x00000000000079af */ /* 0x000e2c0000000000 */
[----:B------:R-:W-:Y:S06]  /*e6c0*/  LDSM.16.M88.4 R152, [R192] ;  /* 0x00000000c098783b */ /* 0x000fec0000000200 */
[----:B------:R-:W2:Y:S01]  /*e6d0*/  LDSM.16.M88.4 R156, [R191] ;  /* 0x00000000bf9c783b */ /* 0x000ea20000000200 */
[C---:B---3--:R-:W-:Y:S05]  /*e6e0*/  HMMA.16816.F32 R4, R132.reuse, R136, RZ ;  /* 0x000000888404723c */ /* 0x048fea00000018ff */
[----:B------:R-:W3:Y:S01]  /*e6f0*/  LDSM.16.M88.4 R160, [R183] ;  /* 0x00000000b7a0783b */ /* 0x000ee20000000200 */
[C---:B------:R-:W-:Y:S05]  /*e700*/  HMMA.16816.F32 R8, R132.reuse, R138, RZ ;  /* 0x0000008a8408723c */ /* 0x040fea00000018ff */
[----:B------:R-:W3:Y:S01]  /*e710*/  LDSM.16.M88.4 R136, [R182] ;  /* 0x00000000b688783b */ /* 0x000ee20000000200 */
[C---:B-1----:R-:W-:Y:S05]  /*e720*/  HMMA.16816.F32 R12, R132.reuse, R140, RZ ;  /* 0x0000008c840c723c */ /* 0x042fea00000018ff */
[----:B------:R-:W1:Y:S01]  /*e730*/  LDSM.16.M88.4 R164, [R181] ;  /* 0x00000000b5a4783b */ /* 0x000e620000000200 */
[C---:B------:R-:W-:Y:S05]  /*e740*/  HMMA.16816.F32 R16, R132.reuse, R142, RZ ;  /* 0x0000008e8410723c */ /* 0x040fea00000018ff */
[----:B------:R-:W-:Y:S01]  /*e750*/  LDSM.16.M88.4 R140, [R190] ;  /* 0x00000000be8c783b */ /* 0x000fe20000000200 */
[C---:B----4-:R-:W-:Y:S05]  /*e760*/  HMMA.16816.F32 R20, R132.reuse, R144, RZ ;  /* 0x000000908414723c */ /* 0x050fea00000018ff */
[----:B------:R-:W-:Y:S01]  /*e770*/  LDSM.16.M88.4 R168, [R187+0xc800] ;  /* 0x00c80000bba8783b */ /* 0x000fe20000000200 */
[C---:B------:R-:W-:Y:S05]  /*e780*/  HMMA.16816.F32 R24, R132.reuse, R146, RZ ;  /* 0x000000928418723c */ /* 0x040fea00000018ff */
[----:B------:R-:W4:Y:S01]  /*e790*/  LDSM.16.M88.4 R144, [R187+0xc000] ;  /* 0x00c00000bb90783b */ /* 0x000f220000000200 */
[C---:B-----5:R-:W-:Y:S06]  /*e7a0*/  HMMA.16816.F32 R28, R132.reuse, R148, RZ ;  /* 0x00000094841c723c */ /* 0x060fec00000018ff */
[----:B--2---:R-:W-:Y:S01]  /*e7b0*/  HMMA.16816.F32 R32, R132, R150, RZ ;  /* 0x000000968420723c */ /* 0x004fe200000018ff */
[----:B------:R-:W2:Y:S05]  /*e7c0*/  LDSM.16.M88.4 R132, [R187+0xd000] ;  /* 0x00d00000bb84783b */ /* 0x000eaa0000000200 */
[C---:B------:R-:W-:Y:S01]  /*e7d0*/  HMMA.16816.F32 R4, R152.reuse, R156, R4 ;  /* 0x0000009c9804723c */ /* 0x040fe20000001804 */
[----:B------:R-:W5:Y:S05]  /*e7e0*/  LDSM.16.M88.4 R148, [R187+0xd800] ;  /* 0x00d80000bb94783b */ /* 0x000f6a0000000200 */
[C---:B------:R-:W-:Y:S01]  /*e7f0*/  HMMA.16816.F32 R8, R152.reuse, R158, R8 ;  /* 0x0000009e9808723c */ /* 0x040fe20000001808 */
[----:B------:R-:W-:Y:S05]  /*e800*/  LDSM.16.M88.4 R156, [R180+0x1000] ;  /* 0x00100000b49c783b */ /* 0x000fea0000000200 */
[C---:B---3--:R-:W-:Y:S06]  /*e810*/  HMMA.16816.F32 R12, R152.reuse, R160, R12 ;  /* 0x000000a0980c723c */ /* 0x048fec000000180c */
[C---:B------:R-:W-:Y:S01]  /*e820*/  HMMA.16816.F32 R16, R152.reuse, R162, R16 ;  /* 0x000000a29810723c */ /* 0x040fe20000001810 */
[----:B------:R-:W-:Y:S05]  /*e830*/  LDSM.16.M88.4 R160, [R180+0x1800] ;  /* 0x00180000b4a0783b */ /* 0x000fea0000000200 */
[C---:B------:R-:W-:Y:S06]  /*e840*/  HMMA.16816.F32 R20, R152.reuse, R136, R20 ;  /* 0x000000889814723c */ /* 0x040fec0000001814 */
[C---:B------:R-:W-:Y:S01]  /*e850*/  HMMA.16816.F32 R24, R152.reuse, R138, R24 ;  /* 0x0000008a9818723c */ /* 0x040fe20000001818 */
[----:B------:R-:W-:Y:S05]  /*e860*/  LDSM.16.M88.4 R136, [R189] ;  /* 0x00000000bd88783b */ /* 0x000fea0000000200 */
[C---:B-1----:R-:W-:Y:S06]  /*e870*/  HMMA.16816.F32 R28, R152.reuse, R164, R28 ;  /* 0x000000a4981c723c */ /* 0x042fec000000181c */
[----:B------:R-:W-:Y:S01]  /*e880*/  HMMA.16816.F32 R32, R152, R166, R32 ;  /* 0x000000a69820723c */ /* 0x000fe20000001820 */
[----:B------:R-:W1:Y:S05]  /*e890*/  LDSM.16.M88.4 R152, [R180] ;  /* 0x00000000b498783b */ /* 0x000e6a0000000200 */
[C---:B----4-:R-:W-:Y:S01]  /*e8a0*/  HMMA.16816.F32 R4, R140.reuse, R144, R4 ;  /* 0x000000908c04723c */ /* 0x050fe20000001804 */
[----:B------:R-:W-:Y:S05]  /*e8b0*/  LDSM.16.M88.4 R164, [R193+0xe000] ;  /* 0x00e00000c1a4783b */ /* 0x000fea0000000200 */
        /* <DEDUP_REMOVED lines=8> */
[C---:B-----5:R-:W-:Y:S06]  /*e940*/  HMMA.16816.F32 R28, R140.reuse, R148, R28 ;  /* 0x000000948c1c723c */ /* 0x060fec000000181c */
[----:B------:R-:W-:Y:S01]  /*e950*/  HMMA.16816.F32 R32, R140, R150, R32 ;  /* 0x000000968c20723c */ /* 0x000fe20000001820 */
[----:B------:R-:W4:Y:S05]  /*e960*/  LDSM.16.M88.4 R140, [R193+0xe800] ;  /* 0x00e80000c18c783b */ /* 0x000f2a0000000200 */
[C---:B-1----:R-:W-:Y:S01]  /*e970*/  HMMA.16816.F32 R4, R136.reuse, R152, R4 ;  /* 0x000000988804723c */ /* 0x042fe20000001804 */
[----:B------:R-:W1:Y:S05]  /*e980*/  LDSM.16.M88.4 R148, [R193+0xf000] ;  /* 0x00f00000c194783b */ /* 0x000e6a0000000200 */
[C---:B------:R-:W-:Y:S01]  /*e990*/  HMMA.16816.F32 R8, R136.reuse, R154, R8 ;  /* 0x0000009a8808723c */ /* 0x040fe20000001808 */
[----:B------:R-:W-:Y:S05]  /*e9a0*/  LDSM.16.M88.4 R152, [R192+0x4000] ;  /* 0x00400000c098783b */ /* 0x000fea0000000200 */
[C---:B---3--:R-:W-:Y:S06]  /*e9b0*/  HMMA.16816.F32 R12, R136.reuse, R144, R12 ;  /* 0x00000090880c723c */ /* 0x048fec000000180c */
[C---:B------:R-:W-:Y:S01]  /*e9c0*/  HMMA.16816.F32 R16, R136.reuse, R146, R16 ;  /* 0x000000928810723c */ /* 0x040fe20000001810 */
[----:B------:R-:W3:Y:S05]  /*e9d0*/  LDSM.16.M88.4 R144, [R193+0xf800] ;  /* 0x00f80000c190783b */ /* 0x000eea0000000200 */
[C---:B------:R-:W-:Y:S06]  /*e9e0*/  HMMA.16816.F32 R20, R136.reuse, R156, R20 ;  /* 0x0000009c8814723c */ /* 0x040fec0000001814 */
[C---:B------:R-:W-:Y:S01]  /*e9f0*/  HMMA.16816.F32 R24, R136.reuse, R158, R24 ;  /* 0x0000009e8818723c */ /* 0x040fe20000001818 */
[----:B------:R-:W5:Y:S05]  /*ea00*/  LDSM.16.M88.4 R156, [R179] ;  /* 0x00000000b39c783b */ /* 0x000f6a0000000200 */
[C---:B------:R-:W-:Y:S06]  /*ea10*/  HMMA.16816.F32 R28, R136.reuse, R160, R28 ;  /* 0x000000a0881c723c */ /* 0x040fec000000181c */
[----:B------:R-:W-:Y:S01]  /*ea20*/  HMMA.16816.F32 R32, R136, R162, R32 ;  /* 0x000000a28820723c */ /* 0x000fe20000001820 */
[----:B------:R-:W5:Y:S05]  /*ea30*/  LDSM.16.M88.4 R136, [R178] ;  /* 0x00000000b288783b */ /* 0x000f6a0000000200 */
[C---:B--2---:R-:W-:Y:S01]  /*ea40*/  HMMA.16816.F32 R4, R132.reuse, R164, R4 ;  /* 0x000000a48404723c */ /* 0x044fe20000001804 */
[----:B------:R-:W2:Y:S05]  /*ea50*/  LDSM.16.M88.4 R160, [R177] ;  /* 0x00000000b1a0783b */ /* 0x000eaa0000000200 */
[C---:B------:R-:W-:Y:S01]  /*ea60*/  HMMA.16816.F32 R8, R132.reuse, R166, R8 ;  /* 0x000000a68408723c */ /* 0x040fe20000001808 */
[----:B------:R-:W2:Y:S05]  /*ea70*/  LDSM.16.M88.4 R164, [R176] ;  /* 0x00000000b0a4783b */ /* 0x000eaa0000000200 */
[C---:B----4-:R-:W-:Y:S06]  /*ea80*/  HMMA.16816.F32 R12, R132.reuse, R140, R12 ;  /* 0x0000008c840c723c */ /* 0x050fec000000180c */
        /* <DEDUP_REMOVED lines=8> */
[C---:B-----5:R-:W-:Y:S01]  /*eb10*/  HMMA.16816.F32 R4, R152.reuse, R156, R4 ;  /* 0x0000009c9804723c */ /* 0x060fe20000001804 */
[----:B------:R-:W-:Y:S05]  /*eb20*/  LDSM.16.M88.4 R144, [R189+0x4000] ;  /* 0x00400000bd90783b */ /* 0x000fea0000000200 */
[C---:B------:R-:W-:Y:S01]  /*eb30*/  HMMA.16816.F32 R8, R152.reuse, R158, R8 ;  /* 0x0000009e9808723c */ /* 0x040fe20000001808 */
[----:B------:R-:W-:Y:S05]  /*eb40*/  LDSM.16.M88.4 R156, [R180+0x2000] ;  /* 0x00200000b49c783b */ /* 0x000fea0000000200 */
[C---:B------:R-:W-:Y:S06]  /*eb50*/  HMMA.16816.F32 R12, R152.reuse, R136, R12 ;  /* 0x00000088980c723c */ /* 0x040fec000000180c */
[C---:B------:R-:W-:Y:S01]  /*eb60*/  HMMA.16816.F32 R16, R152.reuse, R138, R16 ;  /* 0x0000008a9810723c */ /* 0x040fe20000001810 */
[----:B------:R-:W4:Y:S05]  /*eb70*/  LDSM.16.M88.4 R136, [R187+0xf800] ;  /* 0x00f80000bb88783b */ /* 0x000f2a0000000200 */
[C---:B--2---:R-:W-:Y:S06]  /*eb80*/  HMMA.16816.F32 R20, R152.reuse, R160, R20 ;  /* 0x000000a09814723c */ /* 0x044fec0000001814 */
[C---:B------:R-:W-:Y:S01]  /*eb90*/  HMMA.16816.F32 R24, R152.reuse, R162, R24 ;  /* 0x000000a29818723c */ /* 0x040fe20000001818 */
[----:B------:R-:W-:Y:S05]  /*eba0*/  LDSM.16.M88.4 R160, [R180+0x3800] ;  /* 0x00380000b4a0783b */ /* 0x000fea0000000200 */
[C---:B------:R-:W-:Y:S06]  /*ebb0*/  HMMA.16816.F32 R28, R152.reuse, R164, R28 ;  /* 0x000000a4981c723c */ /* 0x040fec000000181c */
[----:B------:R-:W-:Y:S01]  /*ebc0*/  HMMA.16816.F32 R32, R152, R166, R32 ;  /* 0x000000a69820723c */ /* 0x000fe20000001820 */
[----:B------:R-:W2:Y:S05]  /*ebd0*/  LDSM.16.M88.4 R152, [R180+0x2800] ;  /* 0x00280000b498783b */ /* 0x000eaa0000000200 */
[C---:B-1----:R-:W-:Y:S01]  /*ebe0*/  HMMA.16816.F32 R4, R140.reuse, R148, R4 ;  /* 0x000000948c04723c */ /* 0x042fe20000001804 */
[----:B------:R-:W-:Y:S05]  /*ebf0*/  LDSM.16.M88.4 R164, [R193+0x10000] ;  /* 0x01000000c1a4783b */ /* 0x000fea0000000200 */
[C---:B------:R-:W-:Y:S01]  /*ec00*/  HMMA.16816.F32 R8, R140.reuse, R150, R8 ;  /* 0x000000968c08723c */ /* 0x040fe20000001808 */
[----:B------:R-:W1:Y:S05]  /*ec10*/  LDSM.16.M88.4 R148, [R180+0x3000] ;  /* 0x00300000b494783b */ /* 0x000e6a0000000200 */
[C---:B------:R-:W-:Y:S06]  /*ec20*/  HMMA.16816.F32 R12, R140.reuse, R168, R12 ;  /* 0x000000a88c0c723c */ /* 0x040fec000000180c */
[C---:B------:R-:W-:Y:S01]  /*ec30*/  HMMA.16816.F32 R16, R140.reuse, R170, R16 ;  /* 0x000000aa8c10723c */ /* 0x040fe20000001810 */
[----:B------:R-:W-:Y:S05]  /*ec40*/  LDSM.16.M88.4 R168, [R174] ;  /* 0x00000000aea8783b */ /* 0x000fea0000000200 */
[C---:B---3--:R-:W-:Y:S06]  /*ec50*/  HMMA.16816.F32 R20, R140.reuse, R132, R20 ;  /* 0x000000848c14723c */ /* 0x048fec0000001814 */
[C---:B------:R-:W-:Y:S01]  /*ec60*/  HMMA.16816.F32 R24, R140.reuse, R134, R24 ;  /* 0x000000868c18723c */ /* 0x040fe20000001818 */
[----:B------:R-:W3:Y:S05]  /*ec70*/  LDSM.16.M88.4 R132, [R194+0x8000] ;  /* 0x00800000c284783b */ /* 0x000eea0000000200 */
[C---:B----4-:R-:W-:Y:S06]  /*ec80*/  HMMA.16816.F32 R28, R140.reuse, R136, R28 ;  /* 0x000000888c1c723c */ /* 0x050fec000000181c */
[----:B------:R-:W-:Y:S01]  /*ec90*/  HMMA.16816.F32 R32, R140, R138, R32 ;  /* 0x0000008a8c20723c */ /* 0x000fe20000001820 */
[----:B------:R-:W4:Y:S05]  /*eca0*/  LDSM.16.M88.4 R136, [R193+0x10800] ;  /* 0x01080000c188783b */ /* 0x000f2a0000000200 */
[C---:B------:R-:W-:Y:S01]  /*ecb0*/  HMMA.16816.F32 R4, R144.reuse, R156, R4 ;  /* 0x0000009c9004723c */ /* 0x040fe20000001804 */
[----:B------:R-:W5:Y:S05]  /*ecc0*/  LDSM.16.M88.4 R140, [R193+0x11000] ;  /* 0x01100000c18c783b */ /* 0x000f6a0000000200 */
[C---:B------:R-:W-:Y:S01]  /*ecd0*/  HMMA.16816.F32 R8, R144.reuse, R158, R8 ;  /* 0x0000009e9008723c */ /* 0x040fe20000001808 */
[----:B------:R-:W-:Y:S05]  /*ece0*/  LDSM.16.M88.4 R156, [R175] ;  /* 0x00000000af9c783b */ /* 0x000fea0000000200 */
[C---:B--2---:R-:W-:Y:S06]  /*ecf0*/  HMMA.16816.F32 R12, R144.reuse, R152, R12 ;  /* 0x00000098900c723c */ /* 0x044fec000000180c */
[C---:B------:R-:W-:Y:S01]  /*ed00*/  HMMA.16816.F32 R16, R144.reuse, R154, R16 ;  /* 0x0000009a9010723c */ /* 0x040fe20000001810 */
[----:B------:R-:W-:Y:S05]  /*ed10*/  LDSM.16.M88.4 R152, [R192+0x8000] ;  /* 0x00800000c098783b */ /* 0x000fea0000000200 */
[C---:B-1----:R-:W-:Y:S06]  /*ed20*/  HMMA.16816.F32 R20, R144.reuse, R148, R20 ;  /* 0x000000949014723c */ /* 0x042fec0000001814 */
[C---:B------:R-:W-:Y:S01]  /*ed30*/  HMMA.16816.F32 R24, R144.reuse, R150, R24 ;  /* 0x000000969018723c */ /* 0x040fe20000001818 */
[----:B------:R-:W1:Y:S05]  /*ed40*/  LDSM.16.M88.4 R148, [R193+0x11800] ;  /* 0x01180000c194783b */ /* 0x000e6a0000000200 */
[C---:B------:R-:W-:Y:S06]  /*ed50*/  HMMA.16816.F32 R28, R144.reuse, R160, R28 ;  /* 0x000000a0901c723c */ /* 0x040fec000000181c */
[----:B------:R-:W-:Y:S01]  /*ed60*/  HMMA.16816.F32 R32, R144, R162, R32 ;  /* 0x000000a29020723c */ /* 0x000fe20000001820 */
[----:B------:R-:W2:Y:S05]  /*ed70*/  LDSM.16.M88.4 R144, [R173] ;  /* 0x00000000ad90783b */ /* 0x000eaa0000000200 */
[C---:B---3--:R-:W-:Y:S01]  /*ed80*/  HMMA.16816.F32 R4, R132.reuse, R164, R4 ;  /* 0x000000a48404723c */ /* 0x048fe20000001804 */
[----:B------:R-:W3:Y:S05]  /*ed90*/  LDSM.16.M88.4 R160, [R172] ;  /* 0x00000000aca0783b */ /* 0x000eea0000000200 */
[C---:B------:R-:W-:Y:S01]  /*eda0*/  HMMA.16816.F32 R8, R132.reuse, R166, R8 ;  /* 0x000000a68408723c */ /* 0x040fe20000001808 */
[----:B------:R-:W-:Y:S05]  /*edb0*/  LDSM.16.M88.4 R164, [R180+0x4000] ;  /* 0x00400000b4a4783b */ /* 0x000fea0000000200 */
[C---:B----4-:R-:W-:Y:S06]  /*edc0*/  HMMA.16816.F32 R12, R132.reuse, R136, R12 ;  /* 0x00000088840c723c */ /* 0x050fec000000180c */
[C---:B------:R-:W-:Y:S01]  /*edd0*/  HMMA.16816.F32 R16, R132.reuse, R138, R16 ;  /* 0x0000008a8410723c */ /* 0x040fe20000001810 */
[----:B------:R-:W-:Y:S05]  /*ede0*/  LDSM.16.M88.4 R136, [R190+0x8000] ;  /* 0x00800000be88783b */ /* 0x000fea0000000200 */
[C---:B-----5:R-:W-:Y:S06]  /*edf0*/  HMMA.16816.F32 R20, R132.reuse, R140, R20 ;  /* 0x0000008c8414723c */ /* 0x060fec0000001814 */
[C---:B------:R-:W-:Y:S01]  /*ee00*/  HMMA.16816.F32 R24, R132.reuse, R142, R24 ;  /* 0x0000008e8418723c */ /* 0x040fe20000001818 */
[----:B------:R-:W4:Y:S05]  /*ee10*/  LDSM.16.M88.4 R140, [R187+0x10000] ;  /* 0x01000000bb8c783b */ /* 0x000f2a0000000200 */
[C---:B-1----:R-:W-:Y:S06]  /*ee20*/  HMMA.16816.F32 R28, R132.reuse, R148, R28 ;  /* 0x00000094841c723c */ /* 0x042fec000000181c */
[----:B------:R-:W-:Y:S01]  /*ee30*/  HMMA.16816.F32 R32, R132, R150, R32 ;  /* 0x000000968420723c */ /* 0x000fe20000001820 */
[----:B------:R-:W1:Y:S05]  /*ee40*/  LDSM.16.M88.4 R132, [R187+0x10800] ;  /* 0x01080000bb84783b */ /* 0x000e6a0000000200 */
[C---:B------:R-:W-:Y:S01]  /*ee50*/  HMMA.16816.F32 R4, R152.reuse, R156, R4 ;  /* 0x0000009c9804723c */ /* 0x040fe20000001804 */
[----:B------:R-:W5:Y:S05]  /*ee60*/  LDSM.16.M88.4 R148, [R187+0x11000] ;  /* 0x01100000bb94783b */ /* 0x000f6a0000000200 */
[C---:B------:R-:W-:Y:S01]  /*ee70*/  HMMA.16816.F32 R8, R152.reuse, R158, R8 ;  /* 0x0000009e9808723c */ /* 0x040fe20000001808 */
[----:B------:R-:W5:Y:S05]  /*ee80*/  LDSM.16.M88.4 R156, [R187+0x11800] ;  /* 0x01180000bb9c783b */ /* 0x000f6a0000000200 */
[C---:B------:R-:W-:Y:S06]  /*ee90*/  HMMA.16816.F32 R12, R152.reuse, R168, R12 ;  /* 0x000000a8980c723c */ /* 0x040fec000000180c */
[C---:B------:R-:W-:Y:S05]  /*eea0*/  HMMA.16816.F32 R16, R152.reuse, R170, R16 ;  /* 0x000000aa9810723c */ /* 0x040fea0000001810 */
[----:B------:R-:W-:Y:S01]  /*eeb0*/  VIADD R168, R3, 0x1 ;  /* 0x0000000103a87836 */ /* 0x000fe20000000000 */
[C---:B--2---:R-:W-:Y:S04]  /*eec0*/  HMMA.16816.F32 R20, R152.reuse, R144, R20 ;  /* 0x000000909814723c */ /* 0x044fe80000001814 */
[C---:B------:R-:W-:Y:S01]  /*eed0*/  ISETP.GE.AND P0, PT, R168.reuse, R210, PT ;  /* 0x000000d2a800720c */ /* 0x040fe20003f06270 */
[C-C-:B------:R-:W-:Y:S01]  /*eee0*/  IMAD.IADD R170, R211.reuse, 0x1, -R168.reuse ;  /* 0x00000001d3aa7824 */ /* 0x140fe200078e0aa8 */
[C---:B------:R-:W-:Y:S01]  /*eef0*/  ISETP.GE.AND P6, PT, R168.reuse, R207, PT ;  /* 0x000000cfa800720c */ /* 0x040fe20003fc6270 */
[C---:B------:R-:W-:Y:S01]  /*ef00*/  HMMA.16816.F32 R24, R152.reuse, R146, R24 ;  /* 0x000000929818723c */ /* 0x040fe20000001818 */
[----:B------:R-:W2:Y:S02]  /*ef10*/  LDSM.16.M88.4 R144, [R189+0x8000] ;  /* 0x00800000bd90783b */ /* 0x000ea40000000200 */
[C---:B------:R-:W-:Y:S01]  /*ef20*/  ISETP.GE.OR P0, PT, R168.reuse, R209, !P0 ;  /* 0x000000d1a800720c */ /* 0x040fe20004706670 */
[--C-:B------:R-:W-:Y:S01]  /*ef30*/  IMAD.IADD R171, R211, 0x1, -R3.reuse ;  /* 0x00000001d3ab7824 */ /* 0x100fe200078e0a03 */
[----:B------:R-:W-:Y:S01]  /*ef40*/  ISETP.GE.OR P6, PT, R168, R206, !P6 ;  /* 0x000000cea800720c */ /* 0x000fe200077c6670 */
[C---:B---3--:R-:W-:Y:S05]  /*ef50*/  HMMA.16816.F32 R28, R152.reuse, R160, R28 ;  /* 0x000000a0981c723c */ /* 0x048fea000000181c */
[----:B------:R-:W-:Y:S01]  /*ef60*/  IABS R171, R171 ;  /* 0x000000ab00ab7213 */ /* 0x000fe20000000000 */
[----:B------:R-:W-:Y:S05]  /*ef70*/  HMMA.16816.F32 R32, R152, R162, R32 ;  /* 0x000000a29820723c */ /* 0x000fea0000001820 */
[----:B------:R-:W-:Y:S01]  /*ef80*/  IABS R170, R170 ;  /* 0x000000aa00aa7213 */ /* 0x000fe20000000000 */
[C---:B----4-:R-:W-:Y:S05]  /*ef90*/  HMMA.16816.F32 R4, R136.reuse, R140, R4 ;  /* 0x0000008c8804723c */ /* 0x050fea0000001804 */
[----:B------:R-:W-:Y:S01]  /*efa0*/  I2FP.F32.S32 R171, R171 ;  /* 0x000000ab00ab7245 */ /* 0x000fe20000201400 */
[C---:B------:R-:W-:Y:S05]  /*efb0*/  HMMA.16816.F32 R8, R136.reuse, R142, R8 ;  /* 0x0000008e8808723c */ /* 0x040fea0000001808 */
[----:B------:R-:W-:Y:S01]  /*efc0*/  I2FP.F32.S32 R170, R170 ;  /* 0x000000aa00aa7245 */ /* 0x000fe20000201400 */
[C---:B-1----:R-:W-:Y:S05]  /*efd0*/  HMMA.16816.F32 R12, R136.reuse, R132, R12 ;  /* 0x00000084880c723c */ /* 0x042fea000000180c */
[C---:B------:R-:W-:Y:S01]  /*efe0*/  IMAD.IADD R169, R208.reuse, 0x1, -R3 ;  /* 0x00000001d0a97824 */ /* 0x040fe200078e0a03 */
[C---:B------:R-:W-:Y:S01]  /*eff0*/  HMMA.16816.F32 R16, R136.reuse, R134, R16 ;  /* 0x000000868810723c */ /* 0x040fe20000001810 */
[----:B------:R-:W1:Y:S04]  /*f000*/  LDSM.16.M88.4 R132, [R180+0x4800] ;  /* 0x00480000b484783b */ /* 0x000e680000000200 */
[----:B------:R-:W-:Y:S01]  /*f010*/  IABS R169, R169 ;  /* 0x000000a900a97213 */ /* 0x000fe20000000000 */
[C---:B-----5:R-:W-:Y:S05]  /*f020*/  HMMA.16816.F32 R20, R136.reuse, R148, R20 ;  /* 0x000000948814723c */ /* 0x060fea0000001814 */
[----:B------:R-:W-:Y:S01]  /*f030*/  I2FP.F32.S32 R169, R169 ;  /* 0x000000a900a97245 */ /* 0x000fe20000201400 */
[C---:B------:R-:W-:Y:S05]  /*f040*/  HMMA.16816.F32 R24, R136.reuse, R150, R24 ;  /* 0x000000968818723c */ /* 0x040fea0000001818 */
[----:B------:R-:W-:Y:S01]  /*f050*/  IMAD.IADD R168, R208, 0x1, -R168 ;  /* 0x00000001d0a87824 */ /* 0x000fe200078e0aa8 */
[C---:B------:R-:W-:Y:S05]  /*f060*/  HMMA.16816.F32 R28, R136.reuse, R156, R28 ;  /* 0x0000009c881c723c */ /* 0x040fea000000181c */
[----:B------:R-:W-:Y:S01]  /*f070*/  IABS R168, R168 ;  /* 0x000000a800a87213 */ /* 0x000fe20000000000 */
[----:B------:R-:W-:Y:S01]  /*f080*/  HMMA.16816.F32 R32, R136, R158, R32 ;  /* 0x0000009e8820723c */ /* 0x000fe20000001820 */
[----:B------:R-:W3:Y:S04]  /*f090*/  LDSM.16.M88.4 R136, [R180+0x5000] ;  /* 0x00500000b488783b */ /* 0x000ee80000000200 */
[----:B------:R-:W-:Y:S01]  /*f0a0*/  I2FP.F32.S32 R168, R168 ;  /* 0x000000a800a87245 */ /* 0x000fe20000201400 */
[C---:B--2---:R-:W-:Y:S06]  /*f0b0*/  HMMA.16816.F32 R4, R144.reuse, R164, R4 ;  /* 0x000000a49004723c */ /* 0x044fec0000001804 */
[C---:B------:R-:W-:Y:S06]  /*f0c0*/  HMMA.16816.F32 R8, R144.reuse, R166, R8 ;  /* 0x000000a69008723c */ /* 0x040fec0000001808 */
[C---:B-1----:R-:W-:Y:S06]  /*f0d0*/  HMMA.16816.F32 R12, R144.reuse, R132, R12 ;  /* 0x00000084900c723c */ /* 0x042fec000000180c */
[C---:B------:R-:W-:Y:S01]  /*f0e0*/  HMMA.16816.F32 R16, R144.reuse, R134, R16 ;  /* 0x000000869010723c */ /* 0x040fe20000001810 */
[----:B------:R-:W1:Y:S01]  /*f0f0*/  LDSM.16.M88.4 R132, [R180+0x5800] ;  /* 0x00580000b484783b */ /* 0x000e620000000200 */
[----:B------:R-:W-:Y:S04]  /*f100*/  DEPBAR.LE SB0, 0x0 ;  /* 0x000080000000791a */ /* 0x000fe80000000000 */
[----:B------:R-:W-:Y:S01]  /*f110*/  FFMA.FTZ R4, R171, -UR19, R4 ;  /* 0x80000013ab047c23 */ /* 0x000fe20008010004 */
[----:B------:R-:W-:Y:S01]  /*f120*/  BAR.SYNC.DEFER_BLOCKING 0x0 ;  /* 0x0000000000007b1d */ /* 0x000fe20000010000 */
[----:B------:R-:W-:Y:S03]  /*f130*/  FFMA.FTZ R5, R170, -UR19, R5 ;  /* 0x80000013aa057c23 */ /* 0x000fe60008010005 */
[----:B------:R-:W-:Y:S01]  /*f140*/  FFMA.FTZ R6, R169, -UR19, R6 ;  /* 0x80000013a9067c23 */ /* 0x000fe20008010006 */
[----:B------:R-:W-:Y:S01]  /*f150*/  FSEL R169, R4, -INF , !P5 ;  /* 0xff80000004a97808 */ /* 0x000fe20006800000 */
[----:B------:R-:W-:Y:S01]  /*f160*/  FFMA.FTZ R7, R168, -UR19, R7 ;  /* 0x80000013a8077c23 */ /* 0x000fe20008010007 */
[----:B------:R-:W-:Y:S01]  /*f170*/  FSEL R221, R5, -INF , !P0 ;  /* 0xff80000005dd7808 */ /* 0x000fe20004000000 */
[----:B------:R-:W-:Y:S01]  /*f180*/  VIADD R170, R3, 0x8 ;  /* 0x0000000803aa7836 */ /* 0x000fe20000000000 */
[----:B------:R-:W-:Y:S01]  /*f190*/  FSEL R171, R6, -INF , !P4 ;  /* 0xff80000006ab7808 */ /* 0x000fe20006000000 */
[C---:B---3--:R-:W-:Y:S05]  /*f1a0*/  HMMA.16816.F32 R20, R144.reuse, R136, R20 ;  /* 0x000000889014723c */ /* 0x048fea0000001814 */
[----:B------:R-:W-:Y:S01]  /*f1b0*/  FSEL R219, R7, -INF , !P6 ;  /* 0xff80000007db7808 */ /* 0x000fe20007000000 */
[----:B------:R-:W-:Y:S01]  /*f1c0*/  VIADD R168, R3, 0x9 ;  /* 0x0000000903a87836 */ /* 0x000fe20000000000 */
[CC--:B------:R-:W-:Y:S01]  /*f1d0*/  ISETP.GE.AND P5, PT, R170.reuse, R210.reuse, PT ;  /* 0x000000d2aa00720c */ /* 0x0c0fe20003fa6270 */
[C---:B------:R-:W-:Y:S01]  /*f1e0*/  IMAD.IADD R223, R211.reuse, 0x1, -R170 ;  /* 0x00000001d3df7824 */ /* 0x040fe200078e0aaa */
[-C--:B------:R-:W-:Y:S01]  /*f1f0*/  ISETP.GE.AND P0, PT, R170, R207.reuse, PT ;  /* 0x000000cfaa00720c */ /* 0x080fe20003f06270 */
[C---:B------:R-:W-:Y:S03]  /*f200*/  HMMA.16816.F32 R24, R144.reuse, R138, R24 ;  /* 0x0000008a9018723c */ /* 0x040fe60000001818 */
[C---:B------:R-:W-:Y:S01]  /*f210*/  ISETP.GE.AND P4, PT, R168.reuse, R210, PT ;  /* 0x000000d2a800720c */ /* 0x040fe20003f86270 */
[----:B------:R-:W-:Y:S01]  /*f220*/  IMAD.IADD R216, R211, 0x1, -R168 ;  /* 0x00000001d3d87824 */ /* 0x000fe200078e0aa8 */
[----:B------:R-:W-:Y:S01]  /*f230*/  ISETP.GE.AND P6, PT, R168, R207, PT ;  /* 0x000000cfa800720c */ /* 0x000fe20003fc6270 */
[----:B------:R-:W-:Y:S01]  /*f240*/  FFMA.FTZ R12, R233, -UR19, R12 ;  /* 0x80000013e90c7c23 */ /* 0x000fe2000801000c */
[CC--:B------:R-:W-:Y:S02]  /*f250*/  ISETP.GE.OR P5, PT, R170.reuse, R209.reuse, !P5 ;  /* 0x000000d1aa00720c */ /* 0x0c0fe40006fa6670 */
[-C--:B------:R-:W-:Y:S02]  /*f260*/  ISETP.GE.OR P0, PT, R170, R206.reuse, !P0 ;  /* 0x000000ceaa00720c */ /* 0x080fe40004706670 */
[----:B------:R-:W-:Y:S01]  /*f270*/  ISETP.GE.OR P4, PT, R168, R209, !P4 ;  /* 0x000000d1a800720c */ /* 0x000fe20006786670 */
[----:B------:R-:W-:Y:S01]  /*f280*/  IMAD.IADD R170, R208, 0x1, -R170 ;  /* 0x00000001d0aa7824 */ /* 0x000fe200078e0aaa */
[----:B------:R-:W-:Y:S01]  /*f290*/  ISETP.GE.OR P6, PT, R168, R206, !P6 ;  /* 0x000000cea800720c */ /* 0x000fe200077c6670 */
[----:B------:R-:W-:Y:S01]  /*f2a0*/  IMAD.IADD R168, R208, 0x1, -R168 ;  /* 0x00000001d0a87824 */ /* 0x000fe200078e0aa8 */
[----:B------:R-:W-:Y:S01]  /*f2b0*/  IABS R223, R223 ;  /* 0x000000df00df7213 */ /* 0x000fe20000000000 */
[C---:B-1----:R-:W-:Y:S03]  /*f2c0*/  HMMA.16816.F32 R28, R144.reuse, R132, R28 ;  /* 0x00000084901c723c */ /* 0x042fe6000000181c */
[----:B------:R-:W-:Y:S02]  /*f2d0*/  IABS R170, R170 ;  /* 0x000000aa00aa7213 */ /* 0x000fe40000000000 */
[----:B------:R-:W-:Y:S01]  /*f2e0*/  IABS R168, R168 ;  /* 0x000000a800a87213 */ /* 0x000fe20000000000 */
[----:B------:R-:W-:Y:S05]  /*f2f0*/  HMMA.16816.F32 R32, R144, R134, R32 ;  /* 0x000000869020723c */ /* 0x000fea0000001820 */
[----:B------:R-:W-:Y:S01]  /*f300*/  IABS R216, R216 ;  /* 0x000000d800d87213 */ /* 0x000fe20000000000 */
[----:B------:R-:W-:Y:S01]  /*f310*/  FFMA.FTZ R25, R220, -UR19, R25 ;  /* 0x80000013dc197c23 */ /* 0x000fe20008010019 */
[----:B------:R-:W-:Y:S04]  /*f320*/  I2FP.F32.S32 R225, R170 ;  /* 0x000000aa00e17245 */ /* 0x000fe80000201400 */
[----:B------:R-:W-:Y:S01]  /*f330*/  I2FP.F32.S32 R168, R168 ;  /* 0x000000a800a87245 */ /* 0x000fe20000201400 */
[----:B------:R-:W-:Y:S01]  /*f340*/  FFMA.FTZ R10, R225, -UR19, R10 ;  /* 0x80000013e10a7c23 */ /* 0x000fe2000801000a */
[----:B------:R-:W-:Y:S02]  /*f350*/  I2FP.F32.S32 R223, R223 ;  /* 0x000000df00df7245 */ /* 0x000fe40000201400 */
[----:B------:R-:W-:Y:S01]  /*f360*/  I2FP.F32.S32 R216, R216 ;  /* 0x000000d800d87245 */ /* 0x000fe20000201400 */
[----:B------:R-:W-:Y:S01]  /*f370*/  FFMA.FTZ R11, R168, -UR19, R11 ;  /* 0x80000013a80b7c23 */ /* 0x000fe2000801000b */
[----:B------:R-:W-:Y:S01]  /*f380*/  FSEL R225, R10, -INF , !P0 ;  /* 0xff8000000ae17808 */ /* 0x000fe20004000000 */
[----:B------:R-:W-:Y:S02]  /*f390*/  VIADD R168, R3, 0x11 ;  /* 0x0000001103a87836 */ /* 0x000fe40000000000 */
[----:B------:R-:W-:Y:S01]  /*f3a0*/  FFMA.FTZ R8, R223, -UR19, R8 ;  /* 0x80000013df087c23 */ /* 0x000fe20008010008 */
[----:B------:R-:W-:Y:S01]  /*f3b0*/  FFMA.FTZ R9, R216, -UR19, R9 ;  /* 0x80000013d8097c23 */ /* 0x000fe20008010009 */
[----:B------:R-:W-:Y:S01]  /*f3c0*/  FSEL R223, R11, -INF , !P6 ;  /* 0xff8000000bdf7808 */ /* 0x000fe20007000000 */
[--C-:B------:R-:W-:Y:S01]  /*f3d0*/  IMAD.IADD R170, R211, 0x1, -R168.reuse ;  /* 0x00000001d3aa7824 */ /* 0x100fe200078e0aa8 */
[CC--:B------:R-:W-:Y:S02]  /*f3e0*/  ISETP.GE.AND P0, PT, R168.reuse, R210.reuse, PT ;  /* 0x000000d2a800720c */ /* 0x0c0fe40003f06270 */
[-C--:B------:R-:W-:Y:S02]  /*f3f0*/  ISETP.GE.AND P6, PT, R168, R207.reuse, PT ;  /* 0x000000cfa800720c */ /* 0x080fe40003fc6270 */
[----:B------:R-:W-:Y:S02]  /*f400*/  FSEL R229, R8, -INF , !P5 ;  /* 0xff80000008e57808 */ /* 0x000fe40006800000 */
[----:B------:R-:W-:Y:S02]  /*f410*/  FSEL R227, R9, -INF , !P4 ;  /* 0xff80000009e37808 */ /* 0x000fe40006000000 */
[C---:B------:R-:W-:Y:S02]  /*f420*/  ISETP.GE.AND P5, PT, R231.reuse, R210, PT ;  /* 0x000000d2e700720c */ /* 0x040fe40003fa6270 */
[C---:B------:R-:W-:Y:S02]  /*f430*/  ISETP.GE.AND P4, PT, R231.reuse, R207, PT ;  /* 0x000000cfe700720c */ /* 0x040fe40003f86270 */
[CC--:B------:R-:W-:Y:S02]  /*f440*/  ISETP.GE.OR P0, PT, R168.reuse, R209.reuse, !P0 ;  /* 0x000000d1a800720c */ /* 0x0c0fe40004706670 */
[----:B------:R-:W-:Y:S01]  /*f450*/  ISETP.GE.OR P6, PT, R168, R206, !P6 ;  /* 0x000000cea800720c */ /* 0x000fe200077c6670 */
[C---:B------:R-:W-:Y:S01]  /*f460*/  IMAD.IADD R168, R208.reuse, 0x1, -R168 ;  /* 0x00000001d0a87824 */ /* 0x040fe200078e0aa8 */
[----:B------:R-:W-:Y:S02]  /*f470*/  IABS R170, R170 ;  /* 0x000000aa00aa7213 */ /* 0x000fe40000000000 */
[C---:B------:R-:W-:Y:S02]  /*f480*/  ISETP.GE.OR P5, PT, R231.reuse, R209, !P5 ;  /* 0x000000d1e700720c */ /* 0x040fe40006fa6670 */
[----:B------:R-:W-:Y:S01]  /*f490*/  ISETP.GE.OR P4, PT, R231, R206, !P4 ;  /* 0x000000cee700720c */ /* 0x000fe20006786670 */
[----:B------:R-:W-:Y:S01]  /*f4a0*/  IMAD.IADD R231, R208, 0x1, -R231 ;  /* 0x00000001d0e77824 */ /* 0x000fe200078e0ae7 */
[----:B------:R-:W-:Y:S02]  /*f4b0*/  I2FP.F32.S32 R170, R170 ;  /* 0x000000aa00aa7245 */ /* 0x000fe40000201400 */
[----:B------:R-:W-:Y:S02]  /*f4c0*/  IABS R168, R168 ;  /* 0x000000a800a87213 */ /* 0x000fe40000000000 */
[----:B------:R-:W-:Y:S01]  /*f4d0*/  IABS R231, R231 ;  /* 0x000000e700e77213 */ /* 0x000fe20000000000 */
[----:B------:R-:W-:Y:S01]  /*f4e0*/  FFMA.FTZ R13, R170, -UR19, R13 ;  /* 0x80000013aa0d7c23 */ /* 0x000fe2000801000d */
[----:B------:R-:W-:Y:S01]  /*f4f0*/  I2FP.F32.S32 R216, R168 ;  /* 0x000000a800d87245 */ /* 0x000fe20000201400 */
[C---:B------:R-:W-:Y:S01]  /*f500*/  VIADD R168, R3.reuse, 0x18 ;  /* 0x0000001803a87836 */ /* 0x040fe20000000000 */
[----:B------:R-:W-:Y:S01]  /*f510*/  I2FP.F32.S32 R231, R231 ;  /* 0x000000e700e77245 */ /* 0x000fe20000201400 */
[----:B------:R-:W-:Y:S01]  /*f520*/  VIADD R170, R3, 0x19 ;  /* 0x0000001903aa7836 */ /* 0x000fe20000000000 */
[----:B------:R-:W-:Y:S01]  /*f530*/  FSEL R252, R12, -INF , !P5 ;  /* 0xff8000000cfc7808 */ /* 0x000fe20006800000 */
[----:B------:R-:W-:Y:S01]  /*f540*/  FFMA.FTZ R15, R216, -UR19, R15 ;  /* 0x80000013d80f7c23 */ /* 0x000fe2000801000f */
[----:B------:R-:W-:Y:S01]  /*f550*/  FSEL R222, R13, -INF , !P0 ;  /* 0xff8000000dde7808 */ /* 0x000fe20004000000 */
[----:B------:R-:W-:Y:S01]  /*f560*/  FFMA.FTZ R14, R231, -UR19, R14 ;  /* 0x80000013e70e7c23 */ /* 0x000fe2000801000e */
[C---:B------:R-:W-:Y:S01]  /*f570*/  ISETP.GE.AND P5, PT, R168.reuse, R210, PT ;  /* 0x000000d2a800720c */ /* 0x040fe20003fa6270 */
[C-C-:B------:R-:W-:Y:S01]  /*f580*/  IMAD.IADD R233, R211.reuse, 0x1, -R168.reuse ;  /* 0x00000001d3e97824 */ /* 0x140fe200078e0aa8 */
[----:B------:R-:W-:Y:S01]  /*f590*/  ISETP.GE.AND P0, PT, R168, R207, PT ;  /* 0x000000cfa800720c */ /* 0x000fe20003f06270 */
[----:B------:R-:W-:Y:S01]  /*f5a0*/  IMAD.IADD R231, R208, 0x1, -R168 ;  /* 0x00000001d0e77824 */ /* 0x000fe200078e0aa8 */
[C---:B------:R-:W-:Y:S01]  /*f5b0*/  ISETP.GE.OR P5, PT, R168.reuse, R209, !P5 ;  /* 0x000000d1a800720c */ /* 0x040fe20006fa6670 */
[--C-:B------:R-:W-:Y:S01]  /*f5c0*/  IMAD.IADD R216, R211, 0x1, -R170.reuse ;  /* 0x00000001d3d87824 */ /* 0x100fe200078e0aaa */
[----:B------:R-:W-:Y:S01]  /*f5d0*/  ISETP.GE.OR P0, PT, R168, R206, !P0 ;  /* 0x000000cea800720c */ /* 0x000fe20004706670 */
[----:B------:R-:W-:Y:S01]  /*f5e0*/  IMAD.IADD R168, R208, 0x1, -R170 ;  /* 0x00000001d0a87824 */ /* 0x000fe200078e0aaa */
[----:B------:R-:W-:Y:S02]  /*f5f0*/  IABS R233, R233 ;  /* 0x000000e900e97213 */ /* 0x000fe40000000000 */
[----:B------:R-:W-:Y:S02]  /*f600*/  IABS R216, R216 ;  /* 0x000000d800d87213 */ /* 0x000fe40000000000 */
[----:B------:R-:W-:Y:S02]  /*f610*/  IABS R231, R231 ;  /* 0x000000e700e77213 */ /* 0x000fe40000000000 */
[----:B------:R-:W-:Y:S02]  /*f620*/  IABS R168, R168 ;  /* 0x000000a800a87213 */ /* 0x000fe40000000000 */
[----:B------:R-:W-:Y:S02]  /*f630*/  FSEL R224, R14, -INF , !P4 ;  /* 0xff8000000ee07808 */ /* 0x000fe40006000000 */
[----:B------:R-:W-:Y:S02]  /*f640*/  FSEL R226, R15, -INF , !P6 ;  /* 0xff8000000fe27808 */ /* 0x000fe40007000000 */
[----:B------:R-:W-:Y:S02]  /*f650*/  I2FP.F32.S32 R233, R233 ;  /* 0x000000e900e97245 */ /* 0x000fe40000201400 */
[----:B------:R-:W-:Y:S02]  /*f660*/  I2FP.F32.S32 R216, R216 ;  /* 0x000000d800d87245 */ /* 0x000fe40000201400 */
[----:B------:R-:W-:Y:S01]  /*f670*/  I2FP.F32.S32 R231, R231 ;  /* 0x000000e700e77245 */ /* 0x000fe20000201400 */
[----:B------:R-:W-:Y:S01]  /*f680*/  FFMA.FTZ R16, R233, -UR19, R16 ;  /* 0x80000013e9107c23 */ /* 0x000fe20008010010 */
[----:B------:R-:W-:Y:S01]  /*f690*/  I2FP.F32.S32 R168, R168 ;  /* 0x000000a800a87245 */ /* 0x000fe20000201400 */
[----:B------:R-:W-:Y:S01]  /*f6a0*/  FFMA.FTZ R17, R216, -UR19, R17 ;  /* 0x80000013d8117c23 */ /* 0x000fe20008010011 */
[C---:B------:R-:W-:Y:S01]  /*f6b0*/  ISETP.GE.AND P4, PT, R170.reuse, R210, PT ;  /* 0x000000d2aa00720c */ /* 0x040fe20003f86270 */
[----:B------:R-:W-:Y:S01]  /*f6c0*/  FFMA.FTZ R18, R231, -UR19, R18 ;  /* 0x80000013e7127c23 */ /* 0x000fe20008010012 */
[----:B------:R-:W-:Y:S01]  /*f6d0*/  ISETP.GE.AND P6, PT, R170, R207, PT ;  /* 0x000000cfaa00720c */ /* 0x000fe20003fc6270 */
[----:B------:R-:W-:Y:S01]  /*f6e0*/  FFMA.FTZ R19, R168, -UR19, R19 ;  /* 0x80000013a8137c23 */ /* 0x000fe20008010013 */
[C---:B------:R-:W-:Y:S01]  /*f6f0*/  ISETP.GE.OR P4, PT, R170.reuse, R209, !P4 ;  /* 0x000000d1aa00720c */ /* 0x040fe20006786670 */
[C---:B------:R-:W-:Y:S01]  /*f700*/  VIADD R233, R3.reuse, 0x20 ;  /* 0x0000002003e97836 */ /* 0x040fe20000000000 */
[----:B------:R-:W-:Y:S01]  /*f710*/  ISETP.GE.OR P6, PT, R170, R206, !P6 ;  /* 0x000000ceaa00720c */ /* 0x000fe200077c6670 */
[----:B------:R-:W-:Y:S01]  /*f720*/  VIADD R170, R3, 0x21 ;  /* 0x0000002103aa7836 */ /* 0x000fe20000000000 */
[----:B------:R-:W-:Y:S01]  /*f730*/  FSEL R250, R16, -INF , !P5 ;  /* 0xff80000010fa7808 */ /* 0x000fe20006800000 */
[--C-:B------:R-:W-:Y:S01]  /*f740*/  IMAD.IADD R235, R211, 0x1, -R233.reuse ;  /* 0x00000001d3eb7824 */ /* 0x100fe200078e0ae9 */
[----:B------:R-:W-:Y:S01]  /*f750*/  FSEL R248, R17, -INF , !P4 ;  /* 0xff80000011f87808 */ /* 0x000fe20006000000 */
[----:B------:R-:W-:Y:S01]  /*f760*/  IMAD.IADD R216, R211, 0x1, -R170 ;  /* 0x00000001d3d87824 */ /* 0x000fe200078e0aaa */
[----:B------:R-:W-:Y:S01]  /*f770*/  FSEL R246, R18, -INF , !P0 ;  /* 0xff80000012f67808 */ /* 0x000fe20004000000 */
[----:B------:R-:W-:Y:S01]  /*f780*/  VIADD R168, R3, 0x28 ;  /* 0x0000002803a87836 */ /* 0x000fe20000000000 */
[----:B------:R-:W-:Y:S02]  /*f790*/  FSEL R228, R19, -INF , !P6 ;  /* 0xff80000013e47808 */ /* 0x000fe40007000000 */
[-C--:B------:R-:W-:Y:S01]  /*f7a0*/  ISETP.GE.AND P5, PT, R233, R210.reuse, PT ;  /* 0x000000d2e900720c */ /* 0x080fe20003fa6270 */
[----:B------:R-:W-:Y:S01]  /*f7b0*/  IMAD.IADD R231, R211, 0x1, -R168 ;  /* 0x00000001d3e77824 */ /* 0x000fe200078e0aa8 */
[CC--:B------:R-:W-:Y:S02]  /*f7c0*/  ISETP.GE.AND P4, PT, R233.reuse, R207.reuse, PT ;  /* 0x000000cfe900720c */ /* 0x0c0fe40003f86270 */
[C---:B------:R-:W-:Y:S02]  /*f7d0*/  ISETP.GE.AND P0, PT, R170.reuse, R210, PT ;  /* 0x000000d2aa00720c */ /* 0x040fe40003f06270 */
[----:B------:R-:W-:Y:S02]  /*f7e0*/  ISETP.GE.AND P6, PT, R170, R207, PT ;  /* 0x000000cfaa00720c */ /* 0x000fe40003fc6270 */
[CC--:B------:R-:W-:Y:S02]  /*f7f0*/  ISETP.GE.OR P5, PT, R233.reuse, R209.reuse, !P5 ;  /* 0x000000d1e900720c */ /* 0x0c0fe40006fa6670 */
[-C--:B------:R-:W-:Y:S01]  /*f800*/  ISETP.GE.OR P4, PT, R233, R206.reuse, !P4 ;  /* 0x000000cee900720c */ /* 0x080fe20006786670 */
[----:B------:R-:W-:Y:S01]  /*f810*/  IMAD.IADD R233, R208, 0x1, -R233 ;  /* 0x00000001d0e97824 */ /* 0x000fe200078e0ae9 */
[C---:B------:R-:W-:Y:S02]  /*f820*/  ISETP.GE.OR P0, PT, R170.reuse, R209, !P0 ;  /* 0x000000d1aa00720c */ /* 0x040fe40004706670 */
[----:B------:R-:W-:Y:S01]  /*f830*/  ISETP.GE.OR P6, PT, R170, R206, !P6 ;  /* 0x000000ceaa00720c */ /* 0x000fe200077c6670 */
[----:B------:R-:W-:Y:S01]  /*f840*/  IMAD.IADD R170, R208, 0x1, -R170 ;  /* 0x00000001d0aa7824 */ /* 0x000fe200078e0aaa */
[----:B------:R-:W-:Y:S02]  /*f850*/  IABS R233, R233 ;  /* 0x000000e900e97213 */ /* 0x000fe40000000000 */
[----:B------:R-:W-:Y:S02]  /*f860*/  IABS R216, R216 ;  /* 0x000000d800d87213 */ /* 0x000fe40000000000 */
[----:B------:R-:W-:Y:S02]  /*f870*/  IABS R170, R170 ;  /* 0x000000aa00aa7213 */ /* 0x000fe40000000000 */
[----:B------:R-:W-:Y:S02]  /*f880*/  I2FP.F32.S32 R233, R233 ;  /* 0x000000e900e97245 */ /* 0x000fe40000201400 */
[----:B------:R-:W-:Y:S02]  /*f890*/  I2FP.F32.S32 R170, R170 ;  /* 0x000000aa00aa7245 */ /* 0x000fe40000201400 */
[----:B------:R-:W-:Y:S01]  /*f8a0*/  IABS R231, R231 ;  /* 0x000000e700e77213 */ /* 0x000fe20000000000 */
[----:B------:R-:W-:Y:S01]  /*f8b0*/  FFMA.FTZ R22, R233, -UR19, R22 ;  /* 0x80000013e9167c23 */ /* 0x000fe20008010016 */
[----:B------:R-:W-:Y:S01]  /*f8c0*/  I2FP.F32.S32 R216, R216 ;  /* 0x000000d800d87245 */ /* 0x000fe20000201400 */
[----:B------:R-:W-:Y:S01]  /*f8d0*/  FFMA.FTZ R23, R170, -UR19, R23 ;  /* 0x80000013aa177c23 */ /* 0x000fe20008010017 */
[----:B------:R-:W-:Y:S01]  /*f8e0*/  IABS R235, R235 ;  /* 0x000000eb00eb7213 */ /* 0x000fe20000000000 */
[----:B------:R-:W-:Y:S01]  /*f8f0*/  IMAD.IADD R233, R208, 0x1, -R168 ;  /* 0x00000001d0e97824 */ /* 0x000fe200078e0aa8 */
[----:B------:R-:W-:Y:S01]  /*f900*/  FSEL R234, R22, -INF , !P4 ;  /* 0xff80000016ea7808 */ /* 0x000fe20006000000 */
[----:B------:R-:W-:Y:S01]  /*f910*/  FFMA.FTZ R21, R216, -UR19, R21 ;  /* 0x80000013d8157c23 */ /* 0x000fe20008010015 */
[----:B------:R-:W-:Y:S01]  /*f920*/  FSEL R232, R23, -INF , !P6 ;  /* 0xff80000017e87808 */ /* 0x000fe20007000000 */
[C---:B------:R-:W-:Y:S01]  /*f930*/  VIADD R216, R3.reuse, 0x30 ;  /* 0x0000003003d87836 */ /* 0x040fe20000000000 */
[C---:B------:R-:W-:Y:S01]  /*f940*/  ISETP.GE.AND P4, PT, R218.reuse, R210, PT ;  /* 0x000000d2da00720c */ /* 0x040fe20003f86270 */
[----:B------:R-:W-:Y:S01]  /*f950*/  VIADD R170, R3, 0x31 ;  /* 0x0000003103aa7836 */ /* 0x000fe20000000000 */
[C---:B------:R-:W-:Y:S02]  /*f960*/  ISETP.GE.AND P6, PT, R218.reuse, R207, PT ;  /* 0x000000cfda00720c */ /* 0x040fe40003fc6270 */
[----:B------:R-:W-:Y:S02]  /*f970*/  I2FP.F32.S32 R231, R231 ;  /* 0x000000e700e77245 */ /* 0x000fe40000201400 */
[----:B------:R-:W-:Y:S02]  /*f980*/  I2FP.F32.S32 R235, R235 ;  /* 0x000000eb00eb7245 */ /* 0x000fe40000201400 */
[C---:B------:R-:W-:Y:S01]  /*f990*/  ISETP.GE.OR P4, PT, R218.reuse, R209, !P4 ;  /* 0x000000d1da00720c */ /* 0x040fe20006786670 */
[----:B------:R-:W-:Y:S01]  /*f9a0*/  FFMA.FTZ R24, R231, -UR19, R24 ;  /* 0x80000013e7187c23 */ /* 0x000fe20008010018 */
[----:B------:R-:W-:Y:S01]  /*f9b0*/  ISETP.GE.OR P6, PT, R218, R206, !P6 ;  /* 0x000000ceda00720c */ /* 0x000fe200077c6670 */
[C---:B------:R-:W-:Y:S01]  /*f9c0*/  IMAD.IADD R218, R208.reuse, 0x1, -R218 ;  /* 0x00000001d0da7824 */ /* 0x040fe200078e0ada */
[----:B------:R-:W-:Y:S01]  /*f9d0*/  IABS R233, R233 ;  /* 0x000000e900e97213 */ /* 0x000fe20000000000 */
[----:B------:R-:W-:Y:S01]  /*f9e0*/  IMAD.IADD R231, R211, 0x1, -R216 ;  /* 0x00000001d3e77824 */ /* 0x000fe200078e0ad8 */
[----:B------:R-:W-:Y:S01]  /*f9f0*/  FSEL R238, R21, -INF , !P0 ;  /* 0xff80000015ee7808 */ /* 0x000fe20004000000 */
[----:B------:R-:W-:Y:S01]  /*fa00*/  FFMA.FTZ R20, R235, -UR19, R20 ;  /* 0x80000013eb147c23 */ /* 0x000fe20008010014 */
[----:B------:R-:W-:Y:S01]  /*fa10*/  IABS R218, R218 ;  /* 0x000000da00da7213 */ /* 0x000fe20000000000 */
[----:B------:R-:W-:Y:S01]  /*fa20*/  IMAD.IADD R235, R208, 0x1, -R216 ;  /* 0x00000001d0eb7824 */ /* 0x000fe200078e0ad8 */
[----:B------:R-:W-:Y:S02]  /*fa30*/  IABS R231, R231 ;  /* 0x000000e700e77213 */ /* 0x000fe40000000000 */
[----:B------:R-:W-:Y:S02]  /*fa40*/  FSEL R242, R20, -INF , !P5 ;  /* 0xff80000014f27808 */ /* 0x000fe40006800000 */
[----:B------:R-:W-:Y:S02]  /*fa50*/  I2FP.F32.S32 R233, R233 ;  /* 0x000000e900e97245 */ /* 0x000fe40000201400 */
[----:B------:R-:W-:Y:S02]  /*fa60*/  I2FP.F32.S32 R218, R218 ;  /* 0x000000da00da7245 */ /* 0x000fe40000201400 */
[C---:B------:R-:W-:Y:S01]  /*fa70*/  ISETP.GE.AND P5, PT, R168.reuse, R210, PT ;  /* 0x000000d2a800720c */ /* 0x040fe20003fa6270 */
[----:B------:R-:W-:Y:S01]  /*fa80*/  FFMA.FTZ R26, R233, -UR19, R26 ;  /* 0x80000013e91a7c23 */ /* 0x000fe2000801001a */
[----:B------:R-:W-:Y:S01]  /*fa90*/  ISETP.GE.AND P0, PT, R168, R207, PT ;  /* 0x000000cfa800720c */ /* 0x000fe20003f06270 */
[----:B------:R-:W-:Y:S01]  /*faa0*/  FFMA.FTZ R27, R218, -UR19, R27 ;  /* 0x80000013da1b7c23 */ /* 0x000fe2000801001b */
[----:B------:R-:W-:Y:S02]  /*fab0*/  I2FP.F32.S32 R231, R231 ;  /* 0x000000e700e77245 */ /* 0x000fe40000201400 */
[C---:B------:R-:W-:Y:S02]  /*fac0*/  ISETP.GE.OR P5, PT, R168.reuse, R209, !P5 ;  /* 0x000000d1a800720c */ /* 0x040fe40006fa6670 */
[----:B------:R-:W-:Y:S01]  /*fad0*/  ISETP.GE.OR P0, PT, R168, R206, !P0 ;  /* 0x000000cea800720c */ /* 0x000fe20004706670 */
[----:B------:R-:W-:Y:S01]  /*fae0*/  FFMA.FTZ R28, R231, -UR19, R28 ;  /* 0x80000013e71c7c23 */ /* 0x000fe2000801001c */
[----:B------:R-:W-:Y:S01]  /*faf0*/  FSEL R244, R24, -INF , !P5 ;  /* 0xff80000018f47808 */ /* 0x000fe20006800000 */
[----:B------:R-:W-:Y:S01]  /*fb00*/  VIADD R231, R3, 0x38 ;  /* 0x0000003803e77836 */ /* 0x000fe20000000000 */
[----:B------:R-:W-:Y:S01]  /*fb10*/  FSEL R240, R25, -INF , !P4 ;  /* 0xff80000019f07808 */ /* 0x000fe20006000000 */
[C-C-:B------:R-:W-:Y:S01]  /*fb20*/  IMAD.IADD R168, R211.reuse, 0x1, -R170.reuse ;  /* 0x00000001d3a87824 */ /* 0x140fe200078e0aaa */
[CC--:B------:R-:W-:Y:S01]  /*fb30*/  ISETP.GE.AND P5, PT, R216.reuse, R210.reuse, PT ;  /* 0x000000d2d800720c */ /* 0x0c0fe20003fa6270 */
[----:B------:R-:W-:Y:S01]  /*fb40*/  IMAD.IADD R233, R211, 0x1, -R231 ;  /* 0x00000001d3e97824 */ /* 0x000fe200078e0ae7 */
[-C--:B------:R-:W-:Y:S01]  /*fb50*/  ISETP.GE.AND P4, PT, R216, R207.reuse, PT ;  /* 0x000000cfd800720c */ /* 0x080fe20003f86270 */
[----:B------:R-:W-:Y:S01]  /*fb60*/  VIADD R3, R3, 0x39 ;  /* 0x0000003903037836 */ /* 0x000fe20000000000 */
[----:B------:R-:W-:Y:S02]  /*fb70*/  FSEL R236, R26, -INF , !P0 ;  /* 0xff8000001aec7808 */ /* 0x000fe40004000000 */
[----:B------:R-:W-:Y:S02]  /*fb80*/  FSEL R230, R27, -INF , !P6 ;  /* 0xff8000001be67808 */ /* 0x000fe40007000000 */
[C---:B------:R-:W-:Y:S02]  /*fb90*/  ISETP.GE.AND P0, PT, R170.reuse, R210, PT ;  /* 0x000000d2aa00720c */ /* 0x040fe40003f06270 */
[----:B------:R-:W-:Y:S02]  /*fba0*/  ISETP.GE.AND P6, PT, R170, R207, PT ;  /* 0x000000cfaa00720c */ /* 0x000fe40003fc6270 */
[CC--:B------:R-:W-:Y:S02]  /*fbb0*/  ISETP.GE.OR P5, PT, R216.reuse, R209.reuse, !P5 ;  /* 0x000000d1d800720c */ /* 0x0c0fe40006fa6670 */
[-C--:B------:R-:W-:Y:S01]  /*fbc0*/  ISETP.GE.OR P4, PT, R216, R206.reuse, !P4 ;  /* 0x000000ced800720c */ /* 0x080fe20006786670 */
[----:B------:R-:W-:Y:S01]  /*fbd0*/  IMAD.IADD R216, R208, 0x1, -R170 ;  /* 0x00000001d0d87824 */ /* 0x000fe200078e0aaa */
[C---:B------:R-:W-:Y:S02]  /*fbe0*/  ISETP.GE.OR P0, PT, R170.reuse, R209, !P0 ;  /* 0x000000d1aa00720c */ /* 0x040fe40004706670 */
[----:B------:R-:W-:Y:S02]  /*fbf0*/  ISETP.GE.OR P6, PT, R170, R206, !P6 ;  /* 0x000000ceaa00720c */ /* 0x000fe400077c6670 */
[----:B------:R-:W-:Y:S02]  /*fc00*/  FMNMX.FTZ R170, R169, R0, !PT ;  /* 0x00000000a9aa7209 */ /* 0x000fe40007810000 */
[----:B------:R-:W-:Y:S02]  /*fc10*/  IABS R233, R233 ;  /* 0x000000e900e97213 */ /* 0x000fe40000000000 */
[----:B------:R-:W-:Y:S02]  /*fc20*/  FMNMX.FTZ R170, R221, R170, !PT ;  /* 0x000000aaddaa7209 */ /* 0x000fe40007810000 */
[----:B------:R-:W-:Y:S02]  /*fc30*/  I2FP.F32.S32 R233, R233 ;  /* 0x000000e900e97245 */ /* 0x000fe40000201400 */
[----:B------:R-:W-:Y:S02]  /*fc40*/  IABS R168, R168 ;  /* 0x000000a800a87213 */ /* 0x000fe40000000000 */
[----:B------:R-:W-:Y:S01]  /*fc50*/  FMNMX.FTZ R170, R229, R170, !PT ;  /* 0x000000aae5aa7209 */ /* 0x000fe20007810000 */
[----:B------:R-:W-:Y:S01]  /*fc60*/  FFMA.FTZ R32, R233, -UR19, R32 ;  /* 0x80000013e9207c23 */ /* 0x000fe20008010020 */
[----:B------:R-:W-:Y:S02]  /*fc70*/  I2FP.F32.S32 R168, R168 ;  /* 0x000000a800a87245 */ /* 0x000fe40000201400 */
[----:B------:R-:W-:Y:S02]  /*fc80*/  FMNMX.FTZ R233, R227, R170, !PT ;  /* 0x000000aae3e97209 */ /* 0x000fe40007810000 */
[----:B------:R-:W-:Y:S01]  /*fc90*/  IABS R235, R235 ;  /* 0x000000eb00eb7213 */ /* 0x000fe20000000000 */
[----:B------:R-:W-:Y:S01]  /*fca0*/  FFMA.FTZ R29, R168, -UR19, R29 ;  /* 0x80000013a81d7c23 */ /* 0x000fe2000801001d */
[----:B------:R-:W-:Y:S01]  /*fcb0*/  FMNMX.FTZ R233, R252, R233, !PT ;  /* 0x000000e9fce97209 */ /* 0x000fe20007810000 */
[----:B------:R-:W-:Y:S01]  /*fcc0*/  IMAD.IADD R168, R211, 0x1, -R3 ;  /* 0x00000001d3a87824 */ /* 0x000fe200078e0a03 */
[----:B------:R-:W-:Y:S02]  /*fcd0*/  FMNMX.FTZ R170, R171, R2, !PT ;  /* 0x00000002abaa7209 */ /* 0x000fe40007810000 */
[----:B------:R-:W-:Y:S02]  /*fce0*/  FMNMX.FTZ R233, R222, R233, !PT ;  /* 0x000000e9dee97209 */ /* 0x000fe40007810000 */
[----:B------:R-:W-:Y:S02]  /*fcf0*/  I2FP.F32.S32 R235, R235 ;  /* 0x000000eb00eb7245 */ /* 0x000fe40000201400 */
[----:B------:R-:W-:Y:S02]  /*fd00*/  IABS R168, R168 ;  /* 0x000000a800a87213 */ /* 0x000fe40000000000 */
[----:B------:R-:W-:Y:S01]  /*fd10*/  FMNMX.FTZ R170, R219, R170, !PT ;  /* 0x000000aadbaa7209 */ /* 0x000fe20007810000 */
[----:B------:R-:W-:Y:S01]  /*fd20*/  FFMA.FTZ R30, R235, -UR19, R30 ;  /* 0x80000013eb1e7c23 */ /* 0x000fe2000801001e */
[----:B------:R-:W-:Y:S02]  /*fd30*/  FMNMX.FTZ R233, R250, R233, !PT ;  /* 0x000000e9fae97209 */ /* 0x000fe40007810000 */
[----:B------:R-:W-:Y:S02]  /*fd40*/  I2FP.F32.S32 R168, R168 ;  /* 0x000000a800a87245 */ /* 0x000fe40000201400 */
[----:B------:R-:W-:Y:S02]  /*fd50*/  FMNMX.FTZ R170, R225, R170, !PT ;  /* 0x000000aae1aa7209 */ /* 0x000fe40007810000 */
[----:B------:R-:W-:Y:S01]  /*fd60*/  FMNMX.FTZ R235, R248, R233, !PT ;  /* 0x000000e9f8eb7209 */ /* 0x000fe20007810000 */
[----:B------:R-:W-:Y:S01]  /*fd70*/  FFMA.FTZ R33, R168, -UR19, R33 ;  /* 0x80000013a8217c23 */ /* 0x000fe20008010021 */
[----:B------:R-:W-:Y:S02]  /*fd80*/  FMNMX.FTZ R233, R223, R170, !PT ;  /* 0x000000aadfe97209 */ /* 0x000fe40007810000 */
[----:B------:R-:W-:Y:S02]  /*fd90*/  FMNMX.FTZ R235, R242, R235, !PT ;  /* 0x000000ebf2eb7209 */ /* 0x000fe40007810000 */
[----:B------:R-:W-:Y:S02]  /*fda0*/  FSEL R168, R30, -INF , !P4 ;  /* 0xff8000001ea87808 */ /* 0x000fe40006000000 */
[----:B------:R-:W-:Y:S02]  /*fdb0*/  ISETP.GE.AND P4, PT, R3, R210, PT ;  /* 0x000000d20300720c */ /* 0x000fe40003f86270 */
[----:B------:R-:W-:Y:S02]  /*fdc0*/  IABS R216, R216 ;  /* 0x000000d800d87213 */ /* 0x000fe40000000000 */
[----:B------:R-:W-:Y:S02]  /*fdd0*/  FMNMX.FTZ R233, R224, R233, !PT ;  /* 0x000000e9e0e97209 */ /* 0x000fe40007810000 */
[----:B------:R-:W-:Y:S02]  /*fde0*/  FSEL R220, R28, -INF , !P5 ;  /* 0xff8000001cdc7808 */ /* 0x000fe40006800000 */
[----:B------:R-:W-:Y:S02]  /*fdf0*/  FMNMX.FTZ R235, R238, R235, !PT ;  /* 0x000000ebeeeb7209 */ /* 0x000fe40007810000 */
[----:B------:R-:W-:Y:S02]  /*fe00*/  ISETP.GE.AND P5, PT, R231, R210, PT ;  /* 0x000000d2e700720c */ /* 0x000fe40003fa6270 */
[----:B------:R-:W-:Y:S02]  /*fe10*/  ISETP.GE.OR P4, PT, R3, R209, !P4 ;  /* 0x000000d10300720c */ /* 0x000fe40006786670 */
[----:B------:R-:W-:Y:S02]  /*fe20*/  I2FP.F32.S32 R216, R216 ;  /* 0x000000d800d87245 */ /* 0x000fe40000201400 */
[----:B------:R-:W-:Y:S02]  /*fe30*/  FMNMX.FTZ R233, R226, R233, !PT ;  /* 0x000000e9e2e97209 */ /* 0x000fe40007810000 */
[----:B------:R-:W-:Y:S01]  /*fe40*/  FMNMX.FTZ R235, R244, R235, !PT ;  /* 0x000000ebf4eb7209 */ /* 0x000fe20007810000 */
[----:B------:R-:W-:Y:S01]  /*fe50*/  FFMA.FTZ R31, R216, -UR19, R31 ;  /* 0x80000013d81f7c23 */ /* 0x000fe2000801001f */
[----:B------:R-:W-:Y:S02]  /*fe60*/  ISETP.GE.OR P5, PT, R231, R209, !P5 ;  /* 0x000000d1e700720c */ /* 0x000fe40006fa6670 */
[----:B------:R-:W-:Y:S02]  /*fe70*/  FSEL R170, R33, -INF , !P4 ;  /* 0xff80000021aa7808 */ /* 0x000fe40006000000 */
[----:B------:R-:W-:Y:S02]  /*fe80*/  FMNMX.FTZ R33, R246, R233, !PT ;  /* 0x000000e9f6217209 */ /* 0x000fe40007810000 */
[----:B------:R-:W-:Y:S02]  /*fe90*/  FSEL R218, R29, -INF , !P0 ;  /* 0xff8000001dda7808 */ /* 0x000fe40004000000 */
[----:B------:R-:W-:Y:S02]  /*fea0*/  FMNMX.FTZ R233, R240, R235, !PT ;  /* 0x000000ebf0e97209 */ /* 0x000fe40007810000 */
[----:B------:R-:W-:Y:S02]  /*feb0*/  PLOP3.LUT P0, PT, PT, PT, UP0, 0x80, 0x0 ;  /* 0x000000000000781c */ /* 0x000fe40003f0f008 */
[----:B------:R-:W-:Y:S01]  /*fec0*/  FSEL R216, R32, -INF , !P5 ;  /* 0xff80000020d87808 */ /* 0x000fe20006800000 */
[----:B------:R-:W-:Y:S01]  /*fed0*/  IMAD.IADD R32, R208, 0x1, -R3 ;  /* 0x00000001d0207824 */ /* 0x000fe200078e0a03 */
[C---:B------:R-:W-:Y:S02]  /*fee0*/  ISETP.GE.AND P5, PT, R231.reuse, R207, PT ;  /* 0x000000cfe700720c */ /* 0x040fe40003fa6270 */
[----:B------:R-:W-:Y:S02]  /*fef0*/  FMNMX.FTZ R33, R228, R33, !PT ;  /* 0x00000021e4217209 */ /* 0x000fe40007810000 */
[----:B------:R-:W-:Y:S02]  /*ff00*/  FMNMX.FTZ R233, R220, R233, !PT ;  /* 0x000000e9dce97209 */ /* 0x000fe40007810000 */
[----:B------:R-:W-:Y:S01]  /*ff10*/  ISETP.GE.OR P5, PT, R231, R206, !P5 ;  /* 0x000000cee700720c */ /* 0x000fe20006fa6670 */
[----:B------:R-:W-:Y:S01]  /*ff20*/  IMAD.IADD R231, R208, 0x1, -R231 ;  /* 0x00000001d0e77824 */ /* 0x000fe200078e0ae7 */
[----:B------:R-:W-:Y:S02]  /*ff30*/  FMNMX.FTZ R33, R234, R33, !PT ;  /* 0x00000021ea217209 */ /* 0x000fe40007810000 */
[----:B------:R-:W-:Y:S02]  /*ff40*/  FMNMX.FTZ R233, R218, R233, !PT ;  /* 0x000000e9dae97209 */ /* 0x000fe40007810000 */
[----:B------:R-:W-:Y:S02]  /*ff50*/  IABS R32, R32 ;  /* 0x0000002000207213 */ /* 0x000fe40000000000 */
[----:B------:R-:W-:Y:S02]  /*ff60*/  IABS R231, R231 ;  /* 0x000000e700e77213 */ /* 0x000fe40000000000 */
[----:B------:R-:W-:Y:S02]  /*ff70*/  FMNMX.FTZ R33, R232, R33, !PT ;  /* 0x00000021e8217209 */ /* 0x000fe40007810000 */
[----:B------:R-:W-:Y:S02]  /*ff80*/  FMNMX.FTZ R233, R216, R233, !PT ;  /* 0x000000e9d8e97209 */ /* 0x000fe40007810000 */
[----:B------:R-:W-:Y:S02]  /*ff90*/  I2FP.F32.S32 R14, R32 ;  /* 0x00000020000e7245 */ /* 0x000fe40000201400 */
[----:B------:R-:W-:Y:S02]  /*ffa0*/  ISETP.GE.AND P4, PT, R3, R207, PT ;  /* 0x000000cf0300720c */ /* 0x000fe40003f86270 */
[----:B------:R-:W-:Y:S02]  /*ffb0*/  I2FP.F32.S32 R231, R231 ;  /* 0x000000e700e77245 */ /* 0x000fe40000201400 */
[----:B------:R-:W-:Y:S02]  /*ffc0*/  FMNMX.FTZ R33, R236, R33, !PT ;  /* 0x00000021ec217209 */ /* 0x000fe40007810000 */
[----:B------:R-:W-:Y:S01]  /*ffd0*/  FMNMX.FTZ R32, R170, R233, !PT ;  /* 0x000000e9aa207209 */ /* 0x000fe20007810000 */
[----:B------:R-:W-:Y:S06]  /*ffe0*/  @P0 BRA `(.L_x_526) ;  /* 0xffffffdc00780947 */ /* 0x000fec000383ffff */
.L_x_525:
[----:B------:R-:W-:Y:S01]  /*fff0*/  FMNMX.FTZ R33, R230, R33, !PT ;  /* 0x00000021e6217209 */ /* 0x000fe20007810000 */
[----:B------:R-:W-:Y:S01]  /*10000*/  FFMA.FTZ R34, R231, -UR19, R34 ;  /* 0x80000013e7227c23 */ /* 0x000fe20008010022 */
[----:B------:R-:W-:Y:S01]  /*10010*/  FSEL R146, R31, -INF , !P6 ;  /* 0xff8000001f927808 */ /* 0x000fe20007000000 */
[----:B------:R-:W-:Y:S01]  /*10020*/  FFMA.FTZ R35, R14, -UR19, R35 ;  /* 0x800000130e237c23 */ /* 0x000fe20008010023 */
[----:B------:R-:W-:Y:S01]  /*10030*/  FMNMX.FTZ R33, R168, R33, !PT ;  /* 0x00000021a8217209 */ /* 0x000fe20007810000 */
[----:B---3--:R-:W1:Y:S01]  /*10040*/  SHFL.BFLY PT, R5, R32, 0x2, 0x1f ;  /* 0x0c401f0020057f89 */ /* 0x008e6200000e0000 */
[----:B------:R-:W-:Y:S01]  /*10050*/  FSEL R144, R34, -INF , !P5 ;  /* 0xff80000022907808 */ /* 0x000fe20006800000 */
[----:B------:R-:W-:Y:S01]  /*10060*/  UISETP.GT.AND UP0, UPT, UR11, UR14, UPT ;  /* 0x0000000e0b00728c */ /* 0x000fe2000bf04270 */
[----:B------:R-:W-:Y:S05]  /*10070*/  FMNMX.FTZ R33, R146, R33, !PT ;  /* 0x0000002192217209 */ /* 0x000fea0007810000 */
[----:B------:R-:W-:Y:S01]  /*10080*/  LDSM.16.MT88.4 R12, [R188+0x12000] ;  /* 0x01200000bc0c783b */ /* 0x000fe20000004200 */
[----:B------:R-:W-:Y:S01]  /*10090*/  ISETP.GE.OR P4, PT, R3, R206, !P4 ;  /* 0x000000ce0300720c */ /* 0x000fe20006786670 */
[----:B------:R-:W-:Y:S01]  /*100a0*/  UMOV UR20, UR11 ;  /* 0x0000000b00147c82 */ /* 0x000fe20008000000 */
[----:B------:R-:W-:Y:S02]  /*100b0*/  FMNMX.FTZ R8, R144, R33, !PT ;  /* 0x0000002190087209 */ /* 0x000fe40007810000 */
[----:B------:R-:W-:Y:S03]  /*100c0*/  FSEL R133, R35, -INF , !P4 ;  /* 0xff80000023857808 */ /* 0x000fe60006000000 */
[----:B------:R-:W-:Y:S01]  /*100d0*/  LDSM.16.MT88.4 R20, [R186+0x12000] ;  /* 0x01200000ba14783b */ /* 0x000fe20000004200 */
[----:B------:R-:W-:Y:S07]  /*100e0*/  FMNMX.FTZ R6, R133, R8, !PT ;  /* 0x0000000885067209 */ /* 0x000fee0007810000 */
        /* <DEDUP_REMOVED lines=273> */
[----:B------:R-:W-:Y:S01]  /*11200*/  MOV R0, R132 ;  /* 0x0000008400007202 */ /* 0x000fe20000000f00 */
        /* <DEDUP_REMOVED lines=24> */
[----:B------:R-:W-:Y:S01]  /*11390*/  FADD.FTZ R231, R231, R228 ;  /* 0x000000e4e7e77221 */ /* 0x000fe20000010000 */
        /* <DEDUP_REMOVED lines=14> */
[C---:B------:R-:W-:Y:S05]  /*11480*/  HMMA.16816.F32 R32, R104.reuse, R130, R32 ;  /* 0x000000826820723c */ /* 0x040fea0000001820 */
[----:B------:R-:W-:Y:S01]  /*11490*/  FADD.FTZ R233, R230, R233 ;  /* 0x000000e9e6e97221 */ /* 0x000fe20000010000 */
        /* <DEDUP_REMOVED lines=21> */
[----:B------:R-:W3:Y:S04]  /*115f0*/  LDSM.16.MT88.4 R108, [R185+0x13800] ;  /* 0x01380000b96c783b */ /* 0x000ee80000004200 */
[----:B------:R-:W-:Y:S01]  /*11600*/  FADD.FTZ R216, R216, R235 ;  /* 0x000000ebd8d87221 */ /* 0x000fe20000010000 */
[C---:B------:R-:W-:Y:S05]  /*11610*/  HMMA.16816.F32 R76, R104.reuse, R112, R76 ;  /* 0x00000070684c723c */ /* 0x040fea000000184c */
[----:B------:R-:W-:Y:S01]  /*11620*/  FADD.FTZ R170, R170, R239 ;  /* 0x000000efaaaa7221 */ /* 0x000fe20000010000 */
[C---:B------:R-:W-:Y:S05]  /*11630*/  HMMA.16816.F32 R80, R104.reuse, R114, R80 ;  /* 0x000000726850723c */ /* 0x040fea0000001850 */
[----:B------:R-:W-:Y:S01]  /*11640*/  FADD.FTZ R217, R237, R216 ;  /* 0x000000d8edd97221 */ /* 0x000fe20000010000 */
[C---:B-1----:R-:W-:Y:S05]  /*11650*/  HMMA.16816.F32 R84, R104.reuse, R116, R84 ;  /* 0x000000746854723c */ /* 0x042fea0000001854 */
[----:B------:R-:W-:Y:S01]  /*11660*/  FADD.FTZ R213, R133, R170 ;  /* 0x000000aa85d57221 */ /* 0x000fe20000010000 */
        /* <DEDUP_REMOVED lines=10> */
[C---:B---3--:R-:W-:Y:S06]  /*11710*/  HMMA.16816.F32 R112, R136.reuse, R108, R20 ;  /* 0x0000006c8870723c */ /* 0x048fec0000001814 */
        /* <DEDUP_REMOVED lines=22> */
.L_x_523:
        /* <DEDUP_REMOVED lines=219> */
.L_x_527:
        /* <DEDUP_REMOVED lines=23> */
.L_x_528:
        /* <DEDUP_REMOVED lines=111> */
.L_x_530:
[----:B------:R-:W-:Y:S05]  /*12e90*/  BSYNC B0 ;  /* 0x0000000000007941 */ /* 0x000fea0003800000 */
.L_x_529:
        /* <DEDUP_REMOVED lines=38> */
.L_x_532:
[----:B------:R-:W-:Y:S05]  /*13100*/  BSYNC B0 ;  /* 0x0000000000007941 */ /* 0x000fea0003800000 */
.L_x_531:
        /* <DEDUP_REMOVED lines=24> */
.L_x_534:
[----:B------:R-:W-:Y:S05]  /*13290*/  BSYNC B0 ;  /* 0x0000000000007941 */ /* 0x000fea0003800000 */
.L_x_533:
        /* <DEDUP_REMOVED lines=24> */
.L_x_536:
[----:B------:R-:W-:Y:S05]  /*13420*/  BSYNC B0 ;  /* 0x0000000000007941 */ /* 0x000fea0003800000 */
.L_x_535:
        /* <DEDUP_REMOVED lines=23> */
.L_x_537:
        /* <DEDUP_REMOVED lines=14> */
.L_x_1518:


//--------------------- .text._ZN5flash16flash_fwd_kernelI23Flash_fwd_kernel_traitsILi192ELi128ELi64ELi8ELb0ELb0EN7cutlass6half_tE19Flash_kernel_traitsILi192ELi128ELi64ELi8ES3_EELb0ELb0ELb1ELb1ELb0ELb0ELb1ELb0EEEvNS_16Flash_fwd_paramsE --------------------------
	.section	.text._ZN5flash16flash_fwd_kernelI23Flash_fwd_kernel_traitsILi192ELi128ELi64ELi8ELb0ELb0EN7cutlass6half_tE19Flash_kernel_traitsILi192ELi128ELi64ELi8ES3_EELb0ELb0ELb1ELb1ELb0ELb0ELb1ELb0EEEvNS_16Flash_fwd_paramsE,"ax",@progbits
	.align	128
        .global         _ZN5flash16flash_fwd_kernelI23Flash_fwd_kernel_traitsILi192ELi128ELi64ELi8ELb0ELb0EN7cutlass6half_tE19Flash_kernel_traitsILi192ELi128ELi64ELi8ES3_EELb0ELb0ELb1ELb1ELb0ELb0ELb1ELb0EEEvNS_16Flash_fwd_paramsE
        .type           _ZN5flash16flash_fwd_kernelI23Flash_fwd_kernel_traitsILi192ELi128ELi64ELi8ELb0ELb0EN7cutlass6half_tE19Flash_kernel_traitsILi192ELi128ELi64ELi8ES3_EELb0ELb0ELb1ELb1ELb0ELb0ELb1ELb0EEEvNS_16Flash_fwd_paramsE,@function
        .size           _ZN5flash16flash_fwd_kernelI23Flash_fwd_kernel_traitsILi192ELi128ELi64ELi8ELb0ELb0EN7cutlass6half_tE19Flash_kernel_traitsILi192ELi128ELi64ELi8ES3_EELb0ELb0ELb1ELb1ELb0ELb0ELb1ELb0EEEvNS_16Flash_fwd_paramsE,(.L_x_1519 - _ZN5flash16flash_fwd_kernelI23Flash_fwd_kernel_traitsILi192ELi128ELi64ELi8ELb0ELb0EN7cutlass6half_tE19Flash_kernel_traitsILi192ELi128ELi64ELi8ES3_EELb0ELb0ELb1ELb1ELb0ELb0ELb1ELb0EEEvNS_16Flash_fwd_paramsE)
        .other          _ZN5flash16flash_fwd_kernelI23Flash_fwd_kernel_traitsILi192ELi128ELi64ELi8ELb0ELb0EN7cutlass6half_tE19Flash_kernel_traitsILi192ELi128ELi64ELi8ES3_EELb0ELb0ELb1ELb1ELb0ELb0ELb1ELb0EEEvNS_16Flash_fwd_paramsE,@"STO_CUDA_ENTRY STV_DEFAULT"
_ZN5flash16flash_fwd_kernelI23Flash_fwd_kernel_traitsILi192ELi128ELi64ELi8ELb0ELb0EN7cutlass6half_tE19Flash_kernel_traitsILi192ELi128ELi64ELi8ES3_EELb0ELb0ELb1ELb1ELb0ELb0ELb1ELb0EEEvNS_16Flash_fwd_paramsE:
.text._ZN5flash16flash_fwd_kernelI23Flash_fwd_kernel_traitsILi192ELi128ELi64ELi8ELb0ELb0EN7cutlass6half_tE19Flash_kernel_traitsILi192ELi128ELi64ELi8ES3_EELb0ELb0ELb1ELb1ELb0ELb0ELb1ELb0EEEvNS_16Flash_fwd_paramsE:
        /* <DEDUP_REMOVED lines=54> */
.L_x_538:
[----:B------:R-:W-:-:S03]  /*0360*/  ULDC UR6, c[0x0][0x2c8] ;  /* 0x0000b20000067ab9 */ /* 0x000fc60000000800 */
.L_x_539:
        /* <DEDUP_REMOVED lines=134> */
.L_x_542:
[----:B------:R-:W-:Y:S05]  /*0bd0*/  BSYNC B0 ;  /* 0x0000000000007941 */ /* 0x000fea0003800000 */
.L_x_541:
        /* <DEDUP_REMOVED lines=22> */
.L_x_544:
[----:B------:R-:W-:Y:S05]  /*0d40*/  BSYNC B0 ;  /* 0x0000000000007941 */ /* 0x000fea0003800000 */
.L_x_543:
        /* <DEDUP_REMOVED lines=22> */
.L_x_546:
[----:B------:R-:W-:Y:S05]  /*0eb0*/  BSYNC B0 ;  /* 0x0000000000007941 */ /* 0x000fea0003800000 */
.L_x_545:
        /* <DEDUP_REMOVED lines=23> */
.L_x_548:
[----:B------:R-:W-:Y:S05]  /*1030*/  BSYNC B0 ;  /* 0x0000000000007941 */ /* 0x000fea0003800000 */
.L_x_547:
        /* <DEDUP_REMOVED lines=10> */
.L_x_550:
[----:B------:R-:W-:Y:S05]  /*10e0*/  BSYNC B0 ;  /* 0x0000000000007941 */ /* 0x000fea0003800000 */
.L_x_549:
        /* <DEDUP_REMOVED lines=10> */
.L_x_552:
[----:B------:R-:W-:Y:S05]  /*1190*/  BSYNC B0 ;  /* 0x0000000000007941 */ /* 0x000fea0003800000 */
.L_x_551:
        /* <DEDUP_REMOVED lines=10> */
.L_x_554:
[----:B------:R-:W-:Y:S05]  /*1240*/  BSYNC B0 ;  /* 0x0000000000007941 */ /* 0x000fea0003800000 */
.L_x_553:
        /* <DEDUP_REMOVED lines=10> */
.L_x_540:
        /* <DEDUP_REMOVED lines=70> */
.L_x_555:
        /* <DEDUP_REMOVED lines=26> */
.L_x_556:
        /* <DEDUP_REMOVED lines=81> */
.L_x_558:
[----:B------:R-:W-:Y:S05]  /*1e00*/  BSYNC B0 ;  /* 0x0000000000007941 */ /* 0x000fea0003800000 */
.L_x_557:
        /* <DEDUP_REMOVED lines=40> */
.L_x_560:
[----:B------:R-:W-:Y:S05]  /*2090*/  BSYNC B0 ;  /* 0x0000000000007941 */ /* 0x000fea0003800000 */
.L_x_559:
        /* <DEDUP_REMOVED lines=40> */
.L_x_562:
[----:B------:R-:W-:Y:S05]  /*2320*/  BSYNC B0 ;  /* 0x0000000000007941 */ /* 0x000fea0003800000 */
.L_x_561:
        /* <DEDUP_REMOVED lines=41> */
.L_x_564:
[----:B------:R-:W-:Y:S05]  /*25c0*/  BSYNC B0 ;  /* 0x0000000000007941 */ /* 0x000fea0003800000 */
.L_x_563:
        /* <DEDUP_REMOVED lines=41> */
.L_x_566:
[----:B------:R-:W-:Y:S05]  /*2860*/  BSYNC B0 ;  /* 0x0000000000007941 */ /* 0x000fea0003800000 */
.L_x_565:
        /* <DEDUP_REMOVED lines=35> */
.L_x_568:
[----:B------:R-:W-:Y:S05]  /*2aa0*/  BSYNC B0 ;  /* 0x0000000000007941 */ /* 0x000fea0003800000 */
.L_x_567:
        /* <DEDUP_REMOVED lines=101> */
.L_x_570:
[----:B------:R-:W-:Y:S05]  /*3100*/  BSYNC B0 ;  /* 0x0000000000007941 */ /* 0x000fea0003800000 */
.L_x_569:
        /* <DEDUP_REMOVED lines=39> */
.L_x_572:
[----:B------:R-:W-:Y:S05]  /*3380*/  BSYNC B0 ;  /* 0x0000000000007941 */ /* 0x000fea0003800000 */
.L_x_571:
        /* <DEDUP_REMOVED lines=9> */
[----:B------:R-:W3:Y:S01]  /*3420*/  LDSM.16.M88.4 R36, [R201+0xc800] ;  /* 0x00c80000c924783b */ /* 0x000ee20000000200 */
[----:B------:R-:W-:Y:S01]  /*3430*/  LOP3.LUT P0, RZ, R2, 0x4, RZ, 0xc0, !PT ;  /* 0x0000000402ff7812 */ /* 0x000fe2000780c0ff */
[----:B------:R-:W-:Y:S01]  /*3440*/  IMAD.MOV.U32 R2, RZ, RZ, 0x40 ;  /* 0x00000040ff027424 */ /* 0x000fe200078e00ff */
[----:B------:R-:W-:Y:S01]  /*3450*/  UIADD3 UR7, UR27, 0x1, -UR17 ;  /* 0x000000011b077890 */ /* 0x000fe2000fffe811 */
[----:B------:R-:W3:Y:S01]  /*3460*/  LDSM.16.M88.4 R28, [R201+0xd000] ;  /* 0x00d00000c91c783b */ /* 0x000ee20000000200 */
[----:B------:R-:W-:Y:S01]  /*3470*/  IMAD R200, R7, 0x2, R202 ;  /* 0x0000000207c87824 */ /* 0x000fe200078e02ca */
[----:B------:R-:W-:Y:S01]  /*3480*/  UIADD3 UR26, UR27, -UR17, URZ ;  /* 0x800000111b1a7290 */ /* 0x000fe2000fffe03f */
[----:B------:R-:W-:Y:S01]  /*3490*/  @P1 VIADD R199, R5, 0xffffffe0 ;  /* 0xffffffe005c71836 */ /* 0x000fe20000000000 */
[----:B------:R-:W3:Y:S01]  /*34a0*/  LDSM.16.M88.4 R52, [R201+0xd800] ;  /* 0x00d80000c934783b */ /* 0x000ee20000000200 */
[----:B------:R-:W-:Y:S01]  /*34b0*/  IMAD.MOV.U32 R5, RZ, RZ, 0x20 ;  /* 0x00000020ff057424 */ /* 0x000fe200078e00ff */
[----:B------:R-:W-:Y:S01]  /*34c0*/  SEL R2, R2, 0xffffffc0, !P2 ;  /* 0xffffffc002027807 */ /* 0x000fe20005000000 */
[----:B------:R-:W-:Y:S01]  /*34d0*/  IMAD.SHL.U32 R220, R4, 0x2, RZ ;  /* 0x0000000204dc7824 */ /* 0x000fe200078e00ff */
[----:B-12-4-:R-:W-:Y:S01]  /*34e0*/  LDSM.16.M88.4 R8, [R200] ;  /* 0x00000000c808783b */ /* 0x016fe20000000200 */
[----:B------:R-:W-:Y:S01]  /*34f0*/  UIADD3 UR6, UR7, UR22, URZ ;  /* 0x0000001607067290 */ /* 0x000fe2000fffe03f */
[----:B------:R-:W-:Y:S01]  /*3500*/  SEL R5, R5, 0xffffffe0, !P0 ;  /* 0xffffffe005057807 */ /* 0x000fe20004000000 */
[----:B------:R-:W-:Y:S01]  /*3510*/  IMAD.IADD R195, R201, 0x1, R2 ;  /* 0x00000001c9c37824 */ /* 0x000fe200078e0202 */
[----:B------:R-:W1:Y:S01]  /*3520*/  LDSM.16.M88.4 R12, [R199] ;  /* 0x00000000c70c783b */ /* 0x000e620000000200 */
[----:B------:R-:W-:Y:S01]  /*3530*/  IMAD.IADD R188, R2, 0x1, R199 ;  /* 0x0000000102bc7824 */ /* 0x000fe200078e02c7 */
[----:B------:R-:W-:Y:S01]  /*3540*/  LOP3.LUT R220, R220, 0x6, RZ, 0xc0, !PT ;  /* 0x00000006dcdc7812 */ /* 0x000fe200078ec0ff */
[C---:B------:R-:W-:Y:S01]  /*3550*/  IMAD R198, R5.reuse, 0x2, R202 ;  /* 0x0000000205c67824 */ /* 0x040fe200078e02ca */
[----:B------:R-:W2:Y:S01]  /*3560*/  LDSM.16.M88.4 R20, [R199+0x800] ;  /* 0x00080000c714783b */ /* 0x000ea20000000200 */
[----:B------:R-:W-:Y:S01]  /*3570*/  IMAD R197, R5, 0x2, R200 ;  /* 0x0000000205c57824 */ /* 0x000fe200078e02c8 */
[----:B------:R-:W-:Y:S01]  /*3580*/  ULDC UR25, c[0x0][0x39c] ;  /* 0x0000e70000197ab9 */ /* 0x000fe20000000800 */
[----:B------:R-:W-:Y:S01]  /*3590*/  UISETP.GT.AND UP0, UPT, UR20, UR14, UPT ;  /* 0x0000000e1400728c */ /* 0x000fe2000bf04270 */
[----:B------:R-:W4:Y:S01]  /*35a0*/  LDSM.16.M88.4 R16, [R199+0x1000] ;  /* 0x00100000c710783b */ /* 0x000f220000000200 */
[----:B------:R-:W-:-:S02]  /*35b0*/  VIADD R191, R199, 0x800 ;  /* 0x00000800c7bf7836 */ /* 0x000fc40000000000 */
[C---:B------:R-:W-:Y:S01]  /*35c0*/  VIADD R190, R199.reuse, 0x1000 ;  /* 0x00001000c7be7836 */ /* 0x040fe20000000000 */
[----:B------:R-:W4:Y:S01]  /*35d0*/  LDSM.16.M88.4 R76, [R199+0x1800] ;  /* 0x00180000c74c783b */ /* 0x000f220000000200 */
[C---:B------:R-:W-:Y:S02]  /*35e0*/  VIADD R189, R199.reuse, 0x1800 ;  /* 0x00001800c7bd7836 */ /* 0x040fe40000000000 */
[C---:B------:R-:W-:Y:S01]  /*35f0*/  VIADD R187, R199.reuse, 0x2000 ;  /* 0x00002000c7bb7836 */ /* 0x040fe20000000000 */
[----:B------:R-:W-:Y:S01]  /*3600*/  LDSM.16.M88.4 R72, [R198] ;  /* 0x00000000c648783b */ /* 0x000fe20000000200 */
[C---:B------:R-:W-:Y:S01]  /*3610*/  VIADD R186, R199.reuse, 0x2800 ;  /* 0x00002800c7ba7836 */ /* 0x040fe20000000000 */
[----:B-----5:R-:W-:Y:S02]  /*3620*/  HMMA.16816.F32 R48, R60, R44, RZ ;  /* 0x0000002c3c30723c */ /* 0x020fe400000018ff */
[----:B------:R-:W5:Y:S01]  /*3630*/  LDSM.16.M88.4 R56, [R195+0xc000] ;  /* 0x00c00000c338783b */ /* 0x000f620000000200 */
[----:B------:R-:W-:-:S02]  /*3640*/  VIADD R185, R199, 0x3000 ;  /* 0x00003000c7b97836 */ /* 0x000fc40000000000 */
[C---:B------:R-:W-:Y:S01]  /*3650*/  VIADD R184, R199.reuse, 0x3800 ;  /* 0x00003800c7b87836 */ /* 0x040fe20000000000 */
[----:B------:R-:W-:Y:S01]  /*3660*/  LDSM.16.M88.4 R68, [R195+0xd800] ;  /* 0x00d80000c344783b */ /* 0x000fe20000000200 */
[C---:B------:R-:W-:Y:S01]  /*3670*/  HMMA.16816.F32 R44, R60.reuse, R46, RZ ;  /* 0x0000002e3c2c723c */ /* 0x040fe200000018ff */
[C---:B------:R-:W-:Y:S02]  /*3680*/  VIADD R183, R199.reuse, 0x4000 ;  /* 0x00004000c7b77836 */ /* 0x040fe40000000000 */
[----:B------:R-:W-:Y:S01]  /*3690*/  LDSM.16.M88.4 R64, [R197] ;  /* 0x00000000c540783b */ /* 0x000fe20000000200 */
        /* <DEDUP_REMOVED lines=11> */
[----:B------:R-:W-:Y:S05]  /*3750*/  LDSM.16.M88.4 R52, [R195+0xd000] ;  /* 0x00d00000c334783b */ /* 0x000fea0000000200 */
[C---:B-1----:R-:W-:Y:S06]  /*3760*/  HMMA.16816.F32 R48, R8.reuse, R12, R48 ;  /* 0x0000000c0830723c */ /* 0x042fec0000001830 */
[C---:B------:R-:W-:Y:S01]  /*3770*/  HMMA.16816.F32 R44, R8.reuse, R14, R44 ;  /* 0x0000000e082c723c */ /* 0x040fe2000000182c */
[----:B------:R-:W1:Y:S05]  /*3780*/  LDSM.16.M88.4 R12, [R195+0xc800] ;  /* 0x00c80000c30c783b */ /* 0x000e6a0000000200 */
[C---:B--2---:R-:W-:Y:S06]  /*3790*/  HMMA.16816.F32 R40, R8.reuse, R20, R40 ;  /* 0x000000140828723c */ /* 0x044fec0000001828 */
[C---:B------:R-:W-:Y:S01]  /*37a0*/  HMMA.16816.F32 R36, R8.reuse, R22, R36 ;  /* 0x000000160824723c */ /* 0x040fe20000001824 */
[----:B------:R-:W2:Y:S05]  /*37b0*/  LDSM.16.M88.4 R20, [R188] ;  /* 0x00000000bc14783b */ /* 0x000eaa0000000200 */
[C---:B----4-:R-:W-:Y:S06]  /*37c0*/  HMMA.16816.F32 R32, R8.reuse, R16, R32 ;  /* 0x000000100820723c */ /* 0x050fec0000001820 */
[C---:B------:R-:W-:Y:S01]  /*37d0*/  HMMA.16816.F32 R28, R8.reuse, R18, R28 ;  /* 0x00000012081c723c */ /* 0x040fe2000000181c */
[----:B------:R-:W-:Y:S05]  /*37e0*/  LDSM.16.M88.4 R16, [R188+0x800] ;  /* 0x00080000bc10783b */ /* 0x000fea0000000200 */
[C---:B------:R-:W-:Y:S06]  /*37f0*/  HMMA.16816.F32 R24, R8.reuse, R76, R24 ;  /* 0x0000004c0818723c */ /* 0x040fec0000001818 */
[----:B------:R-:W-:Y:S01]  /*3800*/  HMMA.16816.F32 R60, R8, R78, R60 ;  /* 0x0000004e083c723c */ /* 0x000fe2000000183c */
[----:B------:R-:W3:Y:S04]  /*3810*/  LDSM.16.M88.4 R8, [R188+0x1000] ;  /* 0x00100000bc08783b */ /* 0x000ee80000000200 */
[----:B------:R-:W-:Y:S01]  /*3820*/  LDSM.16.M88.4 R76, [R188+0x1800] ;  /* 0x00180000bc4c783b */ /* 0x000fe20000000200 */
        /* <DEDUP_REMOVED lines=11> */
[----:B------:R-:W5:Y:S04]  /*38e0*/  LDSM.16.M88.4 R60, [R201+0xf000] ;  /* 0x00f00000c93c783b */ /* 0x000f680000000200 */
[----:B------:R-:W-:Y:S01]  /*38f0*/  LDSM.16.M88.4 R68, [R201+0xf800] ;  /* 0x00f80000c944783b */ /* 0x000fe20000000200 */
[C---:B--2---:R-:W-:Y:S06]  /*3900*/  HMMA.16816.F32 R48, R64.reuse, R20, R48 ;  /* 0x000000144030723c */ /* 0x044fec0000001830 */
[C---:B------:R-:W-:Y:S01]  /*3910*/  HMMA.16816.F32 R44, R64.reuse, R22, R44 ;  /* 0x00000016402c723c */ /* 0x040fe2000000182c */
[----:B------:R-:W-:Y:S05]  /*3920*/  LDSM.16.M88.4 R20, [R199+0x2000] ;  /* 0x00200000c714783b */ /* 0x000fea0000000200 */
[C---:B---3--:R-:W-:Y:S06]  /*3930*/  HMMA.16816.F32 R32, R64.reuse, R8, R32 ;  /* 0x000000084020723c */ /* 0x048fec0000001820 */
[C---:B------:R-:W-:Y:S01]  /*3940*/  HMMA.16816.F32 R28, R64.reuse, R10, R28 ;  /* 0x0000000a401c723c */ /* 0x040fe2000000181c */
[----:B------:R-:W2:Y:S05]  /*3950*/  LDSM.16.M88.4 R8, [R200+0x4000] ;  /* 0x00400000c808783b */ /* 0x000eaa0000000200 */
[C---:B------:R-:W-:Y:S06]  /*3960*/  HMMA.16816.F32 R40, R64.reuse, R16, R40 ;  /* 0x000000104028723c */ /* 0x040fec0000001828 */
[----:B------:R-:W-:Y:S01]  /*3970*/  HMMA.16816.F32 R36, R64, R18, R36 ;  /* 0x000000124024723c */ /* 0x000fe20000001824 */
[----:B------:R-:W3:Y:S05]  /*3980*/  LDSM.16.M88.4 R16, [R199+0x2800] ;  /* 0x00280000c710783b */ /* 0x000eea0000000200 */
[C---:B-1----:R-:W-:Y:S06]  /*3990*/  HMMA.16816.F32 R48, R56.reuse, R12, R48 ;  /* 0x0000000c3830723c */ /* 0x042fec0000001830 */
[C---:B------:R-:W-:Y:S01]  /*39a0*/  HMMA.16816.F32 R44, R56.reuse, R14, R44 ;  /* 0x0000000e382c723c */ /* 0x040fe2000000182c */
[----:B------:R-:W1:Y:S05]  /*39b0*/  LDSM.16.M88.4 R12, [R199+0x3000] ;  /* 0x00300000c70c783b */ /* 0x000e6a0000000200 */
[----:B----4-:R-:W-:Y:S06]  /*39c0*/  HMMA.16816.F32 R40, R56, R52, R40 ;  /* 0x000000343828723c */ /* 0x010fec0000001828 */
[C---:B------:R-:W-:Y:S06]  /*39d0*/  HMMA.16816.F32 R24, R64.reuse, R76, R24 ;  /* 0x0000004c4018723c */ /* 0x040fec0000001818 */
[----:B------:R-:W-:Y:S01]  /*39e0*/  HMMA.16816.F32 R72, R64, R78, R72 ;  /* 0x0000004e4048723c */ /* 0x000fe20000001848 */
[----:B------:R-:W-:Y:S04]  /*39f0*/  LDSM.16.M88.4 R76, [R199+0x3800] ;  /* 0x00380000c74c783b */ /* 0x000fe80000000200 */
[----:B------:R-:W-:Y:S01]  /*3a00*/  LDSM.16.M88.4 R64, [R195+0xe000] ;  /* 0x00e00000c340783b */ /* 0x000fe20000000200 */
[C---:B------:R-:W-:Y:S03]  /*3a10*/  HMMA.16816.F32 R36, R56.reuse, R54, R36 ;  /* 0x000000363824723c */ /* 0x040fe60000001824 */
[----:B------:R-:W-:Y:S03]  /*3a20*/  LDSM.16.M88.4 R52, [R198+0x4000] ;  /* 0x00400000c634783b */ /* 0x000fe60000000200 */
[C---:B-----5:R-:W-:Y:S06]  /*3a30*/  HMMA.16816.F32 R32, R56.reuse, R60, R32 ;  /* 0x0000003c3820723c */ /* 0x060fec0000001820 */
[----:B------:R-:W-:Y:S01]  /*3a40*/  HMMA.16816.F32 R28, R56, R62, R28 ;  /* 0x0000003e381c723c */ /* 0x000fe2000000181c */
[----:B------:R-:W4:Y:S05]  /*3a50*/  LDSM.16.M88.4 R60, [R195+0xe800] ;  /* 0x00e80000c33c783b */ /* 0x000f2a0000000200 */
[C---:B--2---:R-:W-:Y:S06]  /*3a60*/  HMMA.16816.F32 R48, R8.reuse, R20, R48 ;  /* 0x000000140830723c */ /* 0x044fec0000001830 */
[C---:B------:R-:W-:Y:S01]  /*3a70*/  HMMA.16816.F32 R44, R8.reuse, R22, R44 ;  /* 0x00000016082c723c */ /* 0x040fe2000000182c */
[----:B------:R-:W2:Y:S05]  /*3a80*/  LDSM.16.M88.4 R20, [R195+0xf000] ;  /* 0x00f00000c314783b */ /* 0x000eaa0000000200 */
[----:B---3--:R-:W-:Y:S06]  /*3a90*/  HMMA.16816.F32 R40, R8, R16, R40 ;  /* 0x000000100828723c */ /* 0x008fec0000001828 */
[C---:B------:R-:W-:Y:S06]  /*3aa0*/  HMMA.16816.F32 R24, R56.reuse, R68, R24 ;  /* 0x000000443818723c */ /* 0x040fec0000001818 */
[----:B------:R-:W-:Y:S01]  /*3ab0*/  HMMA.16816.F32 R72, R56, R70, R72 ;  /* 0x000000463848723c */ /* 0x000fe20000001848 */
[----:B------:R-:W-:Y:S04]  /*3ac0*/  LDSM.16.M88.4 R68, [R197+0x4000] ;  /* 0x00400000c544783b */ /* 0x000fe80000000200 */
[----:B------:R-:W-:Y:S01]  /*3ad0*/  LDSM.16.M88.4 R56, [R195+0xf800] ;  /* 0x00f80000c338783b */ /* 0x000fe20000000200 */
[C---:B------:R-:W-:Y:S03]  /*3ae0*/  HMMA.16816.F32 R36, R8.reuse, R18, R36 ;  /* 0x000000120824723c */ /* 0x040fe60000001824 */
[----:B------:R-:W-:Y:S03]  /*3af0*/  LDSM.16.M88.4 R16, [R188+0x2000] ;  /* 0x00200000bc10783b */ /* 0x000fe60000000200 */
[C---:B-1----:R-:W-:Y:S06]  /*3b00*/  HMMA.16816.F32 R32, R8.reuse, R12, R32 ;  /* 0x0000000c0820723c */ /* 0x042fec0000001820 */
[----:B------:R-:W-:Y:S01]  /*3b10*/  HMMA.16816.F32 R28, R8, R14, R28 ;  /* 0x0000000e081c723c */ /* 0x000fe2000000181c */
[----:B------:R-:W1:Y:S05]  /*3b20*/  LDSM.16.M88.4 R12, [R188+0x2800] ;  /* 0x00280000bc0c783b */ /* 0x000e6a0000000200 */
[----:B----4-:R-:W-:Y:S06]  /*3b30*/  HMMA.16816.F32 R40, R52, R60, R40 ;  /* 0x0000003c3428723c */ /* 0x010fec0000001828 */
[C---:B------:R-:W-:Y:S06]  /*3b40*/  HMMA.16816.F32 R24, R8.reuse, R76, R24 ;  /* 0x0000004c0818723c */ /* 0x040fec0000001818 */
[----:B------:R-:W-:Y:S01]  /*3b50*/  HMMA.16816.F32 R72, R8, R78, R72 ;  /* 0x0000004e0848723c */ /* 0x000fe20000001848 */
[----:B------:R-:W3:Y:S04]  /*3b60*/  LDSM.16.M88.4 R8, [R188+0x3000] ;  /* 0x00300000bc08783b */ /* 0x000ee80000000200 */
[----:B------:R-:W-:Y:S01]  /*3b70*/  LDSM.16.M88.4 R76, [R200+0x8000] ;  /* 0x00800000c84c783b */ /* 0x000fe20000000200 */
[C---:B------:R-:W-:Y:S03]  /*3b80*/  HMMA.16816.F32 R36, R52.reuse, R62, R36 ;  /* 0x0000003e3424723c */ /* 0x040fe60000001824 */
[----:B------:R-:W-:Y:S03]  /*3b90*/  LDSM.16.M88.4 R60, [R201+0x10800] ;  /* 0x01080000c93c783b */ /* 0x000fe60000000200 */
[C---:B--2---:R-:W-:Y:S06]  /*3ba0*/  HMMA.16816.F32 R32, R52.reuse, R20, R32 ;  /* 0x000000143420723c */ /* 0x044fec0000001820 */
[C---:B------:R-:W-:Y:S01]  /*3bb0*/  HMMA.16816.F32 R28, R52.reuse, R22, R28 ;  /* 0x00000016341c723c */ /* 0x040fe2000000181c */
[----:B------:R-:W2:Y:S05]  /*3bc0*/  LDSM.16.M88.4 R20, [R202+0x8000] ;  /* 0x00800000ca14783b */ /* 0x000eaa0000000200 */
[C---:B------:R-:W-:Y:S06]  /*3bd0*/  HMMA.16816.F32 R48, R52.reuse, R64, R48 ;  /* 0x000000403430723c */ /* 0x040fec0000001830 */
[----:B------:R-:W-:Y:S01]  /*3be0*/  HMMA.16816.F32 R44, R52, R66, R44 ;  /* 0x00000042342c723c */ /* 0x000fe2000000182c */
[----:B------:R-:W4:Y:S05]  /*3bf0*/  LDSM.16.M88.4 R64, [R201+0x10000] ;  /* 0x01000000c940783b */ /* 0x000f2a0000000200 */
[----:B-1----:R-:W-:Y:S06]  /*3c00*/  HMMA.16816.F32 R40, R68, R12, R40 ;  /* 0x0000000c4428723c */ /* 0x002fec0000001828 */
[C---:B------:R-:W-:Y:S06]  /*3c10*/  HMMA.16816.F32 R24, R52.reuse, R56, R24 ;  /* 0x000000383418723c */ /* 0x040fec0000001818 */
[----:B------:R-:W-:Y:S01]  /*3c20*/  HMMA.16816.F32 R72, R52, R58, R72 ;  /* 0x0000003a3448723c */ /* 0x000fe20000001848 */
[----:B------:R-:W1:Y:S04]  /*3c30*/  LDSM.16.M88.4 R56, [R201+0x11000] ;  /* 0x01100000c938783b */ /* 0x000e680000000200 */
[----:B------:R-:W-:Y:S01]  /*3c40*/  LDSM.16.M88.4 R52, [R201+0x11800] ;  /* 0x01180000c934783b */ /* 0x000fe20000000200 */
[C---:B------:R-:W-:Y:S03]  /*3c50*/  HMMA.16816.F32 R36, R68.reuse, R14, R36 ;  /* 0x0000000e4424723c */ /* 0x040fe60000001824 */
[----:B------:R-:W5:Y:S03]  /*3c60*/  LDSM.16.M88.4 R12, [R199+0x4800] ;  /* 0x00480000c70c783b */ /* 0x000f660000000200 */
[C---:B------:R-:W-:Y:S06]  /*3c70*/  HMMA.16816.F32 R48, R68.reuse, R16, R48 ;  /* 0x000000104430723c */ /* 0x040fec0000001830 */
[C---:B------:R-:W-:Y:S01]  /*3c80*/  HMMA.16816.F32 R44, R68.reuse, R18, R44 ;  /* 0x00000012442c723c */ /* 0x040fe2000000182c */
[----:B------:R-:W5:Y:S05]  /*3c90*/  LDSM.16.M88.4 R16, [R199+0x4000] ;  /* 0x00400000c710783b */ /* 0x000f6a0000000200 */
[C---:B---3--:R-:W-:Y:S06]  /*3ca0*/  HMMA.16816.F32 R32, R68.reuse, R8, R32 ;  /* 0x000000084420723c */ /* 0x048fec0000001820 */
[----:B------:R-:W-:Y:S01]  /*3cb0*/  HMMA.16816.F32 R28, R68, R10, R28 ;  /* 0x0000000a441c723c */ /* 0x000fe2000000181c */
[----:B------:R-:W3:Y:S05]  /*3cc0*/  LDSM.16.M88.4 R8, [R199+0x5000] ;  /* 0x00500000c708783b */ /* 0x000eea0000000200 */
[----:B--2---:R-:W-:Y:S06]  /*3cd0*/  HMMA.16816.F32 R40, R20, R60, R40 ;  /* 0x0000003c1428723c */ /* 0x004fec0000001828 */
[C---:B------:R-:W-:Y:S06]  /*3ce0*/  HMMA.16816.F32 R24, R68.reuse, R80, R24 ;  /* 0x000000504418723c */ /* 0x040fec0000001818 */
[----:B------:R-:W-:Y:S01]  /*3cf0*/  HMMA.16816.F32 R72, R68, R82, R72 ;  /* 0x000000524448723c */ /* 0x000fe20000001848 */
[----:B------:R-:W-:Y:S04]  /*3d00*/  LDSM.16.M88.4 R68, [R198+0x8000] ;  /* 0x00800000c644783b */ /* 0x000fe80000000200 */
[----:B------:R-:W-:Y:S01]  /*3d10*/  LDSM.16.M88.4 R80, [R199+0x5800] ;  /* 0x00580000c750783b */ /* 0x000fe20000000200 */
[C---:B------:R-:W-:Y:S03]  /*3d20*/  HMMA.16816.F32 R36, R20.reuse, R62, R36 ;  /* 0x0000003e1424723c */ /* 0x040fe60000001824 */
[----:B------:R-:W2:Y:S03]  /*3d30*/  LDSM.16.M88.4 R60, [R195+0x10800] ;  /* 0x01080000c33c783b */ /* 0x000ea60000000200 */
[C---:B----4-:R-:W-:Y:S06]  /*3d40*/  HMMA.16816.F32 R48, R20.reuse, R64, R48 ;  /* 0x000000401430723c */ /* 0x050fec0000001830 */
[C---:B------:R-:W-:Y:S01]  /*3d50*/  HMMA.16816.F32 R44, R20.reuse, R66, R44 ;  /* 0x00000042142c723c */ /* 0x040fe2000000182c */
[----:B------:R-:W4:Y:S05]  /*3d60*/  LDSM.16.M88.4 R64, [R195+0x10000] ;  /* 0x01000000c340783b */ /* 0x000f2a0000000200 */
[C---:B-1----:R-:W-:Y:S06]  /*3d70*/  HMMA.16816.F32 R32, R20.reuse, R56, R32 ;  /* 0x000000381420723c */ /* 0x042fec0000001820 */
[----:B------:R-:W-:Y:S01]  /*3d80*/  HMMA.16816.F32 R28, R20, R58, R28 ;  /* 0x0000003a141c723c */ /* 0x000fe2000000181c */
[----:B------:R-:W1:Y:S05]  /*3d90*/  LDSM.16.M88.4 R56, [R195+0x11000] ;  /* 0x01100000c338783b */ /* 0x000e6a0000000200 */
[----:B-----5:R-:W-:Y:S06]  /*3da0*/  HMMA.16816.F32 R40, R76, R12, R40 ;  /* 0x0000000c4c28723c */ /* 0x020fec0000001828 */
[C---:B------:R-:W-:Y:S06]  /*3db0*/  HMMA.16816.F32 R24, R20.reuse, R52, R24 ;  /* 0x000000341418723c */ /* 0x040fec0000001818 */
[----:B------:R-:W-:Y:S01]  /*3dc0*/  HMMA.16816.F32 R72, R20, R54, R72 ;  /* 0x000000361448723c */ /* 0x000fe20000001848 */
[----:B------:R-:W-:Y:S04]  /*3dd0*/  LDSM.16.M88.4 R20, [R197+0x8000] ;  /* 0x00800000c514783b */ /* 0x000fe80000000200 */
        /* <DEDUP_REMOVED lines=10> */
[----:B------:R-:W-:Y:S06]  /*3e80*/  HMMA.16816.F32 R24, R76, R80, R24 ;  /* 0x000000504c18723c */ /* 0x000fec0000001818 */
[C---:B----4-:R-:W-:Y:S06]  /*3e90*/  HMMA.16816.F32 R48, R68.reuse, R64, R48 ;  /* 0x000000404430723c */ /* 0x050fec0000001830 */
[----:B------:R-:W-:Y:S01]  /*3ea0*/  HMMA.16816.F32 R36, R68, R62, R36 ;  /* 0x0000003e4424723c */ /* 0x000fe20000001824 */
[----:B------:R-:W2:Y:S01]  /*3eb0*/  LDSM.16.M88.4 R60, [R188+0x5800] ;  /* 0x00580000bc3c783b */ /* 0x000ea20000000200 */
[----:B------:R-:W-:-:S04]  /*3ec0*/  DEPBAR.LE SB0, 0x0 ;  /* 0x000080000000791a */ /* 0x000fc80000000000 */
[C---:B-1----:R-:W-:Y:S06]  /*3ed0*/  HMMA.16816.F32 R32, R68.reuse, R56, R32 ;  /* 0x000000384420723c */ /* 0x042fec0000001820 */
[----:B------:R-:W-:Y:S06]  /*3ee0*/  HMMA.16816.F32 R28, R68, R58, R28 ;  /* 0x0000003a441c723c */ /* 0x000fec000000181c */
[----:B-----5:R-:W-:Y:S06]  /*3ef0*/  HMMA.16816.F32 R40, R20, R12, R40 ;  /* 0x0000000c1428723c */ /* 0x020fec0000001828 */
[----:B------:R-:W-:Y:S01]  /*3f00*/  HMMA.16816.F32 R24, R68, R52, R24 ;  /* 0x000000344418723c */ /* 0x000fe20000001818 */
[----:B------:R-:W-:-:S05]  /*3f10*/  LOP3.LUT R13, R6, 0xffffffe0, RZ, 0xc0, !PT ;  /* 0xffffffe0060d7812 */ /* 0x000fca00078ec0ff */
[----:B------:R-:W-:Y:S01]  /*3f20*/  IMAD.IADD R13, R4, 0x1, -R13 ;  /* 0x00000001040d7824 */ /* 0x000fe200078e0a0d */
[----:B------:R-:W-:Y:S04]  /*3f30*/  HMMA.16816.F32 R48, R20, R16, R48 ;  /* 0x000000101430723c */ /* 0x000fe80000001830 */
[----:B------:R-:W-:Y:S02]  /*3f40*/  SHF.R.S32.HI R2, RZ, 0x1f, R13 ;  /* 0x0000001fff027819 */ /* 0x000fe4000001140d */
[----:B------:R-:W-:Y:S02]  /*3f50*/  HMMA.16816.F32 R44, R68, R66, R44 ;  /* 0x00000042442c723c */ /* 0x000fe4000000182c */
[----:B------:R-:W-:-:S03]  /*3f60*/  LEA.HI R13, R2, R13, RZ, 0x2 ;  /* 0x0000000d020d7211 */ /* 0x000fc600078f10ff */
[----:B------:R-:W-:Y:S01]  /*3f70*/  FMUL.FTZ R41, R41, UR25 ;  /* 0x0000001929297c20 */ /* 0x000fe20008410000 */
[----:B------:R-:W-:Y:S01]  /*3f80*/  SHF.R.S32.HI R2, RZ, 0x2, R13 ;  /* 0x00000002ff027819 */ /* 0x000fe2000001140d */
[----:B---3--:R-:W-:Y:S01]  /*3f90*/  HMMA.16816.F32 R32, R20, R8, R32 ;  /* 0x000000081420723c */ /* 0x008fe20000001820 */
[----:B------:R-:W-:Y:S01]  /*3fa0*/  FMUL.FTZ R42, R42, UR25 ;  /* 0x000000192a2a7c20 */ /* 0x000fe20008410000 */
[----:B------:R-:W-:Y:S01]  /*3fb0*/  FMUL.FTZ R40, R40, UR25 ;  /* 0x0000001928287c20 */ /* 0x000fe20008410000 */
[----:B------:R-:W-:Y:S01]  /*3fc0*/  MUFU.TANH R13, R41 ;  /* 0x00000029000d7308 */ /* 0x000fe20000002400 */
[----:B------:R-:W-:Y:S02]  /*3fd0*/  IMAD.IADD R219, R2, 0x1, R219 ;  /* 0x0000000102db7824 */ /* 0x000fe400078e02db */
[----:B------:R-:W-:Y:S01]  /*3fe0*/  FMUL.FTZ R43, R43, UR25 ;  /* 0x000000192b2b7c20 */ /* 0x000fe20008410000 */
[----:B------:R-:W-:Y:S01]  /*3ff0*/  HMMA.16816.F32 R72, R76, R82, R72 ;  /* 0x000000524c48723c */ /* 0x000fe20000001848 */
[----:B------:R-:W-:-:S02]  /*4000*/  IMAD.U32 R9, RZ, RZ, UR20 ;  /* 0x00000014ff097e24 */ /* 0x000fc4000f8e00ff */
[----:B------:R-:W-:Y:S02]  /*4010*/  VIADD R216, R219, 0x8 ;  /* 0x00000008dbd87836 */ /* 0x000fe40000000000 */
[----:B------:R-:W-:Y:S01]  /*4020*/  IMAD R16, R9, 0x40, R220 ;  /* 0x0000004009107824 */ /* 0x000fe200078e02dc */
[C---:B------:R-:W-:Y:S01]  /*4030*/  HMMA.16816.F32 R28, R20.reuse, R10, R28 ;  /* 0x0000000a141c723c */ /* 0x040fe2000000181c */
[----:B------:R-:W-:Y:S02]  /*4040*/  IMAD.U32 R9, RZ, RZ, UR7 ;  /* 0x00000007ff097e24 */ /* 0x000fe4000f8e00ff */
[----:B------:R-:W-:Y:S01]  /*4050*/  FMUL.FTZ R50, R50, UR25 ;  /* 0x0000001932327c20 */ /* 0x000fe20008410000 */
[----:B------:R-:W-:Y:S02]  /*4060*/  IMAD.U32 R2, RZ, RZ, UR27 ;  /* 0x0000001bff027e24 */ /* 0x000fe4000f8e00ff */
[----:B------:R-:W-:Y:S01]  /*4070*/  FMUL.FTZ R49, R49, UR25 ;  /* 0x0000001931317c20 */ /* 0x000fe20008410000 */
[----:B------:R-:W-:Y:S01]  /*4080*/  VIADD R6, R16, 0x1 ;  /* 0x0000000110067836 */ /* 0x000fe20000000000 */
[C---:B--2---:R-:W-:Y:S01]  /*4090*/  HMMA.16816.F32 R24, R20.reuse, R60, R24 ;  /* 0x0000003c1418723c */ /* 0x044fe20000001818 */
[C---:B------:R-:W-:Y:S01]  /*40a0*/  IADD3 R214, R216.reuse, UR22, R9 ;  /* 0x00000016d8d67c10 */ /* 0x040fe2000fffe009 */
[----:B------:R-:W-:Y:S01]  /*40b0*/  VIADD R216, R216, UR26 ;  /* 0x0000001ad8d87c36 */ /* 0x000fe20008000000 */
[C---:B------:R-:W-:Y:S01]  /*40c0*/  VIADDMNMX R217, R219.reuse, UR6, R2, PT ;  /* 0x00000006dbd97c46 */ /* 0x040fe2000b800102 */
[----:B------:R-:W-:Y:S01]  /*40d0*/  VIADD R219, R219, UR26 ;  /* 0x0000001adbdb7c36 */ /* 0x000fe20008000000 */
[----:B------:R-:W1:Y:S01]  /*40e0*/  MUFU.TANH R50, R50 ;  /* 0x0000003200327308 */ /* 0x000e620000002400 */
[--C-:B------:R-:W-:Y:S01]  /*40f0*/  IMAD.IADD R8, R216, 0x1, -R16.reuse ;  /* 0x00000001d8087824 */ /* 0x100fe200078e0a10 */
[----:B------:R-:W-:Y:S01]  /*4100*/  HMMA.16816.F32 R44, R20, R18, R44 ;  /* 0x00000012142c723c */ /* 0x000fe2000000182c */
[----:B------:R-:W-:-:S02]  /*4110*/  IMAD.IADD R10, R219, 0x1, -R16 ;  /* 0x00000001db0a7824 */ /* 0x000fc400078e0a10 */
[----:B------:R-:W-:Y:S01]  /*4120*/  FMUL.FTZ R4, R33, UR25 ;  /* 0x0000001921047c20 */ /* 0x000fe20008410000 */
[----:B------:R-:W-:Y:S01]  /*4130*/  IMAD.IADD R9, R219, 0x1, -R6 ;  /* 0x00000001db097824 */ /* 0x000fe200078e0a06 */
[----:B------:R-:W-:Y:S01]  /*4140*/  IABS R8, R8 ;  /* 0x0000000800087213 */ /* 0x000fe20000000000 */
[----:B------:R-:W-:Y:S01]  /*4150*/  FMUL.FTZ R48, R48, UR25 ;  /* 0x0000001930307c20 */ /* 0x000fe20008410000 */
[----:B------:R-:W-:Y:S01]  /*4160*/  IABS R33, R10 ;  /* 0x0000000a00217213 */ /* 0x000fe20000000000 */
[----:B------:R-:W-:Y:S01]  /*4170*/  HMMA.16816.F32 R72, R68, R54, R72 ;  /* 0x000000364448723c */ /* 0x000fe20000001848 */
[----:B------:R-:W-:Y:S01]  /*4180*/  IABS R10, R9 ;  /* 0x00000009000a7213 */ /* 0x000fe20000000000 */
[----:B------:R-:W-:Y:S01]  /*4190*/  IMAD.MOV.U32 R9, RZ, RZ, R8 ;  /* 0x000000ffff097224 */ /* 0x000fe200078e0008 */
[----:B------:R-:W-:Y:S01]  /*41a0*/  VIMNMX R214, R214, UR27, PT ;  /* 0x0000001bd6d67c48 */ /* 0x000fe2000bfe0100 */
[----:B------:R-:W-:Y:S01]  /*41b0*/  FMUL.FTZ R19, R31, UR25 ;  /* 0x000000191f137c20 */ /* 0x000fe20008410000 */
[----:B------:R-:W-:Y:S01]  /*41c0*/  MUFU.TANH R48, R48 ;  /* 0x0000003000307308 */ /* 0x000fe20000002400 */
[----:B------:R-:W-:Y:S01]  /*41d0*/  IMAD.MOV.U32 R8, RZ, RZ, R10 ;  /* 0x000000ffff087224 */ /* 0x000fe200078e000a */
[----:B------:R-:W-:Y:S01]  /*41e0*/  I2FP.F32.S32 R9, R9 ;  /* 0x0000000900097245 */ /* 0x000fe20000201400 */
[----:B------:R-:W-:Y:S01]  /*41f0*/  FMUL.FTZ R51, R51, UR25 ;  /* 0x0000001933337c20 */ /* 0x000fe20008410000 */
[----:B------:R-:W-:Y:S01]  /*4200*/  VIADDMNMX R218, R219, -UR23, RZ, !PT ;  /* 0x80000017dbda7c46 */ /* 0x000fe2000f8001ff */
[----:B------:R-:W-:Y:S01]  /*4210*/  FMUL.FTZ R17, R26, UR25 ;  /* 0x000000191a117c20 */ /* 0x000fe20008410000 */
[----:B------:R-:W-:Y:S01]  /*4220*/  I2FP.F32.S32 R8, R8 ;  /* 0x0000000800087245 */ /* 0x000fe20000201400 */
[----:B-1----:R-:W-:Y:S01]  /*4230*/  FFMA.FTZ R26, R9, -UR19, R50 ;  /* 0x80000013091a7c23 */ /* 0x002fe20008010032 */
[----:B------:R-:W1:Y:S01]  /*4240*/  MUFU.TANH R31, R49 ;  /* 0x00000031001f7308 */ /* 0x000e620000002400 */
[----:B------:R-:W-:Y:S01]  /*4250*/  VIADD R9, R16, 0x8 ;  /* 0x0000000810097836 */ /* 0x000fe20000000000 */
[----:B------:R-:W-:Y:S01]  /*4260*/  VIADDMNMX R215, R216, -UR23, RZ, !PT ;  /* 0x80000017d8d77c46 */ /* 0x000fe2000f8001ff */
[C---:B------:R-:W-:Y:S01]  /*4270*/  HMMA.16816.F32 R36, R20.reuse, R14, R36 ;  /* 0x0000000e1424723c */ /* 0x040fe20000001824 */
[----:B------:R-:W-:Y:S01]  /*4280*/  FMUL.FTZ R46, R46, UR25 ;  /* 0x000000192e2e7c20 */ /* 0x000fe20008410000 */
[--C-:B------:R-:W-:Y:S01]  /*4290*/  IMAD.IADD R10, R219, 0x1, -R9.reuse ;  /* 0x00000001db0a7824 */ /* 0x100fe200078e0a09 */
[C---:B------:R-:W-:Y:S01]  /*42a0*/  ISETP.GE.AND P0, PT, R9.reuse, R217, PT ;  /* 0x000000d90900720c */ /* 0x040fe20003f06270 */
[----:B------:R-:W-:Y:S01]  /*42b0*/  FMUL.FTZ R44, R44, UR25 ;  /* 0x000000192c2c7c20 */ /* 0x000fe20008410000 */
[----:B------:R-:W-:Y:S01]  /*42c0*/  ISETP.GE.AND P6, PT, R9, R214, PT ;  /* 0x000000d60900720c */ /* 0x000fe20003fc6270 */
[----:B------:R-:W2:Y:S01]  /*42d0*/  MUFU.TANH R12, R46 ;  /* 0x0000002e000c7308 */ /* 0x000ea20000002400 */
[----:B------:R-:W-:Y:S01]  /*42e0*/  IABS R10, R10 ;  /* 0x0000000a000a7213 */ /* 0x000fe20000000000 */
[----:B------:R-:W-:Y:S01]  /*42f0*/  FMUL.FTZ R47, R47, UR25 ;  /* 0x000000192f2f7c20 */ /* 0x000fe20008410000 */
[C---:B------:R-:W-:Y:S01]  /*4300*/  ISETP.LT.OR P0, PT, R9.reuse, R218, P0 ;  /* 0x000000da0900720c */ /* 0x040fe20000701670 */
[----:B------:R-:W-:Y:S01]  /*4310*/  HMMA.16816.F32 R72, R20, R62, R72 ;  /* 0x0000003e1448723c */ /* 0x000fe20000001848 */
[----:B------:R-:W-:Y:S01]  /*4320*/  ISETP.LT.OR P6, PT, R9, R215, P6 ;  /* 0x000000d70900720c */ /* 0x000fe200037c1670 */
[----:B------:R-:W-:Y:S01]  /*4330*/  IMAD.IADD R9, R216, 0x1, -R9 ;  /* 0x00000001d8097824 */ /* 0x000fe200078e0a09 */
[----:B------:R-:W-:Y:S01]  /*4340*/  ISETP.GE.AND P2, PT, R6, R217, PT ;  /* 0x000000d90600720c */ /* 0x000fe20003f46270 */
[----:B-1----:R-:W-:Y:S01]  /*4350*/  FFMA.FTZ R31, R8, -UR19, R31 ;  /* 0x80000013081f7c23 */ /* 0x002fe2000801001f */
[----:B------:R-:W-:Y:S01]  /*4360*/  VIADD R8, R16, 0x9 ;  /* 0x0000000910087836 */ /* 0x000fe20000000000 */
[-C--:B------:R-:W-:Y:S01]  /*4370*/  ISETP.GE.AND P1, PT, R6, R214.reuse, PT ;  /* 0x000000d60600720c */ /* 0x080fe20003f26270 */
[----:B------:R-:W-:Y:S01]  /*4380*/  FMUL.FTZ R2, R29, UR25 ;  /* 0x000000191d027c20 */ /* 0x000fe20008410000 */
[----:B------:R-:W-:Y:S01]  /*4390*/  I2FP.F32.S32 R33, R33 ;  /* 0x0000002100217245 */ /* 0x000fe20000201400 */
[----:B------:R-:W-:Y:S01]  /*43a0*/  MUFU.TANH R14, R51 ;  /* 0x00000033000e7308 */ /* 0x000fe20000002400 */
[-C--:B------:R-:W-:Y:S01]  /*43b0*/  ISETP.GE.AND P3, PT, R8, R217.reuse, PT ;  /* 0x000000d90800720c */ /* 0x080fe20003f66270 */
[----:B------:R-:W-:Y:S01]  /*43c0*/  IMAD.IADD R11, R216, 0x1, -R6 ;  /* 0x00000001d80b7824 */ /* 0x000fe200078e0a06 */
[----:B------:R-:W-:Y:S01]  /*43d0*/  ISETP.GE.AND P5, PT, R8, R214, PT ;  /* 0x000000d60800720c */ /* 0x000fe20003fa6270 */
[----:B------:R-:W-:Y:S01]  /*43e0*/  FMUL.FTZ R45, R45, UR25 ;  /* 0x000000192d2d7c20 */ /* 0x000fe20008410000 */
[----:B------:R-:W-:Y:S01]  /*43f0*/  I2FP.F32.S32 R20, R10 ;  /* 0x0000000a00147245 */ /* 0x000fe20000201400 */
[----:B------:R-:W-:Y:S01]  /*4400*/  FFMA.FTZ R33, R33, -UR19, R48 ;  /* 0x8000001321217c23 */ /* 0x000fe20008010030 */
[----:B------:R-:W-:Y:S01]  /*4410*/  ISETP.GE.AND P4, PT, R16, R217, PT ;  /* 0x000000d91000720c */ /* 0x000fe20003f86270 */
[----:B------:R-:W1:Y:S01]  /*4420*/  MUFU.TANH R29, R44 ;  /* 0x0000002c001d7308 */ /* 0x000e620000002400 */
[CC--:B------:R-:W-:Y:S01]  /*4430*/  ISETP.LT.OR P2, PT, R6.reuse, R218.reuse, P2 ;  /* 0x000000da0600720c */ /* 0x0c0fe20001741670 */
[----:B------:R-:W-:Y:S01]  /*4440*/  FMUL.FTZ R18, R27, UR25 ;  /* 0x000000191b127c20 */ /* 0x000fe20008410000 */
[----:B------:R-:W-:Y:S01]  /*4450*/  ISETP.LT.OR P1, PT, R6, R215, P1 ;  /* 0x000000d70600720c */ /* 0x000fe20000f21670 */
[C-C-:B------:R-:W-:Y:S01]  /*4460*/  IMAD.IADD R6, R219.reuse, 0x1, -R8.reuse ;  /* 0x00000001db067824 */ /* 0x140fe200078e0a08 */
[----:B------:R-:W-:Y:S01]  /*4470*/  IABS R9, R9 ;  /* 0x0000000900097213 */ /* 0x000fe20000000000 */
[----:B------:R-:W-:Y:S01]  /*4480*/  VIADD R21, R16, 0x10 ;  /* 0x0000001010157836 */ /* 0x000fe20000000000 */
[CC--:B------:R-:W-:Y:S01]  /*4490*/  ISETP.LT.OR P3, PT, R8.reuse, R218.reuse, P3 ;  /* 0x000000da0800720c */ /* 0x0c0fe20001f61670 */
[----:B------:R-:W3:Y:S01]  /*44a0*/  MUFU.TANH R10, R47 ;  /* 0x0000002f000a7308 */ /* 0x000ee20000002400 */
[----:B------:R-:W-:Y:S01]  /*44b0*/  ISETP.LT.OR P5, PT, R8, R215, P5 ;  /* 0x000000d70800720c */ /* 0x000fe20002fa1670 */
[----:B------:R-:W-:Y:S01]  /*44c0*/  IMAD.IADD R8, R216, 0x1, -R8 ;  /* 0x00000001d8087824 */ /* 0x000fe200078e0a08 */
[----:B------:R-:W-:Y:S01]  /*44d0*/  ISETP.LT.OR P4, PT, R16, R218, P4 ;  /* 0x000000da1000720c */ /* 0x000fe20002781670 */
[----:B------:R-:W-:Y:S01]  /*44e0*/  IMAD.IADD R22, R219, 0x1, -R21 ;  /* 0x00000001db167824 */ /* 0x000fe200078e0a15 */
[----:B------:R-:W-:Y:S01]  /*44f0*/  I2FP.F32.S32 R9, R9 ;  /* 0x0000000900097245 */ /* 0x000fe20000201400 */
[----:B------:R-:W-:Y:S01]  /*4500*/  FMUL.FTZ R36, R36, UR25 ;  /* 0x0000001924247c20 */ /* 0x000fe20008410000 */
[----:B------:R-:W-:Y:S01]  /*4510*/  IABS R11, R11 ;  /* 0x0000000b000b7213 */ /* 0x000fe20000000000 */
[----:B------:R-:W4:Y:S01]  /*4520*/  MUFU.TANH R27, R45 ;  /* 0x0000002d001b7308 */ /* 0x000f220000002400 */
[----:B------:R-:W-:Y:S01]  /*4530*/  IABS R8, R8 ;  /* 0x0000000800087213 */ /* 0x000fe20000000000 */
[----:B--2---:R-:W-:Y:S01]  /*4540*/  FFMA.FTZ R12, R9, -UR19, R12 ;  /* 0x80000013090c7c23 */ /* 0x004fe2000801000c */
[----:B------:R-:W-:Y:S01]  /*4550*/  FSEL R33, R33, -INF , !P4 ;  /* 0xff80000021217808 */ /* 0x000fe20006000000 */
[----:B-1----:R-:W-:Y:S01]  /*4560*/  FFMA.FTZ R29, R20, -UR19, R29 ;  /* 0x80000013141d7c23 */ /* 0x002fe2000801001d */
[C---:B------:R-:W-:Y:S01]  /*4570*/  ISETP.GE.AND P4, PT, R16.reuse, R214, PT ;  /* 0x000000d61000720c */ /* 0x040fe20003f86270 */
[C---:B------:R-:W-:Y:S01]  /*4580*/  VIADD R23, R16.reuse, 0x18 ;  /* 0x0000001810177836 */ /* 0x040fe20000000000 */
[----:B------:R-:W-:Y:S01]  /*4590*/  I2FP.F32.S32 R11, R11 ;  /* 0x0000000b000b7245 */ /* 0x000fe20000201400 */
[----:B------:R-:W-:Y:S01]  /*45a0*/  MUFU.TANH R15, R40 ;  /* 0x00000028000f7308 */ /* 0x000fe20000002400 */
[----:B------:R-:W-:Y:S01]  /*45b0*/  I2FP.F32.S32 R9, R8 ;  /* 0x0000000800097245 */ /* 0x000fe20000201400 */
[C---:B------:R-:W-:Y:S01]  /*45c0*/  VIADD R164, R16.reuse, 0x20 ;  /* 0x0000002010a47836 */ /* 0x040fe20000000000 */
[----:B------:R-:W-:Y:S01]  /*45d0*/  ISETP.LT.OR P4, PT, R16, R215, P4 ;  /* 0x000000d71000720c */ /* 0x000fe20002781670 */
[----:B------:R-:W-:Y:S01]  /*45e0*/  FFMA.FTZ R14, R11, -UR19, R14 ;  /* 0x800000130b0e7c23 */ /* 0x000fe2000801000e */
[----:B------:R-:W-:Y:S01]  /*45f0*/  IABS R6, R6 ;  /* 0x0000000600067213 */ /* 0x000fe20000000000 */
[----:B---3--:R-:W-:Y:S01]  /*4600*/  FFMA.FTZ R10, R9, -UR19, R10 ;  /* 0x80000013090a7c23 */ /* 0x008fe2000801000a */
[----:B------:R-:W-:Y:S01]  /*4610*/  FSEL R26, R26, -INF , !P4 ;  /* 0xff8000001a1a7808 */ /* 0x000fe20006000000 */
[----:B------:R-:W-:Y:S01]  /*4620*/  VIADD R9, R16, 0x11 ;  /* 0x0000001110097836 */ /* 0x000fe20000000000 */
[----:B------:R-:W-:Y:S01]  /*4630*/  FSEL R31, R31, -INF , !P2 ;  /* 0xff8000001f1f7808 */ /* 0x000fe20005000000 */
[----:B------:R-:W1:Y:S01]  /*4640*/  MUFU.TANH R8, R42 ;  /* 0x0000002a00087308 */ /* 0x000e620000002400 */
[----:B------:R-:W-:Y:S01]  /*4650*/  ISETP.GE.AND P4, PT, R21, R217, PT ;  /* 0x000000d91500720c */ /* 0x000fe20003f86270 */
[----:B------:R-:W-:Y:S01]  /*4660*/  IMAD.IADD R20, R219, 0x1, -R9 ;  /* 0x00000001db147824 */ /* 0x000fe200078e0a09 */
[----:B------:R-:W-:Y:S01]  /*4670*/  ISETP.GE.AND P2, PT, R21, R214, PT ;  /* 0x000000d61500720c */ /* 0x000fe20003f46270 */
[----:B------:R-:W-:Y:S01]  /*4680*/  IMAD.IADD R11, R219, 0x1, -R23 ;  /* 0x00000001db0b7824 */ /* 0x000fe200078e0a17 */
[----:B------:R-:W-:Y:S01]  /*4690*/  I2FP.F32.S32 R6, R6 ;  /* 0x0000000600067245 */ /* 0x000fe20000201400 */
[----:B------:R-:W-:Y:S01]  /*46a0*/  FMUL.FTZ R37, R37, UR25 ;  /* 0x0000001925257c20 */ /* 0x000fe20008410000 */
[C---:B------:R-:W-:Y:S01]  /*46b0*/  ISETP.LT.OR P4, PT, R21.reuse, R218, P4 ;  /* 0x000000da1500720c */ /* 0x040fe20002781670 */
[----:B------:R-:W-:Y:S01]  /*46c0*/  MUFU.TANH R36, R36 ;  /* 0x0000002400247308 */ /* 0x000fe20000002400 */
[----:B------:R-:W-:Y:S01]  /*46d0*/  ISETP.LT.OR P2, PT, R21, R215, P2 ;  /* 0x000000d71500720c */ /* 0x000fe20001741670 */
[----:B------:R-:W-:Y:S01]  /*46e0*/  IMAD.IADD R21, R216, 0x1, -R21 ;  /* 0x00000001d8157824 */ /* 0x000fe200078e0a15 */
[----:B------:R-:W-:Y:S01]  /*46f0*/  FSEL R14, R14, -INF , !P1 ;  /* 0xff8000000e0e7808 */ /* 0x000fe20004800000 */
[----:B----4-:R-:W-:Y:S01]  /*4700*/  FFMA.FTZ R27, R6, -UR19, R27 ;  /* 0x80000013061b7c23 */ /* 0x010fe2000801001b */
[----:B------:R-:W-:Y:S01]  /*4710*/  FSEL R29, R29, -INF , !P0 ;  /* 0xff8000001d1d7808 */ /* 0x000fe20004000000 */
[----:B------:R-:W-:Y:S01]  /*4720*/  FMUL.FTZ R38, R38, UR25 ;  /* 0x0000001926267c20 */ /* 0x000fe20008410000 */
[C---:B------:R-:W-:Y:S01]  /*4730*/  ISETP.GE.AND P1, PT, R9.reuse, R217, PT ;  /* 0x000000d90900720c */ /* 0x040fe20003f26270 */
[----:B------:R-:W2:Y:S01]  /*4740*/  MUFU.TANH R6, R43 ;  /* 0x0000002b00067308 */ /* 0x000ea20000002400 */
[C---:B------:R-:W-:Y:S01]  /*4750*/  ISETP.GE.AND P0, PT, R9.reuse, R214, PT ;  /* 0x000000d60900720c */ /* 0x040fe20003f06270 */
[----:B------:R-:W-:Y:S01]  /*4760*/  FMUL.FTZ R34, R34, UR25 ;  /* 0x0000001922227c20 */ /* 0x000fe20008410000 */
[----:B------:R-:W-:Y:S01]  /*4770*/  ISETP.LT.OR P1, PT, R9, R218, P1 ;  /* 0x000000da0900720c */ /* 0x000fe20000f21670 */
[----:B------:R-:W-:Y:S01]  /*4780*/  FMUL.FTZ R39, R39, UR25 ;  /* 0x0000001927277c20 */ /* 0x000fe20008410000 */
[----:B------:R-:W-:Y:S01]  /*4790*/  ISETP.LT.OR P0, PT, R9, R215, P0 ;  /* 0x000000d70900720c */ /* 0x000fe20000701670 */
[----:B------:R-:W-:Y:S01]  /*47a0*/  IMAD.IADD R9, R216, 0x1, -R9 ;  /* 0x00000001d8097824 */ /* 0x000fe200078e0a09 */
[----:B------:R-:W-:Y:S01]  /*47b0*/  IABS R21, R21 ;  /* 0x0000001500157213 */ /* 0x000fe20000000000 */
[----:B------:R-:W-:Y:S01]  /*47c0*/  FMUL.FTZ R32, R32, UR25 ;  /* 0x0000001920207c20 */ /* 0x000fe20008410000 */
[----:B------:R-:W-:Y:S01]  /*47d0*/  IABS R20, R20 ;  /* 0x0000001400147213 */ /* 0x000fe20000000000 */
[----:B------:R-:W3:Y:S01]  /*47e0*/  MUFU.TANH R38, R38 ;  /* 0x0000002600267308 */ /* 0x000ee20000002400 */
[----:B------:R-:W-:Y:S01]  /*47f0*/  IABS R22, R22 ;  /* 0x0000001600167213 */ /* 0x000fe20000000000 */
[----:B------:R-:W-:Y:S01]  /*4800*/  VIADD R204, R16, 0x21 ;  /* 0x0000002110cc7836 */ /* 0x000fe20000000000 */
[----:B------:R-:W-:Y:S01]  /*4810*/  I2FP.F32.S32 R21, R21 ;  /* 0x0000001500157245 */ /* 0x000fe20000201400 */
[----:B------:R-:W-:Y:S01]  /*4820*/  FMUL.FTZ R30, R30, UR25 ;  /* 0x000000191e1e7c20 */ /* 0x000fe20008410000 */
[----:B------:R-:W-:Y:S01]  /*4830*/  I2FP.F32.S32 R20, R20 ;  /* 0x0000001400147245 */ /* 0x000fe20000201400 */
[----:B------:R-:W-:Y:S01]  /*4840*/  FMUL.FTZ R35, R35, UR25 ;  /* 0x0000001923237c20 */ /* 0x000fe20008410000 */
[----:B------:R-:W-:Y:S01]  /*4850*/  IABS R9, R9 ;  /* 0x0000000900097213 */ /* 0x000fe20000000000 */
[----:B-1----:R-:W-:Y:S01]  /*4860*/  FFMA.FTZ R8, R21, -UR19, R8 ;  /* 0x8000001315087c23 */ /* 0x002fe20008010008 */
[----:B------:R-:W-:Y:S01]  /*4870*/  I2FP.F32.S32 R22, R22 ;  /* 0x0000001600167245 */ /* 0x000fe20000201400 */
[----:B------:R-:W-:Y:S01]  /*4880*/  FFMA.FTZ R13, R20, -UR19, R13 ;  /* 0x80000013140d7c23 */ /* 0x000fe2000801000d */
[----:B------:R-:W-:Y:S01]  /*4890*/  FSEL R12, R12, -INF , !P6 ;  /* 0xff8000000c0c7808 */ /* 0x000fe20007000000 */
[----:B------:R-:W-:Y:S01]  /*48a0*/  MUFU.TANH R21, R39 ;  /* 0x0000002700157308 */ /* 0x000fe20000002400 */
[----:B------:R-:W-:Y:S01]  /*48b0*/  FSEL R27, R27, -INF , !P3 ;  /* 0xff8000001b1b7808 */ /* 0x000fe20005800000 */
[----:B------:R-:W-:Y:S01]  /*48c0*/  FFMA.FTZ R15, R22, -UR19, R15 ;  /* 0x80000013160f7c23 */ /* 0x000fe2000801000f */
[C---:B------:R-:W-:Y:S01]  /*48d0*/  ISETP.GE.AND P6, PT, R23.reuse, R217, PT ;  /* 0x000000d91700720c */ /* 0x040fe20003fc6270 */
[----:B------:R-:W-:Y:S01]  /*48e0*/  VIADD R22, R16, 0x19 ;  /* 0x0000001910167836 */ /* 0x000fe20000000000 */
[----:B------:R-:W-:Y:S01]  /*48f0*/  ISETP.GE.AND P3, PT, R23, R214, PT ;  /* 0x000000d61700720c */ /* 0x000fe20003f66270 */
[----:B------:R-:W-:Y:S01]  /*4900*/  IMAD.IADD R20, R219, 0x1, -R164 ;  /* 0x00000001db147824 */ /* 0x000fe200078e0aa4 */
[----:B------:R-:W-:Y:S01]  /*4910*/  I2FP.F32.S32 R9, R9 ;  /* 0x0000000900097245 */ /* 0x000fe20000201400 */
[----:B------:R-:W-:Y:S01]  /*4920*/  MUFU.TANH R171, R32 ;  /* 0x0000002000ab7308 */ /* 0x000fe20000002400 */
[----:B------:R-:W-:Y:S01]  /*4930*/  IABS R11, R11 ;  /* 0x0000000b000b7213 */ /* 0x000fe20000000000 */
[----:B------:R-:W-:Y:S01]  /*4940*/  FMUL.FTZ R28, R28, UR25 ;  /* 0x000000191c1c7c20 */ /* 0x000fe20008410000 */
[----:B------:R-:W-:Y:S01]  /*4950*/  ISETP.LT.OR P6, PT, R23, R218, P6 ;  /* 0x000000da1700720c */ /* 0x000fe200037c1670 */
[----:B--2---:R-:W-:Y:S01]  /*4960*/  FFMA.FTZ R6, R9, -UR19, R6 ;  /* 0x8000001309067c23 */ /* 0x004fe20008010006 */
[----:B------:R-:W-:Y:S01]  /*4970*/  ISETP.LT.OR P3, PT, R23, R215, P3 ;  /* 0x000000d71700720c */ /* 0x000fe20001f61670 */
[----:B------:R-:W-:Y:S01]  /*4980*/  IMAD.IADD R23, R216, 0x1, -R23 ;  /* 0x00000001d8177824 */ /* 0x000fe200078e0a17 */
[----:B------:R-:W-:Y:S01]  /*4990*/  I2FP.F32.S32 R11, R11 ;  /* 0x0000000b000b7245 */ /* 0x000fe20000201400 */
[----:B------:R1:W2:Y:S01]  /*49a0*/  MUFU.TANH R9, R37 ;  /* 0x0000002500097308 */ /* 0x0002a20000002400 */
[----:B------:R-:W-:Y:S01]  /*49b0*/  FSEL R8, R8, -INF , !P2 ;  /* 0xff80000008087808 */ /* 0x000fe20005000000 */
[----:B------:R-:W-:Y:S01]  /*49c0*/  FMUL.FTZ R24, R24, UR25 ;  /* 0x0000001918187c20 */ /* 0x000fe20008410000 */
[----:B------:R-:W-:Y:S01]  /*49d0*/  FSEL R13, R13, -INF , !P1 ;  /* 0xff8000000d0d7808 */ /* 0x000fe20004800000 */
[----:B------:R-:W-:Y:S01]  /*49e0*/  FFMA.FTZ R11, R11, -UR19, R36 ;  /* 0x800000130b0b7c23 */ /* 0x000fe20008010024 */
[----:B------:R-:W-:Y:S01]  /*49f0*/  FSEL R10, R10, -INF , !P5 ;  /* 0xff8000000a0a7808 */ /* 0x000fe20006800000 */
[----:B------:R-:W-:Y:S01]  /*4a00*/  IMAD.IADD R36, R219, 0x1, -R22 ;  /* 0x00000001db247824 */ /* 0x000fe200078e0a16 */
[----:B------:R-:W-:Y:S01]  /*4a10*/  FSEL R15, R15, -INF , !P4 ;  /* 0xff8000000f0f7808 */ /* 0x000fe20006000000 */
[----:B------:R-:W-:Y:S01]  /*4a20*/  MUFU.TANH R163, R4 ;  /* 0x0000000400a37308 */ /* 0x000fe20000002400 */
[CC--:B------:R-:W-:Y:S01]  /*4a30*/  ISETP.GE.AND P2, PT, R164.reuse, R217.reuse, PT ;  /* 0x000000d9a400720c */ /* 0x0c0fe20003f46270 */
[----:B------:R-:W-:Y:S01]  /*4a40*/  FMUL.FTZ R25, R25, UR25 ;  /* 0x0000001919197c20 */ /* 0x000fe20008410000 */
[-C--:B------:R-:W-:Y:S01]  /*4a50*/  ISETP.GE.AND P1, PT, R164, R214.reuse, PT ;  /* 0x000000d6a400720c */ /* 0x080fe20003f26270 */
[----:B------:R-:W-:Y:S01]  /*4a60*/  FMUL.FTZ R72, R72, UR25 ;  /* 0x0000001948487c20 */ /* 0x000fe20008410000 */
[C---:B------:R-:W-:Y:S01]  /*4a70*/  ISETP.GE.AND P5, PT, R22.reuse, R217, PT ;  /* 0x000000d91600720c */ /* 0x040fe20003fa6270 */
[----:B------:R-:W-:Y:S01]  /*4a80*/  FMUL.FTZ R73, R73, UR25 ;  /* 0x0000001949497c20 */ /* 0x000fe20008410000 */
[----:B------:R-:W-:Y:S01]  /*4a90*/  ISETP.GE.AND P4, PT, R22, R214, PT ;  /* 0x000000d61600720c */ /* 0x000fe20003f86270 */
[----:B------:R-:W-:Y:S01]  /*4aa0*/  MUFU.TANH R2, R2 ;  /* 0x0000000200027308 */ /* 0x000fe20000002400 */
[----:B-1----:R-:W-:Y:S01]  /*4ab0*/  IABS R37, R23 ;  /* 0x0000001700257213 */ /* 0x002fe20000000000 */
[----:B------:R-:W-:Y:S01]  /*4ac0*/  FMUL.FTZ R74, R74, UR25 ;  /* 0x000000194a4a7c20 */ /* 0x000fe20008410000 */
[CC--:B------:R-:W-:Y:S01]  /*4ad0*/  ISETP.LT.OR P2, PT, R164.reuse, R218.reuse, P2 ;  /* 0x000000daa400720c */ /* 0x0c0fe20001741670 */
[----:B------:R-:W-:Y:S01]  /*4ae0*/  FMUL.FTZ R75, R75, UR25 ;  /* 0x000000194b4b7c20 */ /* 0x000fe20008410000 */
[-C--:B------:R-:W-:Y:S01]  /*4af0*/  ISETP.LT.OR P1, PT, R164, R215.reuse, P1 ;  /* 0x000000d7a400720c */ /* 0x080fe20000f21670 */
[----:B------:R-:W-:Y:S01]  /*4b00*/  IMAD.IADD R164, R216, 0x1, -R164 ;  /* 0x00000001d8a47824 */ /* 0x000fe200078e0aa4 */
[C---:B------:R-:W-:Y:S01]  /*4b10*/  ISETP.LT.OR P5, PT, R22.reuse, R218, P5 ;  /* 0x000000da1600720c */ /* 0x040fe20002fa1670 */
[----:B------:R-:W1:Y:S01]  /*4b20*/  MUFU.TANH R23, R34 ;  /* 0x0000002200177308 */ /* 0x000e620000002400 */
[----:B------:R-:W-:Y:S01]  /*4b30*/  ISETP.LT.OR P4, PT, R22, R215, P4 ;  /* 0x000000d71600720c */ /* 0x000fe20002781670 */
[----:B------:R-:W-:Y:S01]  /*4b40*/  IMAD.IADD R22, R216, 0x1, -R22 ;  /* 0x00000001d8167824 */ /* 0x000fe200078e0a16 */
[----:B------:R-:W-:-:S02]  /*4b50*/  IABS R36, R36 ;  /* 0x0000002400247213 */ /* 0x000fc40000000000 */
[----:B------:R-:W-:Y:S02]  /*4b60*/  IABS R164, R164 ;  /* 0x000000a400a47213 */ /* 0x000fe40000000000 */
[----:B------:R-:W-:Y:S01]  /*4b70*/  IABS R22, R22 ;  /* 0x0000001600167213 */ /* 0x000fe20000000000 */
[----:B------:R-:W4:Y:S01]  /*4b80*/  MUFU.TANH R30, R30 ;  /* 0x0000001e001e7308 */ /* 0x000f220000002400 */
[----:B------:R-:W-:Y:S02]  /*4b90*/  IABS R20, R20 ;  /* 0x0000001400147213 */ /* 0x000fe40000000000 */
[----:B------:R-:W-:Y:S02]  /*4ba0*/  I2FP.F32.S32 R37, R37 ;  /* 0x0000002500257245 */ /* 0x000fe40000201400 */
[----:B------:R-:W-:Y:S02]  /*4bb0*/  I2FP.F32.S32 R36, R36 ;  /* 0x0000002400247245 */ /* 0x000fe40000201400 */
[----:B------:R-:W-:Y:S01]  /*4bc0*/  I2FP.F32.S32 R164, R164 ;  /* 0x000000a400a47245 */ /* 0x000fe20000201400 */
[----:B---3--:R-:W-:Y:S01]  /*4bd0*/  FFMA.FTZ R32, R37, -UR19, R38 ;  /* 0x8000001325207c23 */ /* 0x008fe20008010026 */
[----:B------:R-:W-:Y:S01]  /*4be0*/  I2FP.F32.S32 R22, R22 ;  /* 0x0000001600167245 */ /* 0x000fe20000201400 */
[----:B--2---:R-:W-:Y:S01]  /*4bf0*/  FFMA.FTZ R9, R36, -UR19, R9 ;  /* 0x8000001324097c23 */ /* 0x004fe20008010009 */
[----:B------:R-:W-:Y:S01]  /*4c00*/  I2FP.F32.S32 R20, R20 ;  /* 0x0000001400147245 */ /* 0x000fe20000201400 */
[----:B-1----:R-:W-:Y:S01]  /*4c10*/  FFMA.FTZ R164, R164, -UR19, R23 ;  /* 0x80000013a4a47c23 */ /* 0x002fe20008010017 */
[----:B------:R-:W-:-:S02]  /*4c20*/  VIADD R23, R16, 0x28 ;  /* 0x0000002810177836 */ /* 0x000fc40000000000 */
[----:B------:R-:W-:Y:S01]  /*4c30*/  FFMA.FTZ R21, R22, -UR19, R21 ;  /* 0x8000001316157c23 */ /* 0x000fe20008010015 */
[----:B------:R-:W-:Y:S02]  /*4c40*/  IMAD.IADD R22, R219, 0x1, -R204 ;  /* 0x00000001db167824 */ /* 0x000fe400078e0acc */
[----:B------:R-:W-:Y:S01]  /*4c50*/  FFMA.FTZ R171, R20, -UR19, R171 ;  /* 0x8000001314ab7c23 */ /* 0x000fe200080100ab */
[----:B------:R-:W-:Y:S01]  /*4c60*/  VIADD R20, R16, 0x29 ;  /* 0x0000002910147836 */ /* 0x000fe20000000000 */
[----:B------:R-:W-:Y:S01]  /*4c70*/  FSEL R4, R32, -INF , !P3 ;  /* 0xff80000020047808 */ /* 0x000fe20005800000 */
[----:B------:R-:W1:Y:S01]  /*4c80*/  MUFU.TANH R35, R35 ;  /* 0x0000002300237308 */ /* 0x000e620000002400 */
[----:B------:R-:W-:Y:S01]  /*4c90*/  FSEL R9, R9, -INF , !P5 ;  /* 0xff80000009097808 */ /* 0x000fe20006800000 */
[C---:B------:R-:W-:Y:S01]  /*4ca0*/  IMAD.IADD R165, R219.reuse, 0x1, -R20 ;  /* 0x00000001dba57824 */ /* 0x040fe200078e0a14 */
[----:B------:R-:W-:Y:S01]  /*4cb0*/  FSEL R6, R6, -INF , !P0 ;  /* 0xff80000006067808 */ /* 0x000fe20004000000 */
[----:B------:R-:W-:Y:S01]  /*4cc0*/  IMAD.IADD R167, R219, 0x1, -R23 ;  /* 0x00000001dba77824 */ /* 0x000fe200078e0a17 */
[----:B------:R-:W-:-:S02]  /*4cd0*/  FSEL R11, R11, -INF , !P6 ;  /* 0xff8000000b0b7808 */ /* 0x000fc40007000000 */
[CC--:B------:R-:W-:Y:S01]  /*4ce0*/  ISETP.GE.AND P3, PT, R23.reuse, R217.reuse, PT ;  /* 0x000000d91700720c */ /* 0x0c0fe20003f66270 */
[----:B------:R-:W2:Y:S01]  /*4cf0*/  MUFU.TANH R28, R28 ;  /* 0x0000001c001c7308 */ /* 0x000ea20000002400 */
[CC--:B------:R-:W-:Y:S02]  /*4d00*/  ISETP.GE.AND P5, PT, R23.reuse, R214.reuse, PT ;  /* 0x000000d61700720c */ /* 0x0c0fe40003fa6270 */
[C---:B------:R-:W-:Y:S02]  /*4d10*/  ISETP.GE.AND P0, PT, R204.reuse, R217, PT ;  /* 0x000000d9cc00720c */ /* 0x040fe40003f06270 */
[----:B------:R-:W-:Y:S02]  /*4d20*/  ISETP.GE.AND P6, PT, R204, R214, PT ;  /* 0x000000d6cc00720c */ /* 0x000fe40003fc6270 */
[----:B------:R-:W-:Y:S01]  /*4d30*/  IABS R22, R22 ;  /* 0x0000001600167213 */ /* 0x000fe20000000000 */
[----:B------:R-:W3:Y:S01]  /*4d40*/  MUFU.TANH R17, R17 ;  /* 0x0000001100117308 */ /* 0x000ee20000002400 */
[----:B------:R-:W-:-:S02]  /*4d50*/  ISETP.LT.OR P3, PT, R23, R218, P3 ;  /* 0x000000da1700720c */ /* 0x000fc40001f61670 */
[-C--:B------:R-:W-:Y:S01]  /*4d60*/  ISETP.LT.OR P5, PT, R23, R215.reuse, P5 ;  /* 0x000000d71700720c */ /* 0x080fe20002fa1670 */
[----:B------:R-:W-:Y:S01]  /*4d70*/  IMAD.IADD R23, R216, 0x1, -R23 ;  /* 0x00000001d8177824 */ /* 0x000fe200078e0a17 */
[C---:B------:R-:W-:Y:S02]  /*4d80*/  ISETP.LT.OR P0, PT, R204.reuse, R218, P0 ;  /* 0x000000dacc00720c */ /* 0x040fe40000701670 */
[----:B------:R-:W-:Y:S01]  /*4d90*/  ISETP.LT.OR P6, PT, R204, R215, P6 ;  /* 0x000000d7cc00720c */ /* 0x000fe200037c1670 */
[----:B------:R-:W-:Y:S01]  /*4da0*/  IMAD.IADD R204, R216, 0x1, -R204 ;  /* 0x00000001d8cc7824 */ /* 0x000fe200078e0acc */
[----:B------:R-:W-:Y:S01]  /*4db0*/  I2FP.F32.S32 R22, R22 ;  /* 0x0000001600167245 */ /* 0x000fe20000201400 */
[----:B------:R-:W5:Y:S01]  /*4dc0*/  MUFU.TANH R19, R19 ;  /* 0x0000001300137308 */ /* 0x000f620000002400 */
[----:B------:R-:W-:Y:S02]  /*4dd0*/  IABS R165, R165 ;  /* 0x000000a500a57213 */ /* 0x000fe40000000000 */
[----:B------:R-:W-:Y:S01]  /*4de0*/  IABS R23, R23 ;  /* 0x0000001700177213 */ /* 0x000fe20000000000 */
[----:B------:R-:W-:Y:S01]  /*4df0*/  FFMA.FTZ R163, R22, -UR19, R163 ;  /* 0x8000001316a37c23 */ /* 0x000fe200080100a3 */
[----:B------:R-:W-:Y:S01]  /*4e00*/  I2FP.F32.S32 R165, R165 ;  /* 0x000000a500a57245 */ /* 0x000fe20000201400 */
[----:B------:R-:W-:Y:S01]  /*4e10*/  VIADD R22, R16, 0x30 ;  /* 0x0000003010167836 */ /* 0x000fe20000000000 */
[----:B------:R-:W-:Y:S01]  /*4e20*/  IABS R204, R204 ;  /* 0x000000cc00cc7213 */ /* 0x000fe20000000000 */
[----:B------:R-:W5:Y:S01]  /*4e30*/  MUFU.TANH R24, R24 ;  /* 0x0000001800187308 */ /* 0x000f620000002400 */
[----:B------:R-:W-:Y:S01]  /*4e40*/  IABS R167, R167 ;  /* 0x000000a700a77213 */ /* 0x000fe20000000000 */
[----:B------:R-:W-:Y:S01]  /*4e50*/  FFMA.FTZ R165, R165, -UR19, R2 ;  /* 0x80000013a5a57c23 */ /* 0x000fe20008010002 */
[----:B------:R-:W-:-:S02]  /*4e60*/  I2FP.F32.S32 R23, R23 ;  /* 0x0000001700177245 */ /* 0x000fc40000201400 */
[----:B------:R-:W-:Y:S02]  /*4e70*/  I2FP.F32.S32 R204, R204 ;  /* 0x000000cc00cc7245 */ /* 0x000fe40000201400 */
[----:B------:R-:W-:Y:S01]  /*4e80*/  I2FP.F32.S32 R167, R167 ;  /* 0x000000a700a77245 */ /* 0x000fe20000201400 */
[----:B----4-:R-:W-:Y:S01]  /*4e90*/  FFMA.FTZ R168, R23, -UR19, R30 ;  /* 0x8000001317a87c23 */ /* 0x010fe2000801001e */
[----:B------:R-:W-:Y:S01]  /*4ea0*/  FSEL R164, R164, -INF , !P1 ;  /* 0xff800000a4a47808 */ /* 0x000fe20004800000 */
[----:B-1----:R-:W-:Y:S01]  /*4eb0*/  FFMA.FTZ R204, R204, -UR19, R35 ;  /* 0x80000013cccc7c23 */ /* 0x002fe20008010023 */
[----:B------:R-:W-:Y:S01]  /*4ec0*/  FSEL R163, R163, -INF , !P0 ;  /* 0xff800000a3a37808 */ /* 0x000fe20004000000 */
[----:B--2---:R-:W-:Y:S01]  /*4ed0*/  FFMA.FTZ R167, R167, -UR19, R28 ;  /* 0x80000013a7a77c23 */ /* 0x004fe2000801001c */
[----:B------:R-:W-:Y:S01]  /*4ee0*/  FSEL R2, R21, -INF , !P4 ;  /* 0xff80000015027808 */ /* 0x000fe20006000000 */
[----:B------:R-:W-:Y:S01]  /*4ef0*/  IMAD.IADD R23, R219, 0x1, -R22 ;  /* 0x00000001db177824 */ /* 0x000fe200078e0a16 */
[----:B------:R-:W-:Y:S01]  /*4f00*/  FSEL R171, R171, -INF , !P2 ;  /* 0xff800000abab7808 */ /* 0x000fe20005000000 */
[----:B------:R-:W-:Y:S01]  /*4f10*/  VIADD R21, R16, 0x31 ;  /* 0x0000003110157836 */ /* 0x000fe20000000000 */
[CC--:B------:R-:W-:Y:S01]  /*4f20*/  ISETP.GE.AND P1, PT, R22.reuse, R217.reuse, PT ;  /* 0x000000d91600720c */ /* 0x0c0fe20003f26270 */
[----:B------:R-:W1:Y:S01]  /*4f30*/  MUFU.TANH R18, R18 ;  /* 0x0000001200127308 */ /* 0x000e620000002400 */
[----:B------:R-:W-:Y:S01]  /*4f40*/  ISETP.GE.AND P0, PT, R22, R214, PT ;  /* 0x000000d61600720c */ /* 0x000fe20003f06270 */
[----:B------:R-:W-:Y:S01]  /*4f50*/  IMAD.IADD R28, R219, 0x1, -R21 ;  /* 0x00000001db1c7824 */ /* 0x000fe200078e0a15 */
[----:B------:R-:W-:-:S02]  /*4f60*/  ISETP.GE.AND P4, PT, R20, R217, PT ;  /* 0x000000d91400720c */ /* 0x000fc40003f86270 */
[----:B------:R-:W-:Y:S02]  /*4f70*/  ISETP.GE.AND P2, PT, R20, R214, PT ;  /* 0x000000d61400720c */ /* 0x000fe40003f46270 */
[CC--:B------:R-:W-:Y:S01]  /*4f80*/  ISETP.LT.OR P1, PT, R22.reuse, R218.reuse, P1 ;  /* 0x000000da1600720c */ /* 0x0c0fe20000f21670 */
[----:B------:R-:W-:Y:S01]  /*4f90*/  MUFU.TANH R25, R25 ;  /* 0x0000001900197308 */ /* 0x000fe20000002400 */
[-C--:B------:R-:W-:Y:S01]  /*4fa0*/  ISETP.LT.OR P0, PT, R22, R215.reuse, P0 ;  /* 0x000000d71600720c */ /* 0x080fe20000701670 */
[----:B------:R-:W-:Y:S01]  /*4fb0*/  IMAD.IADD R22, R216, 0x1, -R22 ;  /* 0x00000001d8167824 */ /* 0x000fe200078e0a16 */
[C---:B------:R-:W-:Y:S02]  /*4fc0*/  ISETP.LT.OR P4, PT, R20.reuse, R218, P4 ;  /* 0x000000da1400720c */ /* 0x040fe40002781670 */
[----:B------:R-:W-:Y:S01]  /*4fd0*/  ISETP.LT.OR P2, PT, R20, R215, P2 ;  /* 0x000000d71400720c */ /* 0x000fe20001741670 */
[----:B------:R-:W-:Y:S01]  /*4fe0*/  IMAD.IADD R20, R216, 0x1, -R20 ;  /* 0x00000001d8147824 */ /* 0x000fe200078e0a14 */
[----:B------:R-:W-:Y:S01]  /*4ff0*/  FSEL R204, R204, -INF , !P6 ;  /* 0xff800000cccc7808 */ /* 0x000fe20007000000 */
[----:B------:R-:W2:Y:S01]  /*5000*/  MUFU.TANH R72, R72 ;  /* 0x0000004800487308 */ /* 0x000ea20000002400 */
[----:B------:R-:W-:-:S02]  /*5010*/  FSEL R167, R167, -INF , !P3 ;  /* 0xff800000a7a77808 */ /* 0x000fc40005800000 */
[C---:B------:R-:W-:Y:S02]  /*5020*/  ISETP.GE.AND P6, PT, R21.reuse, R217, PT ;  /* 0x000000d91500720c */ /* 0x040fe40003fc6270 */
[C---:B------:R-:W-:Y:S02]  /*5030*/  ISETP.GE.AND P3, PT, R21.reuse, R214, PT ;  /* 0x000000d61500720c */ /* 0x040fe40003f66270 */
[----:B------:R-:W-:Y:S01]  /*5040*/  IABS R22, R22 ;  /* 0x0000001600167213 */ /* 0x000fe20000000000 */
[----:B------:R-:W-:Y:S01]  /*5050*/  MUFU.TANH R73, R73 ;  /* 0x0000004900497308 */ /* 0x000fe20000002400 */
[----:B------:R-:W-:Y:S02]  /*5060*/  IABS R20, R20 ;  /* 0x0000001400147213 */ /* 0x000fe40000000000 */
[----:B------:R-:W-:Y:S02]  /*5070*/  IABS R23, R23 ;  /* 0x0000001700177213 */ /* 0x000fe40000000000 */
[----:B------:R-:W-:-:S02]  /*5080*/  ISETP.LT.OR P6, PT, R21, R218, P6 ;  /* 0x000000da1500720c */ /* 0x000fc400037c1670 */
[----:B------:R-:W-:Y:S01]  /*5090*/  ISETP.LT.OR P3, PT, R21, R215, P3 ;  /* 0x000000d71500720c */ /* 0x000fe20001f61670 */
[----:B------:R-:W-:Y:S01]  /*50a0*/  IMAD.IADD R21, R216, 0x1, -R21 ;  /* 0x00000001d8157824 */ /* 0x000fe200078e0a15 */
[----:B------:R-:W-:Y:S01]  /*50b0*/  I2FP.F32.S32 R22, R22 ;  /* 0x0000001600167245 */ /* 0x000fe20000201400 */
[----:B------:R-:W4:Y:S01]  /*50c0*/  MUFU.TANH R74, R74 ;  /* 0x0000004a004a7308 */ /* 0x000f220000002400 */
[----:B------:R-:W-:Y:S02]  /*50d0*/  I2FP.F32.S32 R20, R20 ;  /* 0x0000001400147245 */ /* 0x000fe40000201400 */
[----:B------:R-:W-:Y:S01]  /*50e0*/  I2FP.F32.S32 R23, R23 ;  /* 0x0000001700177245 */ /* 0x000fe20000201400 */
[----:B---3--:R-:W-:Y:S01]  /*50f0*/  FFMA.FTZ R174, R22, -UR19, R17 ;  /* 0x8000001316ae7c23 */ /* 0x008fe20008010011 */
[----:B------:R-:W-:Y:S01]  /*5100*/  IABS R21, R21 ;  /* 0x0000001500157213 */ /* 0x000fe20000000000 */
[----:B-----5:R-:W-:Y:S01]  /*5110*/  FFMA.FTZ R19, R20, -UR19, R19 ;  /* 0x8000001314137c23 */ /* 0x020fe20008010013 */
[----:B------:R-:W-:-:S02]  /*5120*/  VIADD R17, R16, 0x38 ;  /* 0x0000003810117836 */ /* 0x000fc40000000000 */
[----:B------:R-:W-:Y:S01]  /*5130*/  FFMA.FTZ R24, R23, -UR19, R24 ;  /* 0x8000001317187c23 */ /* 0x000fe20008010018 */
[----:B------:R-:W-:Y:S01]  /*5140*/  VIADD R16, R16, 0x39 ;  /* 0x0000003910107836 */ /* 0x000fe20000000000 */
[----:B------:R-:W-:Y:S01]  /*5150*/  I2FP.F32.S32 R21, R21 ;  /* 0x0000001500157245 */ /* 0x000fe20000201400 */
[----:B------:R-:W3:Y:S01]  /*5160*/  MUFU.TANH R75, R75 ;  /* 0x0000004b004b7308 */ /* 0x000ee20000002400 */
[----:B------:R-:W-:Y:S02]  /*5170*/  FSEL R168, R168, -INF , !P5 ;  /* 0xff800000a8a87808 */ /* 0x000fe40006800000 */
[----:B------:R-:W-:Y:S01]  /*5180*/  FSEL R165, R165, -INF , !P4 ;  /* 0xff800000a5a57808 */ /* 0x000fe20006000000 */
[----:B-1----:R-:W-:Y:S01]  /*5190*/  FFMA.FTZ R172, R21, -UR19, R18 ;  /* 0x8000001315ac7c23 */ /* 0x002fe20008010012 */
        /* <DEDUP_REMOVED lines=9> */
[-C--:B------:R-:W-:Y:S01]  /*5230*/  ISETP.LT.OR P2, PT, R17, R215.reuse, P2 ;  /* 0x000000d71100720c */ /* 0x080fe20001741670 */
[----:B------:R-:W-:Y:S01]  /*5240*/  IMAD.IADD R17, R216, 0x1, -R17 ;  /* 0x00000001d8117824 */ /* 0x000fe200078e0a11 */
[C---:B------:R-:W-:Y:S01]  /*5250*/  ISETP.LT.OR P4, PT, R16.reuse, R218, P4 ;  /* 0x000000da1000720c */ /* 0x040fe20002781670 */
[----:B------:R-:W-:Y:S01]  /*5260*/  BAR.SYNC.DEFER_BLOCKING 0x0 ;  /* 0x0000000000007b1d */ /* 0x000fe20000010000 */
[----:B------:R-:W-:Y:S01]  /*5270*/  ISETP.LT.OR P1, PT, R16, R215, P1 ;  /* 0x000000d71000720c */ /* 0x000fe20000f21670 */
[----:B------:R-:W-:Y:S01]  /*5280*/  IMAD.IADD R16, R216, 0x1, -R16 ;  /* 0x00000001d8107824 */ /* 0x000fe200078e0a10 */
[----:B------:R-:W-:-:S02]  /*5290*/  FSEL R174, R174, -INF , !P0 ;  /* 0xff800000aeae7808 */ /* 0x000fc40004000000 */
[----:B------:R-:W-:Y:S02]  /*52a0*/  IABS R18, R18 ;  /* 0x0000001200127213 */ /* 0x000fe40000000000 */
[----:B------:R-:W-:Y:S02]  /*52b0*/  PLOP3.LUT P0, PT, PT, PT, UP0, 0x80, 0x0 ;  /* 0x000000000000781c */ /* 0x000fe40003f0f008 */
[----:B------:R-:W-:Y:S02]  /*52c0*/  IABS R28, R28 ;  /* 0x0000001c001c7213 */ /* 0x000fe40000000000 */
[----:B------:R-:W-:Y:S02]  /*52d0*/  IABS R17, R17 ;  /* 0x0000001100117213 */ /* 0x000fe40000000000 */
[----:B------:R-:W-:Y:S02]  /*52e0*/  IABS R19, R19 ;  /* 0x0000001300137213 */ /* 0x000fe40000000000 */
[----:B------:R-:W-:-:S02]  /*52f0*/  IABS R16, R16 ;  /* 0x0000001000107213 */ /* 0x000fc40000000000 */
[----:B------:R-:W-:Y:S02]  /*5300*/  I2FP.F32.S32 R175, R18 ;  /* 0x0000001200af7245 */ /* 0x000fe40000201400 */
[----:B------:R-:W-:Y:S02]  /*5310*/  I2FP.F32.S32 R28, R28 ;  /* 0x0000001c001c7245 */ /* 0x000fe40000201400 */
[----:B------:R-:W-:Y:S01]  /*5320*/  I2FP.F32.S32 R17, R17 ;  /* 0x0000001100117245 */ /* 0x000fe20000201400 */
[----:B--2---:R-:W-:Y:S01]  /*5330*/  FFMA.FTZ R175, R175, -UR19, R72 ;  /* 0x80000013afaf7c23 */ /* 0x004fe20008010048 */
[----:B------:R-:W-:Y:S01]  /*5340*/  I2FP.F32.S32 R18, R19 ;  /* 0x0000001300127245 */ /* 0x000fe20000201400 */
[----:B------:R-:W-:Y:S01]  /*5350*/  FFMA.FTZ R177, R28, -UR19, R25 ;  /* 0x800000131cb17c23 */ /* 0x000fe20008010019 */
[----:B------:R-:W-:Y:S01]  /*5360*/  I2FP.F32.S32 R16, R16 ;  /* 0x0000001000107245 */ /* 0x000fe20000201400 */
[----:B----4-:R-:W-:Y:S01]  /*5370*/  FFMA.FTZ R170, R17, -UR19, R74 ;  /* 0x8000001311aa7c23 */ /* 0x010fe2000801004a */
[----:B------:R-:W-:Y:S01]  /*5380*/  FSEL R172, R172, -INF , !P3 ;  /* 0xff800000acac7808 */ /* 0x000fe20005800000 */
[----:B------:R-:W-:Y:S01]  /*5390*/  FFMA.FTZ R173, R18, -UR19, R73 ;  /* 0x8000001312ad7c23 */ /* 0x000fe20008010049 */
[----:B------:R-:W-:Y:S01]  /*53a0*/  FSEL R177, R177, -INF , !P6 ;  /* 0xff800000b1b17808 */ /* 0x000fe20007000000 */
[----:B---3--:R-:W-:Y:S01]  /*53b0*/  FFMA.FTZ R166, R16, -UR19, R75 ;  /* 0x8000001310a67c23 */ /* 0x008fe2000801004b */
        /* <DEDUP_REMOVED lines=67> */
.L_x_575:
[----:B------:R-:W-:Y:S05]  /*57f0*/  BSYNC B0 ;  /* 0x0000000000007941 */ /* 0x000fea0003800000 */
.L_x_574:
[----:B------:R-:W0:Y:S02]  /*5800*/  LDGDEPBAR ;  /* 0x00000000000079af */ /* 0x000e240000000000 */
.L_x_573:
        /* <DEDUP_REMOVED lines=75> */
[----:B------:R-:W1:Y:S01]  /*5cc0*/  LDSM.16.MT88.4 R12, [R194+0x12800] ;  /* 0x01280000c20c783b */ /* 0x000e620000004200 */
[--C-:B------:R-:W-:Y:S01]  /*5cd0*/  FFMA.FTZ R148, R6, UR22, -R169.reuse ;  /* 0x0000001606947c23 */ /* 0x100fe200080108a9 */
[--C-:B------:R-:W-:Y:S01]  /*5ce0*/  FFMA.FTZ R133, R4, UR22, -R169.reuse ;  /* 0x0000001604857c23 */ /* 0x100fe200080108a9 */
[----:B------:R-:W2:Y:S01]  /*5cf0*/  MUFU.EX2 R156, R156 ;  /* 0x0000009c009c7308 */ /* 0x000ea20000000800 */
[----:B------:R-:W4:Y:S01]  /*5d00*/  LDSM.16.MT88.4 R8, [R196+0x14800] ;  /* 0x01480000c408783b */ /* 0x000f220000004200 */
[--C-:B------:R-:W-:Y:S01]  /*5d10*/  FFMA.FTZ R2, R2, UR22, -R169.reuse ;  /* 0x0000001602027c23 */ /* 0x100fe200080108a9 */
[--C-:B------:R-:W-:Y:S01]  /*5d20*/  FFMA.FTZ R160, R171, UR22, -R176.reuse ;  /* 0x00000016aba07c23 */ /* 0x100fe200080108b0 */
[--C-:B------:R-:W-:Y:S01]  /*5d30*/  FFMA.FTZ R162, R167, UR22, -R176.reuse ;  /* 0x00000016a7a27c23 */ /* 0x100fe200080108b0 */
[----:B------:R-:W-:Y:S01]  /*5d40*/  LDSM.16.MT88.4 R88, [R193+0x16000] ;  /* 0x01600000c158783b */ /* 0x000fe20000004200 */
        /* <DEDUP_REMOVED lines=37> */
[C---:B------:R-:W-:Y:S01]  /*5fa0*/  HMMA.16816.F32 R120, R96.reuse, R116, RZ ;  /* 0x000000746078723c */ /* 0x040fe200000018ff */
[----:B------:R-:W-:Y:S05]  /*5fb0*/  MUFU.EX2 R149, R149 ;  /* 0x0000009500957308 */ /* 0x000fea0000000800 */
[C---:B------:R-:W-:Y:S03]  /*5fc0*/  HMMA.16816.F32 R36, R96.reuse, R40, RZ ;  /* 0x000000286024723c */ /* 0x040fe600000018ff */
[----:B------:R-:W5:Y:S01]  /*5fd0*/  MUFU.EX2 R0, R0 ;  /* 0x0000000000007308 */ /* 0x000f620000000800 */
        /* <DEDUP_REMOVED lines=8> */
[----:B-----5:R-:W-:Y:S01]  /*6060*/  F2FP.F16.F32.PACK_AB R6, R0, R149 ;  /* 0x000000950006723e */ /* 0x020fe200000000ff */
[----:B------:R-:W-:-:S03]  /*6070*/  FADD.FTZ R149, R149, R150 ;  /* 0x0000009695957221 */ /* 0x000fc60000010000 */
[C---:B------:R-:W-:Y:S01]  /*6080*/  HMMA.16816.F32 R60, R96.reuse, R64, RZ ;  /* 0x00000040603c723c */ /* 0x040fe200000018ff */
[----:B------:R-:W-:Y:S02]  /*6090*/  FADD.FTZ R149, R0, R149 ;  /* 0x0000009500957221 */ /* 0x000fe40000010000 */
[----:B------:R-:W-:Y:S03]  /*60a0*/  MUFU.EX2 R133, R133 ;  /* 0x0000008500857308 */ /* 0x000fe60000000800 */
[C---:B------:R-:W-:Y:S05]  /*60b0*/  HMMA.16816.F32 R56, R96.reuse, R58, RZ ;  /* 0x0000003a6038723c */ /* 0x040fea00000018ff */
[----:B------:R-:W5:Y:S01]  /*60c0*/  MUFU.EX2 R2, R2 ;  /* 0x0000000200027308 */ /* 0x000f620000000800 */
[----:B--2---:R-:W-:Y:S01]  /*60d0*/  F2FP.F16.F32.PACK_AB R5, R148, R151 ;  /* 0x000000979405723e */ /* 0x004fe200000000ff */
[----:B------:R-:W-:Y:S01]  /*60e0*/  HMMA.16816.F32 R64, R96, R66, RZ ;  /* 0x000000426040723c */ /* 0x000fe200000018ff */
[----:B------:R-:W-:-:S04]  /*60f0*/  FADD.FTZ R151, R151, R154 ;  /* 0x0000009a97977221 */ /* 0x000fc80000010000 */
[----:B------:R-:W-:Y:S01]  /*6100*/  FADD.FTZ R148, R148, R151 ;  /* 0x0000009794947221 */ /* 0x000fe20000010000 */
[C---:B------:R-:W-:Y:S01]  /*6110*/  HMMA.16816.F32 R68, R96.reuse, R72, RZ ;  /* 0x000000486044723c */ /* 0x040fe200000018ff */
[----:B------:R-:W-:Y:S05]  /*6120*/  MUFU.EX2 R160, R160 ;  /* 0x000000a000a07308 */ /* 0x000fea0000000800 */
[----:B---3--:R-:W-:Y:S01]  /*6130*/  HMMA.16816.F32 R76, R96, R80, RZ ;  /* 0x00000050604c723c */ /* 0x008fe200000018ff */
[----:B-----5:R-:W-:Y:S02]  /*6140*/  F2FP.F16.F32.PACK_AB R7, R2, R133 ;  /* 0x000000850207723e */ /* 0x020fe400000000ff */
        /* <DEDUP_REMOVED lines=20> */
[----:B------:R-:W2:Y:S05]  /*6290*/  LDSM.16.MT88.4 R20, [R193+0x16800] ;  /* 0x01680000c114783b */ /* 0x000eaa0000004200 */
        /* <DEDUP_REMOVED lines=68> */
[C---:B----4-:R-:W-:Y:S06]  /*66e0*/  HMMA.16816.F32 R68, R4.reuse, R16, R68 ;  /* 0x000000100444723c */ /* 0x050fec0000001844 */
        /* <DEDUP_REMOVED lines=135> */
[----:B------:R-:W4:Y:S04]  /*6f60*/  LDSM.16.M88.4 R160, [R201+0xc800] ;  /* 0x00c80000c9a0783b */ /* 0x000f280000000200 */
[----:B------:R-:W5:Y:S04]  /*6f70*/  LDSM.16.M88.4 R152, [R201+0xd000] ;  /* 0x00d00000c998783b */ /* 0x000f680000000200 */
[----:B-1----:R-:W1:Y:S04]  /*6f80*/  LDSM.16.M88.4 R8, [R201+0xd800] ;  /* 0x00d80000c908783b */ /* 0x002e680000000200 */
[----:B------:R-:W-:Y:S04]  /*6f90*/  LDSM.16.M88.4 R20, [R200] ;  /* 0x00000000c814783b */ /* 0x000fe80000000200 */
[----:B------:R-:W1:Y:S04]  /*6fa0*/  LDSM.16.M88.4 R204, [R199] ;  /* 0x00000000c7cc783b */ /* 0x000e680000000200 */
[----:B------:R-:W1:Y:S04]  /*6fb0*/  LDSM.16.M88.4 R168, [R191] ;  /* 0x00000000bfa8783b */ /* 0x000e680000000200 */
[----:B------:R-:W1:Y:S04]  /*6fc0*/  LDSM.16.M88.4 R136, [R190] ;  /* 0x00000000be88783b */ /* 0x000e680000000200 */
[----:B------:R-:W1:Y:S04]  /*6fd0*/  LDSM.16.M88.4 R28, [R189] ;  /* 0x00000000bd1c783b */ /* 0x000e680000000200 */
[----:B--2---:R-:W-:Y:S01]  /*6fe0*/  LDSM.16.M88.4 R4, [R198] ;  /* 0x00000000c604783b */ /* 0x004fe20000000200 */
[C---:B---3--:R-:W-:Y:S03]  /*6ff0*/  HMMA.16816.F32 R16, R140.reuse, R12, RZ ;  /* 0x0000000c8c10723c */ /* 0x048fe600000018ff */
[----:B------:R-:W2:Y:S04]  /*7000*/  LDSM.16.M88.4 R176, [R195+0xc000] ;  /* 0x00c00000c3b0783b */ /* 0x000ea80000000200 */
[----:B------:R-:W3:Y:S01]  /*7010*/  LDSM.16.M88.4 R172, [R195+0xc800] ;  /* 0x00c80000c3ac783b */ /* 0x000ee20000000200 */
[C---:B----4-:R-:W-:Y:S03]  /*7020*/  HMMA.16816.F32 R164, R140.reuse, R160, RZ ;  /* 0x000000a08ca4723c */ /* 0x050fe600000018ff */
[----:B------:R-:W4:Y:S03]  /*7030*/  LDSM.16.M88.4 R32, [R195+0xd000] ;  /* 0x00d00000c320783b */ /* 0x000f260000000200 */
[C---:B-----5:R-:W-:Y:S01]  /*7040*/  HMMA.16816.F32 R156, R140.reuse, R152, RZ ;  /* 0x000000988c9c723c */ /* 0x060fe200000018ff */
[----:B------:R-:W5:Y:S04]  /*7050*/  LDSM.16.M88.4 R24, [R195+0xd800] ;  /* 0x00d80000c318783b */ /* 0x000f680000000200 */
[----:B------:R-:W-:Y:S01]  /*7060*/  LDSM.16.M88.4 R228, [R188] ;  /* 0x00000000bce4783b */ /* 0x000fe20000000200 */
[C---:B------:R-:W-:Y:S03]  /*7070*/  HMMA.16816.F32 R12, R140.reuse, R14, RZ ;  /* 0x0000000e8c0c723c */ /* 0x040fe600000018ff */
[----:B------:R-:W0:Y:S03]  /*7080*/  LDGDEPBAR ;  /* 0x00000000000079af */ /* 0x000e260000000000 */
[C---:B------:R-:W-:Y:S06]  /*7090*/  HMMA.16816.F32 R160, R140.reuse, R162, RZ ;  /* 0x000000a28ca0723c */ /* 0x040fec00000018ff */
[C---:B------:R-:W-:Y:S06]  /*70a0*/  HMMA.16816.F32 R152, R140.reuse, R154, RZ ;  /* 0x0000009a8c98723c */ /* 0x040fec00000018ff */
[C---:B-1----:R-:W-:Y:S06]  /*70b0*/  HMMA.16816.F32 R148, R140.reuse, R8, RZ ;  /* 0x000000088c94723c */ /* 0x042fec00000018ff */
[----:B------:R-:W-:Y:S01]  /*70c0*/  HMMA.16816.F32 R140, R140, R10, RZ ;  /* 0x0000000a8c8c723c */ /* 0x000fe200000018ff */
[----:B------:R-:W1:Y:S05]  /*70d0*/  LDSM.16.M88.4 R8, [R197] ;  /* 0x00000000c508783b */ /* 0x000e6a0000000200 */
[C---:B------:R-:W-:Y:S06]  /*70e0*/  HMMA.16816.F32 R16, R20.reuse, R204, R16 ;  /* 0x000000cc1410723c */ /* 0x040fec0000001810 */
        /* <DEDUP_REMOVED lines=8> */
[C---:B------:R-:W-:Y:S06]  /*7170*/  HMMA.16816.F32 R148, R20.reuse, R28, R148 ;  /* 0x0000001c1494723c */ /* 0x040fec0000001894 */
[----:B------:R-:W-:Y:S01]  /*7180*/  HMMA.16816.F32 R140, R20, R30, R140 ;  /* 0x0000001e148c723c */ /* 0x000fe2000000188c */
[----:B------:R-:W1:Y:S04]  /*7190*/  LDSM.16.M88.4 R28, [R188+0x1800] ;  /* 0x00180000bc1c783b */ /* 0x000e680000000200 */
[----:B------:R-:W1:Y:S01]  /*71a0*/  LDSM.16.M88.4 R20, [R202+0x4000] ;  /* 0x00400000ca14783b */ /* 0x000e620000000200 */
[C---:B--2---:R-:W-:Y:S06]  /*71b0*/  HMMA.16816.F32 R16, R4.reuse, R176, R16 ;  /* 0x000000b00410723c */ /* 0x044fec0000001810 */
[C---:B------:R-:W-:Y:S01]  /*71c0*/  HMMA.16816.F32 R12, R4.reuse, R178, R12 ;  /* 0x000000b2040c723c */ /* 0x040fe2000000180c */
[----:B------:R-:W2:Y:S05]  /*71d0*/  LDSM.16.M88.4 R176, [R201+0xe800] ;  /* 0x00e80000c9b0783b */ /* 0x000eaa0000000200 */
[C---:B---3--:R-:W-:Y:S06]  /*71e0*/  HMMA.16816.F32 R164, R4.reuse, R172, R164 ;  /* 0x000000ac04a4723c */ /* 0x048fec00000018a4 */
[C---:B------:R-:W-:Y:S01]  /*71f0*/  HMMA.16816.F32 R160, R4.reuse, R174, R160 ;  /* 0x000000ae04a0723c */ /* 0x040fe200000018a0 */
[----:B------:R-:W-:Y:S05]  /*7200*/  LDSM.16.M88.4 R172, [R187] ;  /* 0x00000000bbac783b */ /* 0x000fea0000000200 */
        /* <DEDUP_REMOVED lines=16> */
[C---:B------:R-:W-:Y:S06]  /*7310*/  HMMA.16816.F32 R148, R8.reuse, R28, R148 ;  /* 0x0000001c0894723c */ /* 0x040fec0000001894 */
[----:B------:R-:W-:Y:S01]  /*7320*/  HMMA.16816.F32 R140, R8, R30, R140 ;  /* 0x0000001e088c723c */ /* 0x000fe2000000188c */
[----:B------:R-:W1:Y:S04]  /*7330*/  LDSM.16.M88.4 R28, [R184] ;  /* 0x00000000b81c783b */ /* 0x000e680000000200 */
[----:B------:R-:W1:Y:S01]  /*7340*/  LDSM.16.M88.4 R8, [R198+0x4000] ;  /* 0x00400000c608783b */ /* 0x000e620000000200 */
[C---:B------:R-:W-:Y:S06]  /*7350*/  HMMA.16816.F32 R16, R20.reuse, R204, R16 ;  /* 0x000000cc1410723c */ /* 0x040fec0000001810 */
[C---:B------:R-:W-:Y:S01]  /*7360*/  HMMA.16816.F32 R12, R20.reuse, R206, R12 ;  /* 0x000000ce140c723c */ /* 0x040fe2000000180c */
[----:B------:R-:W1:Y:S05]  /*7370*/  LDSM.16.M88.4 R204, [R195+0xe800] ;  /* 0x00e80000c3cc783b */ /* 0x000e6a0000000200 */
[C---:B--2---:R-:W-:Y:S06]  /*7380*/  HMMA.16816.F32 R164, R20.reuse, R176, R164 ;  /* 0x000000b014a4723c */ /* 0x044fec00000018a4 */
[C---:B------:R-:W-:Y:S01]  /*7390*/  HMMA.16816.F32 R160, R20.reuse, R178, R160 ;  /* 0x000000b214a0723c */ /* 0x040fe200000018a0 */
[----:B------:R-:W-:Y:S05]  /*73a0*/  LDSM.16.M88.4 R176, [R188+0x2000] ;  /* 0x00200000bcb0783b */ /* 0x000fea0000000200 */
[C---:B---3--:R-:W-:Y:S06]  /*73b0*/  HMMA.16816.F32 R156, R20.reuse, R32, R156 ;  /* 0x00000020149c723c */ /* 0x048fec000000189c */
[C---:B------:R-:W-:Y:S01]  /*73c0*/  HMMA.16816.F32 R152, R20.reuse, R34, R152 ;  /* 0x000000221498723c */ /* 0x040fe20000001898 */
[----:B------:R-:W-:Y:S05]  /*73d0*/  LDSM.16.M88.4 R32, [R197+0x4000] ;  /* 0x00400000c520783b */ /* 0x000fea0000000200 */
[C---:B----4-:R-:W-:Y:S06]  /*73e0*/  HMMA.16816.F32 R148, R20.reuse, R24, R148 ;  /* 0x000000181494723c */ /* 0x050fec0000001894 */
[----:B------:R-:W-:Y:S01]  /*73f0*/  HMMA.16816.F32 R140, R20, R26, R140 ;  /* 0x0000001a148c723c */ /* 0x000fe2000000188c */
[----:B------:R-:W2:Y:S04]  /*7400*/  LDSM.16.M88.4 R24, [R195+0xf000] ;  /* 0x00f00000c318783b */ /* 0x000ea80000000200 */
[----:B------:R-:W3:Y:S01]  /*7410*/  LDSM.16.M88.4 R20, [R195+0xf800] ;  /* 0x00f80000c314783b */ /* 0x000ee20000000200 */
[C---:B-----5:R-:W-:Y:S06]  /*7420*/  HMMA.16816.F32 R16, R4.reuse, R172, R16 ;  /* 0x000000ac0410723c */ /* 0x060fec0000001810 */
[C---:B------:R-:W-:Y:S01]  /*7430*/  HMMA.16816.F32 R12, R4.reuse, R174, R12 ;  /* 0x000000ae040c723c */ /* 0x040fe2000000180c */
[----:B------:R-:W4:Y:S05]  /*7440*/  LDSM.16.M88.4 R172, [R188+0x2800] ;  /* 0x00280000bcac783b */ /* 0x000f2a0000000200 */
[C---:B-1----:R-:W-:Y:S06]  /*7450*/  HMMA.16816.F32 R164, R4.reuse, R168, R164 ;  /* 0x000000a804a4723c */ /* 0x042fec00000018a4 */
[C---:B------:R-:W-:Y:S01]  /*7460*/  HMMA.16816.F32 R160, R4.reuse, R170, R160 ;  /* 0x000000aa04a0723c */ /* 0x040fe200000018a0 */
[----:B------:R-:W1:Y:S05]  /*7470*/  LDSM.16.M88.4 R168, [R188+0x3000] ;  /* 0x00300000bca8783b */ /* 0x000e6a0000000200 */
[C---:B------:R-:W-:Y:S06]  /*7480*/  HMMA.16816.F32 R156, R4.reuse, R136, R156 ;  /* 0x00000088049c723c */ /* 0x040fec000000189c */
[C---:B------:R-:W-:Y:S01]  /*7490*/  HMMA.16816.F32 R152, R4.reuse, R138, R152 ;  /* 0x0000008a0498723c */ /* 0x040fe20000001898 */
[----:B------:R-:W5:Y:S05]  /*74a0*/  LDSM.16.M88.4 R136, [R188+0x3800] ;  /* 0x00380000bc88783b */ /* 0x000f6a0000000200 */
[C---:B------:R-:W-:Y:S06]  /*74b0*/  HMMA.16816.F32 R148, R4.reuse, R28, R148 ;  /* 0x0000001c0494723c */ /* 0x040fec0000001894 */
[----:B------:R-:W-:Y:S01]  /*74c0*/  HMMA.16816.F32 R140, R4, R30, R140 ;  /* 0x0000001e048c723c */ /* 0x000fe2000000188c */
[----:B------:R-:W-:Y:S04]  /*74d0*/  LDSM.16.M88.4 R4, [R202+0x8000] ;  /* 0x00800000ca04783b */ /* 0x000fe80000000200 */
[----:B------:R-:W5:Y:S01]  /*74e0*/  LDSM.16.M88.4 R28, [R201+0x10000] ;  /* 0x01000000c91c783b */ /* 0x000f620000000200 */
[C---:B------:R-:W-:Y:S06]  /*74f0*/  HMMA.16816.F32 R16, R8.reuse, R228, R16 ;  /* 0x000000e40810723c */ /* 0x040fec0000001810 */
[C---:B------:R-:W-:Y:S01]  /*7500*/  HMMA.16816.F32 R12, R8.reuse, R230, R12 ;  /* 0x000000e6080c723c */ /* 0x040fe2000000180c */
[----:B------:R-:W-:Y:S05]  /*7510*/  LDSM.16.M88.4 R228, [R183] ;  /* 0x00000000b7e4783b */ /* 0x000fea0000000200 */
[C---:B------:R-:W-:Y:S06]  /*7520*/  HMMA.16816.F32 R164, R8.reuse, R204, R164 ;  /* 0x000000cc08a4723c */ /* 0x040fec00000018a4 */
[C---:B------:R-:W-:Y:S01]  /*7530*/  HMMA.16816.F32 R160, R8.reuse, R206, R160 ;  /* 0x000000ce08a0723c */ /* 0x040fe200000018a0 */
[----:B------:R-:W-:Y:S05]  /*7540*/  LDSM.16.M88.4 R204, [R200+0x8000] ;  /* 0x00800000c8cc783b */ /* 0x000fea0000000200 */
[C---:B--2---:R-:W-:Y:S06]  /*7550*/  HMMA.16816.F32 R156, R8.reuse, R24, R156 ;  /* 0x00000018089c723c */ /* 0x044fec000000189c */
[C---:B------:R-:W-:Y:S01]  /*7560*/  HMMA.16816.F32 R152, R8.reuse, R26, R152 ;  /* 0x0000001a0898723c */ /* 0x040fe20000001898 */
[----:B------:R-:W2:Y:S05]  /*7570*/  LDSM.16.M88.4 R24, [R201+0x10800] ;  /* 0x01080000c918783b */ /* 0x000eaa0000000200 */
[C---:B---3--:R-:W-:Y:S06]  /*7580*/  HMMA.16816.F32 R148, R8.reuse, R20, R148 ;  /* 0x000000140894723c */ /* 0x048fec0000001894 */
[----:B------:R-:W-:Y:S01]  /*7590*/  HMMA.16816.F32 R140, R8, R22, R140 ;  /* 0x00000016088c723c */ /* 0x000fe2000000188c */
[----:B------:R-:W3:Y:S04]  /*75a0*/  LDSM.16.M88.4 R20, [R201+0x11000] ;  /* 0x01100000c914783b */ /* 0x000ee80000000200 */
[----:B------:R-:W3:Y:S01]  /*75b0*/  LDSM.16.M88.4 R8, [R201+0x11800] ;  /* 0x01180000c908783b */ /* 0x000ee20000000200 */
[C---:B------:R-:W-:Y:S06]  /*75c0*/  HMMA.16816.F32 R16, R32.reuse, R176, R16 ;  /* 0x000000b02010723c */ /* 0x040fec0000001810 */
[C---:B------:R-:W-:Y:S01]  /*75d0*/  HMMA.16816.F32 R12, R32.reuse, R178, R12 ;  /* 0x000000b2200c723c */ /* 0x040fe2000000180c */
[----:B------:R-:W3:Y:S05]  /*75e0*/  LDSM.16.M88.4 R176, [R182] ;  /* 0x00000000b6b0783b */ /* 0x000eea0000000200 */
[C---:B----4-:R-:W-:Y:S06]  /*75f0*/  HMMA.16816.F32 R164, R32.reuse, R172, R164 ;  /* 0x000000ac20a4723c */ /* 0x050fec00000018a4 */
[C---:B------:R-:W-:Y:S01]  /*7600*/  HMMA.16816.F32 R160, R32.reuse, R174, R160 ;  /* 0x000000ae20a0723c */ /* 0x040fe200000018a0 */
[----:B------:R-:W4:Y:S05]  /*7610*/  LDSM.16.M88.4 R172, [R181] ;  /* 0x00000000b5ac783b */ /* 0x000f2a0000000200 */
[C---:B-1----:R-:W-:Y:S06]  /*7620*/  HMMA.16816.F32 R156, R32.reuse, R168, R156 ;  /* 0x000000a8209c723c */ /* 0x042fec000000189c */
[C---:B------:R-:W-:Y:S01]  /*7630*/  HMMA.16816.F32 R152, R32.reuse, R170, R152 ;  /* 0x000000aa2098723c */ /* 0x040fe20000001898 */
[----:B------:R-:W1:Y:S05]  /*7640*/  LDSM.16.M88.4 R168, [R180] ;  /* 0x00000000b4a8783b */ /* 0x000e6a0000000200 */
[C---:B-----5:R-:W-:Y:S06]  /*7650*/  HMMA.16816.F32 R148, R32.reuse, R136, R148 ;  /* 0x000000882094723c */ /* 0x060fec0000001894 */
[----:B------:R-:W-:Y:S01]  /*7660*/  HMMA.16816.F32 R140, R32, R138, R140 ;  /* 0x0000008a208c723c */ /* 0x000fe2000000188c */
[----:B------:R-:W-:Y:S04]  /*7670*/  LDSM.16.M88.4 R136, [R198+0x8000] ;  /* 0x00800000c688783b */ /* 0x000fe80000000200 */
[----:B------:R-:W5:Y:S01]  /*7680*/  LDSM.16.M88.4 R32, [R195+0x10000] ;  /* 0x01000000c320783b */ /* 0x000f620000000200 */
[C---:B------:R-:W-:Y:S06]  /*7690*/  HMMA.16816.F32 R16, R4.reuse, R28, R16 ;  /* 0x0000001c0410723c */ /* 0x040fec0000001810 */
[C---:B------:R-:W-:Y:S01]  /*76a0*/  HMMA.16816.F32 R12, R4.reuse, R30, R12 ;  /* 0x0000001e040c723c */ /* 0x040fe2000000180c */
[----:B------:R-:W5:Y:S05]  /*76b0*/  LDSM.16.M88.4 R28, [R195+0x10800] ;  /* 0x01080000c31c783b */ /* 0x000f6a0000000200 */
[C---:B--2---:R-:W-:Y:S06]  /*76c0*/  HMMA.16816.F32 R164, R4.reuse, R24, R164 ;  /* 0x0000001804a4723c */ /* 0x044fec00000018a4 */
[C---:B------:R-:W-:Y:S01]  /*76d0*/  HMMA.16816.F32 R160, R4.reuse, R26, R160 ;  /* 0x0000001a04a0723c */ /* 0x040fe200000018a0 */
[----:B------:R-:W2:Y:S05]  /*76e0*/  LDSM.16.M88.4 R24, [R195+0x11000] ;  /* 0x01100000c318783b */ /* 0x000eaa0000000200 */
[C---:B---3--:R-:W-:Y:S06]  /*76f0*/  HMMA.16816.F32 R156, R4.reuse, R20, R156 ;  /* 0x00000014049c723c */ /* 0x048fec000000189c */
[C---:B------:R-:W-:Y:S01]  /*7700*/  HMMA.16816.F32 R152, R4.reuse, R22, R152 ;  /* 0x000000160498723c */ /* 0x040fe20000001898 */
[----:B------:R-:W3:Y:S05]  /*7710*/  LDSM.16.M88.4 R20, [R195+0x11800] ;  /* 0x01180000c314783b */ /* 0x000eea0000000200 */
[C---:B------:R-:W-:Y:S06]  /*7720*/  HMMA.16816.F32 R148, R4.reuse, R8, R148 ;  /* 0x000000080494723c */ /* 0x040fec0000001894 */
[----:B------:R-:W-:Y:S01]  /*7730*/  HMMA.16816.F32 R140, R4, R10, R140 ;  /* 0x0000000a048c723c */ /* 0x000fe2000000188c */
[----:B------:R-:W-:Y:S04]  /*7740*/  LDSM.16.M88.4 R8, [R197+0x8000] ;  /* 0x00800000c508783b */ /* 0x000fe80000000200 */
[----:B------:R-:W3:Y:S01]  /*7750*/  LDSM.16.M88.4 R4, [R188+0x4000] ;  /* 0x00400000bc04783b */ /* 0x000ee20000000200 */
[C---:B------:R-:W-:Y:S06]  /*7760*/  HMMA.16816.F32 R16, R204.reuse, R228, R16 ;  /* 0x000000e4cc10723c */ /* 0x040fec0000001810 */
[C---:B------:R-:W-:Y:S06]  /*7770*/  HMMA.16816.F32 R12, R204.reuse, R230, R12 ;  /* 0x000000e6cc0c723c */ /* 0x040fec000000180c */
[C---:B------:R-:W-:Y:S06]  /*7780*/  HMMA.16816.F32 R164, R204.reuse, R176, R164 ;  /* 0x000000b0cca4723c */ /* 0x040fec00000018a4 */
[C---:B------:R-:W-:Y:S06]  /*7790*/  HMMA.16816.F32 R160, R204.reuse, R178, R160 ;  /* 0x000000b2cca0723c */ /* 0x040fec00000018a0 */
[C---:B----4-:R-:W-:Y:S06]  /*77a0*/  HMMA.16816.F32 R156, R204.reuse, R172, R156 ;  /* 0x000000accc9c723c */ /* 0x050fec000000189c */
[C---:B------:R-:W-:Y:S01]  /*77b0*/  HMMA.16816.F32 R152, R204.reuse, R174, R152 ;  /* 0x000000aecc98723c */ /* 0x040fe20000001898 */
[----:B------:R-:W4:Y:S05]  /*77c0*/  LDSM.16.M88.4 R172, [R188+0x4800] ;  /* 0x00480000bcac783b */ /* 0x000f2a0000000200 */
[C---:B-1----:R-:W-:Y:S06]  /*77d0*/  HMMA.16816.F32 R148, R204.reuse, R168, R148 ;  /* 0x000000a8cc94723c */ /* 0x042fec0000001894 */
[----:B------:R-:W-:Y:S01]  /*77e0*/  HMMA.16816.F32 R204, R204, R170, R140 ;  /* 0x000000aacccc723c */ /* 0x000fe2000000188c */
[----:B------:R-:W1:Y:S04]  /*77f0*/  LDSM.16.M88.4 R168, [R188+0x5000] ;  /* 0x00500000bca8783b */ /* 0x000e680000000200 */
[----:B------:R-:W1:Y:S01]  /*7800*/  LDSM.16.M88.4 R140, [R188+0x5800] ;  /* 0x00580000bc8c783b */ /* 0x000e620000000200 */
[----:B-----5:R-:W-:Y:S01]  /*7810*/  HMMA.16816.F32 R16, R136, R32, R16 ;  /* 0x000000208810723c */ /* 0x020fe20000001810 */
[----:B------:R-:W-:-:S05]  /*7820*/  DEPBAR.LE SB0, 0x0 ;  /* 0x000080000000791a */ /* 0x000fca0000000000 */
[C---:B------:R-:W-:Y:S06]  /*7830*/  HMMA.16816.F32 R12, R136.reuse, R34, R12 ;  /* 0x00000022880c723c */ /* 0x040fec000000180c */
[C---:B------:R-:W-:Y:S06]  /*7840*/  HMMA.16816.F32 R164, R136.reuse, R28, R164 ;  /* 0x0000001c88a4723c */ /* 0x040fec00000018a4 */
[C---:B------:R-:W-:Y:S06]  /*7850*/  HMMA.16816.F32 R160, R136.reuse, R30, R160 ;  /* 0x0000001e88a0723c */ /* 0x040fec00000018a0 */
[C---:B--2---:R-:W-:Y:S06]  /*7860*/  HMMA.16816.F32 R156, R136.reuse, R24, R156 ;  /* 0x00000018889c723c */ /* 0x044fec000000189c */
[C---:B------:R-:W-:Y:S06]  /*7870*/  HMMA.16816.F32 R152, R136.reuse, R26, R152 ;  /* 0x0000001a8898723c */ /* 0x040fec0000001898 */
[C---:B---3--:R-:W-:Y:S06]  /*7880*/  HMMA.16816.F32 R148, R136.reuse, R20, R148 ;  /* 0x000000148894723c */ /* 0x048fec0000001894 */
[----:B------:R-:W-:Y:S06]  /*7890*/  HMMA.16816.F32 R204, R136, R22, R204 ;  /* 0x0000001688cc723c */ /* 0x000fec00000018cc */
[C---:B------:R-:W-:Y:S06]  /*78a0*/  HMMA.16816.F32 R16, R8.reuse, R4, R16 ;  /* 0x000000040810723c */ /* 0x040fec0000001810 */
[----:B------:R-:W-:Y:S01]  /*78b0*/  HMMA.16816.F32 R12, R8, R6, R12 ;  /* 0x00000006080c723c */ /* 0x000fe2000000180c */
[----:B------:R-:W-:-:S04]  /*78c0*/  IMAD.U32 R5, RZ, RZ, UR20 ;  /* 0x00000014ff057e24 */ /* 0x000fc8000f8e00ff */
[----:B------:R-:W-:Y:S01]  /*78d0*/  IMAD R2, R5, 0x40, R220 ;  /* 0x0000004005027824 */ /* 0x000fe200078e02dc */
[C---:B----4-:R-:W-:Y:S03]  /*78e0*/  HMMA.16816.F32 R164, R8.reuse, R172, R164 ;  /* 0x000000ac08a4723c */ /* 0x050fe600000018a4 */
[C---:B------:R-:W-:Y:S01]  /*78f0*/  VIADD R6, R2.reuse, 0x1 ;  /* 0x0000000102067836 */ /* 0x040fe20000000000 */
[-C--:B------:R-:W-:Y:S01]  /*7900*/  ISETP.GE.AND P0, PT, R2, R217.reuse, PT ;  /* 0x000000d90200720c */ /* 0x080fe20003f06270 */
[----:B------:R-:W-:Y:S01]  /*7910*/  IMAD.IADD R7, R216, 0x1, -R2 ;  /* 0x00000001d8077824 */ /* 0x000fe200078e0a02 */
[----:B------:R-:W-:Y:S01]  /*7920*/  HMMA.16816.F32 R160, R8, R174, R160 ;  /* 0x000000ae08a0723c */ /* 0x000fe200000018a0 */
[----:B------:R-:W-:Y:S02]  /*7930*/  ISETP.GE.AND P5, PT, R2, R214, PT ;  /* 0x000000d60200720c */ /* 0x000fe40003fa6270 */
[----:B------:R-:W-:-:S02]  /*7940*/  ISETP.GE.AND P6, PT, R6, R217, PT ;  /* 0x000000d90600720c */ /* 0x000fc40003fc6270 */
[----:B------:R-:W-:Y:S01]  /*7950*/  ISETP.GE.AND P1, PT, R6, R214, PT ;  /* 0x000000d60600720c */ /* 0x000fe20003f26270 */
[C---:B-1----:R-:W-:Y:S01]  /*7960*/  HMMA.16816.F32 R156, R8.reuse, R168, R156 ;  /* 0x000000a8089c723c */ /* 0x042fe2000000189c */
[----:B------:R-:W-:Y:S01]  /*7970*/  FMUL.FTZ R16, R16, UR25 ;  /* 0x0000001910107c20 */ /* 0x000fe20008410000 */
[----:B------:R-:W-:Y:S01]  /*7980*/  FMUL.FTZ R0, R17, UR25 ;  /* 0x0000001911007c20 */ /* 0x000fe20008410000 */
[CC--:B------:R-:W-:Y:S02]  /*7990*/  ISETP.LT.OR P6, PT, R6.reuse, R218.reuse, P6 ;  /* 0x000000da0600720c */ /* 0x0c0fe400037c1670 */
[----:B------:R-:W-:Y:S01]  /*79a0*/  ISETP.LT.OR P1, PT, R6, R215, P1 ;  /* 0x000000d70600720c */ /* 0x000fe20000f21670 */
[C---:B------:R-:W-:Y:S01]  /*79b0*/  HMMA.16816.F32 R152, R8.reuse, R170, R152 ;  /* 0x000000aa0898723c */ /* 0x040fe20000001898 */
[----:B------:R-:W1:Y:S01]  /*79c0*/  MUFU.TANH R16, R16 ;  /* 0x0000001000107308 */ /* 0x000e620000002400 */
[----:B------:R-:W-:Y:S01]  /*79d0*/  IABS R7, R7 ;  /* 0x0000000700077213 */ /* 0x000fe20000000000 */
[----:B------:R-:W-:Y:S01]  /*79e0*/  FMUL.FTZ R5, R14, UR25 ;  /* 0x000000190e057c20 */ /* 0x000fe20008410000 */
[----:B------:R-:W-:Y:S01]  /*79f0*/  ISETP.LT.OR P0, PT, R2, R218, P0 ;  /* 0x000000da0200720c */ /* 0x000fe20000701670 */
[----:B------:R-:W-:Y:S01]  /*7a00*/  FMUL.FTZ R21, R12, UR25 ;  /* 0x000000190c157c20 */ /* 0x000fe20008410000 */
[C---:B------:R-:W-:Y:S01]  /*7a10*/  HMMA.16816.F32 R148, R8.reuse, R140, R148 ;  /* 0x0000008c0894723c */ /* 0x040fe20000001894 */
[----:B------:R-:W-:Y:S01]  /*7a20*/  I2FP.F32.S32 R7, R7 ;  /* 0x0000000700077245 */ /* 0x000fe20000201400 */
[----:B------:R-:W-:Y:S01]  /*7a30*/  FMUL.FTZ R4, R15, UR25 ;  /* 0x000000190f047c20 */ /* 0x000fe20008410000 */
[----:B------:R-:W2:Y:S01]  /*7a40*/  MUFU.TANH R0, R0 ;  /* 0x0000000000007308 */ /* 0x000ea20000002400 */
[----:B------:R-:W-:Y:S01]  /*7a50*/  ISETP.LT.OR P5, PT, R2, R215, P5 ;  /* 0x000000d70200720c */ /* 0x000fe20002fa1670 */
[----:B------:R-:W-:Y:S01]  /*7a60*/  FMUL.FTZ R23, R164, UR25 ;  /* 0x00000019a4177c20 */ /* 0x000fe20008410000 */
[----:B------:R-:W-:Y:S01]  /*7a70*/  HMMA.16816.F32 R204, R8, R142, R204 ;  /* 0x0000008e08cc723c */ /* 0x000fe200000018cc */
[----:B------:R-:W-:Y:S01]  /*7a80*/  FMUL.FTZ R20, R165, UR25 ;  /* 0x00000019a5147c20 */ /* 0x000fe20008410000 */
[----:B------:R-:W-:-:S03]  /*7a90*/  FMUL.FTZ R12, R167, UR25 ;  /* 0x00000019a70c7c20 */ /* 0x000fc60008410000 */
[----:B------:R-:W-:Y:S01]  /*7aa0*/  MUFU.TANH R15, R5 ;  /* 0x00000005000f7308 */ /* 0x000fe20000002400 */
[----:B------:R-:W-:Y:S01]  /*7ab0*/  FMUL.FTZ R24, R156, UR25 ;  /* 0x000000199c187c20 */ /* 0x000fe20008410000 */
[----:B------:R-:W-:Y:S01]  /*7ac0*/  FMUL.FTZ R10, R18, UR25 ;  /* 0x00000019120a7c20 */ /* 0x000fe20008410000 */
[----:B------:R-:W-:Y:S01]  /*7ad0*/  FMUL.FTZ R8, R19, UR25 ;  /* 0x0000001913087c20 */ /* 0x000fe20008410000 */
[----:B------:R-:W-:Y:S02]  /*7ae0*/  IMAD.IADD R11, R219, 0x1, -R2 ;  /* 0x00000001db0b7824 */ /* 0x000fe400078e0a02 */
[----:B------:R-:W-:Y:S01]  /*7af0*/  FMUL.FTZ R18, R13, UR25 ;  /* 0x000000190d127c20 */ /* 0x000fe20008410000 */
[--C-:B------:R-:W-:Y:S02]  /*7b00*/  IMAD.IADD R9, R219, 0x1, -R6.reuse ;  /* 0x00000001db097824 */ /* 0x100fe400078e0a06 */
[----:B------:R-:W-:Y:S01]  /*7b10*/  FMUL.FTZ R13, R166, UR25 ;  /* 0x00000019a60d7c20 */ /* 0x000fe20008410000 */
[----:B------:R-:W3:Y:S01]  /*7b20*/  MUFU.TANH R10, R10 ;  /* 0x0000000a000a7308 */ /* 0x000ee20000002400 */
[----:B------:R-:W-:Y:S01]  /*7b30*/  IMAD.IADD R6, R216, 0x1, -R6 ;  /* 0x00000001d8067824 */ /* 0x000fe200078e0a06 */
[----:B------:R-:W-:Y:S01]  /*7b40*/  IABS R11, R11 ;  /* 0x0000000b000b7213 */ /* 0x000fe20000000000 */
[----:B------:R-:W-:Y:S01]  /*7b50*/  FMUL.FTZ R22, R158, UR25 ;  /* 0x000000199e167c20 */ /* 0x000fe20008410000 */
[----:B------:R-:W-:Y:S01]  /*7b60*/  IABS R9, R9 ;  /* 0x0000000900097213 */ /* 0x000fe20000000000 */
[----:B------:R-:W-:Y:S01]  /*7b70*/  FMUL.FTZ R27, R157, UR25 ;  /* 0x000000199d1b7c20 */ /* 0x000fe20008410000 */
[----:B------:R-:W-:Y:S01]  /*7b80*/  IABS R6, R6 ;  /* 0x0000000600067213 */ /* 0x000fe20000000000 */
[----:B------:R-:W-:Y:S01]  /*7b90*/  FMUL.FTZ R25, R159, UR25 ;  /* 0x000000199f197c20 */ /* 0x000fe20008410000 */
[----:B------:R-:W4:Y:S01]  /*7ba0*/  MUFU.TANH R8, R8 ;  /* 0x0000000800087308 */ /* 0x000f220000002400 */
[----:B------:R-:W-:-:S02]  /*7bb0*/  I2FP.F32.S32 R11, R11 ;  /* 0x0000000b000b7245 */ /* 0x000fc40000201400 */
[----:B------:R-:W-:Y:S01]  /*7bc0*/  I2FP.F32.S32 R9, R9 ;  /* 0x0000000900097245 */ /* 0x000fe20000201400 */
[----:B------:R-:W-:Y:S01]  /*7bd0*/  FMUL.FTZ R204, R204, UR25 ;  /* 0x00000019cccc7c20 */ /* 0x000fe20008410000 */
[----:B------:R-:W-:Y:S01]  /*7be0*/  I2FP.F32.S32 R17, R6 ;  /* 0x0000000600117245 */ /* 0x000fe20000201400 */
[----:B-1----:R-:W-:Y:S01]  /*7bf0*/  FFMA.FTZ R11, R11, -UR19, R16 ;  /* 0x800000130b0b7c23 */ /* 0x002fe20008010010 */
[C---:B------:R-:W-:Y:S02]  /*7c00*/  VIADD R6, R2.reuse, 0x8 ;  /* 0x0000000802067836 */ /* 0x040fe40000000000 */
[----:B--2---:R-:W-:Y:S01]  /*7c10*/  FFMA.FTZ R14, R9, -UR19, R0 ;  /* 0x80000013090e7c23 */ /* 0x004fe20008010000 */
[----:B---3--:R-:W-:Y:S01]  /*7c20*/  FFMA.FTZ R7, R7, -UR19, R10 ;  /* 0x8000001307077c23 */ /* 0x008fe2000801000a */
[----:B------:R-:W-:Y:S01]  /*7c30*/  VIADD R9, R2, 0x9 ;  /* 0x0000000902097836 */ /* 0x000fe20000000000 */
[----:B------:R-:W-:Y:S01]  /*7c40*/  FSEL R0, R11, -INF , !P0 ;  /* 0xff8000000b007808 */ /* 0x000fe20004000000 */
[----:B------:R-:W1:Y:S01]  /*7c50*/  MUFU.TANH R21, R21 ;  /* 0x0000001500157308 */ /* 0x000e620000002400 */
[----:B------:R-:W-:Y:S01]  /*7c60*/  ISETP.GE.AND P0, PT, R6, R217, PT ;  /* 0x000000d90600720c */ /* 0x000fe20003f06270 */
[----:B------:R-:W-:Y:S01]  /*7c70*/  FMUL.FTZ R11, R160, UR25 ;  /* 0x00000019a00b7c20 */ /* 0x000fe20008410000 */
[----:B------:R-:W-:Y:S01]  /*7c80*/  FSEL R19, R7, -INF , !P5 ;  /* 0xff80000007137808 */ /* 0x000fe20006800000 */
[----:B------:R-:W-:-:S02]  /*7c90*/  IMAD.IADD R7, R219, 0x1, -R9 ;  /* 0x00000001db077824 */ /* 0x000fc400078e0a09 */
[----:B----4-:R-:W-:Y:S01]  /*7ca0*/  FFMA.FTZ R17, R17, -UR19, R8 ;  /* 0x8000001311117c23 */ /* 0x010fe20008010008 */
[-C--:B------:R-:W-:Y:S01]  /*7cb0*/  ISETP.GE.AND P5, PT, R6, R214.reuse, PT ;  /* 0x000000d60600720c */ /* 0x080fe20003fa6270 */
[--C-:B------:R-:W-:Y:S01]  /*7cc0*/  IMAD.IADD R8, R219, 0x1, -R6.reuse ;  /* 0x00000001db087824 */ /* 0x100fe200078e0a06 */
[----:B------:R-:W-:Y:S01]  /*7cd0*/  FSEL R14, R14, -INF , !P6 ;  /* 0xff8000000e0e7808 */ /* 0x000fe20007000000 */
[----:B------:R2:W3:Y:S01]  /*7ce0*/  MUFU.TANH R16, R4 ;  /* 0x0000000400107308 */ /* 0x0004e20000002400 */
[----:B------:R-:W-:Y:S01]  /*7cf0*/  FSEL R17, R17, -INF , !P1 ;  /* 0xff80000011117808 */ /* 0x000fe20004800000 */
[----:B------:R-:W-:Y:S01]  /*7d00*/  FMUL.FTZ R10, R161, UR25 ;  /* 0x00000019a10a7c20 */ /* 0x000fe20008410000 */
[----:B------:R-:W-:Y:S01]  /*7d10*/  ISETP.GE.AND P6, PT, R9, R217, PT ;  /* 0x000000d90900720c */ /* 0x000fe20003fc6270 */
[----:B------:R-:W-:Y:S01]  /*7d20*/  FMUL.FTZ R205, R205, UR25 ;  /* 0x00000019cdcd7c20 */ /* 0x000fe20008410000 */
[C---:B------:R-:W-:Y:S01]  /*7d30*/  ISETP.GE.AND P1, PT, R9.reuse, R214, PT ;  /* 0x000000d60900720c */ /* 0x040fe20003f26270 */
[----:B------:R-:W-:Y:S01]  /*7d40*/  FMUL.FTZ R206, R206, UR25 ;  /* 0x00000019cece7c20 */ /* 0x000fe20008410000 */
[CC--:B------:R-:W-:Y:S01]  /*7d50*/  ISETP.LT.OR P0, PT, R6.reuse, R218.reuse, P0 ;  /* 0x000000da0600720c */ /* 0x0c0fe20000701670 */
[----:B------:R-:W4:Y:S01]  /*7d60*/  MUFU.TANH R18, R18 ;  /* 0x0000001200127308 */ /* 0x000f220000002400 */
[-C--:B------:R-:W-:Y:S01]  /*7d70*/  ISETP.LT.OR P5, PT, R6, R215.reuse, P5 ;  /* 0x000000d70600720c */ /* 0x080fe20002fa1670 */
[C---:B------:R-:W-:Y:S01]  /*7d80*/  IMAD.IADD R6, R216.reuse, 0x1, -R6 ;  /* 0x00000001d8067824 */ /* 0x040fe200078e0a06 */
[----:B------:R-:W-:Y:S01]  /*7d90*/  ISETP.LT.OR P6, PT, R9, R218, P6 ;  /* 0x000000da0900720c */ /* 0x000fe200037c1670 */
[----:B------:R-:W-:Y:S01]  /*7da0*/  FMUL.FTZ R207, R207, UR25 ;  /* 0x00000019cfcf7c20 */ /* 0x000fe20008410000 */
[----:B------:R-:W-:Y:S01]  /*7db0*/  ISETP.LT.OR P1, PT, R9, R215, P1 ;  /* 0x000000d70900720c */ /* 0x000fe20000f21670 */
[----:B------:R-:W-:Y:S01]  /*7dc0*/  IMAD.IADD R9, R216, 0x1, -R9 ;  /* 0x00000001d8097824 */ /* 0x000fe200078e0a09 */
[----:B------:R-:W-:Y:S01]  /*7dd0*/  IABS R6, R6 ;  /* 0x0000000600067213 */ /* 0x000fe20000000000 */
[----:B------:R-:W5:Y:S01]  /*7de0*/  MUFU.TANH R23, R23 ;  /* 0x0000001700177308 */ /* 0x000f620000002400 */
[----:B------:R-:W-:Y:S01]  /*7df0*/  IABS R8, R8 ;  /* 0x0000000800087213 */ /* 0x000fe20000000000 */
[----:B--2---:R-:W-:Y:S01]  /*7e00*/  FMUL.FTZ R4, R163, UR25 ;  /* 0x00000019a3047c20 */ /* 0x004fe20008410000 */
[----:B------:R-:W-:Y:S01]  /*7e10*/  IABS R5, R9 ;  /* 0x0000000900057213 */ /* 0x000fe20000000000 */
[----:B------:R-:W-:Y:S01]  /*7e20*/  FMUL.FTZ R9, R162, UR25 ;  /* 0x00000019a2097c20 */ /* 0x000fe20008410000 */
[----:B------:R-:W-:-:S02]  /*7e30*/  I2FP.F32.S32 R6, R6 ;  /* 0x0000000600067245 */ /* 0x000fc40000201400 */
[----:B------:R-:W-:Y:S01]  /*7e40*/  IABS R7, R7 ;  /* 0x0000000700077213 */ /* 0x000fe20000000000 */
[----:B------:R-:W2:Y:S01]  /*7e50*/  MUFU.TANH R13, R13 ;  /* 0x0000000d000d7308 */ /* 0x000ea20000002400 */
[----:B------:R-:W-:Y:S01]  /*7e60*/  I2FP.F32.S32 R8, R8 ;  /* 0x0000000800087245 */ /* 0x000fe20000201400 */
[----:B------:R-:W-:Y:S01]  /*7e70*/  FFMA.FTZ R6, R6, -UR19, R15 ;  /* 0x8000001306067c23 */ /* 0x000fe2000801000f */
[----:B------:R-:W-:Y:S02]  /*7e80*/  I2FP.F32.S32 R5, R5 ;  /* 0x0000000500057245 */ /* 0x000fe40000201400 */
[----:B------:R-:W-:Y:S01]  /*7e90*/  I2FP.F32.S32 R7, R7 ;  /* 0x0000000700077245 */ /* 0x000fe20000201400 */
[----:B-1----:R-:W-:Y:S01]  /*7ea0*/  FFMA.FTZ R8, R8, -UR19, R21 ;  /* 0x8000001308087c23 */ /* 0x002fe20008010015 */
[----:B------:R-:W-:Y:S01]  /*7eb0*/  FSEL R21, R6, -INF , !P5 ;  /* 0xff80000006157808 */ /* 0x000fe20006800000 */
[----:B---3--:R-:W-:Y:S01]  /*7ec0*/  FFMA.FTZ R15, R5, -UR19, R16 ;  /* 0x80000013050f7c23 */ /* 0x008fe20008010010 */
[----:B------:R-:W-:-:S02]  /*7ed0*/  VIADD R16, R2, 0x10 ;  /* 0x0000001002107836 */ /* 0x000fc40000000000 */
[----:B----4-:R-:W-:Y:S01]  /*7ee0*/  FFMA.FTZ R7, R7, -UR19, R18 ;  /* 0x8000001307077c23 */ /* 0x010fe20008010012 */
[----:B------:R-:W-:Y:S01]  /*7ef0*/  FSEL R18, R8, -INF , !P0 ;  /* 0xff80000008127808 */ /* 0x000fe20004000000 */
[----:B------:R-:W-:Y:S01]  /*7f00*/  VIADD R5, R2, 0x11 ;  /* 0x0000001102057836 */ /* 0x000fe20000000000 */
[----:B------:R-:W-:Y:S01]  /*7f10*/  FSEL R15, R15, -INF , !P1 ;  /* 0xff8000000f0f7808 */ /* 0x000fe20004800000 */
[--C-:B------:R-:W-:Y:S01]  /*7f20*/  IMAD.IADD R8, R219, 0x1, -R16.reuse ;  /* 0x00000001db087824 */ /* 0x100fe200078e0a10 */
[----:B------:R-:W-:Y:S01]  /*7f30*/  ISETP.GE.AND P0, PT, R16, R217, PT ;  /* 0x000000d91000720c */ /* 0x000fe20003f06270 */
[----:B------:R-:W-:Y:S01]  /*7f40*/  IMAD.IADD R6, R216, 0x1, -R16 ;  /* 0x00000001d8067824 */ /* 0x000fe200078e0a10 */
[C---:B------:R-:W-:Y:S01]  /*7f50*/  ISETP.GE.AND P5, PT, R16.reuse, R214, PT ;  /* 0x000000d61000720c */ /* 0x040fe20003fa6270 */
[----:B------:R-:W1:Y:S01]  /*7f60*/  MUFU.TANH R20, R20 ;  /* 0x0000001400147308 */ /* 0x000e620000002400 */
[C---:B------:R-:W-:Y:S02]  /*7f70*/  ISETP.LT.OR P0, PT, R16.reuse, R218, P0 ;  /* 0x000000da1000720c */ /* 0x040fe40000701670 */
[----:B------:R-:W-:-:S02]  /*7f80*/  ISETP.LT.OR P5, PT, R16, R215, P5 ;  /* 0x000000d71000720c */ /* 0x000fc40002fa1670 */
[----:B------:R-:W-:Y:S01]  /*7f90*/  FSEL R16, R7, -INF , !P6 ;  /* 0xff80000007107808 */ /* 0x000fe20007000000 */
[--C-:B------:R-:W-:Y:S01]  /*7fa0*/  IMAD.IADD R7, R219, 0x1, -R5.reuse ;  /* 0x00000001db077824 */ /* 0x100fe200078e0a05 */
[C---:B------:R-:W-:Y:S01]  /*7fb0*/  ISETP.GE.AND P6, PT, R5.reuse, R217, PT ;  /* 0x000000d90500720c */ /* 0x040fe20003fc6270 */
[----:B------:R-:W3:Y:S01]  /*7fc0*/  MUFU.TANH R12, R12 ;  /* 0x0000000c000c7308 */ /* 0x000ee20000002400 */
[C---:B------:R-:W-:Y:S02]  /*7fd0*/  ISETP.GE.AND P1, PT, R5.reuse, R214, PT ;  /* 0x000000d60500720c */ /* 0x040fe40003f26270 */
[C---:B------:R-:W-:Y:S02]  /*7fe0*/  ISETP.LT.OR P6, PT, R5.reuse, R218, P6 ;  /* 0x000000da0500720c */ /* 0x040fe400037c1670 */
[----:B------:R-:W-:Y:S01]  /*7ff0*/  ISETP.LT.OR P1, PT, R5, R215, P1 ;  /* 0x000000d70500720c */ /* 0x000fe20000f21670 */
[----:B------:R-:W-:Y:S01]  /*8000*/  IMAD.IADD R5, R216, 0x1, -R5 ;  /* 0x00000001d8057824 */ /* 0x000fe200078e0a05 */
[----:B------:R-:W-:Y:S01]  /*8010*/  IABS R8, R8 ;  /* 0x0000000800087213 */ /* 0x000fe20000000000 */
[----:B------:R-:W4:Y:S01]  /*8020*/  MUFU.TANH R11, R11 ;  /* 0x0000000b000b7308 */ /* 0x000f220000002400 */
[----:B------:R-:W-:-:S02]  /*8030*/  IABS R6, R6 ;  /* 0x0000000600067213 */ /* 0x000fc40000000000 */
[----:B------:R-:W-:Y:S02]  /*8040*/  IABS R7, R7 ;  /* 0x0000000700077213 */ /* 0x000fe40000000000 */
[----:B------:R-:W-:Y:S02]  /*8050*/  IABS R5, R5 ;  /* 0x0000000500057213 */ /* 0x000fe40000000000 */
[----:B------:R-:W-:Y:S01]  /*8060*/  I2FP.F32.S32 R8, R8 ;  /* 0x0000000800087245 */ /* 0x000fe20000201400 */
[----:B------:R-:W4:Y:S01]  /*8070*/  MUFU.TANH R9, R9 ;  /* 0x0000000900097308 */ /* 0x000f220000002400 */
[----:B------:R-:W-:Y:S02]  /*8080*/  I2FP.F32.S32 R6, R6 ;  /* 0x0000000600067245 */ /* 0x000fe40000201400 */
[----:B------:R-:W-:Y:S01]  /*8090*/  I2FP.F32.S32 R7, R7 ;  /* 0x0000000700077245 */ /* 0x000fe20000201400 */
[----:B-----5:R-:W-:Y:S01]  /*80a0*/  FFMA.FTZ R8, R8, -UR19, R23 ;  /* 0x8000001308087c23 */ /* 0x020fe20008010017 */
[----:B------:R-:W-:Y:S01]  /*80b0*/  I2FP.F32.S32 R5, R5 ;  /* 0x0000000500057245 */ /* 0x000fe20000201400 */
[----:B--2---:R-:W-:Y:S01]  /*80c0*/  FFMA.FTZ R13, R6, -UR19, R13 ;  /* 0x80000013060d7c23 */ /* 0x004fe2000801000d */
[----:B------:R-:W-:-:S02]  /*80d0*/  VIADD R6, R2, 0x18 ;  /* 0x0000001802067836 */ /* 0x000fc40000000000 */
[----:B-1----:R-:W-:Y:S01]  /*80e0*/  FFMA.FTZ R7, R7, -UR19, R20 ;  /* 0x8000001307077c23 */ /* 0x002fe20008010014 */
[----:B------:R-:W-:Y:S01]  /*80f0*/  FSEL R174, R8, -INF , !P0 ;  /* 0xff80000008ae7808 */ /* 0x000fe20004000000 */
[----:B---3--:R-:W-:Y:S01]  /*8100*/  FFMA.FTZ R12, R5, -UR19, R12 ;  /* 0x80000013050c7c23 */ /* 0x008fe2000801000c */
[----:B------:R-:W-:Y:S01]  /*8110*/  FSEL R135, R13, -INF , !P5 ;  /* 0xff8000000d877808 */ /* 0x000fe20006800000 */
[----:B------:R-:W-:Y:S01]  /*8120*/  VIADD R5, R2, 0x19 ;  /* 0x0000001902057836 */ /* 0x000fe20000000000 */
[C---:B------:R-:W-:Y:S01]  /*8130*/  ISETP.GE.AND P0, PT, R6.reuse, R217, PT ;  /* 0x000000d90600720c */ /* 0x040fe20003f06270 */
[--C-:B------:R-:W-:Y:S01]  /*8140*/  IMAD.IADD R8, R219, 0x1, -R6.reuse ;  /* 0x00000001db087824 */ /* 0x100fe200078e0a06 */
[----:B------:R-:W-:Y:S01]  /*8150*/  ISETP.GE.AND P5, PT, R6, R214, PT ;  /* 0x000000d60600720c */ /* 0x000fe20003fa6270 */
[----:B------:R-:W1:Y:S01]  /*8160*/  MUFU.TANH R10, R10 ;  /* 0x0000000a000a7308 */ /* 0x000e620000002400 */
[----:B------:R-:W-:Y:S01]  /*8170*/  FSEL R138, R7, -INF , !P6 ;  /* 0xff800000078a7808 */ /* 0x000fe20007000000 */
[--C-:B------:R-:W-:Y:S01]  /*8180*/  IMAD.IADD R7, R219, 0x1, -R5.reuse ;  /* 0x00000001db077824 */ /* 0x100fe200078e0a05 */
[----:B------:R-:W-:Y:S01]  /*8190*/  FSEL R133, R12, -INF , !P1 ;  /* 0xff8000000c857808 */ /* 0x000fe20004800000 */
[----:B------:R-:W-:Y:S01]  /*81a0*/  FMUL.FTZ R13, R155, UR25 ;  /* 0x000000199b0d7c20 */ /* 0x000fe20008410000 */
[C---:B------:R-:W-:Y:S01]  /*81b0*/  ISETP.LT.OR P0, PT, R6.reuse, R218, P0 ;  /* 0x000000da0600720c */ /* 0x040fe20000701670 */
[----:B------:R-:W-:Y:S01]  /*81c0*/  FMUL.FTZ R23, R153, UR25 ;  /* 0x0000001999177c20 */ /* 0x000fe20008410000 */
[----:B------:R-:W-:Y:S01]  /*81d0*/  ISETP.LT.OR P5, PT, R6, R215, P5 ;  /* 0x000000d70600720c */ /* 0x000fe20002fa1670 */
[----:B------:R-:W-:Y:S01]  /*81e0*/  IMAD.IADD R6, R216, 0x1, -R6 ;  /* 0x00000001d8067824 */ /* 0x000fe200078e0a06 */
[C---:B------:R-:W-:Y:S01]  /*81f0*/  ISETP.GE.AND P6, PT, R5.reuse, R217, PT ;  /* 0x000000d90500720c */ /* 0x040fe20003fc6270 */
[----:B------:R-:W2:Y:S01]  /*8200*/  MUFU.TANH R4, R4 ;  /* 0x0000000400047308 */ /* 0x000ea20000002400 */
[C---:B------:R-:W-:Y:S01]  /*8210*/  ISETP.GE.AND P1, PT, R5.reuse, R214, PT ;  /* 0x000000d60500720c */ /* 0x040fe20003f26270 */
[----:B------:R-:W-:Y:S01]  /*8220*/  FMUL.FTZ R20, R152, UR25 ;  /* 0x0000001998147c20 */ /* 0x000fe20008410000 */
[C---:B------:R-:W-:Y:S01]  /*8230*/  ISETP.LT.OR P6, PT, R5.reuse, R218, P6 ;  /* 0x000000da0500720c */ /* 0x040fe200037c1670 */
[----:B------:R-:W-:Y:S01]  /*8240*/  FMUL.FTZ R12, R154, UR25 ;  /* 0x000000199a0c7c20 */ /* 0x000fe20008410000 */
[----:B------:R-:W-:Y:S01]  /*8250*/  ISETP.LT.OR P1, PT, R5, R215, P1 ;  /* 0x000000d70500720c */ /* 0x000fe20000f21670 */
[----:B------:R-:W-:Y:S01]  /*8260*/  IMAD.IADD R5, R216, 0x1, -R5 ;  /* 0x00000001d8057824 */ /* 0x000fe200078e0a05 */
[----:B------:R-:W-:Y:S01]  /*8270*/  IABS R8, R8 ;  /* 0x0000000800087213 */ /* 0x000fe20000000000 */
[----:B------:R-:W3:Y:S01]  /*8280*/  MUFU.TANH R24, R24 ;  /* 0x0000001800187308 */ /* 0x000ee20000002400 */
[----:B------:R-:W-:-:S02]  /*8290*/  IABS R6, R6 ;  /* 0x0000000600067213 */ /* 0x000fc40000000000 */
[----:B------:R-:W-:Y:S02]  /*82a0*/  IABS R7, R7 ;  /* 0x0000000700077213 */ /* 0x000fe40000000000 */
[----:B------:R-:W-:Y:S02]  /*82b0*/  IABS R5, R5 ;  /* 0x0000000500057213 */ /* 0x000fe40000000000 */
[----:B------:R-:W-:Y:S01]  /*82c0*/  I2FP.F32.S32 R8, R8 ;  /* 0x0000000800087245 */ /* 0x000fe20000201400 */
[----:B------:R-:W5:Y:S01]  /*82d0*/  MUFU.TANH R22, R22 ;  /* 0x0000001600167308 */ /* 0x000f620000002400 */
[----:B------:R-:W-:Y:S02]  /*82e0*/  I2FP.F32.S32 R6, R6 ;  /* 0x0000000600067245 */ /* 0x000fe40000201400 */
[----:B------:R-:W-:Y:S01]  /*82f0*/  I2FP.F32.S32 R7, R7 ;  /* 0x0000000700077245 */ /* 0x000fe20000201400 */
[----:B----4-:R-:W-:Y:S01]  /*8300*/  FFMA.FTZ R11, R8, -UR19, R11 ;  /* 0x80000013080b7c23 */ /* 0x010fe2000801000b */
[----:B------:R-:W-:Y:S01]  /*8310*/  I2FP.F32.S32 R5, R5 ;  /* 0x0000000500057245 */ /* 0x000fe20000201400 */
[----:B------:R-:W-:Y:S01]  /*8320*/  FFMA.FTZ R6, R6, -UR19, R9 ;  /* 0x8000001306067c23 */ /* 0x000fe20008010009 */
[----:B------:R-:W-:-:S02]  /*8330*/  VIADD R9, R2, 0x20 ;  /* 0x0000002002097836 */ /* 0x000fc40000000000 */
[----:B-1----:R-:W-:Y:S01]  /*8340*/  FFMA.FTZ R7, R7, -UR19, R10 ;  /* 0x8000001307077c23 */ /* 0x002fe2000801000a */
[----:B------:R-:W-:Y:S02]  /*8350*/  VIADD R8, R2, 0x21 ;  /* 0x0000002102087836 */ /* 0x000fe40000000000 */
[----:B--2---:R-:W-:Y:S01]  /*8360*/  FFMA.FTZ R4, R5, -UR19, R4 ;  /* 0x8000001305047c23 */ /* 0x004fe20008010004 */
[----:B------:R-:W-:Y:S01]  /*8370*/  FSEL R136, R11, -INF , !P0 ;  /* 0xff8000000b887808 */ /* 0x000fe20004000000 */
[--C-:B------:R-:W-:Y:S01]  /*8380*/  IMAD.IADD R11, R219, 0x1, -R9.reuse ;  /* 0x00000001db0b7824 */ /* 0x100fe200078e0a09 */
[----:B------:R-:W-:Y:S01]  /*8390*/  FSEL R155, R6, -INF , !P5 ;  /* 0xff800000069b7808 */ /* 0x000fe20006800000 */
[----:B------:R-:W1:Y:S01]  /*83a0*/  MUFU.TANH R27, R27 ;  /* 0x0000001b001b7308 */ /* 0x000e620000002400 */
[----:B------:R-:W-:Y:S01]  /*83b0*/  ISETP.GE.AND P0, PT, R9, R217, PT ;  /* 0x000000d90900720c */ /* 0x000fe20003f06270 */
[----:B------:R-:W-:Y:S01]  /*83c0*/  IMAD.IADD R10, R219, 0x1, -R8 ;  /* 0x00000001db0a7824 */ /* 0x000fe200078e0a08 */
[----:B------:R-:W-:Y:S01]  /*83d0*/  ISETP.GE.AND P5, PT, R9, R214, PT ;  /* 0x000000d60900720c */ /* 0x000fe20003fa6270 */
[----:B------:R-:W-:Y:S01]  /*83e0*/  FMUL.FTZ R5, R150, UR25 ;  /* 0x0000001996057c20 */ /* 0x000fe20008410000 */
[----:B------:R-:W-:Y:S01]  /*83f0*/  FSEL R134, R7, -INF , !P6 ;  /* 0xff80000007867808 */ /* 0x000fe20007000000 */
[----:B------:R-:W-:Y:S01]  /*8400*/  FMUL.FTZ R7, R148, UR25 ;  /* 0x0000001994077c20 */ /* 0x000fe20008410000 */
[----:B------:R-:W-:Y:S01]  /*8410*/  FSEL R153, R4, -INF , !P1 ;  /* 0xff80000004997808 */ /* 0x000fe20004800000 */
[----:B------:R-:W2:Y:S01]  /*8420*/  MUFU.TANH R25, R25 ;  /* 0x0000001900197308 */ /* 0x000ea20000002400 */
[----:B------:R-:W-:Y:S01]  /*8430*/  ISETP.LT.OR P0, PT, R9, R218, P0 ;  /* 0x000000da0900720c */ /* 0x000fe20000701670 */
[----:B------:R-:W-:Y:S01]  /*8440*/  FMUL.FTZ R4, R151, UR25 ;  /* 0x0000001997047c20 */ /* 0x000fe20008410000 */
[----:B------:R-:W-:Y:S01]  /*8450*/  ISETP.LT.OR P5, PT, R9, R215, P5 ;  /* 0x000000d70900720c */ /* 0x000fe20002fa1670 */
[----:B------:R-:W-:Y:S01]  /*8460*/  IMAD.IADD R9, R216, 0x1, -R9 ;  /* 0x00000001d8097824 */ /* 0x000fe200078e0a09 */
[C---:B------:R-:W-:Y:S01]  /*8470*/  ISETP.GE.AND P6, PT, R8.reuse, R217, PT ;  /* 0x000000d90800720c */ /* 0x040fe20003fc6270 */
[----:B------:R-:W-:Y:S01]  /*8480*/  FMUL.FTZ R6, R149, UR25 ;  /* 0x0000001995067c20 */ /* 0x000fe20008410000 */
[C---:B------:R-:W-:Y:S01]  /*8490*/  ISETP.GE.AND P1, PT, R8.reuse, R214, PT ;  /* 0x000000d60800720c */ /* 0x040fe20003f26270 */
[----:B------:R-:W4:Y:S01]  /*84a0*/  MUFU.TANH R20, R20 ;  /* 0x0000001400147308 */ /* 0x000f220000002400 */
[----:B------:R-:W-:-:S02]  /*84b0*/  ISETP.LT.OR P6, PT, R8, R218, P6 ;  /* 0x000000da0800720c */ /* 0x000fc400037c1670 */
[----:B------:R-:W-:Y:S01]  /*84c0*/  ISETP.LT.OR P1, PT, R8, R215, P1 ;  /* 0x000000d70800720c */ /* 0x000fe20000f21670 */
[----:B------:R-:W-:Y:S01]  /*84d0*/  IMAD.IADD R8, R216, 0x1, -R8 ;  /* 0x00000001d8087824 */ /* 0x000fe200078e0a08 */
[----:B------:R-:W-:Y:S02]  /*84e0*/  IABS R11, R11 ;  /* 0x0000000b000b7213 */ /* 0x000fe40000000000 */
[----:B------:R-:W-:Y:S01]  /*84f0*/  IABS R9, R9 ;  /* 0x0000000900097213 */ /* 0x000fe20000000000 */
[----:B------:R-:W4:Y:S01]  /*8500*/  MUFU.TANH R12, R12 ;  /* 0x0000000c000c7308 */ /* 0x000f220000002400 */
[----:B------:R-:W-:Y:S02]  /*8510*/  IABS R10, R10 ;  /* 0x0000000a000a7213 */ /* 0x000fe40000000000 */
[----:B------:R-:W-:Y:S02]  /*8520*/  IABS R8, R8 ;  /* 0x0000000800087213 */ /* 0x000fe40000000000 */
[----:B------:R-:W-:-:S02]  /*8530*/  I2FP.F32.S32 R11, R11 ;  /* 0x0000000b000b7245 */ /* 0x000fc40000201400 */
[----:B------:R-:W-:Y:S01]  /*8540*/  I2FP.F32.S32 R9, R9 ;  /* 0x0000000900097245 */ /* 0x000fe20000201400 */
[----:B------:R-:W4:Y:S01]  /*8550*/  MUFU.TANH R23, R23 ;  /* 0x0000001700177308 */ /* 0x000f220000002400 */
[----:B------:R-:W-:Y:S01]  /*8560*/  I2FP.F32.S32 R10, R10 ;  /* 0x0000000a000a7245 */ /* 0x000fe20000201400 */
[----:B---3--:R-:W-:Y:S01]  /*8570*/  FFMA.FTZ R11, R11, -UR19, R24 ;  /* 0x800000130b0b7c23 */ /* 0x008fe20008010018 */
[----:B------:R-:W-:Y:S01]  /*8580*/  I2FP.F32.S32 R8, R8 ;  /* 0x0000000800087245 */ /* 0x000fe20000201400 */
[----:B-----5:R-:W-:Y:S01]  /*8590*/  FFMA.FTZ R9, R9, -UR19, R22 ;  /* 0x8000001309097c23 */ /* 0x020fe20008010016 */
[----:B------:R-:W-:Y:S02]  /*85a0*/  VIADD R22, R2, 0x28 ;  /* 0x0000002802167836 */ /* 0x000fe40000000000 */
[----:B-1----:R-:W-:Y:S01]  /*85b0*/  FFMA.FTZ R10, R10, -UR19, R27 ;  /* 0x800000130a0a7c23 */ /* 0x002fe2000801001b */
[----:B------:R-:W-:Y:S01]  /*85c0*/  FSEL R150, R11, -INF , !P0 ;  /* 0xff8000000b967808 */ /* 0x000fe20004000000 */
[----:B--2---:R-:W-:Y:S01]  /*85d0*/  FFMA.FTZ R25, R8, -UR19, R25 ;  /* 0x8000001308197c23 */ /* 0x004fe20008010019 */
[----:B------:R-:W-:Y:S01]  /*85e0*/  VIADD R8, R2, 0x29 ;  /* 0x0000002902087836 */ /* 0x000fe20000000000 */
[----:B------:R-:W-:Y:S01]  /*85f0*/  FSEL R151, R9, -INF , !P5 ;  /* 0xff80000009977808 */ /* 0x000fe20006800000 */
[--C-:B------:R-:W-:Y:S01]  /*8600*/  IMAD.IADD R11, R219, 0x1, -R22.reuse ;  /* 0x00000001db0b7824 */ /* 0x100fe200078e0a16 */
[----:B------:R-:W-:Y:S01]  /*8610*/  FSEL R148, R10, -INF , !P6 ;  /* 0xff8000000a947808 */ /* 0x000fe20007000000 */
[----:B------:R-:W-:Y:S01]  /*8620*/  IMAD.IADD R9, R216, 0x1, -R22 ;  /* 0x00000001d8097824 */ /* 0x000fe200078e0a16 */
[----:B------:R-:W-:Y:S01]  /*8630*/  FSEL R149, R25, -INF , !P1 ;  /* 0xff80000019957808 */ /* 0x000fe20004800000 */
[----:B------:R-:W1:Y:S01]  /*8640*/  MUFU.TANH R13, R13 ;  /* 0x0000000d000d7308 */ /* 0x000e620000002400 */
[C---:B------:R-:W-:Y:S01]  /*8650*/  ISETP.GE.AND P6, PT, R8.reuse, R217, PT ;  /* 0x000000d90800720c */ /* 0x040fe20003fc6270 */
[----:B------:R-:W-:Y:S01]  /*8660*/  IMAD.IADD R10, R219, 0x1, -R8 ;  /* 0x00000001db0a7824 */ /* 0x000fe200078e0a08 */
[----:B------:R-:W-:-:S02]  /*8670*/  ISETP.GE.AND P1, PT, R8, R214, PT ;  /* 0x000000d60800720c */ /* 0x000fc40003f26270 */
[----:B------:R-:W-:Y:S02]  /*8680*/  IABS R11, R11 ;  /* 0x0000000b000b7213 */ /* 0x000fe40000000000 */
[----:B------:R-:W-:Y:S01]  /*8690*/  IABS R9, R9 ;  /* 0x0000000900097213 */ /* 0x000fe20000000000 */
[----:B------:R-:W2:Y:S01]  /*86a0*/  MUFU.TANH R7, R7 ;  /* 0x0000000700077308 */ /* 0x000ea20000002400 */
[C---:B------:R-:W-:Y:S02]  /*86b0*/  ISETP.LT.OR P6, PT, R8.reuse, R218, P6 ;  /* 0x000000da0800720c */ /* 0x040fe400037c1670 */
[----:B------:R-:W-:Y:S01]  /*86c0*/  ISETP.LT.OR P1, PT, R8, R215, P1 ;  /* 0x000000d70800720c */ /* 0x000fe20000f21670 */
[----:B------:R-:W-:Y:S01]  /*86d0*/  IMAD.IADD R8, R216, 0x1, -R8 ;  /* 0x00000001d8087824 */ /* 0x000fe200078e0a08 */
[----:B------:R-:W-:Y:S02]  /*86e0*/  I2FP.F32.S32 R11, R11 ;  /* 0x0000000b000b7245 */ /* 0x000fe40000201400 */
[----:B------:R-:W-:Y:S01]  /*86f0*/  I2FP.F32.S32 R9, R9 ;  /* 0x0000000900097245 */ /* 0x000fe20000201400 */
[----:B------:R-:W3:Y:S01]  /*8700*/  MUFU.TANH R5, R5 ;  /* 0x0000000500057308 */ /* 0x000ee20000002400 */
[C---:B------:R-:W-:Y:S01]  /*8710*/  ISETP.GE.AND P0, PT, R22.reuse, R217, PT ;  /* 0x000000d91600720c */ /* 0x040fe20003f06270 */
[----:B----4-:R-:W-:Y:S01]  /*8720*/  FFMA.FTZ R11, R11, -UR19, R20 ;  /* 0x800000130b0b7c23 */ /* 0x010fe20008010014 */
[----:B------:R-:W-:Y:S01]  /*8730*/  ISETP.GE.AND P5, PT, R22, R214, PT ;  /* 0x000000d61600720c */ /* 0x000fe20003fa6270 */
[----:B------:R-:W-:Y:S01]  /*8740*/  FFMA.FTZ R9, R9, -UR19, R12 ;  /* 0x8000001309097c23 */ /* 0x000fe2000801000c */
[----:B------:R-:W-:Y:S01]  /*8750*/  IABS R10, R10 ;  /* 0x0000000a000a7213 */ /* 0x000fe20000000000 */
[----:B------:R-:W-:Y:S01]  /*8760*/  VIADD R12, R2, 0x30 ;  /* 0x00000030020c7836 */ /* 0x000fe20000000000 */
[----:B------:R-:W-:Y:S01]  /*8770*/  IABS R8, R8 ;  /* 0x0000000800087213 */ /* 0x000fe20000000000 */
[----:B------:R-:W4:Y:S01]  /*8780*/  MUFU.TANH R6, R6 ;  /* 0x0000000600067308 */ /* 0x000f220000002400 */
[----:B------:R-:W-:-:S02]  /*8790*/  ISETP.LT.OR P0, PT, R22, R218, P0 ;  /* 0x000000da1600720c */ /* 0x000fc40000701670 */
[----:B------:R-:W-:Y:S02]  /*87a0*/  ISETP.LT.OR P5, PT, R22, R215, P5 ;  /* 0x000000d71600720c */ /* 0x000fe40002fa1670 */
[----:B------:R-:W-:Y:S02]  /*87b0*/  I2FP.F32.S32 R10, R10 ;  /* 0x0000000a000a7245 */ /* 0x000fe40000201400 */
[----:B------:R-:W-:Y:S01]  /*87c0*/  I2FP.F32.S32 R8, R8 ;  /* 0x0000000800087245 */ /* 0x000fe20000201400 */
[----:B------:R-:W5:Y:S01]  /*87d0*/  MUFU.TANH R4, R4 ;  /* 0x0000000400047308 */ /* 0x000f620000002400 */
[----:B------:R-:W-:Y:S01]  /*87e0*/  FSEL R142, R11, -INF , !P0 ;  /* 0xff8000000b8e7808 */ /* 0x000fe20004000000 */
[----:B------:R-:W-:Y:S01]  /*87f0*/  FFMA.FTZ R23, R10, -UR19, R23 ;  /* 0x800000130a177c23 */ /* 0x000fe20008010017 */
[----:B------:R-:W-:Y:S01]  /*8800*/  FSEL R143, R9, -INF , !P5 ;  /* 0xff800000098f7808 */ /* 0x000fe20006800000 */
[----:B-1----:R-:W-:Y:S01]  /*8810*/  FFMA.FTZ R13, R8, -UR19, R13 ;  /* 0x80000013080d7c23 */ /* 0x002fe2000801000d */
[----:B------:R-:W-:Y:S01]  /*8820*/  ISETP.GE.AND P0, PT, R12, R217, PT ;  /* 0x000000d90c00720c */ /* 0x000fe20003f06270 */
[----:B------:R-:W-:Y:S01]  /*8830*/  VIADD R10, R2, 0x31 ;  /* 0x00000031020a7836 */ /* 0x000fe20000000000 */
[C---:B------:R-:W-:Y:S01]  /*8840*/  ISETP.GE.AND P5, PT, R12.reuse, R214, PT ;  /* 0x000000d60c00720c */ /* 0x040fe20003fa6270 */
[--C-:B------:R-:W-:Y:S01]  /*8850*/  IMAD.IADD R9, R219, 0x1, -R12.reuse ;  /* 0x00000001db097824 */ /* 0x100fe200078e0a0c */
[----:B------:R-:W-:Y:S01]  /*8860*/  ISETP.LT.OR P0, PT, R12, R218, P0 ;  /* 0x000000da0c00720c */ /* 0x000fe20000701670 */
[----:B------:R-:W-:Y:S01]  /*8870*/  VIADD R8, R2, 0x38 ;  /* 0x0000003802087836 */ /* 0x000fe20000000000 */
[----:B------:R-:W-:Y:S01]  /*8880*/  ISETP.LT.OR P5, PT, R12, R215, P5 ;  /* 0x000000d70c00720c */ /* 0x000fe20002fa1670 */
[----:B------:R-:W-:Y:S01]  /*8890*/  IMAD.IADD R12, R216, 0x1, -R12 ;  /* 0x00000001d80c7824 */ /* 0x000fe200078e0a0c */
[----:B------:R-:W-:Y:S01]  /*88a0*/  FSEL R140, R23, -INF , !P6 ;  /* 0xff800000178c7808 */ /* 0x000fe20007000000 */
[----:B------:R-:W1:Y:S01]  /*88b0*/  MUFU.TANH R204, R204 ;  /* 0x000000cc00cc7308 */ /* 0x000e620000002400 */
[----:B------:R-:W-:Y:S01]  /*88c0*/  FSEL R141, R13, -INF , !P1 ;  /* 0xff8000000d8d7808 */ /* 0x000fe20004800000 */
[C---:B------:R-:W-:Y:S01]  /*88d0*/  IMAD.IADD R11, R219.reuse, 0x1, -R10 ;  /* 0x00000001db0b7824 */ /* 0x040fe200078e0a0a */
[C---:B------:R-:W-:Y:S01]  /*88e0*/  ISETP.GE.AND P6, PT, R10.reuse, R217, PT ;  /* 0x000000d90a00720c */ /* 0x040fe20003fc6270 */
[----:B------:R-:W-:Y:S01]  /*88f0*/  IMAD.IADD R13, R219, 0x1, -R8 ;  /* 0x00000001db0d7824 */ /* 0x000fe200078e0a08 */
[----:B------:R-:W-:Y:S01]  /*8900*/  ISETP.GE.AND P1, PT, R10, R214, PT ;  /* 0x000000d60a00720c */ /* 0x000fe20003f26270 */
[----:B------:R-:W-:Y:S01]  /*8910*/  VIADD R2, R2, 0x39 ;  /* 0x0000003902027836 */ /* 0x000fe20000000000 */
[----:B------:R-:W-:Y:S01]  /*8920*/  IABS R9, R9 ;  /* 0x0000000900097213 */ /* 0x000fe20000000000 */
[----:B------:R-:W-:Y:S01]  /*8930*/  MUFU.TANH R205, R205 ;  /* 0x000000cd00cd7308 */ /* 0x000fe20000002400 */
[----:B------:R-:W-:-:S02]  /*8940*/  IABS R12, R12 ;  /* 0x0000000c000c7213 */ /* 0x000fc40000000000 */
[C---:B------:R-:W-:Y:S01]  /*8950*/  ISETP.LT.OR P6, PT, R10.reuse, R218, P6 ;  /* 0x000000da0a00720c */ /* 0x040fe200037c1670 */
[----:B------:R-:W-:Y:S01]  /*8960*/  BAR.SYNC.DEFER_BLOCKING 0x0 ;  /* 0x0000000000007b1d */ /* 0x000fe20000010000 */
[----:B------:R-:W-:Y:S01]  /*8970*/  ISETP.LT.OR P1, PT, R10, R215, P1 ;  /* 0x000000d70a00720c */ /* 0x000fe20000f21670 */
[----:B------:R-:W-:Y:S01]  /*8980*/  IMAD.IADD R10, R216, 0x1, -R10 ;  /* 0x00000001d80a7824 */ /* 0x000fe200078e0a0a */
[----:B------:R-:W-:Y:S02]  /*8990*/  I2FP.F32.S32 R20, R9 ;  /* 0x0000000900147245 */ /* 0x000fe40000201400 */
[----:B------:R-:W-:Y:S01]  /*89a0*/  I2FP.F32.S32 R12, R12 ;  /* 0x0000000c000c7245 */ /* 0x000fe20000201400 */
[----:B------:R-:W1:Y:S01]  /*89b0*/  MUFU.TANH R206, R206 ;  /* 0x000000ce00ce7308 */ /* 0x000e620000002400 */
[----:B------:R-:W-:Y:S01]  /*89c0*/  IABS R11, R11 ;  /* 0x0000000b000b7213 */ /* 0x000fe20000000000 */
[----:B--2---:R-:W-:Y:S01]  /*89d0*/  FFMA.FTZ R7, R20, -UR19, R7 ;  /* 0x8000001314077c23 */ /* 0x004fe20008010007 */
[----:B------:R-:W-:Y:S01]  /*89e0*/  IABS R10, R10 ;  /* 0x0000000a000a7213 */ /* 0x000fe20000000000 */
[----:B---3--:R-:W-:Y:S01]  /*89f0*/  FFMA.FTZ R5, R12, -UR19, R5 ;  /* 0x800000130c057c23 */ /* 0x008fe20008010005 */
[----:B------:R-:W-:-:S02]  /*8a00*/  IABS R13, R13 ;  /* 0x0000000d000d7213 */ /* 0x000fc40000000000 */
[----:B------:R-:W-:Y:S01]  /*8a10*/  I2FP.F32.S32 R11, R11 ;  /* 0x0000000b000b7245 */ /* 0x000fe20000201400 */
[----:B------:R-:W2:Y:S01]  /*8a20*/  MUFU.TANH R207, R207 ;  /* 0x000000cf00cf7308 */ /* 0x000ea20000002400 */
[----:B------:R-:W-:Y:S02]  /*8a30*/  I2FP.F32.S32 R9, R10 ;  /* 0x0000000a00097245 */ /* 0x000fe40000201400 */
[----:B------:R-:W-:Y:S01]  /*8a40*/  I2FP.F32.S32 R13, R13 ;  /* 0x0000000d000d7245 */ /* 0x000fe20000201400 */
[----:B----4-:R-:W-:Y:S01]  /*8a50*/  FFMA.FTZ R6, R11, -UR19, R6 ;  /* 0x800000130b067c23 */ /* 0x010fe20008010006 */
[----:B------:R-:W-:Y:S01]  /*8a60*/  FSEL R176, R7, -INF , !P0 ;  /* 0xff80000007b07808 */ /* 0x000fe20004000000 */
[----:B-----5:R-:W-:Y:S01]  /*8a70*/  FFMA.FTZ R4, R9, -UR19, R4 ;  /* 0x8000001309047c23 */ /* 0x020fe20008010004 */
[----:B------:R-:W-:Y:S01]  /*8a80*/  FSEL R171, R5, -INF , !P5 ;  /* 0xff80000005ab7808 */ /* 0x000fe20006800000 */
[----:B-1----:R-:W-:Y:S01]  /*8a90*/  FFMA.FTZ R13, R13, -UR19, R204 ;  /* 0x800000130d0d7c23 */ /* 0x002fe200080100cc */
[----:B------:R-:W-:Y:S01]  /*8aa0*/  ISETP.GE.AND P0, PT, R8, R217, PT ;  /* 0x000000d90800720c */ /* 0x000fe20003f06270 */
[----:B------:R-:W-:Y:S01]  /*8ab0*/  IMAD.IADD R7, R216, 0x1, -R8 ;  /* 0x00000001d8077824 */ /* 0x000fe200078e0a08 */
[----:B------:R-:W-:Y:S01]  /*8ac0*/  ISETP.GE.AND P5, PT, R8, R214, PT ;  /* 0x000000d60800720c */ /* 0x000fe20003fa6270 */
[----:B------:R-:W-:Y:S01]  /*8ad0*/  IMAD.IADD R5, R216, 0x1, -R2 ;  /* 0x00000001d8057824 */ /* 0x000fe200078e0a02 */
[----:B------:R-:W-:-:S02]  /*8ae0*/  ISETP.LT.OR P0, PT, R8, R218, P0 ;  /* 0x000000da0800720c */ /* 0x000fc40000701670 */
[----:B------:R-:W-:Y:S01]  /*8af0*/  ISETP.LT.OR P5, PT, R8, R215, P5 ;  /* 0x000000d70800720c */ /* 0x000fe20002fa1670 */
[----:B------:R-:W-:Y:S01]  /*8b00*/  IMAD.IADD R8, R219, 0x1, -R2 ;  /* 0x00000001db087824 */ /* 0x000fe200078e0a02 */
[----:B------:R-:W-:Y:S02]  /*8b10*/  FSEL R172, R6, -INF , !P6 ;  /* 0xff80000006ac7808 */ /* 0x000fe40007000000 */
[----:B------:R-:W-:Y:S02]  /*8b20*/  FSEL R169, R4, -INF , !P1 ;  /* 0xff80000004a97808 */ /* 0x000fe40004800000 */
[----:B------:R-:W-:Y:S02]  /*8b30*/  FSEL R170, R13, -INF , !P0 ;  /* 0xff8000000daa7808 */ /* 0x000fe40004000000 */
[C---:B------:R-:W-:Y:S02]  /*8b40*/  ISETP.GE.AND P6, PT, R2.reuse, R217, PT ;  /* 0x000000d90200720c */ /* 0x040fe40003fc6270 */
[----:B------:R-:W-:-:S02]  /*8b50*/  ISETP.GE.AND P1, PT, R2, R214, PT ;  /* 0x000000d60200720c */ /* 0x000fc40003f26270 */
[----:B------:R-:W-:Y:S02]  /*8b60*/  PLOP3.LUT P0, PT, PT, PT, UP0, 0x80, 0x0 ;  /* 0x000000000000781c */ /* 0x000fe40003f0f008 */
[----:B------:R-:W-:Y:S02]  /*8b70*/  IABS R7, R7 ;  /* 0x0000000700077213 */ /* 0x000fe40000000000 */
[----:B------:R-:W-:Y:S02]  /*8b80*/  IABS R8, R8 ;  /* 0x0000000800087213 */ /* 0x000fe40000000000 */
[----:B------:R-:W-:Y:S02]  /*8b90*/  IABS R5, R5 ;  /* 0x0000000500057213 */ /* 0x000fe40000000000 */
[C---:B------:R-:W-:Y:S02]  /*8ba0*/  ISETP.LT.OR P6, PT, R2.reuse, R218, P6 ;  /* 0x000000da0200720c */ /* 0x040fe400037c1670 */
[----:B------:R-:W-:-:S02]  /*8bb0*/  ISETP.LT.OR P1, PT, R2, R215, P1 ;  /* 0x000000d70200720c */ /* 0x000fc40000f21670 */
[----:B------:R-:W-:Y:S02]  /*8bc0*/  I2FP.F32.S32 R7, R7 ;  /* 0x0000000700077245 */ /* 0x000fe40000201400 */
[----:B------:R-:W-:Y:S02]  /*8bd0*/  I2FP.F32.S32 R8, R8 ;  /* 0x0000000800087245 */ /* 0x000fe40000201400 */
[----:B------:R-:W-:Y:S01]  /*8be0*/  I2FP.F32.S32 R2, R5 ;  /* 0x0000000500027245 */ /* 0x000fe20000201400 */
[----:B------:R-:W-:Y:S02]  /*8bf0*/  FFMA.FTZ R7, R7, -UR19, R206 ;  /* 0x8000001307077c23 */ /* 0x000fe400080100ce */
[----:B------:R-:W-:Y:S02]  /*8c00*/  FFMA.FTZ R8, R8, -UR19, R205 ;  /* 0x8000001308087c23 */ /* 0x000fe400080100cd */
[----:B--2---:R-:W-:Y:S01]  /*8c10*/  FFMA.FTZ R2, R2, -UR19, R207 ;  /* 0x8000001302027c23 */ /* 0x004fe200080100cf */
[----:B------:R-:W-:-:S02]  /*8c20*/  FSEL R167, R7, -INF , !P5 ;  /* 0xff80000007a77808 */ /* 0x000fc40006800000 */
        /* <DEDUP_REMOVED lines=66> */
.L_x_579:
[----:B------:R-:W-:Y:S05]  /*9050*/  BSYNC B0 ;  /* 0x0000000000007941 */ /* 0x000fea0003800000 */
.L_x_578:
[----:B------:R-:W0:Y:S02]  /*9060*/  LDGDEPBAR ;  /* 0x00000000000079af */ /* 0x000e240000000000 */
.L_x_577:
        /* <DEDUP_REMOVED lines=83> */
[----:B------:R-:W-:Y:S01]  /*95a0*/  FFMA.FTZ R224, R140, UR22, -R173 ;  /* 0x000000168ce07c23 */ /* 0x000fe200080108ad */
[----:B------:R-:W3:Y:S01]  /*95b0*/  MUFU.EX2 R159, R159 ;  /* 0x0000009f009f7308 */ /* 0x000ee20000000800 */
[----:B--2---:R-:W-:Y:S01]  /*95c0*/  F2FP.F16.F32.PACK_AB R4, R161, R162 ;  /* 0x000000a2a104723e */ /* 0x004fe200000000ff */
[--C-:B------:R-:W-:Y:S01]  /*95d0*/  FFMA.FTZ R228, R143, UR22, -R166.reuse ;  /* 0x000000168fe47c23 */ /* 0x100fe200080108a6 */
[--C-:B------:R-:W-:Y:S01]  /*95e0*/  FFMA.FTZ R229, R141, UR22, -R166.reuse ;  /* 0x000000168de57c23 */ /* 0x100fe200080108a6 */
[----:B------:R-:W-:Y:S01]  /*95f0*/  LDSM.16.MT88.4 R152, [R192+0x13000] ;  /* 0x01300000c098783b */ /* 0x000fe20000004200 */
[--C-:B------:R-:W-:Y:S01]  /*9600*/  FFMA.FTZ R169, R169, UR22, -R166.reuse ;  /* 0x00000016a9a97c23 */ /* 0x100fe200080108a6 */
[----:B------:R-:W-:-:S02]  /*9610*/  FFMA.FTZ R167, R167, UR22, -R166 ;  /* 0x00000016a7a77c23 */ /* 0x000fc400080108a6 */
        /* <DEDUP_REMOVED lines=305> */
[----:B------:R-:W-:Y:S01]  /*a930*/  FADD.FTZ R3, R223, R222 ;  /* 0x000000dedf037221 */ /* 0x000fe20000010000 */
[----:B------:R-:W-:-:S03]  /*a940*/  MOV R132, R2 ;  /* 0x0000000200847202 */ /* 0x000fc60000000f00 */
        /* <DEDUP_REMOVED lines=82> */
[----:B------:R-:W-:Y:S01]  /*ae70*/  ISETP.LT.OR P5, PT, R3, R215, P5 ;  /* 0x000000d70300720c */ /* 0x000fe20002fa1670 */
        /* <DEDUP_REMOVED lines=23> */
[C---:B-1----:R-:W-:Y:S06]  /*aff0*/  HMMA.16816.F32 R140, R136.reuse, R8, RZ ;  /* 0x00000008888c723c */ /* 0x042fec00000018ff */
[----:B------:R-:W-:Y:S01]  /*b000*/  HMMA.16816.F32 R136, R136, R10, RZ ;  /* 0x0000000a8888723c */ /* 0x000fe200000018ff */
[----:B------:R-:W1:Y:S05]  /*b010*/  LDSM.16.M88.4 R8, [R197] ;  /* 0x00000000c508783b */ /* 0x000e6a0000000200 */
[----:B------:R-:W-:Y:S01]  /*b020*/  HMMA.16816.F32 R12, R20, R178, R12 ;  /* 0x000000b2140c723c */ /* 0x000fe2000000180c */
[----:B------:R-:W-:Y:S05]  /*b030*/  LDSM.16.M88.4 R176, [R201+0xe000] ;  /* 0x00e00000c9b0783b */ /* 0x000fea0000000200 */
[----:B--2---:R-:W-:Y:S06]  /*b040*/  HMMA.16816.F32 R16, R4, R172, R16 ;  /* 0x000000ac0410723c */ /* 0x004fec0000001810 */
        /* <DEDUP_REMOVED lines=10> */
[----:B------:R-:W-:Y:S03]  /*b0f0*/  HMMA.16816.F32 R12, R4, R174, R12 ;  /* 0x000000ae040c723c */ /* 0x000fe6000000180c */
[----:B------:R-:W-:Y:S03]  /*b100*/  LDSM.16.M88.4 R172, [R201+0xe800] ;  /* 0x00e80000c9ac783b */ /* 0x000fe60000000200 */
[----:B-1----:R-:W-:Y:S06]  /*b110*/  HMMA.16816.F32 R16, R8, R204, R16 ;  /* 0x000000cc0810723c */ /* 0x002fec0000001810 */
        /* <DEDUP_REMOVED lines=10> */
[----:B------:R-:W-:Y:S03]  /*b1c0*/  HMMA.16816.F32 R12, R8, R206, R12 ;  /* 0x000000ce080c723c */ /* 0x000fe6000000180c */
[----:B------:R-:W-:Y:S03]  /*b1d0*/  LDSM.16.M88.4 R204, [R195+0xe000] ;  /* 0x00e00000c3cc783b */ /* 0x000fe60000000200 */
[----:B--2---:R-:W-:Y:S06]  /*b1e0*/  HMMA.16816.F32 R16, R20, R176, R16 ;  /* 0x000000b01410723c */ /* 0x004fec0000001810 */
[C---:B------:R-:W-:Y:S06]  /*b1f0*/  HMMA.16816.F32 R160, R8.reuse, R164, R160 ;  /* 0x000000a408a0723c */ /* 0x040fec00000018a0 */
        /* <DEDUP_REMOVED lines=9> */
[----:B------:R-:W-:Y:S03]  /*b290*/  HMMA.16816.F32 R12, R20, R178, R12 ;  /* 0x000000b2140c723c */ /* 0x000fe6000000180c */
[----:B------:R-:W-:Y:S03]  /*b2a0*/  LDSM.16.M88.4 R176, [R195+0xe800] ;  /* 0x00e80000c3b0783b */ /* 0x000fe60000000200 */
[----:B-1----:R-:W-:Y:S06]  /*b2b0*/  HMMA.16816.F32 R16, R4, R168, R16 ;  /* 0x000000a80410723c */ /* 0x002fec0000001810 */
[C---:B------:R-:W-:Y:S06]  /*b2c0*/  HMMA.16816.F32 R160, R20.reuse, R172, R160 ;  /* 0x000000ac14a0723c */ /* 0x040fec00000018a0 */
        /* <DEDUP_REMOVED lines=9> */
[----:B------:R-:W-:Y:S03]  /*b360*/  HMMA.16816.F32 R12, R4, R170, R12 ;  /* 0x000000aa040c723c */ /* 0x000fe6000000180c */
[----:B------:R-:W-:Y:S03]  /*b370*/  LDSM.16.M88.4 R168, [R188+0x2800] ;  /* 0x00280000bca8783b */ /* 0x000fe60000000200 */
        /* <DEDUP_REMOVED lines=11> */
[----:B------:R-:W-:Y:S03]  /*b430*/  HMMA.16816.F32 R12, R8, R206, R12 ;  /* 0x000000ce080c723c */ /* 0x000fe6000000180c */
[----:B------:R-:W-:Y:S03]  /*b440*/  LDSM.16.M88.4 R204, [R183] ;  /* 0x00000000b7cc783b */ /* 0x000fe60000000200 */
[----:B-1----:R-:W-:Y:S06]  /*b450*/  HMMA.16816.F32 R16, R32, R172, R16 ;  /* 0x000000ac2010723c */ /* 0x002fec0000001810 */
[C---:B------:R-:W-:Y:S06]  /*b460*/  HMMA.16816.F32 R160, R8.reuse, R176, R160 ;  /* 0x000000b008a0723c */ /* 0x040fec00000018a0 */
        /* <DEDUP_REMOVED lines=9> */
[----:B------:R-:W-:Y:S03]  /*b500*/  HMMA.16816.F32 R12, R32, R174, R12 ;  /* 0x000000ae200c723c */ /* 0x000fe6000000180c */
[----:B------:R-:W-:Y:S03]  /*b510*/  LDSM.16.M88.4 R172, [R182] ;  /* 0x00000000b6ac783b */ /* 0x000fe60000000200 */
[----:B--2---:R-:W-:Y:S06]  /*b520*/  HMMA.16816.F32 R16, R4, R28, R16 ;  /* 0x0000001c0410723c */ /* 0x004fec0000001810 */
        /* <DEDUP_REMOVED lines=10> */
[----:B------:R-:W-:Y:S03]  /*b5d0*/  HMMA.16816.F32 R12, R4, R30, R12 ;  /* 0x0000001e040c723c */ /* 0x000fe6000000180c */
[----:B------:R-:W-:Y:S03]  /*b5e0*/  LDSM.16.M88.4 R28, [R195+0x10800] ;  /* 0x01080000c31c783b */ /* 0x000fe60000000200 */
[----:B-1----:R-:W-:Y:S06]  /*b5f0*/  HMMA.16816.F32 R16, R176, R204, R16 ;  /* 0x000000ccb010723c */ /* 0x002fec0000001810 */
[C---:B---3--:R-:W-:Y:S06]  /*b600*/  HMMA.16816.F32 R160, R4.reuse, R24, R160 ;  /* 0x0000001804a0723c */ /* 0x048fec00000018a0 */
        /* <DEDUP_REMOVED lines=9> */
[----:B------:R-:W-:Y:S06]  /*b6a0*/  HMMA.16816.F32 R12, R176, R206, R12 ;  /* 0x000000ceb00c723c */ /* 0x000fec000000180c */
[----:B--2---:R-:W-:Y:S06]  /*b6b0*/  HMMA.16816.F32 R16, R132, R32, R16 ;  /* 0x000000208410723c */ /* 0x004fec0000001810 */
[C---:B------:R-:W-:Y:S06]  /*b6c0*/  HMMA.16816.F32 R160, R176.reuse, R172, R160 ;  /* 0x000000acb0a0723c */ /* 0x040fec00000018a0 */
[C---:B------:R-:W-:Y:S06]  /*b6d0*/  HMMA.16816.F32 R156, R176.reuse, R174, R156 ;  /* 0x000000aeb09c723c */ /* 0x040fec000000189c */
[C---:B------:R-:W-:Y:S06]  /*b6e0*/  HMMA.16816.F32 R152, R176.reuse, R168, R152 ;  /* 0x000000a8b098723c */ /* 0x040fec0000001898 */
[C---:B------:R-:W-:Y:S01]  /*b6f0*/  HMMA.16816.F32 R148, R176.reuse, R170, R148 ;  /* 0x000000aab094723c */ /* 0x040fe20000001894 */
[----:B------:R-:W2:Y:S05]  /*b700*/  LDSM.16.M88.4 R168, [R188+0x4800] ;  /* 0x00480000bca8783b */ /* 0x000eaa0000000200 */
[C---:B------:R-:W-:Y:S06]  /*b710*/  HMMA.16816.F32 R140, R176.reuse, R164, R140 ;  /* 0x000000a4b08c723c */ /* 0x040fec000000188c */
[----:B------:R-:W-:Y:S01]  /*b720*/  HMMA.16816.F32 R176, R176, R166, R136 ;  /* 0x000000a6b0b0723c */ /* 0x000fe20000001888 */
[----:B------:R-:W3:Y:S04]  /*b730*/  LDSM.16.M88.4 R164, [R188+0x5000] ;  /* 0x00500000bca4783b */ /* 0x000ee80000000200 */
[----:B------:R-:W4:Y:S01]  /*b740*/  LDSM.16.M88.4 R136, [R188+0x5800] ;  /* 0x00580000bc88783b */ /* 0x000f220000000200 */
[----:B------:R-:W-:Y:S01]  /*b750*/  HMMA.16816.F32 R12, R132, R34, R12 ;  /* 0x00000022840c723c */ /* 0x000fe2000000180c */
[----:B------:R-:W-:-:S05]  /*b760*/  DEPBAR.LE SB0, 0x0 ;  /* 0x000080000000791a */ /* 0x000fca0000000000 */
[----:B-1----:R-:W-:Y:S06]  /*b770*/  HMMA.16816.F32 R16, R8, R4, R16 ;  /* 0x000000040810723c */ /* 0x002fec0000001810 */
[C---:B------:R-:W-:Y:S06]  /*b780*/  HMMA.16816.F32 R160, R132.reuse, R28, R160 ;  /* 0x0000001c84a0723c */ /* 0x040fec00000018a0 */
[C---:B------:R-:W-:Y:S06]  /*b790*/  HMMA.16816.F32 R156, R132.reuse, R30, R156 ;  /* 0x0000001e849c723c */ /* 0x040fec000000189c */
[C---:B------:R-:W-:Y:S06]  /*b7a0*/  HMMA.16816.F32 R152, R132.reuse, R24, R152 ;  /* 0x000000188498723c */ /* 0x040fec0000001898 */
[----:B------:R-:W-:Y:S01]  /*b7b0*/  HMMA.16816.F32 R148, R132, R26, R148 ;  /* 0x0000001a8494723c */ /* 0x000fe20000001894 */
[----:B------:R-:W-:Y:S01]  /*b7c0*/  FMUL.FTZ R16, R16, UR25 ;  /* 0x0000001910107c20 */ /* 0x000fe20008410000 */
[----:B------:R-:W-:-:S04]  /*b7d0*/  FMUL.FTZ R19, R19, UR25 ;  /* 0x0000001913137c20 */ /* 0x000fc80008410000 */
[C---:B------:R-:W-:Y:S01]  /*b7e0*/  HMMA.16816.F32 R140, R132.reuse, R20, R140 ;  /* 0x00000014848c723c */ /* 0x040fe2000000188c */
[----:B------:R-:W1:Y:S05]  /*b7f0*/  MUFU.TANH R16, R16 ;  /* 0x0000001000107308 */ /* 0x000e6a0000002400 */
[----:B------:R-:W-:Y:S06]  /*b800*/  HMMA.16816.F32 R176, R132, R22, R176 ;  /* 0x0000001684b0723c */ /* 0x000fec00000018b0 */
[C---:B------:R-:W-:Y:S06]  /*b810*/  HMMA.16816.F32 R12, R8.reuse, R6, R12 ;  /* 0x00000006080c723c */ /* 0x040fec000000180c */
[----:B--2---:R-:W-:Y:S01]  /*b820*/  HMMA.16816.F32 R160, R8, R168, R160 ;  /* 0x000000a808a0723c */ /* 0x004fe200000018a0 */
[----:B------:R-:W-:-:S02]  /*b830*/  VIADD R7, R3, 0x1 ;  /* 0x0000000103077836 */ /* 0x000fc40000000000 */
[----:B------:R-:W-:Y:S01]  /*b840*/  FMUL.FTZ R6, R17, UR25 ;  /* 0x0000001911067c20 */ /* 0x000fe20008410000 */
[----:B------:R-:W-:Y:S02]  /*b850*/  FMUL.FTZ R17, R18, UR25 ;  /* 0x0000001912117c20 */ /* 0x000fe40008410000 */
[C---:B------:R-:W-:Y:S01]  /*b860*/  HMMA.16816.F32 R156, R8.reuse, R170, R156 ;  /* 0x000000aa089c723c */ /* 0x040fe2000000189c */
[C---:B------:R-:W-:Y:S02]  /*b870*/  ISETP.GE.AND P6, PT, R7.reuse, R217, PT ;  /* 0x000000d90700720c */ /* 0x040fe40003fc6270 */
[----:B------:R-:W2:Y:S01]  /*b880*/  MUFU.TANH R6, R6 ;  /* 0x0000000600067308 */ /* 0x000ea20000002400 */
[C---:B------:R-:W-:Y:S02]  /*b890*/  ISETP.GE.AND P1, PT, R7.reuse, R214, PT ;  /* 0x000000d60700720c */ /* 0x040fe40003f26270 */
[C---:B------:R-:W-:Y:S01]  /*b8a0*/  ISETP.LT.OR P6, PT, R7.reuse, R218, P6 ;  /* 0x000000da0700720c */ /* 0x040fe200037c1670 */
[----:B---3--:R-:W-:Y:S01]  /*b8b0*/  HMMA.16816.F32 R152, R8, R164, R152 ;  /* 0x000000a40898723c */ /* 0x008fe20000001898 */
[----:B------:R-:W-:-:S03]  /*b8c0*/  ISETP.LT.OR P1, PT, R7, R215, P1 ;  /* 0x000000d70700720c */ /* 0x000fc60000f21670 */
[----:B------:R-:W3:Y:S02]  /*b8d0*/  MUFU.TANH R17, R17 ;  /* 0x0000001100117308 */ /* 0x000ee40000002400 */
[C---:B------:R-:W-:Y:S01]  /*b8e0*/  HMMA.16816.F32 R148, R8.reuse, R166, R148 ;  /* 0x000000a60894723c */ /* 0x040fe20000001894 */
[----:B------:R-:W-:Y:S01]  /*b8f0*/  FMUL.FTZ R24, R13, UR25 ;  /* 0x000000190d187c20 */ /* 0x000fe20008410000 */
[--C-:B------:R-:W-:Y:S02]  /*b900*/  IMAD.IADD R13, R219, 0x1, -R7.reuse ;  /* 0x00000001db0d7824 */ /* 0x100fe400078e0a07 */
[----:B------:R-:W-:Y:S01]  /*b910*/  FMUL.FTZ R4, R15, UR25 ;  /* 0x000000190f047c20 */ /* 0x000fe20008410000 */
[----:B------:R-:W-:Y:S02]  /*b920*/  IMAD.IADD R7, R216, 0x1, -R7 ;  /* 0x00000001d8077824 */ /* 0x000fe400078e0a07 */
[----:B------:R-:W-:Y:S01]  /*b930*/  FMUL.FTZ R5, R12, UR25 ;  /* 0x000000190c057c20 */ /* 0x000fe20008410000 */
[C---:B----4-:R-:W-:Y:S01]  /*b940*/  HMMA.16816.F32 R140, R8.reuse, R136, R140 ;  /* 0x00000088088c723c */ /* 0x050fe2000000188c */
[----:B------:R-:W-:Y:S01]  /*b950*/  IABS R13, R13 ;  /* 0x0000000d000d7213 */ /* 0x000fe20000000000 */
[----:B------:R-:W-:Y:S01]  /*b960*/  MUFU.TANH R24, R24 ;  /* 0x0000001800187308 */ /* 0x000fe20000002400 */
[----:B------:R-:W-:Y:S01]  /*b970*/  IABS R7, R7 ;  /* 0x0000000700077213 */ /* 0x000fe20000000000 */
[----:B------:R-:W-:Y:S01]  /*b980*/  FMUL.FTZ R20, R160, UR25 ;  /* 0x00000019a0147c20 */ /* 0x000fe20008410000 */
[----:B------:R-:W-:Y:S01]  /*b990*/  I2FP.F32.S32 R13, R13 ;  /* 0x0000000d000d7245 */ /* 0x000fe20000201400 */
[----:B------:R-:W-:Y:S01]  /*b9a0*/  HMMA.16816.F32 R176, R8, R138, R176 ;  /* 0x0000008a08b0723c */ /* 0x000fe200000018b0 */
[----:B------:R-:W-:Y:S01]  /*b9b0*/  I2FP.F32.S32 R7, R7 ;  /* 0x0000000700077245 */ /* 0x000fe20000201400 */
[----:B------:R-:W-:Y:S01]  /*b9c0*/  FMUL.FTZ R12, R161, UR25 ;  /* 0x00000019a10c7c20 */ /* 0x000fe20008410000 */
[----:B------:R-:W-:Y:S01]  /*b9d0*/  FMUL.FTZ R27, R156, UR25 ;  /* 0x000000199c1b7c20 */ /* 0x000fe20008410000 */
[----:B------:R-:W-:Y:S01]  /*b9e0*/  MUFU.TANH R20, R20 ;  /* 0x0000001400147308 */ /* 0x000fe20000002400 */
[----:B------:R-:W-:Y:S01]  /*b9f0*/  FMUL.FTZ R25, R158, UR25 ;  /* 0x000000199e197c20 */ /* 0x000fe20008410000 */
[----:B------:R-:W-:Y:S01]  /*ba00*/  FMUL.FTZ R22, R157, UR25 ;  /* 0x000000199d167c20 */ /* 0x000fe20008410000 */
[----:B------:R-:W-:Y:S01]  /*ba10*/  FMUL.FTZ R9, R14, UR25 ;  /* 0x000000190e097c20 */ /* 0x000fe20008410000 */
[----:B------:R-:W-:-:S02]  /*ba20*/  IMAD.IADD R8, R219, 0x1, -R3 ;  /* 0x00000001db087824 */ /* 0x000fc400078e0a03 */
[----:B------:R-:W-:Y:S01]  /*ba30*/  FMUL.FTZ R11, R162, UR25 ;  /* 0x00000019a20b7c20 */ /* 0x000fe20008410000 */
[----:B------:R-:W-:Y:S02]  /*ba40*/  IMAD.IADD R10, R216, 0x1, -R3 ;  /* 0x00000001d80a7824 */ /* 0x000fe400078e0a03 */
[----:B------:R-:W-:Y:S01]  /*ba50*/  FMUL.FTZ R30, R152, UR25 ;  /* 0x00000019981e7c20 */ /* 0x000fe20008410000 */
[----:B------:R-:W4:Y:S01]  /*ba60*/  MUFU.TANH R14, R19 ;  /* 0x00000013000e7308 */ /* 0x000f220000002400 */
[----:B------:R-:W-:Y:S01]  /*ba70*/  IABS R15, R8 ;  /* 0x00000008000f7213 */ /* 0x000fe20000000000 */
[----:B------:R-:W-:Y:S01]  /*ba80*/  FMUL.FTZ R31, R153, UR25 ;  /* 0x00000019991f7c20 */ /* 0x000fe20008410000 */
[----:B------:R-:W-:Y:S01]  /*ba90*/  IABS R8, R10 ;  /* 0x0000000a00087213 */ /* 0x000fe20000000000 */
[----:B------:R-:W-:Y:S01]  /*baa0*/  FMUL.FTZ R10, R163, UR25 ;  /* 0x00000019a30a7c20 */ /* 0x000fe20008410000 */
[----:B------:R-:W-:Y:S01]  /*bab0*/  I2FP.F32.S32 R15, R15 ;  /* 0x0000000f000f7245 */ /* 0x000fe20000201400 */
[----:B------:R-:W-:Y:S01]  /*bac0*/  FMUL.FTZ R140, R140, UR25 ;  /* 0x000000198c8c7c20 */ /* 0x000fe20008410000 */
[----:B------:R-:W-:Y:S01]  /*bad0*/  I2FP.F32.S32 R8, R8 ;  /* 0x0000000800087245 */ /* 0x000fe20000201400 */
[----:B------:R-:W5:Y:S01]  /*bae0*/  MUFU.TANH R9, R9 ;  /* 0x0000000900097308 */ /* 0x000f620000002400 */
[----:B------:R-:W-:Y:S01]  /*baf0*/  FMUL.FTZ R142, R142, UR25 ;  /* 0x000000198e8e7c20 */ /* 0x000fe20008410000 */
[----:B-1----:R-:W-:Y:S01]  /*bb00*/  FFMA.FTZ R18, R15, -UR19, R16 ;  /* 0x800000130f127c23 */ /* 0x002fe20008010010 */
[----:B--2---:R-:W-:Y:S01]  /*bb10*/  FFMA.FTZ R16, R13, -UR19, R6 ;  /* 0x800000130d107c23 */ /* 0x004fe20008010006 */
[----:B---3--:R-:W-:Y:S01]  /*bb20*/  FFMA.FTZ R8, R8, -UR19, R17 ;  /* 0x8000001308087c23 */ /* 0x008fe20008010011 */
[----:B------:R-:W-:-:S02]  /*bb30*/  VIADD R6, R3, 0x8 ;  /* 0x0000000803067836 */ /* 0x000fc40000000000 */
[----:B------:R-:W-:Y:S01]  /*bb40*/  FMUL.FTZ R176, R176, UR25 ;  /* 0x00000019b0b07c20 */ /* 0x000fe20008410000 */
[----:B------:R-:W-:Y:S01]  /*bb50*/  FSEL R18, R18, -INF , !P0 ;  /* 0xff80000012127808 */ /* 0x000fe20004000000 */
[----:B------:R1:W2:Y:S01]  /*bb60*/  MUFU.TANH R13, R5 ;  /* 0x00000005000d7308 */ /* 0x0002a20000002400 */
[----:B----4-:R-:W-:Y:S01]  /*bb70*/  FFMA.FTZ R15, R7, -UR19, R14 ;  /* 0x80000013070f7c23 */ /* 0x010fe2000801000e */
[----:B------:R-:W-:Y:S01]  /*bb80*/  VIADD R7, R3, 0x9 ;  /* 0x0000000903077836 */ /* 0x000fe20000000000 */
[----:B------:R-:W-:Y:S01]  /*bb90*/  FSEL R14, R16, -INF , !P6 ;  /* 0xff800000100e7808 */ /* 0x000fe20007000000 */
[----:B------:R-:W-:Y:S01]  /*bba0*/  FMUL.FTZ R143, R143, UR25 ;  /* 0x000000198f8f7c20 */ /* 0x000fe20008410000 */
[----:B------:R-:W-:Y:S01]  /*bbb0*/  FSEL R19, R8, -INF , !P5 ;  /* 0xff80000008137808 */ /* 0x000fe20006800000 */
[--C-:B------:R-:W-:Y:S01]  /*bbc0*/  IMAD.IADD R16, R219, 0x1, -R7.reuse ;  /* 0x00000001db107824 */ /* 0x100fe200078e0a07 */
[----:B------:R-:W-:Y:S01]  /*bbd0*/  FSEL R15, R15, -INF , !P1 ;  /* 0xff8000000f0f7808 */ /* 0x000fe20004800000 */
[----:B------:R-:W-:Y:S01]  /*bbe0*/  IMAD.IADD R8, R219, 0x1, -R6 ;  /* 0x00000001db087824 */ /* 0x000fe200078e0a06 */
[CC--:B------:R-:W-:Y:S01]  /*bbf0*/  ISETP.GE.AND P6, PT, R7.reuse, R217.reuse, PT ;  /* 0x000000d90700720c */ /* 0x0c0fe20003fc6270 */
[----:B------:R-:W-:Y:S01]  /*bc00*/  MUFU.TANH R11, R11 ;  /* 0x0000000b000b7308 */ /* 0x000fe20000002400 */
[-C--:B------:R-:W-:Y:S01]  /*bc10*/  ISETP.GE.AND P1, PT, R7, R214.reuse, PT ;  /* 0x000000d60700720c */ /* 0x080fe20003f26270 */
[----:B------:R-:W-:Y:S01]  /*bc20*/  FMUL.FTZ R141, R141, UR25 ;  /* 0x000000198d8d7c20 */ /* 0x000fe20008410000 */
[----:B------:R-:W-:Y:S01]  /*bc30*/  ISETP.GE.AND P0, PT, R6, R217, PT ;  /* 0x000000d90600720c */ /* 0x000fe20003f06270 */
[----:B------:R-:W-:Y:S01]  /*bc40*/  FMUL.FTZ R178, R178, UR25 ;  /* 0x00000019b2b27c20 */ /* 0x000fe20008410000 */
[----:B------:R-:W-:Y:S01]  /*bc50*/  ISETP.GE.AND P5, PT, R6, R214, PT ;  /* 0x000000d60600720c */ /* 0x000fe20003fa6270 */
[----:B------:R-:W-:Y:S01]  /*bc60*/  FMUL.FTZ R179, R179, UR25 ;  /* 0x00000019b3b37c20 */ /* 0x000fe20008410000 */
[C---:B------:R-:W-:Y:S01]  /*bc70*/  ISETP.LT.OR P6, PT, R7.reuse, R218, P6 ;  /* 0x000000da0700720c */ /* 0x040fe200037c1670 */
[----:B-1----:R-:W-:Y:S01]  /*bc80*/  IMAD.IADD R5, R216, 0x1, -R7 ;  /* 0x00000001d8057824 */ /* 0x002fe200078e0a07 */
[----:B------:R-:W-:Y:S01]  /*bc90*/  ISETP.LT.OR P1, PT, R7, R215, P1 ;  /* 0x000000d70700720c */ /* 0x000fe20000f21670 */
[----:B------:R-:W-:Y:S01]  /*bca0*/  MUFU.TANH R12, R12 ;  /* 0x0000000c000c7308 */ /* 0x000fe20000002400 */
[----:B------:R-:W-:-:S02]  /*bcb0*/  IABS R7, R16 ;  /* 0x0000001000077213 */ /* 0x000fc40000000000 */
[C---:B------:R-:W-:Y:S02]  /*bcc0*/  ISETP.LT.OR P0, PT, R6.reuse, R218, P0 ;  /* 0x000000da0600720c */ /* 0x040fe40000701670 */
[----:B------:R-:W-:Y:S01]  /*bcd0*/  ISETP.LT.OR P5, PT, R6, R215, P5 ;  /* 0x000000d70600720c */ /* 0x000fe20002fa1670 */
[----:B------:R-:W-:Y:S01]  /*bce0*/  IMAD.IADD R6, R216, 0x1, -R6 ;  /* 0x00000001d8067824 */ /* 0x000fe200078e0a06 */
[----:B------:R-:W-:Y:S01]  /*bcf0*/  IABS R5, R5 ;  /* 0x0000000500057213 */ /* 0x000fe20000000000 */
[----:B------:R-:W1:Y:S01]  /*bd00*/  MUFU.TANH R16, R4 ;  /* 0x0000000400107308 */ /* 0x000e620000002400 */
[----:B------:R-:W-:Y:S02]  /*bd10*/  IABS R8, R8 ;  /* 0x0000000800087213 */ /* 0x000fe40000000000 */
[----:B------:R-:W-:Y:S02]  /*bd20*/  IABS R6, R6 ;  /* 0x0000000600067213 */ /* 0x000fe40000000000 */
[----:B------:R-:W-:-:S02]  /*bd30*/  I2FP.F32.S32 R7, R7 ;  /* 0x0000000700077245 */ /* 0x000fc40000201400 */
[----:B------:R-:W-:Y:S01]  /*bd40*/  I2FP.F32.S32 R6, R6 ;  /* 0x0000000600067245 */ /* 0x000fe20000201400 */
[----:B------:R-:W3:Y:S01]  /*bd50*/  MUFU.TANH R10, R10 ;  /* 0x0000000a000a7308 */ /* 0x000ee20000002400 */
[----:B------:R-:W-:Y:S01]  /*bd60*/  I2FP.F32.S32 R5, R5 ;  /* 0x0000000500057245 */ /* 0x000fe20000201400 */
[----:B------:R-:W-:Y:S01]  /*bd70*/  FFMA.FTZ R7, R7, -UR19, R24 ;  /* 0x8000001307077c23 */ /* 0x000fe20008010018 */
[----:B------:R-:W-:Y:S01]  /*bd80*/  I2FP.F32.S32 R8, R8 ;  /* 0x0000000800087245 */ /* 0x000fe20000201400 */
[----:B-----5:R-:W-:-:S04]  /*bd90*/  FFMA.FTZ R6, R6, -UR19, R9 ;  /* 0x8000001306067c23 */ /* 0x020fc80008010009 */
[----:B--2---:R-:W-:Y:S01]  /*bda0*/  FFMA.FTZ R8, R8, -UR19, R13 ;  /* 0x8000001308087c23 */ /* 0x004fe2000801000d */
[----:B-1----:R-:W-:Y:S01]  /*bdb0*/  FFMA.FTZ R17, R5, -UR19, R16 ;  /* 0x8000001305117c23 */ /* 0x002fe20008010010 */
[C---:B------:R-:W-:Y:S01]  /*bdc0*/  VIADD R5, R3.reuse, 0x11 ;  /* 0x0000001103057836 */ /* 0x040fe20000000000 */
[----:B------:R-:W-:Y:S01]  /*bdd0*/  FSEL R29, R6, -INF , !P5 ;  /* 0xff800000061d7808 */ /* 0x000fe20006800000 */
[----:B------:R-:W-:Y:S01]  /*bde0*/  VIADD R13, R3, 0x10 ;  /* 0x00000010030d7836 */ /* 0x000fe20000000000 */
[----:B------:R-:W-:Y:S01]  /*bdf0*/  FSEL R16, R7, -INF , !P6 ;  /* 0xff80000007107808 */ /* 0x000fe20007000000 */
[----:B------:R-:W-:Y:S01]  /*be00*/  IMAD.IADD R7, R219, 0x1, -R5 ;  /* 0x00000001db077824 */ /* 0x000fe200078e0a05 */
[----:B------:R-:W-:Y:S01]  /*be10*/  FSEL R17, R17, -INF , !P1 ;  /* 0xff80000011117808 */ /* 0x000fe20004800000 */
[--C-:B------:R-:W-:Y:S01]  /*be20*/  IMAD.IADD R9, R219, 0x1, -R13.reuse ;  /* 0x00000001db097824 */ /* 0x100fe200078e0a0d */
[C---:B------:R-:W-:Y:S01]  /*be30*/  ISETP.GE.AND P6, PT, R5.reuse, R217, PT ;  /* 0x000000d90500720c */ /* 0x040fe20003fc6270 */
[C---:B------:R-:W-:Y:S01]  /*be40*/  IMAD.IADD R6, R216.reuse, 0x1, -R13 ;  /* 0x00000001d8067824 */ /* 0x040fe200078e0a0d */
[C---:B------:R-:W-:Y:S01]  /*be50*/  ISETP.GE.AND P1, PT, R5.reuse, R214, PT ;  /* 0x000000d60500720c */ /* 0x040fe20003f26270 */
[----:B------:R-:W1:Y:S01]  /*be60*/  MUFU.TANH R27, R27 ;  /* 0x0000001b001b7308 */ /* 0x000e620000002400 */
[----:B------:R-:W-:Y:S01]  /*be70*/  ISETP.LT.OR P6, PT, R5, R218, P6 ;  /* 0x000000da0500720c */ /* 0x000fe200037c1670 */
[----:B------:R-:W-:Y:S01]  /*be80*/  FMUL.FTZ R4, R159, UR25 ;  /* 0x000000199f047c20 */ /* 0x000fe20008410000 */
[----:B------:R-:W-:Y:S01]  /*be90*/  ISETP.LT.OR P1, PT, R5, R215, P1 ;  /* 0x000000d70500720c */ /* 0x000fe20000f21670 */
[----:B------:R-:W-:Y:S01]  /*bea0*/  IMAD.IADD R5, R216, 0x1, -R5 ;  /* 0x00000001d8057824 */ /* 0x000fe200078e0a05 */
[----:B------:R-:W-:-:S02]  /*beb0*/  IABS R9, R9 ;  /* 0x0000000900097213 */ /* 0x000fc40000000000 */
[----:B------:R-:W-:Y:S01]  /*bec0*/  IABS R6, R6 ;  /* 0x0000000600067213 */ /* 0x000fe20000000000 */
[----:B------:R-:W2:Y:S01]  /*bed0*/  MUFU.TANH R25, R25 ;  /* 0x0000001900197308 */ /* 0x000ea20000002400 */
[----:B------:R-:W-:Y:S02]  /*bee0*/  I2FP.F32.S32 R9, R9 ;  /* 0x0000000900097245 */ /* 0x000fe40000201400 */
[----:B------:R-:W-:Y:S02]  /*bef0*/  I2FP.F32.S32 R6, R6 ;  /* 0x0000000600067245 */ /* 0x000fe40000201400 */
[----:B------:R-:W-:Y:S01]  /*bf00*/  FSEL R28, R8, -INF , !P0 ;  /* 0xff800000081c7808 */ /* 0x000fe20004000000 */
[----:B------:R-:W-:Y:S01]  /*bf10*/  FFMA.FTZ R9, R9, -UR19, R20 ;  /* 0x8000001309097c23 */ /* 0x000fe20008010014 */
[----:B------:R-:W-:Y:S01]  /*bf20*/  IABS R7, R7 ;  /* 0x0000000700077213 */ /* 0x000fe20000000000 */
[----:B------:R-:W-:Y:S01]  /*bf30*/  FFMA.FTZ R11, R6, -UR19, R11 ;  /* 0x80000013060b7c23 */ /* 0x000fe2000801000b */
[----:B------:R-:W-:Y:S01]  /*bf40*/  IABS R5, R5 ;  /* 0x0000000500057213 */ /* 0x000fe20000000000 */
[----:B------:R-:W-:Y:S01]  /*bf50*/  VIADD R6, R3, 0x18 ;  /* 0x0000001803067836 */ /* 0x000fe20000000000 */
[C---:B------:R-:W-:Y:S01]  /*bf60*/  ISETP.GE.AND P0, PT, R13.reuse, R217, PT ;  /* 0x000000d90d00720c */ /* 0x040fe20003f06270 */
[----:B------:R-:W4:Y:S01]  /*bf70*/  MUFU.TANH R22, R22 ;  /* 0x0000001600167308 */ /* 0x000f220000002400 */
[----:B------:R-:W-:Y:S01]  /*bf80*/  ISETP.GE.AND P5, PT, R13, R214, PT ;  /* 0x000000d60d00720c */ /* 0x000fe20003fa6270 */
[----:B------:R-:W-:Y:S01]  /*bf90*/  IMAD.IADD R20, R219, 0x1, -R6 ;  /* 0x00000001db147824 */ /* 0x000fe200078e0a06 */
[----:B------:R-:W-:Y:S01]  /*bfa0*/  I2FP.F32.S32 R7, R7 ;  /* 0x0000000700077245 */ /* 0x000fe20000201400 */
[----:B------:R-:W-:Y:S01]  /*bfb0*/  FMUL.FTZ R8, R154, UR25 ;  /* 0x000000199a087c20 */ /* 0x000fe20008410000 */
[----:B------:R-:W-:-:S02]  /*bfc0*/  I2FP.F32.S32 R5, R5 ;  /* 0x0000000500057245 */ /* 0x000fc40000201400 */
[----:B------:R-:W-:Y:S01]  /*bfd0*/  ISETP.LT.OR P0, PT, R13, R218, P0 ;  /* 0x000000da0d00720c */ /* 0x000fe20000701670 */
[----:B------:R-:W-:Y:S01]  /*bfe0*/  FFMA.FTZ R7, R7, -UR19, R12 ;  /* 0x8000001307077c23 */ /* 0x000fe2000801000c */
[----:B------:R-:W-:Y:S01]  /*bff0*/  ISETP.LT.OR P5, PT, R13, R215, P5 ;  /* 0x000000d70d00720c */ /* 0x000fe20002fa1670 */
[----:B---3--:R-:W-:Y:S01]  /*c000*/  FFMA.FTZ R10, R5, -UR19, R10 ;  /* 0x80000013050a7c23 */ /* 0x008fe2000801000a */
[----:B------:R-:W-:Y:S01]  /*c010*/  FSEL R26, R9, -INF , !P0 ;  /* 0xff800000091a7808 */ /* 0x000fe20004000000 */
[----:B------:R-:W-:Y:S01]  /*c020*/  VIADD R5, R3, 0x19 ;  /* 0x0000001903057836 */ /* 0x000fe20000000000 */
[----:B------:R-:W-:Y:S01]  /*c030*/  FSEL R23, R11, -INF , !P5 ;  /* 0xff8000000b177808 */ /* 0x000fe20006800000 */
[----:B------:R-:W3:Y:S01]  /*c040*/  MUFU.TANH R4, R4 ;  /* 0x0000000400047308 */ /* 0x000ee20000002400 */
[C---:B------:R-:W-:Y:S01]  /*c050*/  ISETP.GE.AND P0, PT, R6.reuse, R217, PT ;  /* 0x000000d90600720c */ /* 0x040fe20003f06270 */
[----:B------:R-:W-:Y:S01]  /*c060*/  FMUL.FTZ R13, R155, UR25 ;  /* 0x000000199b0d7c20 */ /* 0x000fe20008410000 */
[----:B------:R-:W-:Y:S01]  /*c070*/  ISETP.GE.AND P5, PT, R6, R214, PT ;  /* 0x000000d60600720c */ /* 0x000fe20003fa6270 */
[----:B------:R-:W-:Y:S01]  /*c080*/  FMUL.FTZ R11, R148, UR25 ;  /* 0x00000019940b7c20 */ /* 0x000fe20008410000 */
[----:B------:R-:W-:Y:S01]  /*c090*/  ISETP.LT.OR P0, PT, R6, R218, P0 ;  /* 0x000000da0600720c */ /* 0x000fe20000701670 */
[----:B------:R-:W-:Y:S01]  /*c0a0*/  FMUL.FTZ R9, R150, UR25 ;  /* 0x0000001996097c20 */ /* 0x000fe20008410000 */
[----:B------:R-:W-:Y:S01]  /*c0b0*/  ISETP.LT.OR P5, PT, R6, R215, P5 ;  /* 0x000000d70600720c */ /* 0x000fe20002fa1670 */
[----:B------:R-:W-:Y:S01]  /*c0c0*/  IMAD.IADD R6, R216, 0x1, -R6 ;  /* 0x00000001d8067824 */ /* 0x000fe200078e0a06 */
[----:B------:R-:W-:Y:S01]  /*c0d0*/  FSEL R24, R7, -INF , !P6 ;  /* 0xff80000007187808 */ /* 0x000fe20007000000 */
[----:B------:R-:W-:Y:S01]  /*c0e0*/  IMAD.IADD R7, R219, 0x1, -R5 ;  /* 0x00000001db077824 */ /* 0x000fe200078e0a05 */
[----:B------:R-:W-:Y:S01]  /*c0f0*/  FSEL R21, R10, -INF , !P1 ;  /* 0xff8000000a157808 */ /* 0x000fe20004800000 */
[----:B------:R-:W5:Y:S01]  /*c100*/  MUFU.TANH R30, R30 ;  /* 0x0000001e001e7308 */ /* 0x000f620000002400 */
[----:B------:R-:W-:Y:S01]  /*c110*/  ISETP.GE.AND P6, PT, R5, R217, PT ;  /* 0x000000d90500720c */ /* 0x000fe20003fc6270 */
[----:B------:R-:W-:Y:S01]  /*c120*/  FMUL.FTZ R12, R149, UR25 ;  /* 0x00000019950c7c20 */ /* 0x000fe20008410000 */
[----:B------:R-:W-:Y:S01]  /*c130*/  ISETP.GE.AND P1, PT, R5, R214, PT ;  /* 0x000000d60500720c */ /* 0x000fe20003f26270 */
[----:B------:R-:W-:Y:S01]  /*c140*/  FMUL.FTZ R10, R151, UR25 ;  /* 0x00000019970a7c20 */ /* 0x000fe20008410000 */
[----:B------:R-:W-:-:S02]  /*c150*/  ISETP.LT.OR P6, PT, R5, R218, P6 ;  /* 0x000000da0500720c */ /* 0x000fc400037c1670 */
[----:B------:R-:W-:Y:S01]  /*c160*/  ISETP.LT.OR P1, PT, R5, R215, P1 ;  /* 0x000000d70500720c */ /* 0x000fe20000f21670 */
[----:B------:R-:W-:Y:S01]  /*c170*/  IMAD.IADD R5, R216, 0x1, -R5 ;  /* 0x00000001d8057824 */ /* 0x000fe200078e0a05 */
[----:B------:R-:W-:Y:S01]  /*c180*/  IABS R20, R20 ;  /* 0x0000001400147213 */ /* 0x000fe20000000000 */
[----:B------:R-:W-:Y:S01]  /*c190*/  MUFU.TANH R31, R31 ;  /* 0x0000001f001f7308 */ /* 0x000fe20000002400 */
[----:B------:R-:W-:Y:S02]  /*c1a0*/  IABS R6, R6 ;  /* 0x0000000600067213 */ /* 0x000fe40000000000 */
[----:B------:R-:W-:Y:S02]  /*c1b0*/  IABS R7, R7 ;  /* 0x0000000700077213 */ /* 0x000fe40000000000 */
[----:B------:R-:W-:Y:S02]  /*c1c0*/  I2FP.F32.S32 R20, R20 ;  /* 0x0000001400147245 */ /* 0x000fe40000201400 */
[----:B------:R-:W-:Y:S01]  /*c1d0*/  I2FP.F32.S32 R6, R6 ;  /* 0x0000000600067245 */ /* 0x000fe20000201400 */
[----:B------:R-:W5:Y:S01]  /*c1e0*/  MUFU.TANH R8, R8 ;  /* 0x0000000800087308 */ /* 0x000f620000002400 */
[----:B------:R-:W-:Y:S01]  /*c1f0*/  IABS R5, R5 ;  /* 0x0000000500057213 */ /* 0x000fe20000000000 */
[----:B-1----:R-:W-:Y:S01]  /*c200*/  FFMA.FTZ R27, R20, -UR19, R27 ;  /* 0x80000013141b7c23 */ /* 0x002fe2000801001b */
[----:B------:R-:W-:Y:S01]  /*c210*/  I2FP.F32.S32 R7, R7 ;  /* 0x0000000700077245 */ /* 0x000fe20000201400 */
[----:B--2---:R-:W-:Y:S01]  /*c220*/  FFMA.FTZ R6, R6, -UR19, R25 ;  /* 0x8000001306067c23 */ /* 0x004fe20008010019 */
[----:B------:R-:W-:Y:S01]  /*c230*/  I2FP.F32.S32 R33, R5 ;  /* 0x0000000500217245 */ /* 0x000fe20000201400 */
[----:B------:R-:W-:-:S02]  /*c240*/  VIADD R5, R3, 0x20 ;  /* 0x0000002003057836 */ /* 0x000fc40000000000 */
[----:B----4-:R-:W-:Y:S01]  /*c250*/  FFMA.FTZ R20, R7, -UR19, R22 ;  /* 0x8000001307147c23 */ /* 0x010fe20008010016 */
[----:B------:R-:W-:Y:S01]  /*c260*/  FSEL R22, R27, -INF , !P0 ;  /* 0xff8000001b167808 */ /* 0x000fe20004000000 */
[----:B---3--:R-:W-:Y:S01]  /*c270*/  FFMA.FTZ R25, R33, -UR19, R4 ;  /* 0x8000001321197c23 */ /* 0x008fe20008010004 */
[----:B------:R-:W-:Y:S01]  /*c280*/  FSEL R27, R6, -INF , !P5 ;  /* 0xff800000061b7808 */ /* 0x000fe20006800000 */
[----:B------:R-:W-:Y:S01]  /*c290*/  VIADD R4, R3, 0x21 ;  /* 0x0000002103047836 */ /* 0x000fe20000000000 */
[----:B------:R-:W-:Y:S01]  /*c2a0*/  ISETP.GE.AND P0, PT, R5, R217, PT ;  /* 0x000000d90500720c */ /* 0x000fe20003f06270 */
[--C-:B------:R-:W-:Y:S01]  /*c2b0*/  IMAD.IADD R7, R219, 0x1, -R5.reuse ;  /* 0x00000001db077824 */ /* 0x100fe200078e0a05 */
[----:B------:R-:W-:Y:S01]  /*c2c0*/  ISETP.GE.AND P5, PT, R5, R214, PT ;  /* 0x000000d60500720c */ /* 0x000fe20003fa6270 */
[----:B------:R-:W-:Y:S01]  /*c2d0*/  IMAD.IADD R6, R219, 0x1, -R4 ;  /* 0x00000001db067824 */ /* 0x000fe200078e0a04 */
[C---:B------:R-:W-:Y:S01]  /*c2e0*/  ISETP.LT.OR P0, PT, R5.reuse, R218, P0 ;  /* 0x000000da0500720c */ /* 0x040fe20000701670 */
[----:B------:R-:W1:Y:S01]  /*c2f0*/  MUFU.TANH R13, R13 ;  /* 0x0000000d000d7308 */ /* 0x000e620000002400 */
[----:B------:R-:W-:Y:S01]  /*c300*/  ISETP.LT.OR P5, PT, R5, R215, P5 ;  /* 0x000000d70500720c */ /* 0x000fe20002fa1670 */
[----:B------:R-:W-:Y:S01]  /*c310*/  IMAD.IADD R5, R216, 0x1, -R5 ;  /* 0x00000001d8057824 */ /* 0x000fe200078e0a05 */
[----:B------:R-:W-:-:S02]  /*c320*/  FSEL R20, R20, -INF , !P6 ;  /* 0xff80000014147808 */ /* 0x000fc40007000000 */
[----:B------:R-:W-:Y:S02]  /*c330*/  FSEL R25, R25, -INF , !P1 ;  /* 0xff80000019197808 */ /* 0x000fe40004800000 */
[C---:B------:R-:W-:Y:S01]  /*c340*/  ISETP.GE.AND P6, PT, R4.reuse, R217, PT ;  /* 0x000000d90400720c */ /* 0x040fe20003fc6270 */
[----:B------:R-:W2:Y:S01]  /*c350*/  MUFU.TANH R11, R11 ;  /* 0x0000000b000b7308 */ /* 0x000ea20000002400 */
[C---:B------:R-:W-:Y:S02]  /*c360*/  ISETP.GE.AND P1, PT, R4.reuse, R214, PT ;  /* 0x000000d60400720c */ /* 0x040fe40003f26270 */
[----:B------:R-:W-:Y:S02]  /*c370*/  IABS R7, R7 ;  /* 0x0000000700077213 */ /* 0x000fe40000000000 */
[----:B------:R-:W-:Y:S02]  /*c380*/  IABS R5, R5 ;  /* 0x0000000500057213 */ /* 0x000fe40000000000 */
[----:B------:R-:W-:Y:S01]  /*c390*/  IABS R6, R6 ;  /* 0x0000000600067213 */ /* 0x000fe20000000000 */
[----:B------:R-:W3:Y:S01]  /*c3a0*/  MUFU.TANH R9, R9 ;  /* 0x0000000900097308 */ /* 0x000ee20000002400 */
[----:B------:R-:W-:-:S02]  /*c3b0*/  ISETP.LT.OR P6, PT, R4, R218, P6 ;  /* 0x000000da0400720c */ /* 0x000fc400037c1670 */
[----:B------:R-:W-:Y:S01]  /*c3c0*/  ISETP.LT.OR P1, PT, R4, R215, P1 ;  /* 0x000000d70400720c */ /* 0x000fe20000f21670 */
[----:B------:R-:W-:Y:S01]  /*c3d0*/  IMAD.IADD R4, R216, 0x1, -R4 ;  /* 0x00000001d8047824 */ /* 0x000fe200078e0a04 */
[----:B------:R-:W-:Y:S02]  /*c3e0*/  I2FP.F32.S32 R7, R7 ;  /* 0x0000000700077245 */ /* 0x000fe40000201400 */
[----:B------:R-:W-:Y:S01]  /*c3f0*/  I2FP.F32.S32 R5, R5 ;  /* 0x0000000500057245 */ /* 0x000fe20000201400 */
[----:B------:R-:W4:Y:S01]  /*c400*/  MUFU.TANH R12, R12 ;  /* 0x0000000c000c7308 */ /* 0x000f220000002400 */
[----:B------:R-:W-:Y:S01]  /*c410*/  I2FP.F32.S32 R6, R6 ;  /* 0x0000000600067245 */ /* 0x000fe20000201400 */
[----:B-----5:R-:W-:Y:S01]  /*c420*/  FFMA.FTZ R7, R7, -UR19, R30 ;  /* 0x8000001307077c23 */ /* 0x020fe2000801001e */
[----:B------:R-:W-:Y:S01]  /*c430*/  IABS R4, R4 ;  /* 0x0000000400047213 */ /* 0x000fe20000000000 */
[----:B------:R-:W-:Y:S01]  /*c440*/  FFMA.FTZ R8, R5, -UR19, R8 ;  /* 0x8000001305087c23 */ /* 0x000fe20008010008 */
[----:B------:R-:W-:-:S02]  /*c450*/  VIADD R5, R3, 0x29 ;  /* 0x0000002903057836 */ /* 0x000fc40000000000 */
[----:B------:R-:W-:Y:S01]  /*c460*/  FFMA.FTZ R31, R6, -UR19, R31 ;  /* 0x80000013061f7c23 */ /* 0x000fe2000801001f */
[----:B------:R-:W-:Y:S01]  /*c470*/  VIADD R6, R3, 0x28 ;  /* 0x0000002803067836 */ /* 0x000fe20000000000 */
[----:B------:R-:W-:Y:S01]  /*c480*/  I2FP.F32.S32 R4, R4 ;  /* 0x0000000400047245 */ /* 0x000fe20000201400 */
[----:B------:R-:W5:Y:S01]  /*c490*/  MUFU.TANH R10, R10 ;  /* 0x0000000a000a7308 */ /* 0x000f620000002400 */
[----:B------:R-:W-:Y:S01]  /*c4a0*/  FSEL R206, R7, -INF , !P0 ;  /* 0xff80000007ce7808 */ /* 0x000fe20004000000 */
[C---:B------:R-:W-:Y:S01]  /*c4b0*/  IMAD.IADD R7, R219.reuse, 0x1, -R5 ;  /* 0x00000001db077824 */ /* 0x040fe200078e0a05 */
[----:B------:R-:W-:Y:S01]  /*c4c0*/  FSEL R207, R8, -INF , !P5 ;  /* 0xff80000008cf7808 */ /* 0x000fe20006800000 */
[----:B-1----:R-:W-:Y:S01]  /*c4d0*/  FFMA.FTZ R4, R4, -UR19, R13 ;  /* 0x8000001304047c23 */ /* 0x002fe2000801000d */
[C---:B------:R-:W-:Y:S01]  /*c4e0*/  ISETP.GE.AND P0, PT, R6.reuse, R217, PT ;  /* 0x000000d90600720c */ /* 0x040fe20003f06270 */
[----:B------:R-:W-:Y:S01]  /*c4f0*/  IMAD.IADD R8, R219, 0x1, -R6 ;  /* 0x00000001db087824 */ /* 0x000fe200078e0a06 */
[C---:B------:R-:W-:Y:S01]  /*c500*/  ISETP.GE.AND P5, PT, R6.reuse, R214, PT ;  /* 0x000000d60600720c */ /* 0x040fe20003fa6270 */
[----:B------:R-:W1:Y:S01]  /*c510*/  MUFU.TANH R140, R140 ;  /* 0x0000008c008c7308 */ /* 0x000e620000002400 */
[----:B------:R-:W-:-:S02]  /*c520*/  ISETP.LT.OR P0, PT, R6, R218, P0 ;  /* 0x000000da0600720c */ /* 0x000fc40000701670 */
[----:B------:R-:W-:Y:S01]  /*c530*/  ISETP.LT.OR P5, PT, R6, R215, P5 ;  /* 0x000000d70600720c */ /* 0x000fe20002fa1670 */
[----:B------:R-:W-:Y:S01]  /*c540*/  IMAD.IADD R6, R216, 0x1, -R6 ;  /* 0x00000001d8067824 */ /* 0x000fe200078e0a06 */
[----:B------:R-:W-:Y:S02]  /*c550*/  FSEL R204, R31, -INF , !P6 ;  /* 0xff8000001fcc7808 */ /* 0x000fe40007000000 */
[----:B------:R-:W-:Y:S01]  /*c560*/  FSEL R205, R4, -INF , !P1 ;  /* 0xff80000004cd7808 */ /* 0x000fe20004800000 */
[----:B------:R-:W-:Y:S01]  /*c570*/  FMUL.FTZ R4, R177, UR25 ;  /* 0x00000019b1047c20 */ /* 0x000fe20008410000 */
[C---:B------:R-:W-:Y:S01]  /*c580*/  ISETP.GE.AND P6, PT, R5.reuse, R217, PT ;  /* 0x000000d90500720c */ /* 0x040fe20003fc6270 */
[----:B------:R-:W1:Y:S01]  /*c590*/  MUFU.TANH R142, R142 ;  /* 0x0000008e008e7308 */ /* 0x000e620000002400 */
[----:B------:R-:W-:Y:S02]  /*c5a0*/  ISETP.GE.AND P1, PT, R5, R214, PT ;  /* 0x000000d60500720c */ /* 0x000fe40003f26270 */
[----:B------:R-:W-:-:S02]  /*c5b0*/  IABS R8, R8 ;  /* 0x0000000800087213 */ /* 0x000fc40000000000 */
[----:B------:R-:W-:Y:S02]  /*c5c0*/  IABS R6, R6 ;  /* 0x0000000600067213 */ /* 0x000fe40000000000 */
[C---:B------:R-:W-:Y:S01]  /*c5d0*/  ISETP.LT.OR P6, PT, R5.reuse, R218, P6 ;  /* 0x000000da0500720c */ /* 0x040fe200037c1670 */
[----:B------:R-:W-:Y:S01]  /*c5e0*/  MUFU.TANH R176, R176 ;  /* 0x000000b000b07308 */ /* 0x000fe20000002400 */
[----:B------:R-:W-:Y:S01]  /*c5f0*/  ISETP.LT.OR P1, PT, R5, R215, P1 ;  /* 0x000000d70500720c */ /* 0x000fe20000f21670 */
[----:B------:R-:W-:Y:S01]  /*c600*/  IMAD.IADD R5, R216, 0x1, -R5 ;  /* 0x00000001d8057824 */ /* 0x000fe200078e0a05 */
[----:B------:R-:W-:Y:S02]  /*c610*/  I2FP.F32.S32 R8, R8 ;  /* 0x0000000800087245 */ /* 0x000fe40000201400 */
[----:B------:R-:W-:Y:S02]  /*c620*/  I2FP.F32.S32 R6, R6 ;  /* 0x0000000600067245 */ /* 0x000fe40000201400 */
[----:B------:R-:W-:Y:S01]  /*c630*/  IABS R7, R7 ;  /* 0x0000000700077213 */ /* 0x000fe20000000000 */
[----:B--2---:R-:W-:Y:S01]  /*c640*/  FFMA.FTZ R8, R8, -UR19, R11 ;  /* 0x8000001308087c23 */ /* 0x004fe2000801000b */
[----:B------:R-:W-:Y:S01]  /*c650*/  IABS R5, R5 ;  /* 0x0000000500057213 */ /* 0x000fe20000000000 */
[----:B---3--:R-:W-:Y:S01]  /*c660*/  FFMA.FTZ R6, R6, -UR19, R9 ;  /* 0x8000001306067c23 */ /* 0x008fe20008010009 */
[----:B------:R-:W-:Y:S01]  /*c670*/  VIADD R9, R3, 0x30 ;  /* 0x0000003003097836 */ /* 0x000fe20000000000 */
[----:B------:R-:W-:Y:S01]  /*c680*/  I2FP.F32.S32 R7, R7 ;  /* 0x0000000700077245 */ /* 0x000fe20000201400 */
[----:B------:R-:W2:Y:S01]  /*c690*/  MUFU.TANH R143, R143 ;  /* 0x0000008f008f7308 */ /* 0x000ea20000002400 */
[----:B------:R-:W-:-:S02]  /*c6a0*/  I2FP.F32.S32 R5, R5 ;  /* 0x0000000500057245 */ /* 0x000fc40000201400 */
[----:B------:R-:W-:Y:S01]  /*c6b0*/  FSEL R150, R8, -INF , !P0 ;  /* 0xff80000008967808 */ /* 0x000fe20004000000 */
[----:B----4-:R-:W-:Y:S01]  /*c6c0*/  FFMA.FTZ R12, R7, -UR19, R12 ;  /* 0x80000013070c7c23 */ /* 0x010fe2000801000c */
[----:B------:R-:W-:Y:S01]  /*c6d0*/  FSEL R177, R6, -INF , !P5 ;  /* 0xff80000006b17808 */ /* 0x000fe20006800000 */
[----:B-----5:R-:W-:Y:S01]  /*c6e0*/  FFMA.FTZ R10, R5, -UR19, R10 ;  /* 0x80000013050a7c23 */ /* 0x020fe2000801000a */
[----:B------:R-:W-:Y:S01]  /*c6f0*/  ISETP.GE.AND P0, PT, R9, R217, PT ;  /* 0x000000d90900720c */ /* 0x000fe20003f06270 */
[----:B------:R-:W-:Y:S01]  /*c700*/  VIADD R7, R3, 0x31 ;  /* 0x0000003103077836 */ /* 0x000fe20000000000 */
[----:B------:R-:W-:Y:S01]  /*c710*/  ISETP.GE.AND P5, PT, R9, R214, PT ;  /* 0x000000d60900720c */ /* 0x000fe20003fa6270 */
[--C-:B------:R-:W-:Y:S01]  /*c720*/  IMAD.IADD R6, R219, 0x1, -R9.reuse ;  /* 0x00000001db067824 */ /* 0x100fe200078e0a09 */
[----:B------:R-:W-:Y:S01]  /*c730*/  ISETP.LT.OR P0, PT, R9, R218, P0 ;  /* 0x000000da0900720c */ /* 0x000fe20000701670 */
[----:B------:R-:W-:Y:S01]  /*c740*/  VIADD R5, R3, 0x38 ;  /* 0x0000003803057836 */ /* 0x000fe20000000000 */
[----:B------:R-:W-:Y:S01]  /*c750*/  ISETP.LT.OR P5, PT, R9, R215, P5 ;  /* 0x000000d70900720c */ /* 0x000fe20002fa1670 */
[----:B------:R-:W-:Y:S01]  /*c760*/  IMAD.IADD R9, R216, 0x1, -R9 ;  /* 0x00000001d8097824 */ /* 0x000fe200078e0a09 */
[----:B------:R-:W-:Y:S01]  /*c770*/  FSEL R148, R12, -INF , !P6 ;  /* 0xff8000000c947808 */ /* 0x000fe20007000000 */
[C---:B------:R-:W-:Y:S01]  /*c780*/  IMAD.IADD R8, R219.reuse, 0x1, -R7 ;  /* 0x00000001db087824 */ /* 0x040fe200078e0a07 */
[----:B------:R-:W-:Y:S01]  /*c790*/  FSEL R175, R10, -INF , !P1 ;  /* 0xff8000000aaf7808 */ /* 0x000fe20004800000 */
[----:B------:R-:W-:Y:S01]  /*c7a0*/  IMAD.IADD R10, R219, 0x1, -R5 ;  /* 0x00000001db0a7824 */ /* 0x000fe200078e0a05 */
[C---:B------:R-:W-:Y:S01]  /*c7b0*/  ISETP.GE.AND P6, PT, R7.reuse, R217, PT ;  /* 0x000000d90700720c */ /* 0x040fe20003fc6270 */
[----:B------:R-:W3:Y:S01]  /*c7c0*/  MUFU.TANH R141, R141 ;  /* 0x0000008d008d7308 */ /* 0x000ee20000002400 */
[----:B------:R-:W-:Y:S01]  /*c7d0*/  ISETP.GE.AND P1, PT, R7, R214, PT ;  /* 0x000000d60700720c */ /* 0x000fe20003f26270 */
[----:B------:R-:W-:Y:S01]  /*c7e0*/  VIADD R3, R3, 0x39 ;  /* 0x0000003903037836 */ /* 0x000fe20000000000 */
[----:B------:R-:W-:-:S02]  /*c7f0*/  IABS R6, R6 ;  /* 0x0000000600067213 */ /* 0x000fc40000000000 */
[----:B------:R-:W-:Y:S02]  /*c800*/  IABS R9, R9 ;  /* 0x0000000900097213 */ /* 0x000fe40000000000 */
[C---:B------:R-:W-:Y:S01]  /*c810*/  ISETP.LT.OR P6, PT, R7.reuse, R218, P6 ;  /* 0x000000da0700720c */ /* 0x040fe200037c1670 */
[----:B------:R-:W-:Y:S01]  /*c820*/  MUFU.TANH R4, R4 ;  /* 0x0000000400047308 */ /* 0x000fe20000002400 */
[----:B------:R-:W-:Y:S01]  /*c830*/  BAR.SYNC.DEFER_BLOCKING 0x0 ;  /* 0x0000000000007b1d */ /* 0x000fe20000010000 */
[----:B------:R-:W-:Y:S01]  /*c840*/  ISETP.LT.OR P1, PT, R7, R215, P1 ;  /* 0x000000d70700720c */ /* 0x000fe20000f21670 */
[----:B------:R-:W-:Y:S01]  /*c850*/  IMAD.IADD R7, R216, 0x1, -R7 ;  /* 0x00000001d8077824 */ /* 0x000fe200078e0a07 */
[----:B------:R-:W-:Y:S02]  /*c860*/  I2FP.F32.S32 R11, R6 ;  /* 0x00000006000b7245 */ /* 0x000fe40000201400 */
[----:B------:R-:W-:Y:S02]  /*c870*/  I2FP.F32.S32 R9, R9 ;  /* 0x0000000900097245 */ /* 0x000fe40000201400 */
[----:B------:R-:W-:Y:S01]  /*c880*/  IABS R7, R7 ;  /* 0x0000000700077213 */ /* 0x000fe20000000000 */
[----:B-1----:R-:W-:Y:S01]  /*c890*/  FFMA.FTZ R11, R11, -UR19, R140 ;  /* 0x800000130b0b7c23 */ /* 0x002fe2000801008c */
[----:B------:R-:W-:Y:S01]  /*c8a0*/  IABS R10, R10 ;  /* 0x0000000a000a7213 */ /* 0x000fe20000000000 */
[----:B------:R-:W-:Y:S01]  /*c8b0*/  FFMA.FTZ R9, R9, -UR19, R142 ;  /* 0x8000001309097c23 */ /* 0x000fe2000801008e */
[----:B------:R-:W-:Y:S01]  /*c8c0*/  I2FP.F32.S32 R6, R7 ;  /* 0x0000000700067245 */ /* 0x000fe20000201400 */
[----:B------:R-:W1:Y:S01]  /*c8d0*/  MUFU.TANH R178, R178 ;  /* 0x000000b200b27308 */ /* 0x000e620000002400 */
[----:B------:R-:W-:Y:S01]  /*c8e0*/  I2FP.F32.S32 R7, R10 ;  /* 0x0000000a00077245 */ /* 0x000fe20000201400 */
[----:B------:R-:W-:Y:S01]  /*c8f0*/  IMAD.IADD R10, R219, 0x1, -R3 ;  /* 0x00000001db0a7824 */ /* 0x000fe200078e0a03 */
[----:B------:R-:W-:Y:S01]  /*c900*/  FSEL R168, R11, -INF , !P0 ;  /* 0xff8000000ba87808 */ /* 0x000fe20004000000 */
[----:B--2---:R-:W-:Y:S01]  /*c910*/  FFMA.FTZ R6, R6, -UR19, R143 ;  /* 0x8000001306067c23 */ /* 0x004fe2000801008f */
[----:B------:R-:W-:Y:S01]  /*c920*/  FSEL R163, R9, -INF , !P5 ;  /* 0xff80000009a37808 */ /* 0x000fe20006800000 */
[----:B------:R-:W-:Y:S01]  /*c930*/  FFMA.FTZ R7, R7, -UR19, R176 ;  /* 0x8000001307077c23 */ /* 0x000fe200080100b0 */
[C---:B------:R-:W-:Y:S01]  /*c940*/  ISETP.GE.AND P0, PT, R5.reuse, R217, PT ;  /* 0x000000d90500720c */ /* 0x040fe20003f06270 */
[----:B------:R-:W2:Y:S01]  /*c950*/  MUFU.TANH R179, R179 ;  /* 0x000000b300b37308 */ /* 0x000ea20000002400 */
[----:B------:R-:W-:Y:S01]  /*c960*/  ISETP.GE.AND P5, PT, R5, R214, PT ;  /* 0x000000d60500720c */ /* 0x000fe20003fa6270 */
[----:B------:R-:W-:Y:S01]  /*c970*/  IMAD.IADD R9, R216, 0x1, -R5 ;  /* 0x00000001d8097824 */ /* 0x000fe200078e0a05 */
[----:B------:R-:W-:-:S02]  /*c980*/  IABS R8, R8 ;  /* 0x0000000800087213 */ /* 0x000fc40000000000 */
[C---:B------:R-:W-:Y:S02]  /*c990*/  ISETP.LT.OR P0, PT, R5.reuse, R218, P0 ;  /* 0x000000da0500720c */ /* 0x040fe40000701670 */
[----:B------:R-:W-:Y:S01]  /*c9a0*/  ISETP.LT.OR P5, PT, R5, R215, P5 ;  /* 0x000000d70500720c */ /* 0x000fe20002fa1670 */
[----:B------:R-:W-:Y:S01]  /*c9b0*/  IMAD.IADD R5, R216, 0x1, -R3 ;  /* 0x00000001d8057824 */ /* 0x000fe200078e0a03 */
[----:B------:R-:W-:Y:S02]  /*c9c0*/  I2FP.F32.S32 R8, R8 ;  /* 0x0000000800087245 */ /* 0x000fe40000201400 */
[----:B------:R-:W-:Y:S02]  /*c9d0*/  FSEL R164, R7, -INF , !P0 ;  /* 0xff80000007a47808 */ /* 0x000fe40004000000 */
[----:B------:R-:W-:Y:S01]  /*c9e0*/  PLOP3.LUT P0, PT, PT, PT, UP0, 0x80, 0x0 ;  /* 0x000000000000781c */ /* 0x000fe20003f0f008 */
[----:B---3--:R-:W-:Y:S01]  /*c9f0*/  FFMA.FTZ R8, R8, -UR19, R141 ;  /* 0x8000001308087c23 */ /* 0x008fe2000801008d */
[----:B------:R-:W-:-:S02]  /*ca00*/  IABS R9, R9 ;  /* 0x0000000900097213 */ /* 0x000fc40000000000 */
[----:B------:R-:W-:Y:S02]  /*ca10*/  IABS R10, R10 ;  /* 0x0000000a000a7213 */ /* 0x000fe40000000000 */
[----:B------:R-:W-:Y:S02]  /*ca20*/  IABS R5, R5 ;  /* 0x0000000500057213 */ /* 0x000fe40000000000 */
[----:B------:R-:W-:Y:S02]  /*ca30*/  FSEL R161, R6, -INF , !P1 ;  /* 0xff80000006a17808 */ /* 0x000fe40004800000 */
[----:B------:R-:W-:Y:S02]  /*ca40*/  I2FP.F32.S32 R9, R9 ;  /* 0x0000000900097245 */ /* 0x000fe40000201400 */
[----:B------:R-:W-:Y:S02]  /*ca50*/  I2FP.F32.S32 R11, R10 ;  /* 0x0000000a000b7245 */ /* 0x000fe40000201400 */
[----:B------:R-:W-:Y:S01]  /*ca60*/  I2FP.F32.S32 R6, R5 ;  /* 0x0000000500067245 */ /* 0x000fe20000201400 */
[----:B-1----:R-:W-:Y:S01]  /*ca70*/  FFMA.FTZ R9, R9, -UR19, R178 ;  /* 0x8000001309097c23 */ /* 0x002fe200080100b2 */
[----:B------:R-:W-:Y:S01]  /*ca80*/  FSEL R166, R8, -INF , !P6 ;  /* 0xff80000008a67808 */ /* 0x000fe20007000000 */
[----:B------:R-:W-:Y:S01]  /*ca90*/  FFMA.FTZ R4, R11, -UR19, R4 ;  /* 0x800000130b047c23 */ /* 0x000fe20008010004 */
[C---:B------:R-:W-:Y:S01]  /*caa0*/  ISETP.GE.AND P6, PT, R3.reuse, R217, PT ;  /* 0x000000d90300720c */ /* 0x040fe20003fc6270 */
[----:B--2---:R-:W-:Y:S01]  /*cab0*/  FFMA.FTZ R6, R6, -UR19, R179 ;  /* 0x8000001306067c23 */ /* 0x004fe200080100b3 */
[----:B------:R-:W-:-:S02]  /*cac0*/  ISETP.GE.AND P1, PT, R3, R214, PT ;  /* 0x000000d60300720c */ /* 0x000fc40003f26270 */
[C---:B------:R-:W-:Y:S02]  /*cad0*/  ISETP.LT.OR P6, PT, R3.reuse, R218, P6 ;  /* 0x000000da0300720c */ /* 0x040fe400037c1670 */
        /* <DEDUP_REMOVED lines=68> */
.L_x_582:
[----:B------:R-:W-:Y:S05]  /*cf20*/  BSYNC B0 ;  /* 0x0000000000007941 */ /* 0x000fea0003800000 */
.L_x_581:
[----:B------:R-:W0:Y:S02]  /*cf30*/  LDGDEPBAR ;  /* 0x00000000000079af */ /* 0x000e240000000000 */
.L_x_580:
[----:B------:R-:W-:Y:S01]  /*cf40*/  FMNMX.FTZ R3, R2, R18, !PT ;  /* 0x0000001202037209 */ /* 0x000fe20007810000 */
[----:B------:R-:W-:Y:S01]  /*cf50*/  LDSM.16.MT88.4 R140, [R192+0x16000] ;  /* 0x01600000c08c783b */ /* 0x000fe20000004200 */
[----:B------:R-:W-:Y:S02]  /*cf60*/  FMNMX.FTZ R4, R0, R19, !PT ;  /* 0x0000001300047209 */ /* 0x000fe40007810000 */
[----:B------:R-:W-:Y:S01]  /*cf70*/  FMNMX.FTZ R3, R14, R3, !PT ;  /* 0x000000030e037209 */ /* 0x000fe20007810000 */
[----:B------:R-:W-:Y:S01]  /*cf80*/  LDSM.16.MT88.4 R136, [R196+0x12800] ;  /* 0x01280000c488783b */ /* 0x000fe20000004200 */
[----:B------:R-:W-:Y:S02]  /*cf90*/  FMNMX.FTZ R4, R15, R4, !PT ;  /* 0x000000040f047209 */ /* 0x000fe40007810000 */
[----:B------:R-:W-:Y:S01]  /*cfa0*/  FMNMX.FTZ R3, R28, R3, !PT ;  /* 0x000000031c037209 */ /* 0x000fe20007810000 */
[----:B--2---:R-:W-:Y:S01]  /*cfb0*/  LDSM.16.MT88.4 R32, [R193+0x12800] ;  /* 0x01280000c120783b */ /* 0x004fe20000004200 */
        /* <DEDUP_REMOVED lines=61> */
[----:B------:R-:W3:Y:S01]  /*d390*/  LDSM.16.MT88.4 R16, [R193+0x12000] ;  /* 0x01200000c110783b */ /* 0x000ee20000004200 */
[--C-:B------:R-:W-:Y:S01]  /*d3a0*/  FFMA.FTZ R174, R25, UR22, -R158.reuse ;  /* 0x0000001619ae7c23 */ /* 0x100fe2000801089e */
[--C-:B------:R-:W-:Y:S01]  /*d3b0*/  FFMA.FTZ R167, R22, UR22, -R165.reuse ;  /* 0x0000001616a77c23 */ /* 0x100fe200080108a5 */
[----:B------:R-:W4:Y:S01]  /*d3c0*/  MUFU.EX2 R153, R153 ;  /* 0x0000009900997308 */ /* 0x000f220000000800 */
[----:B------:R-:W-:Y:S01]  /*d3d0*/  LDSM.16.MT88.4 R24, [R196+0x14800] ;  /* 0x01480000c418783b */ /* 0x000fe20000004200 */
        /* <DEDUP_REMOVED lines=13> */
[----:B------:R-:W-:Y:S01]  /*d4b0*/  LDSM.16.MT88.4 R28, [R192+0x12800] ;  /* 0x01280000c01c783b */ /* 0x000fe20000004200 */
[----:B------:R-:W5:Y:S01]  /*d4c0*/  MUFU.EX2 R135, R135 ;  /* 0x0000008700877308 */ /* 0x000f620000000800 */
[----:B----4-:R-:W-:Y:S01]  /*d4d0*/  F2FP.F16.F32.PACK_AB R8, R153, R156 ;  /* 0x0000009c9908723e */ /* 0x010fe200000000ff */
[--C-:B------:R-:W-:Y:S01]  /*d4e0*/  FFMA.FTZ R168, R168, UR22, -R165.reuse ;  /* 0x00000016a8a87c23 */ /* 0x100fe200080108a5 */
[----:B------:R-:W-:Y:S01]  /*d4f0*/  LDSM.16.MT88.4 R148, [R192+0x16800] ;  /* 0x01680000c094783b */ /* 0x000fe20000004200 */
[--C-:B------:R-:W-:Y:S01]  /*d500*/  FFMA.FTZ R175, R166, UR22, -R165.reuse ;  /* 0x00000016a6af7c23 */ /* 0x100fe200080108a5 */
[--C-:B------:R-:W-:Y:S01]  /*d510*/  FFMA.FTZ R164, R164, UR22, -R165.reuse ;  /* 0x00000016a4a47c23 */ /* 0x100fe200080108a5 */
[----:B------:R-:W-:Y:S01]  /*d520*/  FFMA.FTZ R165, R160, UR22, -R165 ;  /* 0x00000016a0a57c23 */ /* 0x000fe200080108a5 */
[--C-:B------:R-:W-:Y:S01]  /*d530*/  FFMA.FTZ R160, R163, UR22, -R158.reuse ;  /* 0x00000016a3a07c23 */ /* 0x100fe2000801089e */
[----:B------:R-:W-:Y:S01]  /*d540*/  MUFU.EX2 R152, R152 ;  /* 0x0000009800987308 */ /* 0x000fe20000000800 */
[--C-:B------:R-:W-:Y:S01]  /*d550*/  FFMA.FTZ R161, R161, UR22, -R158.reuse ;  /* 0x00000016a1a17c23 */ /* 0x100fe2000801089e */
[--C-:B------:R-:W-:Y:S01]  /*d560*/  FFMA.FTZ R159, R159, UR22, -R158.reuse ;  /* 0x000000169f9f7c23 */ /* 0x100fe2000801089e */
[----:B------:R-:W-:-:S05]  /*d570*/  FFMA.FTZ R158, R157, UR22, -R158 ;  /* 0x000000169d9e7c23 */ /* 0x000fca000801089e */
[----:B------:R-:W4:Y:S01]  /*d580*/  MUFU.EX2 R134, R134 ;  /* 0x0000008600867308 */ /* 0x000f220000000800 */
[----:B-----5:R-:W-:-:S07]  /*d590*/  F2FP.F16.F32.PACK_AB R10, R135, R154 ;  /* 0x0000009a870a723e */ /* 0x020fce00000000ff */
[----:B------:R-:W-:Y:S08]  /*d5a0*/  MUFU.EX2 R133, R133 ;  /* 0x0000008500857308 */ /* 0x000ff00000000800 */
[----:B------:R-:W5:Y:S01]  /*d5b0*/  MUFU.EX2 R2, R2 ;  /* 0x0000000200027308 */ /* 0x000f620000000800 */
[----:B----4-:R-:W-:-:S07]  /*d5c0*/  F2FP.F16.F32.PACK_AB R9, R134, R152 ;  /* 0x000000988609723e */ /* 0x010fce00000000ff */
[----:B------:R-:W4:Y:S08]  /*d5d0*/  MUFU.EX2 R155, R155 ;  /* 0x0000009b009b7308 */ /* 0x000f300000000800 */
[----:B------:R-:W1:Y:S01]  /*d5e0*/  MUFU.EX2 R0, R0 ;  /* 0x0000000000007308 */ /* 0x000e620000000800 */
[----:B-----5:R-:W-:-:S07]  /*d5f0*/  F2FP.F16.F32.PACK_AB R11, R2, R133 ;  /* 0x00000085020b723e */ /* 0x020fce00000000ff */
        /* <DEDUP_REMOVED lines=299> */
.L_x_576:
        /* <DEDUP_REMOVED lines=22> */
.L_x_586:
        /* <DEDUP_REMOVED lines=63> */
.L_x_584:
[----:B------:R-:W-:Y:S04]  /*ee00*/  DEPBAR.LE SB0, 0x0 ;  /* 0x000080000000791a */ /* 0x000fe80000000000 */
[----:B------:R-:W-:Y:S01]  /*ee10*/  BAR.SYNC.DEFER_BLOCKING 0x0 ;  /* 0x0000000000007b1d */ /* 0x000fe20000010000 */
[----:B------:R-:W-:Y:S01]  /*ee20*/  ISETP.GE.AND P3, PT, R208, UR11, PT ;  /* 0x0000000bd0007c0c */ /* 0x000fe2000bf66270 */
[----:B------:R-:W-:Y:S01]  /*ee30*/  UIADD3 UR12, UR20, -0x1, URZ ;  /* 0xffffffff140c7890 */ /* 0x000fe2000fffe03f */
[----:B------:R-:W-:Y:S03]  /*ee40*/  ISETP.GE.AND P1, PT, R203, UR11, PT ;  /* 0x0000000bcb007c0c */ /* 0x000fe6000bf26270 */
        /* <DEDUP_REMOVED lines=10> */
[----:B------:R-:W-:Y:S01]  /*eef0*/  @P2 STS.128 [R209+0x12000], RZ ;  /* 0x012000ffd1002388 */ /* 0x000fe20000000c00 */
[----:B------:R-:W1:Y:S08]  /*ef00*/  @!P3 LDC.64 R30, c[0x0][0x220] ;  /* 0x00008800ff1ebb82 */ /* 0x000e700000000a00 */
[----:B------:R-:W3:Y:S01]  /*ef10*/  @!P1 LDC.64 R28, c[0x0][0x220] ;  /* 0x00008800ff1c9b82 */ /* 0x000ee20000000a00 */
[----:B------:R-:W-:Y:S01]  /*ef20*/  @!PT LDS RZ, [RZ] ;  /* 0x00000000fffff984 */ /* 0x000fe20000000800 */
[----:B------:R-:W-:Y:S01]  /*ef30*/  @!PT LDS RZ, [RZ] ;  /* 0x00000000fffff984 */ /* 0x000fe20000000800 */
[----:B------:R-:W-:Y:S01]  /*ef40*/  @!PT LDS RZ, [RZ] ;  /* 0x00000000fffff984 */ /* 0x000fe20000000800 */
[----:B------:R-:W-:Y:S07]  /*ef50*/  @!P2 LDGSTS.E.BYPASS.LTC128B.128 [R209+0x12000], desc[UR28][R226.64] ;  /* 0x12000000e2d1afae */ /* 0x000fee000b901d5c */
[----:B------:R-:W4:Y:S01]  /*ef60*/  @!P3 LDC.64 R26, c[0x0][0x220] ;  /* 0x00008800ff1abb82 */ /* 0x000f220000000a00 */
[----:B------:R-:W-:Y:S07]  /*ef70*/  @P3 STS.128 [R209+0x14000], RZ ;  /* 0x014000ffd1003388 */ /* 0x000fee0000000c00 */
        /* <DEDUP_REMOVED lines=8> */
[----:B------:R-:W-:Y:S02]  /*f000*/  @!P1 LEA.HI.X R29, R34, R29, R32, 0x1, P0 ;  /* 0x0000001d221d9211 */ /* 0x000fe400000f0c20 */
[----:B------:R-:W-:Y:S02]  /*f010*/  IADD3.X R32, R32, UR18, RZ, P5, !PT ;  /* 0x0000001220207c10 */ /* 0x000fe4000affe4ff */
[C---:B--2---:R-:W-:Y:S02]  /*f020*/  @!P2 LEA R34, P5, R3.reuse, R204, 0x1 ;  /* 0x000000cc0322a211 */ /* 0x044fe400078a08ff */
[C---:B----4-:R-:W-:Y:S01]  /*f030*/  @!P3 LEA R26, P4, R3.reuse, R26, 0x1 ;  /* 0x0000001a031ab211 */ /* 0x050fe200078808ff */
[----:B------:R-:W-:Y:S01]  /*f040*/  @P1 STS.128 [R209+0x16000], RZ ;  /* 0x016000ffd1001388 */ /* 0x000fe20000000c00 */
[C-C-:B------:R-:W-:Y:S02]  /*f050*/  @!P2 LEA.HI.X R35, R3.reuse, R205, R32.reuse, 0x1, P5 ;  /* 0x000000cd0323a211 */ /* 0x140fe400028f0c20 */
[C-C-:B------:R-:W-:Y:S02]  /*f060*/  @!P3 LEA.HI.X R27, R3.reuse, R27, R32.reuse, 0x1, P4 ;  /* 0x0000001b031bb211 */ /* 0x140fe400020f0c20 */
[C---:B-----5:R-:W-:Y:S03]  /*f070*/  @!P1 LEA R24, P0, R3.reuse, R24, 0x1 ;  /* 0x0000001803189211 */ /* 0x060fe600078008ff */
[----:B------:R-:W-:Y:S01]  /*f080*/  @!PT LDS RZ, [RZ] ;  /* 0x00000000fffff984 */ /* 0x000fe20000000800 */
[----:B------:R-:W-:Y:S01]  /*f090*/  @!PT LDS RZ, [RZ] ;  /* 0x00000000fffff984 */ /* 0x000fe20000000800 */
[----:B------:R-:W-:Y:S01]  /*f0a0*/  @!PT LDS RZ, [RZ] ;  /* 0x00000000fffff984 */ /* 0x000fe20000000800 */
[----:B------:R-:W-:Y:S01]  /*f0b0*/  @!P1 LDGSTS.E.BYPASS.LTC128B.128 [R209+0x16000], desc[UR28][R28.64+0x100] ;  /* 0x160001001cd19fae */ /* 0x000fe2000b901d5c */
[----:B------:R-:W-:Y:S01]  /*f0c0*/  @!P1 LEA.HI.X R25, R3, R25, R32, 0x1, P0 ;  /* 0x0000001903199211 */ /* 0x000fe200000f0c20 */
[----:B------:R-:W-:Y:S04]  /*f0d0*/  IMAD.U32 R3, RZ, RZ, UR12 ;  /* 0x0000000cff037e24 */ /* 0x000fe8000f8e00ff */
[----:B------:R-:W-:Y:S02]  /*f0e0*/  IMAD R3, R3, 0x40, R220 ;  /* 0x0000004003037824 */ /* 0x000fe400078e02dc */
[----:B------:R-:W-:Y:S02]  /*f0f0*/  @P2 STS.128 [R209+0x13000], RZ ;  /* 0x013000ffd1002388 */ /* 0x000fe40000000c00 */
[C---:B------:R-:W-:Y:S01]  /*f100*/  VIADD R228, R3.reuse, 0x1 ;  /* 0x0000000103e47836 */ /* 0x040fe20000000000 */
[-C--:B------:R-:W-:Y:S01]  /*f110*/  ISETP.GE.AND P4, PT, R3, R218.reuse, PT ;  /* 0x000000da0300720c */ /* 0x080fe20003f86270 */
[--C-:B------:R-:W-:Y:S01]  /*f120*/  IMAD.IADD R235, R219, 0x1, -R3.reuse ;  /* 0x00000001dbeb7824 */ /* 0x100fe200078e0a03 */
[-C--:B------:R-:W-:Y:S01]  /*f130*/  ISETP.GE.AND P5, PT, R3, R215.reuse, PT ;  /* 0x000000d70300720c */ /* 0x080fe20003fa6270 */
[--C-:B------:R-:W-:Y:S01]  /*f140*/  IMAD.IADD R233, R219, 0x1, -R228.reuse ;  /* 0x00000001dbe97824 */ /* 0x100fe200078e0ae4 */
[C---:B------:R-:W-:Y:S01]  /*f150*/  ISETP.GE.AND P0, PT, R228.reuse, R218, PT ;  /* 0x000000dae400720c */ /* 0x040fe20003f06270 */
[----:B------:R-:W-:Y:S01]  /*f160*/  @!PT LDS RZ, [RZ] ;  /* 0x00000000fffff984 */ /* 0x000fe20000000800 */
[----:B------:R-:W-:Y:S01]  /*f170*/  @!PT LDS RZ, [RZ] ;  /* 0x00000000fffff984 */ /* 0x000fe20000000800 */
[----:B------:R-:W-:Y:S01]  /*f180*/  @!PT LDS RZ, [RZ] ;  /* 0x00000000fffff984 */ /* 0x000fe20000000800 */
[----:B------:R-:W-:Y:S01]  /*f190*/  @!P2 LDGSTS.E.BYPASS.LTC128B.128 [R209+0x13000], desc[UR28][R34.64] ;  /* 0x1300000022d1afae */ /* 0x000fe2000b901d5c */
[----:B------:R-:W-:Y:S01]  /*f1a0*/  ISETP.GE.AND P6, PT, R228, R215, PT ;  /* 0x000000d7e400720c */ /* 0x000fe20003fc6270 */
[----:B------:R-:W-:Y:S01]  /*f1b0*/  IMAD.IADD R230, R216, 0x1, -R3 ;  /* 0x00000001d8e67824 */ /* 0x000fe200078e0a03 */
[C---:B------:R-:W-:Y:S01]  /*f1c0*/  ISETP.GE.OR P0, PT, R228.reuse, R217, !P0 ;  /* 0x000000d9e400720c */ /* 0x040fe20004706670 */
[C---:B------:R-:W-:Y:S01]  /*f1d0*/  VIADD R236, R3.reuse, 0x8 ;  /* 0x0000000803ec7836 */ /* 0x040fe20000000000 */
[----:B------:R-:W-:Y:S01]  /*f1e0*/  ISETP.GE.OR P6, PT, R228, R214, !P6 ;  /* 0x000000d6e400720c */ /* 0x000fe200077c6670 */
[----:B------:R-:W-:Y:S01]  /*f1f0*/  IMAD.IADD R228, R216, 0x1, -R228 ;  /* 0x00000001d8e47824 */ /* 0x000fe200078e0ae4 */
[----:B------:R-:W-:Y:S01]  /*f200*/  IABS R235, R235 ;  /* 0x000000eb00eb7213 */ /* 0x000fe20000000000 */
[----:B------:R-:W-:Y:S01]  /*f210*/  @P3 STS.128 [R209+0x15000], RZ ;  /* 0x015000ffd1003388 */ /* 0x000fe20000000c00 */
[----:B------:R-:W-:Y:S01]  /*f220*/  IABS R233, R233 ;  /* 0x000000e900e97213 */ /* 0x000fe20000000000 */
[C---:B------:R-:W-:Y:S01]  /*f230*/  VIADD R237, R3.reuse, 0x11 ;  /* 0x0000001103ed7836 */ /* 0x040fe20000000000 */
[----:B------:R-:W-:Y:S02]  /*f240*/  IABS R230, R230 ;  /* 0x000000e600e67213 */ /* 0x000fe40000000000 */
[----:B------:R-:W-:Y:S02]  /*f250*/  IABS R228, R228 ;  /* 0x000000e400e47213 */ /* 0x000fe40000000000 */
[----:B------:R-:W-:Y:S01]  /*f260*/  I2FP.F32.S32 R235, R235 ;  /* 0x000000eb00eb7245 */ /* 0x000fe20000201400 */
[----:B------:R-:W-:Y:S01]  /*f270*/  @!PT LDS RZ, [RZ] ;  /* 0x00000000fffff984 */ /* 0x000fe20000000800 */
[----:B------:R-:W-:Y:S01]  /*f280*/  @!PT LDS RZ, [RZ] ;  /* 0x00000000fffff984 */ /* 0x000fe20000000800 */
[----:B------:R-:W-:Y:S01]  /*f290*/  @!PT LDS RZ, [RZ] ;  /* 0x00000000fffff984 */ /* 0x000fe20000000800 */
[----:B------:R-:W-:Y:S01]  /*f2a0*/  @!P3 LDGSTS.E.BYPASS.LTC128B.128 [R209+0x15000], desc[UR28][R26.64+0x80] ;  /* 0x150000801ad1bfae */ /* 0x000fe2000b901d5c */
[----:B------:R-:W-:Y:S02]  /*f2b0*/  I2FP.F32.S32 R233, R233 ;  /* 0x000000e900e97245 */ /* 0x000fe40000201400 */
[----:B------:R-:W-:Y:S02]  /*f2c0*/  I2FP.F32.S32 R230, R230 ;  /* 0x000000e600e67245 */ /* 0x000fe40000201400 */
[----:B------:R-:W-:Y:S02]  /*f2d0*/  I2FP.F32.S32 R228, R228 ;  /* 0x000000e400e47245 */ /* 0x000fe40000201400 */
[CC--:B------:R-:W-:Y:S01]  /*f2e0*/  ISETP.GE.OR P4, PT, R3.reuse, R217.reuse, !P4 ;  /* 0x000000d90300720c */ /* 0x0c0fe20006786670 */
[----:B------:R-:W-:Y:S01]  /*f2f0*/  @P1 STS.128 [R209+0x17000], RZ ;  /* 0x017000ffd1001388 */ /* 0x000fe20000000c00 */
[----:B------:R-:W-:Y:S07]  /*f300*/  ISETP.GE.OR P5, PT, R3, R214, !P5 ;  /* 0x000000d60300720c */ /* 0x000fee0006fa6670 */
[----:B------:R-:W-:Y:S01]  /*f310*/  @!PT LDS RZ, [RZ] ;  /* 0x00000000fffff984 */ /* 0x000fe20000000800 */
[----:B------:R-:W-:Y:S01]  /*f320*/  @!PT LDS RZ, [RZ] ;  /* 0x00000000fffff984 */ /* 0x000fe20000000800 */
[----:B------:R-:W-:Y:S01]  /*f330*/  @!PT LDS RZ, [RZ] ;  /* 0x00000000fffff984 */ /* 0x000fe20000000800 */
[----:B------:R1:W-:Y:S08]  /*f340*/  @!P1 LDGSTS.E.BYPASS.LTC128B.128 [R209+0x17000], desc[UR28][R24.64+0x100] ;  /* 0x1700010018d19fae */ /* 0x0003f0000b901d5c */
[----:B------:R-:W-:Y:S08]  /*f350*/  LDSM.16.M88.4 R132, [R202] ;  /* 0x00000000ca84783b */ /* 0x000ff00000000200 */
[----:B------:R-:W2:Y:S08]  /*f360*/  LDSM.16.M88.4 R136, [R201+0xc000] ;  /* 0x00c00000c988783b */ /* 0x000eb00000000200 */
[----:B------:R-:W3:Y:S08]  /*f370*/  LDSM.16.M88.4 R140, [R201+0xc800] ;  /* 0x00c80000c98c783b */ /* 0x000ef00000000200 */
[----:B------:R-:W4:Y:S08]  /*f380*/  LDSM.16.M88.4 R144, [R201+0xd000] ;  /* 0x00d00000c990783b */ /* 0x000f300000000200 */
[----:B------:R-:W5:Y:S08]  /*f390*/  LDSM.16.M88.4 R148, [R201+0xd800] ;  /* 0x00d80000c994783b */ /* 0x000f700000000200 */
[----:B------:R-:W0:Y:S08]  /*f3a0*/  LDGDEPBAR ;  /* 0x00000000000079af */ /* 0x000e300000000000 */
[----:B------:R-:W-:Y:S01]  /*f3b0*/  LDSM.16.M88.4 R152, [R200] ;  /* 0x00000000c898783b */ /* 0x000fe20000000200 */
[C---:B--2---:R-:W-:Y:S07]  /*f3c0*/  HMMA.16816.F32 R4, R132.reuse, R136, RZ ;  /* 0x000000888404723c */ /* 0x044fee00000018ff */
[----:B------:R-:W2:Y:S01]  /*f3d0*/  LDSM.16.M88.4 R156, [R199] ;  /* 0x00000000c79c783b */ /* 0x000ea20000000200 */
[C---:B------:R-:W-:Y:S06]  /*f3e0*/  HMMA.16816.F32 R8, R132.reuse, R138, RZ ;  /* 0x0000008a8408723c */ /* 0x040fec00000018ff */
[C---:B---3--:R-:W-:Y:S01]  /*f3f0*/  HMMA.16816.F32 R12, R132.reuse, R140, RZ ;  /* 0x0000008c840c723c */ /* 0x048fe200000018ff */
[----:B------:R-:W3:Y:S05]  /*f400*/  LDSM.16.M88.4 R160, [R191] ;  /* 0x00000000bfa0783b */ /* 0x000eea0000000200 */
[C---:B------:R-:W-:Y:S03]  /*f410*/  HMMA.16816.F32 R16, R132.reuse, R142, RZ ;  /* 0x0000008e8410723c */ /* 0x040fe600000018ff */
[----:B------:R-:W3:Y:S03]  /*f420*/  LDSM.16.M88.4 R164, [R190] ;  /* 0x00000000bea4783b */ /* 0x000ee60000000200 */
[C---:B----4-:R-:W-:Y:S05]  /*f430*/  HMMA.16816.F32 R20, R132.reuse, R144, RZ ;  /* 0x000000908414723c */ /* 0x050fea00000018ff */
[----:B------:R-:W4:Y:S01]  /*f440*/  LDSM.16.M88.4 R168, [R189] ;  /* 0x00000000bda8783b */ /* 0x000f220000000200 */
[C---:B-1----:R-:W-:Y:S06]  /*f450*/  HMMA.16816.F32 R24, R132.reuse, R146, RZ ;  /* 0x000000928418723c */ /* 0x042fec00000018ff */
[C---:B-----5:R-:W-:Y:S01]  /*f460*/  HMMA.16816.F32 R28, R132.reuse, R148, RZ ;  /* 0x00000094841c723c */ /* 0x060fe200000018ff */
[----:B------:R-:W-:Y:S05]  /*f470*/  LDSM.16.M88.4 R172, [R198] ;  /* 0x00000000c6ac783b */ /* 0x000fea0000000200 */
[----:B------:R-:W-:Y:S03]  /*f480*/  HMMA.16816.F32 R32, R132, R150, RZ ;  /* 0x000000968420723c */ /* 0x000fe600000018ff */
[----:B------:R-:W1:Y:S03]  /*f490*/  LDSM.16.M88.4 R176, [R195+0xc000] ;  /* 0x00c00000c3b0783b */ /* 0x000e660000000200 */
[C---:B--2---:R-:W-:Y:S05]  /*f4a0*/  HMMA.16816.F32 R4, R152.reuse, R156, R4 ;  /* 0x0000009c9804723c */ /* 0x044fea0000001804 */
[----:B------:R-:W2:Y:S01]  /*f4b0*/  LDSM.16.M88.4 R132, [R195+0xc800] ;  /* 0x00c80000c384783b */ /* 0x000ea20000000200 */
[C---:B------:R-:W-:Y:S06]  /*f4c0*/  HMMA.16816.F32 R8, R152.reuse, R158, R8 ;  /* 0x0000009e9808723c */ /* 0x040fec0000001808 */
[C---:B---3--:R-:W-:Y:S01]  /*f4d0*/  HMMA.16816.F32 R12, R152.reuse, R160, R12 ;  /* 0x000000a0980c723c */ /* 0x048fe2000000180c */
[----:B------:R-:W3:Y:S05]  /*f4e0*/  LDSM.16.M88.4 R136, [R195+0xd000] ;  /* 0x00d00000c388783b */ /* 0x000eea0000000200 */
[C---:B------:R-:W-:Y:S03]  /*f4f0*/  HMMA.16816.F32 R16, R152.reuse, R162, R16 ;  /* 0x000000a29810723c */ /* 0x040fe60000001810 */
[----:B------:R-:W5:Y:S03]  /*f500*/  LDSM.16.M88.4 R140, [R195+0xd800] ;  /* 0x00d80000c38c783b */ /* 0x000f660000000200 */
[C---:B------:R-:W-:Y:S05]  /*f510*/  HMMA.16816.F32 R20, R152.reuse, R164, R20 ;  /* 0x000000a49814723c */ /* 0x040fea0000001814 */
[----:B------:R-:W-:Y:S01]  /*f520*/  LDSM.16.M88.4 R144, [R197] ;  /* 0x00000000c590783b */ /* 0x000fe20000000200 */
[C---:B------:R-:W-:Y:S06]  /*f530*/  HMMA.16816.F32 R24, R152.reuse, R166, R24 ;  /* 0x000000a69818723c */ /* 0x040fec0000001818 */
[C---:B----4-:R-:W-:Y:S01]  /*f540*/  HMMA.16816.F32 R28, R152.reuse, R168, R28 ;  /* 0x000000a8981c723c */ /* 0x050fe2000000181c */
[----:B------:R-:W4:Y:S05]  /*f550*/  LDSM.16.M88.4 R148, [R188] ;  /* 0x00000000bc94783b */ /* 0x000f2a0000000200 */
[----:B------:R-:W-:Y:S03]  /*f560*/  HMMA.16816.F32 R32, R152, R170, R32 ;  /* 0x000000aa9820723c */ /* 0x000fe60000001820 */
[----:B------:R-:W4:Y:S03]  /*f570*/  LDSM.16.M88.4 R152, [R188+0x800] ;  /* 0x00080000bc98783b */ /* 0x000f260000000200 */
[C---:B-1----:R-:W-:Y:S05]  /*f580*/  HMMA.16816.F32 R4, R172.reuse, R176, R4 ;  /* 0x000000b0ac04723c */ /* 0x042fea0000001804 */
[----:B------:R-:W1:Y:S01]  /*f590*/  LDSM.16.M88.4 R156, [R188+0x1000] ;  /* 0x00100000bc9c783b */ /* 0x000e620000000200 */
[C---:B------:R-:W-:Y:S06]  /*f5a0*/  HMMA.16816.F32 R8, R172.reuse, R178, R8 ;  /* 0x000000b2ac08723c */ /* 0x040fec0000001808 */
[C---:B--2---:R-:W-:Y:S01]  /*f5b0*/  HMMA.16816.F32 R12, R172.reuse, R132, R12 ;  /* 0x00000084ac0c723c */ /* 0x044fe2000000180c */
[----:B------:R-:W2:Y:S05]  /*f5c0*/  LDSM.16.M88.4 R160, [R188+0x1800] ;  /* 0x00180000bca0783b */ /* 0x000eaa0000000200 */
[C---:B------:R-:W-:Y:S03]  /*f5d0*/  HMMA.16816.F32 R16, R172.reuse, R134, R16 ;  /* 0x00000086ac10723c */ /* 0x040fe60000001810 */
[----:B------:R-:W-:Y:S03]  /*f5e0*/  LDSM.16.M88.4 R164, [R202+0x4000] ;  /* 0x00400000caa4783b */ /* 0x000fe60000000200 */
[C---:B---3--:R-:W-:Y:S05]  /*f5f0*/  HMMA.16816.F32 R20, R172.reuse, R136, R20 ;  /* 0x00000088ac14723c */ /* 0x048fea0000001814 */
[----:B------:R-:W3:Y:S01]  /*f600*/  LDSM.16.M88.4 R168, [R201+0xe000] ;  /* 0x00e00000c9a8783b */ /* 0x000ee20000000200 */
[C---:B------:R-:W-:Y:S06]  /*f610*/  HMMA.16816.F32 R24, R172.reuse, R138, R24 ;  /* 0x0000008aac18723c */ /* 0x040fec0000001818 */
[C---:B-----5:R-:W-:Y:S01]  /*f620*/  HMMA.16816.F32 R28, R172.reuse, R140, R28 ;  /* 0x0000008cac1c723c */ /* 0x060fe2000000181c */
[----:B------:R-:W5:Y:S05]  /*f630*/  LDSM.16.M88.4 R132, [R201+0xe800] ;  /* 0x00e80000c984783b */ /* 0x000f6a0000000200 */
[----:B------:R-:W-:Y:S03]  /*f640*/  HMMA.16816.F32 R32, R172, R142, R32 ;  /* 0x0000008eac20723c */ /* 0x000fe60000001820 */
[----:B------:R-:W5:Y:S03]  /*f650*/  LDSM.16.M88.4 R136, [R201+0xf000] ;  /* 0x00f00000c988783b */ /* 0x000f660000000200 */
[C---:B----4-:R-:W-:Y:S05]  /*f660*/  HMMA.16816.F32 R4, R144.reuse, R148, R4 ;  /* 0x000000949004723c */ /* 0x050fea0000001804 */
[----:B------:R-:W4:Y:S01]  /*f670*/  LDSM.16.M88.4 R140, [R201+0xf800] ;  /* 0x00f80000c98c783b */ /* 0x000f220000000200 */
[C---:B------:R-:W-:Y:S06]  /*f680*/  HMMA.16816.F32 R8, R144.reuse, R150, R8 ;  /* 0x000000969008723c */ /* 0x040fec0000001808 */
[C---:B------:R-:W-:Y:S01]  /*f690*/  HMMA.16816.F32 R12, R144.reuse, R152, R12 ;  /* 0x00000098900c723c */ /* 0x040fe2000000180c */
[----:B------:R-:W-:Y:S05]  /*f6a0*/  LDSM.16.M88.4 R172, [R200+0x4000] ;  /* 0x00400000c8ac783b */ /* 0x000fea0000000200 */
[C---:B------:R-:W-:Y:S03]  /*f6b0*/  HMMA.16816.F32 R16, R144.reuse, R154, R16 ;  /* 0x0000009a9010723c */ /* 0x040fe60000001810 */
[----:B------:R-:W4:Y:S03]  /*f6c0*/  LDSM.16.M88.4 R176, [R187] ;  /* 0x00000000bbb0783b */ /* 0x000f260000000200 */
[C---:B-1----:R-:W-:Y:S05]  /*f6d0*/  HMMA.16816.F32 R20, R144.reuse, R156, R20 ;  /* 0x0000009c9014723c */ /* 0x042fea0000001814 */
[----:B------:R-:W-:Y:S01]  /*f6e0*/  LDSM.16.M88.4 R148, [R185] ;  /* 0x00000000b994783b */ /* 0x000fe20000000200 */
[C---:B------:R-:W-:Y:S06]  /*f6f0*/  HMMA.16816.F32 R24, R144.reuse, R158, R24 ;  /* 0x0000009e9018723c */ /* 0x040fec0000001818 */
[C---:B--2---:R-:W-:Y:S01]  /*f700*/  HMMA.16816.F32 R28, R144.reuse, R160, R28 ;  /* 0x000000a0901c723c */ /* 0x044fe2000000181c */
[----:B------:R-:W-:Y:S05]  /*f710*/  LDSM.16.M88.4 R152, [R184] ;  /* 0x00000000b898783b */ /* 0x000fea0000000200 */
[----:B------:R-:W-:Y:S03]  /*f720*/  HMMA.16816.F32 R32, R144, R162, R32 ;  /* 0x000000a29020723c */ /* 0x000fe60000001820 */
[----:B------:R-:W1:Y:S03]  /*f730*/  LDSM.16.M88.4 R144, [R186] ;  /* 0x00000000ba90783b */ /* 0x000e660000000200 */
[C---:B---3--:R-:W-:Y:S05]  /*f740*/  HMMA.16816.F32 R4, R164.reuse, R168, R4 ;  /* 0x000000a8a404723c */ /* 0x048fea0000001804 */
[----:B------:R-:W-:Y:S01]  /*f750*/  LDSM.16.M88.4 R156, [R198+0x4000] ;  /* 0x00400000c69c783b */ /* 0x000fe20000000200 */
[C---:B------:R-:W-:Y:S06]  /*f760*/  HMMA.16816.F32 R8, R164.reuse, R170, R8 ;  /* 0x000000aaa408723c */ /* 0x040fec0000001808 */
[C---:B-----5:R-:W-:Y:S01]  /*f770*/  HMMA.16816.F32 R12, R164.reuse, R132, R12 ;  /* 0x00000084a40c723c */ /* 0x060fe2000000180c */
[----:B------:R-:W2:Y:S05]  /*f780*/  LDSM.16.M88.4 R160, [R195+0xe000] ;  /* 0x00e00000c3a0783b */ /* 0x000eaa0000000200 */
[C---:B------:R-:W-:Y:S03]  /*f790*/  HMMA.16816.F32 R16, R164.reuse, R134, R16 ;  /* 0x00000086a410723c */ /* 0x040fe60000001810 */
[----:B------:R-:W3:Y:S03]  /*f7a0*/  LDSM.16.M88.4 R132, [R195+0xe800] ;  /* 0x00e80000c384783b */ /* 0x000ee60000000200 */
[C---:B------:R-:W-:Y:S05]  /*f7b0*/  HMMA.16816.F32 R20, R164.reuse, R136, R20 ;  /* 0x00000088a414723c */ /* 0x040fea0000001814 */
[----:B------:R-:W-:Y:S01]  /*f7c0*/  LDSM.16.M88.4 R168, [R188+0x2000] ;  /* 0x00200000bca8783b */ /* 0x000fe20000000200 */
[C---:B------:R-:W-:Y:S06]  /*f7d0*/  HMMA.16816.F32 R24, R164.reuse, R138, R24 ;  /* 0x0000008aa418723c */ /* 0x040fec0000001818 */
[C---:B----4-:R-:W-:Y:S01]  /*f7e0*/  HMMA.16816.F32 R28, R164.reuse, R140, R28 ;  /* 0x0000008ca41c723c */ /* 0x050fe2000000181c */
[----:B------:R-:W4:Y:S05]  /*f7f0*/  LDSM.16.M88.4 R136, [R195+0xf000] ;  /* 0x00f00000c388783b */ /* 0x000f2a0000000200 */
[----:B------:R-:W-:Y:S03]  /*f800*/  HMMA.16816.F32 R32, R164, R142, R32 ;  /* 0x0000008ea420723c */ /* 0x000fe60000001820 */
[----:B------:R-:W5:Y:S03]  /*f810*/  LDSM.16.M88.4 R140, [R195+0xf800] ;  /* 0x00f80000c38c783b */ /* 0x000f660000000200 */
[C---:B------:R-:W-:Y:S05]  /*f820*/  HMMA.16816.F32 R4, R172.reuse, R176, R4 ;  /* 0x000000b0ac04723c */ /* 0x040fea0000001804 */
[----:B------:R-:W5:Y:S01]  /*f830*/  LDSM.16.M88.4 R164, [R197+0x4000] ;  /* 0x00400000c5a4783b */ /* 0x000f620000000200 */
[C---:B------:R-:W-:Y:S06]  /*f840*/  HMMA.16816.F32 R8, R172.reuse, R178, R8 ;  /* 0x000000b2ac08723c */ /* 0x040fec0000001808 */
[C---:B-1----:R-:W-:Y:S01]  /*f850*/  HMMA.16816.F32 R12, R172.reuse, R144, R12 ;  /* 0x00000090ac0c723c */ /* 0x042fe2000000180c */
[----:B------:R-:W-:Y:S05]  /*f860*/  LDSM.16.M88.4 R176, [R201+0x10000] ;  /* 0x01000000c9b0783b */ /* 0x000fea0000000200 */
[C---:B------:R-:W-:Y:S03]  /*f870*/  HMMA.16816.F32 R16, R172.reuse, R146, R16 ;  /* 0x00000092ac10723c */ /* 0x040fe60000001810 */
[----:B------:R-:W1:Y:S03]  /*f880*/  LDSM.16.M88.4 R144, [R188+0x2800] ;  /* 0x00280000bc90783b */ /* 0x000e660000000200 */
[C---:B------:R-:W-:Y:S06]  /*f890*/  HMMA.16816.F32 R20, R172.reuse, R148, R20 ;  /* 0x00000094ac14723c */ /* 0x040fec0000001814 */
[C---:B------:R-:W-:Y:S01]  /*f8a0*/  HMMA.16816.F32 R24, R172.reuse, R150, R24 ;  /* 0x00000096ac18723c */ /* 0x040fe20000001818 */
[----:B------:R-:W1:Y:S05]  /*f8b0*/  LDSM.16.M88.4 R148, [R188+0x3000] ;  /* 0x00300000bc94783b */ /* 0x000e6a0000000200 */
[C---:B------:R-:W-:Y:S06]  /*f8c0*/  HMMA.16816.F32 R28, R172.reuse, R152, R28 ;  /* 0x00000098ac1c723c */ /* 0x040fec000000181c */
[----:B------:R-:W-:Y:S01]  /*f8d0*/  HMMA.16816.F32 R32, R172, R154, R32 ;  /* 0x0000009aac20723c */ /* 0x000fe20000001820 */
[----:B------:R-:W1:Y:S05]  /*f8e0*/  LDSM.16.M88.4 R152, [R188+0x3800] ;  /* 0x00380000bc98783b */ /* 0x000e6a0000000200 */
[C---:B--2---:R-:W-:Y:S03]  /*f8f0*/  HMMA.16816.F32 R4, R156.reuse, R160, R4 ;  /* 0x000000a09c04723c */ /* 0x044fe60000001804 */
[----:B------:R-:W2:Y:S03]  /*f900*/  LDSM.16.M88.4 R172, [R202+0x8000] ;  /* 0x00800000caac783b */ /* 0x000ea60000000200 */
[C---:B------:R-:W-:Y:S05]  /*f910*/  HMMA.16816.F32 R8, R156.reuse, R162, R8 ;  /* 0x000000a29c08723c */ /* 0x040fea0000001808 */
[----:B------:R-:W-:Y:S01]  /*f920*/  LDSM.16.M88.4 R160, [R183] ;  /* 0x00000000b7a0783b */ /* 0x000fe20000000200 */
[C---:B---3--:R-:W-:Y:S06]  /*f930*/  HMMA.16816.F32 R12, R156.reuse, R132, R12 ;  /* 0x000000849c0c723c */ /* 0x048fec000000180c */
        /* <DEDUP_REMOVED lines=8> */
[C---:B------:R-:W-:Y:S03]  /*f9c0*/  HMMA.16816.F32 R4, R164.reuse, R168, R4 ;  /* 0x000000a8a404723c */ /* 0x040fe60000001804 */
[----:B------:R-:W5:Y:S03]  /*f9d0*/  LDSM.16.M88.4 R156, [R200+0x8000] ;  /* 0x00800000c89c783b */ /* 0x000f660000000200 */
[C---:B------:R-:W-:Y:S05]  /*f9e0*/  HMMA.16816.F32 R8, R164.reuse, R170, R8 ;  /* 0x000000aaa408723c */ /* 0x040fea0000001808 */
        /* <DEDUP_REMOVED lines=10> */
[C---:B--2---:R-:W-:Y:S03]  /*fa90*/  HMMA.16816.F32 R4, R172.reuse, R176, R4 ;  /* 0x000000b0ac04723c */ /* 0x044fe60000001804 */
[----:B------:R-:W2:Y:S03]  /*faa0*/  LDSM.16.M88.4 R164, [R198+0x8000] ;  /* 0x00800000c6a4783b */ /* 0x000ea60000000200 */
[C---:B------:R-:W-:Y:S05]  /*fab0*/  HMMA.16816.F32 R8, R172.reuse, R178, R8 ;  /* 0x000000b2ac08723c */ /* 0x040fea0000001808 */
[----:B------:R-:W-:Y:S01]  /*fac0*/  LDSM.16.M88.4 R176, [R188+0x4000] ;  /* 0x00400000bcb0783b */ /* 0x000fe20000000200 */
        /* <DEDUP_REMOVED lines=11> */
[C---:B------:R-:W-:Y:S06]  /*fb80*/  HMMA.16816.F32 R8, R156.reuse, R162, R8 ;  /* 0x000000a29c08723c */ /* 0x040fec0000001808 */
[C---:B-1----:R-:W-:Y:S06]  /*fb90*/  HMMA.16816.F32 R12, R156.reuse, R144, R12 ;  /* 0x000000909c0c723c */ /* 0x042fec000000180c */
[C---:B------:R-:W-:Y:S06]  /*fba0*/  HMMA.16816.F32 R16, R156.reuse, R146, R16 ;  /* 0x000000929c10723c */ /* 0x040fec0000001810 */
[C---:B------:R-:W-:Y:S06]  /*fbb0*/  HMMA.16816.F32 R20, R156.reuse, R148, R20 ;  /* 0x000000949c14723c */ /* 0x040fec0000001814 */
[C---:B------:R-:W-:Y:S06]  /*fbc0*/  HMMA.16816.F32 R24, R156.reuse, R150, R24 ;  /* 0x000000969c18723c */ /* 0x040fec0000001818 */
[C---:B------:R-:W-:Y:S06]  /*fbd0*/  HMMA.16816.F32 R28, R156.reuse, R152, R28 ;  /* 0x000000989c1c723c */ /* 0x040fec000000181c */
[----:B------:R-:W-:Y:S06]  /*fbe0*/  HMMA.16816.F32 R32, R156, R154, R32 ;  /* 0x0000009a9c20723c */ /* 0x000fec0000001820 */
[C---:B--2---:R-:W-:Y:S06]  /*fbf0*/  HMMA.16816.F32 R4, R164.reuse, R168, R4 ;  /* 0x000000a8a404723c */ /* 0x044fec0000001804 */
[C---:B------:R-:W-:Y:S06]  /*fc00*/  HMMA.16816.F32 R8, R164.reuse, R170, R8 ;  /* 0x000000aaa408723c */ /* 0x040fec0000001808 */
[C---:B---3--:R-:W-:Y:S06]  /*fc10*/  HMMA.16816.F32 R12, R164.reuse, R132, R12 ;  /* 0x00000084a40c723c */ /* 0x048fec000000180c */
[C---:B------:R-:W-:Y:S01]  /*fc20*/  HMMA.16816.F32 R16, R164.reuse, R134, R16 ;  /* 0x00000086a410723c */ /* 0x040fe20000001810 */
[----:B------:R-:W1:Y:S05]  /*fc30*/  LDSM.16.M88.4 R132, [R188+0x4800] ;  /* 0x00480000bc84783b */ /* 0x000e6a0000000200 */
[C---:B----4-:R-:W-:Y:S06]  /*fc40*/  HMMA.16816.F32 R20, R164.reuse, R136, R20 ;  /* 0x00000088a414723c */ /* 0x050fec0000001814 */
[C---:B------:R-:W-:Y:S06]  /*fc50*/  HMMA.16816.F32 R24, R164.reuse, R138, R24 ;  /* 0x0000008aa418723c */ /* 0x040fec0000001818 */
[C---:B-----5:R-:W-:Y:S06]  /*fc60*/  HMMA.16816.F32 R28, R164.reuse, R140, R28 ;  /* 0x0000008ca41c723c */ /* 0x060fec000000181c */
[----:B------:R-:W-:Y:S06]  /*fc70*/  HMMA.16816.F32 R32, R164, R142, R32 ;  /* 0x0000008ea420723c */ /* 0x000fec0000001820 */
[C---:B------:R-:W-:Y:S06]  /*fc80*/  HMMA.16816.F32 R4, R172.reuse, R176, R4 ;  /* 0x000000b0ac04723c */ /* 0x040fec0000001804 */
[C---:B------:R-:W-:Y:S06]  /*fc90*/  HMMA.16816.F32 R8, R172.reuse, R178, R8 ;  /* 0x000000b2ac08723c */ /* 0x040fec0000001808 */
[C---:B-1----:R-:W-:Y:S06]  /*fca0*/  HMMA.16816.F32 R12, R172.reuse, R132, R12 ;  /* 0x00000084ac0c723c */ /* 0x042fec000000180c */
[C---:B------:R-:W-:Y:S01]  /*fcb0*/  HMMA.16816.F32 R16, R172.reuse, R134, R16 ;  /* 0x00000086ac10723c */ /* 0x040fe20000001810 */
[----:B------:R-:W1:Y:S05]  /*fcc0*/  LDSM.16.M88.4 R132, [R188+0x5000] ;  /* 0x00500000bc84783b */ /* 0x000e6a0000000200 */
[----:B------:R-:W-:Y:S01]  /*fcd0*/  FMUL.FTZ R224, R4, UR10 ;  /* 0x0000000a04e07c20 */ /* 0x000fe20008410000 */
[----:B------:R-:W-:Y:S01]  /*fce0*/  FMUL.FTZ R226, R5, UR10 ;  /* 0x0000000a05e27c20 */ /* 0x000fe20008410000 */
[----:B------:R-:W-:Y:S03]  /*fcf0*/  FMUL.FTZ R241, R6, UR10 ;  /* 0x0000000a06f17c20 */ /* 0x000fe60008410000 */
[----:B------:R-:W-:Y:S01]  /*fd00*/  FMUL.FTZ R239, R7, UR10 ;  /* 0x0000000a07ef7c20 */ /* 0x000fe20008410000 */
[----:B------:R-:W2:Y:S01]  /*fd10*/  MUFU.TANH R224, R224 ;  /* 0x000000e000e07308 */ /* 0x000ea20000002400 */
[----:B------:R-:W-:Y:S01]  /*fd20*/  FMUL.FTZ R232, R8, UR10 ;  /* 0x0000000a08e87c20 */ /* 0x000fe20008410000 */
[----:B------:R-:W-:Y:S01]  /*fd30*/  FMUL.FTZ R231, R9, UR10 ;  /* 0x0000000a09e77c20 */ /* 0x000fe20008410000 */
[----:B------:R-:W-:Y:S01]  /*fd40*/  FMUL.FTZ R229, R11, UR10 ;  /* 0x0000000a0be57c20 */ /* 0x000fe20008410000 */
[----:B------:R-:W-:Y:S02]  /*fd50*/  FMUL.FTZ R227, R10, UR10 ;  /* 0x0000000a0ae37c20 */ /* 0x000fe40008410000 */
[----:B------:R-:W-:Y:S04]  /*fd60*/  FMUL.FTZ R234, R13, UR10 ;  /* 0x0000000a0dea7c20 */ /* 0x000fe80008410000 */
[----:B------:R-:W3:Y:S10]  /*fd70*/  MUFU.TANH R226, R226 ;  /* 0x000000e200e27308 */ /* 0x000ef40000002400 */
[----:B------:R-:W4:Y:S01]  /*fd80*/  MUFU.TANH R241, R241 ;  /* 0x000000f100f17308 */ /* 0x000f220000002400 */
[----:B--2---:R-:W-:Y:S01]  /*fd90*/  FFMA.FTZ R224, R235, -UR19, R224 ;  /* 0x80000013ebe07c23 */ /* 0x004fe200080100e0 */
[----:B------:R-:W-:Y:S04]  /*fda0*/  FMUL.FTZ R235, R12, UR10 ;  /* 0x0000000a0ceb7c20 */ /* 0x000fe80008410000 */
[----:B------:R-:W-:Y:S01]  /*fdb0*/  FSEL R247, R224, -INF , !P4 ;  /* 0xff800000e0f77808 */ /* 0x000fe20006000000 */
[----:B------:R-:W-:Y:S01]  /*fdc0*/  IMAD.IADD R224, R219, 0x1, -R236 ;  /* 0x00000001dbe07824 */ /* 0x000fe200078e0aec */
[CC--:B------:R-:W-:Y:S02]  /*fdd0*/  ISETP.GE.AND P4, PT, R236.reuse, R218.reuse, PT ;  /* 0x000000daec00720c */ /* 0x0c0fe40003f86270 */
[----:B------:R-:W2:Y:S01]  /*fde0*/  MUFU.TANH R239, R239 ;  /* 0x000000ef00ef7308 */ /* 0x000ea20000002400 */
[----:B---3--:R-:W-:Y:S01]  /*fdf0*/  FFMA.FTZ R226, R233, -UR19, R226 ;  /* 0x80000013e9e27c23 */ /* 0x008fe200080100e2 */
[----:B------:R-:W-:Y:S01]  /*fe00*/  VIADD R233, R3, 0x9 ;  /* 0x0000000903e97836 */ /* 0x000fe20000000000 */
[----:B------:R-:W-:Y:S01]  /*fe10*/  ISETP.GE.OR P4, PT, R236, R217, !P4 ;  /* 0x000000d9ec00720c */ /* 0x000fe20006786670 */
[C---:B-1----:R-:W-:Y:S03]  /*fe20*/  HMMA.16816.F32 R20, R172.reuse, R132, R20 ;  /* 0x00000084ac14723c */ /* 0x042fe60000001814 */
[----:B------:R-:W-:Y:S01]  /*fe30*/  FSEL R243, R226, -INF , !P0 ;  /* 0xff800000e2f37808 */ /* 0x000fe20004000000 */
[----:B----4-:R-:W-:Y:S01]  /*fe40*/  FFMA.FTZ R241, R230, -UR19, R241 ;  /* 0x80000013e6f17c23 */ /* 0x010fe200080100f1 */
[-C--:B------:R-:W-:Y:S01]  /*fe50*/  ISETP.GE.AND P0, PT, R236, R215.reuse, PT ;  /* 0x000000d7ec00720c */ /* 0x080fe20003f06270 */
[C---:B------:R-:W-:Y:S01]  /*fe60*/  HMMA.16816.F32 R24, R172.reuse, R134, R24 ;  /* 0x00000086ac18723c */ /* 0x040fe20000001818 */
[----:B------:R-:W1:Y:S01]  /*fe70*/  LDSM.16.M88.4 R132, [R188+0x5800] ;  /* 0x00580000bc84783b */ /* 0x000e620000000200 */
[----:B------:R-:W-:Y:S04]  /*fe80*/  DEPBAR.LE SB0, 0x0 ;  /* 0x000080000000791a */ /* 0x000fe80000000000 */
[----:B------:R-:W-:Y:S01]  /*fe90*/  FSEL R241, R241, -INF , !P5 ;  /* 0xff800000f1f17808 */ /* 0x000fe20006800000 */
[----:B--2---:R-:W-:Y:S01]  /*fea0*/  FFMA.FTZ R239, R228, -UR19, R239 ;  /* 0x80000013e4ef7c23 */ /* 0x004fe200080100ef */
[----:B------:R-:W-:Y:S01]  /*feb0*/  ISETP.GE.AND P5, PT, R233, R218, PT ;  /* 0x000000dae900720c */ /* 0x000fe20003fa6270 */
[----:B------:R-:W-:Y:S01]  /*fec0*/  BAR.SYNC.DEFER_BLOCKING 0x0 ;  /* 0x0000000000007b1d */ /* 0x000fe20000010000 */
[-C--:B------:R-:W-:Y:S01]  /*fed0*/  ISETP.GE.OR P0, PT, R236, R214.reuse, !P0 ;  /* 0x000000d6ec00720c */ /* 0x080fe20004706670 */
[C---:B------:R-:W-:Y:S01]  /*fee0*/  IMAD.IADD R226, R216.reuse, 0x1, -R236 ;  /* 0x00000001d8e27824 */ /* 0x040fe200078e0aec */
[----:B------:R-:W-:Y:S01]  /*fef0*/  FSEL R239, R239, -INF , !P6 ;  /* 0xff800000efef7808 */ /* 0x000fe20007000000 */
[--C-:B------:R-:W-:Y:S01]  /*ff00*/  IMAD.IADD R238, R219, 0x1, -R233.reuse ;  /* 0x00000001dbee7824 */ /* 0x100fe200078e0ae9 */
[C---:B------:R-:W-:Y:S01]  /*ff10*/  ISETP.GE.AND P6, PT, R233.reuse, R215, PT ;  /* 0x000000d7e900720c */ /* 0x040fe20003fc6270 */
[----:B------:R-:W-:Y:S01]  /*ff20*/  IMAD.IADD R236, R216, 0x1, -R233 ;  /* 0x00000001d8ec7824 */ /* 0x000fe200078e0ae9 */
[C---:B------:R-:W-:Y:S01]  /*ff30*/  ISETP.GE.OR P5, PT, R233.reuse, R217, !P5 ;  /* 0x000000d9e900720c */ /* 0x040fe20006fa6670 */
[----:B------:R-:W-:Y:S01]  /*ff40*/  FMUL.FTZ R228, R14, UR10 ;  /* 0x0000000a0ee47c20 */ /* 0x000fe20008410000 */
[----:B------:R-:W-:Y:S01]  /*ff50*/  ISETP.GE.OR P6, PT, R233, R214, !P6 ;  /* 0x000000d6e900720c */ /* 0x000fe200077c6670 */
[----:B------:R-:W-:Y:S01]  /*ff60*/  FMUL.FTZ R230, R15, UR10 ;  /* 0x0000000a0fe67c20 */ /* 0x000fe20008410000 */
[----:B------:R-:W-:Y:S02]  /*ff70*/  IABS R233, R224 ;  /* 0x000000e000e97213 */ /* 0x000fe40000000000 */
[----:B------:R-:W-:Y:S02]  /*ff80*/  IABS R238, R238 ;  /* 0x000000ee00ee7213 */ /* 0x000fe40000000000 */
[----:B------:R-:W-:Y:S01]  /*ff90*/  I2FP.F32.S32 R233, R233 ;  /* 0x000000e900e97245 */ /* 0x000fe20000201400 */
[----:B------:R-:W-:Y:S01]  /*ffa0*/  FMUL.FTZ R25, R25, UR10 ;  /* 0x0000000a19197c20 */ /* 0x000fe20008410000 */
[----:B------:R-:W-:Y:S01]  /*ffb0*/  I2FP.F32.S32 R238, R238 ;  /* 0x000000ee00ee7245 */ /* 0x000fe20000201400 */
[----:B------:R-:W-:Y:S01]  /*ffc0*/  FMUL.FTZ R24, R24, UR10 ;  /* 0x0000000a18187c20 */ /* 0x000fe20008410000 */
[----:B------:R-:W-:Y:S01]  /*ffd0*/  IABS R224, R236 ;  /* 0x000000ec00e07213 */ /* 0x000fe20000000000 */
[----:B------:R-:W-:Y:S01]  /*ffe0*/  FMUL.FTZ R27, R27, UR10 ;  /* 0x0000000a1b1b7c20 */ /* 0x000fe20008410000 */
[----:B------:R-:W-:Y:S01]  /*fff0*/  IABS R226, R226 ;  /* 0x000000e200e27213 */ /* 0x000fe20000000000 */
[----:B------:R-:W-:Y:S01]  /*10000*/  FMUL.FTZ R26, R26, UR10 ;  /* 0x0000000a1a1a7c20 */ /* 0x000fe20008410000 */
[----:B------:R-:W-:Y:S01]  /*10010*/  I2FP.F32.S32 R224, R224 ;  /* 0x000000e000e07245 */ /* 0x000fe20000201400 */
[----:B------:R-:W2:Y:S01]  /*10020*/  MUFU.TANH R232, R232 ;  /* 0x000000e800e87308 */ /* 0x000ea20000002400 */
[----:B------:R-:W-:Y:S01]  /*10030*/  I2FP.F32.S32 R226, R226 ;  /* 0x000000e200e27245 */ /* 0x000fe20000201400 */
[C---:B-1----:R-:W-:Y:S08]  /*10040*/  HMMA.16816.F32 R28, R172.reuse, R132, R28 ;  /* 0x00000084ac1c723c */ /* 0x042ff0000000181c */
[----:B------:R-:W1:Y:S01]  /*10050*/  MUFU.TANH R231, R231 ;  /* 0x000000e700e77308 */ /* 0x000e620000002400 */
[----:B------:R-:W-:Y:S09]  /*10060*/  HMMA.16816.F32 R32, R172, R134, R32 ;  /* 0x00000086ac20723c */ /* 0x000ff20000001820 */
[----:B------:R-:W3:Y:S02]  /*10070*/  MUFU.TANH R229, R229 ;  /* 0x000000e500e57308 */ /* 0x000ee40000002400 */
[----:B--2---:R-:W-:Y:S01]  /*10080*/  FFMA.FTZ R236, R233, -UR19, R232 ;  /* 0x80000013e9ec7c23 */ /* 0x004fe200080100e8 */
[----:B------:R-:W-:Y:S01]  /*10090*/  FMUL.FTZ R233, R17, UR10 ;  /* 0x0000000a11e97c20 */ /* 0x000fe20008410000 */
[----:B------:R-:W-:Y:S03]  /*100a0*/  FMUL.FTZ R232, R19, UR10 ;  /* 0x0000000a13e87c20 */ /* 0x000fe60008410000 */
[----:B------:R-:W-:Y:S03]  /*100b0*/  FSEL R14, R236, -INF , !P4 ;  /* 0xff800000ec0e7808 */ /* 0x000fe60006000000 */
[----:B------:R-:W2:Y:S01]  /*100c0*/  MUFU.TANH R227, R227 ;  /* 0x000000e300e37308 */ /* 0x000ea20000002400 */
[----:B-1----:R-:W-:Y:S05]  /*100d0*/  FFMA.FTZ R231, R238, -UR19, R231 ;  /* 0x80000013eee77c23 */ /* 0x002fea00080100e7 */
[----:B------:R-:W-:Y:S01]  /*100e0*/  FSEL R251, R231, -INF , !P5 ;  /* 0xff800000e7fb7808 */ /* 0x000fe20006800000 */
[----:B------:R-:W-:Y:S03]  /*100f0*/  IMAD.IADD R231, R219, 0x1, -R237 ;  /* 0x00000001dbe77824 */ /* 0x000fe600078e0aed */
[----:B------:R-:W1:Y:S01]  /*10100*/  MUFU.TANH R234, R234 ;  /* 0x000000ea00ea7308 */ /* 0x000e620000002400 */
[----:B---3--:R-:W-:Y:S01]  /*10110*/  FFMA.FTZ R245, R224, -UR19, R229 ;  /* 0x80000013e0f57c23 */ /* 0x008fe200080100e5 */
[----:B------:R-:W-:Y:S02]  /*10120*/  VIADD R224, R3, 0x10 ;  /* 0x0000001003e07836 */ /* 0x000fe40000000000 */
[----:B------:R-:W-:Y:S01]  /*10130*/  FMUL.FTZ R229, R16, UR10 ;  /* 0x0000000a10e57c20 */ /* 0x000fe20008410000 */
[----:B------:R-:W-:Y:S01]  /*10140*/  IABS R231, R231 ;  /* 0x000000e700e77213 */ /* 0x000fe20000000000 */
[----:B------:R-:W-:Y:S01]  /*10150*/  FMUL.FTZ R33, R33, UR10 ;  /* 0x0000000a21217c20 */ /* 0x000fe20008410000 */
[----:B------:R-:W-:Y:S01]  /*10160*/  FSEL R245, R245, -INF , !P6 ;  /* 0xff800000f5f57808 */ /* 0x000fe20007000000 */
[--C-:B------:R-:W-:Y:S01]  /*10170*/  IMAD.IADD R238, R219, 0x1, -R224.reuse ;  /* 0x00000001dbee7824 */ /* 0x100fe200078e0ae0 */
[C---:B------:R-:W-:Y:S01]  /*10180*/  ISETP.GE.AND P4, PT, R224.reuse, R218, PT ;  /* 0x000000dae000720c */ /* 0x040fe20003f86270 */
[----:B------:R3:W-:Y:S01]  /*10190*/  MUFU.TANH R236, R228 ;  /* 0x000000e400ec7308 */ /* 0x0007e20000002400 */
[----:B------:R-:W-:Y:S01]  /*101a0*/  ISETP.GE.AND P5, PT, R224, R215, PT ;  /* 0x000000d7e000720c */ /* 0x000fe20003fa6270 */
[----:B--2---:R-:W-:Y:S01]  /*101b0*/  FFMA.FTZ R226, R226, -UR19, R227 ;  /* 0x80000013e2e27c23 */ /* 0x004fe200080100e3 */
[----:B------:R-:W-:Y:S01]  /*101c0*/  I2FP.F32.S32 R231, R231 ;  /* 0x000000e700e77245 */ /* 0x000fe20000201400 */
[----:B------:R-:W-:Y:S01]  /*101d0*/  FMUL.FTZ R227, R18, UR10 ;  /* 0x0000000a12e37c20 */ /* 0x000fe20008410000 */
[----:B------:R-:W-:Y:S01]  /*101e0*/  ISETP.GE.OR P4, PT, R224, R217, !P4 ;  /* 0x000000d9e000720c */ /* 0x000fe20006786670 */
[----:B------:R-:W-:Y:S01]  /*101f0*/  FMUL.FTZ R32, R32, UR10 ;  /* 0x0000000a20207c20 */ /* 0x000fe20008410000 */
[----:B------:R-:W-:Y:S03]  /*10200*/  FSEL R249, R226, -INF , !P0 ;  /* 0xff800000e2f97808 */ /* 0x000fe60004000000 */
[----:B------:R-:W2:Y:S01]  /*10210*/  MUFU.TANH R235, R235 ;  /* 0x000000eb00eb7308 */ /* 0x000ea20000002400 */
[----:B------:R-:W-:Y:S01]  /*10220*/  ISETP.GE.OR P5, PT, R224, R214, !P5 ;  /* 0x000000d6e000720c */ /* 0x000fe20006fa6670 */
[C---:B------:R-:W-:Y:S01]  /*10230*/  IMAD.IADD R224, R216.reuse, 0x1, -R224 ;  /* 0x00000001d8e07824 */ /* 0x040fe200078e0ae0 */
[C---:B------:R-:W-:Y:S01]  /*10240*/  ISETP.GE.AND P0, PT, R237.reuse, R218, PT ;  /* 0x000000daed00720c */ /* 0x040fe20003f06270 */
[----:B------:R-:W-:Y:S01]  /*10250*/  IMAD.IADD R226, R216, 0x1, -R237 ;  /* 0x00000001d8e27824 */ /* 0x000fe200078e0aed */
[----:B------:R-:W-:Y:S01]  /*10260*/  ISETP.GE.AND P6, PT, R237, R215, PT ;  /* 0x000000d7ed00720c */ /* 0x000fe20003fc6270 */
[----:B-1----:R-:W-:Y:S01]  /*10270*/  FFMA.FTZ R231, R231, -UR19, R234 ;  /* 0x80000013e7e77c23 */ /* 0x002fe200080100ea */
[----:B------:R-:W-:Y:S03]  /*10280*/  IABS R224, R224 ;  /* 0x000000e000e07213 */ /* 0x000fe60000000000 */
[----:B------:R-:W1:Y:S01]  /*10290*/  MUFU.TANH R252, R230 ;  /* 0x000000e600fc7308 */ /* 0x000e620000002400 */
[----:B---3--:R-:W-:Y:S01]  /*102a0*/  IABS R228, R238 ;  /* 0x000000ee00e47213 */ /* 0x008fe20000000000 */
[----:B------:R-:W-:Y:S01]  /*102b0*/  VIADD R238, R3, 0x19 ;  /* 0x0000001903ee7836 */ /* 0x000fe20000000000 */
[----:B------:R-:W-:Y:S01]  /*102c0*/  IABS R226, R226 ;  /* 0x000000e200e27213 */ /* 0x000fe20000000000 */
[----:B------:R-:W-:Y:S01]  /*102d0*/  FMUL.FTZ R35, R35, UR10 ;  /* 0x0000000a23237c20 */ /* 0x000fe20008410000 */
[----:B------:R-:W-:Y:S01]  /*102e0*/  I2FP.F32.S32 R228, R228 ;  /* 0x000000e400e47245 */ /* 0x000fe20000201400 */
[----:B------:R-:W-:Y:S01]  /*102f0*/  IMAD.IADD R244, R219, 0x1, -R238 ;  /* 0x00000001dbf47824 */ /* 0x000fe200078e0aee */
[C---:B------:R-:W-:Y:S03]  /*10300*/  ISETP.GE.OR P0, PT, R237.reuse, R217, !P0 ;  /* 0x000000d9ed00720c */ /* 0x040fe60004706670 */
[----:B------:R3:W4:Y:S01]  /*10310*/  MUFU.TANH R234, R229 ;  /* 0x000000e500ea7308 */ /* 0x0007220000002400 */
[----:B------:R-:W-:Y:S01]  /*10320*/  ISETP.GE.OR P6, PT, R237, R214, !P6 ;  /* 0x000000d6ed00720c */ /* 0x000fe200077c6670 */
[----:B--2---:R-:W-:Y:S01]  /*10330*/  FFMA.FTZ R237, R228, -UR19, R235 ;  /* 0x80000013e4ed7c23 */ /* 0x004fe200080100eb */
[----:B------:R-:W-:Y:S01]  /*10340*/  I2FP.F32.S32 R224, R224 ;  /* 0x000000e000e07245 */ /* 0x000fe20000201400 */
[----:B------:R-:W-:Y:S01]  /*10350*/  VIADD R235, R3, 0x18 ;  /* 0x0000001803eb7836 */ /* 0x000fe20000000000 */
[----:B------:R-:W-:Y:S01]  /*10360*/  I2FP.F32.S32 R226, R226 ;  /* 0x000000e200e27245 */ /* 0x000fe20000201400 */
[----:B------:R-:W-:Y:S01]  /*10370*/  FMUL.FTZ R228, R21, UR10 ;  /* 0x0000000a15e47c20 */ /* 0x000fe20008410000 */
[----:B------:R-:W-:Y:S01]  /*10380*/  FSEL R237, R237, -INF , !P4 ;  /* 0xff800000eded7808 */ /* 0x000fe20006000000 */
[----:B------:R-:W-:Y:S01]  /*10390*/  FFMA.FTZ R236, R224, -UR19, R236 ;  /* 0x80000013e0ec7c23 */ /* 0x000fe200080100ec */
[----:B------:R-:W-:Y:S01]  /*103a0*/  FSEL R231, R231, -INF , !P0 ;  /* 0xff800000e7e77808 */ /* 0x000fe20004000000 */
[----:B-1----:R-:W-:Y:S01]  /*103b0*/  FFMA.FTZ R252, R226, -UR19, R252 ;  /* 0x80000013e2fc7c23 */ /* 0x002fe200080100fc */
[CC--:B------:R-:W-:Y:S01]  /*103c0*/  ISETP.GE.AND P4, PT, R235.reuse, R218.reuse, PT ;  /* 0x000000daeb00720c */ /* 0x0c0fe20003f86270 */
[----:B------:R-:W1:Y:S01]  /*103d0*/  MUFU.TANH R233, R233 ;  /* 0x000000e900e97308 */ /* 0x000e620000002400 */
[-C--:B------:R-:W-:Y:S01]  /*103e0*/  ISETP.GE.AND P0, PT, R235, R215.reuse, PT ;  /* 0x000000d7eb00720c */ /* 0x080fe20003f06270 */
[--C-:B------:R-:W-:Y:S01]  /*103f0*/  IMAD.IADD R242, R216, 0x1, -R235.reuse ;  /* 0x00000001d8f27824 */ /* 0x100fe200078e0aeb */
[----:B------:R-:W-:Y:S01]  /*10400*/  FSEL R252, R252, -INF , !P6 ;  /* 0xff800000fcfc7808 */ /* 0x000fe20007000000 */
[----:B------:R-:W-:Y:S01]  /*10410*/  FMUL.FTZ R230, R20, UR10 ;  /* 0x0000000a14e67c20 */ /* 0x000fe20008410000 */
[----:B---3--:R-:W-:Y:S01]  /*10420*/  FSEL R229, R236, -INF , !P5 ;  /* 0xff800000ece57808 */ /* 0x008fe20006800000 */
[----:B------:R-:W-:Y:S01]  /*10430*/  IMAD.IADD R236, R219, 0x1, -R235 ;  /* 0x00000001dbec7824 */ /* 0x000fe200078e0aeb */
[C---:B------:R-:W-:Y:S03]  /*10440*/  ISETP.GE.AND P5, PT, R238.reuse, R218, PT ;  /* 0x000000daee00720c */ /* 0x040fe60003fa6270 */
[----:B------:R-:W2:Y:S01]  /*10450*/  MUFU.TANH R227, R227 ;  /* 0x000000e300e37308 */ /* 0x000ea20000002400 */
[----:B------:R-:W-:Y:S01]  /*10460*/  ISETP.GE.AND P6, PT, R238, R215, PT ;  /* 0x000000d7ee00720c */ /* 0x000fe20003fc6270 */
[----:B------:R-:W-:Y:S01]  /*10470*/  FMUL.FTZ R224, R22, UR10 ;  /* 0x0000000a16e07c20 */ /* 0x000fe20008410000 */
[-C--:B------:R-:W-:Y:S01]  /*10480*/  ISETP.GE.OR P4, PT, R235, R217.reuse, !P4 ;  /* 0x000000d9eb00720c */ /* 0x080fe20006786670 */
[----:B------:R-:W-:Y:S01]  /*10490*/  FMUL.FTZ R226, R23, UR10 ;  /* 0x0000000a17e27c20 */ /* 0x000fe20008410000 */
[-C--:B------:R-:W-:Y:S01]  /*104a0*/  ISETP.GE.OR P0, PT, R235, R214.reuse, !P0 ;  /* 0x000000d6eb00720c */ /* 0x080fe20004706670 */
[----:B------:R-:W-:Y:S01]  /*104b0*/  IMAD.IADD R235, R216, 0x1, -R238 ;  /* 0x00000001d8eb7824 */ /* 0x000fe200078e0aee */
[C---:B------:R-:W-:Y:S03]  /*104c0*/  ISETP.GE.OR P5, PT, R238.reuse, R217, !P5 ;  /* 0x000000d9ee00720c */ /* 0x040fe60006fa6670 */
[----:B------:R-:W3:Y:S01]  /*104d0*/  MUFU.TANH R232, R232 ;  /* 0x000000e800e87308 */ /* 0x000ee20000002400 */
[----:B------:R-:W-:Y:S02]  /*104e0*/  ISETP.GE.OR P6, PT, R238, R214, !P6 ;  /* 0x000000d6ee00720c */ /* 0x000fe400077c6670 */
[----:B------:R-:W-:Y:S02]  /*104f0*/  IABS R240, R236 ;  /* 0x000000ec00f07213 */ /* 0x000fe40000000000 */
[----:B------:R-:W-:Y:S02]  /*10500*/  IABS R238, R244 ;  /* 0x000000f400ee7213 */ /* 0x000fe40000000000 */
[----:B------:R-:W-:Y:S03]  /*10510*/  IABS R236, R242 ;  /* 0x000000f200ec7213 */ /* 0x000fe60000000000 */
[----:B------:R5:W5:Y:S01]  /*10520*/  MUFU.TANH R248, R230 ;  /* 0x000000e600f87308 */ /* 0x000b620000002400 */
[----:B------:R-:W-:Y:S01]  /*10530*/  IABS R235, R235 ;  /* 0x000000eb00eb7213 */ /* 0x000fe20000000000 */
[C---:B------:R-:W-:Y:S01]  /*10540*/  VIADD R242, R3.reuse, 0x20 ;  /* 0x0000002003f27836 */ /* 0x040fe20000000000 */
[----:B------:R-:W-:Y:S02]  /*10550*/  I2FP.F32.S32 R240, R240 ;  /* 0x000000f000f07245 */ /* 0x000fe40000201400 */
[----:B------:R-:W-:Y:S02]  /*10560*/  I2FP.F32.S32 R238, R238 ;  /* 0x000000ee00ee7245 */ /* 0x000fe40000201400 */
[----:B------:R-:W-:Y:S01]  /*10570*/  I2FP.F32.S32 R236, R236 ;  /* 0x000000ec00ec7245 */ /* 0x000fe20000201400 */
[----:B----4-:R-:W-:Y:S01]  /*10580*/  FFMA.FTZ R234, R240, -UR19, R234 ;  /* 0x80000013f0ea7c23 */ /* 0x010fe200080100ea */
[----:B------:R-:W-:Y:S01]  /*10590*/  I2FP.F32.S32 R235, R235 ;  /* 0x000000eb00eb7245 */ /* 0x000fe20000201400 */
[----:B-1----:R-:W-:Y:S01]  /*105a0*/  FFMA.FTZ R233, R238, -UR19, R233 ;  /* 0x80000013eee97c23 */ /* 0x002fe200080100e9 */
[----:B------:R-:W-:Y:S02]  /*105b0*/  VIADD R238, R3, 0x21 ;  /* 0x0000002103ee7836 */ /* 0x000fe40000000000 */
[----:B--2---:R-:W-:Y:S01]  /*105c0*/  FFMA.FTZ R227, R236, -UR19, R227 ;  /* 0x80000013ece37c23 */ /* 0x004fe200080100e3 */
[----:B------:R-:W-:Y:S01]  /*105d0*/  MUFU.TANH R240, R224 ;  /* 0x000000e000f07308 */ /* 0x000fe20000002400 */
[----:B---3--:R-:W-:Y:S01]  /*105e0*/  FFMA.FTZ R232, R235, -UR19, R232 ;  /* 0x80000013ebe87c23 */ /* 0x008fe200080100e8 */
[----:B------:R-:W-:Y:S01]  /*105f0*/  FSEL R235, R234, -INF , !P4 ;  /* 0xff800000eaeb7808 */ /* 0x000fe20006000000 */
[----:B------:R-:W-:Y:S01]  /*10600*/  IMAD.IADD R234, R216, 0x1, -R242 ;  /* 0x00000001d8ea7824 */ /* 0x000fe200078e0af2 */
[----:B------:R-:W-:Y:S01]  /*10610*/  FSEL R233, R233, -INF , !P5 ;  /* 0xff800000e9e97808 */ /* 0x000fe20006800000 */
[----:B-----5:R-:W-:Y:S01]  /*10620*/  IMAD.IADD R230, R219, 0x1, -R238 ;  /* 0x00000001dbe67824 */ /* 0x020fe200078e0aee */
[CC--:B------:R-:W-:Y:S01]  /*10630*/  ISETP.GE.AND P4, PT, R242.reuse, R218.reuse, PT ;  /* 0x000000daf200720c */ /* 0x0c0fe20003f86270 */
[----:B------:R-:W-:Y:S01]  /*10640*/  VIADD R236, R3, 0x28 ;  /* 0x0000002803ec7836 */ /* 0x000fe20000000000 */
[-C--:B------:R-:W-:Y:S02]  /*10650*/  ISETP.GE.AND P5, PT, R242, R215.reuse, PT ;  /* 0x000000d7f200720c */ /* 0x080fe40003fa6270 */
[----:B------:R1:W2:Y:S01]  /*10660*/  MUFU.TANH R246, R228 ;  /* 0x000000e400f67308 */ /* 0x0002a20000002400 */
[----:B------:R-:W-:Y:S02]  /*10670*/  FSEL R227, R227, -INF , !P0 ;  /* 0xff800000e3e37808 */ /* 0x000fe40004000000 */
[----:B------:R-:W-:Y:S01]  /*10680*/  FSEL R250, R232, -INF , !P6 ;  /* 0xff800000e8fa7808 */ /* 0x000fe20007000000 */
[C---:B------:R-:W-:Y:S01]  /*10690*/  IMAD.IADD R232, R219.reuse, 0x1, -R242 ;  /* 0x00000001dbe87824 */ /* 0x040fe200078e0af2 */
[C---:B------:R-:W-:Y:S02]  /*106a0*/  ISETP.GE.AND P0, PT, R238.reuse, R218, PT ;  /* 0x000000daee00720c */ /* 0x040fe40003f06270 */
[----:B------:R-:W-:Y:S03]  /*106b0*/  ISETP.GE.AND P6, PT, R238, R215, PT ;  /* 0x000000d7ee00720c */ /* 0x000fe60003fc6270 */
[----:B------:R3:W-:Y:S01]  /*106c0*/  MUFU.TANH R244, R24 ;  /* 0x0000001800f47308 */ /* 0x0007e20000002400 */
[CC--:B------:R-:W-:Y:S02]  /*106d0*/  ISETP.GE.OR P4, PT, R242.reuse, R217.reuse, !P4 ;  /* 0x000000d9f200720c */ /* 0x0c0fe40006786670 */
[-C--:B------:R-:W-:Y:S01]  /*106e0*/  ISETP.GE.OR P5, PT, R242, R214.reuse, !P5 ;  /* 0x000000d6f200720c */ /* 0x080fe20006fa6670 */
[----:B------:R-:W-:Y:S01]  /*106f0*/  IMAD.IADD R242, R216, 0x1, -R238 ;  /* 0x00000001d8f27824 */ /* 0x000fe200078e0aee */
[C---:B------:R-:W-:Y:S02]  /*10700*/  ISETP.GE.OR P0, PT, R238.reuse, R217, !P0 ;  /* 0x000000d9ee00720c */ /* 0x040fe40004706670 */
[----:B------:R-:W-:Y:S03]  /*10710*/  ISETP.GE.OR P6, PT, R238, R214, !P6 ;  /* 0x000000d6ee00720c */ /* 0x000fe600077c6670 */
[----:B------:R-:W-:Y:S01]  /*10720*/  MUFU.TANH R26, R26 ;  /* 0x0000001a001a7308 */ /* 0x000fe20000002400 */
[----:B------:R-:W-:Y:S01]  /*10730*/  IABS R232, R232 ;  /* 0x000000e800e87213 */ /* 0x000fe20000000000 */
[----:B-1----:R-:W-:Y:S01]  /*10740*/  IMAD.IADD R228, R219, 0x1, -R236 ;  /* 0x00000001dbe47824 */ /* 0x002fe200078e0aec */
[----:B------:R-:W-:Y:S02]  /*10750*/  IABS R230, R230 ;  /* 0x000000e600e67213 */ /* 0x000fe40000000000 */
[----:B------:R-:W-:Y:S02]  /*10760*/  IABS R224, R242 ;  /* 0x000000f200e07213 */ /* 0x000fe40000000000 */
[----:B------:R-:W-:Y:S03]  /*10770*/  IABS R234, R234 ;  /* 0x000000ea00ea7213 */ /* 0x000fe60000000000 */
[----:B------:R1:W4:Y:S01]  /*10780*/  MUFU.TANH R238, R226 ;  /* 0x000000e200ee7308 */ /* 0x0003220000002400 */
[----:B------:R-:W-:Y:S01]  /*10790*/  I2FP.F32.S32 R232, R232 ;  /* 0x000000e800e87245 */ /* 0x000fe20000201400 */
[----:B---3--:R-:W-:Y:S01]  /*107a0*/  VIADD R24, R3, 0x31 ;  /* 0x0000003103187836 */ /* 0x008fe20000000000 */
[----:B------:R-:W-:Y:S02]  /*107b0*/  I2FP.F32.S32 R230, R230 ;  /* 0x000000e600e67245 */ /* 0x000fe40000201400 */
[----:B------:R-:W-:Y:S01]  /*107c0*/  I2FP.F32.S32 R224, R224 ;  /* 0x000000e000e07245 */ /* 0x000fe20000201400 */
[----:B------:R-:W-:Y:S01]  /*107d0*/  FFMA.FTZ R248, R232, -UR19, R248 ;  /* 0x80000013e8f87c23 */ /* 0x000fe200080100f8 */
[----:B------:R-:W-:Y:S03]  /*107e0*/  IABS R228, R228 ;  /* 0x000000e400e47213 */ /* 0x000fe60000000000 */
[----:B------:R3:W5:Y:S01]  /*107f0*/  MUFU.TANH R242, R25 ;  /* 0x0000001900f27308 */ /* 0x0007620000002400 */
[----:B--2---:R-:W-:Y:S01]  /*10800*/  FFMA.FTZ R246, R230, -UR19, R246 ;  /* 0x80000013e6f67c23 */ /* 0x004fe200080100f6 */
[----:B------:R-:W-:Y:S01]  /*10810*/  FMUL.FTZ R230, R29, UR10 ;  /* 0x0000000a1de67c20 */ /* 0x000fe20008410000 */
[----:B------:R-:W-:Y:S01]  /*10820*/  FSEL R248, R248, -INF , !P4 ;  /* 0xff800000f8f87808 */ /* 0x000fe20006000000 */
[----:B------:R-:W-:Y:S01]  /*10830*/  FMUL.FTZ R29, R30, UR10 ;  /* 0x0000000a1e1d7c20 */ /* 0x000fe20008410000 */
[----:B------:R-:W-:Y:S01]  /*10840*/  ISETP.GE.AND P4, PT, R236, R218, PT ;  /* 0x000000daec00720c */ /* 0x000fe20003f86270 */
[----:B------:R-:W-:Y:S01]  /*10850*/  FMUL.FTZ R30, R31, UR10 ;  /* 0x0000000a1f1e7c20 */ /* 0x000fe20008410000 */
[----:B------:R-:W-:Y:S01]  /*10860*/  FSEL R246, R246, -INF , !P0 ;  /* 0xff800000f6f67808 */ /* 0x000fe20004000000 */
[----:B------:R-:W-:Y:S01]  /*10870*/  VIADD R31, R3, 0x29 ;  /* 0x00000029031f7836 */ /* 0x000fe20000000000 */
[----:B-1----:R-:W-:Y:S01]  /*10880*/  I2FP.F32.S32 R226, R234 ;  /* 0x000000ea00e27245 */ /* 0x002fe20000201400 */
[----:B----4-:R-:W-:Y:S01]  /*10890*/  FFMA.FTZ R238, R224, -UR19, R238 ;  /* 0x80000013e0ee7c23 */ /* 0x010fe200080100ee */
[C---:B------:R-:W-:Y:S01]  /*108a0*/  ISETP.GE.AND P0, PT, R236.reuse, R215, PT ;  /* 0x000000d7ec00720c */ /* 0x040fe20003f06270 */
[----:B------:R1:W2:Y:S01]  /*108b0*/  MUFU.TANH R234, R27 ;  /* 0x0000001b00ea7308 */ /* 0x0002a20000002400 */
[C---:B------:R-:W-:Y:S01]  /*108c0*/  ISETP.GE.OR P4, PT, R236.reuse, R217, !P4 ;  /* 0x000000d9ec00720c */ /* 0x040fe20006786670 */
[--C-:B------:R-:W-:Y:S01]  /*108d0*/  IMAD.IADD R224, R219, 0x1, -R31.reuse ;  /* 0x00000001dbe07824 */ /* 0x100fe200078e0a1f */
[----:B------:R-:W-:Y:S01]  /*108e0*/  ISETP.GE.OR P0, PT, R236, R214, !P0 ;  /* 0x000000d6ec00720c */ /* 0x000fe20004706670 */
[----:B------:R-:W-:Y:S01]  /*108f0*/  FFMA.FTZ R240, R226, -UR19, R240 ;  /* 0x80000013e2f07c23 */ /* 0x000fe200080100f0 */
[----:B------:R-:W-:Y:S01]  /*10900*/  FSEL R238, R238, -INF , !P6 ;  /* 0xff800000eeee7808 */ /* 0x000fe20007000000 */
[C---:B---3--:R-:W-:Y:S01]  /*10910*/  IMAD.IADD R25, R216.reuse, 0x1, -R31 ;  /* 0x00000001d8197824 */ /* 0x048fe200078e0a1f */
[----:B------:R-:W-:Y:S01]  /*10920*/  IABS R224, R224 ;  /* 0x000000e000e07213 */ /* 0x000fe20000000000 */
[----:B------:R-:W-:Y:S01]  /*10930*/  IMAD.IADD R236, R216, 0x1, -R236 ;  /* 0x00000001d8ec7824 */ /* 0x000fe200078e0aec */
[----:B------:R-:W-:Y:S01]  /*10940*/  FSEL R240, R240, -INF , !P5 ;  /* 0xff800000f0f07808 */ /* 0x000fe20006800000 */
[----:B------:R-:W-:Y:S01]  /*10950*/  FMUL.FTZ R232, R28, UR10 ;  /* 0x0000000a1ce87c20 */ /* 0x000fe20008410000 */
[----:B------:R-:W-:Y:S01]  /*10960*/  ISETP.GE.AND P5, PT, R31, R218, PT ;  /* 0x000000da1f00720c */ /* 0x000fe20003fa6270 */
[----:B------:R-:W3:Y:S01]  /*10970*/  MUFU.TANH R230, R230 ;  /* 0x000000e600e67308 */ /* 0x000ee20000002400 */
[----:B------:R-:W-:Y:S01]  /*10980*/  IABS R236, R236 ;  /* 0x000000ec00ec7213 */ /* 0x000fe20000000000 */
[----:B------:R-:W-:Y:S01]  /*10990*/  VIADD R28, R3, 0x30 ;  /* 0x00000030031c7836 */ /* 0x000fe20000000000 */
[----:B------:R-:W-:Y:S02]  /*109a0*/  ISETP.GE.AND P6, PT, R31, R215, PT ;  /* 0x000000d71f00720c */ /* 0x000fe40003fc6270 */
[----:B-1----:R-:W-:Y:S01]  /*109b0*/  IABS R27, R25 ;  /* 0x00000019001b7213 */ /* 0x002fe20000000000 */
[----:B------:R-:W-:Y:S01]  /*109c0*/  IMAD.IADD R25, R219, 0x1, -R24 ;  /* 0x00000001db197824 */ /* 0x000fe200078e0a18 */
[----:B------:R-:W-:Y:S03]  /*109d0*/  I2FP.F32.S32 R228, R228 ;  /* 0x000000e400e47245 */ /* 0x000fe60000201400 */
[----:B------:R-:W1:Y:S01]  /*109e0*/  MUFU.TANH R232, R232 ;  /* 0x000000e800e87308 */ /* 0x000e620000002400 */
[----:B------:R-:W-:Y:S02]  /*109f0*/  I2FP.F32.S32 R224, R224 ;  /* 0x000000e000e07245 */ /* 0x000fe40000201400 */
[----:B------:R-:W-:Y:S01]  /*10a00*/  I2FP.F32.S32 R27, R27 ;  /* 0x0000001b001b7245 */ /* 0x000fe20000201400 */
[----:B------:R-:W-:Y:S01]  /*10a10*/  FFMA.FTZ R244, R228, -UR19, R244 ;  /* 0x80000013e4f47c23 */ /* 0x000fe200080100f4 */
[----:B------:R-:W-:Y:S01]  /*10a20*/  I2FP.F32.S32 R236, R236 ;  /* 0x000000ec00ec7245 */ /* 0x000fe20000201400 */
[----:B-----5:R-:W-:Y:S01]  /*10a30*/  FFMA.FTZ R242, R224, -UR19, R242 ;  /* 0x80000013e0f27c23 */ /* 0x020fe200080100f2 */
[C---:B------:R-:W-:Y:S03]  /*10a40*/  ISETP.GE.OR P5, PT, R31.reuse, R217, !P5 ;  /* 0x000000d91f00720c */ /* 0x040fe60006fa6670 */
[----:B------:R-:W4:Y:S01]  /*10a50*/  MUFU.TANH R29, R29 ;  /* 0x0000001d001d7308 */ /* 0x000f220000002400 */
[----:B------:R-:W-:Y:S01]  /*10a60*/  ISETP.GE.OR P6, PT, R31, R214, !P6 ;  /* 0x000000d61f00720c */ /* 0x000fe200077c6670 */
[----:B------:R-:W-:Y:S01]  /*10a70*/  IMAD.IADD R31, R219, 0x1, -R28 ;  /* 0x00000001db1f7824 */ /* 0x000fe200078e0a1c */
[----:B------:R-:W-:Y:S01]  /*10a80*/  IABS R25, R25 ;  /* 0x0000001900197213 */ /* 0x000fe20000000000 */
[----:B--2---:R-:W-:Y:S01]  /*10a90*/  FFMA.FTZ R234, R27, -UR19, R234 ;  /* 0x800000131bea7c23 */ /* 0x004fe200080100ea */
[----:B------:R-:W-:Y:S01]  /*10aa0*/  FSEL R244, R244, -INF , !P4 ;  /* 0xff800000f4f47808 */ /* 0x000fe20006000000 */
[----:B------:R-:W-:Y:S01]  /*10ab0*/  FFMA.FTZ R236, R236, -UR19, R26 ;  /* 0x80000013ecec7c23 */ /* 0x000fe2000801001a */
[----:B------:R-:W-:Y:S01]  /*10ac0*/  I2FP.F32.S32 R25, R25 ;  /* 0x0000001900197245 */ /* 0x000fe20000201400 */
[----:B------:R-:W-:Y:S01]  /*10ad0*/  FMUL.FTZ R27, R34, UR10 ;  /* 0x0000000a221b7c20 */ /* 0x000fe20008410000 */
[----:B------:R-:W-:Y:S01]  /*10ae0*/  IABS R31, R31 ;  /* 0x0000001f001f7213 */ /* 0x000fe20000000000 */
[----:B------:R-:W-:Y:S01]  /*10af0*/  IMAD.IADD R34, R216, 0x1, -R28 ;  /* 0x00000001d8227824 */ /* 0x000fe200078e0a1c */
[----:B------:R-:W-:Y:S01]  /*10b00*/  FSEL R242, R242, -INF , !P5 ;  /* 0xff800000f2f27808 */ /* 0x000fe20006800000 */
[----:B---3--:R-:W-:Y:S01]  /*10b10*/  FFMA.FTZ R230, R25, -UR19, R230 ;  /* 0x8000001319e67c23 */ /* 0x008fe200080100e6 */
[CC--:B------:R-:W-:Y:S01]  /*10b20*/  ISETP.GE.AND P4, PT, R28.reuse, R218.reuse, PT ;  /* 0x000000da1c00720c */ /* 0x0c0fe20003f86270 */
[----:B------:R-:W2:Y:S01]  /*10b30*/  MUFU.TANH R30, R30 ;  /* 0x0000001e001e7308 */ /* 0x000ea20000002400 */
[----:B------:R-:W-:Y:S01]  /*10b40*/  ISETP.GE.AND P5, PT, R28, R215, PT ;  /* 0x000000d71c00720c */ /* 0x000fe20003fa6270 */
[C---:B------:R-:W-:Y:S01]  /*10b50*/  VIADD R25, R3.reuse, 0x39 ;  /* 0x0000003903197836 */ /* 0x040fe20000000000 */
[----:B------:R-:W-:Y:S01]  /*10b60*/  FSEL R236, R236, -INF , !P0 ;  /* 0xff800000ecec7808 */ /* 0x000fe20004000000 */
[----:B------:R-:W-:Y:S01]  /*10b70*/  VIADD R26, R3, 0x38 ;  /* 0x00000038031a7836 */ /* 0x000fe20000000000 */
[----:B------:R-:W-:Y:S02]  /*10b80*/  FSEL R234, R234, -INF , !P6 ;  /* 0xff800000eaea7808 */ /* 0x000fe40007000000 */
[----:B------:R-:W-:Y:S03]  /*10b90*/  I2FP.F32.S32 R31, R31 ;  /* 0x0000001f001f7245 */ /* 0x000fe60000201400 */
[----:B------:R-:W3:Y:S01]  /*10ba0*/  MUFU.TANH R33, R33 ;  /* 0x0000002100217308 */ /* 0x000ee20000002400 */
[C---:B------:R-:W-:Y:S01]  /*10bb0*/  ISETP.GE.AND P0, PT, R24.reuse, R218, PT ;  /* 0x000000da1800720c */ /* 0x040fe20003f06270 */
[----:B------:R-:W-:Y:S01]  /*10bc0*/  IMAD.IADD R3, R219, 0x1, -R26 ;  /* 0x00000001db037824 */ /* 0x000fe200078e0a1a */
[----:B------:R-:W-:Y:S01]  /*10bd0*/  ISETP.GE.AND P6, PT, R24, R215, PT ;  /* 0x000000d71800720c */ /* 0x000fe20003fc6270 */
[----:B-1----:R-:W-:Y:S01]  /*10be0*/  FFMA.FTZ R232, R31, -UR19, R232 ;  /* 0x800000131fe87c23 */ /* 0x002fe200080100e8 */
[----:B------:R-:W-:Y:S02]  /*10bf0*/  IABS R34, R34 ;  /* 0x0000002200227213 */ /* 0x000fe40000000000 */
[CC--:B------:R-:W-:Y:S03]  /*10c00*/  ISETP.GE.OR P4, PT, R28.reuse, R217.reuse, !P4 ;  /* 0x000000d91c00720c */ /* 0x0c0fe60006786670 */
[----:B------:R-:W1:Y:S01]  /*10c10*/  MUFU.TANH R32, R32 ;  /* 0x0000002000207308 */ /* 0x000e620000002400 */
[----:B------:R-:W-:Y:S01]  /*10c20*/  ISETP.GE.OR P5, PT, R28, R214, !P5 ;  /* 0x000000d61c00720c */ /* 0x000fe20006fa6670 */
[----:B------:R-:W-:Y:S01]  /*10c30*/  IMAD.IADD R28, R216, 0x1, -R24 ;  /* 0x00000001d81c7824 */ /* 0x000fe200078e0a18 */
[----:B------:R-:W-:Y:S02]  /*10c40*/  FMNMX.FTZ R224, R247, R0, !PT ;  /* 0x00000000f7e07209 */ /* 0x000fe40007810000 */
[C---:B------:R-:W-:Y:S02]  /*10c50*/  ISETP.GE.OR P0, PT, R24.reuse, R217, !P0 ;  /* 0x000000d91800720c */ /* 0x040fe40004706670 */
[----:B------:R-:W-:Y:S01]  /*10c60*/  ISETP.GE.OR P6, PT, R24, R214, !P6 ;  /* 0x000000d61800720c */ /* 0x000fe200077c6670 */
[----:B------:R-:W-:Y:S01]  /*10c70*/  IMAD.IADD R24, R219, 0x1, -R25 ;  /* 0x00000001db187824 */ /* 0x000fe200078e0a19 */
[----:B------:R-:W-:Y:S01]  /*10c80*/  I2FP.F32.S32 R34, R34 ;  /* 0x0000002200227245 */ /* 0x000fe20000201400 */
[----:B------:R-:W1:Y:S01]  /*10c90*/  MUFU.TANH R27, R27 ;  /* 0x0000001b001b7308 */ /* 0x000e620000002400 */
[----:B------:R-:W-:Y:S02]  /*10ca0*/  FMNMX.FTZ R31, R243, R224, !PT ;  /* 0x000000e0f31f7209 */ /* 0x000fe40007810000 */
[----:B------:R-:W-:Y:S01]  /*10cb0*/  IABS R28, R28 ;  /* 0x0000001c001c7213 */ /* 0x000fe20000000000 */
[----:B----4-:R-:W-:Y:S01]  /*10cc0*/  FFMA.FTZ R29, R34, -UR19, R29 ;  /* 0x80000013221d7c23 */ /* 0x010fe2000801001d */
[----:B------:R-:W-:Y:S02]  /*10cd0*/  IABS R24, R24 ;  /* 0x0000001800187213 */ /* 0x000fe40000000000 */
[----:B------:R-:W-:Y:S02]  /*10ce0*/  FMNMX.FTZ R34, R14, R31, !PT ;  /* 0x0000001f0e227209 */ /* 0x000fe40007810000 */
[----:B------:R-:W-:Y:S02]  /*10cf0*/  I2FP.F32.S32 R28, R28 ;  /* 0x0000001c001c7245 */ /* 0x000fe40000201400 */
[----:B------:R-:W-:Y:S02]  /*10d00*/  I2FP.F32.S32 R24, R24 ;  /* 0x0000001800187245 */ /* 0x000fe40000201400 */
[----:B------:R-:W-:Y:S01]  /*10d10*/  FMNMX.FTZ R34, R251, R34, !PT ;  /* 0x00000022fb227209 */ /* 0x000fe20007810000 */
[----:B--2---:R-:W-:Y:S01]  /*10d20*/  FFMA.FTZ R30, R28, -UR19, R30 ;  /* 0x800000131c1e7c23 */ /* 0x004fe2000801001e */
[----:B------:R-:W-:Y:S01]  /*10d30*/  IABS R3, R3 ;  /* 0x0000000300037213 */ /* 0x000fe20000000000 */
[----:B---3--:R-:W-:Y:S01]  /*10d40*/  FFMA.FTZ R33, R24, -UR19, R33 ;  /* 0x8000001318217c23 */ /* 0x008fe20008010021 */
[----:B------:R-:W-:Y:S02]  /*10d50*/  FMNMX.FTZ R28, R237, R34, !PT ;  /* 0x00000022ed1c7209 */ /* 0x000fe40007810000 */
[----:B------:R-:W-:Y:S02]  /*10d60*/  FMNMX.FTZ R24, R241, R2, !PT ;  /* 0x00000002f1187209 */ /* 0x000fe40007810000 */
[----:B------:R-:W-:Y:S02]  /*10d70*/  FMNMX.FTZ R28, R231, R28, !PT ;  /* 0x0000001ce71c7209 */ /* 0x000fe40007810000 */
[----:B------:R-:W-:Y:S02]  /*10d80*/  FMNMX.FTZ R24, R239, R24, !PT ;  /* 0x00000018ef187209 */ /* 0x000fe40007810000 */
[----:B------:R-:W-:Y:S02]  /*10d90*/  FMNMX.FTZ R28, R235, R28, !PT ;  /* 0x0000001ceb1c7209 */ /* 0x000fe40007810000 */
[----:B------:R-:W-:Y:S02]  /*10da0*/  FMNMX.FTZ R24, R249, R24, !PT ;  /* 0x00000018f9187209 */ /* 0x000fe40007810000 */
[----:B------:R-:W-:Y:S02]  /*10db0*/  I2FP.F32.S32 R3, R3 ;  /* 0x0000000300037245 */ /* 0x000fe40000201400 */
[----:B------:R-:W-:Y:S01]  /*10dc0*/  FMNMX.FTZ R31, R233, R28, !PT ;  /* 0x0000001ce91f7209 */ /* 0x000fe20007810000 */
[----:B------:R-:W-:Y:S01]  /*10dd0*/  IMAD.IADD R28, R216, 0x1, -R26 ;  /* 0x00000001d81c7824 */ /* 0x000fe200078e0a1a */
[----:B------:R-:W-:Y:S01]  /*10de0*/  FMNMX.FTZ R24, R245, R24, !PT ;  /* 0x00000018f5187209 */ /* 0x000fe20007810000 */
[----:B-1----:R-:W-:Y:S01]  /*10df0*/  FFMA.FTZ R32, R3, -UR19, R32 ;  /* 0x8000001303207c23 */ /* 0x002fe20008010020 */
[----:B------:R-:W-:Y:S02]  /*10e00*/  FMNMX.FTZ R31, R248, R31, !PT ;  /* 0x0000001ff81f7209 */ /* 0x000fe40007810000 */
[----:B------:R-:W-:Y:S02]  /*10e10*/  FMNMX.FTZ R3, R229, R24, !PT ;  /* 0x00000018e5037209 */ /* 0x000fe40007810000 */
[----:B------:R-:W-:Y:S02]  /*10e20*/  FMNMX.FTZ R31, R246, R31, !PT ;  /* 0x0000001ff61f7209 */ /* 0x000fe40007810000 */
[----:B------:R-:W-:Y:S02]  /*10e30*/  FSEL R232, R232, -INF , !P4 ;  /* 0xff800000e8e87808 */ /* 0x000fe40006000000 */
[----:B------:R-:W-:Y:S02]  /*10e40*/  FMNMX.FTZ R24, R252, R3, !PT ;  /* 0x00000003fc187209 */ /* 0x000fe40007810000 */
[----:B------:R-:W-:Y:S01]  /*10e50*/  ISETP.GE.AND P4, PT, R26, R218, PT ;  /* 0x000000da1a00720c */ /* 0x000fe20003f86270 */
[----:B------:R1:W2:Y:S01]  /*10e60*/  MUFU.TANH R3, R35 ;  /* 0x0000002300037308 */ /* 0x0002a20000002400 */
[----:B------:R-:W-:Y:S02]  /*10e70*/  FMNMX.FTZ R31, R244, R31, !PT ;  /* 0x0000001ff41f7209 */ /* 0x000fe40007810000 */
[----:B------:R-:W-:Y:S02]  /*10e80*/  ISETP.GE.OR P4, PT, R26, R217, !P4 ;  /* 0x000000d91a00720c */ /* 0x000fe40006786670 */
[----:B------:R-:W-:Y:S02]  /*10e90*/  FSEL R224, R29, -INF , !P5 ;  /* 0xff8000001de07808 */ /* 0x000fe40006800000 */
[----:B------:R-:W-:Y:S02]  /*10ea0*/  FSEL R230, R230, -INF , !P0 ;  /* 0xff800000e6e67808 */ /* 0x000fe40004000000 */
[----:B------:R-:W-:Y:S02]  /*10eb0*/  FMNMX.FTZ R29, R227, R24, !PT ;  /* 0x00000018e31d7209 */ /* 0x000fe40007810000 */
[----:B------:R-:W-:Y:S02]  /*10ec0*/  FMNMX.FTZ R31, R242, R31, !PT ;  /* 0x0000001ff21f7209 */ /* 0x000fe40007810000 */
[----:B------:R-:W-:Y:S02]  /*10ed0*/  PLOP3.LUT P0, PT, PT, PT, UP0, 0x80, 0x0 ;  /* 0x000000000000781c */ /* 0x000fe40003f0f008 */
[----:B------:R-:W-:Y:S02]  /*10ee0*/  ISETP.GE.AND P5, PT, R26, R215, PT ;  /* 0x000000d71a00720c */ /* 0x000fe40003fa6270 */
[----:B------:R-:W-:Y:S02]  /*10ef0*/  FSEL R228, R32, -INF , !P4 ;  /* 0xff80000020e47808 */ /* 0x000fe40006000000 */
[C---:B------:R-:W-:Y:S02]  /*10f00*/  ISETP.GE.AND P4, PT, R25.reuse, R218, PT ;  /* 0x000000da1900720c */ /* 0x040fe40003f86270 */
[----:B------:R-:W-:Y:S02]  /*10f10*/  FMNMX.FTZ R29, R250, R29, !PT ;  /* 0x0000001dfa1d7209 */ /* 0x000fe40007810000 */
[----:B------:R-:W-:Y:S02]  /*10f20*/  FMNMX.FTZ R31, R232, R31, !PT ;  /* 0x0000001fe81f7209 */ /* 0x000fe40007810000 */
[----:B------:R-:W-:Y:S01]  /*10f30*/  ISETP.GE.OR P5, PT, R26, R214, !P5 ;  /* 0x000000d61a00720c */ /* 0x000fe20006fa6670 */
[----:B------:R-:W-:Y:S01]  /*10f40*/  IMAD.IADD R26, R216, 0x1, -R25 ;  /* 0x00000001d81a7824 */ /* 0x000fe200078e0a19 */
[----:B------:R-:W-:Y:S02]  /*10f50*/  ISETP.GE.OR P4, PT, R25, R217, !P4 ;  /* 0x000000d91900720c */ /* 0x000fe40006786670 */
[----:B------:R-:W-:Y:S02]  /*10f60*/  FMNMX.FTZ R29, R240, R29, !PT ;  /* 0x0000001df01d7209 */ /* 0x000fe40007810000 */
[----:B------:R-:W-:Y:S02]  /*10f70*/  FMNMX.FTZ R31, R230, R31, !PT ;  /* 0x0000001fe61f7209 */ /* 0x000fe40007810000 */
[----:B------:R-:W-:Y:S02]  /*10f80*/  FSEL R226, R33, -INF , !P4 ;  /* 0xff80000021e27808 */ /* 0x000fe40006000000 */
[----:B------:R-:W-:Y:S02]  /*10f90*/  IABS R28, R28 ;  /* 0x0000001c001c7213 */ /* 0x000fe40000000000 */
[----:B------:R-:W-:Y:S02]  /*10fa0*/  IABS R26, R26 ;  /* 0x0000001a001a7213 */ /* 0x000fe40000000000 */
[----:B------:R-:W-:Y:S02]  /*10fb0*/  FMNMX.FTZ R29, R238, R29, !PT ;  /* 0x0000001dee1d7209 */ /* 0x000fe40007810000 */
[----:B------:R-:W-:Y:S02]  /*10fc0*/  FMNMX.FTZ R31, R228, R31, !PT ;  /* 0x0000001fe41f7209 */ /* 0x000fe40007810000 */
[----:B------:R-:W-:Y:S02]  /*10fd0*/  ISETP.GE.AND P4, PT, R25, R215, PT ;  /* 0x000000d71900720c */ /* 0x000fe40003f86270 */
[----:B------:R-:W-:Y:S02]  /*10fe0*/  I2FP.F32.S32 R28, R28 ;  /* 0x0000001c001c7245 */ /* 0x000fe40000201400 */
[----:B------:R-:W-:Y:S02]  /*10ff0*/  I2FP.F32.S32 R26, R26 ;  /* 0x0000001a001a7245 */ /* 0x000fe40000201400 */
[----:B------:R-:W-:Y:S02]  /*11000*/  FMNMX.FTZ R29, R236, R29, !PT ;  /* 0x0000001dec1d7209 */ /* 0x000fe40007810000 */
[----:B------:R-:W-:Y:S01]  /*11010*/  FMNMX.FTZ R24, R226, R31, !PT ;  /* 0x0000001fe2187209 */ /* 0x000fe20007810000 */
[----:B-12---:R-:W-:Y:S06]  /*11020*/  @P0 BRA `(.L_x_586) ;  /* 0xffffffd800780947 */ /* 0x006fec000383ffff */
.L_x_585:
        /* <DEDUP_REMOVED lines=31> */
[----:B------:R-:W-:Y:S01]  /*11220*/  FSEL R147, R147, RZ, P1 ;  /* 0x000000ff93937208 */ /* 0x000fe20000800000 */
[C---:B------:R-:W-:Y:S01]  /*11230*/  FMUL.FTZ R145, R3.reuse, UR4 ;  /* 0x0000000403917c20 */ /* 0x040fe20008410000 */
[----:B------:R-:W-:Y:S01]  /*11240*/  FSETP.NEU.FTZ.AND P0, PT, R3, -INF , PT ;  /* 0xff8000000300780b */ /* 0x000fe20003f1d000 */
[----:B------:R-:W-:Y:S02]  /*11250*/  FADD.FTZ R0, -R5, R0 ;  /* 0x0000000005007221 */ /* 0x000fe40000010100 */
[--C-:B------:R-:W-:Y:S01]  /*11260*/  FFMA.FTZ R165, R14, UR4, -R147.reuse ;  /* 0x000000040ea57c23 */ /* 0x100fe20008010893 */
[----:B------:R-:W-:Y:S01]  /*11270*/  FSEL R5, R3, RZ, P0 ;  /* 0x000000ff03057208 */ /* 0x000fe20000000000 */
[----:B------:R-:W1:Y:S01]  /*11280*/  LDSM.16.MT88.4 R12, [R196+0x12000] ;  /* 0x01200000c40c783b */ /* 0x000e620000004200 */
        /* <DEDUP_REMOVED lines=21> */
[----:B------:R-:W-:Y:S01]  /*113e0*/  FFMA.FTZ R133, R133, UR4, -R145 ;  /* 0x0000000485857c23 */ /* 0x000fe20008010891 */
[--C-:B------:R-:W-:Y:S01]  /*113f0*/  FFMA.FTZ R168, R237, UR4, -R147.reuse ;  /* 0x00000004eda87c23 */ /* 0x100fe20008010893 */
[----:B------:R-:W-:Y:S01]  /*11400*/  FFMA.FTZ R173, R231, UR4, -R147 ;  /* 0x00000004e7ad7c23 */ /* 0x000fe20008010893 */
[----:B------:R-:W-:Y:S01]  /*11410*/  FFMA.FTZ R231, R240, UR4, -R145 ;  /* 0x00000004f0e77c23 */ /* 0x000fe20008010891 */
[--C-:B------:R-:W-:Y:S01]  /*11420*/  FFMA.FTZ R170, R235, UR4, -R147.reuse ;  /* 0x00000004ebaa7c23 */ /* 0x100fe20008010893 */
[----:B------:R-:W-:Y:S03]  /*11430*/  FFMA.FTZ R175, R233, UR4, -R147 ;  /* 0x00000004e9af7c23 */ /* 0x000fe60008010893 */
[----:B------:R-:W-:Y:S01]  /*11440*/  MUFU.EX2 R165, R165 ;  /* 0x000000a500a57308 */ /* 0x000fe20000000800 */
[----:B------:R-:W-:Y:S01]  /*11450*/  FFMA.FTZ R233, R236, UR4, -R145 ;  /* 0x00000004ece97c23 */ /* 0x000fe20008010891 */
[--C-:B------:R-:W-:Y:S01]  /*11460*/  FFMA.FTZ R176, R248, UR4, -R147.reuse ;  /* 0x00000004f8b07c23 */ /* 0x100fe20008010893 */
[--C-:B------:R-:W-:Y:S01]  /*11470*/  FFMA.FTZ R227, R246, UR4, -R147.reuse ;  /* 0x00000004f6e37c23 */ /* 0x100fe20008010893 */
[--C-:B------:R-:W-:Y:S01]  /*11480*/  FFMA.FTZ R178, R244, UR4, -R147.reuse ;  /* 0x00000004f4b27c23 */ /* 0x100fe20008010893 */
[--C-:B------:R-:W-:Y:S01]  /*11490*/  FFMA.FTZ R229, R242, UR4, -R147.reuse ;  /* 0x00000004f2e57c23 */ /* 0x100fe20008010893 */
[--C-:B------:R-:W-:Y:S01]  /*114a0*/  FFMA.FTZ R232, R232, UR4, -R147.reuse ;  /* 0x00000004e8e87c23 */ /* 0x100fe20008010893 */
[--C-:B------:R-:W-:Y:S03]  /*114b0*/  FFMA.FTZ R235, R230, UR4, -R147.reuse ;  /* 0x00000004e6eb7c23 */ /* 0x100fe60008010893 */
[----:B------:R-:W3:Y:S01]  /*114c0*/  MUFU.EX2 R164, R164 ;  /* 0x000000a400a47308 */ /* 0x000ee20000000800 */
[----:B--2---:R-:W-:Y:S01]  /*114d0*/  F2FP.F16.F32.PACK_AB R136, R166, R169 ;  /* 0x000000a9a688723e */ /* 0x004fe200000000ff */
[--C-:B------:R-:W-:Y:S01]  /*114e0*/  FFMA.FTZ R228, R228, UR4, -R147.reuse ;  /* 0x00000004e4e47c23 */ /* 0x100fe20008010893 */
[----:B------:R-:W-:Y:S01]  /*114f0*/  FFMA.FTZ R147, R226, UR4, -R147 ;  /* 0x00000004e2937c23 */ /* 0x000fe20008010893 */
[----:B------:R-:W-:Y:S01]  /*11500*/  FFMA.FTZ R226, R144, UR4, -R145 ;  /* 0x0000000490e27c23 */ /* 0x000fe20008010891 */
[----:B------:R-:W-:Y:S05]  /*11510*/  PLOP3.LUT P0, PT, PT, PT, UP0, 0x80, 0x0 ;  /* 0x000000000000781c */ /* 0x000fea0003f0f008 */
[----:B------:R-:W-:Y:S10]  /*11520*/  MUFU.EX2 R171, R171 ;  /* 0x000000ab00ab7308 */ /* 0x000ff40000000800 */
[----:B------:R-:W2:Y:S01]  /*11530*/  MUFU.EX2 R135, R135 ;  /* 0x0000008700877308 */ /* 0x000ea20000000800 */
[----:B---3--:R-:W-:Y:S09]  /*11540*/  F2FP.F16.F32.PACK_AB R138, R164, R165 ;  /* 0x000000a5a48a723e */ /* 0x008ff200000000ff */
[----:B------:R-:W-:Y:S10]  /*11550*/  MUFU.EX2 R134, R134 ;  /* 0x0000008600867308 */ /* 0x000ff40000000800 */
[----:B------:R-:W3:Y:S01]  /*11560*/  MUFU.EX2 R167, R167 ;  /* 0x000000a700a77308 */ /* 0x000ee20000000800 */
[----:B--2---:R-:W-:Y:S09]  /*11570*/  F2FP.F16.F32.PACK_AB R137, R135, R171 ;  /* 0x000000ab8789723e */ /* 0x004ff200000000ff */
[----:B------:R-:W2:Y:S10]  /*11580*/  MUFU.EX2 R2, R6 ;  /* 0x0000000600027308 */ /* 0x000eb40000000800 */
[----:B------:R-:W4:Y:S01]  /*11590*/  MUFU.EX2 R0, R8 ;  /* 0x0000000800007308 */ /* 0x000f220000000800 */
[----:B---3--:R-:W-:Y:S09]  /*115a0*/  F2FP.F16.F32.PACK_AB R139, R167, R134 ;  /* 0x00000086a78b723e */ /* 0x008ff200000000ff */
[----:B------:R3:W-:Y:S01]  /*115b0*/  MUFU.EX2 R237, R147 ;  /* 0x0000009300ed7308 */ /* 0x0007e20000000800 */
[C---:B--2---:R-:W-:Y:S01]  /*115c0*/  FMUL.FTZ R4, R2.reuse, R128 ;  /* 0x0000008002047220 */ /* 0x044fe20000410000 */
        /* <DEDUP_REMOVED lines=15> */
[C---:B-1----:R-:W-:Y:S01]  /*116c0*/  HMMA.16816.F32 R4, R136.reuse, R12, R4 ;  /* 0x0000000c8804723c */ /* 0x042fe20000001804 */
[----:B------:R-:W-:Y:S04]  /*116d0*/  MUFU.EX2 R168, R168 ;  /* 0x000000a800a87308 */ /* 0x000fe80000000800 */
[----:B------:R-:W1:Y:S01]  /*116e0*/  LDSM.16.MT88.4 R124, [R192+0x12000] ;  /* 0x01200000c07c783b */ /* 0x000e620000004200 */
[C---:B------:R-:W-:Y:S05]  /*116f0*/  HMMA.16816.F32 R8, R136.reuse, R14, R8 ;  /* 0x0000000e8808723c */ /* 0x040fea0000001808 */
[----:B------:R-:W2:Y:S01]  /*11700*/  MUFU.EX2 R173, R173 ;  /* 0x000000ad00ad7308 */ /* 0x000ea20000000800 */
        /* <DEDUP_REMOVED lines=283> */
.L_x_583:
        /* <DEDUP_REMOVED lines=219> */
.L_x_587:
        /* <DEDUP_REMOVED lines=23> */
.L_x_588:
        /* <DEDUP_REMOVED lines=111> */
.L_x_590:
[----:B------:R-:W-:Y:S05]  /*13ed0*/  BSYNC B0 ;  /* 0x0000000000007941 */ /* 0x000fea0003800000 */
.L_x_589:
        /* <DEDUP_REMOVED lines=38> */
.L_x_592:
[----:B------:R-:W-:Y:S05]  /*14140*/  BSYNC B0 ;  /* 0x0000000000007941 */ /* 0x000fea0003800000 */
.L_x_591:
        /* <DEDUP_REMOVED lines=24> */
.L_x_594:
[----:B------:R-:W-:Y:S05]  /*142d0*/  BSYNC B0 ;  /* 0x0000000000007941 */ /* 0x000fea0003800000 */
.L_x_593:
        /* <DEDUP_REMOVED lines=24> */
.L_x_596:
[----:B------:R-:W-:Y:S05]  /*14460*/  BSYNC B0 ;  /* 0x0000000000007941 */ /* 0x000fea0003800000 */
.L_x_595:
        /* <DEDUP_REMOVED lines=23> */
.L_x_597:
        /* <DEDUP_REMOVED lines=10> */
.L_x_1519:


//--------------------- .text._ZN5flash16flash_fwd_kernelI23Flash_fwd_kernel_traitsILi192ELi64ELi64ELi4ELb0ELb0EN7cutlass6half_tE19Flash_kernel_traitsILi192ELi64ELi64ELi4ES3_EELb1ELb0ELb0ELb0ELb0ELb0ELb0ELb0EEEvNS_16Flash_fwd_paramsE --------------------------
	.section	.text._ZN5flash16flash_fwd_kernelI23Flash_fwd_kernel_traitsILi192ELi64ELi64ELi4ELb0ELb0EN7cutlass6half_tE19Flash_kernel_traitsILi192ELi64ELi64ELi4ES3_EELb1ELb0ELb0ELb0ELb0ELb0ELb0ELb0EEEvNS_16Flash_fwd_paramsE,"ax",@progbits
	.align	128
        .global         _ZN5flash16flash_fwd_kernelI23Flash_fwd_kernel_traitsILi192ELi64ELi64ELi4ELb0ELb0EN7cutlass6half_tE19Flash_kernel_traitsILi192ELi64ELi64ELi4ES3_EELb1ELb0ELb0ELb0ELb0ELb0ELb0ELb0EEEvNS_16Flash_fwd_paramsE
        .type           _ZN5flash16flash_fwd_kernelI23Flash_fwd_kernel_traitsILi192ELi64ELi64ELi4ELb0ELb0EN7cutlass6half_tE19Flash_kernel_traitsILi192ELi64ELi64ELi4ES3_EELb1ELb0ELb0ELb0ELb0ELb0ELb0ELb0EEEvNS_16Flash_fwd_paramsE,@function
        .size           _ZN5flash16flash_fwd_kernelI23Flash_fwd_kernel_traitsILi192ELi64ELi64ELi4ELb0ELb0EN7cutlass6half_tE19Flash_kernel_traitsILi192ELi64ELi64ELi4ES3_EELb1ELb0ELb0ELb0ELb0ELb0ELb0ELb0EEEvNS_16Flash_fwd_paramsE,(.L_x_1520 - _ZN5flash16flash_fwd_kernelI23Flash_fwd_kernel_traitsILi192ELi64ELi64ELi4ELb0ELb0EN7cutlass6half_tE19Flash_kernel_traitsILi192ELi64ELi64ELi4ES3_EELb1ELb0ELb0ELb0ELb0ELb0ELb0ELb0EEEvNS_16Flash_fwd_paramsE)
        .other          _ZN5flash16flash_fwd_kernelI23Flash_fwd_kernel_traitsILi192ELi64ELi64ELi4ELb0ELb0EN7cutlass6half_tE19Flash_kernel_traitsILi192ELi64ELi64ELi4ES3_EELb1ELb0ELb0ELb0ELb0ELb0ELb0ELb0EEEvNS_16Flash_fwd_paramsE,@"STO_CUDA_ENTRY STV_DEFAULT"
_ZN5flash16flash_fwd_kernelI23Flash_fwd_kernel_traitsILi192ELi64ELi64ELi4ELb0ELb0EN7cutlass6half_tE19Flash_kernel_traitsILi192ELi64ELi64ELi4ES3_EELb1ELb0ELb0ELb0ELb0ELb0ELb0ELb0EEEvNS_16Flash_fwd_paramsE:
.text._ZN5flash16flash_fwd_kernelI23Flash_fwd_kernel_traitsILi192ELi64ELi64ELi4ELb0ELb0EN7cutlass6half_tE19Flash_kernel_traitsILi192ELi64ELi64ELi4ES3_EELb1ELb0ELb0ELb0ELb0ELb0ELb0ELb0EEEvNS_16Flash_fwd_paramsE:
[----:B------:R-:W-:Y:S08]  /*0000*/  LDC R1, c[0x0][0x28] ;  /* 0x00000a00ff017b82 */ /* 0x000ff00000000800 */
[----:B------:R-:W1:Y:S01]  /*0010*/  LDC R80, c[0x0][0x3a8] ;  /* 0x0000ea00ff507b82 */ /* 0x000e620000000800 */
[----:B------:R-:W-:Y:S01]  /*0020*/  ULDC.U8 UR4, c[0x0][0x3b4] ;  /* 0x0000ed0000047ab9 */ /* 0x000fe20000000000 */
[----:B------:R-:W-:Y:S01]  /*0030*/  ULDC.64 UR10, c[0x0][0x208] ;  /* 0x00008200000a7ab9 */ /* 0x000fe20000000a00 */
[----:B------:R-:W-:-:S05]  /*0040*/  ISETP.NE.AND P3, PT, RZ, UR4, PT ;  /* 0x00000004ff007c0c */ /* 0x000fca000bf65270 */
[----:B------:R-:W1:Y:S01]  /*0050*/  LDC R81, c[0x0][0x3ac] ;  /* 0x0000eb00ff517b82 */ /* 0x000e620000000800 */
[----:B------:R-:W-:Y:S02]  /*0060*/  ULDC.64 UR4, c[0x0][0x3a0] ;  /* 0x0000e80000047ab9 */ /* 0x000fe40000000a00 */
[----:B------:R-:W-:Y:S02]  /*0070*/  IMAD.U32 R224, RZ, RZ, UR4 ;  /* 0x00000004ffe07e24 */ /* 0x000fe4000f8e00ff */
[----:B------:R-:W-:Y:S01]  /*0080*/  IMAD.U32 R225, RZ, RZ, UR5 ;  /* 0x00000005ffe17e24 */ /* 0x000fe2000f8e00ff */
[----:B------:R-:W2:Y:S01]  /*0090*/  S2R R212, SR_CTAID.X ;  /* 0x0000000000d47919 */ /* 0x000ea20000002500 */
[----:B------:R-:W-:Y:S01]  /*00a0*/  ULDC.64 UR4, c[0x0][0x2f0] ;  /* 0x0000bc0000047ab9 */ /* 0x000fe20000000a00 */
[----:B------:R-:W3:Y:S03]  /*00b0*/  @P3 LDC R0, c[0x0][0x3b0] ;  /* 0x0000ec00ff003b82 */ /* 0x000ee60000000800 */
[----:B------:R-:W4:Y:S01]  /*00c0*/  @P3 LDG.E.64 R224, desc[UR10][R224.64] ;  /* 0x0000000ae0e03981 */ /* 0x000f22000c1e1b00 */
[----:B------:R-:W2:Y:S04]  /*00d0*/  S2R R12, SR_CTAID.Y ;  /* 0x00000000000c7919 */ /* 0x000ea80000002600 */
[----:B------:R-:W3:Y:S01]  /*00e0*/  LDC.64 R2, c[0x0][0x300] ;  /* 0x0000c000ff027b82 */ /* 0x000ee20000000a00 */
[----:B-1----:R-:W3:Y:S01]  /*00f0*/  @P3 LDG.E.64 R8, desc[UR10][R80.64] ;  /* 0x0000000a50083981 */ /* 0x002ee2000c1e1b00 */
[----:B------:R-:W2:Y:S01]  /*0100*/  S2R R25, SR_CTAID.Z ;  /* 0x0000000000197919 */ /* 0x000ea20000002700 */
[----:B------:R-:W1:Y:S01]  /*0110*/  S2R R6, SR_TID.X ;  /* 0x0000000000067919 */ /* 0x000e620000002100 */
[----:B------:R-:W-:-:S02]  /*0120*/  ISETP.NE.U32.AND P1, PT, RZ, UR4, PT ;  /* 0x00000004ff007c0c */ /* 0x000fc4000bf25070 */
[----:B--2---:R-:W-:-:S04]  /*0130*/  LOP3.LUT R5, R25, R212, R12, 0xfe, !PT ;  /* 0x000000d419057212 */ /* 0x004fc800078efe0c */
[----:B-1----:R-:W-:Y:S02]  /*0140*/  LOP3.LUT P4, RZ, R5, R6, RZ, 0xfc, !PT ;  /* 0x0000000605ff7212 */ /* 0x002fe4000788fcff */
[----:B------:R-:W1:Y:S11]  /*0150*/  LDC.64 R4, c[0x0][0x2f0] ;  /* 0x0000bc00ff047b82 */ /* 0x000e760000000a00 */
[----:B------:R-:W4:Y:S01]  /*0160*/  @!P4 LDC.64 R18, c[0x0][0x3b8] ;  /* 0x0000ee00ff12cb82 */ /* 0x000f220000000a00 */
[----:B------:R-:W-:Y:S01]  /*0170*/  ISETP.NE.AND.EX P1, PT, RZ, UR5, PT, P1 ;  /* 0x00000005ff007c0c */ /* 0x000fe2000bf25310 */
[----:B------:R-:W-:-:S02]  /*0180*/  IMAD.MOV.U32 R211, RZ, RZ, -0x1 ;  /* 0xffffffffffd37424 */ /* 0x000fc400078e00ff */
[----:B-1----:R-:W-:Y:S01]  /*0190*/  IMAD.WIDE R20, R12, 0x4, R4 ;  /* 0x000000040c147825 */ /* 0x002fe200078e0204 */
[----:B----4-:R-:W-:Y:S01]  /*01a0*/  @!P4 STG.E.64 desc[UR10][R18.64], R224 ;  /* 0x000000e01200c986 */ /* 0x010fe2000c101b0a */
[----:B---3--:R-:W-:-:S05]  /*01b0*/  @P3 IADD3 R80, P2, R8, R0, RZ ;  /* 0x0000000008503210 */ /* 0x008fca0007f5e0ff */
[----:B------:R-:W-:Y:S01]  /*01c0*/  @P3 IMAD.X R81, RZ, RZ, R9, P2 ;  /* 0x000000ffff513224 */ /* 0x000fe200010e0609 */
[----:B------:R-:W-:Y:S01]  /*01d0*/  ISETP.NE.U32.AND P0, PT, R2, RZ, PT ;  /* 0x000000ff0200720c */ /* 0x000fe20003f05070 */
[----:B------:R-:W1:Y:S03]  /*01e0*/  LDC.U8 R0, c[0x0][0x3c2] ;  /* 0x0000f080ff007b82 */ /* 0x000e660000000000 */
[----:B------:R2:W-:Y:S04]  /*01f0*/  @!P4 STG.E.64 desc[UR10][R18.64+0x8], R80 ;  /* 0x000008501200c986 */ /* 0x0005e8000c101b0a */
[----:B------:R-:W3:Y:S01]  /*0200*/  @P1 LDG.E R211, desc[UR10][R20.64] ;  /* 0x0000000a14d31981 */ /* 0x000ee2000c1e1900 */
[----:B------:R-:W4:Y:S03]  /*0210*/  LDC.64 R8, c[0x0][0x2f8] ;  /* 0x0000be00ff087b82 */ /* 0x000f260000000a00 */
[----:B------:R2:W3:Y:S01]  /*0220*/  @P1 LDG.E R216, desc[UR10][R20.64+0x4] ;  /* 0x0000040a14d81981 */ /* 0x0004e2000c1e1900 */
[----:B------:R-:W-:-:S04]  /*0230*/  ISETP.NE.AND.EX P0, PT, R3, RZ, PT, P0 ;  /* 0x000000ff0300720c */ /* 0x000fc80003f05300 */
[----:B------:R-:W2:Y:S01]  /*0240*/  LDC.64 R2, c[0x0][0x2f8] ;  /* 0x0000be00ff027b82 */ /* 0x000ea20000000a00 */
[----:B-1----:R-:W-:-:S08]  /*0250*/  ISETP.NE.AND P3, PT, R0, RZ, PT ;  /* 0x000000ff0000720c */ /* 0x002fd00003f65270 */
[----:B------:R-:W1:Y:S08]  /*0260*/  @P0 LDC.64 R4, c[0x0][0x300] ;  /* 0x0000c000ff040b82 */ /* 0x000e700000000a00 */
[----:B------:R-:W1:Y:S01]  /*0270*/  LDC R0, c[0x0][0x270] ;  /* 0x00009c00ff007b82 */ /* 0x000e620000000800 */
[----:B--2---:R-:W-:-:S04]  /*0280*/  ISETP.EQ.U32.AND P2, PT, R2, RZ, PT ;  /* 0x000000ff0200720c */ /* 0x004fc80003f42070 */
[----:B------:R-:W-:Y:S01]  /*0290*/  ISETP.EQ.OR.EX P2, PT, R3, RZ, !P3, P2 ;  /* 0x000000ff0300720c */ /* 0x000fe20005f42720 */
[----:B------:R-:W-:Y:S02]  /*02a0*/  IMAD.MOV.U32 R11, RZ, RZ, -0x1 ;  /* 0xffffffffff0b7424 */ /* 0x000fe400078e00ff */
[----:B----4-:R-:W-:Y:S01]  /*02b0*/  IMAD.WIDE R8, R12, 0x4, R8 ;  /* 0x000000040c087825 */ /* 0x010fe200078e0208 */
[----:B------:R-:W-:-:S04]  /*02c0*/  SHF.R.S32.HI R21, RZ, 0x1f, R6 ;  /* 0x0000001fff157819 */ /* 0x000fc80000011406 */
[----:B------:R-:W-:-:S05]  /*02d0*/  LEA.HI R85, R21, R6, RZ, 0x5 ;  /* 0x0000000615557211 */ /* 0x000fca00078f28ff */
[----:B------:R2:W5:Y:S01]  /*02e0*/  @!P2 LDG.E R11, desc[UR10][R8.64] ;  /* 0x0000000a080ba981 */ /* 0x000562000c1e1900 */
[----:B------:R-:W-:Y:S01]  /*02f0*/  ISETP.NE.U32.AND P2, PT, R2, RZ, PT ;  /* 0x000000ff0200720c */ /* 0x000fe20003f45070 */
[C---:B-1----:R-:W-:Y:S01]  /*0300*/  @P0 IMAD.WIDE R14, R12.reuse, 0x4, R4 ;  /* 0x000000040c0e0825 */ /* 0x042fe200078e0204 */
[----:B------:R-:W-:Y:S02]  /*0310*/  LOP3.LUT R7, R85, 0xffffffe0, RZ, 0xc0, !PT ;  /* 0xffffffe055077812 */ /* 0x000fe400078ec0ff */
[----:B------:R-:W-:Y:S01]  /*0320*/  ISETP.NE.AND.EX P2, PT, R3, RZ, PT, P2 ;  /* 0x000000ff0300720c */ /* 0x000fe20003f45320 */
[----:B------:R-:W-:Y:S02]  /*0330*/  IMAD R5, R12, R0, R25 ;  /* 0x000000000c057224 */ /* 0x000fe400078e0219 */
[----:B------:R-:W-:Y:S02]  /*0340*/  IMAD.MOV.U32 R16, RZ, RZ, RZ ;  /* 0x000000ffff107224 */ /* 0x000fe400078e00ff */
[----:B------:R-:W-:-:S02]  /*0350*/  IMAD.SHL.U32 R5, R5, 0x20, RZ ;  /* 0x0000002005057824 */ /* 0x000fc400078e00ff */
[----:B------:R-:W-:Y:S02]  /*0360*/  IMAD.IADD R7, R6, 0x1, -R7 ;  /* 0x0000000106077824 */ /* 0x000fe400078e0a07 */
[----:B------:R2:W5:Y:S01]  /*0370*/  @P0 LDG.E R16, desc[UR10][R14.64] ;  /* 0x0000000a0e100981 */ /* 0x000562000c1e1900 */
[----:B------:R-:W-:Y:S01]  /*0380*/  SHF.R.S32.HI R2, RZ, 0x1f, R5 ;  /* 0x0000001fff027819 */ /* 0x000fe20000011405 */
[----:B---3--:R-:W-:-:S06]  /*0390*/  @P1 IMAD.IADD R216, R216, 0x1, -R211 ;  /* 0x00000001d8d81824 */ /* 0x008fcc00078e0ad3 */
[----:B------:R-:W1:Y:S01]  /*03a0*/  @!P1 LDC R216, c[0x0][0x2c4] ;  /* 0x0000b100ffd89b82 */ /* 0x000e620000000800 */
[--C-:B------:R-:W-:Y:S02]  /*03b0*/  IADD3 R134, P1, P0, R5, R80, R7.reuse ;  /* 0x0000005005867210 */ /* 0x100fe4000783e007 */
[----:B------:R-:W-:-:S04]  /*03c0*/  SHF.R.S32.HI R7, RZ, 0x1f, R7 ;  /* 0x0000001fff077819 */ /* 0x000fc80000011407 */
[----:B------:R-:W-:Y:S01]  /*03d0*/  IADD3.X R81, R2, R81, R7, P1, P0 ;  /* 0x0000005102517210 */ /* 0x000fe20000fe0407 */
[----:B--2---:R-:W-:Y:S06]  /*03e0*/  @!P2 BRA `(.L_x_598) ;  /* 0x000000000010a947 */ /* 0x004fec0003800000 */
[----:B------:R-:W2:Y:S02]  /*03f0*/  @P3 LDG.E R2, desc[UR10][R8.64+0x4] ;  /* 0x0000040a08023981 */ /* 0x000ea4000c1e1900 */
[----:B--2--5:R-:W-:-:S06]  /*0400*/  @P3 IADD3 R5, R2, -R11, RZ ;  /* 0x8000000b02053210 */ /* 0x024fcc0007ffe0ff */
[----:B------:R3:W5:Y:S01]  /*0410*/  @!P3 LDG.E R5, desc[UR10][R8.64] ;  /* 0x0000000a0805b981 */ /* 0x000762000c1e1900 */
[----:B------:R-:W-:Y:S05]  /*0420*/  BRA `(.L_x_599) ;  /* 0x0000000000047947 */ /* 0x000fea0003800000 */
.L_x_598:
[----:B------:R-:W2:Y:S02]  /*0430*/  LDC R5, c[0x0][0x2c8] ;  /* 0x0000b200ff057b82 */ /* 0x000ea40000000800 */
.L_x_599:
[----:B------:R-:W4:Y:S02]  /*0440*/  LDC.64 R2, c[0x0][0x308] ;  /* 0x0000c200ff027b82 */ /* 0x000f240000000a00 */
[----:B----4-:R-:W-:-:S04]  /*0450*/  ISETP.NE.U32.AND P2, PT, R2, RZ, PT ;  /* 0x000000ff0200720c */ /* 0x010fc80003f45070 */
[----:B------:R-:W-:-:S13]  /*0460*/  ISETP.NE.AND.EX P2, PT, R3, RZ, PT, P2 ;  /* 0x000000ff0300720c */ /* 0x000fda0003f45320 */
[----:B------:R-:W3:Y:S08]  /*0470*/  @P2 LDC.64 R2, c[0x0][0x308] ;  /* 0x0000c200ff022b82 */ /* 0x000ef00000000a00 */
[----:B------:R-:W4:Y:S01]  /*0480*/  @!P2 LDC R4, c[0x0][0x2cc] ;  /* 0x0000b300ff04ab82 */ /* 0x000f220000000800 */
[----:B---3--:R-:W-:-:S07]  /*0490*/  @P2 IMAD.WIDE R8, R12, 0x4, R2 ;  /* 0x000000040c082825 */ /* 0x008fce00078e0202 */
[----:B------:R-:W3:Y:S01]  /*04a0*/  @!P2 LDC.64 R2, c[0x0][0x318] ;  /* 0x0000c600ff02ab82 */ /* 0x000ee20000000a00 */
[----:B------:R-:W2:Y:S01]  /*04b0*/  @P2 LDG.E R7, desc[UR10][R8.64] ;  /* 0x0000000a08072981 */ /* 0x000ea2000c1e1900 */
[----:B------:R-:W-:-:S05]  /*04c0*/  IMAD.SHL.U32 R199, R212, 0x40, RZ ;  /* 0x00000040d4c77824 */ /* 0x000fca00078e00ff */
[----:B-1----:R-:W-:Y:S02]  /*04d0*/  ISETP.GT.AND P0, PT, R216, R199, PT ;  /* 0x000000c7d800720c */ /* 0x002fe40003f04270 */
[----:B---3--:R-:W-:-:S04]  /*04e0*/  @!P2 ISETP.NE.U32.AND P1, PT, R2, RZ, PT ;  /* 0x000000ff0200a20c */ /* 0x008fc80003f25070 */
[----:B------:R-:W-:-:S04]  /*04f0*/  @!P2 ISETP.NE.AND.EX P1, PT, R3, RZ, PT, P1 ;  /* 0x000000ff0300a20c */ /* 0x000fc80003f25310 */
[----:B----4-:R-:W-:Y:S01]  /*0500*/  @!P2 SEL R4, R4, RZ, P1 ;  /* 0x000000ff0404a207 */ /* 0x010fe20000800000 */
[----:B--2--5:R-:W-:-:S03]  /*0510*/  @P2 IMAD.IADD R80, R7, 0x1, -R16 ;  /* 0x0000000107502824 */ /* 0x024fc600078e0a10 */
        /* <DEDUP_REMOVED lines=8> */
[----:B------:R-:W-:Y:S02]  /*05a0*/  ISETP.NE.AND P2, PT, R211, -0x1, PT ;  /* 0xffffffffd300780c */ /* 0x000fe40003f45270 */
[----:B------:R-:W-:Y:S02]  /*05b0*/  IABS R27, R25 ;  /* 0x00000019001b7213 */ /* 0x000fe40000000000 */
[----:B------:R-:W-:Y:S02]  /*05c0*/  ISETP.NE.AND P0, PT, R11, -0x1, PT ;  /* 0xffffffff0b00780c */ /* 0x000fe40003f05270 */
[----:B------:R-:W-:Y:S02]  /*05d0*/  IADD3 R199, -R199, R216, RZ ;  /* 0x000000d8c7c77210 */ /* 0x000fe40007ffe1ff */
[----:B------:R-:W-:-:S05]  /*05e0*/  LEA.HI R22, R21, R6, RZ, 0x6 ;  /* 0x0000000615167211 */ /* 0x000fca00078f30ff */
[----:B------:R-:W2:Y:S01]  /*05f0*/  @P2 LDC.64 R4, c[0x0][0x240] ;  /* 0x00009000ff042b82 */ /* 0x000ea20000000a00 */
[----:B------:R-:W-:Y:S01]  /*0600*/  @!P2 SHF.R.S32.HI R19, RZ, 0x1f, R12 ;  /* 0x0000001fff13a819 */ /* 0x000fe2000001140c */
[----:B------:R-:W-:-:S06]  /*0610*/  IMAD.SHL.U32 R213, R22, 0x8, RZ ;  /* 0x0000000816d57824 */ /* 0x000fcc00078e00ff */
[----:B------:R-:W3:Y:S01]  /*0620*/  @!P2 LDC.64 R2, c[0x0][0x228] ;  /* 0x00008a00ff02ab82 */ /* 0x000ee20000000a00 */
[----:B-1----:R-:W-:-:S04]  /*0630*/  IABS R10, R0 ;  /* 0x00000000000a7213 */ /* 0x002fc80000000000 */
[----:B------:R-:W1:Y:S08]  /*0640*/  I2F.RP R9, R10 ;  /* 0x0000000a00097306 */ /* 0x000e700000209400 */
[----:B-1----:R-:W1:Y:S01]  /*0650*/  MUFU.RCP R14, R9 ;  /* 0x00000009000e7308 */ /* 0x002e620000001000 */
[-C--:B---3--:R-:W-:Y:S02]  /*0660*/  @!P2 IMAD R19, R19, R2.reuse, RZ ;  /* 0x000000021313a224 */ /* 0x088fe400078e02ff */
[----:B------:R-:W-:-:S04]  /*0670*/  @!P2 IMAD.WIDE.U32 R28, R12, R2, RZ ;  /* 0x000000020c1ca225 */ /* 0x000fc800078e00ff */
[----:B------:R-:W-:Y:S01]  /*0680*/  @!P2 IMAD R19, R12, R3, R19 ;  /* 0x000000030c13a224 */ /* 0x000fe200078e0213 */
[----:B------:R-:W-:Y:S01]  /*0690*/  LEA.HI.SX32 R3, R133, 0xffffffff, 0x1a ;  /* 0xffffffff85037811 */ /* 0x000fe200078fd2ff */
[----:B-1----:R-:W-:-:S04]  /*06a0*/  VIADD R14, R14, 0xffffffe ;  /* 0x0ffffffe0e0e7836 */ /* 0x002fc80000000000 */
[----:B------:R-:W1:Y:S02]  /*06b0*/  F2I.FTZ.U32.TRUNC.NTZ R15, R14 ;  /* 0x0000000e000f7305 */ /* 0x000e64000021f000 */
[----:B-1----:R-:W-:Y:S01]  /*06c0*/  IMAD.MOV R7, RZ, RZ, -R15 ;  /* 0x000000ffff077224 */ /* 0x002fe200078e0a0f */
[----:B------:R-:W-:-:S03]  /*06d0*/  MOV R14, RZ ;  /* 0x000000ff000e7202 */ /* 0x000fc60000000f00 */
[----:B------:R-:W-:-:S04]  /*06e0*/  IMAD R8, R7, R10, RZ ;  /* 0x0000000a07087224 */ /* 0x000fc800078e02ff */
[----:B------:R-:W-:Y:S02]  /*06f0*/  IMAD.HI.U32 R8, R15, R8, R14 ;  /* 0x000000080f087227 */ /* 0x000fe400078e000e */
[----:B------:R-:W1:Y:S04]  /*0700*/  @P0 LDC.64 R14, c[0x0][0x248] ;  /* 0x00009200ff0e0b82 */ /* 0x000e680000000a00 */
[----:B------:R-:W-:-:S04]  /*0710*/  IMAD.HI.U32 R13, R8, R27, RZ ;  /* 0x0000001b080d7227 */ /* 0x000fc800078e00ff */
[----:B--2---:R-:W-:-:S04]  /*0720*/  @P2 IMAD.WIDE.U32 R8, R211, R4, RZ ;  /* 0x00000004d3082225 */ /* 0x004fc800078e00ff */
[----:B------:R-:W-:Y:S02]  /*0730*/  IMAD.MOV R7, RZ, RZ, -R13 ;  /* 0x000000ffff077224 */ /* 0x000fe400078e0a0d */
[----:B------:R-:W-:Y:S01]  /*0740*/  @P2 IMAD R17, R211, R5, R9 ;  /* 0x00000005d3112224 */ /* 0x000fe200078e0209 */
[----:B------:R-:W-:Y:S01]  /*0750*/  LEA.HI R5, R21, R6, RZ, 0x3 ;  /* 0x0000000615057211 */ /* 0x000fe200078f18ff */
[----:B------:R-:W-:Y:S01]  /*0760*/  @P2 IMAD.MOV.U32 R4, RZ, RZ, R8 ;  /* 0x000000ffff042224 */ /* 0x000fe200078e0008 */
[----:B------:R-:W-:Y:S01]  /*0770*/  @!P2 MOV R4, R28 ;  /* 0x0000001c0004a202 */ /* 0x000fe20000000f00 */
[C---:B------:R-:W-:Y:S01]  /*0780*/  IMAD R27, R10.reuse, R7, R27 ;  /* 0x000000070a1b7224 */ /* 0x040fe200078e021b */
[----:B------:R-:W2:Y:S01]  /*0790*/  @P0 LDC.64 R8, c[0x0][0x250] ;  /* 0x00009400ff080b82 */ /* 0x000ea20000000a00 */
[----:B------:R-:W-:Y:S01]  /*07a0*/  SHF.R.S32.HI R18, RZ, 0x3, R5 ;  /* 0x00000003ff127819 */ /* 0x000fe20000011405 */
[----:B------:R-:W-:Y:S01]  /*07b0*/  IMAD R7, R3, -0x40, R80 ;  /* 0xffffffc003077824 */ /* 0x000fe200078e0250 */
[----:B------:R-:W-:Y:S01]  /*07c0*/  LOP3.LUT R5, R5, 0xfffffff8, RZ, 0xc0, !PT ;  /* 0xfffffff805057812 */ /* 0x000fe200078ec0ff */
[----:B------:R-:W-:Y:S01]  /*07d0*/  @!P2 IMAD.IADD R17, R29, 0x1, R19 ;  /* 0x000000011d11a824 */ /* 0x000fe200078e0213 */
[----:B------:R-:W-:Y:S01]  /*07e0*/  ISETP.GT.U32.AND P3, PT, R10, R27, PT ;  /* 0x0000001b0a00720c */ /* 0x000fe20003f64070 */
[----:B------:R-:W-:-:S02]  /*07f0*/  IMAD.SHL.U32 R23, R18, 0x40, RZ ;  /* 0x0000004012177824 */ /* 0x000fc400078e00ff */
[----:B------:R-:W-:Y:S02]  /*0800*/  IMAD.IADD R5, R6, 0x1, -R5 ;  /* 0x0000000106057824 */ /* 0x000fe400078e0a05 */
[----:B------:R-:W-:Y:S01]  /*0810*/  VIADD R20, R18, 0x10 ;  /* 0x0000001012147836 */ /* 0x000fe20000000000 */
[----:B------:R-:W-:Y:S02]  /*0820*/  LOP3.LUT R23, R23, 0x1c0, RZ, 0xc0, !PT ;  /* 0x000001c017177812 */ /* 0x000fe400078ec0ff */
[----:B------:R-:W-:Y:S02]  /*0830*/  SHF.L.U32 R154, R5, 0x3, RZ ;  /* 0x00000003059a7819 */ /* 0x000fe400000006ff */
[C---:B------:R-:W-:Y:S02]  /*0840*/  ISETP.GE.AND P1, PT, R20.reuse, R199, PT ;  /* 0x000000c71400720c */ /* 0x040fe40003f26270 */
[CC--:B------:R-:W-:Y:S01]  /*0850*/  ISETP.GE.AND P6, PT, R20.reuse, R7.reuse, PT ;  /* 0x000000071400720c */ /* 0x0c0fe20003fc6270 */
[----:B------:R-:W-:Y:S01]  /*0860*/  @!P3 IMAD.IADD R27, R27, 0x1, -R10 ;  /* 0x000000011b1bb824 */ /* 0x000fe200078e0a0a */
[----:B------:R-:W-:Y:S01]  /*0870*/  ISETP.GE.AND P5, PT, R20, R7, PT ;  /* 0x000000071400720c */ /* 0x000fe20003fa6270 */
[----:B------:R-:W-:Y:S01]  /*0880*/  @P0 IMAD.IADD R20, R16, 0x1, R11 ;  /* 0x0000000110140824 */ /* 0x000fe200078e020b */
[----:B------:R-:W-:-:S02]  /*0890*/  LOP3.LUT R2, R23, 0x38, R154, 0xf8, !PT ;  /* 0x0000003817027812 */ /* 0x000fc400078ef89a */
[----:B------:R-:W-:Y:S01]  /*08a0*/  @P0 IADD3 R11, R16, R11, RZ ;  /* 0x0000000b100b0210 */ /* 0x000fe20007ffe0ff */
[----:B--2---:R-:W-:Y:S01]  /*08b0*/  @P0 IMAD.WIDE.U32 R28, R20, R8, RZ ;  /* 0x00000008141c0225 */ /* 0x004fe200078e00ff */
[----:B------:R-:W-:Y:S02]  /*08c0*/  SHF.R.U32.HI R23, RZ, 0x3, R23 ;  /* 0x00000003ff177819 */ /* 0x000fe40000011617 */
[----:B------:R-:W-:Y:S01]  /*08d0*/  ISETP.GE.U32.AND P4, PT, R27, R10, PT ;  /* 0x0000000a1b00720c */ /* 0x000fe20003f86070 */
[----:B-1----:R-:W-:Y:S01]  /*08e0*/  @P0 IMAD.WIDE.U32 R26, R11, R14, RZ ;  /* 0x0000000e0b1a0225 */ /* 0x002fe200078e00ff */
[----:B------:R-:W-:Y:S02]  /*08f0*/  LOP3.LUT R2, R2, R23, RZ, 0x3c, !PT ;  /* 0x0000001702027212 */ /* 0x000fe400078e3cff */
[----:B------:R-:W-:Y:S01]  /*0900*/  LOP3.LUT R23, R25, R0, RZ, 0x3c, !PT ;  /* 0x0000000019177212 */ /* 0x000fe200078e3cff */
[----:B------:R-:W-:Y:S01]  /*0910*/  @P0 IMAD R22, R20, R9, RZ ;  /* 0x0000000914160224 */ /* 0x000fe200078e02ff */
[----:B------:R-:W-:Y:S01]  /*0920*/  LOP3.LUT R213, R2, 0xfffffe00, R213, 0xf8, !PT ;  /* 0xfffffe0002d57812 */ /* 0x000fe200078ef8d5 */
[----:B------:R-:W-:Y:S01]  /*0930*/  @P0 IMAD R10, R11, R15, RZ ;  /* 0x0000000f0b0a0224 */ /* 0x000fe200078e02ff */
[----:B------:R-:W-:Y:S01]  /*0940*/  ISETP.GE.AND P2, PT, R23, RZ, PT ;  /* 0x000000ff1700720c */ /* 0x000fe20003f46270 */
[----:B------:R-:W-:Y:S01]  /*0950*/  @P0 IMAD.IADD R22, R29, 0x1, R22 ;  /* 0x000000011d160824 */ /* 0x000fe200078e0216 */
[----:B------:R-:W-:Y:S01]  /*0960*/  @P0 MOV R24, R28 ;  /* 0x0000001c00180202 */ /* 0x000fe20000000f00 */
[----:B------:R-:W-:Y:S01]  /*0970*/  @P0 IMAD.IADD R2, R27, 0x1, R10 ;  /* 0x000000011b020824 */ /* 0x000fe200078e020a */
[----:B------:R-:W-:Y:S01]  /*0980*/  @P0 MOV R20, R26 ;  /* 0x0000001a00140202 */ /* 0x000fe20000000f00 */
[----:B------:R-:W-:Y:S08]  /*0990*/  @P0 BRA `(.L_x_601) ;  /* 0x0000000000340947 */ /* 0x000ff00003800000 */
        /* <DEDUP_REMOVED lines=13> */
.L_x_601:
        /* <DEDUP_REMOVED lines=14> */
.L_x_602:
[----:B------:R-:W-:Y:S01]  /*0b50*/  @!P3 IADD3 R13, R13, 0x1, RZ ;  /* 0x000000010d0db810 */ /* 0x000fe20007ffe0ff */
[----:B------:R-:W1:Y:S01]  /*0b60*/  S2UR UR8, SR_CgaCtaId ;  /* 0x00000000000879c3 */ /* 0x000e620000008800 */
[----:B------:R-:W-:Y:S01]  /*0b70*/  ISETP.NE.AND P3, PT, R0, RZ, PT ;  /* 0x000000ff0000720c */ /* 0x000fe20003f65270 */
[----:B------:R-:W-:Y:S01]  /*0b80*/  ULDC.64 UR4, c[0x0][0x258] ;  /* 0x0000960000047ab9 */ /* 0x000fe20000000a00 */
[----:B------:R-:W-:Y:S01]  /*0b90*/  SHF.R.S32.HI R155, RZ, 0x1f, R154 ;  /* 0x0000001fff9b7819 */ /* 0x000fe2000001149a */
[----:B------:R-:W-:Y:S01]  /*0ba0*/  ULDC.64 UR6, c[0x0][0x260] ;  /* 0x0000980000067ab9 */ /* 0x000fe20000000a00 */
[----:B------:R-:W-:Y:S01]  /*0bb0*/  SHF.R.S32.HI R19, RZ, 0x1f, R18 ;  /* 0x0000001fff137819 */ /* 0x000fe20000011412 */
[----:B------:R-:W-:Y:S01]  /*0bc0*/  BSSY B0, `(.L_x_603) ;  /* 0x0000049000007945 */ /* 0x000fe20003800000 */
[----:B------:R-:W-:Y:S01]  /*0bd0*/  IADD3 R16, P0, R154, R4, RZ ;  /* 0x000000049a107210 */ /* 0x000fe20007f1e0ff */
[----:B------:R-:W-:Y:S01]  /*0be0*/  IMAD.WIDE.U32 R26, R18, R8, R154 ;  /* 0x00000008121a7225 */ /* 0x000fe200078e009a */
[----:B------:R-:W-:-:S02]  /*0bf0*/  @P4 IADD3 R13, R13, 0x1, RZ ;  /* 0x000000010d0d4810 */ /* 0x000fc40007ffe0ff */
[----:B------:R-:W-:Y:S01]  /*0c00*/  SHF.R.S32.HI R10, RZ, 0x1f, R25 ;  /* 0x0000001fff0a7819 */ /* 0x000fe20000011419 */
[----:B------:R-:W-:Y:S01]  /*0c10*/  IMAD R4, R19, R8, RZ ;  /* 0x0000000813047224 */ /* 0x000fe200078e02ff */
[----:B------:R-:W-:Y:S01]  /*0c20*/  IADD3.X R17, R155, R17, RZ, P0, !PT ;  /* 0x000000119b117210 */ /* 0x000fe200007fe4ff */
[----:B------:R-:W-:Y:S01]  /*0c30*/  IMAD R11, R19, R14, RZ ;  /* 0x0000000e130b7224 */ /* 0x000fe200078e02ff */
[----:B------:R-:W-:Y:S01]  /*0c40*/  IADD3 R218, P0, R24, R26, RZ ;  /* 0x0000001a18da7210 */ /* 0x000fe20007f1e0ff */
[----:B------:R-:W-:Y:S01]  /*0c50*/  IMAD R23, R18, R9, R4 ;  /* 0x0000000912177224 */ /* 0x000fe200078e0204 */
[----:B------:R-:W-:Y:S01]  /*0c60*/  IADD3 R214, R154, 0x80, RZ ;  /* 0x000000809ad67810 */ /* 0x000fe20007ffe0ff */
[----:B------:R-:W-:-:S03]  /*0c70*/  IMAD.WIDE.U32 R28, R18, R14, R154 ;  /* 0x0000000e121c7225 */ /* 0x000fc600078e009a */
[----:B------:R-:W-:Y:S01]  /*0c80*/  IADD3.X R219, R22, R27, R23, P0, !PT ;  /* 0x0000001b16db7210 */ /* 0x000fe200007fe417 */
[----:B------:R-:W-:Y:S01]  /*0c90*/  @!P2 IMAD.MOV R13, RZ, RZ, -R13 ;  /* 0x000000ffff0da224 */ /* 0x000fe200078e0a0d */
[----:B------:R-:W-:Y:S01]  /*0ca0*/  @!P3 LOP3.LUT R13, RZ, R0, RZ, 0x33, !PT ;  /* 0x00000000ff0db212 */ /* 0x000fe200078e33ff */
[----:B------:R-:W-:Y:S01]  /*0cb0*/  IMAD R11, R18, R15, R11 ;  /* 0x0000000f120b7224 */ /* 0x000fe200078e020b */
[----:B------:R-:W-:Y:S01]  /*0cc0*/  IADD3 R220, P2, R20, R28, RZ ;  /* 0x0000001c14dc7210 */ /* 0x000fe20007f5e0ff */
[----:B------:R-:W-:Y:S01]  /*0cd0*/  IMAD R10, R10, UR4, RZ ;  /* 0x000000040a0a7c24 */ /* 0x000fe2000f8e02ff */
[----:B------:R-:W-:Y:S01]  /*0ce0*/  SHF.R.S32.HI R0, RZ, 0x1f, R13 ;  /* 0x0000001fff007819 */ /* 0x000fe2000001140d */
[C---:B------:R-:W-:Y:S01]  /*0cf0*/  IMAD.WIDE.U32 R22, R25.reuse, UR4, R16 ;  /* 0x0000000419167c25 */ /* 0x040fe2000f8e0010 */
[----:B------:R-:W-:Y:S02]  /*0d00*/  ISETP.GE.AND P0, PT, R18, R199, PT ;  /* 0x000000c71200720c */ /* 0x000fe40003f06270 */
[----:B------:R-:W-:Y:S01]  /*0d10*/  IADD3.X R221, R2, R29, R11, P2, !PT ;  /* 0x0000001d02dd7210 */ /* 0x000fe200017fe40b */
[----:B------:R-:W-:Y:S01]  /*0d20*/  IMAD R25, R25, UR5, R10 ;  /* 0x0000000519197c24 */ /* 0x000fe2000f8e020a */
[----:B------:R-:W-:Y:S01]  /*0d30*/  ULDC.64 UR4, c[0x0][0x268] ;  /* 0x00009a0000047ab9 */ /* 0x000fe20000000a00 */
[----:B------:R-:W-:-:S02]  /*0d40*/  IMAD R2, R0, UR6, RZ ;  /* 0x0000000600027c24 */ /* 0x000fc4000f8e02ff */
[----:B------:R-:W-:Y:S01]  /*0d50*/  IMAD R0, R0, UR4, RZ ;  /* 0x0000000400007c24 */ /* 0x000fe2000f8e02ff */
[----:B------:R-:W-:Y:S01]  /*0d60*/  IADD3 R25, R23, R25, RZ ;  /* 0x0000001917197210 */ /* 0x000fe20007ffe0ff */
[C---:B------:R-:W-:Y:S01]  /*0d70*/  IMAD.WIDE.U32 R218, R13.reuse, UR4, R218 ;  /* 0x000000040dda7c25 */ /* 0x040fe2000f8e00da */
[----:B------:R-:W-:Y:S02]  /*0d80*/  UMOV UR4, 0x400 ;  /* 0x0000040000047882 */ /* 0x000fe40000000000 */
[----:B-1----:R-:W-:Y:S01]  /*0d90*/  ULEA UR4, UR8, UR4, 0x18 ;  /* 0x0000000408047291 */ /* 0x002fe2000f8ec03f */
[----:B------:R-:W-:-:S04]  /*0da0*/  IMAD.WIDE.U32 R220, R13, UR6, R220 ;  /* 0x000000060ddc7c25 */ /* 0x000fc8000f8e00dc */
[----:B------:R-:W-:Y:S01]  /*0db0*/  IMAD R223, R13, UR7, R2 ;  /* 0x000000070ddf7c24 */ /* 0x000fe2000f8e0202 */
[----:B------:R-:W-:Y:S01]  /*0dc0*/  LEA R213, R213, UR4, 0x1 ;  /* 0x00000004d5d57c11 */ /* 0x000fe2000f8e08ff */
[----:B------:R-:W-:Y:S01]  /*0dd0*/  IMAD R17, R13, UR5, R0 ;  /* 0x000000050d117c24 */ /* 0x000fe2000f8e0200 */
[----:B------:R-:W-:Y:S01]  /*0de0*/  IADD3 R0, R18, 0x20, RZ ;  /* 0x0000002012007810 */ /* 0x000fe20007ffe0ff */
        /* <DEDUP_REMOVED lines=38> */
.L_x_604:
[----:B------:R-:W-:Y:S05]  /*1050*/  BSYNC B0 ;  /* 0x0000000000007941 */ /* 0x000fea0003800000 */
.L_x_603:
[----:B------:R-:W-:Y:S01]  /*1060*/  BSSY B0, `(.L_x_605) ;  /* 0x000002a000007945 */ /* 0x000fe20003800000 */
[----:B------:R-:W-:Y:S02]  /*1070*/  ISETP.GE.AND P0, PT, R0, R199, PT ;  /* 0x000000c70000720c */ /* 0x000fe40003f06270 */
[----:B------:R-:W-:Y:S01]  /*1080*/  IADD3 R16, R18, 0x30, RZ ;  /* 0x0000003012107810 */ /* 0x000fe20007ffe0ff */
        /* <DEDUP_REMOVED lines=39> */
.L_x_606:
[----:B------:R-:W-:Y:S05]  /*1300*/  BSYNC B0 ;  /* 0x0000000000007941 */ /* 0x000fea0003800000 */
.L_x_605:
[----:B------:R-:W-:Y:S01]  /*1310*/  LEA.HI R2, R21, R6, RZ, 0x4 ;  /* 0x0000000615027211 */ /* 0x000fe200078f20ff */
[----:B------:R-:W-:Y:S01]  /*1320*/  BSSY B0, `(.L_x_607) ;  /* 0x000002a000007945 */ /* 0x000fe20003800000 */
[----:B------:R-:W-:Y:S02]  /*1330*/  ISETP.GE.AND P4, PT, R16, R199, PT ;  /* 0x000000c71000720c */ /* 0x000fe40003f86270 */
[----:B------:R-:W-:Y:S01]  /*1340*/  LOP3.LUT R21, R2, 0xfffffff0, RZ, 0xc0, !PT ;  /* 0xfffffff002157812 */ /* 0x000fe200078ec0ff */
        /* <DEDUP_REMOVED lines=39> */
.L_x_608:
[----:B------:R-:W-:Y:S05]  /*15c0*/  BSYNC B0 ;  /* 0x0000000000007941 */ /* 0x000fea0003800000 */
.L_x_607:
        /* <DEDUP_REMOVED lines=39> */
.L_x_610:
[----:B------:R-:W-:Y:S05]  /*1840*/  BSYNC B0 ;  /* 0x0000000000007941 */ /* 0x000fea0003800000 */
.L_x_609:
[----:B------:R-:W-:Y:S01]  /*1850*/  ISETP.GE.AND P0, PT, R18, R7, PT ;  /* 0x000000071200720c */ /* 0x000fe20003f06270 */
[----:B------:R-:W-:Y:S01]  /*1860*/  IMAD.IADD R27, R6, 0x1, -R21 ;  /* 0x00000001061b7824 */ /* 0x000fe200078e0a15 */
[C---:B------:R-:W-:Y:S01]  /*1870*/  SHF.L.U64.HI R4, R14.reuse, 0x6, R15 ;  /* 0x000000060e047819 */ /* 0x040fe2000001020f */
[----:B------:R-:W-:Y:S01]  /*1880*/  IMAD.IADD R223, R221, 0x1, R223 ;  /* 0x00000001dddf7824 */ /* 0x000fe200078e02df */
[----:B------:R-:W-:Y:S01]  /*1890*/  SHF.R.S32.HI R20, RZ, 0x1f, R3 ;  /* 0x0000001fff147819 */ /* 0x000fe20000011403 */
[----:B------:R-:W-:Y:S01]  /*18a0*/  IMAD.SHL.U32 R83, R14, 0x40, RZ ;  /* 0x000000400e537824 */ /* 0x000fe200078e00ff */
[----:B-1234-:R-:W-:Y:S01]  /*18b0*/  SHF.R.S32.HI R10, RZ, 0x1f, R27 ;  /* 0x0000001fff0a7819 */ /* 0x01efe2000001141b */
[----:B------:R-:W-:Y:S01]  /*18c0*/  IMAD R25, R4, R3, RZ ;  /* 0x0000000304197224 */ /* 0x000fe200078e02ff */
[----:B------:R-:W-:Y:S01]  /*18d0*/  SHF.R.S32.HI R197, RZ, 0x4, R2 ;  /* 0x00000004ffc57819 */ /* 0x000fe20000011402 */
[----:B------:R-:W-:Y:S01]  /*18e0*/  IMAD.MOV.U32 R222, RZ, RZ, R220 ;  /* 0x000000ffffde7224 */ /* 0x000fe200078e00dc */
[----:B------:R-:W-:Y:S01]  /*18f0*/  LEA.HI R21, R10, R27, RZ, 0x3 ;  /* 0x0000001b0a157211 */ /* 0x000fe200078f18ff */
[-C--:B------:R-:W-:Y:S01]  /*1900*/  IMAD R25, R20, R83.reuse, R25 ;  /* 0x0000005314197224 */ /* 0x080fe200078e0219 */
[----:B------:R-:W-:Y:S01]  /*1910*/  BSSY B0, `(.L_x_611) ;  /* 0x0000024000007945 */ /* 0x000fe20003800000 */
[----:B------:R-:W-:Y:S01]  /*1920*/  IMAD.WIDE.U32 R22, R3, R83, R222 ;  /* 0x0000005303167225 */ /* 0x000fe200078e00de */
[----:B------:R-:W-:-:S02]  /*1930*/  ISETP.GE.AND P4, PT, R0, R7, PT ;  /* 0x000000070000720c */ /* 0x000fc40003f86270 */
[----:B------:R-:W-:Y:S01]  /*1940*/  LEA.HI R2, R2, R197, RZ, 0x1 ;  /* 0x000000c502027211 */ /* 0x000fe200078f08ff */
[----:B------:R-:W-:Y:S01]  /*1950*/  IMAD.IADD R25, R23, 0x1, R25 ;  /* 0x0000000117197824 */ /* 0x000fe200078e0219 */
[----:B------:R-:W-:Y:S01]  /*1960*/  LOP3.LUT R24, R21, 0xfffffff8, RZ, 0xc0, !PT ;  /* 0xfffffff815187812 */ /* 0x000fe200078ec0ff */
[----:B------:R-:W-:Y:S08]  /*1970*/  @P0 BRA `(.L_x_612) ;  /* 0x0000000000740947 */ /* 0x000ff00003800000 */
        /* <DEDUP_REMOVED lines=29> */
.L_x_612:
[----:B------:R-:W-:Y:S05]  /*1b50*/  BSYNC B0 ;  /* 0x0000000000007941 */ /* 0x000fea0003800000 */
.L_x_611:
        /* <DEDUP_REMOVED lines=35> */
.L_x_614:
[----:B------:R-:W-:Y:S05]  /*1d90*/  BSYNC B0 ;  /* 0x0000000000007941 */ /* 0x000fea0003800000 */
.L_x_613:
[----:B-1234-:R-:W-:Y:S01]  /*1da0*/  LOP3.LUT R10, R2, 0xfffffffe, RZ, 0xc0, !PT ;  /* 0xfffffffe020a7812 */ /* 0x01efe200078ec0ff */
[----:B------:R-:W-:Y:S01]  /*1db0*/  IMAD.IADD R2, R27, 0x1, -R24 ;  /* 0x000000011b027824 */ /* 0x000fe200078e0a18 */
[----:B------:R-:W-:Y:S01]  /*1dc0*/  BSSY B0, `(.L_x_615) ;  /* 0x0000024000007945 */ /* 0x000fe20003800000 */
[----:B------:R-:W-:Y:S02]  /*1dd0*/  ISETP.GE.AND P0, PT, R16, R7, PT ;  /* 0x000000071000720c */ /* 0x000fe40003f06270 */
[----:B------:R-:W-:Y:S01]  /*1de0*/  IADD3 R197, R197, -R10, RZ ;  /* 0x8000000ac5c57210 */ /* 0x000fe20007ffe0ff */
[----:B------:R-:W-:Y:S01]  /*1df0*/  IMAD.SHL.U32 R26, R2, 0x40, RZ ;  /* 0x00000040021a7824 */ /* 0x000fe200078e00ff */
[----:B------:R-:W-:Y:S09]  /*1e00*/  @P4 BRA `(.L_x_616) ;  /* 0x00000000007c4947 */ /* 0x000ff20003800000 */
[----:B------:R-:W-:Y:S01]  /*1e10*/  ULDC UR5, c[0x0][0x2d0] ;  /* 0x0000b40000057ab9 */ /* 0x000fe20000000800 */
[----:B------:R-:W-:Y:S02]  /*1e20*/  LEA R27, P2, R14, R22, 0x5 ;  /* 0x000000160e1b7211 */ /* 0x000fe400078428ff */
[----:B------:R-:W-:Y:S02]  /*1e30*/  ISETP.GE.AND P4, PT, R154, UR5, PT ;  /* 0x000000059a007c0c */ /* 0x000fe4000bf86270 */
[----:B------:R-:W-:Y:S02]  /*1e40*/  ISETP.GE.AND P3, PT, R215, UR5, PT ;  /* 0x00000005d7007c0c */ /* 0x000fe4000bf66270 */
[----:B------:R-:W-:Y:S02]  /*1e50*/  ISETP.GE.AND P1, PT, R214, UR5, PT ;  /* 0x00000005d6007c0c */ /* 0x000fe4000bf26270 */
[----:B------:R-:W-:-:S07]  /*1e60*/  LEA.HI.X R28, R14, R25, R15, 0x5, P2 ;  /* 0x000000190e1c7211 */ /* 0x000fce00010f2c0f */
        /* <DEDUP_REMOVED lines=25> */
.L_x_616:
[----:B------:R-:W-:Y:S05]  /*2000*/  BSYNC B0 ;  /* 0x0000000000007941 */ /* 0x000fea0003800000 */
.L_x_615:
[----:B------:R-:W-:Y:S04]  /*2010*/  BSSY B0, `(.L_x_617) ;  /* 0x0000023000007945 */ /* 0x000fe80003800000 */
[----:B------:R-:W-:Y:S05]  /*2020*/  @P0 BRA `(.L_x_618) ;  /* 0x0000000000840947 */ /* 0x000fea0003800000 */
[----:B------:R-:W-:Y:S01]  /*2030*/  ULDC UR5, c[0x0][0x2d0] ;  /* 0x0000b40000057ab9 */ /* 0x000fe20000000800 */
[----:B------:R-:W-:Y:S01]  /*2040*/  IMAD.MOV.U32 R24, RZ, RZ, R22 ;  /* 0x000000ffff187224 */ /* 0x000fe200078e0016 */
[----:B------:R-:W-:Y:S02]  /*2050*/  ISETP.GE.AND P3, PT, R154, UR5, PT ;  /* 0x000000059a007c0c */ /* 0x000fe4000bf66270 */
[----:B------:R-:W-:Y:S01]  /*2060*/  ISETP.GE.AND P2, PT, R215, UR5, PT ;  /* 0x00000005d7007c0c */ /* 0x000fe2000bf46270 */
[----:B------:R-:W-:Y:S01]  /*2070*/  IMAD.WIDE.U32 R24, R14, 0x30, R24 ;  /* 0x000000300e187825 */ /* 0x000fe200078e0018 */
[----:B------:R-:W-:-:S03]  /*2080*/  ISETP.GE.AND P0, PT, R214, UR5, PT ;  /* 0x00000005d6007c0c */ /* 0x000fc6000bf06270 */
[----:B------:R-:W-:-:S04]  /*2090*/  IMAD R14, R15, 0x30, RZ ;  /* 0x000000300f0e7824 */ /* 0x000fc800078e02ff */
[----:B------:R-:W-:Y:S02]  /*20a0*/  IMAD.IADD R14, R25, 0x1, R14 ;  /* 0x00000001190e7824 */ /* 0x000fe400078e020e */
        /* <DEDUP_REMOVED lines=25> */
.L_x_618:
[----:B------:R-:W-:Y:S05]  /*2240*/  BSYNC B0 ;  /* 0x0000000000007941 */ /* 0x000fea0003800000 */
.L_x_617:
[----:B------:R-:W0:Y:S01]  /*2250*/  LDGDEPBAR ;  /* 0x00000000000079af */ /* 0x000e220000000000 */
[-C--:B------:R-:W-:Y:S01]  /*2260*/  ISETP.GE.AND P1, PT, R18, R7.reuse, PT ;  /* 0x000000071200720c */ /* 0x080fe20003f26270 */
[----:B-1234-:R-:W-:Y:S01]  /*2270*/  IMAD.SHL.U32 R10, R5, 0x40, RZ ;  /* 0x00000040050a7824 */ /* 0x01efe200078e00ff */
[----:B------:R-:W-:Y:S01]  /*2280*/  LOP3.LUT R26, R26, 0x1c0, RZ, 0xc0, !PT ;  /* 0x000001c01a1a7812 */ /* 0x000fe200078ec0ff */
[----:B------:R-:W-:Y:S01]  /*2290*/  IMAD.SHL.U32 R11, R197, 0x8, RZ ;  /* 0x00000008c50b7824 */ /* 0x000fe200078e00ff */
[----:B------:R-:W-:Y:S01]  /*22a0*/  ISETP.GE.AND P6, PT, R0, R7, PT ;  /* 0x000000070000720c */ /* 0x000fe20003fc6270 */
[----:B------:R-:W-:Y:S01]  /*22b0*/  IMAD.SHL.U32 R18, R18, 0x8, RZ ;  /* 0x0000000812127824 */ /* 0x000fe200078e00ff */
[----:B------:R-:W-:Y:S01]  /*22c0*/  LOP3.LUT R13, R10, 0x1c0, RZ, 0xc0, !PT ;  /* 0x000001c00a0d7812 */ /* 0x000fe200078ec0ff */
[----:B------:R-:W-:Y:S01]  /*22d0*/  IMAD.SHL.U32 R21, R21, 0x40, RZ ;  /* 0x0000004015157824 */ /* 0x000fe200078e00ff */
[----:B------:R-:W-:Y:S01]  /*22e0*/  LOP3.LUT R11, R26, 0x8, R11, 0xf8, !PT ;  /* 0x000000081a0b7812 */ /* 0x000fe200078ef80b */
[-C--:B------:R-:W-:Y:S01]  /*22f0*/  IMAD R10, R20, R8.reuse, RZ ;  /* 0x00000008140a7224 */ /* 0x080fe200078e02ff */
[----:B------:R-:W-:Y:S01]  /*2300*/  SHF.R.U32.HI R26, RZ, 0x3, R26 ;  /* 0x00000003ff1a7819 */ /* 0x000fe2000001161a */
[----:B------:R-:W-:Y:S01]  /*2310*/  IMAD.IADD R208, R219, 0x1, R17 ;  /* 0x00000001dbd07824 */ /* 0x000fe200078e0211 */
[----:B------:R-:W-:Y:S01]  /*2320*/  LOP3.LUT R12, R13, 0x8, R18, 0xf8, !PT ;  /* 0x000000080d0c7812 */ /* 0x000fe200078ef812 */
[----:B------:R-:W-:Y:S01]  /*2330*/  IMAD.WIDE.U32 R18, R3, R8, RZ ;  /* 0x0000000803127225 */ /* 0x000fe200078e00ff */
[----:B------:R-:W-:Y:S01]  /*2340*/  SHF.R.U32.HI R13, RZ, 0x3, R13 ;  /* 0x00000003ff0d7819 */ /* 0x000fe2000001160d */
[----:B------:R-:W-:Y:S01]  /*2350*/  BSSY B0, `(.L_x_619) ;  /* 0x0000031000007945 */ /* 0x000fe20003800000 */
[----:B------:R-:W-:Y:S01]  /*2360*/  LOP3.LUT R0, R11, R26, RZ, 0x3c, !PT ;  /* 0x0000001a0b007212 */ /* 0x000fe200078e3cff */
[----:B------:R-:W-:Y:S01]  /*2370*/  IMAD R10, R3, R9, R10 ;  /* 0x00000009030a7224 */ /* 0x000fe200078e020a */
[----:B------:R-:W-:-:S02]  /*2380*/  LOP3.LUT R12, R12, R13, RZ, 0x3c, !PT ;  /* 0x0000000d0c0c7212 */ /* 0x000fc400078e3cff */
[----:B------:R-:W-:Y:S01]  /*2390*/  LOP3.LUT R0, R0, 0xfffffe00, R21, 0xf8, !PT ;  /* 0xfffffe0000007812 */ /* 0x000fe200078ef815 */
[----:B------:R-:W-:Y:S01]  /*23a0*/  IMAD.IADD R11, R19, 0x1, R10 ;  /* 0x00000001130b7824 */ /* 0x000fe200078e020a */
[----:B------:R-:W-:Y:S01]  /*23b0*/  SHF.R.S32.HI R85, RZ, 0x5, R85 ;  /* 0x00000005ff557819 */ /* 0x000fe20000011455 */
[----:B------:R-:W-:-:S04]  /*23c0*/  DEPBAR.LE SB0, 0x0 ;  /* 0x000080000000791a */ /* 0x000fc80000000000 */
[----:B------:R-:W-:Y:S01]  /*23d0*/  BAR.SYNC.DEFER_BLOCKING 0x0 ;  /* 0x0000000000007b1d */ /* 0x000fe20000010000 */
[----:B------:R-:W-:Y:S01]  /*23e0*/  IMAD R197, R197, 0x200, R12 ;  /* 0x00000200c5c57824 */ /* 0x000fe200078e020c */
[----:B------:R-:W-:Y:S01]  /*23f0*/  LEA R14, P0, R18, R218, 0x6 ;  /* 0x000000da120e7211 */ /* 0x000fe200078030ff */
[----:B------:R-:W-:Y:S01]  /*2400*/  IMAD R198, R85, 0x400, R0 ;  /* 0x0000040055c67824 */ /* 0x000fe200078e0200 */
[----:B------:R-:W-:Y:S02]  /*2410*/  ISETP.GE.AND P4, PT, R16, R7, PT ;  /* 0x000000071000720c */ /* 0x000fe40003f86270 */
        /* <DEDUP_REMOVED lines=36> */
.L_x_620:
[----:B------:R-:W-:Y:S05]  /*2660*/  BSYNC B0 ;  /* 0x0000000000007941 */ /* 0x000fea0003800000 */
.L_x_619:
        /* <DEDUP_REMOVED lines=38> */
.L_x_622:
[----:B------:R-:W-:Y:S05]  /*28d0*/  BSYNC B0 ;  /* 0x0000000000007941 */ /* 0x000fea0003800000 */
.L_x_621:
[----:B------:R1:W-:Y:S01]  /*28e0*/  @P6 STS.128 [R213+0xd000], RZ ;  /* 0x00d000ffd5006388 */ /* 0x0003e20000000c00 */
[----:B------:R-:W-:Y:S03]  /*28f0*/  BSSY B0, `(.L_x_623) ;  /* 0x0000023000007945 */ /* 0x000fe60003800000 */
[----:B------:R1:W-:Y:S04]  /*2900*/  @P6 STS.128 [R213+0xf000], RZ ;  /* 0x00f000ffd5006388 */ /* 0x0003e80000000c00 */
[----:B------:R1:W-:Y:S01]  /*2910*/  @P6 STS.128 [R213+0x11000], RZ ;  /* 0x011000ffd5006388 */ /* 0x0003e20000000c00 */
[----:B------:R-:W-:Y:S05]  /*2920*/  @P6 BRA `(.L_x_624) ;  /* 0x00000000007c6947 */ /* 0x000fea0003800000 */
[----:B------:R-:W-:Y:S01]  /*2930*/  ULDC UR5, c[0x0][0x2d0] ;  /* 0x0000b40000057ab9 */ /* 0x000fe20000000800 */
[----:B------:R-:W-:Y:S02]  /*2940*/  LEA R7, P1, R8, R14, 0x5 ;  /* 0x0000000e08077211 */ /* 0x000fe400078228ff */
[----:B------:R-:W-:Y:S02]  /*2950*/  ISETP.GE.AND P3, PT, R154, UR5, PT ;  /* 0x000000059a007c0c */ /* 0x000fe4000bf66270 */
[----:B------:R-:W-:Y:S02]  /*2960*/  ISETP.GE.AND P2, PT, R215, UR5, PT ;  /* 0x00000005d7007c0c */ /* 0x000fe4000bf46270 */
[----:B------:R-:W-:Y:S02]  /*2970*/  ISETP.GE.AND P0, PT, R214, UR5, PT ;  /* 0x00000005d6007c0c */ /* 0x000fe4000bf06270 */
[----:B------:R-:W-:-:S07]  /*2980*/  LEA.HI.X R16, R8, R15, R9, 0x5, P1 ;  /* 0x0000000f08107211 */ /* 0x000fce00008f2c09 */
[----:B-1-3--:R-:W1:Y:S01]  /*2990*/  @!P3 LDC.64 R12, c[0x0][0x220] ;  /* 0x00008800ff0cbb82 */ /* 0x00ae620000000a00 */
[----:B------:R3:W-:Y:S07]  /*29a0*/  @P3 STS.128 [R213+0xd000], RZ ;  /* 0x00d000ffd5003388 */ /* 0x0007ee0000000c00 */
[----:B--2---:R-:W2:Y:S01]  /*29b0*/  @!P2 LDC.64 R10, c[0x0][0x220] ;  /* 0x00008800ff0aab82 */ /* 0x004ea20000000a00 */
[----:B-1----:R-:W-:-:S04]  /*29c0*/  @!P3 LEA R12, P5, R7, R12, 0x1 ;  /* 0x0000000c070cb211 */ /* 0x002fc800078a08ff */
        /* <DEDUP_REMOVED lines=21> */
.L_x_624:
[----:B------:R-:W-:Y:S05]  /*2b20*/  BSYNC B0 ;  /* 0x0000000000007941 */ /* 0x000fea0003800000 */
.L_x_623:
[----:B------:R1:W-:Y:S01]  /*2b30*/  @P4 STS.128 [R213+0xd800], RZ ;  /* 0x00d800ffd5004388 */ /* 0x0003e20000000c00 */
[----:B------:R-:W-:Y:S03]  /*2b40*/  BSSY B0, `(.L_x_625) ;  /* 0x0000024000007945 */ /* 0x000fe60003800000 */
[----:B------:R1:W-:Y:S04]  /*2b50*/  @P4 STS.128 [R213+0xf800], RZ ;  /* 0x00f800ffd5004388 */ /* 0x0003e80000000c00 */
[----:B------:R1:W-:Y:S01]  /*2b60*/  @P4 STS.128 [R213+0x11800], RZ ;  /* 0x011800ffd5004388 */ /* 0x0003e20000000c00 */
[----:B------:R-:W-:Y:S05]  /*2b70*/  @P4 BRA `(.L_x_626) ;  /* 0x0000000000804947 */ /* 0x000fea0003800000 */
[----:B------:R-:W-:Y:S01]  /*2b80*/  ULDC UR5, c[0x0][0x2d0] ;  /* 0x0000b40000057ab9 */ /* 0x000fe20000000800 */
[----:B------:R-:W-:Y:S01]  /*2b90*/  IMAD.WIDE.U32 R14, R8, 0x30, R14 ;  /* 0x00000030080e7825 */ /* 0x000fe200078e000e */
[----:B------:R-:W-:Y:S02]  /*2ba0*/  ISETP.GE.AND P3, PT, R154, UR5, PT ;  /* 0x000000059a007c0c */ /* 0x000fe4000bf66270 */
[----:B------:R-:W-:Y:S01]  /*2bb0*/  ISETP.GE.AND P2, PT, R215, UR5, PT ;  /* 0x00000005d7007c0c */ /* 0x000fe2000bf46270 */
[----:B------:R-:W-:Y:S01]  /*2bc0*/  IMAD R8, R9, 0x30, RZ ;  /* 0x0000003009087824 */ /* 0x000fe200078e02ff */
[----:B------:R-:W-:-:S03]  /*2bd0*/  ISETP.GE.AND P0, PT, R214, UR5, PT ;  /* 0x00000005d6007c0c */ /* 0x000fc6000bf06270 */
[----:B------:R-:W-:-:S06]  /*2be0*/  IMAD.IADD R8, R15, 0x1, R8 ;  /* 0x000000010f087824 */ /* 0x000fcc00078e0208 */
        /* <DEDUP_REMOVED lines=25> */
.L_x_626:
[----:B------:R-:W-:Y:S05]  /*2d80*/  BSYNC B0 ;  /* 0x0000000000007941 */ /* 0x000fea0003800000 */
.L_x_625:
[----:B-123--:R-:W-:Y:S01]  /*2d90*/  LDSM.16.M88.4 R8, [R198] ;  /* 0x00000000c608783b */ /* 0x00efe20000000200 */
[----:B------:R-:W-:Y:S01]  /*2da0*/  R2P PR, R5, 0x6 ;  /* 0x0000000605007804 */ /* 0x000fe20000000000 */
[----:B------:R-:W-:Y:S01]  /*2db0*/  IMAD.MOV.U32 R7, RZ, RZ, 0x10 ;  /* 0x00000010ff077424 */ /* 0x000fe200078e00ff */
[C---:B------:R-:W-:Y:S01]  /*2dc0*/  LOP3.LUT P0, RZ, R2.reuse, 0x2, RZ, 0xc0, !PT ;  /* 0x0000000202ff7812 */ /* 0x040fe2000780c0ff */
[----:B------:R-:W1:Y:S01]  /*2dd0*/  LDSM.16.M88.4 R16, [R197+0x6800] ;  /* 0x00680000c510783b */ /* 0x000e620000000200 */
[----:B------:R-:W-:Y:S02]  /*2de0*/  VIADD R5, R197, 0x6000 ;  /* 0x00006000c5057836 */ /* 0x000fe40000000000 */
[----:B------:R-:W-:Y:S01]  /*2df0*/  SEL R7, R7, 0xfffffff0, !P0 ;  /* 0xfffffff007077807 */ /* 0x000fe20004000000 */
[----:B------:R-:W2:Y:S01]  /*2e00*/  LDSM.16.M88.4 R24, [R197+0x6000] ;  /* 0x00600000c518783b */ /* 0x000ea20000000200 */
[----:B------:R-:W-:Y:S01]  /*2e10*/  VIADD R195, R197, 0x6020 ;  /* 0x00006020c5c37836 */ /* 0x000fe20000000000 */
[----:B------:R-:W-:Y:S01]  /*2e20*/  LOP3.LUT P0, RZ, R2, 0x4, RZ, 0xc0, !PT ;  /* 0x0000000402ff7812 */ /* 0x000fe2000780c0ff */
[----:B------:R-:W-:Y:S01]  /*2e30*/  IMAD.MOV.U32 R2, RZ, RZ, 0x40 ;  /* 0x00000040ff027424 */ /* 0x000fe200078e00ff */
[----:B------:R-:W3:Y:S01]  /*2e40*/  LDSM.16.M88.4 R60, [R197+0x7000] ;  /* 0x00700000c53c783b */ /* 0x000ee20000000200 */
[----:B------:R-:W-:-:S02]  /*2e50*/  IMAD R196, R7, 0x2, R198 ;  /* 0x0000000207c47824 */ /* 0x000fc400078e02c6 */
[----:B------:R-:W-:Y:S01]  /*2e60*/  @P1 VIADD R195, R5, 0xffffffe0 ;  /* 0xffffffe005c31836 */ /* 0x000fe20000000000 */
[----:B------:R-:W5:Y:S01]  /*2e70*/  LDSM.16.M88.4 R36, [R197+0x7800] ;  /* 0x00780000c524783b */ /* 0x000f620000000200 */
[----:B------:R-:W-:Y:S01]  /*2e80*/  IMAD.MOV.U32 R5, RZ, RZ, 0x20 ;  /* 0x00000020ff057424 */ /* 0x000fe200078e00ff */
[----:B------:R-:W-:Y:S01]  /*2e90*/  SEL R2, R2, 0xffffffc0, !P2 ;  /* 0xffffffc002027807 */ /* 0x000fe20005000000 */
[----:B------:R-:W-:Y:S01]  /*2ea0*/  IMAD.SHL.U32 R6, R6, 0x2, RZ ;  /* 0x0000000206067824 */ /* 0x000fe200078e00ff */
[----:B------:R-:W-:Y:S01]  /*2eb0*/  LDSM.16.M88.4 R72, [R196] ;  /* 0x00000000c448783b */ /* 0x000fe20000000200 */
[----:B------:R-:W-:Y:S01]  /*2ec0*/  VIADD R187, R195, 0x800 ;  /* 0x00000800c3bb7836 */ /* 0x000fe20000000000 */
[----:B------:R-:W-:Y:S01]  /*2ed0*/  SEL R5, R5, 0xffffffe0, !P0 ;  /* 0xffffffe005057807 */ /* 0x000fe20004000000 */
[----:B------:R-:W-:Y:S01]  /*2ee0*/  IMAD.IADD R191, R197, 0x1, R2 ;  /* 0x00000001c5bf7824 */ /* 0x000fe200078e0202 */
[----:B------:R-:W4:Y:S01]  /*2ef0*/  LDSM.16.M88.4 R12, [R195+0x800] ;  /* 0x00080000c30c783b */ /* 0x000f220000000200 */
[----:B------:R-:W-:Y:S01]  /*2f00*/  IMAD.IADD R184, R2, 0x1, R195 ;  /* 0x0000000102b87824 */ /* 0x000fe200078e02c3 */
[----:B------:R-:W-:Y:S01]  /*2f10*/  LOP3.LUT R6, R6, 0x6, RZ, 0xc0, !PT ;  /* 0x0000000606067812 */ /* 0x000fe200078ec0ff */
[C---:B------:R-:W-:Y:S01]  /*2f20*/  IMAD R194, R5.reuse, 0x2, R198 ;  /* 0x0000000205c27824 */ /* 0x040fe200078e02c6 */
[----:B------:R-:W4:Y:S01]  /*2f30*/  LDSM.16.M88.4 R32, [R195] ;  /* 0x00000000c320783b */ /* 0x000f220000000200 */
[----:B------:R-:W-:Y:S01]  /*2f40*/  IMAD R193, R5, 0x2, R196 ;  /* 0x0000000205c17824 */ /* 0x000fe200078e02c4 */
[----:B------:R-:W4:Y:S01]  /*2f50*/  LDC.U8 R2, c[0x0][0x388] ;  /* 0x0000e200ff027b82 */ /* 0x000f220000000000 */
[C---:B------:R-:W-:Y:S01]  /*2f60*/  VIADD R186, R195.reuse, 0x1000 ;  /* 0x00001000c3ba7836 */ /* 0x040fe20000000000 */
[----:B------:R-:W4:Y:S01]  /*2f70*/  LDSM.16.M88.4 R44, [R195+0x1000] ;  /* 0x00100000c32c783b */ /* 0x000f220000000200 */
[----:B------:R-:W-:-:S02]  /*2f80*/  VIADD R185, R195, 0x1800 ;  /* 0x00001800c3b97836 */ /* 0x000fc40000000000 */
[C---:B------:R-:W-:Y:S01]  /*2f90*/  VIADD R183, R195.reuse, 0x2000 ;  /* 0x00002000c3b77836 */ /* 0x040fe20000000000 */
[----:B------:R-:W4:Y:S01]  /*2fa0*/  LDSM.16.M88.4 R76, [R195+0x1800] ;  /* 0x00180000c34c783b */ /* 0x000f220000000200 */
[C---:B------:R-:W-:Y:S02]  /*2fb0*/  VIADD R182, R195.reuse, 0x2800 ;  /* 0x00002800c3b67836 */ /* 0x040fe40000000000 */
[C---:B------:R-:W-:Y:S01]  /*2fc0*/  VIADD R181, R195.reuse, 0x3000 ;  /* 0x00003000c3b57836 */ /* 0x040fe20000000000 */
[----:B------:R-:W-:Y:S01]  /*2fd0*/  LDSM.16.M88.4 R52, [R194] ;  /* 0x00000000c234783b */ /* 0x000fe20000000200 */
[C---:B------:R-:W-:Y:S02]  /*2fe0*/  VIADD R180, R195.reuse, 0x3800 ;  /* 0x00003800c3b47836 */ /* 0x040fe40000000000 */
[C---:B------:R-:W-:Y:S01]  /*2ff0*/  VIADD R179, R195.reuse, 0x4000 ;  /* 0x00004000c3b37836 */ /* 0x040fe20000000000 */
[----:B-1----:R-:W-:Y:S01]  /*3000*/  HMMA.16816.F32 R20, R8, R16, RZ ;  /* 0x000000100814723c */ /* 0x002fe200000018ff */
[----:B------:R-:W1:Y:S01]  /*3010*/  LDSM.16.M88.4 R40, [R191+0x6000] ;  /* 0x00600000bf28783b */ /* 0x000e620000000200 */
[----:B------:R-:W-:-:S02]  /*3020*/  VIADD R178, R195, 0x4800 ;  /* 0x00004800c3b27836 */ /* 0x000fc40000000000 */
[C---:B------:R-:W-:Y:S01]  /*3030*/  VIADD R177, R195.reuse, 0x5000 ;  /* 0x00005000c3b17836 */ /* 0x040fe20000000000 */
[----:B------:R-:W1:Y:S01]  /*3040*/  LDSM.16.M88.4 R68, [R191+0x6800] ;  /* 0x00680000bf44783b */ /* 0x000e620000000200 */
[C---:B------:R-:W-:Y:S01]  /*3050*/  HMMA.16816.F32 R16, R8.reuse, R18, RZ ;  /* 0x000000120810723c */ /* 0x040fe200000018ff */
[----:B------:R-:W-:Y:S02]  /*3060*/  VIADD R176, R195, 0x5800 ;  /* 0x00005800c3b07836 */ /* 0x000fe40000000000 */
[----:B------:R-:W-:Y:S03]  /*3070*/  LDSM.16.M88.4 R48, [R184] ;  /* 0x00000000b830783b */ /* 0x000fe60000000200 */
[C---:B--2---:R-:W-:Y:S01]  /*3080*/  HMMA.16816.F32 R28, R8.reuse, R24, RZ ;  /* 0x00000018081c723c */ /* 0x044fe200000018ff */
[----:B------:R-:W0:Y:S05]  /*3090*/  LDGDEPBAR ;  /* 0x00000000000079af */ /* 0x000e2a0000000000 */
[C---:B------:R-:W-:Y:S06]  /*30a0*/  HMMA.16816.F32 R24, R8.reuse, R26, RZ ;  /* 0x0000001a0818723c */ /* 0x040fec00000018ff */
[C---:B---3--:R-:W-:Y:S06]  /*30b0*/  HMMA.16816.F32 R64, R8.reuse, R60, RZ ;  /* 0x0000003c0840723c */ /* 0x048fec00000018ff */
[C---:B------:R-:W-:Y:S06]  /*30c0*/  HMMA.16816.F32 R60, R8.reuse, R62, RZ ;  /* 0x0000003e083c723c */ /* 0x040fec00000018ff */
[C---:B-----5:R-:W-:Y:S06]  /*30d0*/  HMMA.16816.F32 R56, R8.reuse, R36, RZ ;  /* 0x000000240838723c */ /* 0x060fec00000018ff */
[----:B------:R-:W-:Y:S01]  /*30e0*/  HMMA.16816.F32 R8, R8, R38, RZ ;  /* 0x000000260808723c */ /* 0x000fe200000018ff */
[----:B------:R-:W2:Y:S05]  /*30f0*/  LDSM.16.M88.4 R36, [R191+0x7000] ;  /* 0x00700000bf24783b */ /* 0x000eaa0000000200 */
[C---:B----4-:R-:W-:Y:S06]  /*3100*/  HMMA.16816.F32 R20, R72.reuse, R12, R20 ;  /* 0x0000000c4814723c */ /* 0x050fec0000001814 */
[C---:B------:R-:W-:Y:S01]  /*3110*/  HMMA.16816.F32 R16, R72.reuse, R14, R16 ;  /* 0x0000000e4810723c */ /* 0x040fe20000001810 */
[----:B------:R-:W3:Y:S05]  /*3120*/  LDSM.16.M88.4 R12, [R191+0x7800] ;  /* 0x00780000bf0c783b */ /* 0x000eea0000000200 */
[C---:B------:R-:W-:Y:S06]  /*3130*/  HMMA.16816.F32 R28, R72.reuse, R32, R28 ;  /* 0x00000020481c723c */ /* 0x040fec000000181c */
[C---:B------:R-:W-:Y:S01]  /*3140*/  HMMA.16816.F32 R24, R72.reuse, R34, R24 ;  /* 0x000000224818723c */ /* 0x040fe20000001818 */
[----:B------:R-:W4:Y:S05]  /*3150*/  LDSM.16.M88.4 R32, [R193] ;  /* 0x00000000c120783b */ /* 0x000f2a0000000200 */
[C---:B------:R-:W-:Y:S06]  /*3160*/  HMMA.16816.F32 R64, R72.reuse, R44, R64 ;  /* 0x0000002c4840723c */ /* 0x040fec0000001840 */
[C---:B------:R-:W-:Y:S01]  /*3170*/  HMMA.16816.F32 R60, R72.reuse, R46, R60 ;  /* 0x0000002e483c723c */ /* 0x040fe2000000183c */
[----:B------:R-:W5:Y:S05]  /*3180*/  LDSM.16.M88.4 R44, [R184+0x800] ;  /* 0x00080000b82c783b */ /* 0x000f6a0000000200 */
[C---:B------:R-:W-:Y:S06]  /*3190*/  HMMA.16816.F32 R56, R72.reuse, R76, R56 ;  /* 0x0000004c4838723c */ /* 0x040fec0000001838 */
[----:B------:R-:W-:Y:S01]  /*31a0*/  HMMA.16816.F32 R8, R72, R78, R8 ;  /* 0x0000004e4808723c */ /* 0x000fe20000001808 */
[----:B------:R-:W-:Y:S04]  /*31b0*/  LDSM.16.M88.4 R76, [R198+0x2000] ;  /* 0x00200000c64c783b */ /* 0x000fe80000000200 */
[----:B------:R-:W-:Y:S01]  /*31c0*/  LDSM.16.M88.4 R72, [R197+0x9000] ;  /* 0x00900000c548783b */ /* 0x000fe20000000200 */
[C---:B-1----:R-:W-:Y:S06]  /*31d0*/  HMMA.16816.F32 R28, R52.reuse, R40, R28 ;  /* 0x00000028341c723c */ /* 0x042fec000000181c */
[C---:B------:R-:W-:Y:S01]  /*31e0*/  HMMA.16816.F32 R24, R52.reuse, R42, R24 ;  /* 0x0000002a3418723c */ /* 0x040fe20000001818 */
[----:B------:R-:W1:Y:S05]  /*31f0*/  LDSM.16.M88.4 R40, [R184+0x1000] ;  /* 0x00100000b828783b */ /* 0x000e6a0000000200 */
        /* <DEDUP_REMOVED lines=10> */
[C---:B----4-:R-:W-:Y:S06]  /*32a0*/  HMMA.16816.F32 R28, R32.reuse, R48, R28 ;  /* 0x00000030201c723c */ /* 0x050fec000000181c */
[C---:B------:R-:W-:Y:S01]  /*32b0*/  HMMA.16816.F32 R24, R32.reuse, R50, R24 ;  /* 0x000000322018723c */ /* 0x040fe20000001818 */
[----:B------:R-:W-:Y:S05]  /*32c0*/  LDSM.16.M88.4 R48, [R196+0x2000] ;  /* 0x00200000c430783b */ /* 0x000fea0000000200 */
[C---:B-----5:R-:W-:Y:S06]  /*32d0*/  HMMA.16816.F32 R20, R32.reuse, R44, R20 ;  /* 0x0000002c2014723c */ /* 0x060fec0000001814 */
[C---:B------:R-:W-:Y:S01]  /*32e0*/  HMMA.16816.F32 R16, R32.reuse, R46, R16 ;  /* 0x0000002e2010723c */ /* 0x040fe20000001810 */
[----:B------:R-:W4:Y:S05]  /*32f0*/  LDSM.16.M88.4 R44, [R195+0x2000] ;  /* 0x00200000c32c783b */ /* 0x000f2a0000000200 */
[C---:B-1----:R-:W-:Y:S06]  /*3300*/  HMMA.16816.F32 R64, R32.reuse, R40, R64 ;  /* 0x000000282040723c */ /* 0x042fec0000001840 */
[C---:B------:R-:W-:Y:S01]  /*3310*/  HMMA.16816.F32 R60, R32.reuse, R42, R60 ;  /* 0x0000002a203c723c */ /* 0x040fe2000000183c */
[----:B------:R-:W1:Y:S05]  /*3320*/  LDSM.16.M88.4 R40, [R195+0x2800] ;  /* 0x00280000c328783b */ /* 0x000e6a0000000200 */
[C---:B--2---:R-:W-:Y:S06]  /*3330*/  HMMA.16816.F32 R56, R32.reuse, R36, R56 ;  /* 0x000000242038723c */ /* 0x044fec0000001838 */
[----:B------:R-:W-:Y:S01]  /*3340*/  HMMA.16816.F32 R52, R32, R38, R52 ;  /* 0x000000262034723c */ /* 0x000fe20000001834 */
[----:B------:R-:W2:Y:S04]  /*3350*/  LDSM.16.M88.4 R36, [R195+0x3000] ;  /* 0x00300000c324783b */ /* 0x000ea80000000200 */
[----:B------:R-:W5:Y:S01]  /*3360*/  LDSM.16.M88.4 R32, [R195+0x3800] ;  /* 0x00380000c320783b */ /* 0x000f620000000200 */
        /* <DEDUP_REMOVED lines=8> */
[----:B------:R-:W-:Y:S05]  /*33f0*/  LDSM.16.M88.4 R72, [R191+0x9000] ;  /* 0x00900000bf48783b */ /* 0x000fea0000000200 */
[C---:B------:R-:W-:Y:S06]  /*3400*/  HMMA.16816.F32 R56, R76.reuse, R68, R56 ;  /* 0x000000444c38723c */ /* 0x040fec0000001838 */
[----:B------:R-:W-:Y:S01]  /*3410*/  HMMA.16816.F32 R68, R76, R70, R52 ;  /* 0x000000464c44723c */ /* 0x000fe20000001834 */
[----:B------:R-:W3:Y:S04]  /*3420*/  LDSM.16.M88.4 R52, [R191+0x8800] ;  /* 0x00880000bf34783b */ /* 0x000ee80000000200 */
[----:B------:R-:W3:Y:S01]  /*3430*/  LDSM.16.M88.4 R76, [R191+0x9800] ;  /* 0x00980000bf4c783b */ /* 0x000ee20000000200 */
[C---:B----4-:R-:W-:Y:S06]  /*3440*/  HMMA.16816.F32 R28, R48.reuse, R44, R28 ;  /* 0x0000002c301c723c */ /* 0x050fec000000181c */
[C---:B------:R-:W-:Y:S01]  /*3450*/  HMMA.16816.F32 R24, R48.reuse, R46, R24 ;  /* 0x0000002e3018723c */ /* 0x040fe20000001818 */
[----:B------:R-:W-:Y:S05]  /*3460*/  LDSM.16.M88.4 R44, [R193+0x2000] ;  /* 0x00200000c12c783b */ /* 0x000fea0000000200 */
[C---:B-1----:R-:W-:Y:S06]  /*3470*/  HMMA.16816.F32 R20, R48.reuse, R40, R20 ;  /* 0x000000283014723c */ /* 0x042fec0000001814 */
[C---:B------:R-:W-:Y:S01]  /*3480*/  HMMA.16816.F32 R16, R48.reuse, R42, R16 ;  /* 0x0000002a3010723c */ /* 0x040fe20000001810 */
[----:B------:R-:W1:Y:S05]  /*3490*/  LDSM.16.M88.4 R40, [R184+0x2000] ;  /* 0x00200000b828783b */ /* 0x000e6a0000000200 */
[C---:B--2---:R-:W-:Y:S06]  /*34a0*/  HMMA.16816.F32 R64, R48.reuse, R36, R64 ;  /* 0x000000243040723c */ /* 0x044fec0000001840 */
[C---:B------:R-:W-:Y:S01]  /*34b0*/  HMMA.16816.F32 R60, R48.reuse, R38, R60 ;  /* 0x00000026303c723c */ /* 0x040fe2000000183c */
[----:B------:R-:W-:Y:S05]  /*34c0*/  LDSM.16.M88.4 R36, [R184+0x3000] ;  /* 0x00300000b824783b */ /* 0x000fea0000000200 */
[C---:B-----5:R-:W-:Y:S06]  /*34d0*/  HMMA.16816.F32 R56, R48.reuse, R32, R56 ;  /* 0x000000203038723c */ /* 0x060fec0000001838 */
        /* <DEDUP_REMOVED lines=8> */
[----:B------:R-:W4:Y:S05]  /*3560*/  LDSM.16.M88.4 R52, [R198+0x4000] ;  /* 0x00400000c634783b */ /* 0x000f2a0000000200 */
[C---:B------:R-:W-:Y:S06]  /*3570*/  HMMA.16816.F32 R64, R12.reuse, R72, R64 ;  /* 0x000000480c40723c */ /* 0x040fec0000001840 */
[C---:B------:R-:W-:Y:S01]  /*3580*/  HMMA.16816.F32 R60, R12.reuse, R74, R60 ;  /* 0x0000004a0c3c723c */ /* 0x040fe2000000183c */
[----:B------:R-:W-:Y:S05]  /*3590*/  LDSM.16.M88.4 R72, [R196+0x4000] ;  /* 0x00400000c448783b */ /* 0x000fea0000000200 */
[C---:B------:R-:W-:Y:S06]  /*35a0*/  HMMA.16816.F32 R56, R12.reuse, R76, R56 ;  /* 0x0000004c0c38723c */ /* 0x040fec0000001838 */
[----:B------:R-:W-:Y:S01]  /*35b0*/  HMMA.16816.F32 R68, R12, R78, R68 ;  /* 0x0000004e0c44723c */ /* 0x000fe20000001844 */
[----:B------:R-:W5:Y:S05]  /*35c0*/  LDSM.16.M88.4 R12, [R197+0xa800] ;  /* 0x00a80000c50c783b */ /* 0x000f6a0000000200 */
[C---:B-1----:R-:W-:Y:S06]  /*35d0*/  HMMA.16816.F32 R28, R44.reuse, R40, R28 ;  /* 0x000000282c1c723c */ /* 0x042fec000000181c */
[C---:B------:R-:W-:Y:S01]  /*35e0*/  HMMA.16816.F32 R24, R44.reuse, R42, R24 ;  /* 0x0000002a2c18723c */ /* 0x040fe20000001818 */
[----:B------:R-:W1:Y:S05]  /*35f0*/  LDSM.16.M88.4 R40, [R197+0xb000] ;  /* 0x00b00000c528783b */ /* 0x000e6a0000000200 */
[C---:B--2---:R-:W-:Y:S06]  /*3600*/  HMMA.16816.F32 R20, R44.reuse, R32, R20 ;  /* 0x000000202c14723c */ /* 0x044fec0000001814 */
[C---:B------:R-:W-:Y:S01]  /*3610*/  HMMA.16816.F32 R16, R44.reuse, R34, R16 ;  /* 0x000000222c10723c */ /* 0x040fe20000001810 */
[----:B------:R-:W-:Y:S05]  /*3620*/  LDSM.16.M88.4 R32, [R197+0xb800] ;  /* 0x00b80000c520783b */ /* 0x000fea0000000200 */
[C---:B------:R-:W-:Y:S01]  /*3630*/  HMMA.16816.F32 R76, R44.reuse, R36, R64 ;  /* 0x000000242c4c723c */ /* 0x040fe20000001840 */
[----:B------:R-:W2:Y:S05]  /*3640*/  LDSM.16.M88.4 R64, [R195+0x4000] ;  /* 0x00400000c340783b */ /* 0x000eaa0000000200 */
[C---:B------:R-:W-:Y:S01]  /*3650*/  HMMA.16816.F32 R60, R44.reuse, R38, R60 ;  /* 0x000000262c3c723c */ /* 0x040fe2000000183c */
[----:B------:R-:W2:Y:S05]  /*3660*/  LDSM.16.M88.4 R36, [R195+0x4800] ;  /* 0x00480000c324783b */ /* 0x000eaa0000000200 */
[C---:B---3--:R-:W-:Y:S06]  /*3670*/  HMMA.16816.F32 R56, R44.reuse, R8, R56 ;  /* 0x000000082c38723c */ /* 0x048fec0000001838 */
[----:B------:R-:W-:Y:S01]  /*3680*/  HMMA.16816.F32 R68, R44, R10, R68 ;  /* 0x0000000a2c44723c */ /* 0x000fe20000001844 */
[----:B------:R-:W3:Y:S04]  /*3690*/  LDSM.16.M88.4 R8, [R195+0x5000] ;  /* 0x00500000c308783b */ /* 0x000ee80000000200 */
[----:B------:R-:W-:Y:S01]  /*36a0*/  LDSM.16.M88.4 R44, [R195+0x5800] ;  /* 0x00580000c32c783b */ /* 0x000fe20000000200 */
[C---:B----4-:R-:W-:Y:S06]  /*36b0*/  HMMA.16816.F32 R28, R52.reuse, R48, R28 ;  /* 0x00000030341c723c */ /* 0x050fec000000181c */
[C---:B------:R-:W-:Y:S01]  /*36c0*/  HMMA.16816.F32 R24, R52.reuse, R50, R24 ;  /* 0x000000323418723c */ /* 0x040fe20000001818 */
[----:B------:R-:W-:Y:S05]  /*36d0*/  LDSM.16.M88.4 R48, [R191+0xa800] ;  /* 0x00a80000bf30783b */ /* 0x000fea0000000200 */
[C---:B-----5:R-:W-:Y:S06]  /*36e0*/  HMMA.16816.F32 R20, R52.reuse, R12, R20 ;  /* 0x0000000c3414723c */ /* 0x060fec0000001814 */
[C---:B------:R-:W-:Y:S01]  /*36f0*/  HMMA.16816.F32 R16, R52.reuse, R14, R16 ;  /* 0x0000000e3410723c */ /* 0x040fe20000001810 */
[----:B------:R-:W-:Y:S05]  /*3700*/  LDSM.16.M88.4 R12, [R191+0xa000] ;  /* 0x00a00000bf0c783b */ /* 0x000fea0000000200 */
[C---:B-1----:R-:W-:Y:S06]  /*3710*/  HMMA.16816.F32 R76, R52.reuse, R40, R76 ;  /* 0x00000028344c723c */ /* 0x042fec000000184c */
[----:B------:R-:W-:Y:S01]  /*3720*/  HMMA.16816.F32 R60, R52, R42, R60 ;  /* 0x0000002a343c723c */ /* 0x000fe2000000183c */
[----:B------:R-:W1:Y:S05]  /*3730*/  LDSM.16.M88.4 R40, [R194+0x4000] ;  /* 0x00400000c228783b */ /* 0x000e6a0000000200 */
[C---:B--2---:R-:W-:Y:S06]  /*3740*/  HMMA.16816.F32 R28, R72.reuse, R64, R28 ;  /* 0x00000040481c723c */ /* 0x044fec000000181c */
[C---:B------:R-:W-:Y:S06]  /*3750*/  HMMA.16816.F32 R24, R72.reuse, R66, R24 ;  /* 0x000000424818723c */ /* 0x040fec0000001818 */
[C---:B------:R-:W-:Y:S06]  /*3760*/  HMMA.16816.F32 R20, R72.reuse, R36, R20 ;  /* 0x000000244814723c */ /* 0x040fec0000001814 */
[C---:B------:R-:W-:Y:S01]  /*3770*/  HMMA.16816.F32 R16, R72.reuse, R38, R16 ;  /* 0x000000264810723c */ /* 0x040fe20000001810 */
[----:B------:R-:W-:Y:S05]  /*3780*/  LDSM.16.M88.4 R36, [R193+0x4000] ;  /* 0x00400000c124783b */ /* 0x000fea0000000200 */
[C---:B---3--:R-:W-:Y:S06]  /*3790*/  HMMA.16816.F32 R76, R72.reuse, R8, R76 ;  /* 0x00000008484c723c */ /* 0x048fec000000184c */
[----:B------:R-:W-:Y:S01]  /*37a0*/  HMMA.16816.F32 R60, R72, R10, R60 ;  /* 0x0000000a483c723c */ /* 0x000fe2000000183c */
[----:B------:R-:W2:Y:S05]  /*37b0*/  LDSM.16.M88.4 R8, [R184+0x4000] ;  /* 0x00400000b808783b */ /* 0x000eaa0000000200 */
[C---:B------:R-:W-:Y:S06]  /*37c0*/  HMMA.16816.F32 R56, R52.reuse, R32, R56 ;  /* 0x000000203438723c */ /* 0x040fec0000001838 */
[----:B------:R-:W-:Y:S01]  /*37d0*/  HMMA.16816.F32 R68, R52, R34, R68 ;  /* 0x000000223444723c */ /* 0x000fe20000001844 */
[----:B------:R-:W3:Y:S04]  /*37e0*/  LDSM.16.M88.4 R32, [R191+0xb000] ;  /* 0x00b00000bf20783b */ /* 0x000ee80000000200 */
[----:B------:R-:W4:Y:S01]  /*37f0*/  LDSM.16.M88.4 R52, [R191+0xb800] ;  /* 0x00b80000bf34783b */ /* 0x000f220000000200 */
[C---:B-1----:R-:W-:Y:S06]  /*3800*/  HMMA.16816.F32 R28, R40.reuse, R12, R28 ;  /* 0x0000000c281c723c */ /* 0x042fec000000181c */
[----:B------:R-:W-:Y:S01]  /*3810*/  HMMA.16816.F32 R24, R40, R14, R24 ;  /* 0x0000000e2818723c */ /* 0x000fe20000001818 */
[----:B------:R-:W1:Y:S05]  /*3820*/  LDSM.16.M88.4 R12, [R184+0x5000] ;  /* 0x00500000b80c783b */ /* 0x000e6a0000000200 */
[C---:B------:R-:W-:Y:S06]  /*3830*/  HMMA.16816.F32 R56, R72.reuse, R44, R56 ;  /* 0x0000002c4838723c */ /* 0x040fec0000001838 */
[----:B------:R-:W-:Y:S01]  /*3840*/  HMMA.16816.F32 R68, R72, R46, R68 ;  /* 0x0000002e4844723c */ /* 0x000fe20000001844 */
[----:B------:R-:W5:Y:S05]  /*3850*/  LDSM.16.M88.4 R44, [R184+0x4800] ;  /* 0x00480000b82c783b */ /* 0x000f6a0000000200 */
[C---:B--2---:R-:W-:Y:S06]  /*3860*/  HMMA.16816.F32 R28, R36.reuse, R8, R28 ;  /* 0x00000008241c723c */ /* 0x044fec000000181c */
[----:B------:R-:W-:Y:S01]  /*3870*/  HMMA.16816.F32 R24, R36, R10, R24 ;  /* 0x0000000a2418723c */ /* 0x000fe20000001818 */
[----:B------:R-:W2:Y:S01]  /*3880*/  LDSM.16.M88.4 R8, [R184+0x5800] ;  /* 0x00580000b808783b */ /* 0x000ea20000000200 */
[----:B------:R-:W-:-:S04]  /*3890*/  DEPBAR.LE SB0, 0x0 ;  /* 0x000080000000791a */ /* 0x000fc80000000000 */
[C---:B---3--:R-:W-:Y:S06]  /*38a0*/  HMMA.16816.F32 R76, R40.reuse, R32, R76 ;  /* 0x00000020284c723c */ /* 0x048fec000000184c */
[----:B------:R-:W-:Y:S01]  /*38b0*/  HMMA.16816.F32 R20, R40, R48, R20 ;  /* 0x000000302814723c */ /* 0x000fe20000001814 */
[----:B------:R-:W-:-:S05]  /*38c0*/  IMAD R33, R3, 0x40, R6 ;  /* 0x0000004003217824 */ /* 0x000fca00078e0206 */
[----:B------:R-:W-:Y:S01]  /*38d0*/  HMMA.16816.F32 R16, R40, R50, R16 ;  /* 0x000000322810723c */ /* 0x000fe20000001810 */
[----:B------:R-:W-:Y:S01]  /*38e0*/  BAR.SYNC.DEFER_BLOCKING 0x0 ;  /* 0x0000000000007b1d */ /* 0x000fe20000010000 */
[----:B------:R-:W-:-:S04]  /*38f0*/  ISETP.GE.AND P1, PT, R33, R80, PT ;  /* 0x000000502100720c */ /* 0x000fc80003f26270 */
[----:B------:R-:W-:Y:S01]  /*3900*/  HMMA.16816.F32 R60, R40, R34, R60 ;  /* 0x00000022283c723c */ /* 0x000fe2000000183c */
[----:B------:R-:W-:-:S05]  /*3910*/  FSEL R32, R28, -INF , !P1 ;  /* 0xff8000001c207808 */ /* 0x000fca0004800000 */
[----:B----4-:R-:W-:Y:S01]  /*3920*/  HMMA.16816.F32 R56, R40, R52, R56 ;  /* 0x000000342838723c */ /* 0x010fe20000001838 */
[----:B------:R-:W-:-:S05]  /*3930*/  VIADD R35, R33, 0x8 ;  /* 0x0000000821237836 */ /* 0x000fca0000000000 */
[----:B------:R-:W-:Y:S01]  /*3940*/  HMMA.16816.F32 R68, R40, R54, R68 ;  /* 0x000000362844723c */ /* 0x000fe20000001844 */
[----:B------:R-:W-:Y:S01]  /*3950*/  ISETP.GE.AND P0, PT, R35, R80, PT ;  /* 0x000000502300720c */ /* 0x000fe20003f06270 */
[----:B------:R-:W-:-:S04]  /*3960*/  VIADD R35, R33, 0x18 ;  /* 0x0000001821237836 */ /* 0x000fc80000000000 */
[C---:B-1----:R-:W-:Y:S01]  /*3970*/  HMMA.16816.F32 R76, R36.reuse, R12, R76 ;  /* 0x0000000c244c723c */ /* 0x042fe2000000184c */
[----:B------:R-:W-:Y:S01]  /*3980*/  VIADD R41, R33, 0x1 ;  /* 0x0000000121297836 */ /* 0x000fe20000000000 */
[-C--:B------:R-:W-:Y:S01]  /*3990*/  ISETP.GE.AND P2, PT, R35, R80.reuse, PT ;  /* 0x000000502300720c */ /* 0x080fe20003f46270 */
[C---:B------:R-:W-:Y:S01]  /*39a0*/  VIADD R35, R33.reuse, 0x20 ;  /* 0x0000002021237836 */ /* 0x040fe20000000000 */
[----:B------:R-:W-:Y:S01]  /*39b0*/  FSEL R40, R24, -INF , !P0 ;  /* 0xff80000018287808 */ /* 0x000fe20004000000 */
[----:B------:R-:W-:Y:S01]  /*39c0*/  VIADD R43, R33, 0x10 ;  /* 0x00000010212b7836 */ /* 0x000fe20000000000 */
[C---:B-----5:R-:W-:Y:S01]  /*39d0*/  HMMA.16816.F32 R20, R36.reuse, R44, R20 ;  /* 0x0000002c2414723c */ /* 0x060fe20000001814 */
[-C--:B------:R-:W-:Y:S01]  /*39e0*/  ISETP.GE.AND P5, PT, R41, R80.reuse, PT ;  /* 0x000000502900720c */ /* 0x080fe20003fa6270 */
[----:B------:R-:W-:Y:S02]  /*39f0*/  VIADD R41, R33, 0x11 ;  /* 0x0000001121297836 */ /* 0x000fe40000000000 */
[-C--:B------:R-:W-:Y:S01]  /*3a00*/  ISETP.GE.AND P4, PT, R43, R80.reuse, PT ;  /* 0x000000502b00720c */ /* 0x080fe20003f86270 */
[----:B------:R-:W-:Y:S01]  /*3a10*/  VIADD R43, R33, 0x19 ;  /* 0x00000019212b7836 */ /* 0x000fe20000000000 */
[C---:B------:R-:W-:Y:S01]  /*3a20*/  HMMA.16816.F32 R16, R36.reuse, R46, R16 ;  /* 0x0000002e2410723c */ /* 0x040fe20000001810 */
[-C--:B------:R-:W-:Y:S01]  /*3a30*/  ISETP.GE.AND P3, PT, R41, R80.reuse, PT ;  /* 0x000000502900720c */ /* 0x080fe20003f66270 */
[C---:B------:R-:W-:Y:S01]  /*3a40*/  VIADD R45, R33.reuse, 0x9 ;  /* 0x00000009212d7836 */ /* 0x040fe20000000000 */
[----:B------:R-:W-:Y:S01]  /*3a50*/  FSEL R41, R30, -INF , !P1 ;  /* 0xff8000001e297808 */ /* 0x000fe20004800000 */
[----:B------:R-:W-:Y:S01]  /*3a60*/  VIADD R13, R33, 0x28 ;  /* 0x00000028210d7836 */ /* 0x000fe20000000000 */
[----:B------:R-:W-:Y:S01]  /*3a70*/  FSEL R31, R31, -INF , !P5 ;  /* 0xff8000001f1f7808 */ /* 0x000fe20006800000 */
[----:B------:R-:W-:Y:S01]  /*3a80*/  HMMA.16816.F32 R60, R36, R14, R60 ;  /* 0x0000000e243c723c */ /* 0x000fe2000000183c */
[----:B------:R-:W-:Y:S01]  /*3a90*/  FSEL R30, R29, -INF , !P5 ;  /* 0xff8000001d1e7808 */ /* 0x000fe20006800000 */
[----:B------:R-:W-:Y:S01]  /*3aa0*/  VIADD R29, R33, 0x21 ;  /* 0x00000021211d7836 */ /* 0x000fe20000000000 */
[----:B------:R-:W-:-:S02]  /*3ab0*/  ISETP.GE.AND P5, PT, R35, R80, PT ;  /* 0x000000502300720c */ /* 0x000fc40003fa6270 */
[-C--:B------:R-:W-:Y:S01]  /*3ac0*/  ISETP.GE.AND P6, PT, R45, R80.reuse, PT ;  /* 0x000000502d00720c */ /* 0x080fe20003fc6270 */
[C---:B--2---:R-:W-:Y:S01]  /*3ad0*/  HMMA.16816.F32 R56, R36.reuse, R8, R56 ;  /* 0x000000082438723c */ /* 0x044fe20000001838 */
[----:B------:R-:W-:Y:S01]  /*3ae0*/  FSEL R139, R78, -INF , !P5 ;  /* 0xff8000004e8b7808 */ /* 0x000fe20006800000 */
[----:B------:R-:W-:Y:S01]  /*3af0*/  VIADD R15, R33, 0x30 ;  /* 0x00000030210f7836 */ /* 0x000fe20000000000 */
[----:B------:R-:W-:Y:S02]  /*3b00*/  FSEL R148, R76, -INF , !P5 ;  /* 0xff8000004c947808 */ /* 0x000fe40006800000 */
[----:B------:R-:W-:Y:S01]  /*3b10*/  ISETP.GE.AND P5, PT, R80, 0x41, PT ;  /* 0x000000415000780c */ /* 0x000fe20003fa6270 */
[----:B------:R-:W-:Y:S01]  /*3b20*/  HMMA.16816.F32 R68, R36, R10, R68 ;  /* 0x0000000a2444723c */ /* 0x000fe20000001844 */
[----:B------:R-:W-:Y:S01]  /*3b30*/  ISETP.GE.AND P1, PT, R43, R80, PT ;  /* 0x000000502b00720c */ /* 0x000fe20003f26270 */
[----:B------:R-:W-:Y:S01]  /*3b40*/  VIADD R9, R33, 0x31 ;  /* 0x0000003121097836 */ /* 0x000fe20000000000 */
[----:B------:R-:W-:-:S02]  /*3b50*/  FSEL R43, R26, -INF , !P0 ;  /* 0xff8000001a2b7808 */ /* 0x000fc40004000000 */
[----:B------:R-:W-:Y:S01]  /*3b60*/  FSEL R26, R25, -INF , !P6 ;  /* 0xff800000191a7808 */ /* 0x000fe20007000000 */
[----:B------:R-:W-:Y:S01]  /*3b70*/  VIADD R25, R33, 0x29 ;  /* 0x0000002921197836 */ /* 0x000fe20000000000 */
[----:B------:R-:W-:Y:S01]  /*3b80*/  FSEL R12, R21, -INF , !P3 ;  /* 0xff800000150c7808 */ /* 0x000fe20005800000 */
[----:B------:R-:W-:Y:S01]  /*3b90*/  VIADD R21, R33, 0x38 ;  /* 0x0000003821157836 */ /* 0x000fe20000000000 */
[-C--:B------:R-:W-:Y:S01]  /*3ba0*/  ISETP.GE.AND P0, PT, R29, R80.reuse, PT ;  /* 0x000000501d00720c */ /* 0x080fe20003f06270 */
[----:B------:R-:W-:Y:S01]  /*3bb0*/  VIADD R33, R33, 0x39 ;  /* 0x0000003921217836 */ /* 0x000fe20000000000 */
[----:B------:R-:W-:Y:S02]  /*3bc0*/  FSEL R101, R23, -INF , !P3 ;  /* 0xff80000017657808 */ /* 0x000fe40005800000 */
[----:B------:R-:W-:Y:S02]  /*3bd0*/  ISETP.GE.AND P3, PT, R15, R80, PT ;  /* 0x000000500f00720c */ /* 0x000fe40003f66270 */
[----:B------:R-:W-:-:S02]  /*3be0*/  FSEL R27, R27, -INF , !P6 ;  /* 0xff8000001b1b7808 */ /* 0x000fc40007000000 */
[----:B------:R-:W-:Y:S02]  /*3bf0*/  FSEL R15, R18, -INF , !P2 ;  /* 0xff800000120f7808 */ /* 0x000fe40005000000 */
[----:B------:R-:W-:Y:S02]  /*3c00*/  FSEL R16, R16, -INF , !P2 ;  /* 0xff80000010107808 */ /* 0x000fe40005000000 */
[-C--:B------:R-:W-:Y:S02]  /*3c10*/  ISETP.GE.AND P6, PT, R13, R80.reuse, PT ;  /* 0x000000500d00720c */ /* 0x080fe40003fc6270 */
[----:B------:R-:W-:Y:S02]  /*3c20*/  ISETP.GE.AND P2, PT, R9, R80, PT ;  /* 0x000000500900720c */ /* 0x000fe40003f46270 */
[----:B------:R-:W-:Y:S02]  /*3c30*/  FSEL R13, R22, -INF , !P4 ;  /* 0xff800000160d7808 */ /* 0x000fe40006000000 */
[----:B------:R-:W-:-:S02]  /*3c40*/  FSEL R20, R20, -INF , !P4 ;  /* 0xff80000014147808 */ /* 0x000fc40006000000 */
[----:B------:R-:W-:Y:S02]  /*3c50*/  FSEL R9, R19, -INF , !P1 ;  /* 0xff80000013097808 */ /* 0x000fe40004800000 */
[----:B------:R-:W-:Y:S02]  /*3c60*/  FSEL R6, R17, -INF , !P1 ;  /* 0xff80000011067808 */ /* 0x000fe40004800000 */
[----:B------:R-:W-:Y:S02]  /*3c70*/  FSEL R137, R79, -INF , !P0 ;  /* 0xff8000004f897808 */ /* 0x000fe40004000000 */
[----:B------:R-:W-:Y:S02]  /*3c80*/  FSEL R140, R77, -INF , !P0 ;  /* 0xff8000004d8c7808 */ /* 0x000fe40004000000 */
[-C--:B------:R-:W-:Y:S02]  /*3c90*/  ISETP.GE.AND P4, PT, R25, R80.reuse, PT ;  /* 0x000000501900720c */ /* 0x080fe40003f86270 */
        /* <DEDUP_REMOVED lines=24> */
[----:B------:R-:W-:Y:S01]  /*3e20*/  IMAD R83, R8, R83, R4 ;  /* 0x0000005308537224 */ /* 0x000fe200078e0204 */
[----:B------:R-:W-:Y:S01]  /*3e30*/  IADD3 R17, P6, R210, R44, RZ ;  /* 0x0000002cd2117210 */ /* 0x000fe20007fde0ff */
[----:B------:R-:W1:Y:S01]  /*3e40*/  @!P4 LDC.64 R24, c[0x0][0x218] ;  /* 0x00008600ff18cb82 */ /* 0x000e620000000a00 */
[----:B------:R2:W-:Y:S01]  /*3e50*/  @P4 STS.128 [R213+0x6000], RZ ;  /* 0x006000ffd5004388 */ /* 0x0005e20000000c00 */
[----:B------:R-:W-:-:S04]  /*3e60*/  IMAD.IADD R4, R45, 0x1, R83 ;  /* 0x000000012d047824 */ /* 0x000fc800078e0253 */
[----:B------:R-:W-:Y:S01]  /*3e70*/  IMAD.X R8, R209, 0x1, R4, P6 ;  /* 0x00000001d1087824 */ /* 0x000fe200030e0604 */
[----:B------:R-:W-:Y:S01]  /*3e80*/  IADD3 R21, P6, R210, R17, RZ ;  /* 0x00000011d2157210 */ /* 0x000fe20007fde0ff */
[----:B------:R-:W3:Y:S08]  /*3e90*/  @!P3 LDC.64 R22, c[0x0][0x218] ;  /* 0x00008600ff16bb82 */ /* 0x000ef00000000a00 */
[----:B------:R-:W4:Y:S08]  /*3ea0*/  @!P2 LDC.64 R18, c[0x0][0x218] ;  /* 0x00008600ff12ab82 */ /* 0x000f300000000a00 */
[----:B------:R-:W5:Y:S01]  /*3eb0*/  @!P4 LDC.64 R10, c[0x0][0x218] ;  /* 0x00008600ff0acb82 */ /* 0x000f620000000a00 */
[----:B-1----:R-:W-:-:S04]  /*3ec0*/  @!P4 LEA R52, P1, R44, R24, 0x1 ;  /* 0x000000182c34c211 */ /* 0x002fc800078208ff */
[----:B------:R-:W-:-:S03]  /*3ed0*/  @!P4 LEA.HI.X R53, R44, R25, R4, 0x1, P1 ;  /* 0x000000192c35c211 */ /* 0x000fc600008f0c04 */
[----:B------:R-:W1:Y:S01]  /*3ee0*/  @!P3 LDC.64 R38, c[0x0][0x218] ;  /* 0x00008600ff26bb82 */ /* 0x000e620000000a00 */
[C---:B---3--:R-:W-:Y:S01]  /*3ef0*/  @!P3 LEA R50, P0, R44.reuse, R22, 0x1 ;  /* 0x000000162c32b211 */ /* 0x048fe200078008ff */
[----:B------:R-:W-:Y:S01]  /*3f00*/  @!PT LDS RZ, [RZ] ;  /* 0x00000000fffff984 */ /* 0x000fe20000000800 */
[----:B------:R-:W-:Y:S01]  /*3f10*/  @!PT LDS RZ, [RZ] ;  /* 0x00000000fffff984 */ /* 0x000fe20000000800 */
[----:B------:R-:W-:Y:S01]  /*3f20*/  @!PT LDS RZ, [RZ] ;  /* 0x00000000fffff984 */ /* 0x000fe20000000800 */
[----:B------:R2:W-:Y:S03]  /*3f30*/  @!P4 LDGSTS.E.BYPASS.LTC128B.128 [R213+0x6000], desc[UR10][R52.64] ;  /* 0x0600000034d5cfae */ /* 0x0005e6000b901d4a */
[C-C-:B------:R-:W-:Y:S01]  /*3f40*/  @!P3 LEA.HI.X R51, R44.reuse, R23, R4.reuse, 0x1, P0 ;  /* 0x000000172c33b211 */ /* 0x140fe200000f0c04 */
[----:B------:R2:W-:Y:S02]  /*3f50*/  @P3 STS.128 [R213+0x8000], RZ ;  /* 0x008000ffd5003388 */ /* 0x0005e40000000c00 */
[----:B------:R-:W3:Y:S01]  /*3f60*/  @!P2 LDC.64 R36, c[0x0][0x218] ;  /* 0x00008600ff24ab82 */ /* 0x000ee20000000a00 */
[C---:B----4-:R-:W-:Y:S01]  /*3f70*/  @!P2 LEA R46, P0, R44.reuse, R18, 0x1 ;  /* 0x000000122c2ea211 */ /* 0x050fe200078008ff */
[----:B------:R-:W-:Y:S01]  /*3f80*/  @!PT LDS RZ, [RZ] ;  /* 0x00000000fffff984 */ /* 0x000fe20000000800 */
[----:B------:R-:W-:Y:S01]  /*3f90*/  @!PT LDS RZ, [RZ] ;  /* 0x00000000fffff984 */ /* 0x000fe20000000800 */
[----:B------:R-:W-:Y:S01]  /*3fa0*/  @!PT LDS RZ, [RZ] ;  /* 0x00000000fffff984 */ /* 0x000fe20000000800 */
[----:B------:R2:W-:Y:S03]  /*3fb0*/  @!P3 LDGSTS.E.BYPASS.LTC128B.128 [R213+0x8000], desc[UR10][R50.64+0x80] ;  /* 0x0800008032d5bfae */ /* 0x0005e6000b901d4a */
[----:B------:R-:W-:Y:S01]  /*3fc0*/  @!P2 LEA.HI.X R47, R44, R19, R4, 0x1, P0 ;  /* 0x000000132c2fa211 */ /* 0x000fe200000f0c04 */
[----:B------:R-:W-:Y:S01]  /*3fd0*/  IMAD.X R4, R209, 0x1, R8, P6 ;  /* 0x00000001d1047824 */ /* 0x000fe200030e0608 */
[----:B------:R2:W-:Y:S01]  /*3fe0*/  @P2 STS.128 [R213+0xa000], RZ ;  /* 0x00a000ffd5002388 */ /* 0x0005e20000000c00 */
[----:B------:R-:W4:Y:S01]  /*3ff0*/  @!P4 LDC.64 R28, c[0x0][0x218] ;  /* 0x00008600ff1ccb82 */ /* 0x000f220000000a00 */
[----:B-----5:R-:W-:-:S02]  /*4000*/  @!P4 LEA R48, P1, R17, R10, 0x1 ;  /* 0x0000000a1130c211 */ /* 0x020fc400078208ff */
[----:B------:R-:W-:Y:S01]  /*4010*/  @!PT LDS RZ, [RZ] ;  /* 0x00000000fffff984 */ /* 0x000fe20000000800 */
[----:B------:R-:W-:Y:S01]  /*4020*/  @!PT LDS RZ, [RZ] ;  /* 0x00000000fffff984 */ /* 0x000fe20000000800 */
[----:B------:R-:W-:Y:S01]  /*4030*/  @!PT LDS RZ, [RZ] ;  /* 0x00000000fffff984 */ /* 0x000fe20000000800 */
[----:B------:R2:W-:Y:S02]  /*4040*/  @!P2 LDGSTS.E.BYPASS.LTC128B.128 [R213+0xa000], desc[UR10][R46.64+0x100] ;  /* 0x0a0001002ed5afae */ /* 0x0005e4000b901d4a */
[C-C-:B------:R-:W-:Y:S02]  /*4050*/  @!P4 LEA.HI.X R49, R17.reuse, R11, R8.reuse, 0x1, P1 ;  /* 0x0000000b1131c211 */ /* 0x140fe400008f0c08 */
[----:B------:R2:W-:Y:S01]  /*4060*/  @P4 STS.128 [R213+0x6800], RZ ;  /* 0x006800ffd5004388 */ /* 0x0005e20000000c00 */
[----:B------:R-:W5:Y:S01]  /*4070*/  @!P3 LDC.64 R24, c[0x0][0x218] ;  /* 0x00008600ff18bb82 */ /* 0x000f620000000a00 */
[C---:B-1----:R-:W-:Y:S02]  /*4080*/  @!P3 LEA R38, P0, R17.reuse, R38, 0x1 ;  /* 0x000000261126b211 */ /* 0x042fe400078008ff */
[----:B------:R-:W-:Y:S01]  /*4090*/  @!PT LDS RZ, [RZ] ;  /* 0x00000000fffff984 */ /* 0x000fe20000000800 */
[----:B------:R-:W-:Y:S01]  /*40a0*/  @!PT LDS RZ, [RZ] ;  /* 0x00000000fffff984 */ /* 0x000fe20000000800 */
[----:B------:R-:W-:Y:S01]  /*40b0*/  @!PT LDS RZ, [RZ] ;  /* 0x00000000fffff984 */ /* 0x000fe20000000800 */
[----:B------:R2:W-:Y:S02]  /*40c0*/  @!P4 LDGSTS.E.BYPASS.LTC128B.128 [R213+0x6800], desc[UR10][R48.64] ;  /* 0x0680000030d5cfae */ /* 0x0005e4000b901d4a */
[----:B------:R-:W-:-:S02]  /*40d0*/  @!P3 LEA.HI.X R39, R17, R39, R8, 0x1, P0 ;  /* 0x000000271127b211 */ /* 0x000fc400000f0c08 */
[----:B------:R2:W-:Y:S01]  /*40e0*/  @P3 STS.128 [R213+0x8800], RZ ;  /* 0x008800ffd5003388 */ /* 0x0005e20000000c00 */
[----:B------:R-:W1:Y:S01]  /*40f0*/  @!P2 LDC.64 R22, c[0x0][0x218] ;  /* 0x00008600ff16ab82 */ /* 0x000e620000000a00 */
[C---:B---3--:R-:W-:Y:S02]  /*4100*/  @!P2 LEA R36, P0, R17.reuse, R36, 0x1 ;  /* 0x000000241124a211 */ /* 0x048fe400078008ff */
[----:B------:R-:W-:Y:S01]  /*4110*/  @!PT LDS RZ, [RZ] ;  /* 0x00000000fffff984 */ /* 0x000fe20000000800 */
[----:B------:R-:W-:Y:S01]  /*4120*/  @!PT LDS RZ, [RZ] ;  /* 0x00000000fffff984 */ /* 0x000fe20000000800 */
[----:B------:R-:W-:Y:S01]  /*4130*/  @!PT LDS RZ, [RZ] ;  /* 0x00000000fffff984 */ /* 0x000fe20000000800 */
[----:B------:R2:W-:Y:S02]  /*4140*/  @!P3 LDGSTS.E.BYPASS.LTC128B.128 [R213+0x8800], desc[UR10][R38.64+0x80] ;  /* 0x0880008026d5bfae */ /* 0x0005e4000b901d4a */
[----:B------:R-:W-:Y:S02]  /*4150*/  @!P2 LEA.HI.X R37, R17, R37, R8, 0x1, P0 ;  /* 0x000000251125a211 */ /* 0x000fe400000f0c08 */
[----:B------:R-:W-:Y:S01]  /*4160*/  IADD3 R8, P6, R210, R21, RZ ;  /* 0x00000015d2087210 */ /* 0x000fe20007fde0ff */
[----:B------:R-:W3:Y:S01]  /*4170*/  @!P4 LDC.64 R18, c[0x0][0x218] ;  /* 0x00008600ff12cb82 */ /* 0x000ee20000000a00 */
[----:B----4-:R-:W-:Y:S01]  /*4180*/  @!P4 LEA R28, P1, R21, R28, 0x1 ;  /* 0x0000001c151cc211 */ /* 0x010fe200078208ff */
[----:B------:R2:W-:Y:S02]  /*4190*/  @P2 STS.128 [R213+0xa800], RZ ;  /* 0x00a800ffd5002388 */ /* 0x0005e40000000c00 */
[--C-:B------:R-:W-:Y:S01]  /*41a0*/  IMAD.X R17, R209, 0x1, R4.reuse, P6 ;  /* 0x00000001d1117824 */ /* 0x100fe200030e0604 */
[C-C-:B------:R-:W-:Y:S01]  /*41b0*/  @!P4 LEA.HI.X R29, R21.reuse, R29, R4.reuse, 0x1, P1 ;  /* 0x0000001d151dc211 */ /* 0x140fe200008f0c04 */
[----:B------:R-:W-:Y:S01]  /*41c0*/  @!PT LDS RZ, [RZ] ;  /* 0x00000000fffff984 */ /* 0x000fe20000000800 */
[----:B------:R-:W-:Y:S01]  /*41d0*/  @!PT LDS RZ, [RZ] ;  /* 0x00000000fffff984 */ /* 0x000fe20000000800 */
[----:B------:R-:W-:Y:S01]  /*41e0*/  @!PT LDS RZ, [RZ] ;  /* 0x00000000fffff984 */ /* 0x000fe20000000800 */
[----:B------:R2:W-:Y:S02]  /*41f0*/  @!P2 LDGSTS.E.BYPASS.LTC128B.128 [R213+0xa800], desc[UR10][R36.64+0x100] ;  /* 0x0a80010024d5afae */ /* 0x0005e4000b901d4a */
[----:B------:R-:W4:Y:S01]  /*4200*/  @!P3 LDC.64 R10, c[0x0][0x218] ;  /* 0x00008600ff0abb82 */ /* 0x000f220000000a00 */
[C---:B-----5:R-:W-:Y:S01]  /*4210*/  @!P3 LEA R24, P1, R21.reuse, R24, 0x1 ;  /* 0x000000181518b211 */ /* 0x060fe200078208ff */
[----:B------:R2:W-:Y:S03]  /*4220*/  @P4 STS.128 [R213+0x7000], RZ ;  /* 0x007000ffd5004388 */ /* 0x0005e60000000c00 */
[C---:B------:R-:W-:Y:S01]  /*4230*/  @!P3 LEA.HI.X R25, R21.reuse, R25, R4, 0x1, P1 ;  /* 0x000000191519b211 */ /* 0x040fe200008f0c04 */
[----:B------:R-:W-:Y:S01]  /*4240*/  @!PT LDS RZ, [RZ] ;  /* 0x00000000fffff984 */ /* 0x000fe20000000800 */
[----:B------:R-:W-:Y:S01]  /*4250*/  @!PT LDS RZ, [RZ] ;  /* 0x00000000fffff984 */ /* 0x000fe20000000800 */
[----:B------:R-:W-:Y:S01]  /*4260*/  @!PT LDS RZ, [RZ] ;  /* 0x00000000fffff984 */ /* 0x000fe20000000800 */
[----:B------:R2:W-:Y:S01]  /*4270*/  @!P4 LDGSTS.E.BYPASS.LTC128B.128 [R213+0x7000], desc[UR10][R28.64] ;  /* 0x070000001cd5cfae */ /* 0x0005e2000b901d4a */
[----:B-1----:R-:W-:-:S03]  /*4280*/  @!P2 LEA R22, P0, R21, R22, 0x1 ;  /* 0x000000161516a211 */ /* 0x002fc600078008ff */
[----:B------:R2:W-:Y:S01]  /*4290*/  @P3 STS.128 [R213+0x9000], RZ ;  /* 0x009000ffd5003388 */ /* 0x0005e20000000c00 */
[----:B------:R-:W-:-:S03]  /*42a0*/  @!P2 LEA.HI.X R23, R21, R23, R4, 0x1, P0 ;  /* 0x000000171517a211 */ /* 0x000fc600000f0c04 */
[----:B------:R-:W-:Y:S01]  /*42b0*/  @!PT LDS RZ, [RZ] ;  /* 0x00000000fffff984 */ /* 0x000fe20000000800 */
[----:B------:R-:W-:Y:S01]  /*42c0*/  @!PT LDS RZ, [RZ] ;  /* 0x00000000fffff984 */ /* 0x000fe20000000800 */
[----:B------:R-:W-:Y:S01]  /*42d0*/  @!PT LDS RZ, [RZ] ;  /* 0x00000000fffff984 */ /* 0x000fe20000000800 */
[----:B------:R2:W-:Y:S01]  /*42e0*/  @!P3 LDGSTS.E.BYPASS.LTC128B.128 [R213+0x9000], desc[UR10][R24.64+0x80] ;  /* 0x0900008018d5bfae */ /* 0x0005e2000b901d4a */
[----:B---3--:R-:W-:-:S03]  /*42f0*/  @!P4 LEA R18, P1, R8, R18, 0x1 ;  /* 0x000000120812c211 */ /* 0x008fc600078208ff */
[----:B------:R2:W-:Y:S01]  /*4300*/  @P2 STS.128 [R213+0xb000], RZ ;  /* 0x00b000ffd5002388 */ /* 0x0005e20000000c00 */
[----:B------:R-:W-:-:S03]  /*4310*/  @!P4 LEA.HI.X R19, R8, R19, R17, 0x1, P1 ;  /* 0x000000130813c211 */ /* 0x000fc600008f0c11 */
[----:B------:R-:W-:Y:S01]  /*4320*/  @!PT LDS RZ, [RZ] ;  /* 0x00000000fffff984 */ /* 0x000fe20000000800 */
[----:B------:R-:W-:Y:S01]  /*4330*/  @!PT LDS RZ, [RZ] ;  /* 0x00000000fffff984 */ /* 0x000fe20000000800 */
[----:B------:R-:W-:Y:S01]  /*4340*/  @!PT LDS RZ, [RZ] ;  /* 0x00000000fffff984 */ /* 0x000fe20000000800 */
[----:B------:R2:W-:Y:S01]  /*4350*/  @!P2 LDGSTS.E.BYPASS.LTC128B.128 [R213+0xb000], desc[UR10][R22.64+0x100] ;  /* 0x0b00010016d5afae */ /* 0x0005e2000b901d4a */
[----:B----4-:R-:W-:-:S03]  /*4360*/  @!P3 LEA R10, P0, R8, R10, 0x1 ;  /* 0x0000000a080ab211 */ /* 0x010fc600078008ff */
        /* <DEDUP_REMOVED lines=20> */
.L_x_629:
[----:B------:R-:W-:Y:S05]  /*44b0*/  BSYNC B0 ;  /* 0x0000000000007941 */ /* 0x000fea0003800000 */
.L_x_628:
[----:B------:R-:W0:Y:S02]  /*44c0*/  LDGDEPBAR ;  /* 0x00000000000079af */ /* 0x000e240000000000 */
.L_x_627:
[----:B-12---:R-:W-:Y:S01]  /*44d0*/  FMNMX.FTZ R11, R32, R30, !PT ;  /* 0x0000001e200b7209 */ /* 0x006fe20007810000 */
[----:B------:R-:W-:Y:S01]  /*44e0*/  IMAD R152, R212, 0x4, R85 ;  /* 0x00000004d4987824 */ /* 0x000fe200078e0255 */
[----:B------:R-:W-:Y:S01]  /*44f0*/  FMNMX.FTZ R8, R41, R31, !PT ;  /* 0x0000001f29087209 */ /* 0x000fe20007810000 */
[----:B------:R-:W-:Y:S01]  /*4500*/  IMAD.SHL.U32 R231, R3, 0x2, RZ ;  /* 0x0000000203e77824 */ /* 0x000fe200078e00ff */
[----:B------:R-:W-:Y:S01]  /*4510*/  FMNMX.FTZ R11, R40, R11, !PT ;  /* 0x0000000b280b7209 */ /* 0x000fe20007810000 */
[----:B------:R-:W-:Y:S01]  /*4520*/  IMAD.WIDE.U32 R200, R152, -0x326172a9, RZ ;  /* 0xcd9e8d5798c87825 */ /* 0x000fe200078e00ff */
[----:B------:R-:W-:Y:S01]  /*4530*/  FMNMX.FTZ R8, R43, R8, !PT ;  /* 0x000000082b087209 */ /* 0x000fe20007810000 */
[----:B------:R-:W-:Y:S01]  /*4540*/  ULDC UR5, c[0x0][0x2ec] ;  /* 0x0000bb0000057ab9 */ /* 0x000fe20000000800 */
[----:B------:R-:W-:Y:S01]  /*4550*/  FMNMX.FTZ R11, R26, R11, !PT ;  /* 0x0000000b1a0b7209 */ /* 0x000fe20007810000 */
[----:B------:R-:W-:Y:S01]  /*4560*/  IMAD.WIDE.U32 R234, R134, -0x2daee0ad, RZ ;  /* 0xd2511f5386ea7825 */ /* 0x000fe200078e00ff */
[----:B------:R-:W-:-:S02]  /*4570*/  FMNMX.FTZ R8, R27, R8, !PT ;  /* 0x000000081b087209 */ /* 0x000fc40007810000 */
[----:B------:R-:W-:Y:S01]  /*4580*/  FMNMX.FTZ R11, R20, R11, !PT ;  /* 0x0000000b140b7209 */ /* 0x000fe20007810000 */
[----:B------:R-:W-:Y:S01]  /*4590*/  VIADD R3, R225, 0xbb67ae85 ;  /* 0xbb67ae85e1037836 */ /* 0x000fe20000000000 */
[----:B------:R-:W-:Y:S01]  /*45a0*/  FMNMX.FTZ R8, R13, R8, !PT ;  /* 0x000000080d087209 */ /* 0x000fe20007810000 */
[----:B------:R-:W-:Y:S01]  /*45b0*/  VIADD R175, R224, 0x9e3779b9 ;  /* 0x9e3779b9e0af7836 */ /* 0x000fe20000000000 */
[----:B------:R-:W-:Y:S01]  /*45c0*/  FMNMX.FTZ R11, R12, R11, !PT ;  /* 0x0000000b0c0b7209 */ /* 0x000fe20007810000 */
[----:B------:R-:W-:Y:S01]  /*45d0*/  VIADD R171, R224, 0x3c6ef372 ;  /* 0x3c6ef372e0ab7836 */ /* 0x000fe20000000000 */
[----:B------:R-:W-:Y:S01]  /*45e0*/  FMNMX.FTZ R8, R101, R8, !PT ;  /* 0x0000000865087209 */ /* 0x000fe20007810000 */
[C---:B------:R-:W-:Y:S01]  /*45f0*/  VIADD R170, R225.reuse, 0x76cf5d0a ;  /* 0x76cf5d0ae1aa7836 */ /* 0x040fe20000000000 */
        /* <DEDUP_REMOVED lines=11> */
[----:B------:R-:W-:Y:S01]  /*46b0*/  IMAD R174, R2, 0x10000, R2 ;  /* 0x0001000002ae7824 */ /* 0x000fe200078e0202 */
[----:B------:R-:W-:Y:S01]  /*46c0*/  FMNMX.FTZ R11, R140, R11, !PT ;  /* 0x0000000b8c0b7209 */ /* 0x000fe20007810000 */
[----:B------:R-:W-:Y:S01]  /*46d0*/  VIADD R229, R224, 0x1715609d ;  /* 0x1715609de0e57836 */ /* 0x000fe20000000000 */
[----:B------:R-:W-:Y:S01]  /*46e0*/  FMNMX.FTZ R8, R137, R8, !PT ;  /* 0x0000000889087209 */ /* 0x000fe20007810000 */
[----:B------:R-:W-:Y:S01]  /*46f0*/  VIADD R217, R225, 0x646e171e ;  /* 0x646e171ee1d97836 */ /* 0x000fe20000000000 */
        /* <DEDUP_REMOVED lines=12> */
[----:B------:R-:W-:Y:S01]  /*47c0*/  LOP3.LUT R135, R81, R224, RZ, 0x3c, !PT ;  /* 0x000000e051877212 */ /* 0x000fe200078e3cff */
[----:B------:R-:W1:Y:S01]  /*47d0*/  SHFL.BFLY PT, R11, R4, 0x2, 0x1f ;  /* 0x0c401f00040b7f89 */ /* 0x000e6200000e0000 */
[----:B------:R-:W-:-:S02]  /*47e0*/  LEA R192, R0, UR4, 0x1 ;  /* 0x0000000400c07c11 */ /* 0x000fc4000f8e08ff */
[----:B------:R-:W-:Y:S01]  /*47f0*/  LOP3.LUT R172, R201, R135, RZ, 0x3c, !PT ;  /* 0x00000087c9ac7212 */ /* 0x000fe200078e3cff */
[----:B------:R-:W2:Y:S02]  /*4800*/  SHFL.BFLY PT, R8, R17, 0x2, 0x1f ;  /* 0x0c401f0011087f89 */ /* 0x000ea400000e0000 */
[----:B------:R-:W-:Y:S02]  /*4810*/  IMAD R190, R7, 0x2, R192 ;  /* 0x0000000207be7824 */ /* 0x000fe400078e02c0 */
[----:B------:R-:W-:Y:S01]  /*4820*/  IMAD.WIDE.U32 R172, R172, -0x2daee0ad, RZ ;  /* 0xd2511f53acac7825 */ /* 0x000fe200078e00ff */
[----:B------:R-:W-:Y:S03]  /*4830*/  LDSM.16.MT88.4 R124, [R192+0xc000] ;  /* 0x00c00000c07c783b */ /* 0x000fe60000004200 */
[----:B------:R-:W-:Y:S01]  /*4840*/  IMAD R188, R5, 0x2, R190 ;  /* 0x0000000205bc7824 */ /* 0x000fe200078e02be */
[----:B------:R-:W-:Y:S01]  /*4850*/  LOP3.LUT R150, R173, R234, R3, 0x96, !PT ;  /* 0x000000eaad967212 */ /* 0x000fe200078e9603 */
[----:B------:R-:W-:Y:S01]  /*4860*/  IMAD R189, R5, 0x2, R192 ;  /* 0x0000000205bd7824 */ /* 0x000fe200078e02c0 */
[----:B------:R-:W-:Y:S03]  /*4870*/  LDSM.16.MT88.4 R64, [R192+0xe000] ;  /* 0x00e00000c040783b */ /* 0x000fe60000004200 */
[----:B------:R-:W-:Y:S01]  /*4880*/  IMAD.WIDE.U32 R150, R150, -0x326172a9, RZ ;  /* 0xcd9e8d5796967825 */ /* 0x000fe200078e00ff */
[----:B------:R-:W-:Y:S04]  /*4890*/  LDSM.16.MT88.4 R56, [R188+0xc000] ;  /* 0x00c00000bc38783b */ /* 0x000fe80000004200 */
[----:B------:R-:W-:Y:S01]  /*48a0*/  LDSM.16.MT88.4 R48, [R189+0xc000] ;  /* 0x00c00000bd30783b */ /* 0x000fe20000004200 */
[----:B-1----:R-:W-:-:S02]  /*48b0*/  FMNMX.FTZ R11, R4, R11, !PT ;  /* 0x0000000b040b7209 */ /* 0x002fc40007810000 */
[--C-:B------:R-:W-:Y:S01]  /*48c0*/  LOP3.LUT R4, R235, R231, R225.reuse, 0x96, !PT ;  /* 0x000000e7eb047212 */ /* 0x100fe200078e96e1 */
[----:B------:R-:W-:Y:S01]  /*48d0*/  LDSM.16.MT88.4 R72, [R190+0xe000] ;  /* 0x00e00000be48783b */ /* 0x000fe20000004200 */
[----:B--2---:R-:W-:Y:S01]  /*48e0*/  FMNMX.FTZ R8, R17, R8, !PT ;  /* 0x0000000811087209 */ /* 0x004fe20007810000 */
[----:B------:R-:W-:Y:S02]  /*48f0*/  VIADD R231, R231, 0x1 ;  /* 0x00000001e7e77836 */ /* 0x000fe40000000000 */
[----:B------:R-:W1:Y:S01]  /*4900*/  SHFL.BFLY PT, R132, R11, 0x1, 0x1f ;  /* 0x0c201f000b847f89 */ /* 0x000e6200000e0000 */
[----:B------:R-:W-:Y:S02]  /*4910*/  IMAD.WIDE.U32 R22, R4, -0x326172a9, RZ ;  /* 0xcd9e8d5704167825 */ /* 0x000fe400078e00ff */
[----:B------:R-:W-:Y:S01]  /*4920*/  LOP3.LUT R234, R235, R231, R225, 0x96, !PT ;  /* 0x000000e7ebea7212 */ /* 0x000fe200078e96e1 */
[----:B------:R-:W2:Y:S02]  /*4930*/  SHFL.BFLY PT, R3, R8, 0x1, 0x1f ;  /* 0x0c201f0008037f89 */ /* 0x000ea400000e0000 */
[----:B------:R-:W-:-:S02]  /*4940*/  LOP3.LUT R4, R23, R200, R175, 0x96, !PT ;  /* 0x000000c817047212 */ /* 0x000fc400078e96af */
[----:B------:R-:W-:Y:S01]  /*4950*/  LOP3.LUT R22, R151, R22, R171, 0x96, !PT ;  /* 0x0000001697167212 */ /* 0x000fe200078e96ab */
[----:B------:R-:W-:Y:S01]  /*4960*/  LDSM.16.MT88.4 R80, [R189+0xe000] ;  /* 0x00e00000bd50783b */ /* 0x000fe20000004200 */
[----:B------:R-:W-:-:S03]  /*4970*/  IMAD.WIDE.U32 R234, R234, -0x326172a9, RZ ;  /* 0xcd9e8d57eaea7825 */ /* 0x000fc600078e00ff */
[----:B------:R-:W-:Y:S01]  /*4980*/  LDSM.16.MT88.4 R88, [R188+0xe000] ;  /* 0x00e00000bc58783b */ /* 0x000fe20000004200 */
[----:B------:R-:W-:Y:S01]  /*4990*/  IMAD.WIDE.U32 R18, R4, -0x2daee0ad, RZ ;  /* 0xd2511f5304127825 */ /* 0x000fe200078e00ff */
[----:B------:R-:W-:Y:S02]  /*49a0*/  LOP3.LUT R175, R235, R200, R175, 0x96, !PT ;  /* 0x000000c8ebaf7212 */ /* 0x000fe400078e96af */
[----:B------:R-:W-:Y:S01]  /*49b0*/  LDSM.16.MT88.4 R96, [R192+0x10000] ;  /* 0x01000000c060783b */ /* 0x000fe20000004200 */
[----:B------:R-:W-:Y:S01]  /*49c0*/  IMAD.WIDE.U32 R22, R22, -0x2daee0ad, RZ ;  /* 0xd2511f5316167825 */ /* 0x000fe200078e00ff */
[----:B------:R-:W-:Y:S02]  /*49d0*/  LOP3.LUT R4, R19, R172, R170, 0x96, !PT ;  /* 0x000000ac13047212 */ /* 0x000fe400078e96aa */
[----:B------:R-:W-:Y:S01]  /*49e0*/  LDSM.16.MT88.4 R104, [R190+0x10000] ;  /* 0x01000000be68783b */ /* 0x000fe20000004200 */
[----:B------:R-:W-:Y:S01]  /*49f0*/  LOP3.LUT R171, R151, R234, R171, 0x96, !PT ;  /* 0x000000ea97ab7212 */ /* 0x000fe200078e96ab */
[----:B------:R-:W-:Y:S01]  /*4a00*/  IMAD.WIDE.U32 R234, R175, -0x2daee0ad, RZ ;  /* 0xd2511f53afea7825 */ /* 0x000fe200078e00ff */
[----:B------:R-:W-:Y:S01]  /*4a10*/  LOP3.LUT R18, R23, R18, R149, 0x96, !PT ;  /* 0x0000001217127212 */ /* 0x000fe200078e9695 */
[----:B------:R-:W-:Y:S01]  /*4a20*/  LDSM.16.MT88.4 R116, [R189+0x10000] ;  /* 0x01000000bd74783b */ /* 0x000fe20000004200 */
[----:B-1----:R-:W-:Y:S01]  /*4a30*/  FMNMX.FTZ R132, R11, R132, !PT ;  /* 0x000000840b847209 */ /* 0x002fe20007810000 */
[----:B------:R-:W-:Y:S01]  /*4a40*/  IMAD.WIDE.U32 R10, R4, -0x326172a9, RZ ;  /* 0xcd9e8d57040a7825 */ /* 0x000fe200078e00ff */
[----:B--2---:R-:W-:-:S02]  /*4a50*/  FMNMX.FTZ R3, R8, R3, !PT ;  /* 0x0000000308037209 */ /* 0x004fc40007810000 */
[----:B------:R-:W-:Y:S01]  /*4a60*/  FSETP.NEU.FTZ.AND P0, PT, R132, -INF , PT ;  /* 0xff8000008400780b */ /* 0x000fe20003f1d000 */
[----:B------:R-:W-:Y:S01]  /*4a70*/  IMAD.WIDE.U32 R18, R18, -0x326172a9, RZ ;  /* 0xcd9e8d5712127825 */ /* 0x000fe200078e00ff */
[----:B------:R-:W-:-:S03]  /*4a80*/  LOP3.LUT R4, R11, R150, R142, 0x96, !PT ;  /* 0x000000960b047212 */ /* 0x000fc600078e968e */
[----:B------:R-:W-:Y:S01]  /*4a90*/  FMUL.FTZ R227, R132, UR5 ;  /* 0x0000000584e37c20 */ /* 0x000fe20008410000 */
[----:B------:R-:W-:Y:S01]  /*4aa0*/  FMUL.FTZ R206, R3, UR5 ;  /* 0x0000000503ce7c20 */ /* 0x000fe20008410000 */
[----:B------:R-:W-:Y:S02]  /*4ab0*/  LOP3.LUT R170, R235, R172, R170, 0x96, !PT ;  /* 0x000000acebaa7212 */ /* 0x000fe400078e96aa */
[----:B------:R-:W-:Y:S01]  /*4ac0*/  LOP3.LUT R10, R19, R10, R143, 0x96, !PT ;  /* 0x0000000a130a7212 */ /* 0x000fe200078e968f */
[----:B------:R-:W-:Y:S01]  /*4ad0*/  IMAD.WIDE.U32 R24, R4, -0x2daee0ad, RZ ;  /* 0xd2511f5304187825 */ /* 0x000fe200078e00ff */
[----:B------:R-:W-:Y:S02]  /*4ae0*/  FSEL R227, R227, RZ, P0 ;  /* 0x000000ffe3e37208 */ /* 0x000fe40000000000 */
[----:B------:R-:W-:Y:S01]  /*4af0*/  FSETP.NEU.FTZ.AND P0, PT, R3, -INF , PT ;  /* 0xff8000000300780b */ /* 0x000fe20003f1d000 */
[----:B------:R-:W-:Y:S01]  /*4b00*/  IMAD.WIDE.U32 R10, R10, -0x2daee0ad, RZ ;  /* 0xd2511f530a0a7825 */ /* 0x000fe200078e00ff */
[----:B------:R-:W-:-:S03]  /*4b10*/  LOP3.LUT R22, R25, R22, R136, 0x96, !PT ;  /* 0x0000001619167212 */ /* 0x000fc600078e9688 */
[--C-:B------:R-:W-:Y:S01]  /*4b20*/  FFMA.FTZ R165, R40, UR5, -R227.reuse ;  /* 0x0000000528a57c23 */ /* 0x100fe200080108e3 */
[--C-:B------:R-:W-:Y:S01]  /*4b30*/  FFMA.FTZ R162, R26, UR5, -R227.reuse ;  /* 0x000000051aa27c23 */ /* 0x100fe200080108e3 */
[----:B------:R-:W-:Y:S01]  /*4b40*/  FSEL R206, R206, RZ, P0 ;  /* 0x000000ffcece7208 */ /* 0x000fe20000000000 */
[----:B------:R-:W-:Y:S01]  /*4b50*/  FFMA.FTZ R167, R32, UR5, -R227 ;  /* 0x0000000520a77c23 */ /* 0x000fe200080108e3 */
[----:B------:R-:W-:Y:S01]  /*4b60*/  LOP3.LUT R4, R11, R24, R141, 0x96, !PT ;  /* 0x000000180b047212 */ /* 0x000fe200078e968d */
[----:B------:R-:W-:Y:S01]  /*4b70*/  IMAD.WIDE.U32 R22, R22, -0x326172a9, RZ ;  /* 0xcd9e8d5716167825 */ /* 0x000fe200078e00ff */
[----:B------:R-:W-:Y:S03]  /*4b80*/  MUFU.EX2 R165, R165 ;  /* 0x000000a500a57308 */ /* 0x000fe60000000800 */
[--C-:B------:R-:W-:Y:S01]  /*4b90*/  FFMA.FTZ R168, R41, UR5, -R206.reuse ;  /* 0x0000000529a87c23 */ /* 0x100fe200080108ce */
[----:B------:R-:W-:Y:S01]  /*4ba0*/  FFMA.FTZ R169, R31, UR5, -R206 ;  /* 0x000000051fa97c23 */ /* 0x000fe200080108ce */
[----:B------:R-:W-:-:S04]  /*4bb0*/  IMAD.WIDE.U32 R24, R4, -0x326172a9, RZ ;  /* 0xcd9e8d5704187825 */ /* 0x000fc800078e00ff */
[--C-:B------:R-:W-:Y:S01]  /*4bc0*/  FFMA.FTZ R166, R30, UR5, -R227.reuse ;  /* 0x000000051ea67c23 */ /* 0x100fe200080108e3 */
[--C-:B------:R-:W-:Y:S01]  /*4bd0*/  FFMA.FTZ R164, R43, UR5, -R206.reuse ;  /* 0x000000052ba47c23 */ /* 0x100fe200080108ce */
[----:B------:R-:W-:Y:S01]  /*4be0*/  FFMA.FTZ R163, R27, UR5, -R206 ;  /* 0x000000051ba37c23 */ /* 0x000fe200080108ce */
[----:B------:R-:W-:Y:S01]  /*4bf0*/  VIADD R32, R224, 0xb54cda56 ;  /* 0xb54cda56e0207836 */ /* 0x000fe20000000000 */
[----:B------:R-:W1:Y:S01]  /*4c00*/  MUFU.EX2 R162, R162 ;  /* 0x000000a200a27308 */ /* 0x000e620000000800 */
[C---:B------:R-:W-:Y:S01]  /*4c10*/  LOP3.LUT R8, R24.reuse, 0xffff, RZ, 0xc0, !PT ;  /* 0x0000ffff18087812 */ /* 0x040fe200078ec0ff */
[----:B------:R-:W2:Y:S01]  /*4c20*/  LDSM.16.MT88.4 R40, [R190+0xc000] ;  /* 0x00c00000be28783b */ /* 0x000ea20000004200 */
[----:B------:R-:W-:Y:S01]  /*4c30*/  LOP3.LUT R0, R24, 0xff, RZ, 0xc0, !PT ;  /* 0x000000ff18007812 */ /* 0x000fe200078ec0ff */
[--C-:B------:R-:W-:Y:S01]  /*4c40*/  FFMA.FTZ R157, R16, UR5, -R227.reuse ;  /* 0x00000005109d7c23 */ /* 0x100fe200080108e3 */
[----:B------:R-:W-:Y:S01]  /*4c50*/  LOP3.LUT R4, R25, R22, R32, 0x96, !PT ;  /* 0x0000001619047212 */ /* 0x000fe200078e9620 */
[--C-:B------:R-:W-:Y:S01]  /*4c60*/  FFMA.FTZ R158, R12, UR5, -R227.reuse ;  /* 0x000000050c9e7c23 */ /* 0x100fe200080108e3 */
[----:B------:R-:W-:Y:S01]  /*4c70*/  SHF.R.U32.HI R7, RZ, 0x8, R8 ;  /* 0x00000008ff077819 */ /* 0x000fe20000011608 */
[----:B------:R-:W-:Y:S01]  /*4c80*/  MUFU.EX2 R168, R168 ;  /* 0x000000a800a87308 */ /* 0x000fe20000000800 */
[----:B------:R-:W-:Y:S01]  /*4c90*/  SHF.R.U32.HI R113, RZ, 0x10, R4 ;  /* 0x00000010ff717819 */ /* 0x000fe20000011604 */
[--C-:B------:R-:W-:Y:S01]  /*4ca0*/  FFMA.FTZ R160, R13, UR5, -R206.reuse ;  /* 0x000000050da07c23 */ /* 0x100fe200080108ce */
[C---:B------:R-:W-:Y:S01]  /*4cb0*/  LOP3.LUT R14, R4.reuse, 0xffff, RZ, 0xc0, !PT ;  /* 0x0000ffff040e7812 */ /* 0x040fe200078ec0ff */
[----:B------:R-:W-:Y:S01]  /*4cc0*/  FFMA.FTZ R156, R15, UR5, -R206 ;  /* 0x000000050f9c7c23 */ /* 0x000fe200080108ce */
[----:B------:R-:W-:Y:S01]  /*4cd0*/  LOP3.LUT R5, R4, 0xff, RZ, 0xc0, !PT ;  /* 0x000000ff04057812 */ /* 0x000fe200078ec0ff */
[----:B------:R-:W-:Y:S01]  /*4ce0*/  FFMA.FTZ R161, R20, UR5, -R227 ;  /* 0x0000000514a17c23 */ /* 0x000fe200080108e3 */
[----:B------:R-:W-:Y:S01]  /*4cf0*/  PRMT R7, R0, 0x5410, R7 ;  /* 0x0000541000077816 */ /* 0x000fe20000000007 */
[----:B------:R-:W3:Y:S01]  /*4d00*/  MUFU.EX2 R169, R169 ;  /* 0x000000a900a97308 */ /* 0x000ee20000000800 */
[----:B------:R-:W-:Y:S01]  /*4d10*/  SHF.R.U32.HI R4, RZ, 0x18, R4 ;  /* 0x00000018ff047819 */ /* 0x000fe20000011604 */
[--C-:B------:R-:W-:Y:S01]  /*4d20*/  FFMA.FTZ R153, R9, UR5, -R206.reuse ;  /* 0x0000000509997c23 */ /* 0x100fe200080108ce */
[----:B------:R-:W-:Y:S01]  /*4d30*/  LOP3.LUT R113, R113, 0xff, RZ, 0xc0, !PT ;  /* 0x000000ff71717812 */ /* 0x000fe200078ec0ff */
[----:B------:R-:W-:Y:S01]  /*4d40*/  FFMA.FTZ R159, R101, UR5, -R206 ;  /* 0x00000005659f7c23 */ /* 0x000fe200080108ce */
[--C-:B------:R-:W-:Y:S01]  /*4d50*/  HSET2.LE.AND R114, R7, R174.reuse, PT ;  /* 0x000000ae07727233 */ /* 0x100fe20003803000 */
[----:B------:R-:W-:Y:S01]  /*4d60*/  IMAD.WIDE.U32 R236, R170, -0x326172a9, RZ ;  /* 0xcd9e8d57aaec7825 */ /* 0x000fe200078e00ff */
[----:B------:R-:W-:Y:S01]  /*4d70*/  PRMT R113, R113, 0x5410, R4 ;  /* 0x0000541071717816 */ /* 0x000fe20000000004 */
[----:B------:R-:W-:Y:S01]  /*4d80*/  MUFU.EX2 R167, R167 ;  /* 0x000000a700a77308 */ /* 0x000fe20000000800 */
[----:B------:R-:W-:Y:S01]  /*4d90*/  SHF.R.U32.HI R11, RZ, 0x10, R24 ;  /* 0x00000010ff0b7819 */ /* 0x000fe20000011618 */
[----:B------:R-:W-:Y:S01]  /*4da0*/  FFMA.FTZ R172, R34, UR5, -R227 ;  /* 0x0000000522ac7c23 */ /* 0x000fe200080108e3 */
[----:B-1----:R-:W-:Y:S01]  /*4db0*/  F2FP.F16.F32.PACK_AB R7, R162, R165 ;  /* 0x000000a5a207723e */ /* 0x002fe200000000ff */
[----:B------:R-:W-:Y:S01]  /*4dc0*/  FFMA.FTZ R175, R139, UR5, -R206 ;  /* 0x000000058baf7c23 */ /* 0x000fe200080108ce */
[----:B------:R-:W-:Y:S01]  /*4dd0*/  SHF.R.U32.HI R115, RZ, 0x18, R24 ;  /* 0x00000018ff737819 */ /* 0x000fe20000011618 */
[----:B------:R-:W-:Y:S01]  /*4de0*/  FFMA.FTZ R202, R137, UR5, -R206 ;  /* 0x0000000589ca7c23 */ /* 0x000fe200080108ce */
[----:B------:R-:W-:Y:S01]  /*4df0*/  LOP3.LUT R8, R11, 0xff, RZ, 0xc0, !PT ;  /* 0x000000ff0b087812 */ /* 0x000fe200078ec0ff */
[----:B------:R-:W1:Y:S01]  /*4e00*/  MUFU.EX2 R166, R166 ;  /* 0x000000a600a67308 */ /* 0x000e620000000800 */
[----:B------:R-:W-:Y:S01]  /*4e10*/  SHF.R.U32.HI R14, RZ, 0x8, R14 ;  /* 0x00000008ff0e7819 */ /* 0x000fe2000001160e */
[----:B------:R-:W-:Y:S01]  /*4e20*/  LDSM.16.MT88.4 R24, [R190+0xc800] ;  /* 0x00c80000be18783b */ /* 0x000fe20000004200 */
[--C-:B------:R-:W-:Y:S01]  /*4e30*/  HSET2.LE.AND R113, R113, R174.reuse, PT ;  /* 0x000000ae71717233 */ /* 0x100fe20003803000 */
[--C-:B------:R-:W-:Y:S01]  /*4e40*/  FFMA.FTZ R200, R35, UR5, -R206.reuse ;  /* 0x0000000523c87c23 */ /* 0x100fe200080108ce */
[----:B------:R-:W-:Y:S01]  /*4e50*/  LOP3.LUT R114, R114, R7, RZ, 0xc0, !PT ;  /* 0x0000000772727212 */ /* 0x000fe200078ec0ff */
[----:B------:R-:W-:Y:S01]  /*4e60*/  FFMA.FTZ R201, R33, UR5, -R206 ;  /* 0x0000000521c97c23 */ /* 0x000fe200080108ce */
[----:B---3--:R-:W-:Y:S01]  /*4e70*/  F2FP.F16.F32.PACK_AB R0, R169, R168 ;  /* 0x000000a8a900723e */ /* 0x008fe200000000ff */
[----:B------:R-:W-:Y:S01]  /*4e80*/  MUFU.EX2 R164, R164 ;  /* 0x000000a400a47308 */ /* 0x000fe20000000800 */
[----:B------:R-:W-:Y:S01]  /*4e90*/  LOP3.LUT R7, R23, R18, R229, 0x96, !PT ;  /* 0x0000001217077212 */ /* 0x000fe200078e96e5 */
[----:B------:R-:W-:Y:S01]  /*4ea0*/  FFMA.FTZ R173, R140, UR5, -R227 ;  /* 0x000000058cad7c23 */ /* 0x000fe200080108e3 */
[----:B------:R-:W3:Y:S01]  /*4eb0*/  LDSM.16.MT88.4 R16, [R188+0x10000] ;  /* 0x01000000bc10783b */ /* 0x000ee20000004200 */
[----:B------:R-:W-:Y:S01]  /*4ec0*/  PRMT R115, R8, 0x5410, R115 ;  /* 0x0000541008737816 */ /* 0x000fe20000000073 */
[--C-:B------:R-:W-:Y:S01]  /*4ed0*/  FFMA.FTZ R148, R148, UR5, -R227.reuse ;  /* 0x0000000594947c23 */ /* 0x100fe200080108e3 */
[----:B------:R-:W-:Y:S01]  /*4ee0*/  PRMT R5, R5, 0x5410, R14 ;  /* 0x0000541005057816 */ /* 0x000fe2000000000e */
[----:B------:R-:W-:Y:S01]  /*4ef0*/  LDSM.16.MT88.4 R28, [R192+0xc800] ;  /* 0x00c80000c01c783b */ /* 0x000fe20000004200 */
[----:B------:R-:W4:Y:S01]  /*4f00*/  MUFU.EX2 R163, R163 ;  /* 0x000000a300a37308 */ /* 0x000f220000000800 */
[----:B------:R-:W-:Y:S01]  /*4f10*/  LOP3.LUT R113, R113, R0, RZ, 0xc0, !PT ;  /* 0x0000000071717212 */ /* 0x000fe200078ec0ff */
[----:B------:R-:W-:Y:S01]  /*4f20*/  FFMA.FTZ R0, R6, UR5, -R227 ;  /* 0x0000000506007c23 */ /* 0x000fe200080108e3 */
[----:B------:R-:W5:Y:S01]  /*4f30*/  LDSM.16.MT88.4 R12, [R188+0xc800] ;  /* 0x00c80000bc0c783b */ /* 0x000f620000004200 */
[----:B------:R-:W-:Y:S01]  /*4f40*/  IMAD.WIDE.U32 R6, R7, -0x2daee0ad, RZ ;  /* 0xd2511f5307067825 */ /* 0x000fe200078e00ff */
[----:B------:R-:W-:-:S03]  /*4f50*/  HSET2.LE.AND R115, R115, R174, PT ;  /* 0x000000ae73737233 */ /* 0x000fc60003803000 */
[----:B------:R-:W-:Y:S01]  /*4f60*/  FFMA.FTZ R226, R226, UR5, -R227 ;  /* 0x00000005e2e27c23 */ /* 0x000fe200080108e3 */
[----:B------:R-:W-:Y:S01]  /*4f70*/  HSET2.LE.AND R112, R5, R174, PT ;  /* 0x000000ae05707233 */ /* 0x000fe20003803000 */
[----:B------:R-:W-:Y:S01]  /*4f80*/  MUFU.EX2 R157, R157 ;  /* 0x0000009d009d7308 */ /* 0x000fe20000000800 */
[----:B-1----:R-:W-:Y:S01]  /*4f90*/  F2FP.F16.F32.PACK_AB R5, R166, R167 ;  /* 0x000000a7a605723e */ /* 0x002fe200000000ff */
[----:B------:R-:W-:Y:S01]  /*4fa0*/  LDSM.16.MT88.4 R20, [R189+0xc800] ;  /* 0x00c80000bd14783b */ /* 0x000fe20000004200 */
[----:B------:R-:W-:Y:S01]  /*4fb0*/  SHF.R.U32.HI R109, RZ, 0x10, R6 ;  /* 0x00000010ff6d7819 */ /* 0x000fe20000011606 */
[----:B------:R-:W-:Y:S01]  /*4fc0*/  FADD.FTZ R166, R167, R166 ;  /* 0x000000a6a7a67221 */ /* 0x000fe20000010000 */
[----:B------:R-:W-:Y:S01]  /*4fd0*/  LOP3.LUT R112, R112, R5, RZ, 0xc0, !PT ;  /* 0x0000000570707212 */ /* 0x000fe200078ec0ff */
[----:B------:R-:W-:Y:S01]  /*4fe0*/  FADD.FTZ R169, R168, R169 ;  /* 0x000000a9a8a97221 */ /* 0x000fe20000010000 */
[C---:B------:R-:W-:Y:S01]  /*4ff0*/  LOP3.LUT R8, R6.reuse, 0xffff, RZ, 0xc0, !PT ;  /* 0x0000ffff06087812 */ /* 0x040fe200078ec0ff */
[----:B------:R-:W1:Y:S01]  /*5000*/  MUFU.EX2 R0, R0 ;  /* 0x0000000000007308 */ /* 0x000e620000000800 */
[----:B----4-:R-:W-:Y:S01]  /*5010*/  F2FP.F16.F32.PACK_AB R4, R163, R164 ;  /* 0x000000a4a304723e */ /* 0x010fe200000000ff */
[----:B------:R-:W-:Y:S01]  /*5020*/  FADD.FTZ R165, R165, R166 ;  /* 0x000000a6a5a57221 */ /* 0x000fe20000010000 */
[----:B------:R-:W-:Y:S01]  /*5030*/  LOP3.LUT R5, R6, 0xff, RZ, 0xc0, !PT ;  /* 0x000000ff06057812 */ /* 0x000fe200078ec0ff */
[----:B------:R-:W-:Y:S01]  /*5040*/  FADD.FTZ R164, R164, R169 ;  /* 0x000000a9a4a47221 */ /* 0x000fe20000010000 */
[----:B------:R-:W-:Y:S01]  /*5050*/  LOP3.LUT R115, R115, R4, RZ, 0xc0, !PT ;  /* 0x0000000473737212 */ /* 0x000fe200078ec0ff */
[----:B------:R-:W-:Y:S01]  /*5060*/  FADD.FTZ R162, R162, R165 ;  /* 0x000000a5a2a27221 */ /* 0x000fe20000010000 */
[----:B------:R-:W-:Y:S01]  /*5070*/  SHF.R.U32.HI R6, RZ, 0x18, R6 ;  /* 0x00000018ff067819 */ /* 0x000fe20000011606 */
[----:B------:R-:W-:Y:S01]  /*5080*/  MUFU.EX2 R161, R161 ;  /* 0x000000a100a17308 */ /* 0x000fe20000000800 */
[----:B------:R-:W-:Y:S01]  /*5090*/  LOP3.LUT R109, R109, 0xff, RZ, 0xc0, !PT ;  /* 0x000000ff6d6d7812 */ /* 0x000fe200078ec0ff */
[----:B------:R-:W-:Y:S01]  /*50a0*/  FADD.FTZ R163, R163, R164 ;  /* 0x000000a4a3a37221 */ /* 0x000fe20000010000 */
[----:B------:R-:W-:Y:S01]  /*50b0*/  LOP3.LUT R4, R7, R10, R217, 0x96, !PT ;  /* 0x0000000a07047212 */ /* 0x000fe200078e96d9 */
[----:B------:R-:W-:Y:S01]  /*50c0*/  HMMA.16816.F32 R52, R112, R56, RZ ;  /* 0x000000387034723c */ /* 0x000fe200000018ff */
[----:B------:R-:W-:-:S02]  /*50d0*/  PRMT R109, R109, 0x5410, R6 ;  /* 0x000054106d6d7816 */ /* 0x000fc40000000006 */
[C---:B------:R-:W-:Y:S01]  /*50e0*/  LOP3.LUT R6, R4.reuse, 0xffff, RZ, 0xc0, !PT ;  /* 0x0000ffff04067812 */ /* 0x040fe200078ec0ff */
[----:B------:R-:W4:Y:S01]  /*50f0*/  MUFU.EX2 R158, R158 ;  /* 0x0000009e009e7308 */ /* 0x000f220000000800 */
[----:B------:R-:W-:Y:S01]  /*5100*/  SHF.R.U32.HI R145, RZ, 0x10, R4 ;  /* 0x00000010ff917819 */ /* 0x000fe20000011604 */
[C---:B------:R-:W-:Y:S01]  /*5110*/  HMMA.16816.F32 R56, R112.reuse, R58, RZ ;  /* 0x0000003a7038723c */ /* 0x040fe200000018ff */
[----:B------:R-:W-:Y:S02]  /*5120*/  SHF.R.U32.HI R8, RZ, 0x8, R8 ;  /* 0x00000008ff087819 */ /* 0x000fe40000011608 */
[----:B------:R-:W-:Y:S02]  /*5130*/  LOP3.LUT R111, R4, 0xff, RZ, 0xc0, !PT ;  /* 0x000000ff046f7812 */ /* 0x000fe400078ec0ff */
[----:B------:R-:W-:Y:S01]  /*5140*/  SHF.R.U32.HI R6, RZ, 0x8, R6 ;  /* 0x00000008ff067819 */ /* 0x000fe20000011606 */
[----:B------:R-:W-:Y:S01]  /*5150*/  MUFU.EX2 R160, R160 ;  /* 0x000000a000a07308 */ /* 0x000fe20000000800 */
[----:B------:R-:W-:Y:S01]  /*5160*/  SHF.R.U32.HI R4, RZ, 0x18, R4 ;  /* 0x00000018ff047819 */ /* 0x000fe20000011604 */
[----:B------:R-:W-:Y:S01]  /*5170*/  HMMA.16816.F32 R128, R112, R124, RZ ;  /* 0x0000007c7080723c */ /* 0x000fe200000018ff */
[----:B------:R-:W-:-:S02]  /*5180*/  LOP3.LUT R145, R145, 0xff, RZ, 0xc0, !PT ;  /* 0x000000ff91917812 */ /* 0x000fc400078ec0ff */
[----:B------:R-:W-:Y:S02]  /*5190*/  PRMT R5, R5, 0x5410, R8 ;  /* 0x0000541005057816 */ /* 0x000fe40000000008 */
[----:B------:R-:W-:Y:S01]  /*51a0*/  PRMT R111, R111, 0x5410, R6 ;  /* 0x000054106f6f7816 */ /* 0x000fe20000000006 */
[----:B------:R-:W-:Y:S01]  /*51b0*/  MUFU.EX2 R156, R156 ;  /* 0x0000009c009c7308 */ /* 0x000fe20000000800 */
[----:B------:R-:W-:Y:S01]  /*51c0*/  PRMT R145, R145, 0x5410, R4 ;  /* 0x0000541091917816 */ /* 0x000fe20000000004 */
[----:B------:R-:W5:Y:S01]  /*51d0*/  LDSM.16.MT88.4 R8, [R192+0xe800] ;  /* 0x00e80000c008783b */ /* 0x000f620000004200 */
[--C-:B------:R-:W-:Y:S01]  /*51e0*/  HSET2.LE.AND R5, R5, R174.reuse, PT ;  /* 0x000000ae05057233 */ /* 0x100fe20003803000 */
[C---:B--2---:R-:W-:Y:S01]  /*51f0*/  HMMA.16816.F32 R36, R112.reuse, R40, RZ ;  /* 0x000000287024723c */ /* 0x044fe200000018ff */
[----:B-1----:R-:W-:Y:S02]  /*5200*/  F2FP.F16.F32.PACK_AB R146, R0, R157 ;  /* 0x0000009d0092723e */ /* 0x002fe400000000ff */
[--C-:B------:R-:W-:Y:S01]  /*5210*/  HSET2.LE.AND R109, R109, R174.reuse, PT ;  /* 0x000000ae6d6d7233 */ /* 0x100fe20003803000 */
[----:B------:R-:W1:Y:S01]  /*5220*/  MUFU.EX2 R153, R153 ;  /* 0x0000009900997308 */ /* 0x000e620000000800 */
[--C-:B------:R-:W-:Y:S01]  /*5230*/  HSET2.LE.AND R144, R111, R174.reuse, PT ;  /* 0x000000ae6f907233 */ /* 0x100fe20003803000 */
[----:B------:R-:W-:Y:S01]  /*5240*/  HMMA.16816.F32 R44, R112, R48, RZ ;  /* 0x00000030702c723c */ /* 0x000fe200000018ff */
[----:B------:R-:W-:-:S02]  /*5250*/  HSET2.LE.AND R145, R145, R174, PT ;  /* 0x000000ae91917233 */ /* 0x000fc40003803000 */
[----:B----4-:R-:W-:Y:S01]  /*5260*/  F2FP.F16.F32.PACK_AB R111, R158, R161 ;  /* 0x000000a19e6f723e */ /* 0x010fe200000000ff */
[----:B------:R-:W-:Y:S01]  /*5270*/  FADD.FTZ R161, R161, R162 ;  /* 0x000000a2a1a17221 */ /* 0x000fe20000010000 */
[----:B------:R-:W-:Y:S01]  /*5280*/  LOP3.LUT R146, R5, R146, RZ, 0xc0, !PT ;  /* 0x0000009205927212 */ /* 0x000fe200078ec0ff */
[----:B------:R-:W2:Y:S01]  /*5290*/  MUFU.EX2 R159, R159 ;  /* 0x0000009f009f7308 */ /* 0x000ea20000000800 */
[----:B------:R-:W4:Y:S01]  /*52a0*/  LDSM.16.MT88.4 R4, [R190+0xe800] ;  /* 0x00e80000be04783b */ /* 0x000f220000004200 */
[----:B------:R-:W-:Y:S01]  /*52b0*/  LOP3.LUT R144, R144, R111, RZ, 0xc0, !PT ;  /* 0x0000006f90907212 */ /* 0x000fe200078ec0ff */
[----:B------:R-:W-:Y:S01]  /*52c0*/  HMMA.16816.F32 R60, R112, R64, RZ ;  /* 0x00000040703c723c */ /* 0x000fe200000018ff */
[----:B------:R-:W-:Y:S01]  /*52d0*/  LOP3.LUT R142, R237, R150, R142, 0x96, !PT ;  /* 0x00000096ed8e7212 */ /* 0x000fe200078e968e */
[----:B------:R-:W-:-:S03]  /*52e0*/  FADD.FTZ R158, R158, R161 ;  /* 0x000000a19e9e7221 */ /* 0x000fc60000010000 */
[----:B------:R-:W-:Y:S01]  /*52f0*/  MUFU.EX2 R172, R172 ;  /* 0x000000ac00ac7308 */ /* 0x000fe20000000800 */
[----:B-1----:R-:W-:Y:S01]  /*5300*/  F2FP.F16.F32.PACK_AB R110, R153, R156 ;  /* 0x0000009c996e723e */ /* 0x002fe200000000ff */
[C---:B------:R-:W-:Y:S01]  /*5310*/  HMMA.16816.F32 R68, R112.reuse, R72, RZ ;  /* 0x000000487044723c */ /* 0x040fe200000018ff */
[----:B------:R-:W-:Y:S02]  /*5320*/  FADD.FTZ R157, R157, R158 ;  /* 0x0000009e9d9d7221 */ /* 0x000fe40000010000 */
[----:B------:R-:W-:Y:S02]  /*5330*/  LOP3.LUT R147, R109, R110, RZ, 0xc0, !PT ;  /* 0x0000006e6d937212 */ /* 0x000fe400078ec0ff */
[----:B------:R-:W-:Y:S01]  /*5340*/  FADD.FTZ R157, R0, R157 ;  /* 0x0000009d009d7221 */ /* 0x000fe20000010000 */
[----:B------:R-:W-:Y:S01]  /*5350*/  HMMA.16816.F32 R76, R112, R80, RZ ;  /* 0x00000050704c723c */ /* 0x000fe200000018ff */
[----:B--2---:R-:W-:Y:S01]  /*5360*/  F2FP.F16.F32.PACK_AB R108, R159, R160 ;  /* 0x000000a09f6c723e */ /* 0x004fe200000000ff */
[----:B------:R-:W-:Y:S01]  /*5370*/  MUFU.EX2 R175, R175 ;  /* 0x000000af00af7308 */ /* 0x000fe20000000800 */
[----:B------:R-:W-:-:S02]  /*5380*/  FADD.FTZ R160, R160, R163 ;  /* 0x000000a3a0a07221 */ /* 0x000fc40000010000 */
[----:B------:R-:W-:Y:S01]  /*5390*/  LOP3.LUT R145, R145, R108, RZ, 0xc0, !PT ;  /* 0x0000006c91917212 */ /* 0x000fe200078ec0ff */
[----:B------:R-:W-:Y:S01]  /*53a0*/  HMMA.16816.F32 R84, R112, R88, RZ ;  /* 0x000000587054723c */ /* 0x000fe200000018ff */
[----:B------:R-:W-:-:S03]  /*53b0*/  FADD.FTZ R159, R159, R160 ;  /* 0x000000a09f9f7221 */ /* 0x000fc60000010000 */
[----:B------:R-:W-:Y:S01]  /*53c0*/  MUFU.EX2 R202, R202 ;  /* 0x000000ca00ca7308 */ /* 0x000fe20000000800 */
[----:B------:R-:W-:Y:S01]  /*53d0*/  FADD.FTZ R156, R156, R159 ;  /* 0x0000009f9c9c7221 */ /* 0x000fe20000010000 */
[----:B------:R-:W-:Y:S03]  /*53e0*/  HMMA.16816.F32 R92, R112, R96, RZ ;  /* 0x00000060705c723c */ /* 0x000fe600000018ff */
[----:B------:R-:W-:-:S03]  /*53f0*/  FADD.FTZ R156, R153, R156 ;  /* 0x0000009c999c7221 */ /* 0x000fc60000010000 */
[C---:B------:R-:W-:Y:S01]  /*5400*/  HMMA.16816.F32 R100, R112.reuse, R104, RZ ;  /* 0x000000687064723c */ /* 0x040fe200000018ff */
[----:B------:R-:W-:Y:S05]  /*5410*/  MUFU.EX2 R200, R200 ;  /* 0x000000c800c87308 */ /* 0x000fea0000000800 */
[C---:B------:R-:W-:Y:S03]  /*5420*/  HMMA.16816.F32 R120, R112.reuse, R116, RZ ;  /* 0x000000747078723c */ /* 0x040fe600000018ff */
[----:B------:R-:W-:Y:S03]  /*5430*/  MUFU.EX2 R201, R201 ;  /* 0x000000c900c97308 */ /* 0x000fe60000000800 */
[C---:B------:R-:W-:Y:S05]  /*5440*/  HMMA.16816.F32 R124, R112.reuse, R126, RZ ;  /* 0x0000007e707c723c */ /* 0x040fea00000018ff */
[----:B------:R-:W-:Y:S01]  /*5450*/  MUFU.EX2 R170, R148 ;  /* 0x0000009400aa7308 */ /* 0x000fe20000000800 */
[C---:B------:R-:W-:Y:S06]  /*5460*/  HMMA.16816.F32 R40, R112.reuse, R42, RZ ;  /* 0x0000002a7028723c */ /* 0x040fec00000018ff */
[C---:B------:R-:W-:Y:S01]  /*5470*/  HMMA.16816.F32 R48, R112.reuse, R50, RZ ;  /* 0x000000327030723c */ /* 0x040fe200000018ff */
[----:B------:R-:W1:Y:S05]  /*5480*/  MUFU.EX2 R173, R173 ;  /* 0x000000ad00ad7308 */ /* 0x000e6a0000000800 */
[C---:B------:R-:W-:Y:S06]  /*5490*/  HMMA.16816.F32 R64, R112.reuse, R66, RZ ;  /* 0x000000427040723c */ /* 0x040fec00000018ff */
[C---:B------:R-:W-:Y:S06]  /*54a0*/  HMMA.16816.F32 R72, R112.reuse, R74, RZ ;  /* 0x0000004a7048723c */ /* 0x040fec00000018ff */
[C---:B------:R-:W-:Y:S06]  /*54b0*/  HMMA.16816.F32 R80, R112.reuse, R82, RZ ;  /* 0x000000527050723c */ /* 0x040fec00000018ff */
[C---:B------:R-:W-:Y:S06]  /*54c0*/  HMMA.16816.F32 R88, R112.reuse, R90, RZ ;  /* 0x0000005a7058723c */ /* 0x040fec00000018ff */
[C---:B------:R-:W-:Y:S06]  /*54d0*/  HMMA.16816.F32 R96, R112.reuse, R98, RZ ;  /* 0x000000627060723c */ /* 0x040fec00000018ff */
[C---:B------:R-:W-:Y:S06]  /*54e0*/  HMMA.16816.F32 R104, R112.reuse, R106, RZ ;  /* 0x0000006a7068723c */ /* 0x040fec00000018ff */
[C---:B------:R-:W-:Y:S06]  /*54f0*/  HMMA.16816.F32 R116, R112.reuse, R118, RZ ;  /* 0x000000767074723c */ /* 0x040fec00000018ff */
[C---:B---3--:R-:W-:Y:S06]  /*5500*/  HMMA.16816.F32 R108, R112.reuse, R16, RZ ;  /* 0x00000010706c723c */ /* 0x048fec00000018ff */
[----:B------:R-:W-:Y:S01]  /*5510*/  HMMA.16816.F32 R112, R112, R18, RZ ;  /* 0x000000127070723c */ /* 0x000fe200000018ff */
[----:B------:R-:W2:Y:S05]  /*5520*/  LDSM.16.MT88.4 R16, [R189+0xe800] ;  /* 0x00e80000bd10783b */ /* 0x000eaa0000004200 */
[C---:B-----5:R-:W-:Y:S06]  /*5530*/  HMMA.16816.F32 R52, R144.reuse, R12, R52 ;  /* 0x0000000c9034723c */ /* 0x060fec0000001834 */
[C---:B------:R-:W-:Y:S01]  /*5540*/  HMMA.16816.F32 R56, R144.reuse, R14, R56 ;  /* 0x0000000e9038723c */ /* 0x040fe20000001838 */
[----:B------:R-:W3:Y:S05]  /*5550*/  LDSM.16.MT88.4 R12, [R188+0xe800] ;  /* 0x00e80000bc0c783b */ /* 0x000eea0000004200 */
[C---:B------:R-:W-:Y:S06]  /*5560*/  HMMA.16816.F32 R60, R144.reuse, R8, R60 ;  /* 0x00000008903c723c */ /* 0x040fec000000183c */
[C---:B------:R-:W-:Y:S01]  /*5570*/  HMMA.16816.F32 R64, R144.reuse, R10, R64 ;  /* 0x0000000a9040723c */ /* 0x040fe20000001840 */
[----:B------:R-:W5:Y:S05]  /*5580*/  LDSM.16.MT88.4 R8, [R192+0x10800] ;  /* 0x01080000c008783b */ /* 0x000f6a0000004200 */
[C---:B----4-:R-:W-:Y:S06]  /*5590*/  HMMA.16816.F32 R68, R144.reuse, R4, R68 ;  /* 0x000000049044723c */ /* 0x050fec0000001844 */
[C---:B------:R-:W-:Y:S01]  /*55a0*/  HMMA.16816.F32 R72, R144.reuse, R6, R72 ;  /* 0x000000069048723c */ /* 0x040fe20000001848 */
[----:B------:R-:W4:Y:S05]  /*55b0*/  LDSM.16.MT88.4 R4, [R190+0x10800] ;  /* 0x01080000be04783b */ /* 0x000f2a0000004200 */
[C---:B--2---:R-:W-:Y:S06]  /*55c0*/  HMMA.16816.F32 R76, R144.reuse, R16, R76 ;  /* 0x00000010904c723c */ /* 0x044fec000000184c */
[----:B------:R-:W-:Y:S01]  /*55d0*/  HMMA.16816.F32 R36, R144, R24, R36 ;  /* 0x000000189024723c */ /* 0x000fe20000001824 */
[----:B------:R-:W-:-:S04]  /*55e0*/  IMAD.WIDE.U32 R16, R171, -0x2daee0ad, RZ ;  /* 0xd2511f53ab107825 */ /* 0x000fc800078e00ff */
[----:B------:R-:W-:Y:S01]  /*55f0*/  FFMA.FTZ R171, R138, UR5, -R227 ;  /* 0x000000058aab7c23 */ /* 0x000fe200080108e3 */
[----:B---3--:R-:W-:Y:S01]  /*5600*/  HMMA.16816.F32 R84, R144, R12, R84 ;  /* 0x0000000c9054723c */ /* 0x008fe20000001854 */
[----:B------:R-:W-:-:S04]  /*5610*/  LOP3.LUT R234, R17, R234, R149, 0x96, !PT ;  /* 0x000000ea11ea7212 */ /* 0x000fc800078e9695 */
[----:B------:R-:W2:Y:S01]  /*5620*/  MUFU.EX2 R171, R171 ;  /* 0x000000ab00ab7308 */ /* 0x000ea20000000800 */
[C---:B-1----:R-:W-:Y:S01]  /*5630*/  F2FP.F16.F32.PACK_AB R17, R173.reuse, R170 ;  /* 0x000000aaad11723e */ /* 0x042fe200000000ff */
[----:B------:R-:W-:Y:S01]  /*5640*/  LDSM.16.MT88.4 R148, [R188+0x10800] ;  /* 0x01080000bc94783b */ /* 0x000fe20000004200 */
[----:B------:R-:W-:Y:S01]  /*5650*/  FADD.FTZ R170, R170, R157 ;  /* 0x0000009daaaa7221 */ /* 0x000fe20000010000 */
[C---:B------:R-:W-:Y:S01]  /*5660*/  HMMA.16816.F32 R88, R144.reuse, R14, R88 ;  /* 0x0000000e9058723c */ /* 0x040fe20000001858 */
[----:B------:R-:W-:Y:S01]  /*5670*/  IMAD.WIDE.U32 R234, R234, -0x326172a9, RZ ;  /* 0xcd9e8d57eaea7825 */ /* 0x000fe200078e00ff */
[----:B------:R-:W1:Y:S03]  /*5680*/  LDSM.16.MT88.4 R12, [R189+0x10800] ;  /* 0x01080000bd0c783b */ /* 0x000e660000004200 */
[----:B------:R-:W-:Y:S01]  /*5690*/  FADD.FTZ R170, R173, R170 ;  /* 0x000000aaadaa7221 */ /* 0x000fe20000010000 */
[----:B------:R-:W-:Y:S01]  /*56a0*/  LOP3.LUT R236, R235, R236, R143, 0x96, !PT ;  /* 0x000000ecebec7212 */ /* 0x000fe200078e968f */
[----:B------:R-:W-:Y:S01]  /*56b0*/  IMAD.WIDE.U32 R142, R142, -0x2daee0ad, RZ ;  /* 0xd2511f538e8e7825 */ /* 0x000fe200078e00ff */
[----:B-----5:R-:W-:Y:S03]  /*56c0*/  HMMA.16816.F32 R92, R144, R8, R92 ;  /* 0x00000008905c723c */ /* 0x020fe6000000185c */
[----:B------:R-:W-:Y:S01]  /*56d0*/  IMAD.WIDE.U32 R236, R236, -0x2daee0ad, RZ ;  /* 0xd2511f53ecec7825 */ /* 0x000fe200078e00ff */
[----:B------:R-:W-:-:S02]  /*56e0*/  LOP3.LUT R238, R143, R16, R136, 0x96, !PT ;  /* 0x000000108fee7212 */ /* 0x000fc400078e9688 */
[----:B------:R-:W-:Y:S01]  /*56f0*/  HMMA.16816.F32 R96, R144, R10, R96 ;  /* 0x0000000a9060723c */ /* 0x000fe20000001860 */
[----:B------:R-:W-:Y:S01]  /*5700*/  LDSM.16.MT88.4 R136, [R189+0xd000] ;  /* 0x00d00000bd88783b */ /* 0x000fe20000004200 */
[----:B------:R-:W-:Y:S01]  /*5710*/  LOP3.LUT R141, R237, R142, R141, 0x96, !PT ;  /* 0x0000008eed8d7212 */ /* 0x000fe200078e968d */
[----:B------:R-:W-:-:S03]  /*5720*/  IMAD.WIDE.U32 R238, R238, -0x326172a9, RZ ;  /* 0xcd9e8d57eeee7825 */ /* 0x000fc600078e00ff */
[C---:B----4-:R-:W-:Y:S01]  /*5730*/  HMMA.16816.F32 R100, R144.reuse, R4, R100 ;  /* 0x000000049064723c */ /* 0x050fe20000001864 */
[----:B------:R-:W-:Y:S02]  /*5740*/  IMAD.WIDE.U32 R8, R141, -0x326172a9, RZ ;  /* 0xcd9e8d578d087825 */ /* 0x000fe400078e00ff */
[----:B------:R-:W-:Y:S03]  /*5750*/  LDSM.16.MT88.4 R140, [R192+0xd000] ;  /* 0x00d00000c08c783b */ /* 0x000fe60000004200 */
[C---:B------:R-:W-:Y:S01]  /*5760*/  HMMA.16816.F32 R104, R144.reuse, R6, R104 ;  /* 0x000000069068723c */ /* 0x040fe20000001868 */
[----:B------:R-:W-:Y:S02]  /*5770*/  LOP3.LUT R4, R9, R238, R32, 0x96, !PT ;  /* 0x000000ee09047212 */ /* 0x000fe400078e9620 */
[----:B------:R-:W-:Y:S01]  /*5780*/  LOP3.LUT R10, R8, 0xffff, RZ, 0xc0, !PT ;  /* 0x0000ffff080a7812 */ /* 0x000fe200078ec0ff */
[----:B------:R-:W-:Y:S01]  /*5790*/  LDSM.16.MT88.4 R32, [R188+0xd000] ;  /* 0x00d00000bc20783b */ /* 0x000fe20000004200 */
[C---:B------:R-:W-:Y:S01]  /*57a0*/  LOP3.LUT R5, R4.reuse, 0xff, RZ, 0xc0, !PT ;  /* 0x000000ff04057812 */ /* 0x040fe200078ec0ff */
[----:B------:R-:W-:Y:S01]  /*57b0*/  HMMA.16816.F32 R40, R144, R26, R40 ;  /* 0x0000001a9028723c */ /* 0x000fe20000001828 */
[----:B------:R-:W-:-:S02]  /*57c0*/  LOP3.LUT R6, R4, 0xffff, RZ, 0xc0, !PT ;  /* 0x0000ffff04067812 */ /* 0x000fc400078ec0ff */
[----:B------:R-:W-:Y:S02]  /*57d0*/  SHF.R.U32.HI R10, RZ, 0x8, R10 ;  /* 0x00000008ff0a7819 */ /* 0x000fe4000001160a */
[----:B------:R-:W-:Y:S01]  /*57e0*/  SHF.R.U32.HI R6, RZ, 0x8, R6 ;  /* 0x00000008ff067819 */ /* 0x000fe20000011606 */
[C---:B------:R-:W-:Y:S01]  /*57f0*/  HMMA.16816.F32 R80, R144.reuse, R18, R80 ;  /* 0x000000129050723c */ /* 0x040fe20000001850 */
[----:B------:R-:W-:Y:S02]  /*5800*/  LOP3.LUT R25, R8, 0xff, RZ, 0xc0, !PT ;  /* 0x000000ff08197812 */ /* 0x000fe400078ec0ff */
[----:B------:R-:W-:Y:S02]  /*5810*/  PRMT R5, R5, 0x5410, R6 ;  /* 0x0000541005057816 */ /* 0x000fe40000000006 */
[--C-:B------:R-:W-:Y:S01]  /*5820*/  SHF.R.U32.HI R16, RZ, 0x10, R8.reuse ;  /* 0x00000010ff107819 */ /* 0x100fe20000011608 */
[----:B-1----:R-:W-:Y:S01]  /*5830*/  HMMA.16816.F32 R120, R144, R12, R120 ;  /* 0x0000000c9078723c */ /* 0x002fe20000001878 */
[----:B------:R-:W-:-:S02]  /*5840*/  SHF.R.U32.HI R27, RZ, 0x18, R8 ;  /* 0x00000018ff1b7819 */ /* 0x000fc40000011608 */
[----:B------:R-:W-:Y:S02]  /*5850*/  PRMT R25, R25, 0x5410, R10 ;  /* 0x0000541019197816 */ /* 0x000fe4000000000a */
[----:B------:R-:W-:Y:S01]  /*5860*/  HSET2.LE.AND R24, R5, R174, PT ;  /* 0x000000ae05187233 */ /* 0x000fe20003803000 */
[----:B------:R-:W1:Y:S01]  /*5870*/  LDSM.16.MT88.4 R8, [R190+0xd000] ;  /* 0x00d00000be08783b */ /* 0x000e620000004200 */
[--C-:B------:R-:W-:Y:S01]  /*5880*/  SHF.R.U32.HI R13, RZ, 0x10, R4.reuse ;  /* 0x00000010ff0d7819 */ /* 0x100fe20000011604 */
[C---:B------:R-:W-:Y:S01]  /*5890*/  HMMA.16816.F32 R116, R144.reuse, R14, R116 ;  /* 0x0000000e9074723c */ /* 0x040fe20000001874 */
[----:B------:R-:W-:Y:S02]  /*58a0*/  SHF.R.U32.HI R4, RZ, 0x18, R4 ;  /* 0x00000018ff047819 */ /* 0x000fe40000011604 */
[----:B------:R-:W-:Y:S02]  /*58b0*/  LOP3.LUT R13, R13, 0xff, RZ, 0xc0, !PT ;  /* 0x000000ff0d0d7812 */ /* 0x000fe400078ec0ff */
[----:B------:R-:W-:Y:S01]  /*58c0*/  LOP3.LUT R16, R16, 0xff, RZ, 0xc0, !PT ;  /* 0x000000ff10107812 */ /* 0x000fe200078ec0ff */
[----:B------:R-:W-:Y:S01]  /*58d0*/  HMMA.16816.F32 R128, R144, R28, R128 ;  /* 0x0000001c9080723c */ /* 0x000fe20000001880 */
[----:B------:R-:W-:-:S02]  /*58e0*/  PRMT R13, R13, 0x5410, R4 ;  /* 0x000054100d0d7816 */ /* 0x000fc40000000004 */
[----:B------:R-:W3:Y:S01]  /*58f0*/  LDSM.16.MT88.4 R4, [R189+0xf000] ;  /* 0x00f00000bd04783b */ /* 0x000ee20000004200 */
[----:B------:R-:W-:Y:S02]  /*5900*/  PRMT R27, R16, 0x5410, R27 ;  /* 0x00005410101b7816 */ /* 0x000fe4000000001b */
[--C-:B------:R-:W-:Y:S01]  /*5910*/  HSET2.LE.AND R26, R25, R174.reuse, PT ;  /* 0x000000ae191a7233 */ /* 0x100fe20003803000 */
[C---:B------:R-:W-:Y:S01]  /*5920*/  HMMA.16816.F32 R124, R144.reuse, R30, R124 ;  /* 0x0000001e907c723c */ /* 0x040fe2000000187c */
[--C-:B------:R-:W-:Y:S01]  /*5930*/  HSET2.LE.AND R25, R13, R174.reuse, PT ;  /* 0x000000ae0d197233 */ /* 0x100fe20003803000 */
[----:B------:R-:W-:Y:S01]  /*5940*/  LDSM.16.MT88.4 R28, [R192+0xf000] ;  /* 0x00f00000c01c783b */ /* 0x000fe20000004200 */
[----:B------:R-:W-:Y:S02]  /*5950*/  HSET2.LE.AND R27, R27, R174, PT ;  /* 0x000000ae1b1b7233 */ /* 0x000fe40003803000 */
[----:B------:R-:W-:Y:S01]  /*5960*/  F2FP.F16.F32.PACK_AB R14, R202, R175 ;  /* 0x000000afca0e723e */ /* 0x000fe200000000ff */
[C---:B------:R-:W-:Y:S01]  /*5970*/  HMMA.16816.F32 R44, R144.reuse, R20, R44 ;  /* 0x00000014902c723c */ /* 0x040fe2000000182c */
[----:B--2---:R-:W-:Y:S01]  /*5980*/  F2FP.F16.F32.PACK_AB R13, R172, R171 ;  /* 0x000000abac0d723e */ /* 0x004fe200000000ff */
[----:B------:R-:W-:Y:S01]  /*5990*/  FADD.FTZ R175, R175, R156 ;  /* 0x0000009cafaf7221 */ /* 0x000fe20000010000 */
[----:B------:R-:W-:Y:S01]  /*59a0*/  F2FP.F16.F32.PACK_AB R12, R201, R200 ;  /* 0x000000c8c90c723e */ /* 0x000fe200000000ff */
[----:B------:R-:W-:Y:S01]  /*59b0*/  FADD.FTZ R171, R171, R170 ;  /* 0x000000aaabab7221 */ /* 0x000fe20000010000 */
[----:B------:R-:W-:Y:S01]  /*59c0*/  LOP3.LUT R25, R25, R14, RZ, 0xc0, !PT ;  /* 0x0000000e19197212 */ /* 0x000fe200078ec0ff */
[C---:B------:R-:W-:Y:S01]  /*59d0*/  HMMA.16816.F32 R48, R144.reuse, R22, R48 ;  /* 0x000000169030723c */ /* 0x040fe20000001830 */
[----:B------:R-:W-:Y:S01]  /*59e0*/  LOP3.LUT R26, R26, R13, RZ, 0xc0, !PT ;  /* 0x0000000d1a1a7212 */ /* 0x000fe200078ec0ff */
[----:B------:R-:W-:Y:S01]  /*59f0*/  LDSM.16.MT88.4 R20, [R190+0xf000] ;  /* 0x00f00000be14783b */ /* 0x000fe20000004200 */
[----:B------:R-:W-:Y:S01]  /*5a00*/  LOP3.LUT R27, R27, R12, RZ, 0xc0, !PT ;  /* 0x0000000c1b1b7212 */ /* 0x000fe200078ec0ff */
[----:B------:R-:W-:Y:S01]  /*5a10*/  FADD.FTZ R175, R202, R175 ;  /* 0x000000afcaaf7221 */ /* 0x000fe20000010000 */
[----:B------:R-:W-:Y:S01]  /*5a20*/  LOP3.LUT R24, R24, R17, RZ, 0xc0, !PT ;  /* 0x0000001118187212 */ /* 0x000fe200078ec0ff */
[----:B------:R-:W2:Y:S01]  /*5a30*/  LDSM.16.MT88.4 R12, [R192+0x11000] ;  /* 0x01100000c00c783b */ /* 0x000ea20000004200 */
[----:B------:R-:W-:Y:S01]  /*5a40*/  HMMA.16816.F32 R108, R144, R148, R108 ;  /* 0x00000094906c723c */ /* 0x000fe2000000186c */
[----:B------:R-:W-:Y:S01]  /*5a50*/  FADD.FTZ R200, R200, R175 ;  /* 0x000000afc8c87221 */ /* 0x000fe20000010000 */
[----:B------:R-:W-:Y:S01]  /*5a60*/  FADD.FTZ R171, R172, R171 ;  /* 0x000000abacab7221 */ /* 0x000fe20000010000 */
[----:B------:R-:W-:Y:S02]  /*5a70*/  LDSM.16.MT88.4 R16, [R188+0xf000] ;  /* 0x00f00000bc10783b */ /* 0x000fe40000004200 */
[----:B------:R-:W-:Y:S01]  /*5a80*/  FADD.FTZ R200, R201, R200 ;  /* 0x000000c8c9c87221 */ /* 0x000fe20000010000 */
[C---:B-1----:R-:W-:Y:S06]  /*5a90*/  HMMA.16816.F32 R36, R24.reuse, R8, R36 ;  /* 0x000000081824723c */ /* 0x042fec0000001824 */
[C---:B------:R-:W-:Y:S01]  /*5aa0*/  HMMA.16816.F32 R40, R24.reuse, R10, R40 ;  /* 0x0000000a1828723c */ /* 0x040fe20000001828 */
[----:B------:R-:W1:Y:S05]  /*5ab0*/  LDSM.16.MT88.4 R8, [R190+0x11000] ;  /* 0x01100000be08783b */ /* 0x000e6a0000004200 */
[C---:B---3--:R-:W-:Y:S06]  /*5ac0*/  HMMA.16816.F32 R76, R24.reuse, R4, R76 ;  /* 0x00000004184c723c */ /* 0x048fec000000184c */
[C---:B------:R-:W-:Y:S01]  /*5ad0*/  HMMA.16816.F32 R80, R24.reuse, R6, R80 ;  /* 0x000000061850723c */ /* 0x040fe20000001850 */
[----:B------:R-:W3:Y:S05]  /*5ae0*/  LDSM.16.MT88.4 R4, [R189+0x11000] ;  /* 0x01100000bd04783b */ /* 0x000eea0000004200 */
[C---:B------:R-:W-:Y:S06]  /*5af0*/  HMMA.16816.F32 R128, R24.reuse, R140, R128 ;  /* 0x0000008c1880723c */ /* 0x040fec0000001880 */
[----:B------:R-:W-:Y:S01]  /*5b00*/  HMMA.16816.F32 R124, R24, R142, R124 ;  /* 0x0000008e187c723c */ /* 0x000fe2000000187c */
[--C-:B------:R-:W-:Y:S01]  /*5b10*/  FFMA.FTZ R140, R232, UR5, -R227.reuse ;  /* 0x00000005e88c7c23 */ /* 0x100fe200080108e3 */
[----:B------:R-:W-:-:S04]  /*5b20*/  FFMA.FTZ R141, R230, UR5, -R227 ;  /* 0x00000005e68d7c23 */ /* 0x000fc800080108e3 */
[----:B--2---:R-:W-:Y:S01]  /*5b30*/  HMMA.16816.F32 R92, R24, R12, R92 ;  /* 0x0000000c185c723c */ /* 0x004fe2000000185c */
[----:B------:R-:W-:Y:S01]  /*5b40*/  FFMA.FTZ R142, R228, UR5, -R227 ;  /* 0x00000005e48e7c23 */ /* 0x000fe200080108e3 */
[--C-:B------:R-:W-:Y:S01]  /*5b50*/  FFMA.FTZ R143, R207, UR5, -R206.reuse ;  /* 0x00000005cf8f7c23 */ /* 0x100fe200080108ce */
[----:B------:R-:W-:Y:S01]  /*5b60*/  FFMA.FTZ R227, R203, UR5, -R206 ;  /* 0x00000005cbe37c23 */ /* 0x000fe200080108ce */
[----:B------:R-:W-:Y:S02]  /*5b70*/  MUFU.EX2 R140, R140 ;  /* 0x0000008c008c7308 */ /* 0x000fe40000000800 */
[----:B------:R-:W-:Y:S01]  /*5b80*/  HMMA.16816.F32 R112, R144, R150, R112 ;  /* 0x000000969070723c */ /* 0x000fe20000001870 */
[----:B------:R-:W-:-:S05]  /*5b90*/  LOP3.LUT R12, R239, R234, R229, 0x96, !PT ;  /* 0x000000eaef0c7212 */ /* 0x000fca00078e96e5 */
[----:B------:R-:W-:-:S04]  /*5ba0*/  IMAD.WIDE.U32 R12, R12, -0x2daee0ad, RZ ;  /* 0xd2511f530c0c7825 */ /* 0x000fc800078e00ff */
[--C-:B------:R-:W-:Y:S01]  /*5bb0*/  FFMA.FTZ R144, R205, UR5, -R206.reuse ;  /* 0x00000005cd907c23 */ /* 0x100fe200080108ce */
[----:B------:R-:W-:Y:S01]  /*5bc0*/  FFMA.FTZ R146, R204, UR5, -R206 ;  /* 0x00000005cc927c23 */ /* 0x000fe200080108ce */
[----:B------:R-:W2:Y:S01]  /*5bd0*/  MUFU.EX2 R141, R141 ;  /* 0x0000008d008d7308 */ /* 0x000ea20000000800 */
[----:B------:R-:W-:Y:S01]  /*5be0*/  HMMA.16816.F32 R52, R24, R32, R52 ;  /* 0x000000201834723c */ /* 0x000fe20000001834 */
[----:B------:R-:W-:-:S05]  /*5bf0*/  LOP3.LUT R217, R13, R236, R217, 0x96, !PT ;  /* 0x000000ec0dd97212 */ /* 0x000fca00078e96d9 */
[----:B-1----:R-:W-:Y:S01]  /*5c00*/  HMMA.16816.F32 R100, R24, R8, R100 ;  /* 0x000000081864723c */ /* 0x002fe20000001864 */
[----:B------:R-:W-:Y:S01]  /*5c10*/  MUFU.EX2 R142, R142 ;  /* 0x0000008e008e7308 */ /* 0x000fe20000000800 */
[----:B------:R-:W-:-:S04]  /*5c20*/  LOP3.LUT R33, R12, 0xff, RZ, 0xc0, !PT ;  /* 0x000000ff0c217812 */ /* 0x000fc800078ec0ff */
[C---:B------:R-:W-:Y:S01]  /*5c30*/  HMMA.16816.F32 R104, R24.reuse, R10, R104 ;  /* 0x0000000a1868723c */ /* 0x040fe20000001868 */
[----:B------:R-:W-:Y:S02]  /*5c40*/  LOP3.LUT R8, R12, 0xffff, RZ, 0xc0, !PT ;  /* 0x0000ffff0c087812 */ /* 0x000fe400078ec0ff */
[----:B------:R-:W-:Y:S01]  /*5c50*/  MUFU.EX2 R229, R226 ;  /* 0x000000e200e57308 */ /* 0x000fe20000000800 */
[--C-:B------:R-:W-:Y:S02]  /*5c60*/  SHF.R.U32.HI R9, RZ, 0x18, R12.reuse ;  /* 0x00000018ff097819 */ /* 0x100fe4000001160c */
[C---:B---3--:R-:W-:Y:S01]  /*5c70*/  HMMA.16816.F32 R120, R24.reuse, R4, R120 ;  /* 0x000000041878723c */ /* 0x048fe20000001878 */
[----:B------:R-:W-:Y:S02]  /*5c80*/  SHF.R.U32.HI R10, RZ, 0x10, R12 ;  /* 0x00000010ff0a7819 */ /* 0x000fe4000001160c */
[----:B------:R-:W-:Y:S02]  /*5c90*/  SHF.R.U32.HI R12, RZ, 0x10, R217 ;  /* 0x00000010ff0c7819 */ /* 0x000fe400000116d9 */
[----:B------:R-:W-:Y:S01]  /*5ca0*/  MUFU.EX2 R143, R143 ;  /* 0x0000008f008f7308 */ /* 0x000fe20000000800 */
[----:B------:R-:W-:Y:S01]  /*5cb0*/  HMMA.16816.F32 R96, R24, R14, R96 ;  /* 0x0000000e1860723c */ /* 0x000fe20000001860 */
[----:B------:R-:W-:-:S02]  /*5cc0*/  LOP3.LUT R4, R217, 0xffff, RZ, 0xc0, !PT ;  /* 0x0000ffffd9047812 */ /* 0x000fc400078ec0ff */
[----:B------:R-:W-:Y:S02]  /*5cd0*/  LOP3.LUT R11, R217, 0xff, RZ, 0xc0, !PT ;  /* 0x000000ffd90b7812 */ /* 0x000fe400078ec0ff */
[----:B------:R-:W-:Y:S01]  /*5ce0*/  LOP3.LUT R10, R10, 0xff, RZ, 0xc0, !PT ;  /* 0x000000ff0a0a7812 */ /* 0x000fe200078ec0ff */
[C---:B------:R-:W-:Y:S01]  /*5cf0*/  HMMA.16816.F32 R116, R24.reuse, R6, R116 ;  /* 0x000000061874723c */ /* 0x040fe20000001874 */
[----:B------:R-:W1:Y:S01]  /*5d00*/  MUFU.EX2 R144, R144 ;  /* 0x0000009000907308 */ /* 0x000e620000000800 */
[----:B------:R-:W-:Y:S02]  /*5d10*/  SHF.R.U32.HI R14, RZ, 0x8, R4 ;  /* 0x00000008ff0e7819 */ /* 0x000fe40000011604 */
[----:B------:R-:W-:Y:S02]  /*5d20*/  SHF.R.U32.HI R5, RZ, 0x18, R217 ;  /* 0x00000018ff057819 */ /* 0x000fe400000116d9 */
[----:B------:R-:W-:Y:S01]  /*5d30*/  SHF.R.U32.HI R8, RZ, 0x8, R8 ;  /* 0x00000008ff087819 */ /* 0x000fe20000011608 */
[----:B------:R-:W-:Y:S01]  /*5d40*/  HMMA.16816.F32 R60, R24, R28, R60 ;  /* 0x0000001c183c723c */ /* 0x000fe2000000183c */
[----:B------:R-:W-:Y:S01]  /*5d50*/  LOP3.LUT R4, R12, 0xff, RZ, 0xc0, !PT ;  /* 0x000000ff0c047812 */ /* 0x000fe200078ec0ff */
[----:B------:R-:W-:Y:S01]  /*5d60*/  MUFU.EX2 R146, R146 ;  /* 0x0000009200927308 */ /* 0x000fe20000000800 */
[----:B------:R-:W-:-:S02]  /*5d70*/  PRMT R9, R10, 0x5410, R9 ;  /* 0x000054100a097816 */ /* 0x000fc40000000009 */
[----:B------:R-:W-:Y:S01]  /*5d80*/  PRMT R11, R11, 0x5410, R14 ;  /* 0x000054100b0b7816 */ /* 0x000fe2000000000e */
[C---:B------:R-:W-:Y:S01]  /*5d90*/  HMMA.16816.F32 R64, R24.reuse, R30, R64 ;  /* 0x0000001e1840723c */ /* 0x040fe20000001840 */
[----:B------:R-:W-:Y:S01]  /*5da0*/  PRMT R33, R33, 0x5410, R8 ;  /* 0x0000541021217816 */ /* 0x000fe20000000008 */
[----:B------:R-:W3:Y:S01]  /*5db0*/  LDSM.16.MT88.4 R28, [R188+0x11000] ;  /* 0x01100000bc1c783b */ /* 0x000ee20000004200 */
[----:B------:R-:W-:Y:S01]  /*5dc0*/  PRMT R5, R4, 0x5410, R5 ;  /* 0x0000541004057816 */ /* 0x000fe20000000005 */
[----:B------:R-:W4:Y:S01]  /*5dd0*/  MUFU.EX2 R227, R227 ;  /* 0x000000e300e37308 */ /* 0x000f220000000800 */
[--C-:B------:R-:W-:Y:S01]  /*5de0*/  HSET2.LE.AND R4, R11, R174.reuse, PT ;  /* 0x000000ae0b047233 */ /* 0x100fe20003803000 */
[----:B------:R-:W-:Y:S01]  /*5df0*/  HMMA.16816.F32 R68, R24, R20, R68 ;  /* 0x000000141844723c */ /* 0x000fe20000001844 */
[--C-:B------:R-:W-:Y:S01]  /*5e00*/  HSET2.LE.AND R7, R9, R174.reuse, PT ;  /* 0x000000ae09077233 */ /* 0x100fe20003803000 */
[----:B------:R-:W-:Y:S01]  /*5e10*/  LDSM.16.MT88.4 R12, [R189+0xd800] ;  /* 0x00d80000bd0c783b */ /* 0x000fe20000004200 */
[----:B------:R-:W-:-:S02]  /*5e20*/  HSET2.LE.AND R6, R33, R174, PT ;  /* 0x000000ae21067233 */ /* 0x000fc40003803000 */
[----:B--2---:R-:W-:Y:S01]  /*5e30*/  F2FP.F16.F32.PACK_AB R11, R141, R140 ;  /* 0x0000008c8d0b723e */ /* 0x004fe200000000ff */
[C---:B------:R-:W-:Y:S01]  /*5e40*/  HMMA.16816.F32 R72, R24.reuse, R22, R72 ;  /* 0x000000161848723c */ /* 0x040fe20000001848 */
[----:B------:R-:W-:Y:S01]  /*5e50*/  HSET2.LE.AND R5, R5, R174, PT ;  /* 0x000000ae05057233 */ /* 0x000fe20003803000 */
[----:B------:R-:W2:Y:S01]  /*5e60*/  LDSM.16.MT88.4 R20, [R192+0xd800] ;  /* 0x00d80000c014783b */ /* 0x000ea20000004200 */
[----:B-1----:R-:W-:Y:S01]  /*5e70*/  F2FP.F16.F32.PACK_AB R10, R144, R143 ;  /* 0x0000008f900a723e */ /* 0x002fe200000000ff */
[----:B------:R-:W-:Y:S01]  /*5e80*/  FADD.FTZ R140, R140, R171 ;  /* 0x000000ab8c8c7221 */ /* 0x000fe20000010000 */
[----:B------:R-:W-:Y:S01]  /*5e90*/  F2FP.F16.F32.PACK_AB R9, R229, R142 ;  /* 0x0000008ee509723e */ /* 0x000fe200000000ff */
[C---:B------:R-:W-:Y:S01]  /*5ea0*/  HMMA.16816.F32 R84, R24.reuse, R16, R84 ;  /* 0x000000101854723c */ /* 0x040fe20000001854 */
[----:B------:R-:W-:Y:S01]  /*5eb0*/  LOP3.LUT R4, R4, R11, RZ, 0xc0, !PT ;  /* 0x0000000b04047212 */ /* 0x000fe200078ec0ff */
[----:B------:R-:W-:Y:S01]  /*5ec0*/  FADD.FTZ R143, R143, R200 ;  /* 0x000000c88f8f7221 */ /* 0x000fe20000010000 */
[----:B----4-:R-:W-:Y:S01]  /*5ed0*/  F2FP.F16.F32.PACK_AB R8, R227, R146 ;  /* 0x00000092e308723e */ /* 0x010fe200000000ff */
[----:B------:R-:W-:Y:S01]  /*5ee0*/  FADD.FTZ R141, R141, R140 ;  /* 0x0000008c8d8d7221 */ /* 0x000fe20000010000 */
[----:B------:R-:W-:Y:S01]  /*5ef0*/  LOP3.LUT R5, R5, R10, RZ, 0xc0, !PT ;  /* 0x0000000a05057212 */ /* 0x000fe200078ec0ff */
[C---:B------:R-:W-:Y:S01]  /*5f00*/  HMMA.16816.F32 R88, R24.reuse, R18, R88 ;  /* 0x000000121858723c */ /* 0x040fe20000001858 */
[----:B------:R-:W-:Y:S01]  /*5f10*/  LOP3.LUT R6, R6, R9, RZ, 0xc0, !PT ;  /* 0x0000000906067212 */ /* 0x000fe200078ec0ff */
[----:B------:R-:W1:Y:S01]  /*5f20*/  LDSM.16.MT88.4 R16, [R190+0xd800] ;  /* 0x00d80000be10783b */ /* 0x000e620000004200 */
[----:B------:R-:W-:Y:S01]  /*5f30*/  LOP3.LUT R7, R7, R8, RZ, 0xc0, !PT ;  /* 0x0000000807077212 */ /* 0x000fe200078ec0ff */
[----:B------:R-:W-:Y:S01]  /*5f40*/  FADD.FTZ R143, R144, R143 ;  /* 0x0000008f908f7221 */ /* 0x000fe20000010000 */
[----:B------:R-:W-:Y:S01]  /*5f50*/  FADD.FTZ R142, R142, R141 ;  /* 0x0000008d8e8e7221 */ /* 0x000fe20000010000 */
[----:B------:R-:W4:Y:S01]  /*5f60*/  LDSM.16.MT88.4 R8, [R190+0xf800] ;  /* 0x00f80000be08783b */ /* 0x000f220000004200 */
[----:B------:R-:W-:Y:S01]  /*5f70*/  HMMA.16816.F32 R44, R24, R136, R44 ;  /* 0x00000088182c723c */ /* 0x000fe2000000182c */
[----:B------:R-:W-:Y:S01]  /*5f80*/  FADD.FTZ R146, R146, R143 ;  /* 0x0000008f92927221 */ /* 0x000fe20000010000 */
[----:B------:R-:W-:-:S03]  /*5f90*/  FADD.FTZ R229, R229, R142 ;  /* 0x0000008ee5e57221 */ /* 0x000fc60000010000 */
[----:B------:R-:W-:Y:S01]  /*5fa0*/  FADD.FTZ R227, R227, R146 ;  /* 0x00000092e3e37221 */ /* 0x000fe20000010000 */
[C---:B------:R-:W-:Y:S01]  /*5fb0*/  HMMA.16816.F32 R48, R24.reuse, R138, R48 ;  /* 0x0000008a1830723c */ /* 0x040fe20000001830 */
[----:B------:R-:W5:Y:S05]  /*5fc0*/  LDSM.16.MT88.4 R136, [R188+0xd800] ;  /* 0x00d80000bc88783b */ /* 0x000f6a0000004200 */
[C---:B------:R-:W-:Y:S01]  /*5fd0*/  HMMA.16816.F32 R56, R24.reuse, R34, R56 ;  /* 0x000000221838723c */ /* 0x040fe20000001838 */
[----:B------:R-:W5:Y:S05]  /*5fe0*/  LDSM.16.MT88.4 R32, [R192+0xf800] ;  /* 0x00f80000c020783b */ /* 0x000f6a0000004200 */
[C---:B---3--:R-:W-:Y:S06]  /*5ff0*/  HMMA.16816.F32 R108, R24.reuse, R28, R108 ;  /* 0x0000001c186c723c */ /* 0x048fec000000186c */
[----:B------:R-:W-:Y:S01]  /*6000*/  HMMA.16816.F32 R112, R24, R30, R112 ;  /* 0x0000001e1870723c */ /* 0x000fe20000001870 */
[----:B------:R-:W3:Y:S04]  /*6010*/  LDSM.16.MT88.4 R28, [R189+0xf800] ;  /* 0x00f80000bd1c783b */ /* 0x000ee80000004200 */
[----:B------:R-:W3:Y:S01]  /*6020*/  LDSM.16.MT88.4 R24, [R188+0xf800] ;  /* 0x00f80000bc18783b */ /* 0x000ee20000004200 */
        /* <DEDUP_REMOVED lines=9> */
[C---:B----4-:R-:W-:Y:S06]  /*60c0*/  HMMA.16816.F32 R68, R4.reuse, R8, R68 ;  /* 0x000000080444723c */ /* 0x050fec0000001844 */
[C---:B------:R-:W-:Y:S01]  /*60d0*/  HMMA.16816.F32 R72, R4.reuse, R10, R72 ;  /* 0x0000000a0448723c */ /* 0x040fe20000001848 */
[----:B------:R-:W4:Y:S05]  /*60e0*/  LDSM.16.MT88.4 R8, [R188+0x11800] ;  /* 0x01180000bc08783b */ /* 0x000f2a0000004200 */
        /* <DEDUP_REMOVED lines=8> */
[C---:B--2---:R-:W-:Y:S06]  /*6170*/  HMMA.16816.F32 R92, R4.reuse, R20, R92 ;  /* 0x00000014045c723c */ /* 0x044fec000000185c */
[C---:B------:R-:W-:Y:S06]  /*6180*/  HMMA.16816.F32 R96, R4.reuse, R22, R96 ;  /* 0x000000160460723c */ /* 0x040fec0000001860 */
[C---:B-1----:R-:W-:Y:S06]  /*6190*/  HMMA.16816.F32 R100, R4.reuse, R16, R100 ;  /* 0x000000100464723c */ /* 0x042fec0000001864 */
[C---:B------:R-:W-:Y:S06]  /*61a0*/  HMMA.16816.F32 R104, R4.reuse, R18, R104 ;  /* 0x000000120468723c */ /* 0x040fec0000001868 */
[C---:B------:R-:W-:Y:S06]  /*61b0*/  HMMA.16816.F32 R120, R4.reuse, R12, R120 ;  /* 0x0000000c0478723c */ /* 0x040fec0000001878 */
[C---:B------:R-:W-:Y:S06]  /*61c0*/  HMMA.16816.F32 R116, R4.reuse, R14, R116 ;  /* 0x0000000e0474723c */ /* 0x040fec0000001874 */
[C---:B----4-:R-:W-:Y:S06]  /*61d0*/  HMMA.16816.F32 R108, R4.reuse, R8, R108 ;  /* 0x00000008046c723c */ /* 0x050fec000000186c */
[----:B------:R-:W-:Y:S01]  /*61e0*/  HMMA.16816.F32 R112, R4, R10, R112 ;  /* 0x0000000a0470723c */ /* 0x000fe20000001870 */
[----:B------:R-:W-:-:S08]  /*61f0*/  NOP ;  /* 0x0000000000007918 */ /* 0x000fd00000000000 */
[----:B------:R-:W-:-:S15]  /*6200*/  @!P5 BRA `(.L_x_630) ;  /* 0x0000003c001cd947 */ /* 0x000fde0003800000 */
[----:B------:R-:W-:Y:S01]  /*6210*/  ULDC UR4, c[0x0][0x2d0] ;  /* 0x0000b40000047ab9 */ /* 0x000fe20000000800 */
[----:B------:R-:W-:Y:S01]  /*6220*/  IMAD.WIDE.U32 R232, R152, -0x326172a9, RZ ;  /* 0xcd9e8d5798e87825 */ /* 0x000fe200078e00ff */
[----:B------:R-:W-:Y:S01]  /*6230*/  ISETP.GE.AND P4, PT, R154, UR4, PT ;  /* 0x000000049a007c0c */ /* 0x000fe2000bf86270 */
[----:B------:R-:W-:Y:S01]  /*6240*/  ULDC.64 UR8, c[0x0][0x250] ;  /* 0x0000940000087ab9 */ /* 0x000fe20000000a00 */
[----:B------:R-:W-:Y:S01]  /*6250*/  LEA.HI.SX32 R226, R133, 0xfffffffe, 0x1a ;  /* 0xfffffffe85e27811 */ /* 0x000fe200078fd2ff */
[----:B------:R-:W-:Y:S01]  /*6260*/  IMAD.MOV.U32 R0, RZ, RZ, R3 ;  /* 0x000000ffff007224 */ /* 0x000fe200078e0003 */
[----:B------:R-:W-:Y:S01]  /*6270*/  LOP3.LUT R230, R233, R135, RZ, 0x3c, !PT ;  /* 0x00000087e9e67212 */ /* 0x000fe200078e3cff */
[----:B------:R-:W-:Y:S01]  /*6280*/  IMAD.WIDE.U32 R234, R134, -0x2daee0ad, RZ ;  /* 0xd2511f5386ea7825 */ /* 0x000fe200078e00ff */
[----:B------:R-:W-:Y:S01]  /*6290*/  MOV R133, R132 ;  /* 0x0000008400857202 */ /* 0x000fe20000000f00 */
[----:B------:R-:W-:Y:S01]  /*62a0*/  USHF.L.U64.HI UR12, UR8, 0x4, UR9 ;  /* 0x00000004080c7899 */ /* 0x000fe20008010209 */
[----:B------:R-:W-:Y:S01]  /*62b0*/  PRMT R217, R2, 0x7054, R2 ;  /* 0x0000705402d97816 */ /* 0x000fe20000000002 */
[----:B------:R-:W-:Y:S01]  /*62c0*/  IMAD.WIDE.U32 R230, R230, -0x2daee0ad, RZ ;  /* 0xd2511f53e6e67825 */ /* 0x000fe200078e00ff */
[----:B------:R-:W-:Y:S01]  /*62d0*/  USHF.L.U32 UR13, UR8, 0x4, URZ ;  /* 0x00000004080d7899 */ /* 0x000fe2000800063f */
[----:B------:R-:W-:-:S02]  /*62e0*/  ULDC UR5, c[0x0][0x2d0] ;  /* 0x0000b40000057ab9 */ /* 0x000fc40000000800 */
[----:B------:R-:W1:Y:S01]  /*62f0*/  @!P4 LDC.64 R206, c[0x0][0x220] ;  /* 0x00008800ffcecb82 */ /* 0x000e620000000a00 */
[----:B------:R-:W-:Y:S01]  /*6300*/  ULDC UR4, c[0x0][0x2ec] ;  /* 0x0000bb0000047ab9 */ /* 0x000fe20000000800 */
[----:B------:R-:W-:-:S06]  /*6310*/  ULDC.64 UR6, c[0x0][0x248] ;  /* 0x0000920000067ab9 */ /* 0x000fcc0000000a00 */
[----:B------:R-:W2:Y:S08]  /*6320*/  @!P4 LDC.64 R204, c[0x0][0x220] ;  /* 0x00008800ffcccb82 */ /* 0x000eb00000000a00 */
[----:B------:R-:W3:Y:S08]  /*6330*/  @!P4 LDC.64 R202, c[0x0][0x220] ;  /* 0x00008800ffcacb82 */ /* 0x000ef00000000a00 */
[----:B------:R-:W4:Y:S01]  /*6340*/  @!P4 LDC.64 R200, c[0x0][0x220] ;  /* 0x00008800ffc8cb82 */ /* 0x000f220000000a00 */
[----:B------:R-:W-:Y:S05]  /*6350*/  BRA `(.L_x_631) ;  /* 0x0000000400c07947 */ /* 0x000fea0003800000 */
.L_x_633:
[----:B------:R1:W-:Y:S01]  /*6360*/  @P4 STS.128 [R213+0x6000], RZ ;  /* 0x006000ffd5004388 */ /* 0x0003e20000000c00 */
[----:B------:R-:W2:Y:S01]  /*6370*/  @!P4 LDC.64 R142, c[0x0][0x218] ;  /* 0x00008600ff8ecb82 */ /* 0x000ea20000000a00 */
[----:B------:R-:W-:Y:S04]  /*6380*/  VIADD R2, R226, 0xffffffff ;  /* 0xffffffffe2027836 */ /* 0x000fe80000000000 */
[----:B------:R-:W-:Y:S01]  /*6390*/  IMAD.WIDE.U32 R146, R2, UR6, RZ ;  /* 0x0000000602927c25 */ /* 0x000fe2000f8e00ff */
[----:B------:R-:W-:Y:S02]  /*63a0*/  SHF.R.S32.HI R145, RZ, 0x1f, R2 ;  /* 0x0000001fff917819 */ /* 0x000fe40000011402 */
[----:B------:R-:W3:Y:S01]  /*63b0*/  @!P3 LDC.64 R140, c[0x0][0x218] ;  /* 0x00008600ff8cbb82 */ /* 0x000ee20000000a00 */
[----:B------:R-:W-:Y:S02]  /*63c0*/  LEA R151, P0, R146, R220, 0x6 ;  /* 0x000000dc92977211 */ /* 0x000fe400078030ff */
[----:B------:R-:W-:Y:S02]  /*63d0*/  IMAD R145, R145, UR6, RZ ;  /* 0x0000000691917c24 */ /* 0x000fe4000f8e02ff */
[----:B------:R-:W-:Y:S02]  /*63e0*/  IADD3 R149, P6, R210, R151, RZ ;  /* 0x00000097d2957210 */ /* 0x000fe40007fde0ff */
[----:B------:R-:W-:Y:S01]  /*63f0*/  IMAD R145, R2, UR7, R145 ;  /* 0x0000000702917c24 */ /* 0x000fe2000f8e0291 */
[----:B------:R-:W4:Y:S03]  /*6400*/  @!P2 LDC.64 R138, c[0x0][0x218] ;  /* 0x00008600ff8aab82 */ /* 0x000f260000000a00 */
[----:B------:R-:W-:Y:S05]  /*6410*/  IMAD.IADD R145, R147, 0x1, R145 ;  /* 0x0000000193917824 */ /* 0x000fea00078e0291 */
[----:B------:R-:W5:Y:S01]  /*6420*/  @!P4 LDC.64 R136, c[0x0][0x218] ;  /* 0x00008600ff88cb82 */ /* 0x000f620000000a00 */
[----:B------:R-:W-:Y:S07]  /*6430*/  LEA.HI.X R2, R146, R223, R145, 0x6, P0 ;  /* 0x000000df92027211 */ /* 0x000fee00000f3491 */
[----:B------:R-:W1:Y:S08]  /*6440*/  @!P3 LDC.64 R134, c[0x0][0x218] ;  /* 0x00008600ff86bb82 */ /* 0x000e700000000a00 */
[----:B------:R-:W1:Y:S08]  /*6450*/  @!P2 LDC.64 R146, c[0x0][0x218] ;  /* 0x00008600ff92ab82 */ /* 0x000e700000000a00 */
[----:B------:R-:W1:Y:S01]  /*6460*/  @!P4 LDC.64 R144, c[0x0][0x218] ;  /* 0x00008600ff90cb82 */ /* 0x000e620000000a00 */
[C---:B--2---:R-:W-:Y:S02]  /*6470*/  @!P4 LEA R160, P1, R151.reuse, R142, 0x1 ;  /* 0x0000008e97a0c211 */ /* 0x044fe400078208ff */
[C---:B---3--:R-:W-:Y:S02]  /*6480*/  @!P3 LEA R158, P0, R151.reuse, R140, 0x1 ;  /* 0x0000008c979eb211 */ /* 0x048fe400078008ff */
[C-C-:B------:R-:W-:Y:S02]  /*6490*/  @!P4 LEA.HI.X R161, R151.reuse, R143, R2.reuse, 0x1, P1 ;  /* 0x0000008f97a1c211 */ /* 0x140fe400008f0c02 */
[C-C-:B------:R-:W-:Y:S01]  /*64a0*/  @!P3 LEA.HI.X R159, R151.reuse, R141, R2.reuse, 0x1, P0 ;  /* 0x0000008d979fb211 */ /* 0x140fe200000f0c02 */
[----:B------:R-:W2:Y:S01]  /*64b0*/  @!P3 LDC.64 R142, c[0x0][0x218] ;  /* 0x00008600ff8ebb82 */ /* 0x000ea20000000a00 */
[----:B----4-:R-:W-:Y:S01]  /*64c0*/  @!P2 LEA R156, P0, R151, R138, 0x1 ;  /* 0x0000008a979ca211 */ /* 0x010fe200078008ff */
[----:B------:R-:W-:Y:S01]  /*64d0*/  @!PT LDS RZ, [RZ] ;  /* 0x00000000fffff984 */ /* 0x000fe20000000800 */
[----:B------:R-:W-:Y:S01]  /*64e0*/  @!PT LDS RZ, [RZ] ;  /* 0x00000000fffff984 */ /* 0x000fe20000000800 */
[----:B------:R-:W-:Y:S01]  /*64f0*/  @!PT LDS RZ, [RZ] ;  /* 0x00000000fffff984 */ /* 0x000fe20000000800 */
[----:B------:R3:W-:Y:S01]  /*6500*/  @!P4 LDGSTS.E.BYPASS.LTC128B.128 [R213+0x6000], desc[UR10][R160.64] ;  /* 0x06000000a0d5cfae */ /* 0x0007e2000b901d4a */
[----:B-----5:R-:W-:Y:S02]  /*6510*/  @!P4 LEA R152, P1, R149, R136, 0x1 ;  /* 0x000000889598c211 */ /* 0x020fe400078208ff */
[--C-:B------:R-:W-:Y:S01]  /*6520*/  @!P2 LEA.HI.X R157, R151, R139, R2.reuse, 0x1, P0 ;  /* 0x0000008b979da211 */ /* 0x100fe200000f0c02 */
[----:B------:R3:W-:Y:S01]  /*6530*/  @P3 STS.128 [R213+0x8000], RZ ;  /* 0x008000ffd5003388 */ /* 0x0007e20000000c00 */
[----:B-1----:R-:W-:Y:S01]  /*6540*/  @!P3 LEA R154, P0, R149, R134, 0x1 ;  /* 0x00000086959ab211 */ /* 0x002fe200078008ff */
[----:B------:R-:W1:Y:S01]  /*6550*/  @!P2 LDC.64 R140, c[0x0][0x218] ;  /* 0x00008600ff8cab82 */ /* 0x000e620000000a00 */
[----:B------:R-:W-:Y:S01]  /*6560*/  IMAD.X R2, R209, 0x1, R2, P6 ;  /* 0x00000001d1027824 */ /* 0x000fe200030e0602 */
[----:B------:R-:W-:Y:S01]  /*6570*/  @!PT LDS RZ, [RZ] ;  /* 0x00000000fffff984 */ /* 0x000fe20000000800 */
[----:B------:R-:W-:Y:S01]  /*6580*/  @!PT LDS RZ, [RZ] ;  /* 0x00000000fffff984 */ /* 0x000fe20000000800 */
[----:B------:R-:W-:Y:S01]  /*6590*/  @!PT LDS RZ, [RZ] ;  /* 0x00000000fffff984 */ /* 0x000fe20000000800 */
[----:B------:R3:W-:Y:S04]  /*65a0*/  @!P3 LDGSTS.E.BYPASS.LTC128B.128 [R213+0x8000], desc[UR10][R158.64+0x80] ;  /* 0x080000809ed5bfae */ /* 0x0007e8000b901d4a */
[----:B------:R3:W-:Y:S01]  /*65b0*/  @P2 STS.128 [R213+0xa000], RZ ;  /* 0x00a000ffd5002388 */ /* 0x0007e20000000c00 */
[C-C-:B------:R-:W-:Y:S01]  /*65c0*/  @!P4 LEA.HI.X R153, R149.reuse, R137, R2.reuse, 0x1, P1 ;  /* 0x000000899599c211 */ /* 0x140fe200008f0c02 */
[----:B------:R-:W4:Y:S01]  /*65d0*/  @!P4 LDC.64 R138, c[0x0][0x218] ;  /* 0x00008600ff8acb82 */ /* 0x000f220000000a00 */
[C-C-:B------:R-:W-:Y:S01]  /*65e0*/  @!P3 LEA.HI.X R155, R149.reuse, R135, R2.reuse, 0x1, P0 ;  /* 0x00000087959bb211 */ /* 0x140fe200000f0c02 */
[----:B------:R-:W-:Y:S01]  /*65f0*/  @!PT LDS RZ, [RZ] ;  /* 0x00000000fffff984 */ /* 0x000fe20000000800 */
[----:B------:R-:W-:Y:S01]  /*6600*/  @!PT LDS RZ, [RZ] ;  /* 0x00000000fffff984 */ /* 0x000fe20000000800 */
[----:B------:R-:W-:Y:S01]  /*6610*/  @!PT LDS RZ, [RZ] ;  /* 0x00000000fffff984 */ /* 0x000fe20000000800 */
[----:B------:R3:W-:Y:S01]  /*6620*/  @!P2 LDGSTS.E.BYPASS.LTC128B.128 [R213+0xa000], desc[UR10][R156.64+0x100] ;  /* 0x0a0001009cd5afae */ /* 0x0007e2000b901d4a */
[C---:B------:R-:W-:Y:S02]  /*6630*/  @!P2 LEA R146, P0, R149.reuse, R146, 0x1 ;  /* 0x000000929592a211 */ /* 0x040fe400078008ff */
[C---:B------:R-:W-:Y:S01]  /*6640*/  IADD3 R151, P1, R210.reuse, R149, RZ ;  /* 0x00000095d2977210 */ /* 0x040fe20007f3e0ff */
[----:B------:R3:W-:Y:S01]  /*6650*/  @P4 STS.128 [R213+0x6800], RZ ;  /* 0x006800ffd5004388 */ /* 0x0007e20000000c00 */
[--C-:B------:R-:W-:Y:S01]  /*6660*/  @!P2 LEA.HI.X R147, R149, R147, R2.reuse, 0x1, P0 ;  /* 0x000000939593a211 */ /* 0x100fe200000f0c02 */
[----:B------:R-:W5:Y:S01]  /*6670*/  @!P3 LDC.64 R136, c[0x0][0x218] ;  /* 0x00008600ff88bb82 */ /* 0x000f620000000a00 */
[C---:B------:R-:W-:Y:S01]  /*6680*/  @!P4 LEA R148, P0, R151.reuse, R144, 0x1 ;  /* 0x000000909794c211 */ /* 0x040fe200078008ff */
[----:B------:R-:W-:Y:S01]  /*6690*/  @!PT LDS RZ, [RZ] ;  /* 0x00000000fffff984 */ /* 0x000fe20000000800 */
[----:B------:R-:W-:Y:S01]  /*66a0*/  @!PT LDS RZ, [RZ] ;  /* 0x00000000fffff984 */ /* 0x000fe20000000800 */
[----:B------:R-:W-:Y:S01]  /*66b0*/  @!PT LDS RZ, [RZ] ;  /* 0x00000000fffff984 */ /* 0x000fe20000000800 */
[----:B------:R3:W-:Y:S01]  /*66c0*/  @!P4 LDGSTS.E.BYPASS.LTC128B.128 [R213+0x6800], desc[UR10][R152.64] ;  /* 0x0680000098d5cfae */ /* 0x0007e2000b901d4a */
[----:B--2---:R-:W-:Y:S01]  /*66d0*/  @!P3 LEA R142, P6, R151, R142, 0x1 ;  /* 0x0000008e978eb211 */ /* 0x004fe200078c08ff */
[----:B------:R-:W-:Y:S02]  /*66e0*/  IMAD.X R2, R209, 0x1, R2, P1 ;  /* 0x00000001d1027824 */ /* 0x000fe400008e0602 */
[----:B------:R3:W-:Y:S02]  /*66f0*/  @P3 STS.128 [R213+0x8800], RZ ;  /* 0x008800ffd5003388 */ /* 0x0007e40000000c00 */
[----:B------:R-:W2:Y:S01]  /*6700*/  @!P2 LDC.64 R134, c[0x0][0x218] ;  /* 0x00008600ff86ab82 */ /* 0x000ea20000000a00 */
[C-C-:B------:R-:W-:Y:S01]  /*6710*/  @!P4 LEA.HI.X R149, R151.reuse, R145, R2.reuse, 0x1, P0 ;  /* 0x000000919795c211 */ /* 0x140fe200000f0c02 */
[----:B------:R-:W-:Y:S01]  /*6720*/  @!PT LDS RZ, [RZ] ;  /* 0x00000000fffff984 */ /* 0x000fe20000000800 */
[----:B------:R-:W-:Y:S01]  /*6730*/  @!PT LDS RZ, [RZ] ;  /* 0x00000000fffff984 */ /* 0x000fe20000000800 */
[----:B------:R-:W-:Y:S01]  /*6740*/  @!PT LDS RZ, [RZ] ;  /* 0x00000000fffff984 */ /* 0x000fe20000000800 */
[----:B------:R3:W-:Y:S01]  /*6750*/  @!P3 LDGSTS.E.BYPASS.LTC128B.128 [R213+0x8800], desc[UR10][R154.64+0x80] ;  /* 0x088000809ad5bfae */ /* 0x0007e2000b901d4a */
[C-C-:B------:R-:W-:Y:S02]  /*6760*/  @!P3 LEA.HI.X R143, R151.reuse, R143, R2.reuse, 0x1, P6 ;  /* 0x0000008f978fb211 */ /* 0x140fe400030f0c02 */
[C---:B-1----:R-:W-:Y:S01]  /*6770*/  @!P2 LEA R140, P1, R151.reuse, R140, 0x1 ;  /* 0x0000008c978ca211 */ /* 0x042fe200078208ff */
[----:B------:R3:W-:Y:S01]  /*6780*/  @P2 STS.128 [R213+0xa800], RZ ;  /* 0x00a800ffd5002388 */ /* 0x0007e20000000c00 */
[----:B------:R-:W-:Y:S02]  /*6790*/  IADD3 R144, P0, R210, R151, RZ ;  /* 0x00000097d2907210 */ /* 0x000fe40007f1e0ff */
[--C-:B------:R-:W-:Y:S01]  /*67a0*/  @!P2 LEA.HI.X R141, R151, R141, R2.reuse, 0x1, P1 ;  /* 0x0000008d978da211 */ /* 0x100fe200008f0c02 */
[----:B------:R-:W-:Y:S01]  /*67b0*/  @!PT LDS RZ, [RZ] ;  /* 0x00000000fffff984 */ /* 0x000fe20000000800 */
[----:B------:R-:W-:Y:S01]  /*67c0*/  @!PT LDS RZ, [RZ] ;  /* 0x00000000fffff984 */ /* 0x000fe20000000800 */
[----:B------:R-:W-:Y:S01]  /*67d0*/  @!PT LDS RZ, [RZ] ;  /* 0x00000000fffff984 */ /* 0x000fe20000000800 */
[----:B------:R3:W-:Y:S01]  /*67e0*/  @!P2 LDGSTS.E.BYPASS.LTC128B.128 [R213+0xa800], desc[UR10][R146.64+0x100] ;  /* 0x0a80010092d5afae */ /* 0x0007e2000b901d4a */
[C---:B----4-:R-:W-:Y:S01]  /*67f0*/  @!P4 LEA R138, P6, R144.reuse, R138, 0x1 ;  /* 0x0000008a908ac211 */ /* 0x050fe200078c08ff */
[----:B------:R-:W-:Y:S02]  /*6800*/  IMAD.X R2, R209, 0x1, R2, P0 ;  /* 0x00000001d1027824 */ /* 0x000fe400000e0602 */
[----:B------:R3:W-:Y:S01]  /*6810*/  @P4 STS.128 [R213+0x7000], RZ ;  /* 0x007000ffd5004388 */ /* 0x0007e20000000c00 */
[C---:B-----5:R-:W-:Y:S03]  /*6820*/  @!P3 LEA R136, P1, R144.reuse, R136, 0x1 ;  /* 0x000000889088b211 */ /* 0x060fe600078208ff */
[----:B------:R-:W-:Y:S01]  /*6830*/  @!PT LDS RZ, [RZ] ;  /* 0x00000000fffff984 */ /* 0x000fe20000000800 */
[----:B------:R-:W-:Y:S01]  /*6840*/  @!PT LDS RZ, [RZ] ;  /* 0x00000000fffff984 */ /* 0x000fe20000000800 */
[----:B------:R-:W-:Y:S01]  /*6850*/  @!PT LDS RZ, [RZ] ;  /* 0x00000000fffff984 */ /* 0x000fe20000000800 */
[----:B------:R3:W-:Y:S01]  /*6860*/  @!P4 LDGSTS.E.BYPASS.LTC128B.128 [R213+0x7000], desc[UR10][R148.64] ;  /* 0x0700000094d5cfae */ /* 0x0007e2000b901d4a */
[C-C-:B------:R-:W-:Y:S02]  /*6870*/  @!P4 LEA.HI.X R139, R144.reuse, R139, R2.reuse, 0x1, P6 ;  /* 0x0000008b908bc211 */ /* 0x140fe400030f0c02 */
[C-C-:B------:R-:W-:Y:S01]  /*6880*/  @!P3 LEA.HI.X R137, R144.reuse, R137, R2.reuse, 0x1, P1 ;  /* 0x000000899089b211 */ /* 0x140fe200008f0c02 */
[----:B------:R3:W-:Y:S01]  /*6890*/  @P3 STS.128 [R213+0x9000], RZ ;  /* 0x009000ffd5003388 */ /* 0x0007e20000000c00 */
[C---:B--2---:R-:W-:Y:S03]  /*68a0*/  @!P2 LEA R134, P0, R144.reuse, R134, 0x1 ;  /* 0x000000869086a211 */ /* 0x044fe600078008ff */
[----:B------:R-:W-:Y:S01]  /*68b0*/  @!PT LDS RZ, [RZ] ;  /* 0x00000000fffff984 */ /* 0x000fe20000000800 */
[----:B------:R-:W-:Y:S01]  /*68c0*/  @!PT LDS RZ, [RZ] ;  /* 0x00000000fffff984 */ /* 0x000fe20000000800 */
[----:B------:R-:W-:Y:S01]  /*68d0*/  @!PT LDS RZ, [RZ] ;  /* 0x00000000fffff984 */ /* 0x000fe20000000800 */
[----:B------:R3:W-:Y:S01]  /*68e0*/  @!P3 LDGSTS.E.BYPASS.LTC128B.128 [R213+0x9000], desc[UR10][R142.64+0x80] ;  /* 0x090000808ed5bfae */ /* 0x0007e2000b901d4a */
[----:B------:R-:W-:Y:S03]  /*68f0*/  @!P2 LEA.HI.X R135, R144, R135, R2, 0x1, P0 ;  /* 0x000000879087a211 */ /* 0x000fe600000f0c02 */
        /* <DEDUP_REMOVED lines=22> */
.L_x_631:
[----:B------:R-:W-:Y:S01]  /*6a60*/  ISETP.GE.AND P3, PT, R215, UR5, PT ;  /* 0x00000005d7007c0c */ /* 0x000fe2000bf66270 */
[----:B------:R-:W-:Y:S04]  /*6a70*/  DEPBAR.LE SB0, 0x0 ;  /* 0x000080000000791a */ /* 0x000fe80000000000 */
[----:B------:R-:W-:Y:S01]  /*6a80*/  BAR.SYNC.DEFER_BLOCKING 0x0 ;  /* 0x0000000000007b1d */ /* 0x000fe20000010000 */
[----:B------:R-:W-:Y:S01]  /*6a90*/  ISETP.GE.AND P2, PT, R214, UR5, PT ;  /* 0x00000005d6007c0c */ /* 0x000fe2000bf46270 */
[----:B------:R-:W-:Y:S01]  /*6aa0*/  IMAD.WIDE.U32 R240, R226, UR8, RZ ;  /* 0x00000008e2f07c25 */ /* 0x000fe2000f8e00ff */
[----:B------:R-:W-:Y:S02]  /*6ab0*/  SHF.R.S32.HI R2, RZ, 0x1f, R226 ;  /* 0x0000001fff027819 */ /* 0x000fe400000114e2 */
[----:B------:R-:W-:Y:S03]  /*6ac0*/  LEA R239, P0, R240, R218, 0x6 ;  /* 0x000000daf0ef7211 */ /* 0x000fe600078030ff */
[----:B------:R-:W-:Y:S01]  /*6ad0*/  IMAD R2, R2, UR8, RZ ;  /* 0x0000000802027c24 */ /* 0x000fe2000f8e02ff */
[C---:B-1----:R-:W-:Y:S03]  /*6ae0*/  @!P4 LEA R250, P1, R239.reuse, R206, 0x1 ;  /* 0x000000ceeffac211 */ /* 0x042fe600078208ff */
[----:B------:R-:W-:Y:S01]  /*6af0*/  IMAD R2, R226, UR9, R2 ;  /* 0x00000009e2027c24 */ /* 0x000fe2000f8e0202 */
[----:B------:R-:W-:Y:S03]  /*6b00*/  IADD3 R132, P5, R239, UR13, RZ ;  /* 0x0000000def847c10 */ /* 0x000fe6000ffbe0ff */
[----:B------:R-:W-:Y:S05]  /*6b10*/  IMAD.IADD R3, R241, 0x1, R2 ;  /* 0x00000001f1037824 */ /* 0x000fea00078e0202 */
[----:B------:R-:W-:Y:S01]  /*6b20*/  LEA.HI.X R228, R240, R208, R3, 0x6, P0 ;  /* 0x000000d0f0e47211 */ /* 0x000fe200000f3403 */
[----:B------:R-:W-:Y:S01]  /*6b30*/  @P4 STS.128 [R213+0xc000], RZ ;  /* 0x00c000ffd5004388 */ /* 0x000fe20000000c00 */
[----:B------:R-:W1:Y:S02]  /*6b40*/  @!P3 LDC.64 R236, c[0x0][0x220] ;  /* 0x00008800ffecbb82 */ /* 0x000e640000000a00 */
[C-C-:B------:R-:W-:Y:S02]  /*6b50*/  @!P4 LEA.HI.X R251, R239.reuse, R207, R228.reuse, 0x1, P1 ;  /* 0x000000cfeffbc211 */ /* 0x140fe400008f0ce4 */
[----:B--2---:R-:W-:Y:S03]  /*6b60*/  @!P4 LEA R246, P1, R132, R204, 0x1 ;  /* 0x000000cc84f6c211 */ /* 0x004fe600078208ff */
[----:B------:R-:W-:Y:S01]  /*6b70*/  @!PT LDS RZ, [RZ] ;  /* 0x00000000fffff984 */ /* 0x000fe20000000800 */
[----:B------:R-:W-:Y:S01]  /*6b80*/  @!PT LDS RZ, [RZ] ;  /* 0x00000000fffff984 */ /* 0x000fe20000000800 */
[----:B------:R-:W-:Y:S01]  /*6b90*/  @!PT LDS RZ, [RZ] ;  /* 0x00000000fffff984 */ /* 0x000fe20000000800 */
[----:B------:R-:W-:Y:S01]  /*6ba0*/  @!P4 LDGSTS.E.BYPASS.LTC128B.128 [R213+0xc000], desc[UR10][R250.64] ;  /* 0x0c000000fad5cfae */ /* 0x000fe2000b901d4a */
[----:B------:R-:W2:Y:S03]  /*6bb0*/  @!P2 LDC.64 R134, c[0x0][0x220] ;  /* 0x00008800ff86ab82 */ /* 0x000ea60000000a00 */
[----:B------:R-:W-:Y:S05]  /*6bc0*/  @P3 STS.128 [R213+0xe000], RZ ;  /* 0x00e000ffd5003388 */ /* 0x000fea0000000c00 */
[----:B------:R-:W5:Y:S08]  /*6bd0*/  @!P3 LDC.64 R2, c[0x0][0x220] ;  /* 0x00008800ff02bb82 */ /* 0x000f700000000a00 */
[----:B------:R-:W3:Y:S01]  /*6be0*/  @!P2 LDC.64 R240, c[0x0][0x220] ;  /* 0x00008800fff0ab82 */ /* 0x000ee20000000a00 */
[C---:B-1----:R-:W-:Y:S04]  /*6bf0*/  @!P3 LEA R242, P0, R239.reuse, R236, 0x1 ;  /* 0x000000eceff2b211 */ /* 0x042fe800078008ff */
[C-C-:B------:R-:W-:Y:S02]  /*6c00*/  @!P3 LEA.HI.X R243, R239.reuse, R237, R228.reuse, 0x1, P0 ;  /* 0x000000edeff3b211 */ /* 0x140fe400000f0ce4 */
[C---:B--2---:R-:W-:Y:S01]  /*6c10*/  @!P2 LEA R248, P0, R239.reuse, R134, 0x1 ;  /* 0x00000086eff8a211 */ /* 0x044fe200078008ff */
[----:B------:R-:W1:Y:S02]  /*6c20*/  @!P2 LDC.64 R236, c[0x0][0x220] ;  /* 0x00008800ffecab82 */ /* 0x000e640000000a00 */
[----:B------:R-:W-:Y:S01]  /*6c30*/  @!PT LDS RZ, [RZ] ;  /* 0x00000000fffff984 */ /* 0x000fe20000000800 */
[----:B------:R-:W-:Y:S01]  /*6c40*/  @!PT LDS RZ, [RZ] ;  /* 0x00000000fffff984 */ /* 0x000fe20000000800 */
[----:B------:R-:W-:Y:S01]  /*6c50*/  @!PT LDS RZ, [RZ] ;  /* 0x00000000fffff984 */ /* 0x000fe20000000800 */
[----:B------:R2:W-:Y:S01]  /*6c60*/  @!P3 LDGSTS.E.BYPASS.LTC128B.128 [R213+0xe000], desc[UR10][R242.64+0x80] ;  /* 0x0e000080f2d5bfae */ /* 0x0005e2000b901d4a */
[----:B------:R-:W-:Y:S03]  /*6c70*/  @!P2 LEA.HI.X R249, R239, R135, R228, 0x1, P0 ;  /* 0x00000087eff9a211 */ /* 0x000fe600000f0ce4 */
[----:B------:R-:W-:Y:S01]  /*6c80*/  @P2 STS.128 [R213+0x10000], RZ ;  /* 0x010000ffd5002388 */ /* 0x000fe20000000c00 */
[----:B------:R-:W-:Y:S01]  /*6c90*/  IADD3.X R228, R228, UR12, RZ, P5, !PT ;  /* 0x0000000ce4e47c10 */ /* 0x000fe2000affe4ff */
[----:B------:R-:W4:Y:S02]  /*6ca0*/  @!P3 LDC.64 R238, c[0x0][0x220] ;  /* 0x00008800ffeebb82 */ /* 0x000f240000000a00 */
[----:B------:R-:W-:Y:S01]  /*6cb0*/  @!PT LDS RZ, [RZ] ;  /* 0x00000000fffff984 */ /* 0x000fe20000000800 */
[----:B------:R-:W-:Y:S01]  /*6cc0*/  @!PT LDS RZ, [RZ] ;  /* 0x00000000fffff984 */ /* 0x000fe20000000800 */
[----:B------:R-:W-:Y:S01]  /*6cd0*/  @!PT LDS RZ, [RZ] ;  /* 0x00000000fffff984 */ /* 0x000fe20000000800 */
[----:B------:R-:W-:Y:S01]  /*6ce0*/  @!P2 LDGSTS.E.BYPASS.LTC128B.128 [R213+0x10000], desc[UR10][R248.64+0x100] ;  /* 0x10000100f8d5afae */ /* 0x000fe2000b901d4a */
[C-C-:B------:R-:W-:Y:S02]  /*6cf0*/  @!P4 LEA.HI.X R247, R132.reuse, R205, R228.reuse, 0x1, P1 ;  /* 0x000000cd84f7c211 */ /* 0x140fe400008f0ce4 */
[C---:B-----5:R-:W-:Y:S01]  /*6d00*/  @!P3 LEA R244, P0, R132.reuse, R2, 0x1 ;  /* 0x0000000284f4b211 */ /* 0x060fe200078008ff */
[----:B------:R-:W-:Y:S03]  /*6d10*/  @P4 STS.128 [R213+0xc800], RZ ;  /* 0x00c800ffd5004388 */ /* 0x000fe60000000c00 */
[C-C-:B------:R-:W-:Y:S01]  /*6d20*/  @!P3 LEA.HI.X R245, R132.reuse, R3, R228.reuse, 0x1, P0 ;  /* 0x0000000384f5b211 */ /* 0x140fe200000f0ce4 */
[----:B------:R-:W-:Y:S01]  /*6d30*/  @!PT LDS RZ, [RZ] ;  /* 0x00000000fffff984 */ /* 0x000fe20000000800 */
[----:B------:R-:W-:Y:S01]  /*6d40*/  @!PT LDS RZ, [RZ] ;  /* 0x00000000fffff984 */ /* 0x000fe20000000800 */
[----:B------:R-:W-:Y:S01]  /*6d50*/  @!PT LDS RZ, [RZ] ;  /* 0x00000000fffff984 */ /* 0x000fe20000000800 */
[----:B------:R-:W-:Y:S01]  /*6d60*/  @!P4 LDGSTS.E.BYPASS.LTC128B.128 [R213+0xc800], desc[UR10][R246.64] ;  /* 0x0c800000f6d5cfae */ /* 0x000fe2000b901d4a */
[C---:B---3--:R-:W-:Y:S01]  /*6d70*/  @!P2 LEA R240, P0, R132.reuse, R240, 0x1 ;  /* 0x000000f084f0a211 */ /* 0x048fe200078008ff */
[----:B------:R-:W3:Y:S02]  /*6d80*/  @!P3 LDC.64 R134, c[0x0][0x220] ;  /* 0x00008800ff86bb82 */ /* 0x000ee40000000a00 */
[----:B------:R-:W-:Y:S01]  /*6d90*/  @P3 STS.128 [R213+0xe800], RZ ;  /* 0x00e800ffd5003388 */ /* 0x000fe20000000c00 */
[C---:B------:R-:W-:Y:S03]  /*6da0*/  @!P2 LEA.HI.X R241, R132.reuse, R241, R228, 0x1, P0 ;  /* 0x000000f184f1a211 */ /* 0x040fe600000f0ce4 */
[----:B------:R-:W-:Y:S01]  /*6db0*/  @!PT LDS RZ, [RZ] ;  /* 0x00000000fffff984 */ /* 0x000fe20000000800 */
[----:B------:R-:W-:Y:S01]  /*6dc0*/  @!PT LDS RZ, [RZ] ;  /* 0x00000000fffff984 */ /* 0x000fe20000000800 */
[----:B------:R-:W-:Y:S01]  /*6dd0*/  @!PT LDS RZ, [RZ] ;  /* 0x00000000fffff984 */ /* 0x000fe20000000800 */
[----:B------:R-:W-:Y:S02]  /*6de0*/  @!P3 LDGSTS.E.BYPASS.LTC128B.128 [R213+0xe800], desc[UR10][R244.64+0x80] ;  /* 0x0e800080f4d5bfae */ /* 0x000fe4000b901d4a */
[----:B------:R-:W5:Y:S01]  /*6df0*/  @!P2 LDC.64 R2, c[0x0][0x220] ;  /* 0x00008800ff02ab82 */ /* 0x000f620000000a00 */
[----:B--2---:R-:W-:Y:S01]  /*6e00*/  IADD3 R242, P1, R132, UR13, RZ ;  /* 0x0000000d84f27c10 */ /* 0x004fe2000ff3e0ff */
[----:B------:R-:W-:Y:S03]  /*6e10*/  @P2 STS.128 [R213+0x10800], RZ ;  /* 0x010800ffd5002388 */ /* 0x000fe60000000c00 */
[----:B------:R-:W-:Y:S01]  /*6e20*/  @!P4 LEA R250, P0, R242, R202, 0x1 ;  /* 0x000000caf2fac211 */ /* 0x000fe200078008ff */
[----:B------:R-:W-:Y:S01]  /*6e30*/  @!PT LDS RZ, [RZ] ;  /* 0x00000000fffff984 */ /* 0x000fe20000000800 */
[----:B------:R-:W-:Y:S01]  /*6e40*/  @!PT LDS RZ, [RZ] ;  /* 0x00000000fffff984 */ /* 0x000fe20000000800 */
[----:B------:R-:W-:Y:S01]  /*6e50*/  @!PT LDS RZ, [RZ] ;  /* 0x00000000fffff984 */ /* 0x000fe20000000800 */
[----:B------:R-:W-:Y:S01]  /*6e60*/  @!P2 LDGSTS.E.BYPASS.LTC128B.128 [R213+0x10800], desc[UR10][R240.64+0x100] ;  /* 0x10800100f0d5afae */ /* 0x000fe2000b901d4a */
[----:B------:R-:W-:Y:S02]  /*6e70*/  IADD3.X R228, R228, UR12, RZ, P1, !PT ;  /* 0x0000000ce4e47c10 */ /* 0x000fe40008ffe4ff */
[C---:B----4-:R-:W-:Y:S01]  /*6e80*/  @!P3 LEA R238, P1, R242.reuse, R238, 0x1 ;  /* 0x000000eef2eeb211 */ /* 0x050fe200078208ff */
[----:B------:R-:W-:Y:S01]  /*6e90*/  @P4 STS.128 [R213+0xd000], RZ ;  /* 0x00d000ffd5004388 */ /* 0x000fe20000000c00 */
[C-C-:B------:R-:W-:Y:S02]  /*6ea0*/  @!P4 LEA.HI.X R251, R242.reuse, R203, R228.reuse, 0x1, P0 ;  /* 0x000000cbf2fbc211 */ /* 0x140fe400000f0ce4 */
[C-C-:B------:R-:W-:Y:S02]  /*6eb0*/  @!P3 LEA.HI.X R239, R242.reuse, R239, R228.reuse, 0x1, P1 ;  /* 0x000000eff2efb211 */ /* 0x140fe400008f0ce4 */
[C---:B-1----:R-:W-:Y:S01]  /*6ec0*/  @!P2 LEA R236, P0, R242.reuse, R236, 0x1 ;  /* 0x000000ecf2eca211 */ /* 0x042fe200078008ff */
[----:B------:R-:W-:Y:S01]  /*6ed0*/  @!PT LDS RZ, [RZ] ;  /* 0x00000000fffff984 */ /* 0x000fe20000000800 */
[----:B------:R-:W-:Y:S01]  /*6ee0*/  @!PT LDS RZ, [RZ] ;  /* 0x00000000fffff984 */ /* 0x000fe20000000800 */
[----:B------:R-:W-:Y:S01]  /*6ef0*/  @!PT LDS RZ, [RZ] ;  /* 0x00000000fffff984 */ /* 0x000fe20000000800 */
[----:B------:R-:W-:Y:S01]  /*6f00*/  @!P4 LDGSTS.E.BYPASS.LTC128B.128 [R213+0xd000], desc[UR10][R250.64] ;  /* 0x0d000000fad5cfae */ /* 0x000fe2000b901d4a */
[C---:B------:R-:W-:Y:S02]  /*6f10*/  IADD3 R132, P6, R242.reuse, UR13, RZ ;  /* 0x0000000df2847c10 */ /* 0x040fe4000ffde0ff */
[----:B------:R-:W-:Y:S01]  /*6f20*/  @!P2 LEA.HI.X R237, R242, R237, R228, 0x1, P0 ;  /* 0x000000edf2eda211 */ /* 0x000fe200000f0ce4 */
[----:B------:R-:W-:Y:S01]  /*6f30*/  @P3 STS.128 [R213+0xf000], RZ ;  /* 0x00f000ffd5003388 */ /* 0x000fe20000000c00 */
[----:B------:R-:W-:Y:S02]  /*6f40*/  @!P4 LEA R242, P5, R132, R200, 0x1 ;  /* 0x000000c884f2c211 */ /* 0x000fe400078a08ff */
[----:B------:R-:W-:Y:S01]  /*6f50*/  IADD3.X R228, R228, UR12, RZ, P6, !PT ;  /* 0x0000000ce4e47c10 */ /* 0x000fe2000b7fe4ff */
[----:B------:R-:W-:Y:S01]  /*6f60*/  @!PT LDS RZ, [RZ] ;  /* 0x00000000fffff984 */ /* 0x000fe20000000800 */
[----:B------:R-:W-:Y:S01]  /*6f70*/  @!PT LDS RZ, [RZ] ;  /* 0x00000000fffff984 */ /* 0x000fe20000000800 */
[----:B------:R-:W-:Y:S01]  /*6f80*/  @!PT LDS RZ, [RZ] ;  /* 0x00000000fffff984 */ /* 0x000fe20000000800 */
[----:B------:R-:W-:Y:S01]  /*6f90*/  @!P3 LDGSTS.E.BYPASS.LTC128B.128 [R213+0xf000], desc[UR10][R238.64+0x80] ;  /* 0x0f000080eed5bfae */ /* 0x000fe2000b901d4a */
[C---:B---3--:R-:W-:Y:S02]  /*6fa0*/  @!P3 LEA R134, P1, R132.reuse, R134, 0x1 ;  /* 0x000000868486b211 */ /* 0x048fe400078208ff */
[C-C-:B------:R-:W-:Y:S01]  /*6fb0*/  @!P4 LEA.HI.X R243, R132.reuse, R201, R228.reuse, 0x1, P5 ;  /* 0x000000c984f3c211 */ /* 0x140fe200028f0ce4 */
[----:B------:R-:W-:Y:S01]  /*6fc0*/  @P2 STS.128 [R213+0x11000], RZ ;  /* 0x011000ffd5002388 */ /* 0x000fe20000000c00 */
[C-C-:B------:R-:W-:Y:S02]  /*6fd0*/  @!P3 LEA.HI.X R135, R132.reuse, R135, R228.reuse, 0x1, P1 ;  /* 0x000000878487b211 */ /* 0x140fe400008f0ce4 */
[----:B-----5:R-:W-:Y:S01]  /*6fe0*/  @!P2 LEA R2, P0, R132, R2, 0x1 ;  /* 0x000000028402a211 */ /* 0x020fe200078008ff */
[----:B------:R-:W-:Y:S01]  /*6ff0*/  @!PT LDS RZ, [RZ] ;  /* 0x00000000fffff984 */ /* 0x000fe20000000800 */
[----:B------:R-:W-:Y:S01]  /*7000*/  @!PT LDS RZ, [RZ] ;  /* 0x00000000fffff984 */ /* 0x000fe20000000800 */
[----:B------:R-:W-:Y:S01]  /*7010*/  @!PT LDS RZ, [RZ] ;  /* 0x00000000fffff984 */ /* 0x000fe20000000800 */
[----:B------:R-:W-:Y:S01]  /*7020*/  @!P2 LDGSTS.E.BYPASS.LTC128B.128 [R213+0x11000], desc[UR10][R236.64+0x100] ;  /* 0x11000100ecd5afae */ /* 0x000fe2000b901d4a */
[----:B------:R-:W-:Y:S02]  /*7030*/  ISETP.GT.AND P5, PT, R226, RZ, PT ;  /* 0x000000ffe200720c */ /* 0x000fe40003fa4270 */
        /* <DEDUP_REMOVED lines=25> */
[----:B------:R-:W-:Y:S04]  /*71d0*/  LDSM.16.M88.4 R168, [R185] ;  /* 0x00000000b9a8783b */ /* 0x000fe80000000200 */
[----:B------:R-:W-:Y:S01]  /*71e0*/  LDSM.16.M88.4 R172, [R191+0x6800] ;  /* 0x00680000bfac783b */ /* 0x000fe20000000200 */
[C---:B--2---:R-:W-:Y:S06]  /*71f0*/  HMMA.16816.F32 R4, R136.reuse, R140, RZ ;  /* 0x0000008c8804723c */ /* 0x044fec00000018ff */
[C---:B------:R-:W-:Y:S01]  /*7200*/  HMMA.16816.F32 R8, R136.reuse, R142, RZ ;  /* 0x0000008e8808723c */ /* 0x040fe200000018ff */
[----:B------:R-:W2:Y:S05]  /*7210*/  LDSM.16.M88.4 R140, [R186] ;  /* 0x00000000ba8c783b */ /* 0x000eaa0000000200 */
[C---:B---3--:R-:W-:Y:S06]  /*7220*/  HMMA.16816.F32 R12, R136.reuse, R144, RZ ;  /* 0x00000090880c723c */ /* 0x048fec00000018ff */
[C---:B------:R-:W-:Y:S01]  /*7230*/  HMMA.16816.F32 R16, R136.reuse, R146, RZ ;  /* 0x000000928810723c */ /* 0x040fe200000018ff */
[----:B------:R-:W-:Y:S05]  /*7240*/  LDSM.16.M88.4 R144, [R194] ;  /* 0x00000000c290783b */ /* 0x000fea0000000200 */
[C---:B----4-:R-:W-:Y:S06]  /*7250*/  HMMA.16816.F32 R20, R136.reuse, R148, RZ ;  /* 0x000000948814723c */ /* 0x050fec00000018ff */
[C---:B------:R-:W-:Y:S01]  /*7260*/  HMMA.16816.F32 R24, R136.reuse, R150, RZ ;  /* 0x000000968818723c */ /* 0x040fe200000018ff */
[----:B------:R-:W3:Y:S05]  /*7270*/  LDSM.16.M88.4 R148, [R191+0x6000] ;  /* 0x00600000bf94783b */ /* 0x000eea0000000200 */
[C---:B-----5:R-:W-:Y:S06]  /*7280*/  HMMA.16816.F32 R28, R136.reuse, R152, RZ ;  /* 0x00000098881c723c */ /* 0x060fec00000018ff */
[----:B------:R-:W-:Y:S01]  /*7290*/  HMMA.16816.F32 R32, R136, R154, RZ ;  /* 0x0000009a8820723c */ /* 0x000fe200000018ff */
[----:B------:R-:W4:Y:S04]  /*72a0*/  LDSM.16.M88.4 R136, [R191+0x7000] ;  /* 0x00700000bf88783b */ /* 0x000f280000000200 */
[----:B------:R-:W5:Y:S01]  /*72b0*/  LDSM.16.M88.4 R152, [R191+0x7800] ;  /* 0x00780000bf98783b */ /* 0x000f620000000200 */
[C---:B-1----:R-:W-:Y:S06]  /*72c0*/  HMMA.16816.F32 R4, R156.reuse, R160, R4 ;  /* 0x000000a09c04723c */ /* 0x042fec0000001804 */
[C---:B------:R-:W-:Y:S01]  /*72d0*/  HMMA.16816.F32 R8, R156.reuse, R162, R8 ;  /* 0x000000a29c08723c */ /* 0x040fe20000001808 */
[----:B------:R-:W-:Y:S05]  /*72e0*/  LDSM.16.M88.4 R160, [R184] ;  /* 0x00000000b8a0783b */ /* 0x000fea0000000200 */
[C---:B------:R-:W-:Y:S06]  /*72f0*/  HMMA.16816.F32 R12, R156.reuse, R164, R12 ;  /* 0x000000a49c0c723c */ /* 0x040fec000000180c */
[C---:B------:R-:W-:Y:S01]  /*7300*/  HMMA.16816.F32 R16, R156.reuse, R166, R16 ;  /* 0x000000a69c10723c */ /* 0x040fe20000001810 */
[----:B------:R-:W-:Y:S05]  /*7310*/  LDSM.16.M88.4 R164, [R184+0x800] ;  /* 0x00080000b8a4783b */ /* 0x000fea0000000200 */
[C---:B--2---:R-:W-:Y:S06]  /*7320*/  HMMA.16816.F32 R20, R156.reuse, R140, R20 ;  /* 0x0000008c9c14723c */ /* 0x044fec0000001814 */
[C---:B------:R-:W-:Y:S01]  /*7330*/  HMMA.16816.F32 R24, R156.reuse, R142, R24 ;  /* 0x0000008e9c18723c */ /* 0x040fe20000001818 */
[----:B------:R-:W1:Y:S05]  /*7340*/  LDSM.16.M88.4 R140, [R193] ;  /* 0x00000000c18c783b */ /* 0x000e6a0000000200 */
[C---:B------:R-:W-:Y:S06]  /*7350*/  HMMA.16816.F32 R28, R156.reuse, R168, R28 ;  /* 0x000000a89c1c723c */ /* 0x040fec000000181c */
        /* <DEDUP_REMOVED lines=18> */
[----:B------:R-:W-:Y:S05]  /*7480*/  LDSM.16.M88.4 R160, [R196+0x2000] ;  /* 0x00200000c4a0783b */ /* 0x000fea0000000200 */
[C---:B------:R-:W-:Y:S06]  /*7490*/  HMMA.16816.F32 R12, R140.reuse, R164, R12 ;  /* 0x000000a48c0c723c */ /* 0x040fec000000180c */
[C---:B------:R-:W-:Y:S01]  /*74a0*/  HMMA.16816.F32 R16, R140.reuse, R166, R16 ;  /* 0x000000a68c10723c */ /* 0x040fe20000001810 */
[----:B------:R-:W1:Y:S05]  /*74b0*/  LDSM.16.M88.4 R164, [R183] ;  /* 0x00000000b7a4783b */ /* 0x000e6a0000000200 */
[C---:B--2---:R-:W-:Y:S06]  /*74c0*/  HMMA.16816.F32 R20, R140.reuse, R156, R20 ;  /* 0x0000009c8c14723c */ /* 0x044fec0000001814 */
[C---:B------:R-:W-:Y:S01]  /*74d0*/  HMMA.16816.F32 R24, R140.reuse, R158, R24 ;  /* 0x0000009e8c18723c */ /* 0x040fe20000001818 */
[----:B------:R-:W2:Y:S05]  /*74e0*/  LDSM.16.M88.4 R156, [R182] ;  /* 0x00000000b69c783b */ /* 0x000eaa0000000200 */
[C---:B---3--:R-:W-:Y:S06]  /*74f0*/  HMMA.16816.F32 R28, R140.reuse, R148, R28 ;  /* 0x000000948c1c723c */ /* 0x048fec000000181c */
[----:B------:R-:W-:Y:S01]  /*7500*/  HMMA.16816.F32 R32, R140, R150, R32 ;  /* 0x000000968c20723c */ /* 0x000fe20000001820 */
[----:B------:R-:W3:Y:S04]  /*7510*/  LDSM.16.M88.4 R140, [R181] ;  /* 0x00000000b58c783b */ /* 0x000ee80000000200 */
[----:B------:R-:W-:Y:S01]  /*7520*/  LDSM.16.M88.4 R148, [R194+0x2000] ;  /* 0x00200000c294783b */ /* 0x000fe20000000200 */
[C---:B------:R-:W-:Y:S06]  /*7530*/  HMMA.16816.F32 R4, R168.reuse, R172, R4 ;  /* 0x000000aca804723c */ /* 0x040fec0000001804 */
[C---:B------:R-:W-:Y:S01]  /*7540*/  HMMA.16816.F32 R8, R168.reuse, R174, R8 ;  /* 0x000000aea808723c */ /* 0x040fe20000001808 */
[----:B------:R-:W-:Y:S05]  /*7550*/  LDSM.16.M88.4 R172, [R191+0x8000] ;  /* 0x00800000bfac783b */ /* 0x000fea0000000200 */
[C---:B----4-:R-:W-:Y:S06]  /*7560*/  HMMA.16816.F32 R12, R168.reuse, R136, R12 ;  /* 0x00000088a80c723c */ /* 0x050fec000000180c */
[C---:B------:R-:W-:Y:S01]  /*7570*/  HMMA.16816.F32 R16, R168.reuse, R138, R16 ;  /* 0x0000008aa810723c */ /* 0x040fe20000001810 */
[----:B------:R-:W4:Y:S05]  /*7580*/  LDSM.16.M88.4 R136, [R180] ;  /* 0x00000000b488783b */ /* 0x000f2a0000000200 */
[C---:B-----5:R-:W-:Y:S06]  /*7590*/  HMMA.16816.F32 R20, R168.reuse, R144, R20 ;  /* 0x00000090a814723c */ /* 0x060fec0000001814 */
[C---:B------:R-:W-:Y:S01]  /*75a0*/  HMMA.16816.F32 R24, R168.reuse, R146, R24 ;  /* 0x00000092a818723c */ /* 0x040fe20000001818 */
[----:B------:R-:W5:Y:S05]  /*75b0*/  LDSM.16.M88.4 R144, [R191+0x8800] ;  /* 0x00880000bf90783b */ /* 0x000f6a0000000200 */
[C---:B------:R-:W-:Y:S06]  /*75c0*/  HMMA.16816.F32 R28, R168.reuse, R152, R28 ;  /* 0x00000098a81c723c */ /* 0x040fec000000181c */
[----:B------:R-:W-:Y:S01]  /*75d0*/  HMMA.16816.F32 R32, R168, R154, R32 ;  /* 0x0000009aa820723c */ /* 0x000fe20000001820 */
[----:B------:R-:W5:Y:S04]  /*75e0*/  LDSM.16.M88.4 R152, [R191+0x9000] ;  /* 0x00900000bf98783b */ /* 0x000f680000000200 */
[----:B------:R-:W-:Y:S01]  /*75f0*/  LDSM.16.M88.4 R168, [R184+0x2000] ;  /* 0x00200000b8a8783b */ /* 0x000fe20000000200 */
[C---:B-1----:R-:W-:Y:S06]  /*7600*/  HMMA.16816.F32 R4, R160.reuse, R164, R4 ;  /* 0x000000a4a004723c */ /* 0x042fec0000001804 */
[C---:B------:R-:W-:Y:S01]  /*7610*/  HMMA.16816.F32 R8, R160.reuse, R166, R8 ;  /* 0x000000a6a008723c */ /* 0x040fe20000001808 */
[----:B------:R-:W-:Y:S05]  /*7620*/  LDSM.16.M88.4 R164, [R193+0x2000] ;  /* 0x00200000c1a4783b */ /* 0x000fea0000000200 */
[C---:B--2---:R-:W-:Y:S06]  /*7630*/  HMMA.16816.F32 R12, R160.reuse, R156, R12 ;  /* 0x0000009ca00c723c */ /* 0x044fec000000180c */
[C---:B------:R-:W-:Y:S01]  /*7640*/  HMMA.16816.F32 R16, R160.reuse, R158, R16 ;  /* 0x0000009ea010723c */ /* 0x040fe20000001810 */
[----:B------:R-:W1:Y:S05]  /*7650*/  LDSM.16.M88.4 R156, [R191+0x9800] ;  /* 0x00980000bf9c783b */ /* 0x000e6a0000000200 */
[C---:B---3--:R-:W-:Y:S06]  /*7660*/  HMMA.16816.F32 R20, R160.reuse, R140, R20 ;  /* 0x0000008ca014723c */ /* 0x048fec0000001814 */
[C---:B------:R-:W-:Y:S01]  /*7670*/  HMMA.16816.F32 R24, R160.reuse, R142, R24 ;  /* 0x0000008ea018723c */ /* 0x040fe20000001818 */
[----:B------:R-:W2:Y:S05]  /*7680*/  LDSM.16.M88.4 R140, [R184+0x2800] ;  /* 0x00280000b88c783b */ /* 0x000eaa0000000200 */
[C---:B----4-:R-:W-:Y:S06]  /*7690*/  HMMA.16816.F32 R28, R160.reuse, R136, R28 ;  /* 0x00000088a01c723c */ /* 0x050fec000000181c */
[----:B------:R-:W-:Y:S01]  /*76a0*/  HMMA.16816.F32 R32, R160, R138, R32 ;  /* 0x0000008aa020723c */ /* 0x000fe20000001820 */
[----:B------:R-:W3:Y:S04]  /*76b0*/  LDSM.16.M88.4 R136, [R184+0x3000] ;  /* 0x00300000b888783b */ /* 0x000ee80000000200 */
[----:B------:R-:W-:Y:S01]  /*76c0*/  LDSM.16.M88.4 R160, [R198+0x4000] ;  /* 0x00400000c6a0783b */ /* 0x000fe20000000200 */
[C---:B------:R-:W-:Y:S06]  /*76d0*/  HMMA.16816.F32 R4, R148.reuse, R172, R4 ;  /* 0x000000ac9404723c */ /* 0x040fec0000001804 */
[C---:B------:R-:W-:Y:S01]  /*76e0*/  HMMA.16816.F32 R8, R148.reuse, R174, R8 ;  /* 0x000000ae9408723c */ /* 0x040fe20000001808 */
[----:B------:R-:W-:Y:S05]  /*76f0*/  LDSM.16.M88.4 R172, [R197+0xa000] ;  /* 0x00a00000c5ac783b */ /* 0x000fea0000000200 */
[C---:B-----5:R-:W-:Y:S06]  /*7700*/  HMMA.16816.F32 R12, R148.reuse, R144, R12 ;  /* 0x00000090940c723c */ /* 0x060fec000000180c */
[C---:B------:R-:W-:Y:S01]  /*7710*/  HMMA.16816.F32 R16, R148.reuse, R146, R16 ;  /* 0x000000929410723c */ /* 0x040fe20000001810 */
[----:B------:R-:W4:Y:S05]  /*7720*/  LDSM.16.M88.4 R144, [R184+0x3800] ;  /* 0x00380000b890783b */ /* 0x000f2a0000000200 */
[C---:B------:R-:W-:Y:S06]  /*7730*/  HMMA.16816.F32 R20, R148.reuse, R152, R20 ;  /* 0x000000989414723c */ /* 0x040fec0000001814 */
[C---:B------:R-:W-:Y:S01]  /*7740*/  HMMA.16816.F32 R24, R148.reuse, R154, R24 ;  /* 0x0000009a9418723c */ /* 0x040fe20000001818 */
[----:B------:R-:W5:Y:S05]  /*7750*/  LDSM.16.M88.4 R152, [R197+0xa800] ;  /* 0x00a80000c598783b */ /* 0x000f6a0000000200 */
[C---:B-1----:R-:W-:Y:S06]  /*7760*/  HMMA.16816.F32 R28, R148.reuse, R156, R28 ;  /* 0x0000009c941c723c */ /* 0x042fec000000181c */
[----:B------:R-:W-:Y:S01]  /*7770*/  HMMA.16816.F32 R32, R148, R158, R32 ;  /* 0x0000009e9420723c */ /* 0x000fe20000001820 */
[----:B------:R-:W1:Y:S04]  /*7780*/  LDSM.16.M88.4 R148, [R197+0xb000] ;  /* 0x00b00000c594783b */ /* 0x000e680000000200 */
[----:B------:R-:W-:Y:S01]  /*7790*/  LDSM.16.M88.4 R156, [R196+0x4000] ;  /* 0x00400000c49c783b */ /* 0x000fe20000000200 */
[C---:B------:R-:W-:Y:S06]  /*77a0*/  HMMA.16816.F32 R4, R164.reuse, R168, R4 ;  /* 0x000000a8a404723c */ /* 0x040fec0000001804 */
[C---:B------:R-:W-:Y:S01]  /*77b0*/  HMMA.16816.F32 R8, R164.reuse, R170, R8 ;  /* 0x000000aaa408723c */ /* 0x040fe20000001808 */
[----:B------:R-:W-:Y:S05]  /*77c0*/  LDSM.16.M88.4 R168, [R179] ;  /* 0x00000000b3a8783b */ /* 0x000fea0000000200 */
[C---:B--2---:R-:W-:Y:S06]  /*77d0*/  HMMA.16816.F32 R12, R164.reuse, R140, R12 ;  /* 0x0000008ca40c723c */ /* 0x044fec000000180c */
[C---:B------:R-:W-:Y:S01]  /*77e0*/  HMMA.16816.F32 R16, R164.reuse, R142, R16 ;  /* 0x0000008ea410723c */ /* 0x040fe20000001810 */
[----:B------:R-:W2:Y:S05]  /*77f0*/  LDSM.16.M88.4 R140, [R197+0xb800] ;  /* 0x00b80000c58c783b */ /* 0x000eaa0000000200 */
[C---:B---3--:R-:W-:Y:S06]  /*7800*/  HMMA.16816.F32 R20, R164.reuse, R136, R20 ;  /* 0x00000088a414723c */ /* 0x048fec0000001814 */
[C---:B------:R-:W-:Y:S01]  /*7810*/  HMMA.16816.F32 R24, R164.reuse, R138, R24 ;  /* 0x0000008aa418723c */ /* 0x040fe20000001818 */
[----:B------:R-:W3:Y:S05]  /*7820*/  LDSM.16.M88.4 R136, [R178] ;  /* 0x00000000b288783b */ /* 0x000eea0000000200 */
[C---:B----4-:R-:W-:Y:S06]  /*7830*/  HMMA.16816.F32 R28, R164.reuse, R144, R28 ;  /* 0x00000090a41c723c */ /* 0x050fec000000181c */
[----:B------:R-:W-:Y:S01]  /*7840*/  HMMA.16816.F32 R32, R164, R146, R32 ;  /* 0x00000092a420723c */ /* 0x000fe20000001820 */
[----:B------:R-:W4:Y:S04]  /*7850*/  LDSM.16.M88.4 R144, [R177] ;  /* 0x00000000b190783b */ /* 0x000f280000000200 */
[----:B------:R-:W-:Y:S01]  /*7860*/  LDSM.16.M88.4 R164, [R194+0x4000] ;  /* 0x00400000c2a4783b */ /* 0x000fe20000000200 */
[C---:B------:R-:W-:Y:S06]  /*7870*/  HMMA.16816.F32 R4, R160.reuse, R172, R4 ;  /* 0x000000aca004723c */ /* 0x040fec0000001804 */
[C---:B------:R-:W-:Y:S01]  /*7880*/  HMMA.16816.F32 R8, R160.reuse, R174, R8 ;  /* 0x000000aea008723c */ /* 0x040fe20000001808 */
[----:B------:R-:W-:Y:S05]  /*7890*/  LDSM.16.M88.4 R172, [R191+0xa000] ;  /* 0x00a00000bfac783b */ /* 0x000fea0000000200 */
[C---:B-----5:R-:W-:Y:S06]  /*78a0*/  HMMA.16816.F32 R12, R160.reuse, R152, R12 ;  /* 0x00000098a00c723c */ /* 0x060fec000000180c */
[C---:B------:R-:W-:Y:S01]  /*78b0*/  HMMA.16816.F32 R16, R160.reuse, R154, R16 ;  /* 0x0000009aa010723c */ /* 0x040fe20000001810 */
[----:B------:R-:W5:Y:S05]  /*78c0*/  LDSM.16.M88.4 R152, [R176] ;  /* 0x00000000b098783b */ /* 0x000f6a0000000200 */
[C---:B-1----:R-:W-:Y:S06]  /*78d0*/  HMMA.16816.F32 R20, R160.reuse, R148, R20 ;  /* 0x00000094a014723c */ /* 0x042fec0000001814 */
[C---:B------:R-:W-:Y:S01]  /*78e0*/  HMMA.16816.F32 R24, R160.reuse, R150, R24 ;  /* 0x00000096a018723c */ /* 0x040fe20000001818 */
[----:B------:R-:W-:Y:S05]  /*78f0*/  LDSM.16.M88.4 R148, [R191+0xb000] ;  /* 0x00b00000bf94783b */ /* 0x000fea0000000200 */
[C---:B--2---:R-:W-:Y:S06]  /*7900*/  HMMA.16816.F32 R28, R160.reuse, R140, R28 ;  /* 0x0000008ca01c723c */ /* 0x044fec000000181c */
[----:B------:R-:W-:Y:S01]  /*7910*/  HMMA.16816.F32 R32, R160, R142, R32 ;  /* 0x0000008ea020723c */ /* 0x000fe20000001820 */
[----:B------:R-:W1:Y:S04]  /*7920*/  LDSM.16.M88.4 R140, [R191+0xa800] ;  /* 0x00a80000bf8c783b */ /* 0x000e680000000200 */
[----:B------:R-:W-:Y:S01]  /*7930*/  LDSM.16.M88.4 R160, [R193+0x4000] ;  /* 0x00400000c1a0783b */ /* 0x000fe20000000200 */
[C---:B------:R-:W-:Y:S06]  /*7940*/  HMMA.16816.F32 R4, R156.reuse, R168, R4 ;  /* 0x000000a89c04723c */ /* 0x040fec0000001804 */
[C---:B------:R-:W-:Y:S01]  /*7950*/  HMMA.16816.F32 R8, R156.reuse, R170, R8 ;  /* 0x000000aa9c08723c */ /* 0x040fe20000001808 */
[----:B------:R-:W-:Y:S05]  /*7960*/  LDSM.16.M88.4 R168, [R184+0x4000] ;  /* 0x00400000b8a8783b */ /* 0x000fea0000000200 */
[C---:B---3--:R-:W-:Y:S06]  /*7970*/  HMMA.16816.F32 R12, R156.reuse, R136, R12 ;  /* 0x000000889c0c723c */ /* 0x048fec000000180c */
[C---:B------:R-:W-:Y:S01]  /*7980*/  HMMA.16816.F32 R16, R156.reuse, R138, R16 ;  /* 0x0000008a9c10723c */ /* 0x040fe20000001810 */
[----:B------:R-:W2:Y:S05]  /*7990*/  LDSM.16.M88.4 R136, [R191+0xb800] ;  /* 0x00b80000bf88783b */ /* 0x000eaa0000000200 */
[C---:B----4-:R-:W-:Y:S06]  /*79a0*/  HMMA.16816.F32 R20, R156.reuse, R144, R20 ;  /* 0x000000909c14723c */ /* 0x050fec0000001814 */
[C---:B------:R-:W-:Y:S01]  /*79b0*/  HMMA.16816.F32 R24, R156.reuse, R146, R24 ;  /* 0x000000929c18723c */ /* 0x040fe20000001818 */
[----:B------:R-:W3:Y:S05]  /*79c0*/  LDSM.16.M88.4 R144, [R184+0x4800] ;  /* 0x00480000b890783b */ /* 0x000eea0000000200 */
[C---:B-----5:R-:W-:Y:S06]  /*79d0*/  HMMA.16816.F32 R28, R156.reuse, R152, R28 ;  /* 0x000000989c1c723c */ /* 0x060fec000000181c */
[----:B------:R-:W-:Y:S06]  /*79e0*/  HMMA.16816.F32 R32, R156, R154, R32 ;  /* 0x0000009a9c20723c */ /* 0x000fec0000001820 */
[C---:B------:R-:W-:Y:S06]  /*79f0*/  HMMA.16816.F32 R4, R164.reuse, R172, R4 ;  /* 0x000000aca404723c */ /* 0x040fec0000001804 */
[C---:B------:R-:W-:Y:S06]  /*7a00*/  HMMA.16816.F32 R8, R164.reuse, R174, R8 ;  /* 0x000000aea408723c */ /* 0x040fec0000001808 */
[C---:B-1----:R-:W-:Y:S06]  /*7a10*/  HMMA.16816.F32 R12, R164.reuse, R140, R12 ;  /* 0x0000008ca40c723c */ /* 0x042fec000000180c */
[C---:B------:R-:W-:Y:S01]  /*7a20*/  HMMA.16816.F32 R16, R164.reuse, R142, R16 ;  /* 0x0000008ea410723c */ /* 0x040fe20000001810 */
[----:B------:R-:W1:Y:S05]  /*7a30*/  LDSM.16.M88.4 R140, [R184+0x5000] ;  /* 0x00500000b88c783b */ /* 0x000e6a0000000200 */
[C---:B------:R-:W-:Y:S06]  /*7a40*/  HMMA.16816.F32 R20, R164.reuse, R148, R20 ;  /* 0x00000094a414723c */ /* 0x040fec0000001814 */
[C---:B------:R-:W-:Y:S06]  /*7a50*/  HMMA.16816.F32 R24, R164.reuse, R150, R24 ;  /* 0x00000096a418723c */ /* 0x040fec0000001818 */
[C---:B--2---:R-:W-:Y:S06]  /*7a60*/  HMMA.16816.F32 R28, R164.reuse, R136, R28 ;  /* 0x00000088a41c723c */ /* 0x044fec000000181c */
[----:B------:R-:W-:Y:S01]  /*7a70*/  HMMA.16816.F32 R32, R164, R138, R32 ;  /* 0x0000008aa420723c */ /* 0x000fe20000001820 */
[----:B------:R-:W2:Y:S01]  /*7a80*/  LDSM.16.M88.4 R136, [R184+0x5800] ;  /* 0x00580000b888783b */ /* 0x000ea20000000200 */
[----:B------:R-:W-:Y:S04]  /*7a90*/  DEPBAR.LE SB0, 0x0 ;  /* 0x000080000000791a */ /* 0x000fe80000000000 */
[C---:B------:R-:W-:Y:S01]  /*7aa0*/  HMMA.16816.F32 R4, R160.reuse, R168, R4 ;  /* 0x000000a8a004723c */ /* 0x040fe20000001804 */
[----:B------:R-:W-:Y:S05]  /*7ab0*/  BAR.SYNC.DEFER_BLOCKING 0x0 ;  /* 0x0000000000007b1d */ /* 0x000fea0000010000 */
[C---:B------:R-:W-:Y:S06]  /*7ac0*/  HMMA.16816.F32 R8, R160.reuse, R170, R8 ;  /* 0x000000aaa008723c */ /* 0x040fec0000001808 */
[C---:B---3--:R-:W-:Y:S06]  /*7ad0*/  HMMA.16816.F32 R12, R160.reuse, R144, R12 ;  /* 0x00000090a00c723c */ /* 0x048fec000000180c */
[C---:B------:R-:W-:Y:S06]  /*7ae0*/  HMMA.16816.F32 R16, R160.reuse, R146, R16 ;  /* 0x00000092a010723c */ /* 0x040fec0000001810 */
[----:B------:R-:W-:Y:S01]  /*7af0*/  FMNMX.FTZ R2, R4, R133, !PT ;  /* 0x0000008504027209 */ /* 0x000fe20007810000 */
[C---:B-1----:R-:W-:Y:S04]  /*7b00*/  HMMA.16816.F32 R20, R160.reuse, R140, R20 ;  /* 0x0000008ca014723c */ /* 0x042fe80000001814 */
[----:B------:R-:W-:Y:S02]  /*7b10*/  FMNMX.FTZ R3, R5, R2, !PT ;  /* 0x0000000205037209 */ /* 0x000fe40007810000 */
[----:B------:R-:W-:Y:S01]  /*7b20*/  FMNMX.FTZ R2, R6, R0, !PT ;  /* 0x0000000006027209 */ /* 0x000fe20007810000 */
[C---:B------:R-:W-:Y:S04]  /*7b30*/  HMMA.16816.F32 R24, R160.reuse, R142, R24 ;  /* 0x0000008ea018723c */ /* 0x040fe80000001818 */
[----:B------:R-:W-:Y:S02]  /*7b40*/  FMNMX.FTZ R132, R8, R3, !PT ;  /* 0x0000000308847209 */ /* 0x000fe40007810000 */
[----:B------:R-:W-:Y:S01]  /*7b50*/  FMNMX.FTZ R135, R7, R2, !PT ;  /* 0x0000000207877209 */ /* 0x000fe20007810000 */
[C---:B--2---:R-:W-:Y:S04]  /*7b60*/  HMMA.16816.F32 R28, R160.reuse, R136, R28 ;  /* 0x00000088a01c723c */ /* 0x044fe8000000181c */
        /* <DEDUP_REMOVED lines=27> */
.L_x_632:
[----:B---3--:R-:W1:Y:S01]  /*7d20*/  SHFL.BFLY PT, R139, R132, 0x2, 0x1f ;  /* 0x0c401f00848b7f89 */ /* 0x008e6200000e0000 */
[----:B------:R-:W-:Y:S02]  /*7d30*/  FMNMX.FTZ R2, R34, R3, !PT ;  /* 0x0000000322027209 */ /* 0x000fe40007810000 */
[----:B------:R-:W-:Y:S05]  /*7d40*/  SHF.L.U32 R247, R226, 0x1, RZ ;  /* 0x00000001e2f77819 */ /* 0x000fea00000006ff */
[----:B------:R-:W-:Y:S01]  /*7d50*/  LDSM.16.MT88.4 R140, [R192+0xc000] ;  /* 0x00c00000c08c783b */ /* 0x000fe20000004200 */
[----:B------:R-:W-:Y:S02]  /*7d60*/  FMNMX.FTZ R135, R35, R2, !PT ;  /* 0x0000000223877209 */ /* 0x000fe40007810000 */
[C---:B------:R-:W-:Y:S02]  /*7d70*/  IADD3 R243, R224.reuse, 0x3c6ef372, RZ ;  /* 0x3c6ef372e0f37810 */ /* 0x040fe40007ffe0ff */
[C---:B------:R-:W-:Y:S02]  /*7d80*/  IADD3 R245, R224.reuse, -0x61c88647, RZ ;  /* 0x9e3779b9e0f57810 */ /* 0x040fe40007ffe0ff */
[C---:B------:R-:W-:Y:S01]  /*7d90*/  IADD3 R239, R225.reuse, 0x76cf5d0a, RZ ;  /* 0x76cf5d0ae1ef7810 */ /* 0x040fe20007ffe0ff */
[----:B------:R-:W2:Y:S01]  /*7da0*/  SHFL.BFLY PT, R2, R135, 0x2, 0x1f ;  /* 0x0c401f0087027f89 */ /* 0x000ea200000e0000 */
[C---:B------:R-:W-:Y:S02]  /*7db0*/  IADD3 R242, R225.reuse, 0x32370b8f, RZ ;  /* 0x32370b8fe1f27810 */ /* 0x040fe40007ffe0ff */
[C---:B------:R-:W-:Y:S05]  /*7dc0*/  IADD3 R159, R224.reuse, 0x78dde6e4, RZ ;  /* 0x78dde6e4e09f7810 */ /* 0x040fea0007ffe0ff */
[----:B------:R-:W-:Y:S01]  /*7dd0*/  LDSM.16.MT88.4 R144, [R190+0xc000] ;  /* 0x00c00000be90783b */ /* 0x000fe20000004200 */
[C---:B------:R-:W-:Y:S02]  /*7de0*/  IADD3 R238, R224.reuse, -0x255992d5, RZ ;  /* 0xdaa66d2be0ee7810 */ /* 0x040fe40007ffe0ff */
[C---:B------:R-:W-:Y:S02]  /*7df0*/  IADD3 R158, R225.reuse, -0x56f99767, RZ ;  /* 0xa9066899e19e7810 */ /* 0x040fe40007ffe0ff */
[C---:B------:R-:W-:Y:S02]  /*7e00*/  IADD3 R157, R225.reuse, -0x126145ec, RZ ;  /* 0xed9eba14e19d7810 */ /* 0x040fe40007ffe0ff */
[----:B------:R-:W-:Y:S01]  /*7e10*/  IADD3 R156, R224, -0x4ab325aa, RZ ;  /* 0xb54cda56e09c7810 */ /* 0x000fe20007ffe0ff */
[----:B------:R-:W-:Y:S01]  /*7e20*/  LDSM.16.MT88.4 R148, [R189+0xc000] ;  /* 0x00c00000bd94783b */ /* 0x000fe20000004200 */
[----:B------:R-:W-:Y:S02]  /*7e30*/  IADD3 R226, R226, -0x1, RZ ;  /* 0xffffffffe2e27810 */ /* 0x000fe40007ffe0ff */
[----:B-1----:R-:W-:Y:S02]  /*7e40*/  FMNMX.FTZ R137, R132, R139, !PT ;  /* 0x0000008b84897209 */ /* 0x002fe40007810000 */
[----:B------:R-:W-:Y:S03]  /*7e50*/  IADD3 R139, R225, -0x4498517b, RZ ;  /* 0xbb67ae85e18b7810 */ /* 0x000fe60007ffe0ff */
[----:B------:R-:W1:Y:S01]  /*7e60*/  SHFL.BFLY PT, R136, R137, 0x1, 0x1f ;  /* 0x0c201f0089887f89 */ /* 0x000e6200000e0000 */
[----:B------:R-:W-:Y:S02]  /*7e70*/  LOP3.LUT R240, R231, R234, R139, 0x96, !PT ;  /* 0x000000eae7f07212 */ /* 0x000fe400078e968b */
[----:B--2---:R-:W-:Y:S02]  /*7e80*/  FMNMX.FTZ R134, R135, R2, !PT ;  /* 0x0000000287867209 */ /* 0x004fe40007810000 */
[--C-:B------:R-:W-:Y:S01]  /*7e90*/  LOP3.LUT R2, R235, R247, R225.reuse, 0x96, !PT ;  /* 0x000000f7eb027212 */ /* 0x100fe200078e96e1 */
[----:B------:R-:W-:Y:S01]  /*7ea0*/  IMAD.WIDE.U32 R240, R240, -0x326172a9, RZ ;  /* 0xcd9e8d57f0f07825 */ /* 0x000fe200078e00ff */
[----:B------:R-:W-:Y:S01]  /*7eb0*/  IADD3 R247, R247, 0x1, RZ ;  /* 0x00000001f7f77810 */ /* 0x000fe20007ffe0ff */
[----:B------:R-:W2:Y:S02]  /*7ec0*/  SHFL.BFLY PT, R3, R134, 0x1, 0x1f ;  /* 0x0c201f0086037f89 */ /* 0x000ea400000e0000 */
[----:B------:R-:W-:Y:S01]  /*7ed0*/  IMAD.WIDE.U32 R236, R2, -0x326172a9, RZ ;  /* 0xcd9e8d5702ec7825 */ /* 0x000fe200078e00ff */
[----:B------:R-:W-:Y:S04]  /*7ee0*/  LOP3.LUT R247, R235, R247, R225, 0x96, !PT ;  /* 0x000000f7ebf77212 */ /* 0x000fe800078e96e1 */
[----:B------:R-:W-:Y:S02]  /*7ef0*/  LOP3.LUT R135, R237, R232, R245, 0x96, !PT ;  /* 0x000000e8ed877212 */ /* 0x000fe400078e96f5 */
[----:B------:R-:W-:Y:S03]  /*7f00*/  LOP3.LUT R236, R241, R236, R243, 0x96, !PT ;  /* 0x000000ecf1ec7212 */ /* 0x000fe600078e96f3 */
[----:B------:R-:W-:Y:S01]  /*7f10*/  IMAD.WIDE.U32 R154, R135, -0x2daee0ad, RZ ;  /* 0xd2511f53879a7825 */ /* 0x000fe200078e00ff */
[----:B-1----:R-:W-:Y:S03]  /*7f20*/  FMNMX.FTZ R132, R137, R136, !PT ;  /* 0x0000008889847209 */ /* 0x002fe60007810000 */
[----:B------:R-:W-:Y:S01]  /*7f30*/  IMAD.WIDE.U32 R236, R236, -0x2daee0ad, RZ ;  /* 0xd2511f53ecec7825 */ /* 0x000fe200078e00ff */
[C---:B------:R-:W-:Y:S03]  /*7f40*/  FSETP.NEU.FTZ.AND P0, PT, R132.reuse, -INF , PT ;  /* 0xff8000008400780b */ /* 0x040fe60003f1d000 */
[C---:B------:R-:W-:Y:S01]  /*7f50*/  FMUL.FTZ R168, R132.reuse, UR4 ;  /* 0x0000000484a87c20 */ /* 0x040fe20008410000 */
[----:B------:R-:W-:Y:S01]  /*7f60*/  LOP3.LUT R154, R237, R154, R242, 0x96, !PT ;  /* 0x0000009aed9a7212 */ /* 0x000fe200078e96f2 */
[----:B------:R-:W-:Y:S01]  /*7f70*/  FADD.FTZ R133, -R132, R133 ;  /* 0x0000008584857221 */ /* 0x000fe20000010100 */
[----:B--2---:R-:W-:Y:S02]  /*7f80*/  FMNMX.FTZ R3, R134, R3, !PT ;  /* 0x0000000386037209 */ /* 0x004fe40007810000 */
[----:B------:R-:W-:Y:S01]  /*7f90*/  FSEL R168, R168, RZ, P0 ;  /* 0x000000ffa8a87208 */ /* 0x000fe20000000000 */
[----:B------:R-:W-:Y:S01]  /*7fa0*/  FMUL.FTZ R2, R133, UR4 ;  /* 0x0000000485027c20 */ /* 0x000fe20008410000 */
[C---:B------:R-:W-:Y:S01]  /*7fb0*/  FSETP.NEU.FTZ.AND P0, PT, R3.reuse, -INF , PT ;  /* 0xff8000000300780b */ /* 0x040fe20003f1d000 */
[----:B------:R-:W-:Y:S02]  /*7fc0*/  FMUL.FTZ R166, R3, UR4 ;  /* 0x0000000403a67c20 */ /* 0x000fe40008410000 */
[--C-:B------:R-:W-:Y:S01]  /*7fd0*/  FFMA.FTZ R135, R8, UR4, -R168.reuse ;  /* 0x0000000408877c23 */ /* 0x100fe200080108a8 */
[----:B------:R-:W-:Y:S01]  /*7fe0*/  LOP3.LUT R8, R155, R230, R239, 0x96, !PT ;  /* 0x000000e69b087212 */ /* 0x000fe200078e96ef */
[----:B------:R-:W-:Y:S04]  /*7ff0*/  IMAD.WIDE.U32 R154, R154, -0x326172a9, RZ ;  /* 0xcd9e8d579a9a7825 */ /* 0x000fe800078e00ff */
[--C-:B------:R-:W-:Y:S01]  /*8000*/  FFMA.FTZ R160, R9, UR4, -R168.reuse ;  /* 0x0000000409a07c23 */ /* 0x100fe200080108a8 */
[----:B------:R-:W1:Y:S01]  /*8010*/  MUFU.EX2 R2, R2 ;  /* 0x0000000200027308 */ /* 0x000e620000000800 */
[----:B------:R-:W-:Y:S01]  /*8020*/  FSEL R166, R166, RZ, P0 ;  /* 0x000000ffa6a67208 */ /* 0x000fe20000000000 */
[----:B------:R-:W-:Y:S04]  /*8030*/  IMAD.WIDE.U32 R152, R8, -0x326172a9, RZ ;  /* 0xcd9e8d5708987825 */ /* 0x000fe800078e00ff */
[--C-:B------:R-:W-:Y:S01]  /*8040*/  FFMA.FTZ R165, R4, UR4, -R168.reuse ;  /* 0x0000000404a57c23 */ /* 0x100fe200080108a8 */
[----:B------:R-:W-:Y:S01]  /*8050*/  FFMA.FTZ R163, R5, UR4, -R168 ;  /* 0x0000000405a37c23 */ /* 0x000fe200080108a8 */
[--C-:B------:R-:W-:Y:S01]  /*8060*/  FFMA.FTZ R164, R7, UR4, -R166.reuse ;  /* 0x0000000407a47c23 */ /* 0x100fe200080108a6 */
[----:B------:R-:W-:Y:S01]  /*8070*/  LOP3.LUT R152, R155, R152, R159, 0x96, !PT ;  /* 0x000000989b987212 */ /* 0x000fe200078e969f */
[----:B------:R-:W-:Y:S01]  /*8080*/  FFMA.FTZ R161, R10, UR4, -R166 ;  /* 0x000000040aa17c23 */ /* 0x000fe200080108a6 */
[----:B------:R-:W-:Y:S01]  /*8090*/  LOP3.LUT R8, R153, R240, R238, 0x96, !PT ;  /* 0x000000f099087212 */ /* 0x000fe200078e96ee */
[--C-:B------:R-:W-:Y:S01]  /*80a0*/  FFMA.FTZ R162, R11, UR4, -R166.reuse ;  /* 0x000000040ba27c23 */ /* 0x100fe200080108a6 */
[----:B------:R-:W-:Y:S01]  /*80b0*/  FFMA.FTZ R167, R6, UR4, -R166 ;  /* 0x0000000406a77c23 */ /* 0x000fe200080108a6 */
[----:B------:R-:W-:Y:S01]  /*80c0*/  IMAD.WIDE.U32 R152, R152, -0x2daee0ad, RZ ;  /* 0xd2511f5398987825 */ /* 0x000fe200078e00ff */
[----:B------:R-:W-:Y:S03]  /*80d0*/  MUFU.EX2 R135, R135 ;  /* 0x0000008700877308 */ /* 0x000fe60000000800 */
[----:B------:R-:W-:Y:S01]  /*80e0*/  FFMA.FTZ R169, R16, UR4, -R168 ;  /* 0x0000000410a97c23 */ /* 0x000fe200080108a8 */
[----:B------:R-:W-:Y:S04]  /*80f0*/  IMAD.WIDE.U32 R8, R8, -0x2daee0ad, RZ ;  /* 0xd2511f5308087825 */ /* 0x000fe800078e00ff */
[C---:B-1----:R-:W-:Y:S01]  /*8100*/  FMUL.FTZ R36, R2.reuse, R36 ;  /* 0x0000002402247220 */ /* 0x042fe20000410000 */
[C---:B------:R-:W-:Y:S01]  /*8110*/  FMUL.FTZ R37, R2.reuse, R37 ;  /* 0x0000002502257220 */ /* 0x040fe20000410000 */
[C---:B------:R-:W-:Y:S01]  /*8120*/  FMUL.FTZ R40, R2.reuse, R40 ;  /* 0x0000002802287220 */ /* 0x040fe20000410000 */
[----:B------:R-:W-:Y:S01]  /*8130*/  LOP3.LUT R8, R153, R8, R158, 0x96, !PT ;  /* 0x0000000899087212 */ /* 0x000fe200078e969e */
[----:B------:R-:W1:Y:S01]  /*8140*/  MUFU.EX2 R160, R160 ;  /* 0x000000a000a07308 */ /* 0x000e620000000800 */
[----:B------:R-:W-:Y:S01]  /*8150*/  LOP3.LUT R236, R9, R236, R157, 0x96, !PT ;  /* 0x000000ec09ec7212 */ /* 0x000fe200078e969d */
[C---:B------:R-:W-:Y:S01]  /*8160*/  FMUL.FTZ R41, R2.reuse, R41 ;  /* 0x0000002902297220 */ /* 0x040fe20000410000 */
[----:B------:R-:W-:Y:S01]  /*8170*/  FMUL.FTZ R44, R2, R44 ;  /* 0x0000002c022c7220 */ /* 0x000fe20000410000 */
[----:B------:R-:W-:Y:S04]  /*8180*/  IMAD.WIDE.U32 R8, R8, -0x326172a9, RZ ;  /* 0xcd9e8d5708087825 */ /* 0x000fe800078e00ff */
[C---:B------:R-:W-:Y:S01]  /*8190*/  FMUL.FTZ R45, R2.reuse, R45 ;  /* 0x0000002d022d7220 */ /* 0x040fe20000410000 */
[----:B------:R-:W-:Y:S01]  /*81a0*/  FMUL.FTZ R48, R2, R48 ;  /* 0x0000003002307220 */ /* 0x000fe20000410000 */
[----:B------:R-:W-:Y:S01]  /*81b0*/  IMAD.WIDE.U32 R236, R236, -0x326172a9, RZ ;  /* 0xcd9e8d57ecec7825 */ /* 0x000fe200078e00ff */
[----:B------:R-:W-:Y:S01]  /*81c0*/  SHF.R.U32.HI R4, RZ, 0x10, R8 ;  /* 0x00000010ff047819 */ /* 0x000fe20000011608 */
[----:B------:R-:W-:Y:S01]  /*81d0*/  MUFU.EX2 R161, R161 ;  /* 0x000000a100a17308 */ /* 0x000fe20000000800 */
[----:B------:R-:W-:Y:S01]  /*81e0*/  LOP3.LUT R11, R8, 0xffff, RZ, 0xc0, !PT ;  /* 0x0000ffff080b7812 */ /* 0x000fe200078ec0ff */
[----:B------:R-:W-:Y:S01]  /*81f0*/  FMUL.FTZ R49, R2, R49 ;  /* 0x0000003102317220 */ /* 0x000fe20000410000 */
[----:B------:R-:W-:Y:S01]  /*8200*/  LOP3.LUT R7, R4, 0xff, RZ, 0xc0, !PT ;  /* 0x000000ff04077812 */ /* 0x000fe200078ec0ff */
[----:B------:R-:W-:Y:S01]  /*8210*/  FADD.FTZ R4, -R3, R0 ;  /* 0x0000000003047221 */ /* 0x000fe20000010100 */
[----:B------:R-:W-:Y:S01]  /*8220*/  LOP3.LUT R5, R9, R236, R156, 0x96, !PT ;  /* 0x000000ec09057212 */ /* 0x000fe200078e969c */
[----:B------:R-:W-:Y:S01]  /*8230*/  FMUL.FTZ R52, R2, R52 ;  /* 0x0000003402347220 */ /* 0x000fe20000410000 */
[----:B------:R-:W-:Y:S01]  /*8240*/  LOP3.LUT R138, R8, 0xff, RZ, 0xc0, !PT ;  /* 0x000000ff088a7812 */ /* 0x000fe200078ec0ff */
[----:B------:R-:W-:Y:S02]  /*8250*/  FMUL.FTZ R0, R4, UR4 ;  /* 0x0000000404007c20 */ /* 0x000fe40008410000 */
[----:B------:R-:W2:Y:S01]  /*8260*/  MUFU.EX2 R162, R162 ;  /* 0x000000a200a27308 */ /* 0x000ea20000000800 */
[----:B------:R-:W-:Y:S01]  /*8270*/  SHF.R.U32.HI R6, RZ, 0x18, R8 ;  /* 0x00000018ff067819 */ /* 0x000fe20000011608 */
[C---:B------:R-:W-:Y:S01]  /*8280*/  FMUL.FTZ R53, R2.reuse, R53 ;  /* 0x0000003502357220 */ /* 0x040fe20000410000 */
[C---:B------:R-:W-:Y:S01]  /*8290*/  LOP3.LUT R9, R5.reuse, 0xffff, RZ, 0xc0, !PT ;  /* 0x0000ffff05097812 */ /* 0x040fe200078ec0ff */
[C---:B------:R-:W-:Y:S01]  /*82a0*/  FMUL.FTZ R56, R2.reuse, R56 ;  /* 0x0000003802387220 */ /* 0x040fe20000410000 */
[----:B------:R-:W-:Y:S01]  /*82b0*/  SHF.R.U32.HI R8, RZ, 0x10, R5 ;  /* 0x00000010ff087819 */ /* 0x000fe20000011605 */
[C---:B------:R-:W-:Y:S01]  /*82c0*/  FMUL.FTZ R57, R2.reuse, R57 ;  /* 0x0000003902397220 */ /* 0x040fe20000410000 */
[----:B------:R-:W-:Y:S03]  /*82d0*/  LOP3.LUT R136, R5, 0xff, RZ, 0xc0, !PT ;  /* 0x000000ff05887812 */ /* 0x000fe600078ec0ff */
[----:B------:R-:W-:Y:S01]  /*82e0*/  MUFU.EX2 R165, R165 ;  /* 0x000000a500a57308 */ /* 0x000fe20000000800 */
[----:B------:R-:W-:Y:S01]  /*82f0*/  SHF.R.U32.HI R11, RZ, 0x8, R11 ;  /* 0x00000008ff0b7819 */ /* 0x000fe2000001160b */
[C---:B------:R-:W-:Y:S01]  /*8300*/  FMUL.FTZ R60, R2.reuse, R60 ;  /* 0x0000003c023c7220 */ /* 0x040fe20000410000 */
[----:B------:R-:W-:Y:S01]  /*8310*/  SHF.R.U32.HI R9, RZ, 0x8, R9 ;  /* 0x00000008ff097819 */ /* 0x000fe20000011609 */
[----:B------:R-:W-:Y:S01]  /*8320*/  FMUL.FTZ R61, R2, R61 ;  /* 0x0000003d023d7220 */ /* 0x000fe20000410000 */
[----:B------:R-:W-:Y:S01]  /*8330*/  LOP3.LUT R8, R8, 0xff, RZ, 0xc0, !PT ;  /* 0x000000ff08087812 */ /* 0x000fe200078ec0ff */
[----:B------:R-:W-:Y:S01]  /*8340*/  FMUL.FTZ R64, R2, R64 ;  /* 0x0000004002407220 */ /* 0x000fe20000410000 */
[----:B------:R-:W-:Y:S03]  /*8350*/  SHF.R.U32.HI R5, RZ, 0x18, R5 ;  /* 0x00000018ff057819 */ /* 0x000fe60000011605 */
[----:B------:R-:W3:Y:S01]  /*8360*/  MUFU.EX2 R163, R163 ;  /* 0x000000a300a37308 */ /* 0x000ee20000000800 */
[----:B------:R-:W-:Y:S01]  /*8370*/  PRMT R138, R138, 0x5410, R11 ;  /* 0x000054108a8a7816 */ /* 0x000fe2000000000b */
[----:B------:R-:W-:Y:S01]  /*8380*/  FMUL.FTZ R65, R2, R65 ;  /* 0x0000004102417220 */ /* 0x000fe20000410000 */
[----:B------:R-:W-:Y:S01]  /*8390*/  PRMT R136, R136, 0x5410, R9 ;  /* 0x0000541088887816 */ /* 0x000fe20000000009 */
[----:B------:R-:W-:Y:S01]  /*83a0*/  FMUL.FTZ R9, R2, R125 ;  /* 0x0000007d02097220 */ /* 0x000fe20000410000 */
[----:B------:R-:W-:Y:S01]  /*83b0*/  PRMT R4, R8, 0x5410, R5 ;  /* 0x0000541008047816 */ /* 0x000fe20000000005 */
[C---:B------:R-:W-:Y:S01]  /*83c0*/  FMUL.FTZ R8, R2.reuse, R124 ;  /* 0x0000007c02087220 */ /* 0x040fe20000410000 */
[----:B------:R-:W-:Y:S03]  /*83d0*/  PRMT R6, R7, 0x5410, R6 ;  /* 0x0000541007067816 */ /* 0x000fe60000000006 */
[----:B------:R-:W-:Y:S01]  /*83e0*/  MUFU.EX2 R167, R167 ;  /* 0x000000a700a77308 */ /* 0x000fe20000000800 */
[--C-:B------:R-:W-:Y:S01]  /*83f0*/  HSET2.LE.AND R138, R138, R217.reuse, PT ;  /* 0x000000d98a8a7233 */ /* 0x100fe20003803000 */
[C---:B------:R-:W-:Y:S01]  /*8400*/  FMUL.FTZ R68, R2.reuse, R68 ;  /* 0x0000004402447220 */ /* 0x040fe20000410000 */
[--C-:B------:R-:W-:Y:S01]  /*8410*/  HSET2.LE.AND R136, R136, R217.reuse, PT ;  /* 0x000000d988887233 */ /* 0x100fe20003803000 */
[C---:B------:R-:W-:Y:S01]  /*8420*/  FMUL.FTZ R69, R2.reuse, R69 ;  /* 0x0000004502457220 */ /* 0x040fe20000410000 */
[--C-:B------:R-:W-:Y:S01]  /*8430*/  HSET2.LE.AND R139, R6, R217.reuse, PT ;  /* 0x000000d9068b7233 */ /* 0x100fe20003803000 */
[----:B------:R-:W-:Y:S01]  /*8440*/  FMUL.FTZ R72, R2, R72 ;  /* 0x0000004802487220 */ /* 0x000fe20000410000 */
[--C-:B------:R-:W-:Y:S03]  /*8450*/  HSET2.LE.AND R137, R4, R217.reuse, PT ;  /* 0x000000d904897233 */ /* 0x100fe60003803000 */
[----:B------:R-:W4:Y:S01]  /*8460*/  MUFU.EX2 R164, R164 ;  /* 0x000000a400a47308 */ /* 0x000f220000000800 */
[----:B-1----:R-:W-:Y:S01]  /*8470*/  F2FP.F16.F32.PACK_AB R7, R160, R135 ;  /* 0x00000087a007723e */ /* 0x002fe200000000ff */
[----:B------:R-:W-:Y:S01]  /*8480*/  FMUL.FTZ R73, R2, R73 ;  /* 0x0000004902497220 */ /* 0x000fe20000410000 */
[----:B--2---:R-:W-:Y:S01]  /*8490*/  F2FP.F16.F32.PACK_AB R6, R162, R161 ;  /* 0x000000a1a206723e */ /* 0x004fe200000000ff */
[C---:B------:R-:W-:Y:S01]  /*84a0*/  FMUL.FTZ R76, R2.reuse, R76 ;  /* 0x0000004c024c7220 */ /* 0x040fe20000410000 */
[----:B---3--:R-:W-:Y:S01]  /*84b0*/  F2FP.F16.F32.PACK_AB R5, R163, R165 ;  /* 0x000000a5a305723e */ /* 0x008fe200000000ff */
[----:B------:R-:W-:Y:S01]  /*84c0*/  FMUL.FTZ R77, R2, R77 ;  /* 0x0000004d024d7220 */ /* 0x000fe20000410000 */
[----:B------:R-:W-:Y:S03]  /*84d0*/  LOP3.LUT R138, R138, R7, RZ, 0xc0, !PT ;  /* 0x000000078a8a7212 */ /* 0x000fe600078ec0ff */
[----:B------:R-:W1:Y:S01]  /*84e0*/  MUFU.EX2 R0, R0 ;  /* 0x0000000000007308 */ /* 0x000e620000000800 */
[----:B------:R-:W-:Y:S01]  /*84f0*/  LOP3.LUT R139, R139, R6, RZ, 0xc0, !PT ;  /* 0x000000068b8b7212 */ /* 0x000fe200078ec0ff */
[----:B------:R-:W-:Y:S01]  /*8500*/  FMUL.FTZ R80, R2, R80 ;  /* 0x0000005002507220 */ /* 0x000fe20000410000 */
[----:B------:R-:W-:Y:S01]  /*8510*/  LOP3.LUT R136, R136, R5, RZ, 0xc0, !PT ;  /* 0x0000000588887212 */ /* 0x000fe200078ec0ff */
[C---:B------:R-:W-:Y:S01]  /*8520*/  FMUL.FTZ R5, R2.reuse, R129 ;  /* 0x0000008102057220 */ /* 0x040fe20000410000 */
[C---:B------:R-:W-:Y:S01]  /*8530*/  FMUL.FTZ R81, R2.reuse, R81 ;  /* 0x0000005102517220 */ /* 0x040fe20000410000 */
[C---:B------:R-:W-:Y:S01]  /*8540*/  FMUL.FTZ R84, R2.reuse, R84 ;  /* 0x0000005402547220 */ /* 0x040fe20000410000 */
[C---:B------:R-:W-:Y:S01]  /*8550*/  FMUL.FTZ R85, R2.reuse, R85 ;  /* 0x0000005502557220 */ /* 0x040fe20000410000 */
[----:B------:R-:W-:Y:S01]  /*8560*/  FMUL.FTZ R88, R2, R88 ;  /* 0x0000005802587220 */ /* 0x000fe20000410000 */
[----:B----4-:R-:W-:Y:S01]  /*8570*/  F2FP.F16.F32.PACK_AB R4, R164, R167 ;  /* 0x000000a7a404723e */ /* 0x010fe200000000ff */
[C---:B------:R-:W-:Y:S01]  /*8580*/  FMUL.FTZ R89, R2.reuse, R89 ;  /* 0x0000005902597220 */ /* 0x040fe20000410000 */
[C---:B------:R-:W-:Y:S01]  /*8590*/  FMUL.FTZ R92, R2.reuse, R92 ;  /* 0x0000005c025c7220 */ /* 0x040fe20000410000 */
[C---:B------:R-:W-:Y:S01]  /*85a0*/  FMUL.FTZ R93, R2.reuse, R93 ;  /* 0x0000005d025d7220 */ /* 0x040fe20000410000 */
[----:B------:R-:W-:Y:S01]  /*85b0*/  LOP3.LUT R137, R137, R4, RZ, 0xc0, !PT ;  /* 0x0000000489897212 */ /* 0x000fe200078ec0ff */
[----:B------:R-:W-:Y:S01]  /*85c0*/  FMUL.FTZ R4, R2, R128 ;  /* 0x0000008002047220 */ /* 0x000fe20000410000 */
[----:B------:R-:W-:Y:S01]  /*85d0*/  IADD3 R236, R224, 0x1715609d, RZ ;  /* 0x1715609de0ec7810 */ /* 0x000fe20007ffe0ff */
[----:B------:R-:W-:Y:S01]  /*85e0*/  FMUL.FTZ R96, R2, R96 ;  /* 0x0000006002607220 */ /* 0x000fe20000410000 */
[C---:B-1----:R-:W-:Y:S01]  /*85f0*/  FMUL.FTZ R6, R0.reuse, R130 ;  /* 0x0000008200067220 */ /* 0x042fe20000410000 */
[C---:B------:R-:W-:Y:S01]  /*8600*/  FMUL.FTZ R7, R0.reuse, R131 ;  /* 0x0000008300077220 */ /* 0x040fe20000410000 */
[C---:B------:R-:W-:Y:S01]  /*8610*/  FMUL.FTZ R10, R0.reuse, R126 ;  /* 0x0000007e000a7220 */ /* 0x040fe20000410000 */
[----:B------:R-:W1:Y:S01]  /*8620*/  LDSM.16.MT88.4 R128, [R188+0xc000] ;  /* 0x00c00000bc80783b */ /* 0x000e620000004200 */
[C---:B------:R-:W-:Y:S01]  /*8630*/  FMUL.FTZ R11, R0.reuse, R127 ;  /* 0x0000007f000b7220 */ /* 0x040fe20000410000 */
[C---:B------:R-:W-:Y:S01]  /*8640*/  FMUL.FTZ R38, R0.reuse, R38 ;  /* 0x0000002600267220 */ /* 0x040fe20000410000 */
[C---:B------:R-:W-:Y:S01]  /*8650*/  FMUL.FTZ R39, R0.reuse, R39 ;  /* 0x0000002700277220 */ /* 0x040fe20000410000 */
[C---:B------:R-:W-:Y:S01]  /*8660*/  FMUL.FTZ R42, R0.reuse, R42 ;  /* 0x0000002a002a7220 */ /* 0x040fe20000410000 */
[C---:B------:R-:W-:Y:S01]  /*8670*/  HMMA.16816.F32 R4, R136.reuse, R140, R4 ;  /* 0x0000008c8804723c */ /* 0x040fe20000001804 */
[----:B------:R-:W-:Y:S02]  /*8680*/  MUFU.EX2 R169, R169 ;  /* 0x000000a900a97308 */ /* 0x000fe40000000800 */
[----:B------:R-:W2:Y:S02]  /*8690*/  LDSM.16.MT88.4 R124, [R192+0xe000] ;  /* 0x00e00000c07c783b */ /* 0x000ea40000004200 */
[C---:B------:R-:W-:Y:S01]  /*86a0*/  FMUL.FTZ R43, R0.reuse, R43 ;  /* 0x0000002b002b7220 */ /* 0x040fe20000410000 */
[C---:B------:R-:W-:Y:S05]  /*86b0*/  HMMA.16816.F32 R8, R136.reuse, R142, R8 ;  /* 0x0000008e8808723c */ /* 0x040fea0000001808 */
[----:B------:R-:W3:Y:S01]  /*86c0*/  LDSM.16.MT88.4 R140, [R190+0xe000] ;  /* 0x00e00000be8c783b */ /* 0x000ee20000004200 */
[C---:B------:R-:W-:Y:S05]  /*86d0*/  HMMA.16816.F32 R36, R136.reuse, R144, R36 ;  /* 0x000000908824723c */ /* 0x040fea0000001824 */
[C---:B------:R-:W-:Y:S01]  /*86e0*/  FMUL.FTZ R46, R0.reuse, R46 ;  /* 0x0000002e002e7220 */ /* 0x040fe20000410000 */
[C---:B------:R-:W-:Y:S01]  /*86f0*/  HMMA.16816.F32 R40, R136.reuse, R146, R40 ;  /* 0x000000928828723c */ /* 0x040fe20000001828 */
[----:B------:R-:W4:Y:S04]  /*8700*/  LDSM.16.MT88.4 R144, [R189+0xe000] ;  /* 0x00e00000bd90783b */ /* 0x000f280000004200 */
[C---:B------:R-:W-:Y:S01]  /*8710*/  FMUL.FTZ R47, R0.reuse, R47 ;  /* 0x0000002f002f7220 */ /* 0x040fe20000410000 */
[C---:B------:R-:W-:Y:S01]  /*8720*/  FMUL.FTZ R50, R0.reuse, R50 ;  /* 0x0000003200327220 */ /* 0x040fe20000410000 */
[C---:B------:R-:W-:Y:S01]  /*8730*/  FMUL.FTZ R51, R0.reuse, R51 ;  /* 0x0000003300337220 */ /* 0x040fe20000410000 */
[C---:B------:R-:W-:Y:S03]  /*8740*/  FMUL.FTZ R54, R0.reuse, R54 ;  /* 0x0000003600367220 */ /* 0x040fe60000410000 */
[C---:B------:R-:W-:Y:S01]  /*8750*/  FMUL.FTZ R55, R0.reuse, R55 ;  /* 0x0000003700377220 */ /* 0x040fe20000410000 */
[C---:B------:R-:W-:Y:S03]  /*8760*/  HMMA.16816.F32 R44, R136.reuse, R148, R44 ;  /* 0x00000094882c723c */ /* 0x040fe6000000182c */
[C---:B------:R-:W-:Y:S01]  /*8770*/  FMUL.FTZ R58, R0.reuse, R58 ;  /* 0x0000003a003a7220 */ /* 0x040fe20000410000 */
[C---:B------:R-:W-:Y:S01]  /*8780*/  FMUL.FTZ R59, R0.reuse, R59 ;  /* 0x0000003b003b7220 */ /* 0x040fe20000410000 */
[C---:B------:R-:W-:Y:S01]  /*8790*/  FMUL.FTZ R62, R0.reuse, R62 ;  /* 0x0000003e003e7220 */ /* 0x040fe20000410000 */
[C---:B------:R-:W-:Y:S01]  /*87a0*/  HMMA.16816.F32 R48, R136.reuse, R150, R48 ;  /* 0x000000968830723c */ /* 0x040fe20000001830 */
[----:B------:R-:W-:Y:S04]  /*87b0*/  LDSM.16.MT88.4 R148, [R188+0xc800] ;  /* 0x00c80000bc94783b */ /* 0x000fe80000004200 */
[C---:B------:R-:W-:Y:S01]  /*87c0*/  FMUL.FTZ R63, R0.reuse, R63 ;  /* 0x0000003f003f7220 */ /* 0x040fe20000410000 */
[C---:B-1----:R-:W-:Y:S05]  /*87d0*/  HMMA.16816.F32 R52, R136.reuse, R128, R52 ;  /* 0x000000808834723c */ /* 0x042fea0000001834 */
[C---:B------:R-:W-:Y:S01]  /*87e0*/  FMUL.FTZ R66, R0.reuse, R66 ;  /* 0x0000004200427220 */ /* 0x040fe20000410000 */
[C---:B------:R-:W-:Y:S01]  /*87f0*/  HMMA.16816.F32 R56, R136.reuse, R130, R56 ;  /* 0x000000828838723c */ /* 0x040fe20000001838 */
[----:B------:R-:W1:Y:S04]  /*8800*/  LDSM.16.MT88.4 R128, [R188+0xe000] ;  /* 0x00e00000bc80783b */ /* 0x000e680000004200 */
[C---:B------:R-:W-:Y:S01]  /*8810*/  FMUL.FTZ R67, R0.reuse, R67 ;  /* 0x0000004300437220 */ /* 0x040fe20000410000 */
[C---:B--2---:R-:W-:Y:S05]  /*8820*/  HMMA.16816.F32 R60, R136.reuse, R124, R60 ;  /* 0x0000007c883c723c */ /* 0x044fea000000183c */
[C---:B------:R-:W-:Y:S01]  /*8830*/  FMUL.FTZ R70, R0.reuse, R70 ;  /* 0x0000004600467220 */ /* 0x040fe20000410000 */
[C---:B------:R-:W-:Y:S01]  /*8840*/  HMMA.16816.F32 R64, R136.reuse, R126, R64 ;  /* 0x0000007e8840723c */ /* 0x040fe20000001840 */
[----:B------:R-:W2:Y:S04]  /*8850*/  LDSM.16.MT88.4 R124, [R192+0x10000] ;  /* 0x01000000c07c783b */ /* 0x000ea80000004200 */
[C---:B------:R-:W-:Y:S01]  /*8860*/  FMUL.FTZ R71, R0.reuse, R71 ;  /* 0x0000004700477220 */ /* 0x040fe20000410000 */
[C---:B------:R-:W-:Y:S01]  /*8870*/  FMUL.FTZ R74, R0.reuse, R74 ;  /* 0x0000004a004a7220 */ /* 0x040fe20000410000 */
[C---:B------:R-:W-:Y:S01]  /*8880*/  FMUL.FTZ R75, R0.reuse, R75 ;  /* 0x0000004b004b7220 */ /* 0x040fe20000410000 */
[C---:B------:R-:W-:Y:S03]  /*8890*/  FMUL.FTZ R78, R0.reuse, R78 ;  /* 0x0000004e004e7220 */ /* 0x040fe60000410000 */
[C---:B------:R-:W-:Y:S01]  /*88a0*/  FMUL.FTZ R79, R0.reuse, R79 ;  /* 0x0000004f004f7220 */ /* 0x040fe20000410000 */
[C---:B---3--:R-:W-:Y:S03]  /*88b0*/  HMMA.16816.F32 R68, R136.reuse, R140, R68 ;  /* 0x0000008c8844723c */ /* 0x048fe60000001844 */
[C---:B------:R-:W-:Y:S01]  /*88c0*/  FMUL.FTZ R82, R0.reuse, R82 ;  /* 0x0000005200527220 */ /* 0x040fe20000410000 */
[C---:B------:R-:W-:Y:S01]  /*88d0*/  FMUL.FTZ R83, R0.reuse, R83 ;  /* 0x0000005300537220 */ /* 0x040fe20000410000 */
[C---:B------:R-:W-:Y:S01]  /*88e0*/  FMUL.FTZ R86, R0.reuse, R86 ;  /* 0x0000005600567220 */ /* 0x040fe20000410000 */
[C---:B------:R-:W-:Y:S01]  /*88f0*/  HMMA.16816.F32 R72, R136.reuse, R142, R72 ;  /* 0x0000008e8848723c */ /* 0x040fe20000001848 */
[----:B------:R-:W3:Y:S04]  /*8900*/  LDSM.16.MT88.4 R140, [R190+0x10000] ;  /* 0x01000000be8c783b */ /* 0x000ee80000004200 */
[C---:B------:R-:W-:Y:S01]  /*8910*/  FMUL.FTZ R87, R0.reuse, R87 ;  /* 0x0000005700577220 */ /* 0x040fe20000410000 */
[C---:B----4-:R-:W-:Y:S05]  /*8920*/  HMMA.16816.F32 R76, R136.reuse, R144, R76 ;  /* 0x00000090884c723c */ /* 0x050fea000000184c */
[C---:B------:R-:W-:Y:S01]  /*8930*/  FMUL.FTZ R90, R0.reuse, R90 ;  /* 0x0000005a005a7220 */ /* 0x040fe20000410000 */
[C---:B------:R-:W-:Y:S05]  /*8940*/  HMMA.16816.F32 R80, R136.reuse, R146, R80 ;  /* 0x000000928850723c */ /* 0x040fea0000001850 */
[C---:B------:R-:W-:Y:S01]  /*8950*/  FMUL.FTZ R91, R0.reuse, R91 ;  /* 0x0000005b005b7220 */ /* 0x040fe20000410000 */
[C---:B-1----:R-:W-:Y:S05]  /*8960*/  HMMA.16816.F32 R84, R136.reuse, R128, R84 ;  /* 0x000000808854723c */ /* 0x042fea0000001854 */
[C---:B------:R-:W-:Y:S01]  /*8970*/  FMUL.FTZ R94, R0.reuse, R94 ;  /* 0x0000005e005e7220 */ /* 0x040fe20000410000 */
[C---:B------:R-:W-:Y:S01]  /*8980*/  HMMA.16816.F32 R88, R136.reuse, R130, R88 ;  /* 0x000000828858723c */ /* 0x040fe20000001858 */
[----:B------:R-:W1:Y:S04]  /*8990*/  LDSM.16.MT88.4 R128, [R189+0x10000] ;  /* 0x01000000bd80783b */ /* 0x000e680000004200 */
[----:B------:R-:W-:Y:S01]  /*89a0*/  FMUL.FTZ R95, R0, R95 ;  /* 0x0000005f005f7220 */ /* 0x000fe20000410000 */
[----:B------:R-:W-:Y:S01]  /*89b0*/  FMUL.FTZ R97, R2, R97 ;  /* 0x0000006102617220 */ /* 0x000fe20000410000 */
[C---:B------:R-:W-:Y:S01]  /*89c0*/  FMUL.FTZ R98, R0.reuse, R98 ;  /* 0x0000006200627220 */ /* 0x040fe20000410000 */
[----:B------:R-:W-:Y:S03]  /*89d0*/  FMUL.FTZ R99, R0, R99 ;  /* 0x0000006300637220 */ /* 0x000fe60000410000 */
[----:B------:R-:W-:Y:S01]  /*89e0*/  LOP3.LUT R144, R237, R154, R236, 0x96, !PT ;  /* 0x0000009aed907212 */ /* 0x000fe200078e96ec */
[C---:B--2---:R-:W-:Y:S03]  /*89f0*/  HMMA.16816.F32 R92, R136.reuse, R124, R92 ;  /* 0x0000007c885c723c */ /* 0x044fe6000000185c */
[C---:B------:R-:W-:Y:S01]  /*8a00*/  FMUL.FTZ R100, R2.reuse, R100 ;  /* 0x0000006402647220 */ /* 0x040fe20000410000 */
[----:B------:R-:W-:Y:S01]  /*8a10*/  FMUL.FTZ R101, R2, R101 ;  /* 0x0000006502657220 */ /* 0x000fe20000410000 */
[C---:B------:R-:W-:Y:S01]  /*8a20*/  FMUL.FTZ R102, R0.reuse, R102 ;  /* 0x0000006600667220 */ /* 0x040fe20000410000 */
[C---:B------:R-:W-:Y:S05]  /*8a30*/  HMMA.16816.F32 R96, R136.reuse, R126, R96 ;  /* 0x0000007e8860723c */ /* 0x040fea0000001860 */
[----:B------:R-:W-:Y:S01]  /*8a40*/  FMUL.FTZ R103, R0, R103 ;  /* 0x0000006700677220 */ /* 0x000fe20000410000 */
[----:B------:R-:W-:Y:S05]  /*8a50*/  IMAD.WIDE.U32 R144, R144, -0x2daee0ad, RZ ;  /* 0xd2511f5390907825 */ /* 0x000fea00078e00ff */
[----:B------:R-:W-:Y:S01]  /*8a60*/  FFMA.FTZ R170, R17, UR4, -R168 ;  /* 0x0000000411aa7c23 */ /* 0x000fe200080108a8 */
[----:B------:R-:W-:Y:S01]  /*8a70*/  LOP3.LUT R124, R144, 0xffff, RZ, 0xc0, !PT ;  /* 0x0000ffff907c7812 */ /* 0x000fe200078ec0ff */
[C---:B---3--:R-:W-:Y:S04]  /*8a80*/  HMMA.16816.F32 R100, R136.reuse, R140, R100 ;  /* 0x0000008c8864723c */ /* 0x048fe80000001864 */
[----:B------:R-:W-:Y:S01]  /*8a90*/  MUFU.EX2 R170, R170 ;  /* 0x000000aa00aa7308 */ /* 0x000fe20000000800 */
[----:B------:R-:W-:Y:S01]  /*8aa0*/  FFMA.FTZ R171, R18, UR4, -R166 ;  /* 0x0000000412ab7c23 */ /* 0x000fe200080108a6 */
[----:B------:R-:W-:Y:S01]  /*8ab0*/  LOP3.LUT R16, R144, 0xff, RZ, 0xc0, !PT ;  /* 0x000000ff90107812 */ /* 0x000fe200078ec0ff */
[C---:B------:R-:W-:Y:S01]  /*8ac0*/  FMUL.FTZ R104, R2.reuse, R104 ;  /* 0x0000006802687220 */ /* 0x040fe20000410000 */
[----:B------:R-:W-:Y:S03]  /*8ad0*/  SHF.R.U32.HI R17, RZ, 0x8, R124 ;  /* 0x00000008ff117819 */ /* 0x000fe6000001167c */
[----:B------:R-:W-:Y:S01]  /*8ae0*/  FMUL.FTZ R105, R2, R105 ;  /* 0x0000006902697220 */ /* 0x000fe20000410000 */
[----:B------:R-:W-:Y:S02]  /*8af0*/  SHF.R.U32.HI R18, RZ, 0x10, R144 ;  /* 0x00000010ff127819 */ /* 0x000fe40000011690 */
[----:B------:R-:W-:Y:S01]  /*8b00*/  MUFU.EX2 R171, R171 ;  /* 0x000000ab00ab7308 */ /* 0x000fe20000000800 */
[----:B------:R-:W-:Y:S01]  /*8b10*/  IADD3 R237, R225, 0x646e171e, RZ ;  /* 0x646e171ee1ed7810 */ /* 0x000fe20007ffe0ff */
[C---:B------:R-:W-:Y:S01]  /*8b20*/  FMUL.FTZ R106, R0.reuse, R106 ;  /* 0x0000006a006a7220 */ /* 0x040fe20000410000 */
[----:B------:R-:W-:Y:S01]  /*8b30*/  FMUL.FTZ R107, R0, R107 ;  /* 0x0000006b006b7220 */ /* 0x000fe20000410000 */
[----:B------:R-:W-:Y:S01]  /*8b40*/  PRMT R140, R16, 0x5410, R17 ;  /* 0x00005410108c7816 */ /* 0x000fe20000000011 */
[----:B------:R-:W-:Y:S01]  /*8b50*/  FFMA.FTZ R172, R19, UR4, -R166 ;  /* 0x0000000413ac7c23 */ /* 0x000fe200080108a6 */
[----:B------:R-:W-:Y:S01]  /*8b60*/  LOP3.LUT R127, R18, 0xff, RZ, 0xc0, !PT ;  /* 0x000000ff127f7812 */ /* 0x000fe200078ec0ff */
[C---:B------:R-:W-:Y:S01]  /*8b70*/  FMUL.FTZ R16, R2.reuse, R120 ;  /* 0x0000007802107220 */ /* 0x040fe20000410000 */
[----:B------:R-:W-:Y:S01]  /*8b80*/  LOP3.LUT R152, R145, R152, R237, 0x96, !PT ;  /* 0x0000009891987212 */ /* 0x000fe200078e96ed */
[----:B------:R-:W-:Y:S01]  /*8b90*/  FMUL.FTZ R17, R2, R121 ;  /* 0x0000007902117220 */ /* 0x000fe20000410000 */
[C---:B------:R-:W-:Y:S01]  /*8ba0*/  HMMA.16816.F32 R104, R136.reuse, R142, R104 ;  /* 0x0000008e8868723c */ /* 0x040fe20000001868 */
[----:B------:R-:W2:Y:S02]  /*8bb0*/  MUFU.EX2 R172, R172 ;  /* 0x000000ac00ac7308 */ /* 0x000ea40000000800 */
[C---:B------:R-:W-:Y:S01]  /*8bc0*/  FMUL.FTZ R18, R0.reuse, R122 ;  /* 0x0000007a00127220 */ /* 0x040fe20000410000 */
[----:B------:R-:W-:Y:S01]  /*8bd0*/  FMUL.FTZ R19, R0, R123 ;  /* 0x0000007b00137220 */ /* 0x000fe20000410000 */
[----:B------:R-:W-:Y:S01]  /*8be0*/  LOP3.LUT R125, R152, 0xffff, RZ, 0xc0, !PT ;  /* 0x0000ffff987d7812 */ /* 0x000fe200078ec0ff */
[----:B------:R-:W3:Y:S01]  /*8bf0*/  LDSM.16.MT88.4 R120, [R188+0x10000] ;  /* 0x01000000bc78783b */ /* 0x000ee20000004200 */
[----:B------:R-:W-:Y:S01]  /*8c00*/  SHF.R.U32.HI R144, RZ, 0x18, R144 ;  /* 0x00000018ff907819 */ /* 0x000fe20000011690 */
[--C-:B------:R-:W-:Y:S03]  /*8c10*/  FFMA.FTZ R173, R12, UR4, -R168.reuse ;  /* 0x000000040cad7c23 */ /* 0x100fe600080108a8 */
[C---:B-1----:R-:W-:Y:S03]  /*8c20*/  HMMA.16816.F32 R16, R136.reuse, R128, R16 ;  /* 0x000000808810723c */ /* 0x042fe60000001810 */
[----:B------:R-:W-:Y:S01]  /*8c30*/  LOP3.LUT R124, R152, 0xff, RZ, 0xc0, !PT ;  /* 0x000000ff987c7812 */ /* 0x000fe200078ec0ff */
[----:B------:R-:W-:Y:S01]  /*8c40*/  FFMA.FTZ R174, R13, UR4, -R168 ;  /* 0x000000040dae7c23 */ /* 0x000fe200080108a8 */
[----:B------:R-:W-:Y:S01]  /*8c50*/  SHF.R.U32.HI R125, RZ, 0x8, R125 ;  /* 0x00000008ff7d7819 */ /* 0x000fe2000001167d */
[----:B------:R-:W-:Y:S01]  /*8c60*/  FFMA.FTZ R228, R14, UR4, -R166 ;  /* 0x000000040ee47c23 */ /* 0x000fe200080108a6 */
[----:B------:R-:W-:Y:S01]  /*8c70*/  PRMT R142, R127, 0x5410, R144 ;  /* 0x000054107f8e7816 */ /* 0x000fe20000000090 */
[----:B------:R-:W-:Y:S01]  /*8c80*/  FFMA.FTZ R175, R15, UR4, -R166 ;  /* 0x000000040faf7c23 */ /* 0x000fe200080108a6 */
[----:B------:R-:W-:Y:S01]  /*8c90*/  MUFU.EX2 R173, R173 ;  /* 0x000000ad00ad7308 */ /* 0x000fe20000000800 */
[----:B------:R-:W-:Y:S01]  /*8ca0*/  LDSM.16.MT88.4 R144, [R189+0xc800] ;  /* 0x00c80000bd90783b */ /* 0x000fe20000004200 */
[----:B------:R-:W-:Y:S01]  /*8cb0*/  PRMT R12, R124, 0x5410, R125 ;  /* 0x000054107c0c7816 */ /* 0x000fe2000000007d */
[----:B------:R-:W-:Y:S01]  /*8cc0*/  FMUL.FTZ R13, R2, R117 ;  /* 0x00000075020d7220 */ /* 0x000fe20000410000 */
[--C-:B------:R-:W-:Y:S01]  /*8cd0*/  HSET2.LE.AND R133, R140, R217.reuse, PT ;  /* 0x000000d98c857233 */ /* 0x100fe20003803000 */
[C---:B------:R-:W-:Y:S01]  /*8ce0*/  FMUL.FTZ R14, R0.reuse, R118 ;  /* 0x00000076000e7220 */ /* 0x040fe20000410000 */
[--C-:B------:R-:W-:Y:S01]  /*8cf0*/  HSET2.LE.AND R129, R142, R217.reuse, PT ;  /* 0x000000d98e817233 */ /* 0x100fe20003803000 */
[----:B------:R-:W-:Y:S03]  /*8d00*/  FMUL.FTZ R15, R0, R119 ;  /* 0x00000077000f7220 */ /* 0x000fe60000410000 */
[----:B------:R-:W1:Y:S01]  /*8d10*/  MUFU.EX2 R174, R174 ;  /* 0x000000ae00ae7308 */ /* 0x000e620000000800 */
[----:B------:R-:W4:Y:S01]  /*8d20*/  LDSM.16.MT88.4 R124, [R192+0xc800] ;  /* 0x00c80000c07c783b */ /* 0x000f220000004200 */
[--C-:B------:R-:W-:Y:S01]  /*8d30*/  HSET2.LE.AND R128, R12, R217.reuse, PT ;  /* 0x000000d90c807233 */ /* 0x100fe20003803000 */
[C---:B------:R-:W-:Y:S01]  /*8d40*/  FMUL.FTZ R12, R2.reuse, R116 ;  /* 0x00000074020c7220 */ /* 0x040fe20000410000 */
[--C-:B------:R-:W-:Y:S01]  /*8d50*/  SHF.R.U32.HI R134, RZ, 0x10, R152.reuse ;  /* 0x00000010ff867819 */ /* 0x100fe20000011698 */
[C---:B------:R-:W-:Y:S01]  /*8d60*/  FMUL.FTZ R108, R2.reuse, R108 ;  /* 0x0000006c026c7220 */ /* 0x040fe20000410000 */
[----:B------:R-:W-:Y:S01]  /*8d70*/  SHF.R.U32.HI R153, RZ, 0x18, R152 ;  /* 0x00000018ff997819 */ /* 0x000fe20000011698 */
[----:B------:R-:W-:Y:S03]  /*8d80*/  FMUL.FTZ R109, R2, R109 ;  /* 0x0000006d026d7220 */ /* 0x000fe60000410000 */
[----:B------:R-:W-:Y:S01]  /*8d90*/  MUFU.EX2 R228, R228 ;  /* 0x000000e400e47308 */ /* 0x000fe20000000800 */
[----:B------:R-:W5:Y:S01]  /*8da0*/  LDSM.16.MT88.4 R140, [R190+0xc800] ;  /* 0x00c80000be8c783b */ /* 0x000f620000004200 */
[C---:B------:R-:W-:Y:S03]  /*8db0*/  HMMA.16816.F32 R12, R136.reuse, R130, R12 ;  /* 0x00000082880c723c */ /* 0x040fe6000000180c */
[----:B------:R-:W-:Y:S01]  /*8dc0*/  LOP3.LUT R134, R134, 0xff, RZ, 0xc0, !PT ;  /* 0x000000ff86867812 */ /* 0x000fe200078ec0ff */
[C---:B------:R-:W-:Y:S01]  /*8dd0*/  FMUL.FTZ R110, R0.reuse, R110 ;  /* 0x0000006e006e7220 */ /* 0x040fe20000410000 */
[----:B------:R-:W-:Y:S03]  /*8de0*/  FMUL.FTZ R111, R0, R111 ;  /* 0x0000006f006f7220 */ /* 0x000fe60000410000 */
[----:B------:R-:W4:Y:S03]  /*8df0*/  MUFU.EX2 R175, R175 ;  /* 0x000000af00af7308 */ /* 0x000f260000000800 */
[----:B--2---:R-:W-:Y:S01]  /*8e00*/  F2FP.F16.F32.PACK_AB R116, R172, R171 ;  /* 0x000000abac74723e */ /* 0x004fe200000000ff */
[----:B------:R-:W-:Y:S01]  /*8e10*/  FMUL.FTZ R112, R2, R112 ;  /* 0x0000007002707220 */ /* 0x000fe20000410000 */
[----:B------:R-:W-:Y:S01]  /*8e20*/  PRMT R134, R134, 0x5410, R153 ;  /* 0x0000541086867816 */ /* 0x000fe20000000099 */
[C---:B---3--:R-:W-:Y:S01]  /*8e30*/  HMMA.16816.F32 R108, R136.reuse, R120, R108 ;  /* 0x00000078886c723c */ /* 0x048fe2000000186c */
[----:B------:R-:W-:Y:S02]  /*8e40*/  LDSM.16.MT88.4 R152, [R190+0xe800] ;  /* 0x00e80000be98783b */ /* 0x000fe40000004200 */
[----:B-1----:R-:W-:Y:S01]  /*8e50*/  F2FP.F16.F32.PACK_AB R117, R174, R173 ;  /* 0x000000adae75723e */ /* 0x002fe200000000ff */
[----:B------:R-:W-:Y:S01]  /*8e60*/  FMUL.FTZ R113, R2, R113 ;  /* 0x0000007102717220 */ /* 0x000fe20000410000 */
[----:B------:R-:W-:Y:S01]  /*8e70*/  LOP3.LUT R119, R129, R116, RZ, 0xc0, !PT ;  /* 0x0000007481777212 */ /* 0x000fe200078ec0ff */
[----:B------:R-:W-:Y:S01]  /*8e80*/  FMUL.FTZ R114, R0, R114 ;  /* 0x0000007200727220 */ /* 0x000fe20000410000 */
[----:B------:R-:W-:Y:S01]  /*8e90*/  LOP3.LUT R116, R128, R117, RZ, 0xc0, !PT ;  /* 0x0000007580747212 */ /* 0x000fe200078ec0ff */
[----:B------:R-:W-:Y:S01]  /*8ea0*/  FMUL.FTZ R115, R0, R115 ;  /* 0x0000007300737220 */ /* 0x000fe20000410000 */
[----:B------:R-:W1:Y:S02]  /*8eb0*/  LDSM.16.MT88.4 R128, [R192+0xe800] ;  /* 0x00e80000c080783b */ /* 0x000e640000004200 */
[--C-:B------:R-:W-:Y:S01]  /*8ec0*/  HSET2.LE.AND R117, R134, R217.reuse, PT ;  /* 0x000000d986757233 */ /* 0x100fe20003803000 */
[----:B------:R-:W-:Y:S01]  /*8ed0*/  FFMA.FTZ R165, R2, R229, R165 ;  /* 0x000000e502a57223 */ /* 0x000fe200000100a5 */
[----:B------:R-:W-:Y:S01]  /*8ee0*/  F2FP.F16.F32.PACK_AB R118, R170, R169 ;  /* 0x000000a9aa76723e */ /* 0x000fe200000000ff */
[----:B------:R-:W-:Y:S01]  /*8ef0*/  FFMA.FTZ R167, R0, R227, R167 ;  /* 0x000000e300a77223 */ /* 0x000fe200000100a7 */
[----:B------:R-:W-:Y:S02]  /*8f00*/  HMMA.16816.F32 R112, R136, R122, R112 ;  /* 0x0000007a8870723c */ /* 0x000fe40000001870 */
[----:B------:R-:W2:Y:S01]  /*8f10*/  LDSM.16.MT88.4 R120, [R189+0xe800] ;  /* 0x00e80000bd78783b */ /* 0x000ea20000004200 */
[----:B----4-:R-:W-:Y:S01]  /*8f20*/  F2FP.F16.F32.PACK_AB R134, R175, R228 ;  /* 0x000000e4af86723e */ /* 0x010fe200000000ff */
[----:B------:R-:W-:Y:S01]  /*8f30*/  FADD.FTZ R0, R163, R165 ;  /* 0x000000a5a3007221 */ /* 0x000fe20000010000 */
[----:B------:R-:W-:Y:S01]  /*8f40*/  LOP3.LUT R118, R133, R118, RZ, 0xc0, !PT ;  /* 0x0000007685767212 */ /* 0x000fe200078ec0ff */
[--C-:B------:R-:W-:Y:S01]  /*8f50*/  FFMA.FTZ R133, R20, UR4, -R168.reuse ;  /* 0x0000000414857c23 */ /* 0x100fe200080108a8 */
[----:B------:R-:W-:Y:S01]  /*8f60*/  LOP3.LUT R117, R117, R134, RZ, 0xc0, !PT ;  /* 0x0000008675757212 */ /* 0x000fe200078ec0ff */
[--C-:B------:R-:W-:Y:S03]  /*8f70*/  FFMA.FTZ R134, R21, UR4, -R168.reuse ;  /* 0x0000000415867c23 */ /* 0x100fe600080108a8 */
[----:B------:R-:W-:Y:S01]  /*8f80*/  IMAD.WIDE.U32 R136, R247, -0x326172a9, RZ ;  /* 0xcd9e8d57f7887825 */ /* 0x000fe200078e00ff */
[----:B------:R-:W-:Y:S02]  /*8f90*/  MUFU.EX2 R133, R133 ;  /* 0x0000008500857308 */ /* 0x000fe40000000800 */
[C---:B------:R-:W-:Y:S05]  /*8fa0*/  HMMA.16816.F32 R4, R116.reuse, R124, R4 ;  /* 0x0000007c7404723c */ /* 0x040fea0000001804 */
[----:B------:R-:W-:Y:S01]  /*8fb0*/  LOP3.LUT R245, R137, R232, R245, 0x96, !PT ;  /* 0x000000e889f57212 */ /* 0x000fe200078e96f5 */
[C---:B------:R-:W-:Y:S01]  /*8fc0*/  HMMA.16816.F32 R8, R116.reuse, R126, R8 ;  /* 0x0000007e7408723c */ /* 0x040fe20000001808 */
[----:B------:R-:W3:Y:S01]  /*8fd0*/  LDSM.16.MT88.4 R124, [R188+0xe800] ;  /* 0x00e80000bc7c783b */ /* 0x000ee20000004200 */
[----:B------:R-:W4:Y:S03]  /*8fe0*/  MUFU.EX2 R134, R134 ;  /* 0x0000008600867308 */ /* 0x000f260000000800 */
[----:B------:R-:W-:Y:S01]  /*8ff0*/  LOP3.LUT R136, R241, R136, R243, 0x96, !PT ;  /* 0x00000088f1887212 */ /* 0x000fe200078e96f3 */
[C---:B-----5:R-:W-:Y:S05]  /*9000*/  HMMA.16816.F32 R36, R116.reuse, R140, R36 ;  /* 0x0000008c7424723c */ /* 0x060fea0000001824 */
[----:B------:R-:W-:Y:S01]  /*9010*/  IMAD.WIDE.U32 R136, R136, -0x2daee0ad, RZ ;  /* 0xd2511f5388887825 */ /* 0x000fe200078e00ff */
[C---:B------:R-:W-:Y:S01]  /*9020*/  HMMA.16816.F32 R40, R116.reuse, R142, R40 ;  /* 0x0000008e7428723c */ /* 0x040fe20000001828 */
[----:B------:R-:W-:Y:S04]  /*9030*/  LDSM.16.MT88.4 R140, [R189+0xd000] ;  /* 0x00d00000bd8c783b */ /* 0x000fe80000004200 */
[----:B------:R-:W-:Y:S01]  /*9040*/  FFMA.FTZ R241, R25, UR4, -R168 ;  /* 0x0000000419f17c23 */ /* 0x000fe200080108a8 */
[C---:B------:R-:W-:Y:S05]  /*9050*/  HMMA.16816.F32 R44, R116.reuse, R144, R44 ;  /* 0x00000090742c723c */ /* 0x040fea000000182c */
[----:B------:R-:W-:Y:S01]  /*9060*/  FFMA.FTZ R243, R26, UR4, -R166 ;  /* 0x000000041af37c23 */ /* 0x000fe200080108a6 */
[C---:B------:R-:W-:Y:S01]  /*9070*/  HMMA.16816.F32 R48, R116.reuse, R146, R48 ;  /* 0x000000927430723c */ /* 0x040fe20000001830 */
[----:B------:R-:W-:Y:S01]  /*9080*/  LDSM.16.MT88.4 R144, [R188+0xd000] ;  /* 0x00d00000bc90783b */ /* 0x000fe20000004200 */
[----:B------:R-:W-:Y:S03]  /*9090*/  MUFU.EX2 R241, R241 ;  /* 0x000000f100f17308 */ /* 0x000fe60000000800 */
[----:B------:R-:W-:Y:S01]  /*90a0*/  IMAD.WIDE.U32 R244, R245, -0x2daee0ad, RZ ;  /* 0xd2511f53f5f47825 */ /* 0x000fe200078e00ff */
[C---:B------:R-:W-:Y:S06]  /*90b0*/  HMMA.16816.F32 R52, R116.reuse, R148, R52 ;  /* 0x000000947434723c */ /* 0x040fec0000001834 */
[----:B------:R-:W-:Y:S01]  /*90c0*/  MUFU.EX2 R243, R243 ;  /* 0x000000f300f37308 */ /* 0x000fe20000000800 */
[----:B------:R-:W-:Y:S01]  /*90d0*/  LOP3.LUT R239, R245, R230, R239, 0x96, !PT ;  /* 0x000000e6f5ef7212 */ /* 0x000fe200078e96ef */
[C---:B------:R-:W-:Y:S01]  /*90e0*/  HMMA.16816.F32 R56, R116.reuse, R150, R56 ;  /* 0x000000967438723c */ /* 0x040fe20000001838 */
[----:B------:R-:W-:Y:S02]  /*90f0*/  LDSM.16.MT88.4 R148, [R190+0xf000] ;  /* 0x00f00000be94783b */ /* 0x000fe40000004200 */
[----:B------:R-:W-:Y:S03]  /*9100*/  LOP3.LUT R244, R137, R244, R242, 0x96, !PT ;  /* 0x000000f489f47212 */ /* 0x000fe600078e96f2 */
[C---:B-1----:R-:W-:Y:S05]  /*9110*/  HMMA.16816.F32 R60, R116.reuse, R128, R60 ;  /* 0x00000080743c723c */ /* 0x042fea000000183c */
[----:B------:R-:W-:Y:S01]  /*9120*/  IMAD.WIDE.U32 R246, R239, -0x326172a9, RZ ;  /* 0xcd9e8d57eff67825 */ /* 0x000fe200078e00ff */
[C---:B------:R-:W-:Y:S01]  /*9130*/  HMMA.16816.F32 R64, R116.reuse, R130, R64 ;  /* 0x000000827440723c */ /* 0x040fe20000001840 */
[----:B------:R-:W1:Y:S04]  /*9140*/  LDSM.16.MT88.4 R128, [R192+0x10800] ;  /* 0x01080000c080783b */ /* 0x000e680000004200 */
[----:B------:R-:W-:Y:S01]  /*9150*/  FFMA.FTZ R239, R23, UR4, -R166 ;  /* 0x0000000417ef7c23 */ /* 0x000fe200080108a6 */
[C---:B------:R-:W-:Y:S05]  /*9160*/  HMMA.16816.F32 R68, R116.reuse, R152, R68 ;  /* 0x000000987444723c */ /* 0x040fea0000001844 */
[----:B------:R-:W-:Y:S01]  /*9170*/  IMAD.WIDE.U32 R244, R244, -0x326172a9, RZ ;  /* 0xcd9e8d57f4f47825 */ /* 0x000fe200078e00ff */
[C---:B------:R-:W-:Y:S01]  /*9180*/  HMMA.16816.F32 R72, R116.reuse, R154, R72 ;  /* 0x0000009a7448723c */ /* 0x040fe20000001848 */
[----:B------:R-:W-:Y:S01]  /*9190*/  LDSM.16.MT88.4 R152, [R189+0xf000] ;  /* 0x00f00000bd98783b */ /* 0x000fe20000004200 */
[----:B------:R-:W-:Y:S03]  /*91a0*/  MUFU.EX2 R239, R239 ;  /* 0x000000ef00ef7308 */ /* 0x000fe60000000800 */
[----:B------:R-:W-:Y:S01]  /*91b0*/  LOP3.LUT R246, R245, R246, R159, 0x96, !PT ;  /* 0x000000f6f5f67212 */ /* 0x000fe200078e969f */
[C---:B--2---:R-:W-:Y:S05]  /*91c0*/  HMMA.16816.F32 R76, R116.reuse, R120, R76 ;  /* 0x00000078744c723c */ /* 0x044fea000000184c */
[----:B------:R-:W-:Y:S01]  /*91d0*/  LOP3.LUT R238, R247, R240, R238, 0x96, !PT ;  /* 0x000000f0f7ee7212 */ /* 0x000fe200078e96ee */
[C---:B------:R-:W-:Y:S01]  /*91e0*/  HMMA.16816.F32 R80, R116.reuse, R122, R80 ;  /* 0x0000007a7450723c */ /* 0x040fe20000001850 */
[----:B------:R-:W2:Y:S04]  /*91f0*/  LDSM.16.MT88.4 R120, [R190+0x10800] ;  /* 0x01080000be78783b */ /* 0x000ea80000004200 */
[----:B------:R-:W-:Y:S01]  /*9200*/  IMAD.WIDE.U32 R248, R238, -0x2daee0ad, RZ ;  /* 0xd2511f53eef87825 */ /* 0x000fe200078e00ff */
[C---:B---3--:R-:W-:Y:S05]  /*9210*/  HMMA.16816.F32 R84, R116.reuse, R124, R84 ;  /* 0x0000007c7454723c */ /* 0x048fea0000001854 */
[----:B------:R-:W-:Y:S01]  /*9220*/  IMAD.WIDE.U32 R246, R246, -0x2daee0ad, RZ ;  /* 0xd2511f53f6f67825 */ /* 0x000fe200078e00ff */
[C---:B------:R-:W-:Y:S05]  /*9230*/  HMMA.16816.F32 R88, R116.reuse, R126, R88 ;  /* 0x0000007e7458723c */ /* 0x040fea0000001858 */
[----:B------:R-:W-:Y:S01]  /*9240*/  LOP3.LUT R158, R247, R248, R158, 0x96, !PT ;  /* 0x000000f8f79e7212 */ /* 0x000fe200078e969e */
[C---:B-1----:R-:W-:Y:S05]  /*9250*/  HMMA.16816.F32 R92, R116.reuse, R128, R92 ;  /* 0x00000080745c723c */ /* 0x042fea000000185c */
[----:B------:R-:W-:Y:S01]  /*9260*/  LOP3.LUT R248, R249, R136, R157, 0x96, !PT ;  /* 0x00000088f9f87212 */ /* 0x000fe200078e969d */
[C---:B------:R-:W-:Y:S01]  /*9270*/  HMMA.16816.F32 R96, R116.reuse, R130, R96 ;  /* 0x000000827460723c */ /* 0x040fe20000001860 */
[----:B------:R-:W-:Y:S04]  /*9280*/  LDSM.16.MT88.4 R128, [R192+0xd000] ;  /* 0x00d00000c080783b */ /* 0x000fe80000004200 */
[----:B------:R-:W-:Y:S06]  /*9290*/  IMAD.WIDE.U32 R136, R158, -0x326172a9, RZ ;  /* 0xcd9e8d579e887825 */ /* 0x000fec00078e00ff */
[----:B------:R-:W-:Y:S01]  /*92a0*/  FFMA.FTZ R238, R22, UR4, -R166 ;  /* 0x0000000416ee7c23 */ /* 0x000fe200080108a6 */
[----:B------:R-:W-:Y:S01]  /*92b0*/  FFMA.FTZ R240, R24, UR4, -R168 ;  /* 0x0000000418f07c23 */ /* 0x000fe200080108a8 */
[----:B------:R-:W1:Y:S01]  /*92c0*/  LDSM.16.MT88.4 R20, [R189+0x10800] ;  /* 0x01080000bd14783b */ /* 0x000e620000004200 */
[----:B------:R-:W-:Y:S01]  /*92d0*/  LOP3.LUT R127, R136, 0xffff, RZ, 0xc0, !PT ;  /* 0x0000ffff887f7812 */ /* 0x000fe200078ec0ff */
[----:B------:R-:W-:Y:S01]  /*92e0*/  IMAD.WIDE.U32 R248, R248, -0x326172a9, RZ ;  /* 0xcd9e8d57f8f87825 */ /* 0x000fe200078e00ff */
[--C-:B------:R-:W-:Y:S02]  /*92f0*/  SHF.R.U32.HI R124, RZ, 0x10, R136.reuse ;  /* 0x00000010ff7c7819 */ /* 0x100fe40000011688 */
[----:B------:R-:W-:Y:S01]  /*9300*/  MUFU.EX2 R240, R240 ;  /* 0x000000f000f07308 */ /* 0x000fe20000000800 */
[----:B------:R-:W-:Y:S01]  /*9310*/  SHF.R.U32.HI R125, RZ, 0x18, R136 ;  /* 0x00000018ff7d7819 */ /* 0x000fe20000011688 */
[----:B------:R-:W-:Y:S01]  /*9320*/  FFMA.FTZ R242, R27, UR4, -R166 ;  /* 0x000000041bf27c23 */ /* 0x000fe200080108a6 */
[C---:B--2---:R-:W-:Y:S03]  /*9330*/  HMMA.16816.F32 R100, R116.reuse, R120, R100 ;  /* 0x000000787464723c */ /* 0x044fe60000001864 */
[----:B------:R-:W-:Y:S01]  /*9340*/  SHF.R.U32.HI R127, RZ, 0x8, R127 ;  /* 0x00000008ff7f7819 */ /* 0x000fe2000001167f */
[----:B------:R-:W-:Y:S01]  /*9350*/  FADD.FTZ R164, R164, R167 ;  /* 0x000000a7a4a47221 */ /* 0x000fe20000010000 */
[----:B------:R-:W-:Y:S01]  /*9360*/  LOP3.LUT R24, R124, 0xff, RZ, 0xc0, !PT ;  /* 0x000000ff7c187812 */ /* 0x000fe200078ec0ff */
[C---:B------:R-:W-:Y:S01]  /*9370*/  HMMA.16816.F32 R104, R116.reuse, R122, R104 ;  /* 0x0000007a7468723c */ /* 0x040fe20000001868 */
[----:B------:R-:W2:Y:S01]  /*9380*/  MUFU.EX2 R238, R238 ;  /* 0x000000ee00ee7308 */ /* 0x000ea20000000800 */
[----:B------:R-:W-:Y:S03]  /*9390*/  LDSM.16.MT88.4 R120, [R192+0xf000] ;  /* 0x00f00000c078783b */ /* 0x000fe60000004200 */
[----:B------:R-:W-:Y:S01]  /*93a0*/  LOP3.LUT R158, R136, 0xff, RZ, 0xc0, !PT ;  /* 0x000000ff889e7812 */ /* 0x000fe200078ec0ff */
[----:B------:R-:W-:Y:S01]  /*93b0*/  FADD.FTZ R135, R135, R0 ;  /* 0x0000000087877221 */ /* 0x000fe20000010000 */
[----:B------:R-:W-:Y:S01]  /*93c0*/  LOP3.LUT R136, R137, R248, R156, 0x96, !PT ;  /* 0x000000f889887212 */ /* 0x000fe200078e969c */
[----:B------:R-:W-:Y:S03]  /*93d0*/  FADD.FTZ R161, R161, R164 ;  /* 0x000000a4a1a17221 */ /* 0x000fe60000010000 */
[----:B------:R-:W3:Y:S01]  /*93e0*/  MUFU.EX2 R242, R242 ;  /* 0x000000f200f27308 */ /* 0x000ee20000000800 */
[----:B------:R-:W-:Y:S01]  /*93f0*/  PRMT R158, R158, 0x5410, R127 ;  /* 0x000054109e9e7816 */ /* 0x000fe2000000007f */
[----:B------:R-:W-:Y:S01]  /*9400*/  FADD.FTZ R160, R160, R135 ;  /* 0x00000087a0a07221 */ /* 0x000fe20000010000 */
[----:B------:R-:W-:Y:S01]  /*9410*/  PRMT R156, R24, 0x5410, R125 ;  /* 0x00005410189c7816 */ /* 0x000fe2000000007d */
[----:B------:R-:W-:Y:S01]  /*9420*/  FADD.FTZ R161, R162, R161 ;  /* 0x000000a1a2a17221 */ /* 0x000fe20000010000 */
[----:B------:R-:W5:Y:S01]  /*9430*/  LDSM.16.MT88.4 R124, [R188+0x10800] ;  /* 0x01080000bc7c783b */ /* 0x000f620000004200 */
[----:B------:R-:W-:Y:S01]  /*9440*/  LOP3.LUT R27, R136, 0xffff, RZ, 0xc0, !PT ;  /* 0x0000ffff881b7812 */ /* 0x000fe200078ec0ff */
[----:B------:R-:W-:Y:S01]  /*9450*/  FADD.FTZ R173, R173, R160 ;  /* 0x000000a0adad7221 */ /* 0x000fe20000010000 */
[--C-:B------:R-:W-:Y:S01]  /*9460*/  SHF.R.U32.HI R26, RZ, 0x10, R136.reuse ;  /* 0x00000010ff1a7819 */ /* 0x100fe20000011688 */
[----:B------:R-:W-:Y:S01]  /*9470*/  FADD.FTZ R228, R228, R161 ;  /* 0x000000a1e4e47221 */ /* 0x000fe20000010000 */
[----:B------:R-:W-:Y:S01]  /*9480*/  LOP3.LUT R24, R136, 0xff, RZ, 0xc0, !PT ;  /* 0x000000ff88187812 */ /* 0x000fe200078ec0ff */
[----:B------:R-:W-:Y:S01]  /*9490*/  FADD.FTZ R174, R174, R173 ;  /* 0x000000adaeae7221 */ /* 0x000fe20000010000 */
[----:B------:R-:W-:Y:S01]  /*94a0*/  SHF.R.U32.HI R25, RZ, 0x18, R136 ;  /* 0x00000018ff197819 */ /* 0x000fe20000011688 */
[----:B------:R-:W-:Y:S01]  /*94b0*/  FADD.FTZ R228, R175, R228 ;  /* 0x000000e4afe47221 */ /* 0x000fe20000010000 */
[----:B------:R-:W3:Y:S01]  /*94c0*/  LDSM.16.MT88.4 R136, [R190+0xd000] ;  /* 0x00d00000be88783b */ /* 0x000ee20000004200 */
[----:B------:R-:W-:Y:S01]  /*94d0*/  SHF.R.U32.HI R27, RZ, 0x8, R27 ;  /* 0x00000008ff1b7819 */ /* 0x000fe2000001161b */
[C---:B-1----:R-:W-:Y:S03]  /*94e0*/  HMMA.16816.F32 R16, R116.reuse, R20, R16 ;  /* 0x000000147410723c */ /* 0x042fe60000001810 */
[----:B------:R-:W-:Y:S01]  /*94f0*/  LOP3.LUT R26, R26, 0xff, RZ, 0xc0, !PT ;  /* 0x000000ff1a1a7812 */ /* 0x000fe200078ec0ff */
[----:B------:R-:W-:Y:S01]  /*9500*/  FADD.FTZ R169, R169, R174 ;  /* 0x000000aea9a97221 */ /* 0x000fe20000010000 */
[----:B------:R-:W-:Y:S01]  /*9510*/  PRMT R24, R24, 0x5410, R27 ;  /* 0x0000541018187816 */ /* 0x000fe2000000001b */
[C---:B------:R-:W-:Y:S05]  /*9520*/  HMMA.16816.F32 R12, R116.reuse, R22, R12 ;  /* 0x00000016740c723c */ /* 0x040fea000000180c */
[----:B------:R-:W-:Y:S01]  /*9530*/  PRMT R26, R26, 0x5410, R25 ;  /* 0x000054101a1a7816 */ /* 0x000fe20000000019 */
[----:B------:R-:W-:Y:S01]  /*9540*/  FADD.FTZ R170, R170, R169 ;  /* 0x000000a9aaaa7221 */ /* 0x000fe20000010000 */
[--C-:B------:R-:W-:Y:S04]  /*9550*/  HSET2.LE.AND R24, R24, R217.reuse, PT ;  /* 0x000000d918187233 */ /* 0x100fe80003803000 */
[--C-:B------:R-:W-:Y:S02]  /*9560*/  HSET2.LE.AND R25, R26, R217.reuse, PT ;  /* 0x000000d91a197233 */ /* 0x100fe40003803000 */
[----:B----4-:R-:W-:Y:S01]  /*9570*/  F2FP.F16.F32.PACK_AB R27, R134, R133 ;  /* 0x00000085861b723e */ /* 0x010fe200000000ff */
[----:B------:R-:W-:Y:S01]  /*9580*/  FADD.FTZ R133, R133, R170 ;  /* 0x000000aa85857221 */ /* 0x000fe20000010000 */
[----:B--2---:R-:W-:Y:S02]  /*9590*/  F2FP.F16.F32.PACK_AB R26, R239, R238 ;  /* 0x000000eeef1a723e */ /* 0x004fe400000000ff */
[----:B------:R-:W-:Y:S02]  /*95a0*/  LOP3.LUT R24, R24, R27, RZ, 0xc0, !PT ;  /* 0x0000001b18187212 */ /* 0x000fe400078ec0ff */
[----:B------:R-:W-:Y:S02]  /*95b0*/  LOP3.LUT R25, R25, R26, RZ, 0xc0, !PT ;  /* 0x0000001a19197212 */ /* 0x000fe400078ec0ff */
[--C-:B------:R-:W-:Y:S01]  /*95c0*/  HSET2.LE.AND R26, R158, R217.reuse, PT ;  /* 0x000000d99e1a7233 */ /* 0x100fe20003803000 */
[C---:B-----5:R-:W-:Y:S03]  /*95d0*/  HMMA.16816.F32 R108, R116.reuse, R124, R108 ;  /* 0x0000007c746c723c */ /* 0x060fe6000000186c */
[--C-:B------:R-:W-:Y:S02]  /*95e0*/  HSET2.LE.AND R27, R156, R217.reuse, PT ;  /* 0x000000d99c1b7233 */ /* 0x100fe40003803000 */
[----:B------:R-:W-:Y:S01]  /*95f0*/  F2FP.F16.F32.PACK_AB R21, R241, R240 ;  /* 0x000000f0f115723e */ /* 0x000fe200000000ff */
[----:B------:R-:W-:Y:S01]  /*9600*/  HMMA.16816.F32 R112, R116, R126, R112 ;  /* 0x0000007e7470723c */ /* 0x000fe20000001870 */
[----:B------:R-:W1:Y:S04]  /*9610*/  LDSM.16.MT88.4 R156, [R188+0xf000] ;  /* 0x00f00000bc9c783b */ /* 0x000e680000004200 */
[----:B---3--:R-:W-:Y:S02]  /*9620*/  F2FP.F16.F32.PACK_AB R20, R242, R243 ;  /* 0x000000f3f214723e */ /* 0x008fe400000000ff */
[----:B------:R-:W-:Y:S02]  /*9630*/  LOP3.LUT R26, R26, R21, RZ, 0xc0, !PT ;  /* 0x000000151a1a7212 */ /* 0x000fe400078ec0ff */
[----:B------:R-:W-:Y:S02]  /*9640*/  LDSM.16.MT88.4 R116, [R190+0x11000] ;  /* 0x01100000be74783b */ /* 0x000fe40000004200 */
[----:B------:R-:W-:Y:S02]  /*9650*/  LOP3.LUT R27, R27, R20, RZ, 0xc0, !PT ;  /* 0x000000141b1b7212 */ /* 0x000fe400078ec0ff */
[----:B------:R-:W-:Y:S02]  /*9660*/  LOP3.LUT R236, R249, R244, R236, 0x96, !PT ;  /* 0x000000f4f9ec7212 */ /* 0x000fe400078e96ec */
[----:B------:R-:W-:Y:S02]  /*9670*/  MOV R0, R3 ;  /* 0x0000000300007202 */ /* 0x000fe40000000f00 */
[----:B------:R-:W2:Y:S01]  /*9680*/  LDSM.16.MT88.4 R20, [R192+0x11000] ;  /* 0x01100000c014783b */ /* 0x000ea20000004200 */
[C---:B------:R-:W-:Y:S06]  /*9690*/  HMMA.16816.F32 R4, R24.reuse, R128, R4 ;  /* 0x000000801804723c */ /* 0x040fec0000001804 */
[C---:B------:R-:W-:Y:S01]  /*96a0*/  HMMA.16816.F32 R8, R24.reuse, R130, R8 ;  /* 0x000000821808723c */ /* 0x040fe20000001808 */
[----:B------:R-:W-:Y:S05]  /*96b0*/  LDSM.16.MT88.4 R124, [R192+0xd800] ;  /* 0x00d80000c07c783b */ /* 0x000fea0000004200 */
[C---:B------:R-:W-:Y:S05]  /*96c0*/  HMMA.16816.F32 R36, R24.reuse, R136, R36 ;  /* 0x000000881824723c */ /* 0x040fea0000001824 */
[----:B------:R-:W-:Y:S01]  /*96d0*/  IMAD.WIDE.U32 R130, R236, -0x2daee0ad, RZ ;  /* 0xd2511f53ec827825 */ /* 0x000fe200078e00ff */
[C---:B------:R-:W-:Y:S01]  /*96e0*/  HMMA.16816.F32 R40, R24.reuse, R138, R40 ;  /* 0x0000008a1828723c */ /* 0x040fe20000001828 */
[----:B------:R-:W-:Y:S04]  /*96f0*/  LDSM.16.MT88.4 R136, [R192+0xf800] ;  /* 0x00f80000c088783b */ /* 0x000fe80000004200 */
[----:B------:R-:W-:Y:S01]  /*9700*/  LOP3.LUT R237, R131, R246, R237, 0x96, !PT ;  /* 0x000000f683ed7212 */ /* 0x000fe200078e96ed */
[C---:B------:R-:W-:Y:S05]  /*9710*/  HMMA.16816.F32 R44, R24.reuse, R140, R44 ;  /* 0x0000008c182c723c */ /* 0x040fea000000182c */
[----:B------:R-:W-:Y:S01]  /*9720*/  SHF.R.U32.HI R128, RZ, 0x10, R237 ;  /* 0x00000010ff807819 */ /* 0x000fe200000116ed */
[C---:B------:R-:W-:Y:S01]  /*9730*/  HMMA.16816.F32 R48, R24.reuse, R142, R48 ;  /* 0x0000008e1830723c */ /* 0x040fe20000001830 */
[----:B------:R-:W-:Y:S04]  /*9740*/  LDSM.16.MT88.4 R140, [R190+0xf800] ;  /* 0x00f80000be8c783b */ /* 0x000fe80000004200 */
[----:B------:R-:W-:Y:S01]  /*9750*/  LOP3.LUT R128, R128, 0xff, RZ, 0xc0, !PT ;  /* 0x000000ff80807812 */ /* 0x000fe200078ec0ff */
[C---:B------:R-:W-:Y:S06]  /*9760*/  HMMA.16816.F32 R52, R24.reuse, R144, R52 ;  /* 0x000000901834723c */ /* 0x040fec0000001834 */
[C---:B------:R-:W-:Y:S01]  /*9770*/  HMMA.16816.F32 R56, R24.reuse, R146, R56 ;  /* 0x000000921838723c */ /* 0x040fe20000001838 */
[----:B------:R-:W-:Y:S05]  /*9780*/  LDSM.16.MT88.4 R144, [R189+0xf800] ;  /* 0x00f80000bd90783b */ /* 0x000fea0000004200 */
[C---:B------:R-:W-:Y:S06]  /*9790*/  HMMA.16816.F32 R60, R24.reuse, R120, R60 ;  /* 0x00000078183c723c */ /* 0x040fec000000183c */
[C---:B------:R-:W-:Y:S01]  /*97a0*/  HMMA.16816.F32 R64, R24.reuse, R122, R64 ;  /* 0x0000007a1840723c */ /* 0x040fe20000001840 */
[----:B------:R-:W3:Y:S05]  /*97b0*/  LDSM.16.MT88.4 R120, [R189+0x11000] ;  /* 0x01100000bd78783b */ /* 0x000eea0000004200 */
[C---:B------:R-:W-:Y:S06]  /*97c0*/  HMMA.16816.F32 R68, R24.reuse, R148, R68 ;  /* 0x000000941844723c */ /* 0x040fec0000001844 */
[C---:B------:R-:W-:Y:S01]  /*97d0*/  HMMA.16816.F32 R72, R24.reuse, R150, R72 ;  /* 0x000000961848723c */ /* 0x040fe20000001848 */
[----:B------:R-:W-:Y:S05]  /*97e0*/  LDSM.16.MT88.4 R148, [R188+0xf800] ;  /* 0x00f80000bc94783b */ /* 0x000fea0000004200 */
[C---:B------:R-:W-:Y:S06]  /*97f0*/  HMMA.16816.F32 R76, R24.reuse, R152, R76 ;  /* 0x00000098184c723c */ /* 0x040fec000000184c */
[C---:B------:R-:W-:Y:S05]  /*9800*/  HMMA.16816.F32 R80, R24.reuse, R154, R80 ;  /* 0x0000009a1850723c */ /* 0x040fea0000001850 */
[----:B------:R-:W-:Y:S01]  /*9810*/  FFMA.FTZ R153, R29, UR4, -R168 ;  /* 0x000000041d997c23 */ /* 0x000fe200080108a8 */
[C---:B-1----:R-:W-:Y:S05]  /*9820*/  HMMA.16816.F32 R84, R24.reuse, R156, R84 ;  /* 0x0000009c1854723c */ /* 0x042fea0000001854 */
[----:B------:R-:W-:Y:S01]  /*9830*/  FFMA.FTZ R154, R30, UR4, -R166 ;  /* 0x000000041e9a7c23 */ /* 0x000fe200080108a6 */
[C---:B------:R-:W-:Y:S01]  /*9840*/  HMMA.16816.F32 R88, R24.reuse, R158, R88 ;  /* 0x0000009e1858723c */ /* 0x040fe20000001858 */
[----:B------:R-:W-:Y:S04]  /*9850*/  MUFU.EX2 R153, R153 ;  /* 0x0000009900997308 */ /* 0x000fe80000000800 */
[----:B------:R-:W-:Y:S01]  /*9860*/  FFMA.FTZ R156, R32, UR4, -R168 ;  /* 0x00000004209c7c23 */ /* 0x000fe200080108a8 */
[C---:B--2---:R-:W-:Y:S05]  /*9870*/  HMMA.16816.F32 R92, R24.reuse, R20, R92 ;  /* 0x00000014185c723c */ /* 0x044fea000000185c */
[----:B------:R-:W-:Y:S01]  /*9880*/  MUFU.EX2 R154, R154 ;  /* 0x0000009a009a7308 */ /* 0x000fe20000000800 */
[--C-:B------:R-:W-:Y:S01]  /*9890*/  FFMA.FTZ R159, R34, UR4, -R166.reuse ;  /* 0x00000004229f7c23 */ /* 0x100fe200080108a6 */
[C---:B------:R-:W-:Y:S01]  /*98a0*/  HMMA.16816.F32 R96, R24.reuse, R22, R96 ;  /* 0x000000161860723c */ /* 0x040fe20000001860 */
[----:B------:R-:W1:Y:S03]  /*98b0*/  LDSM.16.MT88.4 R20, [R188+0x11000] ;  /* 0x01100000bc14783b */ /* 0x000e660000004200 */
[--C-:B------:R-:W-:Y:S02]  /*98c0*/  FFMA.FTZ R155, R31, UR4, -R166.reuse ;  /* 0x000000041f9b7c23 */ /* 0x100fe400080108a6 */
[C---:B------:R-:W-:Y:S02]  /*98d0*/  HMMA.16816.F32 R100, R24.reuse, R116, R100 ;  /* 0x000000741864723c */ /* 0x040fe40000001864 */
[----:B------:R-:W-:Y:S03]  /*98e0*/  MUFU.EX2 R156, R156 ;  /* 0x0000009c009c7308 */ /* 0x000fe60000000800 */
[----:B------:R-:W-:Y:S01]  /*98f0*/  FFMA.FTZ R166, R35, UR4, -R166 ;  /* 0x0000000423a67c23 */ /* 0x000fe200080108a6 */
[C---:B------:R-:W-:Y:S01]  /*9900*/  HMMA.16816.F32 R104, R24.reuse, R118, R104 ;  /* 0x000000761868723c */ /* 0x040fe20000001868 */
[----:B------:R-:W-:Y:S05]  /*9910*/  LDSM.16.MT88.4 R116, [R189+0xd800] ;  /* 0x00d80000bd74783b */ /* 0x000fea0000004200 */
[----:B------:R-:W-:Y:S01]  /*9920*/  MUFU.EX2 R159, R159 ;  /* 0x0000009f009f7308 */ /* 0x000fe20000000800 */
[--C-:B------:R-:W-:Y:S01]  /*9930*/  FFMA.FTZ R152, R28, UR4, -R168.reuse ;  /* 0x000000041c987c23 */ /* 0x100fe200080108a8 */
[C---:B---3--:R-:W-:Y:S03]  /*9940*/  HMMA.16816.F32 R16, R24.reuse, R120, R16 ;  /* 0x000000781810723c */ /* 0x048fe60000001810 */
[C---:B------:R-:W-:Y:S03]  /*9950*/  LOP3.LUT R29, R130.reuse, 0xffff, RZ, 0xc0, !PT ;  /* 0x0000ffff821d7812 */ /* 0x040fe600078ec0ff */
[C---:B------:R-:W-:Y:S02]  /*9960*/  HMMA.16816.F32 R12, R24.reuse, R122, R12 ;  /* 0x0000007a180c723c */ /* 0x040fe4000000180c */
[----:B------:R-:W-:Y:S01]  /*9970*/  MUFU.EX2 R166, R166 ;  /* 0x000000a600a67308 */ /* 0x000fe20000000800 */
[----:B------:R-:W-:Y:S02]  /*9980*/  LDSM.16.MT88.4 R120, [R188+0xd800] ;  /* 0x00d80000bc78783b */ /* 0x000fe40000004200 */
[----:B------:R-:W-:Y:S01]  /*9990*/  FFMA.FTZ R168, R33, UR4, -R168 ;  /* 0x0000000421a87c23 */ /* 0x000fe200080108a8 */
[----:B------:R-:W-:Y:S02]  /*99a0*/  LOP3.LUT R30, R130, 0xff, RZ, 0xc0, !PT ;  /* 0x000000ff821e7812 */ /* 0x000fe400078ec0ff */
[----:B------:R-:W-:Y:S04]  /*99b0*/  SHF.R.U32.HI R29, RZ, 0x8, R29 ;  /* 0x00000008ff1d7819 */ /* 0x000fe8000001161d */
[----:B------:R-:W2:Y:S01]  /*99c0*/  MUFU.EX2 R157, R168 ;  /* 0x000000a8009d7308 */ /* 0x000ea20000000800 */
[----:B------:R-:W3:Y:S01]  /*99d0*/  LDSM.16.MT88.4 R32, [R190+0xd800] ;  /* 0x00d80000be20783b */ /* 0x000ee20000004200 */
[--C-:B------:R-:W-:Y:S02]  /*99e0*/  SHF.R.U32.HI R31, RZ, 0x10, R130.reuse ;  /* 0x00000010ff1f7819 */ /* 0x100fe40000011682 */
[----:B------:R-:W-:Y:S02]  /*99f0*/  PRMT R30, R30, 0x5410, R29 ;  /* 0x000054101e1e7816 */ /* 0x000fe4000000001d */
[C---:B------:R-:W-:Y:S01]  /*9a00*/  LOP3.LUT R29, R237.reuse, 0xffff, RZ, 0xc0, !PT ;  /* 0x0000ffffed1d7812 */ /* 0x040fe200078ec0ff */
[C---:B-1----:R-:W-:Y:S03]  /*9a10*/  HMMA.16816.F32 R108, R24.reuse, R20, R108 ;  /* 0x00000014186c723c */ /* 0x042fe6000000186c */
[----:B------:R-:W1:Y:S01]  /*9a20*/  MUFU.EX2 R152, R152 ;  /* 0x0000009800987308 */ /* 0x000e620000000800 */
[----:B------:R-:W-:Y:S02]  /*9a30*/  LOP3.LUT R28, R237, 0xff, RZ, 0xc0, !PT ;  /* 0x000000ffed1c7812 */ /* 0x000fe400078ec0ff */
[----:B------:R-:W-:Y:S01]  /*9a40*/  SHF.R.U32.HI R130, RZ, 0x18, R130 ;  /* 0x00000018ff827819 */ /* 0x000fe20000011682 */
[----:B------:R-:W-:Y:S06]  /*9a50*/  HMMA.16816.F32 R112, R24, R22, R112 ;  /* 0x000000161870723c */ /* 0x000fec0000001870 */
[----:B------:R-:W4:Y:S01]  /*9a60*/  MUFU.EX2 R155, R155 ;  /* 0x0000009b009b7308 */ /* 0x000f220000000800 */
[----:B------:R-:W-:Y:S04]  /*9a70*/  LOP3.LUT R31, R31, 0xff, RZ, 0xc0, !PT ;  /* 0x000000ff1f1f7812 */ /* 0x000fe800078ec0ff */
[----:B------:R-:W-:Y:S02]  /*9a80*/  SHF.R.U32.HI R237, RZ, 0x18, R237 ;  /* 0x00000018ffed7819 */ /* 0x000fe400000116ed */
[----:B------:R-:W-:Y:S02]  /*9a90*/  SHF.R.U32.HI R29, RZ, 0x8, R29 ;  /* 0x00000008ff1d7819 */ /* 0x000fe4000001161d */
[----:B------:R-:W-:Y:S02]  /*9aa0*/  PRMT R130, R31, 0x5410, R130 ;  /* 0x000054101f827816 */ /* 0x000fe40000000082 */
[----:B------:R-:W-:Y:S02]  /*9ab0*/  PRMT R128, R128, 0x5410, R237 ;  /* 0x0000541080807816 */ /* 0x000fe400000000ed */
[----:B------:R-:W-:Y:S02]  /*9ac0*/  PRMT R28, R28, 0x5410, R29 ;  /* 0x000054101c1c7816 */ /* 0x000fe4000000001d */
[--C-:B------:R-:W-:Y:S02]  /*9ad0*/  HSET2.LE.AND R30, R30, R217.reuse, PT ;  /* 0x000000d91e1e7233 */ /* 0x100fe40003803000 */
[--C-:B------:R-:W-:Y:S02]  /*9ae0*/  HSET2.LE.AND R31, R130, R217.reuse, PT ;  /* 0x000000d9821f7233 */ /* 0x100fe40003803000 */
[--C-:B------:R-:W-:Y:S02]  /*9af0*/  HSET2.LE.AND R28, R28, R217.reuse, PT ;  /* 0x000000d91c1c7233 */ /* 0x100fe40003803000 */
[----:B------:R-:W-:Y:S02]  /*9b00*/  HSET2.LE.AND R29, R128, R217, PT ;  /* 0x000000d9801d7233 */ /* 0x000fe40003803000 */
[----:B--2---:R-:W-:Y:S02]  /*9b10*/  F2FP.F16.F32.PACK_AB R21, R157, R156 ;  /* 0x0000009c9d15723e */ /* 0x004fe400000000ff */
[----:B------:R-:W-:Y:S02]  /*9b20*/  F2FP.F16.F32.PACK_AB R20, R166, R159 ;  /* 0x0000009fa614723e */ /* 0x000fe400000000ff */
[----:B-1----:R-:W-:Y:S02]  /*9b30*/  F2FP.F16.F32.PACK_AB R129, R153, R152 ;  /* 0x000000989981723e */ /* 0x002fe400000000ff */
[----:B----4-:R-:W-:Y:S02]  /*9b40*/  F2FP.F16.F32.PACK_AB R128, R155, R154 ;  /* 0x0000009a9b80723e */ /* 0x010fe400000000ff */
[----:B------:R-:W-:Y:S02]  /*9b50*/  LOP3.LUT R30, R30, R21, RZ, 0xc0, !PT ;  /* 0x000000151e1e7212 */ /* 0x000fe400078ec0ff */
[----:B------:R-:W-:Y:S02]  /*9b60*/  LOP3.LUT R31, R31, R20, RZ, 0xc0, !PT ;  /* 0x000000141f1f7212 */ /* 0x000fe400078ec0ff */
[----:B------:R-:W-:Y:S01]  /*9b70*/  LOP3.LUT R28, R28, R129, RZ, 0xc0, !PT ;  /* 0x000000811c1c7212 */ /* 0x000fe200078ec0ff */
[----:B------:R-:W1:Y:S01]  /*9b80*/  LDSM.16.MT88.4 R20, [R192+0x11800] ;  /* 0x01180000c014783b */ /* 0x000e620000004200 */
[----:B------:R-:W-:Y:S07]  /*9b90*/  LOP3.LUT R29, R29, R128, RZ, 0xc0, !PT ;  /* 0x000000801d1d7212 */ /* 0x000fee00078ec0ff */
[C---:B------:R-:W-:Y:S01]  /*9ba0*/  HMMA.16816.F32 R128, R28.reuse, R124, R4 ;  /* 0x0000007c1c80723c */ /* 0x040fe20000001804 */
[----:B------:R-:W2:Y:S05]  /*9bb0*/  LDSM.16.MT88.4 R4, [R190+0x11800] ;  /* 0x01180000be04783b */ /* 0x000eaa0000004200 */
[C---:B------:R-:W-:Y:S03]  /*9bc0*/  HMMA.16816.F32 R124, R28.reuse, R126, R8 ;  /* 0x0000007e1c7c723c */ /* 0x040fe60000001808 */
[----:B------:R-:W-:Y:S03]  /*9bd0*/  LDSM.16.MT88.4 R8, [R188+0x11800] ;  /* 0x01180000bc08783b */ /* 0x000fe60000004200 */
[C---:B---3--:R-:W-:Y:S06]  /*9be0*/  HMMA.16816.F32 R36, R28.reuse, R32, R36 ;  /* 0x000000201c24723c */ /* 0x048fec0000001824 */
[C---:B------:R-:W-:Y:S06]  /*9bf0*/  HMMA.16816.F32 R40, R28.reuse, R34, R40 ;  /* 0x000000221c28723c */ /* 0x040fec0000001828 */
[C---:B------:R-:W-:Y:S06]  /*9c00*/  HMMA.16816.F32 R44, R28.reuse, R116, R44 ;  /* 0x000000741c2c723c */ /* 0x040fec000000182c */
[C---:B------:R-:W-:Y:S01]  /*9c10*/  HMMA.16816.F32 R48, R28.reuse, R118, R48 ;  /* 0x000000761c30723c */ /* 0x040fe20000001830 */
[----:B------:R-:W3:Y:S05]  /*9c20*/  LDSM.16.MT88.4 R116, [R189+0x11800] ;  /* 0x01180000bd74783b */ /* 0x000eea0000004200 */
        /* <DEDUP_REMOVED lines=13> */
[C---:B------:R-:W-:Y:S05]  /*9d00*/  HMMA.16816.F32 R104, R28.reuse, R6, R104 ;  /* 0x000000061c68723c */ /* 0x040fea0000001868 */
[----:B------:R-:W-:Y:S01]  /*9d10*/  FADD.FTZ R5, R171, R228 ;  /* 0x000000e4ab057221 */ /* 0x000fe20000010000 */
[C---:B---3--:R-:W-:Y:S05]  /*9d20*/  HMMA.16816.F32 R120, R28.reuse, R116, R16 ;  /* 0x000000741c78723c */ /* 0x048fea0000001810 */
[----:B------:R-:W-:Y:S01]  /*9d30*/  FADD.FTZ R5, R172, R5 ;  /* 0x00000005ac057221 */ /* 0x000fe20000010000 */
[C---:B------:R-:W-:Y:S05]  /*9d40*/  HMMA.16816.F32 R116, R28.reuse, R118, R12 ;  /* 0x000000761c74723c */ /* 0x040fea000000180c */
[----:B------:R-:W-:Y:S01]  /*9d50*/  FADD.FTZ R238, R238, R5 ;  /* 0x00000005eeee7221 */ /* 0x000fe20000010000 */
[----:B------:R-:W-:Y:S01]  /*9d60*/  FADD.FTZ R5, R134, R133 ;  /* 0x0000008586057221 */ /* 0x000fe20000010000 */
[----:B------:R-:W-:Y:S01]  /*9d70*/  MOV R133, R132 ;  /* 0x0000008400857202 */ /* 0x000fe20000000f00 */
[C---:B------:R-:W-:Y:S03]  /*9d80*/  HMMA.16816.F32 R108, R28.reuse, R8, R108 ;  /* 0x000000081c6c723c */ /* 0x040fe6000000186c */
[----:B------:R-:W-:Y:S01]  /*9d90*/  FADD.FTZ R238, R239, R238 ;  /* 0x000000eeefee7221 */ /* 0x000fe20000010000 */
[----:B------:R-:W-:Y:S02]  /*9da0*/  FADD.FTZ R240, R240, R5 ;  /* 0x00000005f0f07221 */ /* 0x000fe40000010000 */
[----:B------:R-:W-:Y:S05]  /*9db0*/  HMMA.16816.F32 R112, R28, R10, R112 ;  /* 0x0000000a1c70723c */ /* 0x000fea0000001870 */
[----:B------:R-:W-:Y:S01]  /*9dc0*/  FADD.FTZ R243, R243, R238 ;  /* 0x000000eef3f37221 */ /* 0x000fe20000010000 */
[----:B------:R-:W-:Y:S05]  /*9dd0*/  FADD.FTZ R241, R241, R240 ;  /* 0x000000f0f1f17221 */ /* 0x000fea0000010000 */
[----:B------:R-:W-:Y:S01]  /*9de0*/  FADD.FTZ R243, R242, R243 ;  /* 0x000000f3f2f37221 */ /* 0x000fe20000010000 */
[----:B------:R-:W-:Y:S03]  /*9df0*/  FADD.FTZ R152, R152, R241 ;  /* 0x000000f198987221 */ /* 0x000fe60000010000 */
[----:B------:R-:W-:Y:S01]  /*9e00*/  FADD.FTZ R154, R154, R243 ;  /* 0x000000f39a9a7221 */ /* 0x000fe20000010000 */
[----:B------:R-:W-:Y:S03]  /*9e10*/  FADD.FTZ R153, R153, R152 ;  /* 0x0000009899997221 */ /* 0x000fe60000010000 */
[----:B------:R-:W-:Y:S01]  /*9e20*/  FADD.FTZ R154, R155, R154 ;  /* 0x0000009a9b9a7221 */ /* 0x000fe20000010000 */
[----:B------:R-:W-:Y:S03]  /*9e30*/  FADD.FTZ R156, R156, R153 ;  /* 0x000000999c9c7221 */ /* 0x000fe60000010000 */
[----:B------:R-:W-:Y:S01]  /*9e40*/  FADD.FTZ R159, R159, R154 ;  /* 0x0000009a9f9f7221 */ /* 0x000fe20000010000 */
[----:B------:R-:W-:Y:S03]  /*9e50*/  FADD.FTZ R229, R157, R156 ;  /* 0x0000009c9de57221 */ /* 0x000fe60000010000 */
[----:B------:R-:W-:Y:S01]  /*9e60*/  FADD.FTZ R227, R166, R159 ;  /* 0x0000009fa6e37221 */ /* 0x000fe20000010000 */
[----:B------:R-:W-:Y:S06]  /*9e70*/  @P5 BRA `(.L_x_631) ;  /* 0xffffffc800f85947 */ /* 0x000fec000383ffff */
.L_x_630:
[----:B------:R-:W1:Y:S01]  /*9e80*/  SHFL.BFLY PT, R6, R229, 0x2, 0x1f ;  /* 0x0c401f00e5067f89 */ /* 0x000e6200000e0000 */
[----:B------:R-:W-:Y:S01]  /*9e90*/  MOV R10, 0x3f800000 ;  /* 0x3f800000000a7802 */ /* 0x000fe20000000f00 */
[----:B------:R-:W-:Y:S01]  /*9ea0*/  ULDC UR4, c[0x0][0x38c] ;  /* 0x0000e30000047ab9 */ /* 0x000fe20000000800 */
[----:B------:R-:W-:Y:S01]  /*9eb0*/  UMOV UR5, 0x400 ;  /* 0x0000040000057882 */ /* 0x000fe20000000000 */
[----:B------:R-:W2:Y:S01]  /*9ec0*/  SHFL.BFLY PT, R0, R227, 0x2, 0x1f ;  /* 0x0c401f00e3007f89 */ /* 0x000ea200000e0000 */
[----:B------:R-:W3:Y:S01]  /*9ed0*/  S2R R5, SR_TID.X ;  /* 0x0000000000057919 */ /* 0x000ee20000002100 */
[----:B-1----:R-:W-:Y:S01]  /*9ee0*/  FADD.FTZ R6, R6, R229 ;  /* 0x000000e506067221 */ /* 0x002fe20000010000 */
[----:B--2---:R-:W-:-:S04]  /*9ef0*/  FADD.FTZ R7, R0, R227 ;  /* 0x000000e300077221 */ /* 0x004fc80000010000 */
[----:B------:R-:W1:Y:S04]  /*9f00*/  SHFL.BFLY PT, R9, R6, 0x1, 0x1f ;  /* 0x0c201f0006097f89 */ /* 0x000e6800000e0000 */
[----:B------:R-:W2:Y:S01]  /*9f10*/  SHFL.BFLY PT, R2, R7, 0x1, 0x1f ;  /* 0x0c201f0007027f89 */ /* 0x000ea200000e0000 */
[----:B---3--:R-:W-:-:S04]  /*9f20*/  SHF.R.S32.HI R0, RZ, 0x1f, R5 ;  /* 0x0000001fff007819 */ /* 0x008fc80000011405 */
[----:B------:R-:W-:Y:S01]  /*9f30*/  LEA.HI R8, R0, R5, RZ, 0x2 ;  /* 0x0000000500087211 */ /* 0x000fe200078f10ff */
[----:B-1----:R-:W-:Y:S01]  /*9f40*/  FADD.FTZ R4, R6, R9 ;  /* 0x0000000906047221 */ /* 0x002fe20000010000 */
[----:B------:R-:W-:Y:S02]  /*9f50*/  MOV R9, 0x3f800000 ;  /* 0x3f80000000097802 */ /* 0x000fe40000000f00 */
[----:B------:R-:W-:Y:S01]  /*9f60*/  SHF.R.S32.HI R6, RZ, 0x1f, R8 ;  /* 0x0000001fff067819 */ /* 0x000fe20000011408 */
[----:B--2---:R-:W-:Y:S01]  /*9f70*/  FADD.FTZ R2, R7, R2 ;  /* 0x0000000207027221 */ /* 0x004fe20000010000 */
[----:B------:R-:W-:Y:S02]  /*9f80*/  FSETP.NE.FTZ.AND P4, PT, R4, RZ, PT ;  /* 0x000000ff0400720b */ /* 0x000fe40003f95000 */
[----:B------:R-:W-:Y:S02]  /*9f90*/  SHF.R.S32.HI R7, RZ, 0x2, R8 ;  /* 0x00000002ff077819 */ /* 0x000fe40000011408 */
[----:B------:R-:W-:-:S02]  /*9fa0*/  FSETP.NE.FTZ.AND P0, PT, R2, RZ, PT ;  /* 0x000000ff0200720b */ /* 0x000fc40003f15000 */
[----:B------:R-:W-:Y:S02]  /*9fb0*/  LEA.HI R6, R6, R7, RZ, 0x3 ;  /* 0x0000000706067211 */ /* 0x000fe400078f18ff */
[----:B------:R-:W-:Y:S02]  /*9fc0*/  LOP3.LUT R8, R8, 0x3ffffffc, RZ, 0xc0, !PT ;  /* 0x3ffffffc08087812 */ /* 0x000fe400078ec0ff */
[----:B------:R-:W-:Y:S02]  /*9fd0*/  LOP3.LUT R6, R6, 0xfffffff8, RZ, 0xc0, !PT ;  /* 0xfffffff806067812 */ /* 0x000fe400078ec0ff */
[-C--:B------:R-:W-:Y:S01]  /*9fe0*/  IADD3 R8, -R8, R5.reuse, RZ ;  /* 0x0000000508087210 */ /* 0x080fe20007ffe1ff */
[----:B------:R-:W1:Y:S01]  /*9ff0*/  @P4 MUFU.RCP R9, R4 ;  /* 0x0000000400094308 */ /* 0x000e620000001000 */
[----:B------:R-:W-:Y:S02]  /*a000*/  IADD3 R6, R7, -R6, RZ ;  /* 0x8000000607067210 */ /* 0x000fe40007ffe0ff */
[----:B------:R-:W-:-:S02]  /*a010*/  LEA.HI R7, R0, R5, RZ, 0x5 ;  /* 0x0000000500077211 */ /* 0x000fc400078f28ff */
[C---:B------:R-:W-:Y:S02]  /*a020*/  SHF.L.U32 R12, R6.reuse, 0x6, RZ ;  /* 0x00000006060c7819 */ /* 0x040fe400000006ff */
[----:B------:R-:W-:Y:S01]  /*a030*/  R2P PR, R6, 0x6 ;  /* 0x0000000606007804 */ /* 0x000fe20000000000 */
[----:B------:R-:W2:Y:S01]  /*a040*/  @P0 MUFU.RCP R10, R2 ;  /* 0x00000002000a0308 */ /* 0x000ea20000001000 */
[----:B------:R-:W-:Y:S02]  /*a050*/  SHF.R.S32.HI R11, RZ, 0x5, R7 ;  /* 0x00000005ff0b7819 */ /* 0x000fe40000011407 */
[----:B------:R-:W-:Y:S02]  /*a060*/  LOP3.LUT R12, R12, 0x1c0, RZ, 0xc0, !PT ;  /* 0x000001c00c0c7812 */ /* 0x000fe400078ec0ff */
[----:B------:R-:W-:Y:S02]  /*a070*/  LOP3.LUT R6, R6, 0x1, RZ, 0xc0, !PT ;  /* 0x0000000106067812 */ /* 0x000fe400078ec0ff */
[----:B------:R-:W-:Y:S01]  /*a080*/  LEA R8, R11, R8, 0x9 ;  /* 0x000000080b087211 */ /* 0x000fe200078e48ff */
[----:B-1----:R-:W-:Y:S01]  /*a090*/  FMUL.FTZ R9, R9, UR4 ;  /* 0x0000000409097c20 */ /* 0x002fe20008410000 */
[----:B------:R-:W-:-:S02]  /*a0a0*/  LEA.HI R13, R12, R12, RZ, 0x1d ;  /* 0x0000000c0c0d7211 */ /* 0x000fc400078fe8ff */
[----:B------:R-:W-:Y:S01]  /*a0b0*/  ISETP.NE.U32.AND P3, PT, R6, 0x1, PT ;  /* 0x000000010600780c */ /* 0x000fe20003f65070 */
[C---:B------:R-:W-:Y:S01]  /*a0c0*/  FMUL.FTZ R128, R9.reuse, R128 ;  /* 0x0000008009807220 */ /* 0x040fe20000410000 */
[----:B------:R-:W-:Y:S01]  /*a0d0*/  LEA R8, R8, R13, 0x1 ;  /* 0x0000000d08087211 */ /* 0x000fe200078e08ff */
[C---:B------:R-:W-:Y:S01]  /*a0e0*/  FMUL.FTZ R129, R9.reuse, R129 ;  /* 0x0000008109817220 */ /* 0x040fe20000410000 */
[----:B------:R-:W-:Y:S01]  /*a0f0*/  MOV R6, 0x20 ;  /* 0x0000002000067802 */ /* 0x000fe20000000f00 */
[----:B--2---:R-:W-:Y:S01]  /*a100*/  FMUL.FTZ R10, R10, UR4 ;  /* 0x000000040a0a7c20 */ /* 0x004fe20008410000 */
[----:B------:R-:W1:Y:S01]  /*a110*/  S2UR UR4, SR_CgaCtaId ;  /* 0x00000000000479c3 */ /* 0x000e620000008800 */
        /* <DEDUP_REMOVED lines=14> */
[----:B------:R-:W-:Y:S01]  /*a200*/  SEL R6, R6, 0xffffffe0, !P1 ;  /* 0xffffffe006067807 */ /* 0x000fe20004800000 */
        /* <DEDUP_REMOVED lines=8> */
[----:B-1----:R-:W-:Y:S01]  /*a290*/  ULEA UR4, UR4, UR5, 0x18 ;  /* 0x0000000504047291 */ /* 0x002fe2000f8ec03f */
[----:B------:R-:W-:Y:S01]  /*a2a0*/  F2FP.F16.F32.PACK_AB R128, R129, R128 ;  /* 0x000000808180723e */ /* 0x000fe200000000ff */
[----:B------:R-:W-:Y:S01]  /*a2b0*/  FMUL.FTZ R52, R9, R52 ;  /* 0x0000003409347220 */ /* 0x000fe20000410000 */
[----:B------:R-:W-:Y:S01]  /*a2c0*/  F2FP.F16.F32.PACK_AB R130, R131, R130 ;  /* 0x000000828382723e */ /* 0x000fe200000000ff */
[C---:B------:R-:W-:Y:S01]  /*a2d0*/  FMUL.FTZ R53, R9.reuse, R53 ;  /* 0x0000003509357220 */ /* 0x040fe20000410000 */
        /* <DEDUP_REMOVED lines=9> */
[----:B------:R-:W-:Y:S01]  /*a370*/  SEL R8, R8, 0xffffffc0, !P2 ;  /* 0xffffffc008087807 */ /* 0x000fe20005000000 */
[C---:B------:R-:W-:Y:S01]  /*a380*/  FMUL.FTZ R59, R10.reuse, R59 ;  /* 0x0000003b0a3b7220 */ /* 0x040fe20000410000 */
[----:B------:R-:W-:Y:S01]  /*a390*/  F2FP.F16.F32.PACK_AB R124, R125, R124 ;  /* 0x0000007c7d7c723e */ /* 0x000fe200000000ff */
[----:B------:R-:W-:Y:S01]  /*a3a0*/  FMUL.FTZ R60, R9, R60 ;  /* 0x0000003c093c7220 */ /* 0x000fe20000410000 */
[----:B------:R-:W-:Y:S01]  /*a3b0*/  F2FP.F16.F32.PACK_AB R126, R127, R126 ;  /* 0x0000007e7f7e723e */ /* 0x000fe200000000ff */
[----:B------:R-:W-:Y:S01]  /*a3c0*/  FMUL.FTZ R61, R9, R61 ;  /* 0x0000003d093d7220 */ /* 0x000fe20000410000 */
[----:B------:R-:W-:Y:S01]  /*a3d0*/  F2FP.F16.F32.PACK_AB R36, R37, R36 ;  /* 0x000000242524723e */ /* 0x000fe200000000ff */
[C---:B------:R-:W-:Y:S01]  /*a3e0*/  FMUL.FTZ R62, R10.reuse, R62 ;  /* 0x0000003e0a3e7220 */ /* 0x040fe20000410000 */
[----:B------:R-:W-:Y:S01]  /*a3f0*/  F2FP.F16.F32.PACK_AB R38, R39, R38 ;  /* 0x000000262726723e */ /* 0x000fe200000000ff */
[C---:B------:R-:W-:Y:S01]  /*a400*/  FMUL.FTZ R63, R10.reuse, R63 ;  /* 0x0000003f0a3f7220 */ /* 0x040fe20000410000 */
[----:B------:R-:W-:Y:S01]  /*a410*/  IADD3 R19, R13, R6, RZ ;  /* 0x000000060d137210 */ /* 0x000fe20007ffe0ff */
[----:B------:R-:W-:Y:S01]  /*a420*/  FMUL.FTZ R64, R9, R64 ;  /* 0x0000004009407220 */ /* 0x000fe20000410000 */
[----:B------:R-:W-:Y:S01]  /*a430*/  F2FP.F16.F32.PACK_AB R40, R41, R40 ;  /* 0x000000282928723e */ /* 0x000fe200000000ff */
[----:B------:R-:W-:Y:S01]  /*a440*/  FMUL.FTZ R65, R9, R65 ;  /* 0x0000004109417220 */ /* 0x000fe20000410000 */
[----:B------:R-:W-:Y:S01]  /*a450*/  F2FP.F16.F32.PACK_AB R42, R43, R42 ;  /* 0x0000002a2b2a723e */ /* 0x000fe200000000ff */
[----:B------:R-:W-:Y:S01]  /*a460*/  FMUL.FTZ R66, R10, R66 ;  /* 0x000000420a427220 */ /* 0x000fe20000410000 */
[----:B------:R-:W-:Y:S01]  /*a470*/  IADD3 R21, R6, R15, RZ ;  /* 0x0000000f06157210 */ /* 0x000fe20007ffe0ff */
[C---:B------:R-:W-:Y:S01]  /*a480*/  FMUL.FTZ R67, R10.reuse, R67 ;  /* 0x000000430a437220 */ /* 0x040fe20000410000 */
[----:B------:R-:W-:Y:S01]  /*a490*/  ISETP.NE.AND P2, PT, R211, -0x1, PT ;  /* 0xffffffffd300780c */ /* 0x000fe20003f45270 */
[----:B------:R-:W-:Y:S01]  /*a4a0*/  FMUL.FTZ R68, R9, R68 ;  /* 0x0000004409447220 */ /* 0x000fe20000410000 */
[----:B------:R-:W-:Y:S01]  /*a4b0*/  F2FP.F16.F32.PACK_AB R44, R45, R44 ;  /* 0x0000002c2d2c723e */ /* 0x000fe200000000ff */
[----:B------:R-:W-:Y:S01]  /*a4c0*/  FMUL.FTZ R69, R9, R69 ;  /* 0x0000004509457220 */ /* 0x000fe20000410000 */
[----:B------:R-:W-:Y:S01]  /*a4d0*/  F2FP.F16.F32.PACK_AB R46, R47, R46 ;  /* 0x0000002e2f2e723e */ /* 0x000fe200000000ff */
[C---:B------:R-:W-:Y:S01]  /*a4e0*/  FMUL.FTZ R70, R10.reuse, R70 ;  /* 0x000000460a467220 */ /* 0x040fe20000410000 */
[----:B------:R-:W-:Y:S01]  /*a4f0*/  IADD3 R23, R13, R8, RZ ;  /* 0x000000080d177210 */ /* 0x000fe20007ffe0ff */
[----:B------:R-:W-:Y:S01]  /*a500*/  FMUL.FTZ R71, R10, R71 ;  /* 0x000000470a477220 */ /* 0x000fe20000410000 */
[----:B------:R-:W-:Y:S01]  /*a510*/  F2FP.F16.F32.PACK_AB R48, R49, R48 ;  /* 0x000000303130723e */ /* 0x000fe200000000ff */
[----:B------:R-:W-:Y:S01]  /*a520*/  STS [R13], R128 ;  /* 0x000000800d007388 */ /* 0x000fe20000000800 */
[----:B------:R-:W-:Y:S01]  /*a530*/  F2FP.F16.F32.PACK_AB R50, R51, R50 ;  /* 0x000000323332723e */ /* 0x000fe200000000ff */
[C---:B------:R-:W-:Y:S01]  /*a540*/  FMUL.FTZ R72, R9.reuse, R72 ;  /* 0x0000004809487220 */ /* 0x040fe20000410000 */
[----:B------:R-:W-:Y:S01]  /*a550*/  IADD3 R25, R8, R15, RZ ;  /* 0x0000000f08197210 */ /* 0x000fe20007ffe0ff */
[----:B------:R-:W-:Y:S01]  /*a560*/  STS [R13+0x400], R130 ;  /* 0x000400820d007388 */ /* 0x000fe20000000800 */
[----:B------:R-:W-:Y:S01]  /*a570*/  FMUL.FTZ R73, R9, R73 ;  /* 0x0000004909497220 */ /* 0x000fe20000410000 */
[C---:B------:R-:W-:Y:S01]  /*a580*/  FMUL.FTZ R74, R10.reuse, R74 ;  /* 0x0000004a0a4a7220 */ /* 0x040fe20000410000 */
[C---:B------:R-:W-:Y:S01]  /*a590*/  FMUL.FTZ R75, R10.reuse, R75 ;  /* 0x0000004b0a4b7220 */ /* 0x040fe20000410000 */
[----:B------:R-:W-:Y:S01]  /*a5a0*/  F2FP.F16.F32.PACK_AB R52, R53, R52 ;  /* 0x000000343534723e */ /* 0x000fe200000000ff */
[----:B------:R-:W-:Y:S01]  /*a5b0*/  STS [R15], R124 ;  /* 0x0000007c0f007388 */ /* 0x000fe20000000800 */
[----:B------:R-:W-:Y:S01]  /*a5c0*/  F2FP.F16.F32.PACK_AB R54, R55, R54 ;  /* 0x000000363736723e */ /* 0x000fe200000000ff */
[----:B------:R-:W-:Y:S01]  /*a5d0*/  FMUL.FTZ R76, R9, R76 ;  /* 0x0000004c094c7220 */ /* 0x000fe20000410000 */
        /* <DEDUP_REMOVED lines=17> */
[C---:B------:R-:W-:Y:S01]  /*a6f0*/  FMUL.FTZ R84, R9.reuse, R84 ;  /* 0x0000005409547220 */ /* 0x040fe20000410000 */
[----:B------:R-:W-:Y:S01]  /*a700*/  FMUL.FTZ R85, R9, R85 ;  /* 0x0000005509557220 */ /* 0x000fe20000410000 */
[----:B------:R-:W-:Y:S01]  /*a710*/  STS [R21+0x400], R42 ;  /* 0x0004002a15007388 */ /* 0x000fe20000000800 */
        /* <DEDUP_REMOVED lines=35> */
[----:B------:R-:W-:Y:S01]  /*a950*/  STS [R13+0x2000], R60 ;  /* 0x0020003c0d007388 */ /* 0x000fe20000000800 */
        /* <DEDUP_REMOVED lines=17> */
[----:B------:R-:W1:Y:S01]  /*aa70*/  @P2 LDC.64 R16, c[0x0][0x298] ;  /* 0x0000a600ff102b82 */ /* 0x000e620000000a00 */
[----:B------:R-:W-:Y:S01]  /*aa80*/  F2FP.F16.F32.PACK_AB R92, R93, R92 ;  /* 0x0000005c5d5c723e */ /* 0x000fe200000000ff */
[----:B------:R-:W-:Y:S01]  /*aa90*/  STS [R19+0x2400], R70 ;  /* 0x0024004613007388 */ /* 0x000fe20000000800 */
[----:B------:R-:W-:Y:S01]  /*aaa0*/  F2FP.F16.F32.PACK_AB R94, R95, R94 ;  /* 0x0000005e5f5e723e */ /* 0x000fe200000000ff */
[----:B------:R-:W-:Y:S01]  /*aab0*/  FMUL.FTZ R116, R9, R116 ;  /* 0x0000007409747220 */ /* 0x000fe20000410000 */
        /* <DEDUP_REMOVED lines=20> */
[C---:B------:R-:W-:Y:S01]  /*ac00*/  FMUL.FTZ R110, R10.reuse, R110 ;  /* 0x0000006e0a6e7220 */ /* 0x040fe20000410000 */
[----:B------:R-:W-:Y:S01]  /*ac10*/  STS [R25+0x2400], R82 ;  /* 0x0024005219007388 */ /* 0x000fe20000000800 */
[C---:B------:R-:W-:Y:S01]  /*ac20*/  FMUL.FTZ R111, R10.reuse, R111 ;  /* 0x0000006f0a6f7220 */ /* 0x040fe20000410000 */
[C---:B------:R-:W-:Y:S01]  /*ac30*/  FMUL.FTZ R114, R10.reuse, R114 ;  /* 0x000000720a727220 */ /* 0x040fe20000410000 */
[----:B------:R-:W-:Y:S01]  /*ac40*/  FMUL.FTZ R115, R10, R115 ;  /* 0x000000730a737220 */ /* 0x000fe20000410000 */
[----:B------:R-:W-:Y:S01]  /*ac50*/  STS [R27+0x2000], R84 ;  /* 0x002000541b007388 */ /* 0x000fe20000000800 */
[----:B------:R-:W-:-:S02]  /*ac60*/  F2FP.F16.F32.PACK_AB R116, R117, R116 ;  /* 0x000000747574723e */ /* 0x000fc400000000ff */
[----:B------:R-:W-:Y:S01]  /*ac70*/  F2FP.F16.F32.PACK_AB R118, R119, R118 ;  /* 0x000000767776723e */ /* 0x000fe200000000ff */
[----:B------:R-:W-:Y:S01]  /*ac80*/  STS [R27+0x2400], R86 ;  /* 0x002400561b007388 */ /* 0x000fe20000000800 */
[----:B------:R-:W-:Y:S02]  /*ac90*/  F2FP.F16.F32.PACK_AB R108, R109, R108 ;  /* 0x0000006c6d6c723e */ /* 0x000fe400000000ff */
[----:B------:R-:W-:Y:S01]  /*aca0*/  F2FP.F16.F32.PACK_AB R110, R111, R110 ;  /* 0x0000006e6f6e723e */ /* 0x000fe200000000ff */
[----:B------:R-:W-:Y:S01]  /*acb0*/  STS [R29+0x2000], R88 ;  /* 0x002000581d007388 */ /* 0x000fe20000000800 */
[----:B------:R-:W-:Y:S02]  /*acc0*/  F2FP.F16.F32.PACK_AB R112, R9, R112 ;  /* 0x000000700970723e */ /* 0x000fe400000000ff */
[----:B------:R-:W-:Y:S01]  /*acd0*/  F2FP.F16.F32.PACK_AB R114, R115, R114 ;  /* 0x000000727372723e */ /* 0x000fe200000000ff */
[----:B------:R-:W-:Y:S04]  /*ace0*/  STS [R29+0x2400], R90 ;  /* 0x0024005a1d007388 */ /* 0x000fe80000000800 */
[----:B------:R-:W-:Y:S04]  /*acf0*/  STS [R13+0x4000], R92 ;  /* 0x0040005c0d007388 */ /* 0x000fe80000000800 */
[----:B------:R1:W-:Y:S04]  /*ad00*/  STS [R13+0x4400], R94 ;  /* 0x0044005e0d007388 */ /* 0x0003e80000000800 */
[----:B------:R2:W-:Y:S04]  /*ad10*/  STS [R15+0x4000], R96 ;  /* 0x004000600f007388 */ /* 0x0005e80000000800 */
[----:B------:R2:W-:Y:S04]  /*ad20*/  STS [R15+0x4400], R98 ;  /* 0x004400620f007388 */ /* 0x0005e80000000800 */
[----:B------:R2:W-:Y:S04]  /*ad30*/  STS [R19+0x4000], R100 ;  /* 0x0040006413007388 */ /* 0x0005e80000000800 */
[----:B------:R2:W-:Y:S04]  /*ad40*/  STS [R19+0x4400], R102 ;  /* 0x0044006613007388 */ /* 0x0005e80000000800 */
[----:B------:R2:W-:Y:S04]  /*ad50*/  STS [R21+0x4000], R104 ;  /* 0x0040006815007388 */ /* 0x0005e80000000800 */
[----:B------:R2:W-:Y:S01]  /*ad60*/  STS [R21+0x4400], R106 ;  /* 0x0044006a15007388 */ /* 0x0005e20000000800 */
[----:B-1----:R-:W-:-:S03]  /*ad70*/  @P2 IMAD.WIDE.U32 R12, R211, R16, RZ ;  /* 0x00000010d30c2225 */ /* 0x002fc600078e00ff */
[----:B------:R2:W-:Y:S01]  /*ad80*/  STS [R23+0x4000], R120 ;  /* 0x0040007817007388 */ /* 0x0005e20000000800 */
[----:B------:R-:W-:Y:S01]  /*ad90*/  @P2 IMAD R6, R211, R17, R13 ;  /* 0x00000011d3062224 */ /* 0x000fe200078e020d */
[----:B------:R-:W-:Y:S02]  /*ada0*/  @P2 MOV R10, R12 ;  /* 0x0000000c000a2202 */ /* 0x000fe40000000f00 */
[----:B------:R2:W-:Y:S01]  /*adb0*/  STS [R23+0x4400], R122 ;  /* 0x0044007a17007388 */ /* 0x0005e20000000800 */
[----:B------:R-:W-:Y:S05]  /*adc0*/  @P2 BRA `(.L_x_634) ;  /* 0x0000000000202947 */ /* 0x000fea0003800000 */
[----:B------:R-:W1:Y:S01]  /*add0*/  S2R R6, SR_CTAID.Y ;  /* 0x0000000000067919 */ /* 0x000e620000002600 */
[----:B------:R-:W3:Y:S01]  /*ade0*/  LDC.64 R8, c[0x0][0x290] ;  /* 0x0000a400ff087b82 */ /* 0x000ee20000000a00 */
[----:B-1----:R-:W-:-:S05]  /*adf0*/  SHF.R.S32.HI R13, RZ, 0x1f, R6 ;  /* 0x0000001fff0d7819 */ /* 0x002fca0000011406 */
[-C--:B---3--:R-:W-:Y:S02]  /*ae00*/  IMAD R10, R13, R8.reuse, RZ ;  /* 0x000000080d0a7224 */ /* 0x088fe400078e02ff */
[----:B------:R-:W-:-:S04]  /*ae10*/  IMAD.WIDE.U32 R12, R6, R8, RZ ;  /* 0x00000008060c7225 */ /* 0x000fc800078e00ff */
[----:B------:R-:W-:Y:S01]  /*ae20*/  IMAD R9, R6, R9, R10 ;  /* 0x0000000906097224 */ /* 0x000fe200078e020a */
[----:B------:R-:W-:-:S04]  /*ae30*/  MOV R10, R12 ;  /* 0x0000000c000a7202 */ /* 0x000fc80000000f00 */
[----:B------:R-:W-:-:S07]  /*ae40*/  IADD3 R6, R13, R9, RZ ;  /* 0x000000090d067210 */ /* 0x000fce0007ffe0ff */
.L_x_634:
[----:B------:R-:W-:Y:S01]  /*ae50*/  ULDC.U8 UR4, c[0x0][0x3d9] ;  /* 0x0000f64000047ab9 */ /* 0x000fe20000000000 */
[----:B------:R1:W-:Y:S01]  /*ae60*/  STS [R25+0x4000], R116 ;  /* 0x0040007419007388 */ /* 0x0003e20000000800 */
[----:B------:R-:W-:Y:S01]  /*ae70*/  ISETP.NE.AND P3, PT, RZ, UR4, PT ;  /* 0x00000004ff007c0c */ /* 0x000fe2000bf65270 */
[----:B------:R-:W-:Y:S01]  /*ae80*/  ULDC.U8 UR5, c[0x0][0x3d8] ;  /* 0x0000f60000057ab9 */ /* 0x000fe20000000000 */
[----:B------:R-:W3:Y:S01]  /*ae90*/  @P4 LDC R31, c[0x0][0x2e8] ;  /* 0x0000ba00ff1f4b82 */ /* 0x000ee20000000800 */
[----:B------:R1:W-:Y:S01]  /*aea0*/  STS [R25+0x4400], R118 ;  /* 0x0044007619007388 */ /* 0x0003e20000000800 */
[----:B------:R-:W-:Y:S01]  /*aeb0*/  ISETP.NE.AND P5, PT, RZ, UR5, PT ;  /* 0x00000005ff007c0c */ /* 0x000fe2000bfa5270 */
[----:B------:R-:W4:Y:S02]  /*aec0*/  @P4 MUFU.LG2 R4, R4 ;  /* 0x0000000400044308 */ /* 0x000f240000000c00 */
[----:B------:R1:W-:Y:S01]  /*aed0*/  STS [R27+0x4000], R108 ;  /* 0x0040006c1b007388 */ /* 0x0003e20000000800 */
[----:B------:R-:W-:-:S03]  /*aee0*/  ISETP.EQ.AND P5, PT, RZ, UR4, P5 ;  /* 0x00000004ff007c0c */ /* 0x000fc6000afa2270 */
[----:B------:R1:W-:Y:S02]  /*aef0*/  STS [R27+0x4400], R110 ;  /* 0x0044006e1b007388 */ /* 0x0003e40000000800 */
[----:B------:R-:W1:Y:S01]  /*af00*/  @P3 LDC.64 R8, c[0x0][0x2c0] ;  /* 0x0000b000ff083b82 */ /* 0x000e620000000a00 */
[----:B------:R-:W1:Y:S01]  /*af10*/  S2R R22, SR_CTAID.Y ;  /* 0x0000000000167919 */ /* 0x000e620000002600 */
[----:B------:R-:W1:Y:S06]  /*af20*/  S2R R20, SR_CTAID.Z ;  /* 0x0000000000147919 */ /* 0x000e6c0000002700 */
[----:B------:R-:W-:-:S02]  /*af30*/  @!P5 PLOP3.LUT P1, PT, PT, PT, PT, 0x8, 0x0 ;  /* 0x000000000000d81c */ /* 0x000fc40003f2e170 */
[----:B------:R-:W-:Y:S01]  /*af40*/  @!P5 CS2R R32, SRZ ;  /* 0x000000000020d805 */ /* 0x000fe2000001ff00 */
[----:B--2---:R-:W2:Y:S01]  /*af50*/  S2R R23, SR_CTAID.X ;  /* 0x0000000000177919 */ /* 0x004ea20000002500 */
[----:B------:R-:W1:Y:S01]  /*af60*/  S2R R21, SR_TID.X ;  /* 0x0000000000157919 */ /* 0x000e620000002100 */
[----:B------:R1:W-:Y:S04]  /*af70*/  STS [R29+0x4000], R112 ;  /* 0x004000701d007388 */ /* 0x0003e80000000800 */
[----:B------:R1:W-:Y:S01]  /*af80*/  STS [R29+0x4400], R114 ;  /* 0x004400721d007388 */ /* 0x0003e20000000800 */
[----:B----4-:R-:W-:Y:S05]  /*af90*/  @!P5 BRA `(.L_x_635) ;  /* 0x000000000018d947 */ /* 0x010fea0003800000 */
[----:B------:R-:W4:Y:S01]  /*afa0*/  S2R R12, SR_CTAID.Y ;  /* 0x00000000000c7919 */ /* 0x000f220000002600 */
[----:B------:R-:W4:Y:S01]  /*afb0*/  LDC R13, c[0x0][0x2c4] ;  /* 0x0000b100ff0d7b82 */ /* 0x000f220000000800 */
[----:B------:R-:W-:Y:S01]  /*afc0*/  PLOP3.LUT P1, PT, PT, PT, PT, 0x80, 0x0 ;  /* 0x000000000000781c */ /* 0x000fe20003f2f070 */
[----:B----4-:R-:W-:-:S05]  /*afd0*/  IMAD R12, R12, R13, RZ ;  /* 0x0000000d0c0c7224 */ /* 0x010fca00078e02ff */
[----:B------:R-:W-:-:S04]  /*afe0*/  SEL R32, R12, R211, !P2 ;  /* 0x000000d30c207207 */ /* 0x000fc80005000000 */
[----:B------:R-:W-:Y:S02]  /*aff0*/  SHF.R.S32.HI R33, RZ, 0x1f, R32 ;  /* 0x0000001fff217819 */ /* 0x000fe40000011420 */
.L_x_635:
[----:B------:R-:W-:Y:S01]  /*b000*/  LEA.HI R0, R0, R5, RZ, 0x3 ;  /* 0x0000000500007211 */ /* 0x000fe200078f18ff */
[----:B-1----:R-:W-:Y:S01]  /*b010*/  @P3 IMAD R9, R9, R8, RZ ;  /* 0x0000000809093224 */ /* 0x002fe200078e02ff */
[----:B------:R-:W-:Y:S01]  /*b020*/  LOP3.LUT R26, R7, 0xffffffe0, RZ, 0xc0, !PT ;  /* 0xffffffe0071a7812 */ /* 0x000fe200078ec0ff */
[----:B--2---:R-:W-:Y:S01]  /*b030*/  IMAD R24, R23, -0x40, R216 ;  /* 0xffffffc017187824 */ /* 0x004fe200078e02d8 */
[----:B------:R-:W-:Y:S01]  /*b040*/  SHF.R.S32.HI R7, RZ, 0x3, R0 ;  /* 0x00000003ff077819 */ /* 0x000fe20000011400 */
[----:B------:R-:W-:Y:S01]  /*b050*/  @P3 IMAD.MOV.U32 R25, RZ, RZ, 0x1 ;  /* 0x00000001ff193424 */ /* 0x000fe200078e00ff */
[----:B------:R-:W1:Y:S01]  /*b060*/  @P3 LDC R0, c[0x0][0x2c0] ;  /* 0x0000b000ff003b82 */ /* 0x000e620000000800 */
[----:B------:R-:W-:Y:S01]  /*b070*/  SHF.R.S32.HI R8, RZ, 0x1f, R21 ;  /* 0x0000001fff087819 */ /* 0x000fe20000011415 */
[----:B------:R-:W-:Y:S06]  /*b080*/  @P3 BRA `(.L_x_636) ;  /* 0x0000000000183947 */ /* 0x000fec0003800000 */
[----:B------:R-:W2:Y:S01]  /*b090*/  LDC R9, c[0x0][0x2c4] ;  /* 0x0000b100ff097b82 */ /* 0x000ea20000000800 */
[----:B------:R-:W-:Y:S02]  /*b0a0*/  ISETP.NE.AND P2, PT, RZ, UR5, PT ;  /* 0x00000005ff007c0c */ /* 0x000fe4000bf45270 */
[----:B-1----:R-:W-:-:S05]  /*b0b0*/  MOV R0, 0x1 ;  /* 0x0000000100007802 */ /* 0x002fca0000000f00 */
[----:B------:R-:W1:Y:S08]  /*b0c0*/  LDC R12, c[0x0][0x270] ;  /* 0x00009c00ff0c7b82 */ /* 0x000e700000000800 */
[----:B--2---:R-:W1:Y:S02]  /*b0d0*/  @P2 LDC R9, c[0x0][0x2e4] ;  /* 0x0000b900ff092b82 */ /* 0x004e640000000800 */
[----:B-1----:R-:W-:-:S07]  /*b0e0*/  IMAD R25, R9, R12, RZ ;  /* 0x0000000c09197224 */ /* 0x002fce00078e02ff */
.L_x_636:
[----:B------:R-:W-:Y:S01]  /*b0f0*/  BAR.SYNC.DEFER_BLOCKING 0x0 ;  /* 0x0000000000007b1d */ /* 0x000fe20000010000 */
[----:B------:R-:W-:Y:S01]  /*b100*/  SHF.R.S32.HI R28, RZ, 0x1f, R11 ;  /* 0x0000001fff1c7819 */ /* 0x000fe2000001140b */
[----:B------:R-:W-:Y:S01]  /*b110*/  IMAD.IADD R26, R5, 0x1, -R26 ;  /* 0x00000001051a7824 */ /* 0x000fe200078e0a1a */
[----:B------:R-:W-:Y:S01]  /*b120*/  LEA.HI R8, R8, R21, RZ, 0x3 ;  /* 0x0000001508087211 */ /* 0x000fe200078f18ff */
[----:B------:R-:W-:Y:S01]  /*b130*/  IMAD R22, R22, R25, RZ ;  /* 0x0000001916167224 */ /* 0x000fe200078e02ff */
[----:B------:R-:W-:Y:S01]  /*b140*/  ISETP.GE.AND P3, PT, R7, R24, PT ;  /* 0x000000180700720c */ /* 0x000fe20003f66270 */
[----:B------:R-:W2:Y:S01]  /*b150*/  @P0 MUFU.LG2 R2, R2 ;  /* 0x0000000200020308 */ /* 0x000ea20000000c00 */
[----:B------:R-:W-:Y:S01]  /*b160*/  LEA.HI R5, R28, R11, RZ, 0x2 ;  /* 0x0000000b1c057211 */ /* 0x000fe200078f10ff */
[----:B------:R-:W-:Y:S01]  /*b170*/  BSSY B0, `(.L_x_637) ;  /* 0x0000031000007945 */ /* 0x000fe20003800000 */
[----:B------:R-:W4:Y:S01]  /*b180*/  @P0 LDC R28, c[0x0][0x2e8] ;  /* 0x0000ba00ff1c0b82 */ /* 0x000f220000000800 */
[----:B------:R-:W-:-:S02]  /*b190*/  SHF.R.S32.HI R7, RZ, 0x1f, R26 ;  /* 0x0000001fff077819 */ /* 0x000fc4000001141a */
[----:B------:R-:W-:Y:S02]  /*b1a0*/  LOP3.LUT R24, R8, 0xfffffff8, RZ, 0xc0, !PT ;  /* 0xfffffff808187812 */ /* 0x000fe400078ec0ff */
[----:B------:R-:W-:Y:S02]  /*b1b0*/  LOP3.LUT R30, R5, 0xffffffc, RZ, 0xc0, !PT ;  /* 0x0ffffffc051e7812 */ /* 0x000fe400078ec0ff */
[----:B------:R-:W-:Y:S01]  /*b1c0*/  LEA.HI R5, R7, R26, RZ, 0x2 ;  /* 0x0000001a07057211 */ /* 0x000fe200078f10ff */
[----:B------:R-:W-:Y:S02]  /*b1d0*/  IMAD.IADD R24, R21, 0x1, -R24 ;  /* 0x0000000115187824 */ /* 0x000fe400078e0a18 */
[----:B------:R-:W-:Y:S01]  /*b1e0*/  @P4 FMUL.FTZ R21, R4, 0.69314718246459960938 ;  /* 0x3f31721804154820 */ /* 0x000fe20000410000 */
[----:B------:R-:W-:Y:S01]  /*b1f0*/  SEL R22, R22, RZ, !P1 ;  /* 0x000000ff16167207 */ /* 0x000fe20004800000 */
[----:B------:R-:W-:Y:S01]  /*b200*/  IMAD.IADD R11, R11, 0x1, -R30 ;  /* 0x000000010b0b7824 */ /* 0x000fe200078e0a1e */
[----:B------:R-:W-:Y:S01]  /*b210*/  SHF.R.S32.HI R4, RZ, 0x2, R5 ;  /* 0x00000002ff047819 */ /* 0x000fe20000011405 */
[----:B-1----:R-:W-:Y:S01]  /*b220*/  IMAD R5, R23, R0, RZ ;  /* 0x0000000017057224 */ /* 0x002fe200078e02ff */
[----:B------:R-:W-:Y:S01]  /*b230*/  LOP3.LUT P1, RZ, R26, 0x3, RZ, 0xc0, !PT ;  /* 0x000000031aff7812 */ /* 0x000fe2000782c0ff */
[----:B------:R1:W1:Y:S01]  /*b240*/  LDS.128 R16, [R213+0x1800] ;  /* 0x00180000d5107984 */ /* 0x0002620000000c00 */
[----:B------:R-:W-:-:S02]  /*b250*/  IMAD.MOV.U32 R7, RZ, RZ, 0x7f800000 ;  /* 0x7f800000ff077424 */ /* 0x000fc400078e00ff */
[----:B---3--:R-:W-:Y:S01]  /*b260*/  @P4 FFMA.FTZ R7, R132, R31, R21 ;  /* 0x0000001f84074223 */ /* 0x008fe20000010015 */
[----:B------:R-:W-:Y:S01]  /*b270*/  IMAD R11, R11, 0x10, R4 ;  /* 0x000000100b0b7824 */ /* 0x000fe200078e0204 */
[----:B------:R3:W1:Y:S01]  /*b280*/  LDS.128 R12, [R213+0x3800] ;  /* 0x00380000d50c7984 */ /* 0x0006620000000c00 */
[----:B------:R-:W-:Y:S01]  /*b290*/  IMAD R21, R20, R9, R22 ;  /* 0x0000000914157224 */ /* 0x000fe200078e0216 */
[----:B------:R-:W-:Y:S01]  /*b2a0*/  SHF.R.S32.HI R26, RZ, 0x3, R8 ;  /* 0x00000003ff1a7819 */ /* 0x000fe20000011408 */
[----:B------:R-:W-:Y:S02]  /*b2b0*/  IMAD.SHL.U32 R4, R5, 0x40, RZ ;  /* 0x0000004005047824 */ /* 0x000fe400078e00ff */
[----:B--2---:R-:W-:Y:S01]  /*b2c0*/  @P0 FMUL.FTZ R2, R2, 0.69314718246459960938 ;  /* 0x3f31721802020820 */ /* 0x004fe20000410000 */
[----:B------:R-:W-:Y:S02]  /*b2d0*/  IMAD.MOV.U32 R9, RZ, RZ, 0x7f800000 ;  /* 0x7f800000ff097424 */ /* 0x000fe400078e00ff */
[----:B------:R-:W-:Y:S01]  /*b2e0*/  VIADD R22, R26, 0x10 ;  /* 0x000000101a167836 */ /* 0x000fe20000000000 */
[----:B------:R-:W-:Y:S01]  /*b2f0*/  IADD3 R8, P4, P2, R4, R32, R21 ;  /* 0x0000002004087210 */ /* 0x000fe20007a9e015 */
[----:B----4-:R-:W-:Y:S01]  /*b300*/  @P0 FFMA.FTZ R9, R3, R28, R2 ;  /* 0x0000001c03090223 */ /* 0x010fe20000010002 */
[----:B------:R-:W-:-:S02]  /*b310*/  SHF.R.S32.HI R5, RZ, 0x1f, R4 ;  /* 0x0000001fff057819 */ /* 0x000fc40000011404 */
[----:B------:R-:W-:Y:S01]  /*b320*/  SHF.R.S32.HI R32, RZ, 0x1f, R21 ;  /* 0x0000001fff207819 */ /* 0x000fe20000011415 */
[----:B------:R-:W-:-:S03]  /*b330*/  IMAD.SHL.U32 R21, R24, 0x8, RZ ;  /* 0x0000000818157824 */ /* 0x000fc600078e00ff */
[----:B------:R-:W-:Y:S01]  /*b340*/  IADD3.X R32, R5, R33, R32, P4, P2 ;  /* 0x0000002105207210 */ /* 0x000fe200027e4420 */
[----:B---3--:R-:W-:Y:S06]  /*b350*/  @P1 BRA `(.L_x_638) ;  /* 0x0000000000481947 */ /* 0x008fec0003800000 */
        /* <DEDUP_REMOVED lines=18> */
.L_x_638:
[----:B------:R-:W-:Y:S05]  /*b480*/  BSYNC B0 ;  /* 0x0000000000007941 */ /* 0x000fea0003800000 */
.L_x_637:
[----:B--2---:R-:W-:Y:S01]  /*b490*/  SHF.R.S32.HI R3, RZ, 0x1f, R21 ;  /* 0x0000001fff037819 */ /* 0x004fe20000011415 */
[C---:B------:R-:W-:Y:S01]  /*b4a0*/  VIADD R0, R26.reuse, 0x20 ;  /* 0x000000201a007836 */ /* 0x040fe20000000000 */
[----:B------:R-:W-:Y:S01]  /*b4b0*/  IADD3 R10, P0, R21, R10, RZ ;  /* 0x0000000a150a7210 */ /* 0x000fe20007f1e0ff */
[----:B------:R-:W-:Y:S01]  /*b4c0*/  ULDC.64 UR4, c[0x0][0x2a0] ;  /* 0x0000a80000047ab9 */ /* 0x000fe20000000a00 */
[----:B------:R-:W-:Y:S01]  /*b4d0*/  SHF.R.S32.HI R2, RZ, 0x1f, R20 ;  /* 0x0000001fff027819 */ /* 0x000fe20000011414 */
[----:B------:R-:W-:Y:S01]  /*b4e0*/  BSSY B0, `(.L_x_639) ;  /* 0x0000020000007945 */ /* 0x000fe20003800000 */
[----:B------:R-:W-:Y:S01]  /*b4f0*/  IADD3 R4, R26, 0x30, RZ ;  /* 0x000000301a047810 */ /* 0x000fe20007ffe0ff */
[----:B------:R-:W-:Y:S01]  /*b500*/  IMAD.X R11, R3, 0x1, R6, P0 ;  /* 0x00000001030b7824 */ /* 0x000fe200000e0606 */
[----:B------:R-:W-:Y:S01]  /*b510*/  SHF.R.S32.HI R27, RZ, 0x1f, R26 ;  /* 0x0000001fff1b7819 */ /* 0x000fe2000001141a */
[----:B------:R-:W-:Y:S01]  /*b520*/  IMAD R3, R2, UR4, RZ ;  /* 0x0000000402037c24 */ /* 0x000fe2000f8e02ff */
[----:B------:R-:W-:-:S02]  /*b530*/  ISETP.GE.AND P1, PT, R0, R199, PT ;  /* 0x000000c70000720c */ /* 0x000fc40003f26270 */
[-C--:B------:R-:W-:Y:S01]  /*b540*/  ISETP.GE.AND P2, PT, R22, R199.reuse, PT ;  /* 0x000000c71600720c */ /* 0x080fe20003f46270 */
[----:B------:R-:W-:Y:S01]  /*b550*/  IMAD R0, R20, UR5, R3 ;  /* 0x0000000514007c24 */ /* 0x000fe2000f8e0203 */
[----:B------:R-:W-:Y:S01]  /*b560*/  ISETP.GE.AND P0, PT, R4, R199, PT ;  /* 0x000000c70400720c */ /* 0x000fe20003f06270 */
[----:B------:R-:W-:Y:S01]  /*b570*/  IMAD.WIDE.U32 R2, R20, UR4, R10 ;  /* 0x0000000414027c25 */ /* 0x000fe2000f8e000a */
[----:B------:R2:W3:Y:S03]  /*b580*/  LDS.128 R4, [R213+0x4000] ;  /* 0x00400000d5047984 */ /* 0x0004e60000000c00 */
[----:B------:R-:W-:Y:S01]  /*b590*/  IMAD.WIDE R22, R212, 0x40, R26 ;  /* 0x00000040d4167825 */ /* 0x000fe200078e021a */
[----:B------:R2:W4:Y:S03]  /*b5a0*/  LDS.128 R8, [R213+0x2000] ;  /* 0x00200000d5087984 */ /* 0x0005260000000c00 */
[----:B------:R-:W-:Y:S01]  /*b5b0*/  IMAD.IADD R29, R3, 0x1, R0 ;  /* 0x00000001031d7824 */ /* 0x000fe200078e0200 */
[----:B------:R2:W1:Y:S01]  /*b5c0*/  LDS.128 R24, [R213] ;  /* 0x00000000d5187984 */ /* 0x0004620000000c00 */
        /* <DEDUP_REMOVED lines=14> */
[----:B-1----:R1:W-:Y:S04]  /*b6b0*/  @!P6 STG.E.128 desc[UR10][R30.64], R24 ;  /* 0x000000181e00e986 */ /* 0x0023e8000c101d0a */
[----:B----4-:R1:W-:Y:S04]  /*b6c0*/  @!P5 STG.E.128 desc[UR10][R30.64+0x80], R8 ;  /* 0x000080081e00d986 */ /* 0x0103e8000c101d0a */
[----:B---3--:R1:W-:Y:S02]  /*b6d0*/  @!P4 STG.E.128 desc[UR10][R30.64+0x100], R4 ;  /* 0x000100041e00c986 */ /* 0x0083e4000c101d0a */
.L_x_640:
[----:B------:R-:W-:Y:S05]  /*b6e0*/  BSYNC B0 ;  /* 0x0000000000007941 */ /* 0x000fea0003800000 */
.L_x_639:
[----:B-1----:R1:W1:Y:S01]  /*b6f0*/  LDS.128 R24, [R213+0x800] ;  /* 0x00080000d5187984 */ /* 0x0022620000000c00 */
[----:B------:R-:W-:Y:S03]  /*b700*/  BSSY B0, `(.L_x_641) ;  /* 0x0000017000007945 */ /* 0x000fe60003800000 */
[----:B----4-:R4:W1:Y:S04]  /*b710*/  LDS.128 R8, [R213+0x2800] ;  /* 0x00280000d5087984 */ /* 0x0108680000000c00 */
[----:B---3--:R4:W3:Y:S01]  /*b720*/  LDS.128 R4, [R213+0x4800] ;  /* 0x00480000d5047984 */ /* 0x0088e20000000c00 */
        /* <DEDUP_REMOVED lines=19> */
[----:B---3--:R1:W-:Y:S02]  /*b860*/  @!P2 STG.E.128 desc[UR10][R30.64+0x100], R4 ;  /* 0x000100041e00a986 */ /* 0x0083e4000c101d0a */
.L_x_642:
[----:B------:R-:W-:Y:S05]  /*b870*/  BSYNC B0 ;  /* 0x0000000000007941 */ /* 0x000fea0003800000 */
.L_x_641:
[----:B-1----:R1:W1:Y:S01]  /*b880*/  LDS.128 R24, [R213+0x1000] ;  /* 0x00100000d5187984 */ /* 0x0022620000000c00 */
[----:B------:R-:W-:Y:S03]  /*b890*/  BSSY B0, `(.L_x_643) ;  /* 0x0000017000007945 */ /* 0x000fe60003800000 */
[----:B------:R1:W1:Y:S04]  /*b8a0*/  LDS.128 R8, [R213+0x3000] ;  /* 0x00300000d5087984 */ /* 0x0002680000000c00 */
[----:B---3--:R3:W1:Y:S01]  /*b8b0*/  LDS.128 R4, [R213+0x5000] ;  /* 0x00500000d5047984 */ /* 0x0086620000000c00 */
        /* <DEDUP_REMOVED lines=19> */
[----:B------:R1:W-:Y:S02]  /*b9f0*/  @!P1 STG.E.128 desc[UR10][R30.64+0x100], R4 ;  /* 0x000100041e009986 */ /* 0x0003e4000c101d0a */
.L_x_644:
[----:B------:R-:W-:Y:S05]  /*ba00*/  BSYNC B0 ;  /* 0x0000000000007941 */ /* 0x000fea0003800000 */
.L_x_643:
[----:B-1----:R1:W1:Y:S01]  /*ba10*/  LDS.128 R4, [R213+0x5800] ;  /* 0x00580000d5047984 */ /* 0x0022620000000c00 */
        /* <DEDUP_REMOVED lines=20> */
[----:B-1----:R-:W-:Y:S01]  /*bb60*/  STG.E.128 desc[UR10][R2.64+0x100], R4 ;  /* 0x0001000402007986 */ /* 0x002fe2000c101d0a */
[----:B------:R-:W-:Y:S05]  /*bb70*/  EXIT ;  /* 0x000000000000794d */ /* 0x000fea0003800000 */
.L_x_600:
[----:B------:R-:W1:Y:S01]  /*bb80*/  LDC.U8 R9, c[0x0][0x3d9] ;  /* 0x0000f640ff097b82 */ /* 0x000e620000000000 */
[----:B------:R-:W-:Y:S01]  /*bb90*/  ISETP.NE.AND P3, PT, R211, -0x1, PT ;  /* 0xffffffffd300780c */ /* 0x000fe20003f65270 */
[----:B------:R-:W-:Y:S01]  /*bba0*/  IMAD.IADD R216, R216, 0x1, -R199 ;  /* 0x00000001d8d87824 */ /* 0x000fe200078e0ac7 */
[----:B------:R-:W-:Y:S01]  /*bbb0*/  ULDC.64 UR4, c[0x0][0x2a0] ;  /* 0x0000a80000047ab9 */ /* 0x000fe20000000a00 */
[----:B------:R-:W-:Y:S04]  /*bbc0*/  BSSY B0, `(.L_x_645) ;  /* 0x000003a000007945 */ /* 0x000fe80003800000 */
[----:B------:R-:W2:Y:S06]  /*bbd0*/  LDC.U8 R8, c[0x0][0x3d8] ;  /* 0x0000f600ff087b82 */ /* 0x000eac0000000000 */
[----:B------:R-:W-:-:S02]  /*bbe0*/  @!P3 SHF.R.S32.HI R11, RZ, 0x1f, R12 ;  /* 0x0000001fff0bb819 */ /* 0x000fc4000001140c */
[----:B------:R-:W3:Y:S08]  /*bbf0*/  @!P3 LDC.64 R2, c[0x0][0x290] ;  /* 0x0000a400ff02bb82 */ /* 0x000ef00000000a00 */
[----:B------:R-:W4:Y:S01]  /*bc00*/  @P3 LDC.64 R4, c[0x0][0x298] ;  /* 0x0000a600ff043b82 */ /* 0x000f220000000a00 */
[----:B-1----:R-:W-:Y:S02]  /*bc10*/  ISETP.NE.AND P0, PT, R9, RZ, PT ;  /* 0x000000ff0900720c */ /* 0x002fe40003f05270 */
[----:B--2---:R-:W-:-:S02]  /*bc20*/  ISETP.NE.AND P2, PT, R8, RZ, PT ;  /* 0x000000ff0800720c */ /* 0x004fc40003f45270 */
[----:B------:R-:W-:Y:S02]  /*bc30*/  ISETP.NE.AND P1, PT, R8, RZ, !P0 ;  /* 0x000000ff0800720c */ /* 0x000fe40004725270 */
[----:B------:R-:W-:-:S07]  /*bc40*/  ISETP.EQ.AND P2, PT, R9, RZ, P2 ;  /* 0x000000ff0900720c */ /* 0x000fce0001742270 */
[----:B------:R-:W1:Y:S01]  /*bc50*/  @!P0 LDC R7, c[0x0][0x2c4] ;  /* 0x0000b100ff078b82 */ /* 0x000e620000000800 */
[-C--:B---3--:R-:W-:Y:S02]  /*bc60*/  @!P3 IMAD R10, R11, R2.reuse, RZ ;  /* 0x000000020b0ab224 */ /* 0x088fe400078e02ff */
[----:B------:R-:W-:-:S04]  /*bc70*/  @!P3 IMAD.WIDE.U32 R8, R12, R2, RZ ;  /* 0x000000020c08b225 */ /* 0x000fc800078e00ff */
[----:B------:R-:W-:Y:S01]  /*bc80*/  @!P3 IMAD R3, R12, R3, R10 ;  /* 0x000000030c03b224 */ /* 0x000fe200078e020a */
[----:B------:R-:W-:Y:S01]  /*bc90*/  LEA.HI R10, R21, R6, RZ, 0x3 ;  /* 0x00000006150a7211 */ /* 0x000fe200078f18ff */
[----:B----4-:R-:W-:-:S04]  /*bca0*/  @P3 IMAD.WIDE.U32 R14, R211, R4, RZ ;  /* 0x00000004d30e3225 */ /* 0x010fc800078e00ff */
[----:B------:R-:W-:Y:S01]  /*bcb0*/  @P3 IMAD R11, R211, R5, R15 ;  /* 0x00000005d30b3224 */ /* 0x000fe200078e020f */
[----:B------:R-:W-:Y:S01]  /*bcc0*/  LOP3.LUT R5, R10, 0xfffffff8, RZ, 0xc0, !PT ;  /* 0xfffffff80a057812 */ /* 0x000fe200078ec0ff */
[----:B------:R-:W-:Y:S01]  /*bcd0*/  @P3 IMAD.MOV.U32 R20, RZ, RZ, R14 ;  /* 0x000000ffff143224 */ /* 0x000fe200078e000e */
[----:B------:R-:W-:Y:S01]  /*bce0*/  @!P3 MOV R20, R8 ;  /* 0x000000080014b202 */ /* 0x000fe20000000f00 */
[----:B------:R-:W-:Y:S01]  /*bcf0*/  @!P3 IMAD.IADD R11, R9, 0x1, R3 ;  /* 0x00000001090bb824 */ /* 0x000fe200078e0203 */
[----:B------:R-:W2:Y:S01]  /*bd00*/  @P0 LDC R8, c[0x0][0x2c0] ;  /* 0x0000b000ff080b82 */ /* 0x000ea20000000800 */
[----:B------:R-:W-:Y:S01]  /*bd10*/  IMAD.IADD R6, R6, 0x1, -R5 ;  /* 0x0000000106067824 */ /* 0x000fe200078e0a05 */
[----:B------:R-:W-:Y:S02]  /*bd20*/  SHF.R.S32.HI R10, RZ, 0x3, R10 ;  /* 0x00000003ff0a7819 */ /* 0x000fe4000001140a */
[----:B------:R-:W-:Y:S01]  /*bd30*/  SHF.R.S32.HI R14, RZ, 0x1f, R25 ;  /* 0x0000001fff0e7819 */ /* 0x000fe20000011419 */
[----:B------:R-:W-:Y:S01]  /*bd40*/  IMAD.SHL.U32 R4, R6, 0x8, RZ ;  /* 0x0000000806047824 */ /* 0x000fe200078e00ff */
[----:B------:R-:W-:-:S02]  /*bd50*/  IADD3 R9, R10, 0x10, RZ ;  /* 0x000000100a097810 */ /* 0x000fc40007ffe0ff */
[----:B-1----:R-:W1:Y:S01]  /*bd60*/  @P1 LDC R7, c[0x0][0x2e4] ;  /* 0x0000b900ff071b82 */ /* 0x002e620000000800 */
[----:B------:R-:W-:Y:S01]  /*bd70*/  IMAD R14, R14, UR4, RZ ;  /* 0x000000040e0e7c24 */ /* 0x000fe2000f8e02ff */
[C---:B------:R-:W-:Y:S01]  /*bd80*/  IADD3 R20, P1, R4.reuse, R20, RZ ;  /* 0x0000001404147210 */ /* 0x040fe20007f3e0ff */
[C---:B------:R-:W-:Y:S01]  /*bd90*/  VIADD R15, R4.reuse, 0x40 ;  /* 0x00000040040f7836 */ /* 0x040fe20000000000 */
[-C--:B------:R-:W-:Y:S01]  /*bda0*/  ISETP.GE.AND P3, PT, R9, R216.reuse, PT ;  /* 0x000000d80900720c */ /* 0x080fe20003f66270 */
[C---:B------:R-:W-:Y:S01]  /*bdb0*/  IMAD R23, R25.reuse, UR5, R14 ;  /* 0x0000000519177c24 */ /* 0x040fe2000f8e020e */
[C---:B------:R-:W-:Y:S01]  /*bdc0*/  LEA.HI.X.SX32 R21, R4.reuse, R11, 0x1, P1 ;  /* 0x0000000b04157211 */ /* 0x040fe200008f0eff */
[----:B------:R-:W-:Y:S01]  /*bdd0*/  VIADD R14, R4, 0x80 ;  /* 0x00000080040e7836 */ /* 0x000fe20000000000 */
[----:B------:R-:W3:Y:S01]  /*bde0*/  @P0 LDC.64 R2, c[0x0][0x2c0] ;  /* 0x0000b000ff020b82 */ /* 0x000ee20000000a00 */
[----:B------:R-:W-:Y:S02]  /*bdf0*/  ISETP.GE.AND P1, PT, R10, R216, PT ;  /* 0x000000d80a00720c */ /* 0x000fe40003f26270 */
[----:B------:R-:W-:Y:S01]  /*be00*/  SHF.R.S32.HI R11, RZ, 0x1f, R10 ;  /* 0x0000001fff0b7819 */ /* 0x000fe2000001140a */
[----:B------:R-:W-:-:S04]  /*be10*/  IMAD.WIDE.U32 R20, R25, UR4, R20 ;  /* 0x0000000419147c25 */ /* 0x000fc8000f8e0014 */
[----:B------:R-:W4:Y:S01]  /*be20*/  @P2 LDC R5, c[0x0][0x2c4] ;  /* 0x0000b100ff052b82 */ /* 0x000f220000000800 */
[----:B------:R-:W-:Y:S01]  /*be30*/  IMAD.WIDE R212, R212, 0x40, R10 ;  /* 0x00000040d4d47825 */ /* 0x000fe200078e020a */
[----:B------:R-:W-:-:S04]  /*be40*/  IADD3 R23, R23, R21, RZ ;  /* 0x0000001517177210 */ /* 0x000fc80007ffe0ff */
        /* <DEDUP_REMOVED lines=17> */
.L_x_646:
[----:B------:R-:W-:Y:S05]  /*bf60*/  BSYNC B0 ;  /* 0x0000000000007941 */ /* 0x000fea0003800000 */
.L_x_645:
[----:B------:R-:W-:Y:S01]  /*bf70*/  BSSY B0, `(.L_x_647) ;  /* 0x0000018000007945 */ /* 0x000fe20003800000 */
[----:B------:R-:W-:Y:S01]  /*bf80*/  ISETP.NE.OR P1, PT, R211, -0x1, !P2 ;  /* 0xffffffffd300780c */ /* 0x000fe20005725670 */
[----:B------:R-:W-:Y:S01]  /*bf90*/  VIADD R13, R10, 0x20 ;  /* 0x000000200a0d7836 */ /* 0x000fe20000000000 */
[----:B--2---:R-:W-:Y:S01]  /*bfa0*/  @P0 MOV R19, 0x1 ;  /* 0x0000000100130802 */ /* 0x004fe20000000f00 */
        /* <DEDUP_REMOVED lines=20> */
.L_x_648:
[----:B------:R-:W-:Y:S05]  /*c0f0*/  BSYNC B0 ;  /* 0x0000000000007941 */ /* 0x000fea0003800000 */
.L_x_647:
[----:B------:R-:W-:Y:S01]  /*c100*/  ISETP.GE.AND P4, PT, R13, R216, PT ;  /* 0x000000d80d00720c */ /* 0x000fe20003f86270 */
[----:B-1----:R-:W-:Y:S01]  /*c110*/  @!P0 IMAD R19, R7, R0, RZ ;  /* 0x0000000007138224 */ /* 0x002fe200078e02ff */
[----:B------:R-:W-:Y:S01]  /*c120*/  BSSY B0, `(.L_x_649) ;  /* 0x000001b000007945 */ /* 0x000fe20003800000 */
[----:B---3--:R-:W-:Y:S01]  /*c130*/  @P0 IMAD R2, R3, R2, RZ ;  /* 0x0000000203020224 */ /* 0x008fe200078e02ff */
[----:B------:R-:W-:Y:S01]  /*c140*/  ISETP.NE.AND P3, PT, R6, RZ, PT ;  /* 0x000000ff0600720c */ /* 0x000fe20003f65270 */
[C---:B----4-:R-:W-:Y:S01]  /*c150*/  @!P1 IMAD R211, R12.reuse, R5, RZ ;  /* 0x000000050cd39224 */ /* 0x050fe200078e02ff */
        /* <DEDUP_REMOVED lines=23> */
.L_x_650:
[----:B------:R-:W-:Y:S05]  /*c2d0*/  BSYNC B0 ;  /* 0x0000000000007941 */ /* 0x000fea0003800000 */
.L_x_649:
[-C--:B------:R-:W-:Y:S01]  /*c2e0*/  ISETP.GE.AND P1, PT, R3, R216.reuse, PT ;  /* 0x000000d80300720c */ /* 0x080fe20003f26270 */
[----:B------:R-:W-:Y:S01]  /*c2f0*/  @!P0 IMAD.MOV.U32 R8, RZ, RZ, 0x1 ;  /* 0x00000001ff088424 */ /* 0x000fe200078e00ff */
[----:B------:R-:W-:Y:S01]  /*c300*/  SEL R19, R19, RZ, !P2 ;  /* 0x000000ff13137207 */ /* 0x000fe20005000000 */
[----:B------:R-:W-:Y:S01]  /*c310*/  BSSY B0, `(.L_x_651) ;  /* 0x000001d000007945 */ /* 0x000fe20003800000 */
[-C--:B------:R-:W-:Y:S02]  /*c320*/  ISETP.GE.OR P6, PT, R10, R216.reuse, P3 ;  /* 0x000000d80a00720c */ /* 0x080fe40001fc6670 */
[----:B-1----:R-:W-:Y:S02]  /*c330*/  @!P2 CS2R R16, SRZ ;  /* 0x000000000010a805 */ /* 0x002fe4000001ff00 */
[----:B------:R-:W-:Y:S01]  /*c340*/  ISETP.GE.OR P5, PT, R9, R216, P3 ;  /* 0x000000d80900720c */ /* 0x000fe20001fa6670 */
[----:B------:R-:W-:Y:S01]  /*c350*/  IMAD R2, R25, R2, R19 ;  /* 0x0000000219027224 */ /* 0x000fe200078e0213 */
[----:B------:R-:W-:Y:S01]  /*c360*/  ISETP.GE.OR P4, PT, R13, R216, P3 ;  /* 0x000000d80d00720c */ /* 0x000fe20001f86670 */
[----:B------:R-:W-:Y:S01]  /*c370*/  IMAD R199, R199, R8, RZ ;  /* 0x00000008c7c77224 */ /* 0x000fe200078e02ff */
[----:B------:R-:W-:-:S02]  /*c380*/  ISETP.GE.OR P3, PT, R3, R216, P3 ;  /* 0x000000d80300720c */ /* 0x000fc40001f66670 */
[----:B------:R-:W-:Y:S01]  /*c390*/  @P2 SHF.R.S32.HI R6, RZ, 0x1f, R211 ;  /* 0x0000001fff062819 */ /* 0x000fe200000114d3 */
        /* <DEDUP_REMOVED lines=20> */
.L_x_652:
[----:B------:R-:W-:Y:S05]  /*c4e0*/  BSYNC B0 ;  /* 0x0000000000007941 */ /* 0x000fea0003800000 */
.L_x_651:
[----:B------:R-:W-:Y:S01]  /*c4f0*/  @P2 IMAD.MOV.U32 R16, RZ, RZ, R211 ;  /* 0x000000ffff102224 */ /* 0x000fe200078e00d3 */
[----:B-1----:R-:W-:Y:S01]  /*c500*/  SHF.R.S32.HI R5, RZ, 0x1f, R199 ;  /* 0x0000001fff057819 */ /* 0x002fe200000114c7 */
[----:B------:R-:W-:Y:S01]  /*c510*/  @P2 IMAD.MOV.U32 R17, RZ, RZ, R6 ;  /* 0x000000ffff112224 */ /* 0x000fe200078e0006 */
        /* <DEDUP_REMOVED lines=13> */
.L_x_654:
[----:B------:R-:W-:Y:S05]  /*c5f0*/  BSYNC B0 ;  /* 0x0000000000007941 */ /* 0x000fea0003800000 */
.L_x_653:
[----:B------:R-:W-:Y:S04]  /*c600*/  BSSY B0, `(.L_x_655) ;  /* 0x000000a000007945 */ /* 0x000fe80003800000 */
[----:B------:R-:W-:Y:S05]  /*c610*/  @P5 BRA `(.L_x_656) ;  /* 0x0000000000205947 */ /* 0x000fea0003800000 */
[----:B------:R-:W-:Y:S01]  /*c620*/  IMAD R0, R9, R8, RZ ;  /* 0x0000000809007224 */ /* 0x000fe200078e02ff */
[----:B------:R-:W-:Y:S01]  /*c630*/  ULDC.64 UR4, c[0x0][0x2b0] ;  /* 0x0000ac0000047ab9 */ /* 0x000fe20000000a00 */
[----:B-1----:R-:W-:-:S03]  /*c640*/  IMAD.MOV.U32 R7, RZ, RZ, 0x7f800000 ;  /* 0x7f800000ff077424 */ /* 0x002fc600078e00ff */
[----:B------:R-:W-:-:S04]  /*c650*/  IADD3 R5, P0, R0, R199, RZ ;  /* 0x000000c700057210 */ /* 0x000fc80007f1e0ff */
[----:B------:R-:W-:Y:S02]  /*c660*/  LEA.HI.X.SX32 R0, R0, R16, 0x1, P0 ;  /* 0x0000001000007211 */ /* 0x000fe400000f0eff */
[----:B------:R-:W-:-:S04]  /*c670*/  LEA R4, P0, R5, UR4, 0x2 ;  /* 0x0000000405047c11 */ /* 0x000fc8000f8010ff */
[----:B------:R-:W-:-:S05]  /*c680*/  LEA.HI.X R5, R5, UR5, R0, 0x2, P0 ;  /* 0x0000000505057c11 */ /* 0x000fca00080f1400 */
[----:B------:R3:W-:Y:S04]  /*c690*/  STG.E desc[UR10][R4.64], R7 ;  /* 0x0000000704007986 */ /* 0x0007e8000c10190a */
.L_x_656:
[----:B------:R-:W-:Y:S05]  /*c6a0*/  BSYNC B0 ;  /* 0x0000000000007941 */ /* 0x000fea0003800000 */
.L_x_655:
[----:B------:R-:W-:Y:S04]  /*c6b0*/  BSSY B0, `(.L_x_657) ;  /* 0x000000a000007945 */ /* 0x000fe80003800000 */
[----:B------:R-:W-:Y:S05]  /*c6c0*/  @P4 BRA `(.L_x_658) ;  /* 0x0000000000204947 */ /* 0x000fea0003800000 */
[----:B------:R-:W-:Y:S01]  /*c6d0*/  IMAD R0, R13, R8, RZ ;  /* 0x000000080d007224 */ /* 0x000fe200078e02ff */
[----:B------:R-:W-:Y:S01]  /*c6e0*/  ULDC.64 UR4, c[0x0][0x2b0] ;  /* 0x0000ac0000047ab9 */ /* 0x000fe20000000a00 */
[----:B-1-3--:R-:W-:-:S03]  /*c6f0*/  IMAD.MOV.U32 R7, RZ, RZ, 0x7f800000 ;  /* 0x7f800000ff077424 */ /* 0x00afc600078e00ff */
[----:B------:R-:W-:-:S04]  /*c700*/  IADD3 R5, P0, R0, R199, RZ ;  /* 0x000000c700057210 */ /* 0x000fc80007f1e0ff */
[----:B------:R-:W-:Y:S02]  /*c710*/  LEA.HI.X.SX32 R0, R0, R16, 0x1, P0 ;  /* 0x0000001000007211 */ /* 0x000fe400000f0eff */
[----:B------:R-:W-:-:S04]  /*c720*/  LEA R4, P0, R5, UR4, 0x2 ;  /* 0x0000000405047c11 */ /* 0x000fc8000f8010ff */
[----:B------:R-:W-:-:S05]  /*c730*/  LEA.HI.X R5, R5, UR5, R0, 0x2, P0 ;  /* 0x0000000505057c11 */ /* 0x000fca00080f1400 */
[----:B------:R4:W-:Y:S04]  /*c740*/  STG.E desc[UR10][R4.64], R7 ;  /* 0x0000000704007986 */ /* 0x0009e8000c10190a */
.L_x_658:
[----:B------:R-:W-:Y:S05]  /*c750*/  BSYNC B0 ;  /* 0x0000000000007941 */ /* 0x000fea0003800000 */
.L_x_657:
[----:B------:R-:W-:Y:S05]  /*c760*/  @P3 EXIT ;  /* 0x000000000000394d */ /* 0x000fea0003800000 */
[----:B------:R-:W-:Y:S01]  /*c770*/  IMAD R3, R3, R8, RZ ;  /* 0x0000000803037224 */ /* 0x000fe200078e02ff */
[----:B------:R-:W-:Y:S01]  /*c780*/  ULDC.64 UR4, c[0x0][0x2b0] ;  /* 0x0000ac0000047ab9 */ /* 0x000fe20000000a00 */
[----:B-1-34-:R-:W-:-:S03]  /*c790*/  IMAD.MOV.U32 R5, RZ, RZ, 0x7f800000 ;  /* 0x7f800000ff057424 */ /* 0x01afc600078e00ff */
[----:B------:R-:W-:-:S04]  /*c7a0*/  IADD3 R199, P0, R3, R199, RZ ;  /* 0x000000c703c77210 */ /* 0x000fc80007f1e0ff */
[----:B------:R-:W-:Y:S02]  /*c7b0*/  LEA.HI.X.SX32 R16, R3, R16, 0x1, P0 ;  /* 0x0000001003107211 */ /* 0x000fe400000f0eff */
[----:B------:R-:W-:-:S04]  /*c7c0*/  LEA R2, P0, R199, UR4, 0x2 ;  /* 0x00000004c7027c11 */ /* 0x000fc8000f8010ff */
[----:B------:R-:W-:-:S05]  /*c7d0*/  LEA.HI.X R3, R199, UR5, R16, 0x2, P0 ;  /* 0x00000005c7037c11 */ /* 0x000fca00080f1410 */
[----:B------:R-:W-:Y:S01]  /*c7e0*/  STG.E desc[UR10][R2.64], R5 ;  /* 0x0000000502007986 */ /* 0x000fe2000c10190a */
[----:B------:R-:W-:Y:S05]  /*c7f0*/  EXIT ;  /* 0x000000000000794d */ /* 0x000fea0003800000 */
.L_x_659:
        /* <DEDUP_REMOVED lines=16> */
.L_x_1520:


//--------------------- .text._ZN5flash16flash_fwd_kernelI23Flash_fwd_kernel_traitsILi192ELi64ELi64ELi4ELb0ELb0EN7cutlass6half_tE19Flash_kernel_traitsILi192ELi64ELi64ELi4ES3_EELb1ELb0ELb1ELb0ELb0ELb0ELb0ELb0EEEvNS_16Flash_fwd_paramsE --------------------------
	.section	.text._ZN5flash16flash_fwd_kernelI23Flash_fwd_kernel_traitsILi192ELi64ELi64ELi4ELb0ELb0EN7cutlass6half_tE19Flash_kernel_traitsILi192ELi64ELi64ELi4ES3_EELb1ELb0ELb1ELb0ELb0ELb0ELb0ELb0EEEvNS_16Flash_fwd_paramsE,"ax",@progbits
	.align	128
        .global         _ZN5flash16flash_fwd_kernelI23Flash_fwd_kernel_traitsILi192ELi64ELi64ELi4ELb0ELb0EN7cutlass6half_tE19Flash_kernel_traitsILi192ELi64ELi64ELi4ES3_EELb1ELb0ELb1ELb0ELb0ELb0ELb0ELb0EEEvNS_16Flash_fwd_paramsE
        .type           _ZN5flash16flash_fwd_kernelI23Flash_fwd_kernel_traitsILi192ELi64ELi64ELi4ELb0ELb0EN7cutlass6half_tE19Flash_kernel_traitsILi192ELi64ELi64ELi4ES3_EELb1ELb0ELb1ELb0ELb0ELb0ELb0ELb0EEEvNS_16Flash_fwd_paramsE,@function
        .size           _ZN5flash16flash_fwd_kernelI23Flash_fwd_kernel_traitsILi192ELi64ELi64ELi4ELb0ELb0EN7cutlass6half_tE19Flash_kernel_traitsILi192ELi64ELi64ELi4ES3_EELb1ELb0ELb1ELb0ELb0ELb0ELb0ELb0EEEvNS_16Flash_fwd_paramsE,(.L_x_1521 - _ZN5flash16flash_fwd_kernelI23Flash_fwd_kernel_traitsILi192ELi64ELi64ELi4ELb0ELb0EN7cutlass6half_tE19Flash_kernel_traitsILi192ELi64ELi64ELi4ES3_EELb1ELb0ELb1ELb0ELb0ELb0ELb0ELb0EEEvNS_16Flash_fwd_paramsE)
        .other          _ZN5flash16flash_fwd_kernelI23Flash_fwd_kernel_traitsILi192ELi64ELi64ELi4ELb0ELb0EN7cutlass6half_tE19Flash_kernel_traitsILi192ELi64ELi64ELi4ES3_EELb1ELb0ELb1ELb0ELb0ELb0ELb0ELb0EEEvNS_16Flash_fwd_paramsE,@"STO_CUDA_ENTRY STV_DEFAULT"
_ZN5flash16flash_fwd_kernelI23Flash_fwd_kernel_traitsILi192ELi64ELi64ELi4ELb0ELb0EN7cutlass6half_tE19Flash_kernel_traitsILi192ELi64ELi64ELi4ES3_EELb1ELb0ELb1ELb0ELb0ELb0ELb0ELb0EEEvNS_16Flash_fwd_paramsE:
.text._ZN5flash16flash_fwd_kernelI23Flash_fwd_kernel_traitsILi192ELi64ELi64ELi4ELb0ELb0EN7cutlass6half_tE19Flash_kernel_traitsILi192ELi64ELi64ELi4ES3_EELb1ELb0ELb1ELb0ELb0ELb0ELb0ELb0EEEvNS_16Flash_fwd_paramsE:
[----:B------:R-:W-:Y:S08]  /*0000*/  LDC R1, c[0x0][0x28] ;  /* 0x00000a00ff017b82 */ /* 0x000ff00000000800 */
[----:B------:R-:W1:Y:S01]  /*0010*/  LDC R84, c[0x0][0x3a8] ;  /* 0x0000ea00ff547b82 */ /* 0x000e620000000800 */
[----:B------:R-:W-:Y:S01]  /*0020*/  ULDC.U8 UR4, c[0x0][0x3b4] ;  /* 0x0000ed0000047ab9 */ /* 0x000fe20000000000 */
[----:B------:R-:W-:Y:S01]  /*0030*/  ULDC.64 UR22, c[0x0][0x208] ;  /* 0x0000820000167ab9 */ /* 0x000fe20000000a00 */
[----:B------:R-:W-:-:S05]  /*0040*/  ISETP.NE.AND P2, PT, RZ, UR4, PT ;  /* 0x00000004ff007c0c */ /* 0x000fca000bf45270 */
[----:B------:R-:W1:Y:S01]  /*0050*/  LDC R85, c[0x0][0x3ac] ;  /* 0x0000eb00ff557b82 */ /* 0x000e620000000800 */
[----:B------:R-:W-:Y:S01]  /*0060*/  ULDC.64 UR4, c[0x0][0x3a0] ;  /* 0x0000e80000047ab9 */ /* 0x000fe20000000a00 */
[----:B------:R-:W2:Y:S01]  /*0070*/  S2R R4, SR_TID.X ;  /* 0x0000000000047919 */ /* 0x000ea20000002100 */
[----:B------:R-:W-:Y:S01]  /*0080*/  IMAD.U32 R220, RZ, RZ, UR4 ;  /* 0x00000004ffdc7e24 */ /* 0x000fe2000f8e00ff */
[----:B------:R-:W-:Y:S01]  /*0090*/  ULDC.64 UR6, c[0x0][0x2f0] ;  /* 0x0000bc0000067ab9 */ /* 0x000fe20000000a00 */
[----:B------:R-:W-:Y:S01]  /*00a0*/  IMAD.U32 R221, RZ, RZ, UR5 ;  /* 0x00000005ffdd7e24 */ /* 0x000fe2000f8e00ff */
[----:B------:R-:W-:Y:S02]  /*00b0*/  ULDC.64 UR8, c[0x0][0x2f0] ;  /* 0x0000bc0000087ab9 */ /* 0x000fe40000000a00 */
[----:B------:R-:W-:Y:S03]  /*00c0*/  S2UR UR14, SR_CTAID.X ;  /* 0x00000000000e79c3 */ /* 0x000fe60000002500 */
[----:B------:R-:W3:Y:S05]  /*00d0*/  @P2 LDG.E.64 R220, desc[UR22][R220.64] ;  /* 0x00000016dcdc2981 */ /* 0x000eea000c1e1b00 */
[----:B------:R-:W-:Y:S01]  /*00e0*/  S2UR UR10, SR_CTAID.Y ;  /* 0x00000000000a79c3 */ /* 0x000fe20000002600 */
[----:B-1----:R-:W4:Y:S07]  /*00f0*/  @P2 LDG.E.64 R2, desc[UR22][R84.64] ;  /* 0x0000001654022981 */ /* 0x002f2e000c1e1b00 */
[----:B------:R-:W1:Y:S08]  /*0100*/  S2UR UR27, SR_CTAID.Z ;  /* 0x00000000001b79c3 */ /* 0x000e700000002700 */
[----:B------:R-:W4:Y:S01]  /*0110*/  @P2 LDC R0, c[0x0][0x3b0] ;  /* 0x0000ec00ff002b82 */ /* 0x000f220000000800 */
[----:B-1----:R-:W-:-:S06]  /*0120*/  ULOP3.LUT UR4, UR27, UR14, UR10, 0xfe, !UPT ;  /* 0x0000000e1b047292 */ /* 0x002fcc000f8efe0a */
[----:B--2---:R-:W-:Y:S01]  /*0130*/  LOP3.LUT P3, RZ, R4, UR4, RZ, 0xfc, !PT ;  /* 0x0000000404ff7c12 */ /* 0x004fe2000f86fcff */
[----:B------:R-:W-:Y:S01]  /*0140*/  ULDC.64 UR4, c[0x0][0x300] ;  /* 0x0000c00000047ab9 */ /* 0x000fe20000000a00 */
[----:B------:R-:W-:Y:S02]  /*0150*/  UISETP.NE.U32.AND UP2, UPT, UR6, URZ, UPT ;  /* 0x0000003f0600728c */ /* 0x000fe4000bf45070 */
[----:B------:R-:W-:Y:S02]  /*0160*/  UISETP.NE.U32.AND UP1, UPT, UR4, URZ, UPT ;  /* 0x0000003f0400728c */ /* 0x000fe4000bf25070 */
[----:B------:R-:W-:-:S07]  /*0170*/  UISETP.NE.AND.EX UP2, UPT, UR7, URZ, UPT, UP2 ;  /* 0x0000003f0700728c */ /* 0x000fce000bf45320 */
[----:B------:R-:W3:Y:S01]  /*0180*/  @!P3 LDC.64 R12, c[0x0][0x3b8] ;  /* 0x0000ee00ff0cbb82 */ /* 0x000ee20000000a00 */
[----:B------:R-:W-:Y:S01]  /*0190*/  UISETP.NE.AND.EX UP1, UPT, UR5, URZ, UPT, UP1 ;  /* 0x0000003f0500728c */ /* 0x000fe2000bf25310 */
[----:B------:R-:W-:Y:S02]  /*01a0*/  ULDC.U8 UR6, c[0x0][0x3c2] ;  /* 0x0000f08000067ab9 */ /* 0x000fe40000000000 */
[----:B------:R-:W-:Y:S01]  /*01b0*/  ULDC.64 UR4, c[0x0][0x2f8] ;  /* 0x0000be0000047ab9 */ /* 0x000fe20000000a00 */
[----:B------:R-:W-:Y:S02]  /*01c0*/  UISETP.NE.AND UP3, UPT, UR6, URZ, UPT ;  /* 0x0000003f0600728c */ /* 0x000fe4000bf65270 */
[----:B------:R-:W-:Y:S02]  /*01d0*/  UISETP.EQ.U32.AND UP0, UPT, UR4, URZ, UPT ;  /* 0x0000003f0400728c */ /* 0x000fe4000bf02070 */
[----:B------:R-:W-:Y:S01]  /*01e0*/  UIMAD.WIDE UR8, UR10, 0x4, UR8 ;  /* 0x000000040a0878a5 */ /* 0x000fe2000f8e0208 */
[----:B------:R-:W-:Y:S01]  /*01f0*/  PLOP3.LUT P0, PT, PT, PT, UP2, 0x80, 0x0 ;  /* 0x000000000000781c */ /* 0x000fe20003f0f028 */
[----:B------:R-:W-:Y:S01]  /*0200*/  UISETP.EQ.OR.EX UP0, UPT, UR5, URZ, !UP3, UP0 ;  /* 0x0000003f0500728c */ /* 0x000fe2000df02700 */
[----:B------:R-:W-:-:S03]  /*0210*/  ULDC.64 UR6, c[0x0][0x2f8] ;  /* 0x0000be0000067ab9 */ /* 0x000fc60000000a00 */
[----:B------:R-:W-:Y:S02]  /*0220*/  IMAD.U32 R10, RZ, RZ, UR8 ;  /* 0x00000008ff0a7e24 */ /* 0x000fe4000f8e00ff */
[----:B------:R-:W-:Y:S01]  /*0230*/  IMAD.U32 R11, RZ, RZ, UR9 ;  /* 0x00000009ff0b7e24 */ /* 0x000fe2000f8e00ff */
[----:B------:R-:W-:Y:S02]  /*0240*/  @UP1 ULDC.64 UR8, c[0x0][0x300] ;  /* 0x0000c00000081ab9 */ /* 0x000fe40000000a00 */
[----:B------:R-:W-:Y:S02]  /*0250*/  @UP1 UIMAD.WIDE UR8, UR10, 0x4, UR8 ;  /* 0x000000040a0818a5 */ /* 0x000fe4000f8e0208 */
[----:B------:R-:W-:-:S04]  /*0260*/  UIMAD.WIDE UR6, UR10, 0x4, UR6 ;  /* 0x000000040a0678a5 */ /* 0x000fc8000f8e0206 */
[----:B------:R-:W-:Y:S01]  /*0270*/  IMAD.U32 R8, RZ, RZ, UR8 ;  /* 0x00000008ff087e24 */ /* 0x000fe2000f8e00ff */
[----:B------:R-:W-:Y:S01]  /*0280*/  SHF.R.S32.HI R15, RZ, 0x1f, R4 ;  /* 0x0000001fff0f7819 */ /* 0x000fe20000011404 */
[----:B------:R-:W-:Y:S01]  /*0290*/  IMAD.U32 R9, RZ, RZ, UR9 ;  /* 0x00000009ff097e24 */ /* 0x000fe2000f8e00ff */
[----:B------:R-:W-:Y:S01]  /*02a0*/  UMOV UR13, 0xffffffff ;  /* 0xffffffff000d7882 */ /* 0x000fe20000000000 */
[----:B------:R-:W-:Y:S01]  /*02b0*/  ULDC UR8, c[0x0][0x270] ;  /* 0x00009c0000087ab9 */ /* 0x000fe20000000800 */
[----:B---3--:R-:W-:Y:S01]  /*02c0*/  @!P3 STG.E.64 desc[UR22][R12.64], R220 ;  /* 0x000000dc0c00b986 */ /* 0x008fe2000c101b16 */
[----:B----4-:R-:W-:-:S05]  /*02d0*/  @P2 IADD3 R84, P1, R2, R0, RZ ;  /* 0x0000000002542210 */ /* 0x010fca0007f3e0ff */
[----:B------:R-:W-:Y:S01]  /*02e0*/  @P2 IMAD.X R85, RZ, RZ, R3, P1 ;  /* 0x000000ffff552224 */ /* 0x000fe200008e0603 */
[----:B------:R-:W-:Y:S02]  /*02f0*/  PLOP3.LUT P1, PT, PT, PT, UP1, 0x80, 0x0 ;  /* 0x000000000000781c */ /* 0x000fe40003f2f018 */
[----:B------:R-:W-:Y:S02]  /*0300*/  PLOP3.LUT P2, PT, PT, PT, UP0, 0x80, 0x0 ;  /* 0x000000000000781c */ /* 0x000fe40003f4f008 */
[----:B------:R1:W-:Y:S01]  /*0310*/  @!P3 STG.E.64 desc[UR22][R12.64+0x8], R84 ;  /* 0x000008540c00b986 */ /* 0x0003e2000c101b16 */
[----:B------:R-:W-:-:S03]  /*0320*/  IMAD.U32 R2, RZ, RZ, UR6 ;  /* 0x00000006ff027e24 */ /* 0x000fc6000f8e00ff */
[----:B------:R-:W2:Y:S01]  /*0330*/  @P0 LDG.E R7, desc[UR22][R10.64] ;  /* 0x000000160a070981 */ /* 0x000ea2000c1e1900 */
[----:B------:R-:W-:-:S03]  /*0340*/  IMAD.U32 R3, RZ, RZ, UR7 ;  /* 0x00000007ff037e24 */ /* 0x000fc6000f8e00ff */
[----:B------:R-:W3:Y:S04]  /*0350*/  @P0 LDG.E R6, desc[UR22][R10.64+0x4] ;  /* 0x000004160a060981 */ /* 0x000ee8000c1e1900 */
[----:B------:R-:W4:Y:S04]  /*0360*/  @P1 LDG.E R5, desc[UR22][R8.64] ;  /* 0x0000001608051981 */ /* 0x000f28000c1e1900 */
[----:B------:R-:W5:Y:S01]  /*0370*/  @!P2 LDG.E R0, desc[UR22][R2.64] ;  /* 0x000000160200a981 */ /* 0x000f62000c1e1900 */
[----:B------:R-:W-:Y:S01]  /*0380*/  LEA.HI R87, R15, R4, RZ, 0x5 ;  /* 0x000000040f577211 */ /* 0x000fe200078f28ff */
[----:B------:R-:W-:Y:S01]  /*0390*/  UMOV UR11, URZ ;  /* 0x0000003f000b7c82 */ /* 0x000fe20008000000 */
[----:B------:R-:W-:Y:S01]  /*03a0*/  UIMAD UR7, UR10, UR8, UR27 ;  /* 0x000000080a0772a4 */ /* 0x000fe2000f8e021b */
[----:B------:R-:W-:Y:S01]  /*03b0*/  UMOV UR6, 0xffffffff ;  /* 0xffffffff00067882 */ /* 0x000fe20000000000 */
[----:B--2---:R-:W-:-:S02]  /*03c0*/  @P0 R2UR UR13, R7 ;  /* 0x00000000070d02ca */ /* 0x004fc400000e0000 */
[----:B---3--:R-:W-:Y:S02]  /*03d0*/  @P0 R2UR UR15, R6 ;  /* 0x00000000060f02ca */ /* 0x008fe400000e0000 */
[----:B------:R-:W-:Y:S02]  /*03e0*/  ISETP.NE.U32.AND P0, PT, RZ, UR4, PT ;  /* 0x00000004ff007c0c */ /* 0x000fe4000bf05070 */
[----:B----4-:R-:W-:Y:S02]  /*03f0*/  @P1 R2UR UR11, R5 ;  /* 0x00000000050b12ca */ /* 0x010fe400000e0000 */
[----:B------:R-:W-:Y:S02]  /*0400*/  LOP3.LUT R5, R87, 0xffffffe0, RZ, 0xc0, !PT ;  /* 0xffffffe057057812 */ /* 0x000fe400078ec0ff */
[----:B-----5:R-:W-:Y:S02]  /*0410*/  @!P2 R2UR UR6, R0 ;  /* 0x000000000006a2ca */ /* 0x020fe400000e0000 */
[----:B------:R-:W-:Y:S01]  /*0420*/  ISETP.NE.AND.EX P2, PT, RZ, UR5, PT, P0 ;  /* 0x00000005ff007c0c */ /* 0x000fe2000bf45300 */
[----:B------:R-:W-:Y:S01]  /*0430*/  USHF.L.U32 UR4, UR7, 0x5, URZ ;  /* 0x0000000507047899 */ /* 0x000fe2000800063f */
[----:B------:R-:W-:Y:S01]  /*0440*/  IMAD.IADD R6, R4, 0x1, -R5 ;  /* 0x0000000104067824 */ /* 0x000fe200078e0a05 */
[----:B------:R-:W-:-:S02]  /*0450*/  @UP2 UIADD3 UR15, UR15, -UR13, URZ ;  /* 0x8000000d0f0f2290 */ /* 0x000fc4000fffe03f */
[----:B------:R-:W-:Y:S02]  /*0460*/  USHF.R.S32.HI UR5, URZ, 0x1f, UR4 ;  /* 0x0000001f3f057899 */ /* 0x000fe40008011404 */
[--C-:B------:R-:W-:Y:S02]  /*0470*/  IADD3 R222, P1, P0, R84, UR4, R6.reuse ;  /* 0x0000000454de7c10 */ /* 0x100fe4000f83e006 */
[----:B------:R-:W-:Y:S01]  /*0480*/  SHF.R.S32.HI R0, RZ, 0x1f, R6 ;  /* 0x0000001fff007819 */ /* 0x000fe20000011406 */
[----:B------:R-:W-:-:S03]  /*0490*/  @!UP2 ULDC UR15, c[0x0][0x2c4] ;  /* 0x0000b100000faab9 */ /* 0x000fc60000000800 */
[----:B-1----:R-:W-:Y:S01]  /*04a0*/  IADD3.X R85, R85, UR5, R0, P1, P0 ;  /* 0x0000000555557c10 */ /* 0x002fe20008fe0400 */
[----:B------:R-:W-:Y:S06]  /*04b0*/  @!P2 BRA `(.L_x_660) ;  /* 0x00000000001ca947 */ /* 0x000fec0003800000 */
[----:B------:R-:W-:-:S13]  /*04c0*/  PLOP3.LUT P0, PT, PT, PT, UP3, 0x80, 0x0 ;  /* 0x000000000000781c */ /* 0x000fda0003f0f038 */
[----:B------:R-:W2:Y:S04]  /*04d0*/  @P0 LDG.E R0, desc[UR22][R2.64+0x4] ;  /* 0x0000041602000981 */ /* 0x000ea8000c1e1900 */
[----:B------:R-:W3:Y:S01]  /*04e0*/  @!P0 LDG.E R5, desc[UR22][R2.64] ;  /* 0x0000001602058981 */ /* 0x000ee2000c1e1900 */
[----:B--2---:R-:W-:-:S13]  /*04f0*/  @P0 R2UR UR7, R0 ;  /* 0x00000000000702ca */ /* 0x004fda00000e0000 */
[----:B------:R-:W-:-:S07]  /*0500*/  @UP3 UIADD3 UR7, UR7, -UR6, URZ ;  /* 0x8000000607073290 */ /* 0x000fce000fffe03f */
[----:B---3--:R-:W-:Y:S01]  /*0510*/  @!P0 R2UR UR7, R5 ;  /* 0x00000000050782ca */ /* 0x008fe200000e0000 */
[----:B------:R-:W-:-:S14]  /*0520*/  BRA `(.L_x_661) ;  /* 0x0000000000047947 */ /* 0x000fdc0003800000 */
.L_x_660:
[----:B------:R-:W-:Y:S01]  /*0530*/  ULDC UR7, c[0x0][0x2c8] ;  /* 0x0000b20000077ab9 */ /* 0x000fe20000000800 */
.L_x_661:
        /* <DEDUP_REMOVED lines=45> */
[----:B------:R-:W-:Y:S01]  /*0810*/  LEA.HI R15, R15, R4, RZ, 0x3 ;  /* 0x000000040f0f7211 */ /* 0x000fe200078f18ff */
[----:B------:R-:W-:Y:S01]  /*0820*/  ULDC.U8 UR9, c[0x0][0x3d9] ;  /* 0x0000f64000097ab9 */ /* 0x000fe20000000000 */
[----:B------:R-:W-:Y:S01]  /*0830*/  USHF.R.S32.HI UR12, URZ, 0x1f, UR27 ;  /* 0x0000001f3f0c7899 */ /* 0x000fe2000801141b */
[----:B------:R-:W-:Y:S01]  /*0840*/  BSSY B0, `(.L_x_663) ;  /* 0x0000052000007945 */ /* 0x000fe20003800000 */
[----:B------:R-:W-:Y:S01]  /*0850*/  UISETP.NE.AND UP2, UPT, UR9, URZ, UPT ;  /* 0x0000003f0900728c */ /* 0x000fe2000bf45270 */
[----:B------:R-:W-:Y:S01]  /*0860*/  LOP3.LUT R3, R15, 0xfffffff8, RZ, 0xc0, !PT ;  /* 0xfffffff80f037812 */ /* 0x000fe200078ec0ff */
[----:B------:R-:W-:Y:S01]  /*0870*/  UIADD3 UR15, -UR21, UR15, URZ ;  /* 0x0000000f150f7290 */ /* 0x000fe2000fffe13f */
[----:B------:R-:W-:Y:S01]  /*0880*/  SHF.R.S32.HI R16, RZ, 0x3, R15 ;  /* 0x00000003ff107819 */ /* 0x000fe2000001140f */
[----:B------:R-:W-:Y:S02]  /*0890*/  IMAD.U32 R15, RZ, RZ, UR14 ;  /* 0x0000000eff0f7e24 */ /* 0x000fe4000f8e00ff */
[----:B------:R-:W-:Y:S01]  /*08a0*/  @!UP1 USHF.R.S32.HI UR11, URZ, 0x1f, UR10 ;  /* 0x0000001f3f0b9899 */ /* 0x000fe2000801140a */
[----:B------:R-:W-:Y:S01]  /*08b0*/  IMAD.IADD R4, R4, 0x1, -R3 ;  /* 0x0000000104047824 */ /* 0x000fe200078e0a03 */
[----:B------:R-:W-:Y:S01]  /*08c0*/  @UP1 ULDC.64 UR6, c[0x0][0x298] ;  /* 0x0000a60000061ab9 */ /* 0x000fe20000000a00 */
[----:B------:R-:W-:Y:S01]  /*08d0*/  @!UP1 ULDC.64 UR4, c[0x0][0x290] ;  /* 0x0000a40000049ab9 */ /* 0x000fe20000000a00 */
[----:B------:R-:W-:Y:S01]  /*08e0*/  @UP1 UIMAD.WIDE.U32 UR16, UR13, UR6, URZ ;  /* 0x000000060d1012a5 */ /* 0x000fe2000f8e003f */
[C---:B------:R-:W-:Y:S01]  /*08f0*/  IMAD.SHL.U32 R8, R4.reuse, 0x8, RZ ;  /* 0x0000000804087824 */ /* 0x040fe200078e00ff */
[----:B------:R-:W-:Y:S01]  /*0900*/  @!UP1 UIMAD UR6, UR11, UR4, URZ ;  /* 0x000000040b0692a4 */ /* 0x000fe2000f8e023f */
[----:B------:R-:W-:Y:S01]  /*0910*/  ISETP.NE.AND P3, PT, R4, RZ, PT ;  /* 0x000000ff0400720c */ /* 0x000fe20003f65270 */
[----:B------:R-:W-:Y:S01]  /*0920*/  @!UP1 UIMAD.WIDE.U32 UR18, UR10, UR4, URZ ;  /* 0x000000040a1292a5 */ /* 0x000fe2000f8e003f */
[--C-:B------:R-:W-:Y:S01]  /*0930*/  SHF.R.S32.HI R17, RZ, 0x1f, R16.reuse ;  /* 0x0000001fff117819 */ /* 0x100fe20000011410 */
[----:B------:R-:W-:Y:S01]  /*0940*/  ULDC.U8 UR11, c[0x0][0x3d8] ;  /* 0x0000f600000b7ab9 */ /* 0x000fe20000000000 */
[----:B------:R-:W-:Y:S01]  /*0950*/  @!UP1 UIMAD UR6, UR10, UR5, UR6 ;  /* 0x000000050a0692a4 */ /* 0x000fe2000f8e0206 */
[C---:B------:R-:W-:Y:S01]  /*0960*/  VIADD R5, R16.reuse, 0x10 ;  /* 0x0000001010057836 */ /* 0x040fe20000000000 */
[----:B------:R-:W-:Y:S01]  /*0970*/  UISETP.NE.AND UP3, UPT, UR11, URZ, UPT ;  /* 0x0000003f0b00728c */ /* 0x000fe2000bf65270 */
[----:B------:R-:W-:Y:S01]  /*0980*/  IADD3 R4, R16, 0x20, RZ ;  /* 0x0000002010047810 */ /* 0x000fe20007ffe0ff */
[----:B------:R-:W-:Y:S01]  /*0990*/  UISETP.NE.AND UP0, UPT, UR11, URZ, !UP2 ;  /* 0x0000003f0b00728c */ /* 0x000fe2000d705270 */
[----:B------:R-:W-:Y:S01]  /*09a0*/  IMAD.WIDE R14, R15, 0x40, R16 ;  /* 0x000000400f0e7825 */ /* 0x000fe200078e0210 */
[----:B------:R-:W-:Y:S01]  /*09b0*/  @UP2 ULDC.64 UR4, c[0x0][0x2c0] ;  /* 0x0000b00000042ab9 */ /* 0x000fe20000000a00 */
[----:B------:R-:W-:Y:S01]  /*09c0*/  @UP1 UIMAD UR7, UR13, UR7, UR17 ;  /* 0x000000070d0712a4 */ /* 0x000fe2000f8e0211 */
[----:B------:R-:W-:Y:S01]  /*09d0*/  ISETP.GE.AND P2, PT, R5, UR15, PT ;  /* 0x0000000f05007c0c */ /* 0x000fe2000bf46270 */
[----:B------:R-:W-:Y:S01]  /*09e0*/  UISETP.EQ.AND UP3, UPT, UR9, URZ, UP3 ;  /* 0x0000003f0900728c */ /* 0x000fe20009f62270 */
[----:B------:R-:W-:Y:S01]  /*09f0*/  ISETP.GE.AND P1, PT, R4, UR15, PT ;  /* 0x0000000f04007c0c */ /* 0x000fe2000bf26270 */
[----:B------:R-:W-:Y:S01]  /*0a00*/  @UP2 UIMAD UR17, UR5, UR4, URZ ;  /* 0x00000004051122a4 */ /* 0x000fe2000f8e023f */
[C---:B------:R-:W-:Y:S01]  /*0a10*/  VIADD R7, R8.reuse, 0x40 ;  /* 0x0000004008077836 */ /* 0x040fe20000000000 */
[----:B------:R-:W-:Y:S01]  /*0a20*/  @UP2 UMOV UR9, 0x1 ;  /* 0x0000000100092882 */ /* 0x000fe20000000000 */
[----:B------:R-:W-:Y:S01]  /*0a30*/  ULDC.64 UR4, c[0x0][0x2a0] ;  /* 0x0000a80000047ab9 */ /* 0x000fe20000000a00 */
[----:B------:R-:W-:Y:S01]  /*0a40*/  @!UP1 UIADD3 UR7, UR19, UR6, URZ ;  /* 0x0000000613079290 */ /* 0x000fe2000fffe03f */
[----:B------:R-:W-:Y:S01]  /*0a50*/  IMAD.U32 R10, RZ, RZ, UR4 ;  /* 0x00000004ff0a7e24 */ /* 0x000fe2000f8e00ff */
[----:B------:R-:W-:Y:S01]  /*0a60*/  UIMAD UR12, UR12, UR4, URZ ;  /* 0x000000040c0c72a4 */ /* 0x000fe2000f8e023f */
[C---:B------:R-:W-:Y:S01]  /*0a70*/  IADD3 R6, R8.reuse, 0x80, RZ ;  /* 0x0000008008067810 */ /* 0x040fe20007ffe0ff */
[----:B------:R-:W-:Y:S01]  /*0a80*/  @!UP1 UMOV UR16, UR18 ;  /* 0x0000001200109c82 */ /* 0x000fe20008000000 */
[----:B------:R-:W-:Y:S01]  /*0a90*/  @!UP2 ULDC UR4, c[0x0][0x2c4] ;  /* 0x0000b1000004aab9 */ /* 0x000fe20000000800 */
[----:B------:R-:W-:Y:S01]  /*0aa0*/  @UP0 ULDC UR4, c[0x0][0x2e4] ;  /* 0x0000b90000040ab9 */ /* 0x000fe20000000800 */
[----:B------:R-:W-:Y:S01]  /*0ab0*/  UIMAD UR5, UR27, UR5, UR12 ;  /* 0x000000051b0572a4 */ /* 0x000fe2000f8e020c */
[----:B------:R-:W-:Y:S01]  /*0ac0*/  IADD3 R2, P0, R8, UR16, RZ ;  /* 0x0000001008027c10 */ /* 0x000fe2000ff1e0ff */
[----:B------:R-:W-:Y:S01]  /*0ad0*/  @!UP2 UIMAD UR9, UR4, UR8, URZ ;  /* 0x000000080409a2a4 */ /* 0x000fe2000f8e023f */
[----:B------:R-:W-:-:S02]  /*0ae0*/  @UP3 ULDC UR12, c[0x0][0x2c4] ;  /* 0x0000b100000c3ab9 */ /* 0x000fc40000000800 */
[----:B------:R-:W-:Y:S01]  /*0af0*/  LEA.HI.X.SX32 R3, R8, UR7, 0x1, P0 ;  /* 0x0000000708037c11 */ /* 0x000fe200080f0eff */
[----:B------:R-:W-:Y:S01]  /*0b00*/  @UP3 UIMAD UR12, UR10, UR12, URZ ;  /* 0x0000000c0a0c32a4 */ /* 0x000fe2000f8e023f */
[----:B------:R-:W-:Y:S01]  /*0b10*/  ISETP.GE.AND P0, PT, R16, UR15, PT ;  /* 0x0000000f10007c0c */ /* 0x000fe2000bf06270 */
[----:B------:R-:W-:Y:S02]  /*0b20*/  UIMAD UR9, UR10, UR9, URZ ;  /* 0x000000090a0972a4 */ /* 0x000fe4000f8e023f */
[----:B------:R-:W-:Y:S01]  /*0b30*/  @UP3 USEL UR12, UR12, UR13, !UP1 ;  /* 0x0000000d0c0c3287 */ /* 0x000fe2000c800000 */
[----:B------:R-:W-:Y:S01]  /*0b40*/  IMAD.WIDE.U32 R10, R10, UR27, R2 ;  /* 0x0000001b0a0a7c25 */ /* 0x000fe2000f8e0002 */
[----:B------:R-:W-:Y:S01]  /*0b50*/  @UP2 ULDC UR11, c[0x0][0x2c0] ;  /* 0x0000b000000b2ab9 */ /* 0x000fe20000000800 */
[----:B------:R-:W-:Y:S01]  /*0b60*/  USEL UR9, UR9, URZ, !UP3 ;  /* 0x0000003f09097287 */ /* 0x000fe2000d800000 */
[----:B------:R-:W-:Y:S01]  /*0b70*/  @!UP2 UMOV UR11, 0x1 ;  /* 0x00000001000ba882 */ /* 0x000fe20000000000 */
[----:B------:R-:W-:Y:S01]  /*0b80*/  @!UP2 UMOV UR17, UR4 ;  /* 0x000000040011ac82 */ /* 0x000fe20008000000 */
[----:B------:R-:W-:Y:S01]  /*0b90*/  UIMAD UR6, UR21, UR11, URZ ;  /* 0x0000000b150672a4 */ /* 0x000fe2000f8e023f */
[----:B------:R-:W-:Y:S01]  /*0ba0*/  VIADD R13, R11, UR5 ;  /* 0x000000050b0d7c36 */ /* 0x000fe20008000000 */
[----:B------:R-:W-:Y:S01]  /*0bb0*/  UIMAD UR17, UR27, UR17, UR9 ;  /* 0x000000111b1172a4 */ /* 0x000fe2000f8e0209 */
[----:B------:R-:W-:Y:S01]  /*0bc0*/  VIADD R2, R16, 0x30 ;  /* 0x0000003010027836 */ /* 0x000fe20000000000 */
[----:B------:R-:W-:Y:S01]  /*0bd0*/  @!UP3 UMOV UR24, URZ ;  /* 0x0000003f0018bc82 */ /* 0x000fe20008000000 */
[----:B------:R-:W-:Y:S01]  /*0be0*/  @UP3 UMOV UR24, UR12 ;  /* 0x0000000c00183c82 */ /* 0x000fe20008000000 */
[----:B------:R-:W-:Y:S01]  /*0bf0*/  @!UP3 UMOV UR25, URZ ;  /* 0x0000003f0019bc82 */ /* 0x000fe20008000000 */
[----:B------:R-:W-:-:S02]  /*0c00*/  USHF.R.S32.HI UR4, URZ, 0x1f, UR6 ;  /* 0x0000001f3f047899 */ /* 0x000fc40008011406 */
[----:B------:R-:W-:Y:S02]  /*0c10*/  @UP3 USHF.R.S32.HI UR25, URZ, 0x1f, UR12 ;  /* 0x0000001f3f193899 */ /* 0x000fe4000801140c */
        /* <DEDUP_REMOVED lines=20> */
.L_x_664:
[----:B------:R-:W-:Y:S05]  /*0d60*/  BSYNC B0 ;  /* 0x0000000000007941 */ /* 0x000fea0003800000 */
.L_x_663:
        /* <DEDUP_REMOVED lines=22> */
.L_x_666:
[----:B------:R-:W-:Y:S05]  /*0ed0*/  BSYNC B0 ;  /* 0x0000000000007941 */ /* 0x000fea0003800000 */
.L_x_665:
        /* <DEDUP_REMOVED lines=22> */
.L_x_668:
[----:B------:R-:W-:Y:S05]  /*1040*/  BSYNC B0 ;  /* 0x0000000000007941 */ /* 0x000fea0003800000 */
.L_x_667:
        /* <DEDUP_REMOVED lines=23> */
.L_x_670:
[----:B------:R-:W-:Y:S05]  /*11c0*/  BSYNC B0 ;  /* 0x0000000000007941 */ /* 0x000fea0003800000 */
.L_x_669:
        /* <DEDUP_REMOVED lines=10> */
.L_x_672:
[----:B------:R-:W-:Y:S05]  /*1270*/  BSYNC B0 ;  /* 0x0000000000007941 */ /* 0x000fea0003800000 */
.L_x_671:
        /* <DEDUP_REMOVED lines=10> */
.L_x_674:
[----:B------:R-:W-:Y:S05]  /*1320*/  BSYNC B0 ;  /* 0x0000000000007941 */ /* 0x000fea0003800000 */
.L_x_673:
        /* <DEDUP_REMOVED lines=10> */
.L_x_676:
[----:B------:R-:W-:Y:S05]  /*13d0*/  BSYNC B0 ;  /* 0x0000000000007941 */ /* 0x000fea0003800000 */
.L_x_675:
        /* <DEDUP_REMOVED lines=10> */
.L_x_662:
[----:B------:R-:W1:Y:S01]  /*1480*/  LDC R0, c[0x0][0x278] ;  /* 0x00009e00ff007b82 */ /* 0x000e620000000800 */
[----:B------:R-:W2:Y:S01]  /*1490*/  S2R R3, SR_CTAID.Z ;  /* 0x0000000000037919 */ /* 0x000ea20000002700 */
[----:B------:R-:W-:Y:S01]  /*14a0*/  UISETP.NE.AND UP0, UPT, UR13, -0x1, UPT ;  /* 0xffffffff0d00788c */ /* 0x000fe2000bf05270 */
[----:B------:R-:W-:Y:S01]  /*14b0*/  IMAD.MOV.U32 R8, RZ, RZ, RZ ;  /* 0x000000ffff087224 */ /* 0x000fe200078e00ff */
[----:B------:R-:W-:Y:S02]  /*14c0*/  UISETP.NE.AND UP1, UPT, UR6, -0x1, UPT ;  /* 0xffffffff0600788c */ /* 0x000fe4000bf25270 */
[----:B------:R-:W-:Y:S02]  /*14d0*/  UIADD3 UR17, UR18, -0x1, URZ ;  /* 0xffffffff12117890 */ /* 0x000fe4000fffe03f */
[----:B------:R-:W-:Y:S02]  /*14e0*/  UIADD3 UR25, -UR21, UR15, URZ ;  /* 0x0000000f15197290 */ /* 0x000fe4000fffe13f */
[----:B------:R-:W-:Y:S01]  /*14f0*/  PLOP3.LUT P0, PT, PT, PT, UP1, 0x80, 0x0 ;  /* 0x000000000000781c */ /* 0x000fe20003f0f018 */
[----:B------:R-:W-:-:S02]  /*1500*/  UIMAD UR16, UR17, -0x40, UR24 ;  /* 0xffffffc0111078a4 */ /* 0x000fc4000f8e0218 */
[----:B------:R-:W-:Y:S01]  /*1510*/  @UP0 ULDC.64 UR4, c[0x0][0x240] ;  /* 0x0000900000040ab9 */ /* 0x000fe20000000a00 */
[----:B------:R-:W-:Y:S02]  /*1520*/  @!UP0 USHF.R.S32.HI UR7, URZ, 0x1f, UR10 ;  /* 0x0000001f3f078899 */ /* 0x000fe4000801140a */
[----:B------:R-:W-:Y:S01]  /*1530*/  @UP0 UIMAD.WIDE.U32 UR30, UR13, UR4, URZ ;  /* 0x000000040d1e02a5 */ /* 0x000fe2000f8e003f */
[----:B------:R-:W-:-:S03]  /*1540*/  @UP1 ULDC.64 UR8, c[0x0][0x248] ;  /* 0x0000920000081ab9 */ /* 0x000fc60000000a00 */
[----:B------:R-:W-:Y:S02]  /*1550*/  @UP0 UIMAD UR26, UR13, UR5, UR31 ;  /* 0x000000050d1a02a4 */ /* 0x000fe4000f8e021f */
[----:B------:R-:W-:Y:S01]  /*1560*/  @UP1 UIADD3 UR31, UR11, UR6, URZ ;  /* 0x000000060b1f1290 */ /* 0x000fe2000fffe03f */
[----:B-1----:R-:W-:Y:S01]  /*1570*/  IABS R2, R0 ;  /* 0x0000000000027213 */ /* 0x002fe20000000000 */
[----:B------:R-:W-:Y:S02]  /*1580*/  @!UP0 ULDC.64 UR4, c[0x0][0x228] ;  /* 0x00008a0000048ab9 */ /* 0x000fe40000000a00 */
[----:B------:R-:W-:Y:S01]  /*1590*/  @UP1 UIMAD.WIDE.U32 UR34, UR31, UR8, URZ ;  /* 0x000000081f2212a5 */ /* 0x000fe2000f8e003f */
[----:B------:R-:W1:Y:S01]  /*15a0*/  I2F.RP R7, R2 ;  /* 0x0000000200077306 */ /* 0x000e620000209400 */
[----:B------:R-:W-:Y:S02]  /*15b0*/  @!UP0 UIMAD UR7, UR7, UR4, URZ ;  /* 0x00000004070782a4 */ /* 0x000fe4000f8e023f */
[----:B------:R-:W-:Y:S01]  /*15c0*/  @!UP0 UIMAD.WIDE.U32 UR28, UR10, UR4, URZ ;  /* 0x000000040a1c82a5 */ /* 0x000fe2000f8e003f */
[----:B--2---:R-:W-:Y:S01]  /*15d0*/  IABS R3, R3 ;  /* 0x0000000300037213 */ /* 0x004fe20000000000 */
[----:B------:R-:W-:-:S02]  /*15e0*/  @!UP0 UIMAD UR5, UR10, UR5, UR7 ;  /* 0x000000050a0582a4 */ /* 0x000fc4000f8e0207 */
[----:B------:R-:W-:Y:S02]  /*15f0*/  @UP1 UIMAD UR31, UR31, UR9, URZ ;  /* 0x000000091f1f12a4 */ /* 0x000fe4000f8e023f */
[----:B------:R-:W-:Y:S02]  /*1600*/  @!UP0 UIADD3 UR26, UR29, UR5, URZ ;  /* 0x000000051d1a8290 */ /* 0x000fe4000fffe03f */
[----:B------:R-:W-:Y:S01]  /*1610*/  @UP1 UIADD3 UR31, UR35, UR31, URZ ;  /* 0x0000001f231f1290 */ /* 0x000fe2000fffe03f */
[----:B------:R-:W-:Y:S01]  /*1620*/  @!UP0 UMOV UR30, UR28 ;  /* 0x0000001c001e8c82 */ /* 0x000fe20008000000 */
[----:B-1----:R-:W1:Y:S02]  /*1630*/  MUFU.RCP R9, R7 ;  /* 0x0000000700097308 */ /* 0x002e640000001000 */
[----:B-1----:R-:W-:-:S06]  /*1640*/  VIADD R9, R9, 0xffffffe ;  /* 0x0ffffffe09097836 */ /* 0x002fcc0000000000 */
[----:B------:R-:W1:Y:S02]  /*1650*/  F2I.FTZ.U32.TRUNC.NTZ R9, R9 ;  /* 0x0000000900097305 */ /* 0x000e64000021f000 */
[----:B-1----:R-:W-:-:S04]  /*1660*/  IMAD.MOV R5, RZ, RZ, -R9 ;  /* 0x000000ffff057224 */ /* 0x002fc800078e0a09 */
[----:B------:R-:W-:-:S04]  /*1670*/  IMAD R5, R5, R2, RZ ;  /* 0x0000000205057224 */ /* 0x000fc800078e02ff */
[----:B------:R-:W-:Y:S01]  /*1680*/  IMAD.HI.U32 R8, R9, R5, R8 ;  /* 0x0000000509087227 */ /* 0x000fe200078e0008 */
[----:B------:R-:W-:-:S04]  /*1690*/  LEA.HI R5, R15, R4, RZ, 0x3 ;  /* 0x000000040f057211 */ /* 0x000fc800078f18ff */
[----:B------:R-:W-:Y:S01]  /*16a0*/  SHF.R.S32.HI R10, RZ, 0x3, R5 ;  /* 0x00000003ff0a7819 */ /* 0x000fe20000011405 */
[----:B------:R-:W-:Y:S01]  /*16b0*/  IMAD.HI.U32 R235, R8, R3, RZ ;  /* 0x0000000308eb7227 */ /* 0x000fe200078e00ff */
[----:B------:R-:W-:-:S03]  /*16c0*/  LOP3.LUT R5, R5, 0xfffffff8, RZ, 0xc0, !PT ;  /* 0xfffffff805057812 */ /* 0x000fc600078ec0ff */
[----:B------:R-:W-:Y:S02]  /*16d0*/  IMAD.SHL.U32 R209, R10, 0x40, RZ ;  /* 0x000000400ad17824 */ /* 0x000fe400078e00ff */
[----:B------:R-:W-:Y:S02]  /*16e0*/  IMAD.IADD R5, R4, 0x1, -R5 ;  /* 0x0000000104057824 */ /* 0x000fe400078e0a05 */
[----:B------:R-:W-:Y:S01]  /*16f0*/  IMAD.MOV R7, RZ, RZ, -R235 ;  /* 0x000000ffff077224 */ /* 0x000fe200078e0aeb */
[----:B------:R-:W-:Y:S01]  /*1700*/  LOP3.LUT R209, R209, 0x1c0, RZ, 0xc0, !PT ;  /* 0x000001c0d1d17812 */ /* 0x000fe200078ec0ff */
[----:B------:R-:W-:Y:S02]  /*1710*/  IMAD.SHL.U32 R200, R5, 0x8, RZ ;  /* 0x0000000805c87824 */ /* 0x000fe400078e00ff */
[----:B------:R-:W-:Y:S02]  /*1720*/  IMAD R7, R2, R7, R3 ;  /* 0x0000000702077224 */ /* 0x000fe400078e0203 */
[----:B------:R-:W-:Y:S01]  /*1730*/  VIADD R8, R10, 0x10 ;  /* 0x000000100a087836 */ /* 0x000fe20000000000 */
[----:B------:R-:W-:-:S02]  /*1740*/  LOP3.LUT R12, R209, 0x38, R200, 0xf8, !PT ;  /* 0x00000038d10c7812 */ /* 0x000fc400078ef8c8 */
[----:B------:R-:W-:Y:S02]  /*1750*/  ISETP.GT.U32.AND P3, PT, R2, R7, PT ;  /* 0x000000070200720c */ /* 0x000fe40003f64070 */
[C---:B------:R-:W-:Y:S02]  /*1760*/  ISETP.GE.AND P1, PT, R8.reuse, UR25, PT ;  /* 0x0000001908007c0c */ /* 0x040fe4000bf26270 */
[----:B------:R-:W-:Y:S02]  /*1770*/  ISETP.GE.AND P5, PT, R8, UR16, PT ;  /* 0x0000001008007c0c */ /* 0x000fe4000bfa6270 */
[----:B------:R-:W-:Y:S01]  /*1780*/  SHF.R.U32.HI R209, RZ, 0x3, R209 ;  /* 0x00000003ffd17819 */ /* 0x000fe200000116d1 */
[----:B------:R-:W-:Y:S10]  /*1790*/  @P0 BRA `(.L_x_677) ;  /* 0x0000000000340947 */ /* 0x000ff40003800000 */
        /* <DEDUP_REMOVED lines=13> */
.L_x_677:
[----:B------:R-:W-:Y:S01]  /*1870*/  @UP1 UIADD3 UR29, UR11, UR6, URZ ;  /* 0x000000060b1d1290 */ /* 0x000fe2000fffe03f */
[----:B------:R-:W-:Y:S01]  /*1880*/  @!P3 IMAD.IADD R7, R7, 0x1, -R2 ;  /* 0x000000010707b824 */ /* 0x000fe200078e0a02 */
[----:B------:R-:W-:Y:S01]  /*1890*/  LOP3.LUT R3, R0, UR27, RZ, 0x3c, !PT ;  /* 0x0000001b00037c12 */ /* 0x000fe2000f8e3cff */
[----:B------:R-:W-:Y:S01]  /*18a0*/  @UP1 ULDC.64 UR6, c[0x0][0x250] ;  /* 0x0000940000061ab9 */ /* 0x000fe20000000a00 */
[----:B------:R-:W-:Y:S01]  /*18b0*/  USHF.R.S32.HI UR28, URZ, 0x1f, UR27 ;  /* 0x0000001f3f1c7899 */ /* 0x000fe2000801141b */
[----:B------:R-:W-:Y:S01]  /*18c0*/  ISETP.GE.AND P6, PT, R8, UR16, PT ;  /* 0x0000001008007c0c */ /* 0x000fe2000bfc6270 */
[----:B------:R-:W-:Y:S01]  /*18d0*/  @UP1 UIMAD.WIDE.U32 UR32, UR29, UR6, URZ ;  /* 0x000000061d2012a5 */ /* 0x000fe2000f8e003f */
[----:B------:R-:W-:Y:S01]  /*18e0*/  @!P3 VIADD R235, R235, 0x1 ;  /* 0x00000001ebebb836 */ /* 0x000fe20000000000 */
[----:B------:R-:W-:Y:S01]  /*18f0*/  @UP1 UIMAD UR29, UR29, UR7, URZ ;  /* 0x000000071d1d12a4 */ /* 0x000fe2000f8e023f */
[----:B------:R-:W-:Y:S01]  /*1900*/  LOP3.LUT R209, R12, R209, RZ, 0x3c, !PT ;  /* 0x000000d10cd17212 */ /* 0x000fe200078e3cff */
[----:B------:R-:W-:Y:S01]  /*1910*/  IMAD.U32 R21, RZ, RZ, UR14 ;  /* 0x0000000eff157e24 */ /* 0x000fe2000f8e00ff */
[----:B------:R-:W-:Y:S01]  /*1920*/  ISETP.GE.AND P2, PT, R3, RZ, PT ;  /* 0x000000ff0300720c */ /* 0x000fe20003f46270 */
[----:B------:R-:W-:Y:S01]  /*1930*/  @UP1 UIADD3 UR29, UR33, UR29, URZ ;  /* 0x0000001d211d1290 */ /* 0x000fe2000fffe03f */
[----:B------:R-:W-:-:S02]  /*1940*/  ISETP.GE.U32.AND P4, PT, R7, R2, PT ;  /* 0x000000020700720c */ /* 0x000fc40003f86070 */
[----:B------:R-:W-:Y:S02]  /*1950*/  LEA.HI R8, R15, R4, RZ, 0x6 ;  /* 0x000000040f087211 */ /* 0x000fe400078f30ff */
[----:B------:R-:W-:Y:S02]  /*1960*/  ISETP.NE.AND P3, PT, R0, RZ, PT ;  /* 0x000000ff0000720c */ /* 0x000fe40003f65270 */
[----:B------:R-:W-:Y:S02]  /*1970*/  SHF.R.S32.HI R201, RZ, 0x1f, R200 ;  /* 0x0000001fffc97819 */ /* 0x000fe400000114c8 */
[----:B------:R-:W-:Y:S01]  /*1980*/  SHF.R.S32.HI R11, RZ, 0x1f, R10 ;  /* 0x0000001fff0b7819 */ /* 0x000fe2000001140a */
[----:B------:R-:W-:Y:S08]  /*1990*/  @P0 BRA `(.L_x_678) ;  /* 0x0000000000300947 */ /* 0x000ff00003800000 */
        /* <DEDUP_REMOVED lines=12> */
.L_x_678:
[----:B------:R-:W-:Y:S01]  /*1a60*/  IMAD R3, R11, UR8, RZ ;  /* 0x000000080b037c24 */ /* 0x000fe2000f8e02ff */
[----:B------:R-:W-:Y:S01]  /*1a70*/  @P4 IADD3 R235, R235, 0x1, RZ ;  /* 0x00000001ebeb4810 */ /* 0x000fe20007ffe0ff */
[----:B------:R-:W-:Y:S01]  /*1a80*/  IMAD.WIDE.U32 R12, R10, UR8, R200 ;  /* 0x000000080a0c7c25 */ /* 0x000fe2000f8e00c8 */
[----:B------:R-:W-:Y:S01]  /*1a90*/  SHF.L.U32 R8, R8, 0x3, RZ ;  /* 0x0000000308087819 */ /* 0x000fe200000006ff */
[----:B------:R-:W-:Y:S01]  /*1aa0*/  ULDC.64 UR10, c[0x0][0x260] ;  /* 0x00009800000a7ab9 */ /* 0x000fe20000000a00 */
[----:B------:R-:W-:Y:S01]  /*1ab0*/  @!P2 IADD3 R235, -R235, RZ, RZ ;  /* 0x000000ffebeba210 */ /* 0x000fe20007ffe1ff */
[----:B------:R-:W-:Y:S01]  /*1ac0*/  IMAD R2, R10, UR9, R3 ;  /* 0x000000090a027c24 */ /* 0x000fe2000f8e0203 */
[----:B------:R-:W-:Y:S01]  /*1ad0*/  IADD3 R210, P0, R12, UR34, RZ ;  /* 0x000000220cd27c10 */ /* 0x000fe2000ff1e0ff */
[----:B------:R-:W-:Y:S01]  /*1ae0*/  IMAD R3, R11, UR6, RZ ;  /* 0x000000060b037c24 */ /* 0x000fe2000f8e02ff */
[----:B------:R-:W-:Y:S01]  /*1af0*/  @!P3 LOP3.LUT R235, RZ, R0, RZ, 0x33, !PT ;  /* 0x00000000ffebb212 */ /* 0x000fe200078e33ff */
[----:B------:R-:W-:Y:S01]  /*1b00*/  ULDC.64 UR4, c[0x0][0x258] ;  /* 0x0000960000047ab9 */ /* 0x000fe20000000a00 */
[----:B------:R-:W-:Y:S01]  /*1b10*/  IADD3.X R211, R13, UR31, R2, P0, !PT ;  /* 0x0000001f0dd37c10 */ /* 0x000fe200087fe402 */
[----:B------:R-:W1:Y:S01]  /*1b20*/  S2UR UR31, SR_CgaCtaId ;  /* 0x00000000001f79c3 */ /* 0x000e620000008800 */
[----:B------:R-:W-:Y:S01]  /*1b30*/  IMAD.WIDE.U32 R12, R10, UR6, R200 ;  /* 0x000000060a0c7c25 */ /* 0x000fe2000f8e00c8 */
[----:B------:R-:W-:Y:S01]  /*1b40*/  LOP3.LUT R209, R209, 0xfffffe00, R8, 0xf8, !PT ;  /* 0xfffffe00d1d17812 */ /* 0x000fe200078ef808 */
[----:B------:R-:W-:Y:S01]  /*1b50*/  UIMAD UR28, UR28, UR4, URZ ;  /* 0x000000041c1c72a4 */ /* 0x000fe2000f8e023f */
[----:B------:R-:W-:Y:S01]  /*1b60*/  IADD3 R8, P0, R200, UR30, RZ ;  /* 0x0000001ec8087c10 */ /* 0x000fe2000ff1e0ff */
[----:B------:R-:W-:Y:S01]  /*1b70*/  IMAD R2, R10, UR7, R3 ;  /* 0x000000070a027c24 */ /* 0x000fe2000f8e0203 */
[----:B------:R-:W-:Y:S01]  /*1b80*/  IADD3 R232, P2, R12, UR32, RZ ;  /* 0x000000200ce87c10 */ /* 0x000fe2000ff5e0ff */
[----:B------:R-:W-:Y:S01]  /*1b90*/  IMAD.U32 R16, RZ, RZ, UR4 ;  /* 0x00000004ff107e24 */ /* 0x000fe2000f8e00ff */
[----:B------:R-:W-:Y:S01]  /*1ba0*/  SHF.R.S32.HI R0, RZ, 0x1f, R235 ;  /* 0x0000001fff007819 */ /* 0x000fe200000114eb */
[----:B------:R-:W-:Y:S01]  /*1bb0*/  IMAD.WIDE.U32 R210, R235, UR10, R210 ;  /* 0x0000000aebd27c25 */ /* 0x000fe2000f8e00d2 */
[----:B------:R-:W-:Y:S01]  /*1bc0*/  IADD3.X R9, R201, UR26, RZ, P0, !PT ;  /* 0x0000001ac9097c10 */ /* 0x000fe200087fe4ff */
[----:B------:R-:W-:Y:S01]  /*1bd0*/  UIMAD UR5, UR27, UR5, UR28 ;  /* 0x000000051b0572a4 */ /* 0x000fe2000f8e021c */
[----:B------:R-:W-:Y:S01]  /*1be0*/  IADD3.X R233, R13, UR29, R2, P2, !PT ;  /* 0x0000001d0de97c10 */ /* 0x000fe200097fe402 */
[----:B------:R-:W-:Y:S01]  /*1bf0*/  IMAD R2, R0, UR10, RZ ;  /* 0x0000000a00027c24 */ /* 0x000fe2000f8e02ff */
[----:B------:R-:W-:Y:S01]  /*1c00*/  ISETP.GE.AND P0, PT, R10, UR25, PT ;  /* 0x000000190a007c0c */ /* 0x000fe2000bf06270 */
[----:B------:R-:W-:Y:S01]  /*1c10*/  IMAD.WIDE.U32 R16, R16, UR27, R8 ;  /* 0x0000001b10107c25 */ /* 0x000fe2000f8e0008 */
[----:B------:R-:W-:Y:S01]  /*1c20*/  UMOV UR4, 0x400 ;  /* 0x0000040000047882 */ /* 0x000fe20000000000 */
[----:B------:R-:W-:Y:S01]  /*1c30*/  BSSY B0, `(.L_x_679) ;  /* 0x0000031000007945 */ /* 0x000fe20003800000 */
[----:B------:R-:W-:Y:S01]  /*1c40*/  IADD3 R7, R10, 0x20, RZ ;  /* 0x000000200a077810 */ /* 0x000fe20007ffe0ff */
[----:B------:R-:W-:Y:S01]  /*1c50*/  IMAD R213, R235, UR11, R2 ;  /* 0x0000000bebd57c24 */ /* 0x000fe2000f8e0202 */
[----:B------:R-:W-:Y:S01]  /*1c60*/  ULDC.64 UR10, c[0x0][0x268] ;  /* 0x00009a00000a7ab9 */ /* 0x000fe20000000a00 */
[----:B------:R-:W-:Y:S01]  /*1c70*/  IADD3 R19, R17, UR5, RZ ;  /* 0x0000000511137c10 */ /* 0x000fe2000fffe0ff */
[----:B------:R-:W-:Y:S01]  /*1c80*/  IMAD R0, R0, UR10, RZ ;  /* 0x0000000a00007c24 */ /* 0x000fe2000f8e02ff */
[----:B------:R-:W-:Y:S01]  /*1c90*/  IADD3 R199, R200, 0x80, RZ ;  /* 0x00000080c8c77810 */ /* 0x000fe20007ffe0ff */
[----:B-1----:R-:W-:Y:S01]  /*1ca0*/  ULEA UR4, UR31, UR4, 0x18 ;  /* 0x000000041f047291 */ /* 0x002fe2000f8ec03f */
[----:B------:R-:W-:-:S04]  /*1cb0*/  IMAD.WIDE.U32 R232, R235, UR10, R232 ;  /* 0x0000000aebe87c25 */ /* 0x000fc8000f8e00e8 */
[----:B------:R-:W-:Y:S01]  /*1cc0*/  IMAD R235, R235, UR11, R0 ;  /* 0x0000000bebeb7c24 */ /* 0x000fe2000f8e0200 */
[----:B------:R-:W-:Y:S01]  /*1cd0*/  LEA R209, R209, UR4, 0x1 ;  /* 0x00000004d1d17c11 */ /* 0x000fe2000f8e08ff */
        /* <DEDUP_REMOVED lines=38> */
.L_x_680:
[----:B------:R-:W-:Y:S05]  /*1f40*/  BSYNC B0 ;  /* 0x0000000000007941 */ /* 0x000fea0003800000 */
.L_x_679:
[----:B------:R-:W-:Y:S01]  /*1f50*/  BSSY B0, `(.L_x_681) ;  /* 0x000002b000007945 */ /* 0x000fe20003800000 */
[----:B------:R-:W-:Y:S01]  /*1f60*/  ISETP.GE.AND P0, PT, R7, UR25, PT ;  /* 0x0000001907007c0c */ /* 0x000fe2000bf06270 */
[----:B------:R-:W-:Y:S01]  /*1f70*/  VIADD R0, R10, 0x30 ;  /* 0x000000300a007836 */ /* 0x000fe20000000000 */
[----:B------:R-:W-:Y:S01]  /*1f80*/  LEA.HI R15, R15, R4, RZ, 0x4 ;  /* 0x000000040f0f7211 */ /* 0x000fe200078f20ff */
        /* <DEDUP_REMOVED lines=39> */
.L_x_682:
[----:B------:R-:W-:Y:S05]  /*2200*/  BSYNC B0 ;  /* 0x0000000000007941 */ /* 0x000fea0003800000 */
.L_x_681:
[----:B------:R-:W-:Y:S01]  /*2210*/  LOP3.LUT R13, R15, 0xfffffff0, RZ, 0xc0, !PT ;  /* 0xfffffff00f0d7812 */ /* 0x000fe200078ec0ff */
[----:B------:R-:W-:Y:S01]  /*2220*/  BSSY B0, `(.L_x_683) ;  /* 0x000002a000007945 */ /* 0x000fe20003800000 */
[----:B------:R-:W-:-:S03]  /*2230*/  ISETP.GE.AND P4, PT, R0, UR25, PT ;  /* 0x0000001900007c0c */ /* 0x000fc6000bf86270 */
[----:B------:R-:W-:Y:S01]  /*2240*/  IMAD.IADD R13, R4, 0x1, -R13 ;  /* 0x00000001040d7824 */ /* 0x000fe200078e0a0d */
        /* <DEDUP_REMOVED lines=39> */
.L_x_684:
[----:B------:R-:W-:Y:S05]  /*24c0*/  BSYNC B0 ;  /* 0x0000000000007941 */ /* 0x000fea0003800000 */
.L_x_683:
        /* <DEDUP_REMOVED lines=39> */
.L_x_686:
[----:B------:R-:W-:Y:S05]  /*2740*/  BSYNC B0 ;  /* 0x0000000000007941 */ /* 0x000fea0003800000 */
.L_x_685:
[----:B------:R-:W-:Y:S01]  /*2750*/  USHF.L.U32 UR25, UR8, 0x6, URZ ;  /* 0x0000000608197899 */ /* 0x000fe2000800063f */
[----:B------:R-:W-:Y:S01]  /*2760*/  ISETP.GE.AND P1, PT, R10, UR16, PT ;  /* 0x000000100a007c0c */ /* 0x000fe2000bf26270 */
[----:B------:R-:W-:Y:S01]  /*2770*/  USHF.L.U64.HI UR5, UR8, 0x6, UR9 ;  /* 0x0000000608057899 */ /* 0x000fe20008010209 */
[----:B------:R-:W-:Y:S01]  /*2780*/  SHF.R.S32.HI R12, RZ, 0x1f, R13 ;  /* 0x0000001fff0c7819 */ /* 0x000fe2000001140d */
[----:B------:R-:W-:Y:S01]  /*2790*/  USHF.R.S32.HI UR30, URZ, 0x1f, UR17 ;  /* 0x0000001f3f1e7899 */ /* 0x000fe20008011411 */
[----:B------:R-:W-:Y:S01]  /*27a0*/  SHF.R.S32.HI R20, RZ, 0x4, R15 ;  /* 0x00000004ff147819 */ /* 0x000fe2000001140f */
[----:B------:R-:W-:Y:S01]  /*27b0*/  UIMAD UR10, UR5, UR17, URZ ;  /* 0x00000011050a72a4 */ /* 0x000fe2000f8e023f */
[----:B------:R-:W-:Y:S01]  /*27c0*/  IMAD.IADD R213, R211, 0x1, R213 ;  /* 0x00000001d3d57824 */ /* 0x000fe200078e02d5 */
[----:B------:R-:W-:Y:S01]  /*27d0*/  LEA.HI R12, R12, R13, RZ, 0x3 ;  /* 0x0000000d0c0c7211 */ /* 0x000fe200078f18ff */
[----:B-1234-:R-:W-:Y:S01]  /*27e0*/  IMAD.U32 R3, RZ, RZ, UR25 ;  /* 0x00000019ff037e24 */ /* 0x01efe2000f8e00ff */
[----:B------:R-:W-:Y:S01]  /*27f0*/  UIMAD UR10, UR30, UR25, UR10 ;  /* 0x000000191e0a72a4 */ /* 0x000fe2000f8e020a */
[----:B------:R-:W-:Y:S01]  /*2800*/  IMAD.MOV.U32 R212, RZ, RZ, R210 ;  /* 0x000000ffffd47224 */ /* 0x000fe200078e00d2 */
[----:B------:R-:W-:Y:S01]  /*2810*/  LEA.HI R19, R15, R20, RZ, 0x1 ;  /* 0x000000140f137211 */ /* 0x000fe200078f08ff */
[----:B------:R-:W-:Y:S01]  /*2820*/  BSSY B0, `(.L_x_687) ;  /* 0x0000027000007945 */ /* 0x000fe20003800000 */
[----:B------:R-:W-:Y:S01]  /*2830*/  LOP3.LUT R2, R12, 0xfffffff8, RZ, 0xc0, !PT ;  /* 0xfffffff80c027812 */ /* 0x000fe200078ec0ff */
[----:B------:R-:W-:Y:S01]  /*2840*/  IMAD.WIDE.U32 R14, R3, UR17, R212 ;  /* 0x00000011030e7c25 */ /* 0x000fe2000f8e00d4 */
[----:B------:R-:W-:-:S02]  /*2850*/  ISETP.GE.AND P0, PT, R10, UR16, PT ;  /* 0x000000100a007c0c */ /* 0x000fc4000bf06270 */
[----:B------:R-:W-:Y:S01]  /*2860*/  LOP3.LUT R19, R19, 0xfffffffe, RZ, 0xc0, !PT ;  /* 0xfffffffe13137812 */ /* 0x000fe200078ec0ff */
[----:B------:R-:W-:Y:S02]  /*2870*/  VIADD R17, R15, UR10 ;  /* 0x0000000a0f117c36 */ /* 0x000fe40008000000 */
[----:B------:R-:W-:Y:S02]  /*2880*/  IMAD.IADD R2, R13, 0x1, -R2 ;  /* 0x000000010d027824 */ /* 0x000fe400078e0a02 */
[----:B------:R-:W-:Y:S02]  /*2890*/  IMAD.SHL.U32 R13, R10, 0x8, RZ ;  /* 0x000000080a0d7824 */ /* 0x000fe400078e00ff */
[----:B------:R-:W-:Y:S01]  /*28a0*/  IMAD.SHL.U32 R22, R5, 0x40, RZ ;  /* 0x0000004005167824 */ /* 0x000fe200078e00ff */
        /* <DEDUP_REMOVED lines=30> */
.L_x_688:
[----:B------:R-:W-:Y:S05]  /*2a90*/  BSYNC B0 ;  /* 0x0000000000007941 */ /* 0x000fea0003800000 */
.L_x_687:
        /* <DEDUP_REMOVED lines=9> */
[----:B------:R-:W-:Y:S02]  /*2b30*/  ISETP.GE.AND P1, PT, R199, UR10, PT ;  /* 0x0000000ac7007c0c */ /* 0x000fe4000bf26270 */
[----:B------:R-:W-:-:S07]  /*2b40*/  IADD3.X R18, R17, UR26, RZ, P2, !PT ;  /* 0x0000001a11127c10 */ /* 0x000fce00097fe4ff */
        /* <DEDUP_REMOVED lines=25> */
.L_x_690:
[----:B------:R-:W-:Y:S05]  /*2ce0*/  BSYNC B0 ;  /* 0x0000000000007941 */ /* 0x000fea0003800000 */
.L_x_689:
[----:B------:R-:W-:Y:S01]  /*2cf0*/  ISETP.GE.AND P1, PT, R7, UR16, PT ;  /* 0x0000001007007c0c */ /* 0x000fe2000bf26270 */
[----:B------:R-:W-:Y:S01]  /*2d00*/  IMAD.SHL.U32 R18, R2, 0x40, RZ ;  /* 0x0000004002127824 */ /* 0x000fe200078e00ff */
[----:B------:R-:W-:Y:S01]  /*2d10*/  LOP3.LUT R13, R22, 0x8, R13, 0xf8, !PT ;  /* 0x00000008160d7812 */ /* 0x000fe200078ef80d */
[----:B------:R-:W-:Y:S01]  /*2d20*/  IMAD.IADD R20, R20, 0x1, -R19 ;  /* 0x0000000114147824 */ /* 0x000fe200078e0a13 */
[----:B------:R-:W-:Y:S01]  /*2d30*/  SHF.R.U32.HI R22, RZ, 0x3, R22 ;  /* 0x00000003ff167819 */ /* 0x000fe20000011616 */
[----:B------:R-:W-:Y:S01]  /*2d40*/  BSSY B0, `(.L_x_691) ;  /* 0x0000028000007945 */ /* 0x000fe20003800000 */
[----:B------:R-:W-:Y:S02]  /*2d50*/  ISETP.GE.AND P5, PT, R0, UR16, PT ;  /* 0x0000001000007c0c */ /* 0x000fe4000bfa6270 */
[----:B------:R-:W-:Y:S01]  /*2d60*/  LOP3.LUT R197, R13, R22, RZ, 0x3c, !PT ;  /* 0x000000160dc57212 */ /* 0x000fe200078e3cff */
[----:B------:R-:W-:Y:S01]  /*2d70*/  IMAD.SHL.U32 R13, R20, 0x8, RZ ;  /* 0x00000008140d7824 */ /* 0x000fe200078e00ff */
[----:B------:R-:W-:-:S03]  /*2d80*/  LOP3.LUT R18, R18, 0x1c0, RZ, 0xc0, !PT ;  /* 0x000001c012127812 */ /* 0x000fc600078ec0ff */
[----:B------:R-:W-:Y:S06]  /*2d90*/  @P1 BRA `(.L_x_692) ;  /* 0x0000000000881947 */ /* 0x000fec0003800000 */
[----:B------:R-:W-:Y:S01]  /*2da0*/  ULDC UR10, c[0x0][0x2d0] ;  /* 0x0000b400000a7ab9 */ /* 0x000fe20000000800 */
[----:B------:R-:W-:Y:S01]  /*2db0*/  IMAD.U32 R23, RZ, RZ, UR8 ;  /* 0x00000008ff177e24 */ /* 0x000fe2000f8e00ff */
[----:B------:R-:W-:Y:S01]  /*2dc0*/  ISETP.GE.AND P4, PT, R200, UR10, PT ;  /* 0x0000000ac8007c0c */ /* 0x000fe2000bf86270 */
[----:B------:R-:W-:Y:S01]  /*2dd0*/  IMAD.U32 R21, RZ, RZ, UR8 ;  /* 0x00000008ff157e24 */ /* 0x000fe2000f8e00ff */
[----:B------:R-:W-:Y:S01]  /*2de0*/  ISETP.GE.AND P3, PT, R208, UR10, PT ;  /* 0x0000000ad0007c0c */ /* 0x000fe2000bf66270 */
[----:B------:R-:W-:Y:S01]  /*2df0*/  IMAD.U32 R19, RZ, RZ, UR9 ;  /* 0x00000009ff137e24 */ /* 0x000fe2000f8e00ff */
[----:B------:R-:W-:-:S04]  /*2e00*/  LEA R23, P1, R23, R14, 0x5 ;  /* 0x0000000e17177211 */ /* 0x000fc800078228ff */
[----:B------:R-:W-:Y:S02]  /*2e10*/  LEA.HI.X R22, R21, R17, R19, 0x5, P1 ;  /* 0x0000001115167211 */ /* 0x000fe400008f2c13 */
[----:B------:R-:W-:-:S03]  /*2e20*/  ISETP.GE.AND P1, PT, R199, UR10, PT ;  /* 0x0000000ac7007c0c */ /* 0x000fc6000bf26270 */
[----:B--23--:R-:W2:Y:S01]  /*2e30*/  @!P4 LDC.64 R10, c[0x0][0x218] ;  /* 0x00008600ff0acb82 */ /* 0x00cea20000000a00 */
[----:B------:R3:W-:Y:S07]  /*2e40*/  @P4 STS.128 [R209+0x7000], RZ ;  /* 0x007000ffd1004388 */ /* 0x0007ee0000000c00 */
        /* <DEDUP_REMOVED lines=23> */
.L_x_692:
[----:B------:R-:W-:Y:S05]  /*2fc0*/  BSYNC B0 ;  /* 0x0000000000007941 */ /* 0x000fea0003800000 */
.L_x_691:
[----:B------:R-:W-:Y:S04]  /*2fd0*/  BSSY B0, `(.L_x_693) ;  /* 0x0000024000007945 */ /* 0x000fe80003800000 */
[----:B------:R-:W-:Y:S05]  /*2fe0*/  @P5 BRA `(.L_x_694) ;  /* 0x0000000000885947 */ /* 0x000fea0003800000 */
[----:B------:R-:W-:Y:S01]  /*2ff0*/  ULDC UR10, c[0x0][0x2d0] ;  /* 0x0000b400000a7ab9 */ /* 0x000fe20000000800 */
[----:B------:R-:W-:Y:S01]  /*3000*/  IMAD.U32 R15, RZ, RZ, UR8 ;  /* 0x00000008ff0f7e24 */ /* 0x000fe2000f8e00ff */
[----:B------:R-:W-:Y:S01]  /*3010*/  ISETP.GE.AND P4, PT, R200, UR10, PT ;  /* 0x0000000ac8007c0c */ /* 0x000fe2000bf86270 */
[----:B------:R-:W-:Y:S01]  /*3020*/  IMAD.MOV.U32 R16, RZ, RZ, R14 ;  /* 0x000000ffff107224 */ /* 0x000fe200078e000e */
[----:B------:R-:W-:Y:S01]  /*3030*/  ISETP.GE.AND P3, PT, R208, UR10, PT ;  /* 0x0000000ad0007c0c */ /* 0x000fe2000bf66270 */
[----:B------:R-:W-:Y:S01]  /*3040*/  UIMAD UR11, UR9, 0x30, URZ ;  /* 0x00000030090b78a4 */ /* 0x000fe2000f8e023f */
[----:B------:R-:W-:Y:S01]  /*3050*/  ISETP.GE.AND P1, PT, R199, UR10, PT ;  /* 0x0000000ac7007c0c */ /* 0x000fe2000bf26270 */
[----:B------:R-:W-:-:S04]  /*3060*/  IMAD.WIDE.U32 R16, R15, 0x30, R16 ;  /* 0x000000300f107825 */ /* 0x000fc800078e0010 */
[----:B------:R-:W-:-:S04]  /*3070*/  VIADD R14, R17, UR11 ;  /* 0x0000000b110e7c36 */ /* 0x000fc80008000000 */
        /* <DEDUP_REMOVED lines=25> */
.L_x_694:
[----:B------:R-:W-:Y:S05]  /*3210*/  BSYNC B0 ;  /* 0x0000000000007941 */ /* 0x000fea0003800000 */
.L_x_693:
[----:B------:R-:W0:Y:S01]  /*3220*/  LDGDEPBAR ;  /* 0x00000000000079af */ /* 0x000e220000000000 */
[----:B------:R-:W-:Y:S01]  /*3230*/  LOP3.LUT R13, R18, 0x8, R13, 0xf8, !PT ;  /* 0x00000008120d7812 */ /* 0x000fe200078ef80d */
[----:B------:R-:W-:Y:S01]  /*3240*/  USHF.L.U64.HI UR28, UR6, 0x6, UR7 ;  /* 0x00000006061c7899 */ /* 0x000fe20008010207 */
[----:B------:R-:W-:Y:S01]  /*3250*/  SHF.R.U32.HI R18, RZ, 0x3, R18 ;  /* 0x00000003ff127819 */ /* 0x000fe20000011612 */
[----:B------:R-:W-:Y:S01]  /*3260*/  USHF.L.U32 UR29, UR6, 0x6, URZ ;  /* 0x00000006061d7899 */ /* 0x000fe2000800063f */
[----:B------:R-:W-:Y:S01]  /*3270*/  ISETP.GE.AND P4, PT, R0, UR16, PT ;  /* 0x0000001000007c0c */ /* 0x000fe2000bf86270 */
[----:B------:R-:W-:Y:S01]  /*3280*/  UIMAD UR10, UR28, UR17, URZ ;  /* 0x000000111c0a72a4 */ /* 0x000fe2000f8e023f */
[----:B------:R-:W-:Y:S01]  /*3290*/  LOP3.LUT R0, R13, R18, RZ, 0x3c, !PT ;  /* 0x000000120d007212 */ /* 0x000fe200078e3cff */
[----:B------:R-:W-:Y:S01]  /*32a0*/  IMAD.IADD R235, R233, 0x1, R235 ;  /* 0x00000001e9eb7824 */ /* 0x000fe200078e02eb */
[----:B------:R-:W-:Y:S01]  /*32b0*/  ISETP.GE.AND P5, PT, R7, UR16, PT ;  /* 0x0000001007007c0c */ /* 0x000fe2000bfa6270 */
[----:B------:R-:W-:Y:S01]  /*32c0*/  IMAD.U32 R13, RZ, RZ, UR17 ;  /* 0x00000011ff0d7e24 */ /* 0x000fe2000f8e00ff */
[----:B------:R-:W-:Y:S01]  /*32d0*/  UIMAD UR10, UR30, UR29, UR10 ;  /* 0x0000001d1e0a72a4 */ /* 0x000fe2000f8e020a */
[----:B------:R-:W-:Y:S01]  /*32e0*/  IMAD.MOV.U32 R234, RZ, RZ, R232 ;  /* 0x000000ffffea7224 */ /* 0x000fe200078e00e8 */
[----:B------:R-:W-:Y:S01]  /*32f0*/  SHF.R.S32.HI R87, RZ, 0x5, R87 ;  /* 0x00000005ff577819 */ /* 0x000fe20000011457 */
[----:B------:R-:W-:Y:S01]  /*3300*/  IMAD.SHL.U32 R7, R12, 0x40, RZ ;  /* 0x000000400c077824 */ /* 0x000fe200078e00ff */
[----:B------:R-:W-:Y:S01]  /*3310*/  UIADD3 UR32, UR24, -UR20, -UR15 ;  /* 0x8000001418207290 */ /* 0x000fe2000fffe80f */
[----:B------:R-:W-:Y:S01]  /*3320*/  IMAD.WIDE.U32 R12, R13, UR29, R234 ;  /* 0x0000001d0d0c7c25 */ /* 0x000fe2000f8e00ea */
[----:B------:R-:W-:Y:S02]  /*3330*/  BSSY B0, `(.L_x_695) ;  /* 0x0000029000007945 */ /* 0x000fe40003800000 */
[----:B------:R-:W-:Y:S01]  /*3340*/  LOP3.LUT R0, R0, 0xfffffe00, R7, 0xf8, !PT ;  /* 0xfffffe0000007812 */ /* 0x000fe200078ef807 */
[----:B------:R-:W-:-:S02]  /*3350*/  IMAD R197, R20, 0x200, R197 ;  /* 0x0000020014c57824 */ /* 0x000fc400078e02c5 */
[----:B------:R-:W-:Y:S01]  /*3360*/  VIADD R15, R13, UR10 ;  /* 0x0000000a0d0f7c36 */ /* 0x000fe20008000000 */
[----:B------:R-:W-:-:S04]  /*3370*/  DEPBAR.LE SB0, 0x0 ;  /* 0x000080000000791a */ /* 0x000fc80000000000 */
[----:B------:R-:W-:Y:S01]  /*3380*/  BAR.SYNC.DEFER_BLOCKING 0x0 ;  /* 0x0000000000007b1d */ /* 0x000fe20000010000 */
[----:B------:R-:W-:Y:S01]  /*3390*/  IMAD R198, R87, 0x400, R0 ;  /* 0x0000040057c67824 */ /* 0x000fe200078e0200 */
[----:B------:R-:W-:-:S04]  /*33a0*/  LEA R197, R197, UR4, 0x1 ;  /* 0x00000004c5c57c11 */ /* 0x000fc8000f8e08ff */
        /* <DEDUP_REMOVED lines=33> */
.L_x_696:
[----:B------:R-:W-:Y:S05]  /*35c0*/  BSYNC B0 ;  /* 0x0000000000007941 */ /* 0x000fea0003800000 */
.L_x_695:
        /* <DEDUP_REMOVED lines=12> */
[----:B------:R-:W-:Y:S02]  /*3690*/  ISETP.GE.AND P0, PT, R199, UR10, PT ;  /* 0x0000000ac7007c0c */ /* 0x000fe4000bf06270 */
[----:B------:R-:W-:-:S07]  /*36a0*/  IADD3.X R16, R15, UR30, RZ, P1, !PT ;  /* 0x0000001e0f107c10 */ /* 0x000fce0008ffe4ff */
        /* <DEDUP_REMOVED lines=25> */
.L_x_698:
[----:B------:R-:W-:Y:S05]  /*3840*/  BSYNC B0 ;  /* 0x0000000000007941 */ /* 0x000fea0003800000 */
.L_x_697:
[----:B------:R1:W-:Y:S01]  /*3850*/  @P5 STS.128 [R209+0xd000], RZ ;  /* 0x00d000ffd1005388 */ /* 0x0003e20000000c00 */
[----:B------:R-:W-:Y:S03]  /*3860*/  BSSY B0, `(.L_x_699) ;  /* 0x0000025000007945 */ /* 0x000fe60003800000 */
[----:B------:R1:W-:Y:S04]  /*3870*/  @P5 STS.128 [R209+0xf000], RZ ;  /* 0x00f000ffd1005388 */ /* 0x0003e80000000c00 */
[----:B------:R1:W-:Y:S01]  /*3880*/  @P5 STS.128 [R209+0x11000], RZ ;  /* 0x011000ffd1005388 */ /* 0x0003e20000000c00 */
[----:B------:R-:W-:Y:S05]  /*3890*/  @P5 BRA `(.L_x_700) ;  /* 0x0000000000845947 */ /* 0x000fea0003800000 */
[----:B------:R-:W-:Y:S01]  /*38a0*/  ULDC UR10, c[0x0][0x2d0] ;  /* 0x0000b400000a7ab9 */ /* 0x000fe20000000800 */
[----:B------:R-:W-:Y:S01]  /*38b0*/  IMAD.U32 R17, RZ, RZ, UR6 ;  /* 0x00000006ff117e24 */ /* 0x000fe2000f8e00ff */
[----:B------:R-:W-:Y:S01]  /*38c0*/  ISETP.GE.AND P3, PT, R200, UR10, PT ;  /* 0x0000000ac8007c0c */ /* 0x000fe2000bf66270 */
[----:B------:R-:W-:Y:S01]  /*38d0*/  IMAD.U32 R7, RZ, RZ, UR7 ;  /* 0x00000007ff077e24 */ /* 0x000fe2000f8e00ff */
[----:B------:R-:W-:Y:S02]  /*38e0*/  ISETP.GE.AND P2, PT, R208, UR10, PT ;  /* 0x0000000ad0007c0c */ /* 0x000fe4000bf46270 */
        /* <DEDUP_REMOVED lines=28> */
.L_x_700:
[----:B------:R-:W-:Y:S05]  /*3ab0*/  BSYNC B0 ;  /* 0x0000000000007941 */ /* 0x000fea0003800000 */
.L_x_699:
[----:B------:R1:W-:Y:S01]  /*3ac0*/  @P4 STS.128 [R209+0xd800], RZ ;  /* 0x00d800ffd1004388 */ /* 0x0003e20000000c00 */
[----:B------:R-:W-:Y:S01]  /*3ad0*/  UIADD3 UR10, UR24, 0x1, -UR15 ;  /* 0x00000001180a7890 */ /* 0x000fe2000fffe80f */
[----:B------:R-:W-:Y:S02]  /*3ae0*/  BSSY B0, `(.L_x_701) ;  /* 0x0000027000007945 */ /* 0x000fe40003800000 */
[----:B------:R1:W-:Y:S01]  /*3af0*/  @P4 STS.128 [R209+0xf800], RZ ;  /* 0x00f800ffd1004388 */ /* 0x0003e20000000c00 */
[----:B------:R-:W-:-:S03]  /*3b00*/  UIADD3 UR19, UR10, UR19, URZ ;  /* 0x000000130a137290 */ /* 0x000fc6000fffe03f */
[----:B------:R1:W-:Y:S01]  /*3b10*/  @P4 STS.128 [R209+0x11800], RZ ;  /* 0x011800ffd1004388 */ /* 0x0003e20000000c00 */
[----:B------:R-:W-:Y:S08]  /*3b20*/  @P4 BRA `(.L_x_702) ;  /* 0x0000000000884947 */ /* 0x000ff00003800000 */
        /* <DEDUP_REMOVED lines=34> */
.L_x_702:
[----:B------:R-:W-:Y:S05]  /*3d50*/  BSYNC B0 ;  /* 0x0000000000007941 */ /* 0x000fea0003800000 */
.L_x_701:
        /* <DEDUP_REMOVED lines=8> */
[----:B------:R-:W5:Y:S01]  /*3de0*/  LDSM.16.M88.4 R36, [R197+0x6800] ;  /* 0x00680000c524783b */ /* 0x000f620000000200 */
[----:B------:R-:W-:Y:S01]  /*3df0*/  SEL R7, R7, 0xfffffff0, !P0 ;  /* 0xfffffff007077807 */ /* 0x000fe20004000000 */
[----:B------:R-:W-:Y:S01]  /*3e00*/  IMAD.SHL.U32 R218, R4, 0x2, RZ ;  /* 0x0000000204da7824 */ /* 0x000fe200078e00ff */
[----:B------:R-:W-:Y:S01]  /*3e10*/  LOP3.LUT P0, RZ, R2, 0x4, RZ, 0xc0, !PT ;  /* 0x0000000402ff7812 */ /* 0x000fe2000780c0ff */
[----:B------:R-:W5:Y:S01]  /*3e20*/  LDSM.16.M88.4 R28, [R197+0x7000] ;  /* 0x00700000c51c783b */ /* 0x000f620000000200 */
[----:B------:R-:W-:Y:S01]  /*3e30*/  IMAD.MOV.U32 R2, RZ, RZ, 0x40 ;  /* 0x00000040ff027424 */ /* 0x000fe200078e00ff */
[----:B------:R-:W-:Y:S01]  /*3e40*/  UISETP.GT.AND UP0, UPT, UR17, UR12, UPT ;  /* 0x0000000c1100728c */ /* 0x000fe2000bf04270 */
[----:B------:R-:W-:Y:S01]  /*3e50*/  IMAD R196, R7, 0x2, R198 ;  /* 0x0000000207c47824 */ /* 0x000fe200078e02c6 */
[----:B------:R-:W5:Y:S01]  /*3e60*/  LDSM.16.M88.4 R64, [R197+0x7800] ;  /* 0x00780000c540783b */ /* 0x000f620000000200 */
[----:B------:R-:W-:Y:S01]  /*3e70*/  @P1 VIADD R195, R5, 0xffffffe0 ;  /* 0xffffffe005c31836 */ /* 0x000fe20000000000 */
[----:B------:R-:W-:Y:S01]  /*3e80*/  SEL R2, R2, 0xffffffc0, !P2 ;  /* 0xffffffc002027807 */ /* 0x000fe20005000000 */
[----:B------:R-:W-:Y:S01]  /*3e90*/  IMAD.MOV.U32 R5, RZ, RZ, 0x20 ;  /* 0x00000020ff057424 */ /* 0x000fe200078e00ff */
[----:B------:R-:W-:Y:S01]  /*3ea0*/  LDSM.16.M88.4 R60, [R196] ;  /* 0x00000000c43c783b */ /* 0x000fe20000000200 */
[----:B------:R-:W-:Y:S01]  /*3eb0*/  LOP3.LUT R218, R218, 0x6, RZ, 0xc0, !PT ;  /* 0x00000006dada7812 */ /* 0x000fe200078ec0ff */
[----:B------:R-:W-:-:S02]  /*3ec0*/  IMAD.U32 R214, RZ, RZ, UR24 ;  /* 0x00000018ffd67e24 */ /* 0x000fc4000f8e00ff */
[----:B------:R-:W5:Y:S01]  /*3ed0*/  LDSM.16.M88.4 R16, [R195] ;  /* 0x00000000c310783b */ /* 0x000f620000000200 */
[----:B------:R-:W-:Y:S01]  /*3ee0*/  SEL R5, R5, 0xffffffe0, !P0 ;  /* 0xffffffe005057807 */ /* 0x000fe20004000000 */
[----:B------:R-:W-:Y:S02]  /*3ef0*/  IMAD.IADD R191, R197, 0x1, R2 ;  /* 0x00000001c5bf7824 */ /* 0x000fe400078e0202 */
[----:B------:R-:W5:Y:S01]  /*3f00*/  LDSM.16.M88.4 R12, [R195+0x800] ;  /* 0x00080000c30c783b */ /* 0x000f620000000200 */
[----:B------:R-:W-:Y:S02]  /*3f10*/  IMAD.IADD R184, R2, 0x1, R195 ;  /* 0x0000000102b87824 */ /* 0x000fe400078e02c3 */
[C---:B------:R-:W-:Y:S01]  /*3f20*/  IMAD R194, R5.reuse, 0x2, R198 ;  /* 0x0000000205c27824 */ /* 0x040fe200078e02c6 */
[----:B-1234-:R-:W1:Y:S01]  /*3f30*/  LDSM.16.M88.4 R8, [R195+0x1000] ;  /* 0x00100000c308783b */ /* 0x01ee620000000200 */
[----:B------:R-:W-:Y:S02]  /*3f40*/  IMAD R193, R5, 0x2, R196 ;  /* 0x0000000205c17824 */ /* 0x000fe400078e02c4 */
[----:B------:R-:W-:Y:S01]  /*3f50*/  VIADD R205, R221, 0x646e171e ;  /* 0x646e171eddcd7836 */ /* 0x000fe20000000000 */
[----:B------:R-:W2:Y:S01]  /*3f60*/  LDSM.16.M88.4 R80, [R195+0x1800] ;  /* 0x00180000c350783b */ /* 0x000ea20000000200 */
[----:B------:R-:W-:-:S02]  /*3f70*/  VIADD R187, R195, 0x800 ;  /* 0x00000800c3bb7836 */ /* 0x000fc40000000000 */
[C---:B------:R-:W-:Y:S01]  /*3f80*/  VIADD R186, R195.reuse, 0x1000 ;  /* 0x00001000c3ba7836 */ /* 0x040fe20000000000 */
[----:B------:R-:W-:Y:S01]  /*3f90*/  LDSM.16.M88.4 R72, [R194] ;  /* 0x00000000c248783b */ /* 0x000fe20000000200 */
[C---:B------:R-:W-:Y:S02]  /*3fa0*/  VIADD R185, R195.reuse, 0x1800 ;  /* 0x00001800c3b97836 */ /* 0x040fe40000000000 */
[C---:B------:R-:W-:Y:S01]  /*3fb0*/  VIADD R183, R195.reuse, 0x2000 ;  /* 0x00002000c3b77836 */ /* 0x040fe20000000000 */
[C---:B-----5:R-:W-:Y:S01]  /*3fc0*/  HMMA.16816.F32 R48, R68.reuse, R44, RZ ;  /* 0x0000002c4430723c */ /* 0x060fe200000018ff */
[----:B------:R-:W3:Y:S01]  /*3fd0*/  LDSM.16.M88.4 R56, [R191+0x6000] ;  /* 0x00600000bf38783b */ /* 0x000ee20000000200 */
[C---:B------:R-:W-:Y:S02]  /*3fe0*/  VIADD R182, R195.reuse, 0x2800 ;  /* 0x00002800c3b67836 */ /* 0x040fe40000000000 */
[C---:B------:R-:W-:Y:S01]  /*3ff0*/  VIADD R181, R195.reuse, 0x3000 ;  /* 0x00003000c3b57836 */ /* 0x040fe20000000000 */
[----:B------:R-:W4:Y:S01]  /*4000*/  LDSM.16.M88.4 R52, [R191+0x6800] ;  /* 0x00680000bf34783b */ /* 0x000f220000000200 */
[----:B------:R-:W-:Y:S01]  /*4010*/  HMMA.16816.F32 R44, R68, R46, RZ ;  /* 0x0000002e442c723c */ /* 0x000fe200000018ff */
[----:B------:R-:W-:-:S02]  /*4020*/  VIADD R180, R195, 0x3800 ;  /* 0x00003800c3b47836 */ /* 0x000fc40000000000 */
[----:B------:R-:W5:Y:S01]  /*4030*/  LDSM.16.M88.4 R20, [R191+0x7000] ;  /* 0x00700000bf14783b */ /* 0x000f620000000200 */
[C---:B------:R-:W-:Y:S02]  /*4040*/  VIADD R179, R195.reuse, 0x4000 ;  /* 0x00004000c3b37836 */ /* 0x040fe40000000000 */
[C---:B------:R-:W-:Y:S01]  /*4050*/  HMMA.16816.F32 R40, R68.reuse, R36, RZ ;  /* 0x000000244428723c */ /* 0x040fe200000018ff */
[----:B------:R-:W5:Y:S01]  /*4060*/  LDSM.16.M88.4 R76, [R191+0x7800] ;  /* 0x00780000bf4c783b */ /* 0x000f620000000200 */
[C---:B------:R-:W-:Y:S02]  /*4070*/  VIADD R178, R195.reuse, 0x4800 ;  /* 0x00004800c3b27836 */ /* 0x040fe40000000000 */
[C---:B------:R-:W-:Y:S01]  /*4080*/  VIADD R177, R195.reuse, 0x5000 ;  /* 0x00005000c3b17836 */ /* 0x040fe20000000000 */
[----:B------:R-:W0:Y:S01]  /*4090*/  LDGDEPBAR ;  /* 0x00000000000079af */ /* 0x000e220000000000 */
[----:B------:R-:W-:Y:S01]  /*40a0*/  HMMA.16816.F32 R32, R68, R28, RZ ;  /* 0x0000001c4420723c */ /* 0x000fe200000018ff */
[----:B------:R-:W-:-:S05]  /*40b0*/  VIADD R176, R195, 0x5800 ;  /* 0x00005800c3b07836 */ /* 0x000fca0000000000 */
[C---:B------:R-:W-:Y:S06]  /*40c0*/  HMMA.16816.F32 R36, R68.reuse, R38, RZ ;  /* 0x000000264424723c */ /* 0x040fec00000018ff */
[C---:B------:R-:W-:Y:S06]  /*40d0*/  HMMA.16816.F32 R28, R68.reuse, R30, RZ ;  /* 0x0000001e441c723c */ /* 0x040fec00000018ff */
[C---:B------:R-:W-:Y:S06]  /*40e0*/  HMMA.16816.F32 R24, R68.reuse, R64, RZ ;  /* 0x000000404418723c */ /* 0x040fec00000018ff */
[----:B------:R-:W-:Y:S01]  /*40f0*/  HMMA.16816.F32 R68, R68, R66, RZ ;  /* 0x000000424444723c */ /* 0x000fe200000018ff */
[----:B------:R-:W-:Y:S05]  /*4100*/  LDSM.16.M88.4 R64, [R193] ;  /* 0x00000000c140783b */ /* 0x000fea0000000200 */
[C---:B------:R-:W-:Y:S06]  /*4110*/  HMMA.16816.F32 R48, R60.reuse, R16, R48 ;  /* 0x000000103c30723c */ /* 0x040fec0000001830 */
[C---:B------:R-:W-:Y:S01]  /*4120*/  HMMA.16816.F32 R44, R60.reuse, R18, R44 ;  /* 0x000000123c2c723c */ /* 0x040fe2000000182c */
[----:B------:R-:W5:Y:S05]  /*4130*/  LDSM.16.M88.4 R16, [R184] ;  /* 0x00000000b810783b */ /* 0x000f6a0000000200 */
[C---:B------:R-:W-:Y:S06]  /*4140*/  HMMA.16816.F32 R40, R60.reuse, R12, R40 ;  /* 0x0000000c3c28723c */ /* 0x040fec0000001828 */
[C---:B------:R-:W-:Y:S01]  /*4150*/  HMMA.16816.F32 R36, R60.reuse, R14, R36 ;  /* 0x0000000e3c24723c */ /* 0x040fe20000001824 */
[----:B------:R-:W5:Y:S05]  /*4160*/  LDSM.16.M88.4 R12, [R184+0x800] ;  /* 0x00080000b80c783b */ /* 0x000f6a0000000200 */
[C---:B-1----:R-:W-:Y:S06]  /*4170*/  HMMA.16816.F32 R32, R60.reuse, R8, R32 ;  /* 0x000000083c20723c */ /* 0x042fec0000001820 */
        /* <DEDUP_REMOVED lines=9> */
[C---:B----4-:R-:W-:Y:S06]  /*4210*/  HMMA.16816.F32 R40, R72.reuse, R52, R40 ;  /* 0x000000344828723c */ /* 0x050fec0000001828 */
[C---:B------:R-:W-:Y:S01]  /*4220*/  HMMA.16816.F32 R36, R72.reuse, R54, R36 ;  /* 0x000000364824723c */ /* 0x040fe20000001824 */
[----:B------:R-:W3:Y:S05]  /*4230*/  LDSM.16.M88.4 R52, [R198+0x2000] ;  /* 0x00200000c634783b */ /* 0x000eea0000000200 */
[C---:B-----5:R-:W-:Y:S06]  /*4240*/  HMMA.16816.F32 R32, R72.reuse, R20, R32 ;  /* 0x000000144820723c */ /* 0x060fec0000001820 */
[C---:B------:R-:W-:Y:S01]  /*4250*/  HMMA.16816.F32 R28, R72.reuse, R22, R28 ;  /* 0x00000016481c723c */ /* 0x040fe2000000181c */
[----:B------:R-:W4:Y:S05]  /*4260*/  LDSM.16.M88.4 R20, [R197+0x9000] ;  /* 0x00900000c514783b */ /* 0x000f2a0000000200 */
[C---:B------:R-:W-:Y:S06]  /*4270*/  HMMA.16816.F32 R24, R72.reuse, R76, R24 ;  /* 0x0000004c4818723c */ /* 0x040fec0000001818 */
[----:B------:R-:W-:Y:S01]  /*4280*/  HMMA.16816.F32 R72, R72, R78, R68 ;  /* 0x0000004e4848723c */ /* 0x000fe20000001844 */
[----:B------:R-:W5:Y:S04]  /*4290*/  LDSM.16.M88.4 R76, [R197+0x9800] ;  /* 0x00980000c54c783b */ /* 0x000f680000000200 */
[----:B------:R-:W-:Y:S01]  /*42a0*/  LDSM.16.M88.4 R68, [R196+0x2000] ;  /* 0x00200000c444783b */ /* 0x000fe20000000200 */
[C---:B------:R-:W-:Y:S06]  /*42b0*/  HMMA.16816.F32 R48, R64.reuse, R16, R48 ;  /* 0x000000104030723c */ /* 0x040fec0000001830 */
[C---:B------:R-:W-:Y:S01]  /*42c0*/  HMMA.16816.F32 R44, R64.reuse, R18, R44 ;  /* 0x00000012402c723c */ /* 0x040fe2000000182c */
[----:B------:R-:W5:Y:S05]  /*42d0*/  LDSM.16.M88.4 R16, [R195+0x2000] ;  /* 0x00200000c310783b */ /* 0x000f6a0000000200 */
        /* <DEDUP_REMOVED lines=42> */
[C---:B------:R-:W-:Y:S06]  /*4580*/  HMMA.16816.F32 R32, R20.reuse, R56, R32 ;  /* 0x000000381420723c */ /* 0x040fec0000001820 */
[C---:B------:R-:W-:Y:S01]  /*4590*/  HMMA.16816.F32 R28, R20.reuse, R58, R28 ;  /* 0x0000003a141c723c */ /* 0x040fe2000000181c */
[----:B------:R-:W3:Y:S05]  /*45a0*/  LDSM.16.M88.4 R56, [R197+0xb000] ;  /* 0x00b00000c538783b */ /* 0x000eea0000000200 */
[C---:B----4-:R-:W-:Y:S06]  /*45b0*/  HMMA.16816.F32 R24, R20.reuse, R52, R24 ;  /* 0x000000341418723c */ /* 0x050fec0000001818 */
[----:B------:R-:W-:Y:S01]  /*45c0*/  HMMA.16816.F32 R72, R20, R54, R72 ;  /* 0x000000361448723c */ /* 0x000fe20000001848 */
[----:B------:R-:W4:Y:S04]  /*45d0*/  LDSM.16.M88.4 R52, [R197+0xb800] ;  /* 0x00b80000c534783b */ /* 0x000f280000000200 */
[----:B------:R-:W-:Y:S01]  /*45e0*/  LDSM.16.M88.4 R20, [R196+0x4000] ;  /* 0x00400000c414783b */ /* 0x000fe20000000200 */
[C---:B-----5:R-:W-:Y:S06]  /*45f0*/  HMMA.16816.F32 R48, R76.reuse, R16, R48 ;  /* 0x000000104c30723c */ /* 0x060fec0000001830 */
        /* <DEDUP_REMOVED lines=8> */
[----:B--2---:R-:W-:Y:S06]  /*4680*/  HMMA.16816.F32 R24, R76, R80, R24 ;  /* 0x000000504c18723c */ /* 0x004fec0000001818 */
[C---:B---3--:R-:W-:Y:S06]  /*4690*/  HMMA.16816.F32 R48, R68.reuse, R64, R48 ;  /* 0x000000404430723c */ /* 0x048fec0000001830 */
[C---:B------:R-:W-:Y:S06]  /*46a0*/  HMMA.16816.F32 R44, R68.reuse, R66, R44 ;  /* 0x00000042442c723c */ /* 0x040fec000000182c */
[C---:B------:R-:W-:Y:S06]  /*46b0*/  HMMA.16816.F32 R40, R68.reuse, R60, R40 ;  /* 0x0000003c4428723c */ /* 0x040fec0000001828 */
[C---:B------:R-:W-:Y:S01]  /*46c0*/  HMMA.16816.F32 R36, R68.reuse, R62, R36 ;  /* 0x0000003e4424723c */ /* 0x040fe20000001824 */
[----:B------:R-:W-:Y:S05]  /*46d0*/  LDSM.16.M88.4 R60, [R194+0x4000] ;  /* 0x00400000c23c783b */ /* 0x000fea0000000200 */
[C---:B------:R-:W-:Y:S06]  /*46e0*/  HMMA.16816.F32 R32, R68.reuse, R56, R32 ;  /* 0x000000384420723c */ /* 0x040fec0000001820 */
[C---:B------:R-:W-:Y:S01]  /*46f0*/  HMMA.16816.F32 R28, R68.reuse, R58, R28 ;  /* 0x0000003a441c723c */ /* 0x040fe2000000181c */
[----:B------:R-:W2:Y:S05]  /*4700*/  LDSM.16.M88.4 R56, [R191+0xa000] ;  /* 0x00a00000bf38783b */ /* 0x000eaa0000000200 */
[----:B----4-:R-:W-:Y:S01]  /*4710*/  HMMA.16816.F32 R64, R68, R52, R24 ;  /* 0x000000344440723c */ /* 0x010fe20000001818 */
[----:B------:R-:W3:Y:S05]  /*4720*/  LDSM.16.M88.4 R24, [R191+0xa800] ;  /* 0x00a80000bf18783b */ /* 0x000eea0000000200 */
[----:B------:R-:W-:Y:S01]  /*4730*/  HMMA.16816.F32 R76, R76, R82, R72 ;  /* 0x000000524c4c723c */ /* 0x000fe20000001848 */
[----:B------:R-:W4:Y:S05]  /*4740*/  LDSM.16.M88.4 R72, [R195+0x5800] ;  /* 0x00580000c348783b */ /* 0x000f2a0000000200 */
[C---:B-----5:R-:W-:Y:S06]  /*4750*/  HMMA.16816.F32 R48, R20.reuse, R16, R48 ;  /* 0x000000101430723c */ /* 0x060fec0000001830 */
[----:B------:R-:W-:Y:S01]  /*4760*/  HMMA.16816.F32 R44, R20, R18, R44 ;  /* 0x00000012142c723c */ /* 0x000fe2000000182c */
[----:B------:R-:W-:-:S04]  /*4770*/  SHF.R.S32.HI R17, RZ, 0x1f, R6 ;  /* 0x0000001fff117819 */ /* 0x000fc80000011406 */
[----:B------:R-:W-:Y:S01]  /*4780*/  LEA.HI R6, R17, R6, RZ, 0x2 ;  /* 0x0000000611067211 */ /* 0x000fe200078f10ff */
[----:B------:R-:W-:Y:S01]  /*4790*/  HMMA.16816.F32 R40, R20, R12, R40 ;  /* 0x0000000c1428723c */ /* 0x000fe20000001828 */
[----:B------:R-:W-:Y:S02]  /*47a0*/  LDSM.16.M88.4 R16, [R184+0x4800] ;  /* 0x00480000b810783b */ /* 0x000fe40000000200 */
[----:B------:R-:W-:-:S03]  /*47b0*/  SHF.R.S32.HI R6, RZ, 0x2, R6 ;  /* 0x00000002ff067819 */ /* 0x000fc60000011406 */
[C---:B------:R-:W-:Y:S01]  /*47c0*/  HMMA.16816.F32 R36, R20.reuse, R14, R36 ;  /* 0x0000000e1424723c */ /* 0x040fe20000001824 */
[----:B------:R-:W-:Y:S01]  /*47d0*/  LDSM.16.M88.4 R12, [R184+0x4000] ;  /* 0x00400000b80c783b */ /* 0x000fe20000000200 */
[----:B------:R-:W-:Y:S02]  /*47e0*/  IMAD.IADD R217, R6, 0x1, R217 ;  /* 0x0000000106d97824 */ /* 0x000fe400078e02d9 */
[----:B------:R-:W-:Y:S02]  /*47f0*/  IMAD.U32 R6, RZ, RZ, UR14 ;  /* 0x0000000eff067e24 */ /* 0x000fe4000f8e00ff */
[----:B-1----:R-:W-:Y:S01]  /*4800*/  HMMA.16816.F32 R32, R20, R8, R32 ;  /* 0x000000081420723c */ /* 0x002fe20000001820 */
[C---:B------:R-:W-:Y:S01]  /*4810*/  VIADD R215, R217.reuse, 0x8 ;  /* 0x00000008d9d77836 */ /* 0x040fe20000000000 */
[C---:B------:R-:W-:Y:S01]  /*4820*/  VIADDMNMX R216, R217.reuse, UR19, R214, PT ;  /* 0x00000013d9d87c46 */ /* 0x040fe2000b8001d6 */
[----:B------:R-:W-:Y:S01]  /*4830*/  IMAD R219, R6, 0x4, R87 ;  /* 0x0000000406db7824 */ /* 0x000fe200078e0257 */
[----:B------:R-:W-:-:S02]  /*4840*/  VIADDMNMX R217, R217, UR32, RZ, !PT ;  /* 0x00000020d9d97c46 */ /* 0x000fc4000f8001ff */
[----:B------:R-:W-:Y:S01]  /*4850*/  HMMA.16816.F32 R28, R20, R10, R28 ;  /* 0x0000000a141c723c */ /* 0x000fe2000000181c */
[----:B------:R-:W1:Y:S01]  /*4860*/  LDSM.16.M88.4 R8, [R193+0x4000] ;  /* 0x00400000c108783b */ /* 0x000e620000000200 */
[C---:B------:R-:W-:Y:S02]  /*4870*/  VIADDMNMX R214, R215.reuse, UR19, R214, PT ;  /* 0x00000013d7d67c46 */ /* 0x040fe4000b8001d6 */
[----:B------:R-:W-:Y:S02]  /*4880*/  VIADDMNMX R215, R215, UR32, RZ, !PT ;  /* 0x00000020d7d77c46 */ /* 0x000fe4000f8001ff */
[----:B------:R-:W-:Y:S01]  /*4890*/  HMMA.16816.F32 R76, R68, R54, R76 ;  /* 0x00000036444c723c */ /* 0x000fe2000000184c */
[----:B------:R-:W5:Y:S04]  /*48a0*/  LDSM.16.M88.4 R68, [R191+0xb000] ;  /* 0x00b00000bf44783b */ /* 0x000f680000000200 */
[----:B------:R-:W5:Y:S01]  /*48b0*/  LDSM.16.M88.4 R52, [R191+0xb800] ;  /* 0x00b80000bf34783b */ /* 0x000f620000000200 */
[C---:B--2---:R-:W-:Y:S06]  /*48c0*/  HMMA.16816.F32 R48, R60.reuse, R56, R48 ;  /* 0x000000383c30723c */ /* 0x044fec0000001830 */
[C---:B------:R-:W-:Y:S06]  /*48d0*/  HMMA.16816.F32 R44, R60.reuse, R58, R44 ;  /* 0x0000003a3c2c723c */ /* 0x040fec000000182c */
[C---:B---3--:R-:W-:Y:S06]  /*48e0*/  HMMA.16816.F32 R40, R60.reuse, R24, R40 ;  /* 0x000000183c28723c */ /* 0x048fec0000001828 */
[----:B------:R-:W-:Y:S06]  /*48f0*/  HMMA.16816.F32 R36, R60, R26, R36 ;  /* 0x0000001a3c24723c */ /* 0x000fec0000001824 */
[----:B----4-:R-:W-:Y:S06]  /*4900*/  HMMA.16816.F32 R64, R20, R72, R64 ;  /* 0x000000481440723c */ /* 0x010fec0000001840 */
[C---:B-1----:R-:W-:Y:S06]  /*4910*/  HMMA.16816.F32 R48, R8.reuse, R12, R48 ;  /* 0x0000000c0830723c */ /* 0x042fec0000001830 */
[----:B------:R-:W-:Y:S01]  /*4920*/  HMMA.16816.F32 R44, R8, R14, R44 ;  /* 0x0000000e082c723c */ /* 0x000fe2000000182c */
[----:B------:R-:W1:Y:S05]  /*4930*/  LDSM.16.M88.4 R12, [R184+0x5000] ;  /* 0x00500000b80c783b */ /* 0x000e6a0000000200 */
[----:B------:R-:W-:Y:S06]  /*4940*/  HMMA.16816.F32 R76, R20, R74, R76 ;  /* 0x0000004a144c723c */ /* 0x000fec000000184c */
[----:B------:R-:W-:Y:S01]  /*4950*/  HMMA.16816.F32 R40, R8, R16, R40 ;  /* 0x000000100828723c */ /* 0x000fe20000001828 */
[----:B------:R-:W-:-:S04]  /*4960*/  IMAD.U32 R21, RZ, RZ, UR17 ;  /* 0x00000011ff157e24 */ /* 0x000fc8000f8e00ff */
[----:B------:R-:W-:Y:S01]  /*4970*/  IMAD R2, R21, 0x40, R218 ;  /* 0x0000004015027824 */ /* 0x000fe200078e02da */
[----:B------:R-:W-:Y:S01]  /*4980*/  HMMA.16816.F32 R36, R8, R18, R36 ;  /* 0x000000120824723c */ /* 0x000fe20000001824 */
[----:B------:R-:W2:Y:S01]  /*4990*/  LDSM.16.M88.4 R16, [R184+0x5800] ;  /* 0x00580000b810783b */ /* 0x000ea20000000200 */
[----:B------:R-:W-:-:S04]  /*49a0*/  DEPBAR.LE SB0, 0x0 ;  /* 0x000080000000791a */ /* 0x000fc80000000000 */
[C---:B------:R-:W-:Y:S01]  /*49b0*/  VIADD R4, R2.reuse, 0x1 ;  /* 0x0000000102047836 */ /* 0x040fe20000000000 */
[C---:B-----5:R-:W-:Y:S01]  /*49c0*/  HMMA.16816.F32 R32, R60.reuse, R68, R32 ;  /* 0x000000443c20723c */ /* 0x060fe20000001820 */
[C---:B------:R-:W-:Y:S01]  /*49d0*/  ISETP.GE.AND P0, PT, R2.reuse, R216, PT ;  /* 0x000000d80200720c */ /* 0x040fe20003f06270 */
[C---:B------:R-:W-:Y:S01]  /*49e0*/  VIADD R6, R2.reuse, 0x8 ;  /* 0x0000000802067836 */ /* 0x040fe20000000000 */
[C---:B------:R-:W-:Y:S01]  /*49f0*/  ISETP.GE.AND P3, PT, R2.reuse, R214, PT ;  /* 0x000000d60200720c */ /* 0x040fe20003f66270 */
[----:B------:R-:W-:Y:S01]  /*4a00*/  VIADD R23, R2, 0x20 ;  /* 0x0000002002177836 */ /* 0x000fe20000000000 */
[C---:B------:R-:W-:Y:S01]  /*4a10*/  ISETP.GE.AND P6, PT, R4.reuse, R216, PT ;  /* 0x000000d80400720c */ /* 0x040fe20003fc6270 */
[----:B------:R-:W-:Y:S01]  /*4a20*/  HMMA.16816.F32 R64, R60, R52, R64 ;  /* 0x000000343c40723c */ /* 0x000fe20000001840 */
[----:B------:R-:W-:Y:S01]  /*4a30*/  ISETP.GE.AND P2, PT, R4, R214, PT ;  /* 0x000000d60400720c */ /* 0x000fe20003f46270 */
[----:B------:R-:W-:Y:S01]  /*4a40*/  VIADD R26, R2, 0x28 ;  /* 0x00000028021a7836 */ /* 0x000fe20000000000 */
[----:B------:R-:W-:-:S02]  /*4a50*/  ISETP.LT.OR P6, PT, R4, R217, P6 ;  /* 0x000000d90400720c */ /* 0x000fc400037c1670 */
[----:B------:R-:W-:Y:S01]  /*4a60*/  ISETP.LT.OR P2, PT, R4, R215, P2 ;  /* 0x000000d70400720c */ /* 0x000fe20001741670 */
[C---:B------:R-:W-:Y:S01]  /*4a70*/  VIADD R4, R2.reuse, 0x9 ;  /* 0x0000000902047836 */ /* 0x040fe20000000000 */
[----:B------:R-:W-:Y:S01]  /*4a80*/  ISETP.LT.OR P0, PT, R2, R217, P0 ;  /* 0x000000d90200720c */ /* 0x000fe20000701670 */
[C---:B------:R-:W-:Y:S01]  /*4a90*/  HMMA.16816.F32 R76, R60.reuse, R54, R76 ;  /* 0x000000363c4c723c */ /* 0x040fe2000000184c */
[-C--:B------:R-:W-:Y:S02]  /*4aa0*/  ISETP.GE.AND P1, PT, R6, R216.reuse, PT ;  /* 0x000000d80600720c */ /* 0x080fe40003f26270 */
[----:B------:R-:W-:Y:S02]  /*4ab0*/  FSEL R48, R48, -INF , !P0 ;  /* 0xff80000030307808 */ /* 0x000fe40004000000 */
[C---:B------:R-:W-:Y:S01]  /*4ac0*/  ISETP.GE.AND P5, PT, R4.reuse, R216, PT ;  /* 0x000000d80400720c */ /* 0x040fe20003fa6270 */
[----:B------:R-:W-:Y:S01]  /*4ad0*/  HMMA.16816.F32 R28, R60, R70, R28 ;  /* 0x000000463c1c723c */ /* 0x000fe2000000181c */
[----:B------:R-:W-:-:S02]  /*4ae0*/  ISETP.GE.AND P0, PT, R4, R214, PT ;  /* 0x000000d60400720c */ /* 0x000fc40003f06270 */
[----:B------:R-:W-:Y:S02]  /*4af0*/  ISETP.GE.AND P4, PT, R6, R214, PT ;  /* 0x000000d60600720c */ /* 0x000fe40003f86270 */
[C---:B------:R-:W-:Y:S01]  /*4b00*/  ISETP.LT.OR P5, PT, R4.reuse, R217, P5 ;  /* 0x000000d90400720c */ /* 0x040fe20002fa1670 */
[C---:B-1----:R-:W-:Y:S01]  /*4b10*/  HMMA.16816.F32 R32, R8.reuse, R12, R32 ;  /* 0x0000000c0820723c */ /* 0x042fe20000001820 */
[----:B------:R-:W-:Y:S01]  /*4b20*/  ISETP.LT.OR P0, PT, R4, R215, P0 ;  /* 0x000000d70400720c */ /* 0x000fe20000701670 */
[----:B------:R-:W-:Y:S01]  /*4b30*/  VIADD R4, R2, 0x11 ;  /* 0x0000001102047836 */ /* 0x000fe20000000000 */
[C---:B------:R-:W-:Y:S02]  /*4b40*/  ISETP.LT.OR P1, PT, R6.reuse, R217, P1 ;  /* 0x000000d90600720c */ /* 0x040fe40000f21670 */
[-C--:B------:R-:W-:Y:S01]  /*4b50*/  ISETP.LT.OR P4, PT, R6, R215.reuse, P4 ;  /* 0x000000d70600720c */ /* 0x080fe20002781670 */
[C---:B------:R-:W-:Y:S01]  /*4b60*/  VIADD R6, R2.reuse, 0x10 ;  /* 0x0000001002067836 */ /* 0x040fe20000000000 */
[----:B------:R-:W-:Y:S01]  /*4b70*/  ISETP.LT.OR P3, PT, R2, R215, P3 ;  /* 0x000000d70200720c */ /* 0x000fe20001f61670 */
[----:B--2---:R-:W-:Y:S01]  /*4b80*/  HMMA.16816.F32 R64, R8, R16, R64 ;  /* 0x000000100840723c */ /* 0x004fe20000001840 */
[----:B------:R-:W-:-:S02]  /*4b90*/  FSEL R22, R49, -INF , !P6 ;  /* 0xff80000031167808 */ /* 0x000fc40007000000 */
[----:B------:R-:W-:Y:S02]  /*4ba0*/  FSEL R44, R44, -INF , !P1 ;  /* 0xff8000002c2c7808 */ /* 0x000fe40004800000 */
[C---:B------:R-:W-:Y:S01]  /*4bb0*/  ISETP.GE.AND P6, PT, R4.reuse, R216, PT ;  /* 0x000000d80400720c */ /* 0x040fe20003fc6270 */
[C---:B------:R-:W-:Y:S01]  /*4bc0*/  HMMA.16816.F32 R76, R8.reuse, R18, R76 ;  /* 0x00000012084c723c */ /* 0x040fe2000000184c */
[----:B------:R-:W-:Y:S01]  /*4bd0*/  ISETP.GE.AND P1, PT, R4, R214, PT ;  /* 0x000000d60400720c */ /* 0x000fe20003f26270 */
[----:B------:R-:W-:Y:S01]  /*4be0*/  VIADD R16, R2, 0x30 ;  /* 0x0000003002107836 */ /* 0x000fe20000000000 */
        /* <DEDUP_REMOVED lines=12> */
[----:B------:R-:W-:Y:S01]  /*4cb0*/  FSEL R49, R46, -INF , !P4 ;  /* 0xff8000002e317808 */ /* 0x000fe20006000000 */
[C---:B------:R-:W-:Y:S01]  /*4cc0*/  VIADD R9, R2.reuse, 0x39 ;  /* 0x0000003902097836 */ /* 0x040fe20000000000 */
[----:B------:R-:W-:Y:S01]  /*4cd0*/  FSEL R47, R47, -INF , !P0 ;  /* 0xff8000002f2f7808 */ /* 0x000fe20004000000 */
[----:B------:R-:W-:Y:S01]  /*4ce0*/  VIADD R8, R2, 0x38 ;  /* 0x0000003802087836 */ /* 0x000fe20000000000 */
[----:B------:R-:W-:Y:S01]  /*4cf0*/  BAR.SYNC.DEFER_BLOCKING 0x0 ;  /* 0x0000000000007b1d */ /* 0x000fe20000010000 */
[----:B------:R-:W-:-:S02]  /*4d00*/  ISETP.GE.AND P0, PT, R4, R216, PT ;  /* 0x000000d80400720c */ /* 0x000fc40003f06270 */
[----:B------:R-:W-:Y:S02]  /*4d10*/  ISETP.GE.AND P4, PT, R4, R214, PT ;  /* 0x000000d60400720c */ /* 0x000fe40003f86270 */
[----:B------:R-:W-:Y:S02]  /*4d20*/  FSEL R24, R45, -INF , !P5 ;  /* 0xff8000002d187808 */ /* 0x000fe40006800000 */
[----:B------:R-:W-:Y:S02]  /*4d30*/  FSEL R20, R40, -INF , !P2 ;  /* 0xff80000028147808 */ /* 0x000fe40005000000 */
[C---:B------:R-:W-:Y:S02]  /*4d40*/  ISETP.GE.AND P5, PT, R6.reuse, R216, PT ;  /* 0x000000d80600720c */ /* 0x040fe40003fa6270 */
[----:B------:R-:W-:Y:S02]  /*4d50*/  ISETP.GE.AND P2, PT, R6, R214, PT ;  /* 0x000000d60600720c */ /* 0x000fe40003f46270 */
[----:B------:R-:W-:-:S02]  /*4d60*/  ISETP.LT.OR P0, PT, R4, R217, P0 ;  /* 0x000000d90400720c */ /* 0x000fc40000701670 */
[----:B------:R-:W-:Y:S01]  /*4d70*/  ISETP.LT.OR P4, PT, R4, R215, P4 ;  /* 0x000000d70400720c */ /* 0x000fe20002781670 */
[----:B------:R-:W-:Y:S01]  /*4d80*/  VIADD R4, R2, 0x21 ;  /* 0x0000002102047836 */ /* 0x000fe20000000000 */
[C---:B------:R-:W-:Y:S02]  /*4d90*/  ISETP.LT.OR P5, PT, R6.reuse, R217, P5 ;  /* 0x000000d90600720c */ /* 0x040fe40002fa1670 */
[----:B------:R-:W-:Y:S02]  /*4da0*/  ISETP.LT.OR P2, PT, R6, R215, P2 ;  /* 0x000000d70600720c */ /* 0x000fe40001741670 */
[----:B------:R-:W-:Y:S02]  /*4db0*/  FSEL R6, R36, -INF , !P0 ;  /* 0xff80000024067808 */ /* 0x000fe40004000000 */
[----:B------:R-:W-:Y:S02]  /*4dc0*/  ISETP.GE.AND P0, PT, R4, R214, PT ;  /* 0x000000d60400720c */ /* 0x000fe40003f06270 */
[----:B------:R-:W-:-:S02]  /*4dd0*/  FSEL R21, R43, -INF , !P1 ;  /* 0xff8000002b157808 */ /* 0x000fc40004800000 */
[-C--:B------:R-:W-:Y:S02]  /*4de0*/  ISETP.GE.AND P1, PT, R23, R216.reuse, PT ;  /* 0x000000d81700720c */ /* 0x080fe40003f26270 */
[C---:B------:R-:W-:Y:S02]  /*4df0*/  ISETP.LT.OR P0, PT, R4.reuse, R215, P0 ;  /* 0x000000d70400720c */ /* 0x040fe40000701670 */
[----:B------:R-:W-:Y:S02]  /*4e00*/  FSEL R12, R41, -INF , !P6 ;  /* 0xff800000290c7808 */ /* 0x000fe40007000000 */
[----:B------:R-:W-:Y:S02]  /*4e10*/  ISETP.GE.AND P6, PT, R4, R216, PT ;  /* 0x000000d80400720c */ /* 0x000fe40003fc6270 */
[----:B------:R-:W-:Y:S02]  /*4e20*/  ISETP.LT.OR P1, PT, R23, R217, P1 ;  /* 0x000000d91700720c */ /* 0x000fe40000f21670 */
[----:B------:R-:W-:-:S02]  /*4e30*/  FSEL R137, R35, -INF , !P0 ;  /* 0xff80000023897808 */ /* 0x000fc40004000000 */
[-C--:B------:R-:W-:Y:S02]  /*4e40*/  ISETP.GE.AND P0, PT, R16, R216.reuse, PT ;  /* 0x000000d81000720c */ /* 0x080fe40003f06270 */
[----:B------:R-:W-:Y:S02]  /*4e50*/  ISETP.LT.OR P6, PT, R4, R217, P6 ;  /* 0x000000d90400720c */ /* 0x000fe400037c1670 */
[----:B------:R-:W-:Y:S02]  /*4e60*/  FSEL R4, R37, -INF , !P5 ;  /* 0xff80000025047808 */ /* 0x000fe40006800000 */
[----:B------:R-:W-:Y:S01]  /*4e70*/  FSEL R148, R32, -INF , !P1 ;  /* 0xff80000020947808 */ /* 0x000fe20004800000 */
[----:B------:R-:W-:Y:S01]  /*4e80*/  VIADD R32, R220, 0xb54cda56 ;  /* 0xb54cda56dc207836 */ /* 0x000fe20000000000 */
[C---:B------:R-:W-:Y:S02]  /*4e90*/  ISETP.GE.AND P5, PT, R14.reuse, R216, PT ;  /* 0x000000d80e00720c */ /* 0x040fe40003fa6270 */
[----:B------:R-:W-:-:S02]  /*4ea0*/  ISETP.GE.AND P1, PT, R14, R214, PT ;  /* 0x000000d60e00720c */ /* 0x000fc40003f26270 */
[-C--:B------:R-:W-:Y:S02]  /*4eb0*/  ISETP.LT.OR P0, PT, R16, R217.reuse, P0 ;  /* 0x000000d91000720c */ /* 0x080fe40000701670 */
[C---:B------:R-:W-:Y:S02]  /*4ec0*/  ISETP.LT.OR P5, PT, R14.reuse, R217, P5 ;  /* 0x000000d90e00720c */ /* 0x040fe40002fa1670 */
[----:B------:R-:W-:Y:S01]  /*4ed0*/  ISETP.LT.OR P1, PT, R14, R215, P1 ;  /* 0x000000d70e00720c */ /* 0x000fe20000f21670 */
[----:B------:R-:W-:Y:S01]  /*4ee0*/  VIADD R14, R2, 0x31 ;  /* 0x00000031020e7836 */ /* 0x000fe20000000000 */
[----:B------:R-:W-:Y:S01]  /*4ef0*/  FSEL R228, R64, -INF , !P0 ;  /* 0xff80000040e47808 */ /* 0x000fe20004000000 */
[----:B------:R-:W1:Y:S01]  /*4f00*/  LDC.U8 R2, c[0x0][0x388] ;  /* 0x0000e200ff027b82 */ /* 0x000e620000000000 */
[----:B------:R-:W-:Y:S02]  /*4f10*/  FSEL R13, R42, -INF , !P3 ;  /* 0xff8000002a0d7808 */ /* 0x000fe40005800000 */
[----:B------:R-:W-:-:S02]  /*4f20*/  ISETP.GE.AND P0, PT, R9, R214, PT ;  /* 0x000000d60900720c */ /* 0x000fc40003f06270 */
[----:B------:R-:W-:Y:S02]  /*4f30*/  ISETP.GE.AND P3, PT, R23, R214, PT ;  /* 0x000000d61700720c */ /* 0x000fe40003f66270 */
[-C--:B------:R-:W-:Y:S02]  /*4f40*/  ISETP.LT.OR P0, PT, R9, R215.reuse, P0 ;  /* 0x000000d70900720c */ /* 0x080fe40000701670 */
[----:B------:R-:W-:Y:S02]  /*4f50*/  ISETP.LT.OR P3, PT, R23, R215, P3 ;  /* 0x000000d71700720c */ /* 0x000fe40001f61670 */
[----:B------:R-:W-:Y:S02]  /*4f60*/  FSEL R15, R38, -INF , !P4 ;  /* 0xff800000260f7808 */ /* 0x000fe40006000000 */
[----:B------:R-:W-:Y:S02]  /*4f70*/  FSEL R23, R39, -INF , !P2 ;  /* 0xff80000027177808 */ /* 0x000fe40005000000 */
[----:B------:R-:W-:-:S02]  /*4f80*/  ISETP.GE.AND P2, PT, R26, R216, PT ;  /* 0x000000d81a00720c */ /* 0x000fc40003f46270 */
[C---:B------:R-:W-:Y:S02]  /*4f90*/  ISETP.GE.AND P4, PT, R26.reuse, R214, PT ;  /* 0x000000d61a00720c */ /* 0x040fe40003f86270 */
[----:B------:R-:W-:Y:S02]  /*4fa0*/  FSEL R175, R79, -INF , !P0 ;  /* 0xff8000004faf7808 */ /* 0x000fe40004000000 */
[----:B------:R-:W-:Y:S02]  /*4fb0*/  PLOP3.LUT P0, PT, PT, PT, UP0, 0x80, 0x0 ;  /* 0x000000000000781c */ /* 0x000fe40003f0f008 */
[----:B------:R-:W-:Y:S01]  /*4fc0*/  ISETP.LT.OR P2, PT, R26, R217, P2 ;  /* 0x000000d91a00720c */ /* 0x000fe20001741670 */
[----:B-1----:R-:W-:Y:S01]  /*4fd0*/  IMAD R170, R2, 0x10000, R2 ;  /* 0x0001000002aa7824 */ /* 0x002fe200078e0202 */
[----:B------:R-:W-:Y:S02]  /*4fe0*/  ISETP.LT.OR P4, PT, R26, R215, P4 ;  /* 0x000000d71a00720c */ /* 0x000fe40002781670 */
[----:B------:R-:W-:-:S02]  /*4ff0*/  FSEL R140, R33, -INF , !P6 ;  /* 0xff800000218c7808 */ /* 0x000fc40007000000 */
[----:B------:R-:W-:Y:S02]  /*5000*/  FSEL R139, R34, -INF , !P3 ;  /* 0xff800000228b7808 */ /* 0x000fe40005800000 */
[----:B------:R-:W-:Y:S02]  /*5010*/  FSEL R138, R28, -INF , !P2 ;  /* 0xff8000001c8a7808 */ /* 0x000fe40005000000 */
[----:B------:R-:W-:Y:S02]  /*5020*/  FSEL R35, R30, -INF , !P4 ;  /* 0xff8000001e237808 */ /* 0x000fe40006000000 */
[----:B------:R-:W-:Y:S02]  /*5030*/  FSEL R136, R29, -INF , !P5 ;  /* 0xff8000001d887808 */ /* 0x000fe40006800000 */
[----:B------:R-:W-:Y:S02]  /*5040*/  FSEL R33, R31, -INF , !P1 ;  /* 0xff8000001f217808 */ /* 0x000fe40004800000 */
[----:B------:R-:W-:-:S02]  /*5050*/  ISETP.GE.AND P3, PT, R16, R214, PT ;  /* 0x000000d61000720c */ /* 0x000fc40003f66270 */
[C---:B------:R-:W-:Y:S02]  /*5060*/  ISETP.GE.AND P6, PT, R14.reuse, R216, PT ;  /* 0x000000d80e00720c */ /* 0x040fe40003fc6270 */
[----:B------:R-:W-:Y:S02]  /*5070*/  ISETP.GE.AND P2, PT, R14, R214, PT ;  /* 0x000000d60e00720c */ /* 0x000fe40003f46270 */
[C---:B------:R-:W-:Y:S02]  /*5080*/  ISETP.GE.AND P5, PT, R8.reuse, R216, PT ;  /* 0x000000d80800720c */ /* 0x040fe40003fa6270 */
[----:B------:R-:W-:Y:S02]  /*5090*/  ISETP.GE.AND P1, PT, R8, R214, PT ;  /* 0x000000d60800720c */ /* 0x000fe40003f26270 */
[----:B------:R-:W-:Y:S02]  /*50a0*/  ISETP.GE.AND P4, PT, R9, R216, PT ;  /* 0x000000d80900720c */ /* 0x000fe40003f86270 */
[----:B------:R-:W-:-:S02]  /*50b0*/  ISETP.LT.OR P3, PT, R16, R215, P3 ;  /* 0x000000d71000720c */ /* 0x000fc40001f61670 */
[C---:B------:R-:W-:Y:S02]  /*50c0*/  ISETP.LT.OR P6, PT, R14.reuse, R217, P6 ;  /* 0x000000d90e00720c */ /* 0x040fe400037c1670 */
[----:B------:R-:W-:Y:S02]  /*50d0*/  ISETP.LT.OR P2, PT, R14, R215, P2 ;  /* 0x000000d70e00720c */ /* 0x000fe40001741670 */
[C---:B------:R-:W-:Y:S02]  /*50e0*/  ISETP.LT.OR P5, PT, R8.reuse, R217, P5 ;  /* 0x000000d90800720c */ /* 0x040fe40002fa1670 */
[----:B------:R-:W-:Y:S02]  /*50f0*/  ISETP.LT.OR P1, PT, R8, R215, P1 ;  /* 0x000000d70800720c */ /* 0x000fe40000f21670 */
[----:B------:R-:W-:Y:S02]  /*5100*/  ISETP.LT.OR P4, PT, R9, R217, P4 ;  /* 0x000000d90900720c */ /* 0x000fe40002781670 */
        /* <DEDUP_REMOVED lines=16> */
[----:B------:R-:W-:Y:S01]  /*5210*/  UIMAD UR5, UR6, UR25, UR5 ;  /* 0x00000019060572a4 */ /* 0x000fe2000f8e0205 */
[----:B------:R-:W-:-:S03]  /*5220*/  IADD3 R3, P6, R36, UR27, RZ ;  /* 0x0000001b24037c10 */ /* 0x000fc6000ffde0ff */
[----:B------:R-:W1:Y:S01]  /*5230*/  @!P5 LDC.64 R18, c[0x0][0x218] ;  /* 0x00008600ff12db82 */ /* 0x000e620000000a00 */
[----:B------:R2:W-:Y:S01]  /*5240*/  @P5 STS.128 [R209+0x6000], RZ ;  /* 0x006000ffd1005388 */ /* 0x0005e20000000c00 */
[----:B------:R-:W-:-:S05]  /*5250*/  VIADD R14, R37, UR5 ;  /* 0x00000005250e7c36 */ /* 0x000fca0008000000 */
[----:B------:R-:W-:Y:S01]  /*5260*/  IADD3.X R34, R14, UR26, RZ, P6, !PT ;  /* 0x0000001a0e227c10 */ /* 0x000fe2000b7fe4ff */
        /* <DEDUP_REMOVED lines=20> */
[----:B------:R2:W-:Y:S01]  /*53b0*/  @P3 STS.128 [R209+0xa000], RZ ;  /* 0x00a000ffd1003388 */ /* 0x0005e20000000c00 */
[C---:B------:R-:W-:Y:S01]  /*53c0*/  IADD3 R14, P6, R3.reuse, UR27, RZ ;  /* 0x0000001b030e7c10 */ /* 0x040fe2000ffde0ff */
[----:B------:R-:W4:Y:S01]  /*53d0*/  @!P3 LDC.64 R28, c[0x0][0x218] ;  /* 0x00008600ff1cbb82 */ /* 0x000f220000000a00 */
[C---:B-----5:R-:W-:Y:S01]  /*53e0*/  @!P5 LEA R40, P2, R3.reuse, R8, 0x1 ;  /* 0x000000080328d211 */ /* 0x060fe200078408ff */
[----:B------:R-:W-:Y:S01]  /*53f0*/  @!PT LDS RZ, [RZ] ;  /* 0x00000000fffff984 */ /* 0x000fe20000000800 */
[----:B------:R-:W-:Y:S01]  /*5400*/  @!PT LDS RZ, [RZ] ;  /* 0x00000000fffff984 */ /* 0x000fe20000000800 */
[----:B------:R-:W-:Y:S01]  /*5410*/  @!PT LDS RZ, [RZ] ;  /* 0x00000000fffff984 */ /* 0x000fe20000000800 */
[----:B------:R2:W-:Y:S03]  /*5420*/  @!P3 LDGSTS.E.BYPASS.LTC128B.128 [R209+0xa000], desc[UR22][R38.64+0x100] ;  /* 0x0a00010026d1bfae */ /* 0x0005e6000b901d56 */
[C-C-:B------:R-:W-:Y:S01]  /*5430*/  @!P5 LEA.HI.X R41, R3.reuse, R9, R34.reuse, 0x1, P2 ;  /* 0x000000090329d211 */ /* 0x140fe200010f0c22 */
[----:B------:R2:W-:Y:S02]  /*5440*/  @P5 STS.128 [R209+0x6800], RZ ;  /* 0x006800ffd1005388 */ /* 0x0005e40000000c00 */
[----:B------:R-:W5:Y:S01]  /*5450*/  @!P4 LDC.64 R18, c[0x0][0x218] ;  /* 0x00008600ff12cb82 */ /* 0x000f620000000a00 */
[C---:B-1----:R-:W-:Y:S01]  /*5460*/  @!P4 LEA R30, P1, R3.reuse, R30, 0x1 ;  /* 0x0000001e031ec211 */ /* 0x042fe200078208ff */
[----:B------:R-:W-:Y:S01]  /*5470*/  @!PT LDS RZ, [RZ] ;  /* 0x00000000fffff984 */ /* 0x000fe20000000800 */
[----:B------:R-:W-:Y:S01]  /*5480*/  @!PT LDS RZ, [RZ] ;  /* 0x00000000fffff984 */ /* 0x000fe20000000800 */
[----:B------:R-:W-:Y:S01]  /*5490*/  @!PT LDS RZ, [RZ] ;  /* 0x00000000fffff984 */ /* 0x000fe20000000800 */
[----:B------:R2:W-:Y:S03]  /*54a0*/  @!P5 LDGSTS.E.BYPASS.LTC128B.128 [R209+0x6800], desc[UR22][R40.64] ;  /* 0x0680000028d1dfae */ /* 0x0005e6000b901d56 */
[----:B------:R-:W-:Y:S01]  /*54b0*/  @!P4 LEA.HI.X R31, R3, R31, R34, 0x1, P1 ;  /* 0x0000001f031fc211 */ /* 0x000fe200008f0c22 */
[----:B------:R2:W-:Y:S02]  /*54c0*/  @P4 STS.128 [R209+0x8800], RZ ;  /* 0x008800ffd1004388 */ /* 0x0005e40000000c00 */
[----:B------:R-:W1:Y:S01]  /*54d0*/  @!P3 LDC.64 R16, c[0x0][0x218] ;  /* 0x00008600ff10bb82 */ /* 0x000e620000000a00 */
[----:B---3--:R-:W-:Y:S01]  /*54e0*/  @!P5 LEA R36, P2, R14, R26, 0x1 ;  /* 0x0000001a0e24d211 */ /* 0x008fe200078408ff */
[----:B------:R-:W-:Y:S01]  /*54f0*/  @!PT LDS RZ, [RZ] ;  /* 0x00000000fffff984 */ /* 0x000fe20000000800 */
[----:B------:R-:W-:Y:S01]  /*5500*/  @!PT LDS RZ, [RZ] ;  /* 0x00000000fffff984 */ /* 0x000fe20000000800 */
[----:B------:R-:W-:Y:S01]  /*5510*/  @!PT LDS RZ, [RZ] ;  /* 0x00000000fffff984 */ /* 0x000fe20000000800 */
[----:B------:R2:W-:Y:S01]  /*5520*/  @!P4 LDGSTS.E.BYPASS.LTC128B.128 [R209+0x8800], desc[UR22][R30.64+0x80] ;  /* 0x088000801ed1cfae */ /* 0x0005e2000b901d56 */
[----:B------:R-:W-:-:S03]  /*5530*/  IADD3.X R26, R34, UR26, RZ, P6, !PT ;  /* 0x0000001a221a7c10 */ /* 0x000fc6000b7fe4ff */
[----:B------:R2:W-:Y:S01]  /*5540*/  @P3 STS.128 [R209+0xa800], RZ ;  /* 0x00a800ffd1003388 */ /* 0x0005e20000000c00 */
[----:B------:R-:W-:Y:S01]  /*5550*/  @!P5 LEA.HI.X R37, R14, R27, R26, 0x1, P2 ;  /* 0x0000001b0e25d211 */ /* 0x000fe200010f0c1a */
[----:B------:R-:W3:Y:S01]  /*5560*/  @!P5 LDC.64 R10, c[0x0][0x218] ;  /* 0x00008600ff0adb82 */ /* 0x000ee20000000a00 */
[----:B----4-:R-:W-:-:S04]  /*5570*/  @!P3 LEA R28, P1, R3, R28, 0x1 ;  /* 0x0000001c031cb211 */ /* 0x010fc800078208ff */
[----:B------:R-:W-:Y:S02]  /*5580*/  @!P3 LEA.HI.X R29, R3, R29, R34, 0x1, P1 ;  /* 0x0000001d031db211 */ /* 0x000fe400008f0c22 */
[C---:B------:R-:W-:Y:S01]  /*5590*/  IADD3 R3, P6, R14.reuse, UR27, RZ ;  /* 0x0000001b0e037c10 */ /* 0x040fe2000ffde0ff */
[----:B------:R-:W4:Y:S01]  /*55a0*/  @!P4 LDC.64 R8, c[0x0][0x218] ;  /* 0x00008600ff08cb82 */ /* 0x000f220000000a00 */
[C---:B-----5:R-:W-:Y:S01]  /*55b0*/  @!P4 LEA R18, P2, R14.reuse, R18, 0x1 ;  /* 0x000000120e12c211 */ /* 0x060fe200078408ff */
[----:B------:R-:W-:Y:S01]  /*55c0*/  @!PT LDS RZ, [RZ] ;  /* 0x00000000fffff984 */ /* 0x000fe20000000800 */
[----:B------:R-:W-:Y:S01]  /*55d0*/  @!PT LDS RZ, [RZ] ;  /* 0x00000000fffff984 */ /* 0x000fe20000000800 */
[----:B------:R-:W-:Y:S01]  /*55e0*/  @!PT LDS RZ, [RZ] ;  /* 0x00000000fffff984 */ /* 0x000fe20000000800 */
[----:B------:R2:W-:Y:S03]  /*55f0*/  @!P3 LDGSTS.E.BYPASS.LTC128B.128 [R209+0xa800], desc[UR22][R28.64+0x100] ;  /* 0x0a8001001cd1bfae */ /* 0x0005e6000b901d56 */
[C---:B------:R-:W-:Y:S01]  /*5600*/  @!P4 LEA.HI.X R19, R14.reuse, R19, R26, 0x1, P2 ;  /* 0x000000130e13c211 */ /* 0x040fe200010f0c1a */
[----:B------:R2:W-:Y:S01]  /*5610*/  @P5 STS.128 [R209+0x7000], RZ ;  /* 0x007000ffd1005388 */ /* 0x0005e20000000c00 */
[----:B-1----:R-:W-:-:S03]  /*5620*/  @!P3 LEA R16, P1, R14, R16, 0x1 ;  /* 0x000000100e10b211 */ /* 0x002fc600078208ff */
[----:B------:R-:W-:Y:S01]  /*5630*/  @!PT LDS RZ, [RZ] ;  /* 0x00000000fffff984 */ /* 0x000fe20000000800 */
[----:B------:R-:W-:Y:S01]  /*5640*/  @!PT LDS RZ, [RZ] ;  /* 0x00000000fffff984 */ /* 0x000fe20000000800 */
[----:B------:R-:W-:Y:S01]  /*5650*/  @!PT LDS RZ, [RZ] ;  /* 0x00000000fffff984 */ /* 0x000fe20000000800 */
[----:B------:R2:W-:Y:S01]  /*5660*/  @!P5 LDGSTS.E.BYPASS.LTC128B.128 [R209+0x7000], desc[UR22][R36.64] ;  /* 0x0700000024d1dfae */ /* 0x0005e2000b901d56 */
[----:B------:R-:W-:Y:S02]  /*5670*/  @!P3 LEA.HI.X R17, R14, R17, R26, 0x1, P1 ;  /* 0x000000110e11b211 */ /* 0x000fe400008f0c1a */
[----:B------:R-:W-:Y:S01]  /*5680*/  IADD3.X R26, R26, UR26, RZ, P6, !PT ;  /* 0x0000001a1a1a7c10 */ /* 0x000fe2000b7fe4ff */
[----:B------:R2:W-:Y:S01]  /*5690*/  @P4 STS.128 [R209+0x9000], RZ ;  /* 0x009000ffd1004388 */ /* 0x0005e20000000c00 */
[----:B---3--:R-:W-:-:S03]  /*56a0*/  @!P5 LEA R10, P2, R3, R10, 0x1 ;  /* 0x0000000a030ad211 */ /* 0x008fc600078408ff */
[----:B------:R-:W-:Y:S01]  /*56b0*/  @!PT LDS RZ, [RZ] ;  /* 0x00000000fffff984 */ /* 0x000fe20000000800 */
[----:B------:R-:W-:Y:S01]  /*56c0*/  @!PT LDS RZ, [RZ] ;  /* 0x00000000fffff984 */ /* 0x000fe20000000800 */
[----:B------:R-:W-:Y:S01]  /*56d0*/  @!PT LDS RZ, [RZ] ;  /* 0x00000000fffff984 */ /* 0x000fe20000000800 */
[----:B------:R2:W-:Y:S01]  /*56e0*/  @!P4 LDGSTS.E.BYPASS.LTC128B.128 [R209+0x9000], desc[UR22][R18.64+0x80] ;  /* 0x0900008012d1cfae */ /* 0x0005e2000b901d56 */
[----:B------:R-:W-:-:S03]  /*56f0*/  @!P5 LEA.HI.X R11, R3, R11, R26, 0x1, P2 ;  /* 0x0000000b030bd211 */ /* 0x000fc600010f0c1a */
[----:B------:R2:W-:Y:S01]  /*5700*/  @P3 STS.128 [R209+0xb000], RZ ;  /* 0x00b000ffd1003388 */ /* 0x0005e20000000c00 */
        /* <DEDUP_REMOVED lines=25> */
.L_x_705:
[----:B------:R-:W-:Y:S05]  /*58a0*/  BSYNC B0 ;  /* 0x0000000000007941 */ /* 0x000fea0003800000 */
.L_x_704:
[----:B------:R-:W0:Y:S02]  /*58b0*/  LDGDEPBAR ;  /* 0x00000000000079af */ /* 0x000e240000000000 */
.L_x_703:
[----:B------:R-:W-:Y:S01]  /*58c0*/  FMNMX.FTZ R3, R48, R22, !PT ;  /* 0x0000001630037209 */ /* 0x000fe20007810000 */
[----:B------:R-:W-:Y:S01]  /*58d0*/  IMAD.WIDE.U32 R172, R219, -0x326172a9, RZ ;  /* 0xcd9e8d57dbac7825 */ /* 0x000fe200078e00ff */
[----:B--2---:R-:W-:Y:S01]  /*58e0*/  FMNMX.FTZ R10, R25, R51, !PT ;  /* 0x00000033190a7209 */ /* 0x004fe20007810000 */
[----:B------:R-:W-:Y:S01]  /*58f0*/  USHF.L.U32 UR5, UR17, 0x1, URZ ;  /* 0x0000000111057899 */ /* 0x000fe2000800063f */
[----:B------:R-:W-:Y:S01]  /*5900*/  FMNMX.FTZ R3, R44, R3, !PT ;  /* 0x000000032c037209 */ /* 0x000fe20007810000 */
[----:B------:R-:W-:Y:S01]  /*5910*/  IMAD.WIDE.U32 R168, R222, -0x2daee0ad, RZ ;  /* 0xd2511f53dea87825 */ /* 0x000fe200078e00ff */
[----:B------:R-:W-:Y:S01]  /*5920*/  FMNMX.FTZ R10, R49, R10, !PT ;  /* 0x0000000a310a7209 */ /* 0x000fe20007810000 */
[----:B------:R-:W-:Y:S01]  /*5930*/  ULDC UR6, c[0x0][0x2ec] ;  /* 0x0000bb0000067ab9 */ /* 0x000fe20000000800 */
        /* <DEDUP_REMOVED lines=27> */
[----:B------:R-:W-:Y:S02]  /*5af0*/  LOP3.LUT R223, R85, R220, RZ, 0x3c, !PT ;  /* 0x000000dc55df7212 */ /* 0x000fe400078e3cff */
[----:B------:R-:W-:Y:S02]  /*5b00*/  FMNMX.FTZ R3, R224, R3, !PT ;  /* 0x00000003e0037209 */ /* 0x000fe40007810000 */
[----:B------:R-:W-:Y:S02]  /*5b10*/  LOP3.LUT R166, R173, R223, RZ, 0x3c, !PT ;  /* 0x000000dfada67212 */ /* 0x000fe400078e3cff */
[----:B-1----:R-:W-:-:S02]  /*5b20*/  FMNMX.FTZ R8, R206, R3, !PT ;  /* 0x00000003ce087209 */ /* 0x002fc40007810000 */
[----:B------:R-:W-:Y:S01]  /*5b30*/  FMNMX.FTZ R3, R203, R10, !PT ;  /* 0x0000000acb037209 */ /* 0x000fe20007810000 */
[----:B------:R-:W-:Y:S01]  /*5b40*/  IMAD.WIDE.U32 R166, R166, -0x2daee0ad, RZ ;  /* 0xd2511f53a6a67825 */ /* 0x000fe200078e00ff */
[----:B------:R-:W-:Y:S01]  /*5b50*/  LEA R192, R0, UR4, 0x1 ;  /* 0x0000000400c07c11 */ /* 0x000fe2000f8e08ff */
[----:B------:R-:W1:Y:S01]  /*5b60*/  SHFL.BFLY PT, R9, R8, 0x2, 0x1f ;  /* 0x0c401f0008097f89 */ /* 0x000e6200000e0000 */
[----:B------:R-:W-:Y:S01]  /*5b70*/  FMNMX.FTZ R10, R202, R3, !PT ;  /* 0x00000003ca0a7209 */ /* 0x000fe20007810000 */
[----:B------:R-:W-:Y:S02]  /*5b80*/  VIADD R3, R221, 0xbb67ae85 ;  /* 0xbb67ae85dd037836 */ /* 0x000fe40000000000 */
[--C-:B------:R-:W-:Y:S01]  /*5b90*/  IMAD R190, R7, 0x2, R192.reuse ;  /* 0x0000000207be7824 */ /* 0x100fe200078e02c0 */
[----:B------:R-:W-:Y:S01]  /*5ba0*/  FMNMX.FTZ R11, R175, R10, !PT ;  /* 0x0000000aaf0b7209 */ /* 0x000fe20007810000 */
[----:B------:R-:W-:Y:S01]  /*5bb0*/  IMAD R189, R5, 0x2, R192 ;  /* 0x0000000205bd7824 */ /* 0x000fe200078e02c0 */
[----:B------:R-:W-:Y:S01]  /*5bc0*/  LOP3.LUT R3, R167, R168, R3, 0x96, !PT ;  /* 0x000000a8a7037212 */ /* 0x000fe200078e9603 */
[C---:B------:R-:W-:Y:S01]  /*5bd0*/  VIADD R168, R220.reuse, 0x9e3779b9 ;  /* 0x9e3779b9dca87836 */ /* 0x040fe20000000000 */
[----:B------:R-:W-:Y:S01]  /*5be0*/  LDSM.16.MT88.4 R124, [R192+0xc000] ;  /* 0x00c00000c07c783b */ /* 0x000fe20000004200 */
[----:B------:R-:W-:-:S02]  /*5bf0*/  VIADD R167, R220, 0x3c6ef372 ;  /* 0x3c6ef372dca77836 */ /* 0x000fc40000000000 */
[----:B------:R-:W-:Y:S01]  /*5c00*/  IMAD.WIDE.U32 R150, R3, -0x326172a9, RZ ;  /* 0xcd9e8d5703967825 */ /* 0x000fe200078e00ff */
[----:B------:R-:W2:Y:S03]  /*5c10*/  SHFL.BFLY PT, R10, R11, 0x2, 0x1f ;  /* 0x0c401f000b0a7f89 */ /* 0x000ea600000e0000 */
[----:B------:R-:W-:Y:S01]  /*5c20*/  IMAD R188, R5, 0x2, R190 ;  /* 0x0000000205bc7824 */ /* 0x000fe200078e02be */
[----:B------:R-:W-:Y:S04]  /*5c30*/  LDSM.16.MT88.4 R108, [R189+0xc000] ;  /* 0x00c00000bd6c783b */ /* 0x000fe80000004200 */
[----:B------:R-:W-:Y:S01]  /*5c40*/  LDSM.16.MT88.4 R100, [R188+0xc000] ;  /* 0x00c00000bc64783b */ /* 0x000fe20000004200 */
[----:B-1----:R-:W-:-:S03]  /*5c50*/  FMNMX.FTZ R9, R8, R9, !PT ;  /* 0x0000000908097209 */ /* 0x002fc60007810000 */
[----:B------:R-:W-:Y:S01]  /*5c60*/  LDSM.16.MT88.4 R116, [R190+0xc000] ;  /* 0x00c00000be74783b */ /* 0x000fe20000004200 */
[C-C-:B------:R-:W-:Y:S01]  /*5c70*/  LOP3.LUT R8, R169.reuse, UR5, R221.reuse, 0x96, !PT ;  /* 0x00000005a9087c12 */ /* 0x140fe2000f8e96dd */
[----:B------:R-:W-:Y:S02]  /*5c80*/  UIADD3 UR5, UR5, 0x1, URZ ;  /* 0x0000000105057890 */ /* 0x000fe4000fffe03f */
[----:B------:R-:W1:Y:S02]  /*5c90*/  SHFL.BFLY PT, R132, R9, 0x1, 0x1f ;  /* 0x0c201f0009847f89 */ /* 0x000e6400000e0000 */
[----:B------:R-:W-:Y:S02]  /*5ca0*/  IMAD.WIDE.U32 R18, R8, -0x326172a9, RZ ;  /* 0xcd9e8d5708127825 */ /* 0x000fe400078e00ff */
[----:B------:R-:W-:Y:S01]  /*5cb0*/  LDSM.16.MT88.4 R40, [R192+0xe000] ;  /* 0x00e00000c028783b */ /* 0x000fe20000004200 */
[----:B------:R-:W-:Y:S02]  /*5cc0*/  LOP3.LUT R169, R169, UR5, R221, 0x96, !PT ;  /* 0x00000005a9a97c12 */ /* 0x000fe4000f8e96dd */
[----:B------:R-:W-:Y:S01]  /*5cd0*/  LOP3.LUT R8, R19, R172, R168, 0x96, !PT ;  /* 0x000000ac13087212 */ /* 0x000fe200078e96a8 */
[----:B------:R-:W-:Y:S01]  /*5ce0*/  LDSM.16.MT88.4 R64, [R188+0xe000] ;  /* 0x00e00000bc40783b */ /* 0x000fe20000004200 */
[----:B--2---:R-:W-:-:S02]  /*5cf0*/  FMNMX.FTZ R10, R11, R10, !PT ;  /* 0x0000000a0b0a7209 */ /* 0x004fc40007810000 */
[----:B------:R-:W-:Y:S01]  /*5d00*/  LOP3.LUT R18, R151, R18, R167, 0x96, !PT ;  /* 0x0000001297127212 */ /* 0x000fe200078e96a7 */
[----:B------:R-:W-:Y:S01]  /*5d10*/  IMAD.WIDE.U32 R16, R8, -0x2daee0ad, RZ ;  /* 0xd2511f5308107825 */ /* 0x000fe200078e00ff */
[----:B------:R-:W-:Y:S03]  /*5d20*/  LDSM.16.MT88.4 R72, [R192+0x10000] ;  /* 0x01000000c048783b */ /* 0x000fe60000004200 */
[----:B------:R-:W-:Y:S01]  /*5d30*/  IMAD.WIDE.U32 R18, R18, -0x2daee0ad, RZ ;  /* 0xd2511f5312127825 */ /* 0x000fe200078e00ff */
[----:B------:R-:W2:Y:S01]  /*5d40*/  SHFL.BFLY PT, R3, R10, 0x1, 0x1f ;  /* 0x0c201f000a037f89 */ /* 0x000ea200000e0000 */
[----:B------:R-:W-:-:S03]  /*5d50*/  LOP3.LUT R8, R17, R166, R149, 0x96, !PT ;  /* 0x000000a611087212 */ /* 0x000fc600078e9695 */
[----:B------:R-:W-:Y:S01]  /*5d60*/  LOP3.LUT R16, R19, R16, R143, 0x96, !PT ;  /* 0x0000001013107212 */ /* 0x000fe200078e968f */
[----:B------:R-:W-:Y:S01]  /*5d70*/  LDSM.16.MT88.4 R56, [R189+0xe000] ;  /* 0x00e00000bd38783b */ /* 0x000fe20000004200 */
[----:B-1----:R-:W-:Y:S01]  /*5d80*/  FMNMX.FTZ R132, R9, R132, !PT ;  /* 0x0000008409847209 */ /* 0x002fe20007810000 */
[----:B------:R-:W-:Y:S02]  /*5d90*/  IMAD.WIDE.U32 R8, R8, -0x326172a9, RZ ;  /* 0xcd9e8d5708087825 */ /* 0x000fe400078e00ff */
[----:B------:R-:W-:Y:S01]  /*5da0*/  LDSM.16.MT88.4 R80, [R190+0x10000] ;  /* 0x01000000be50783b */ /* 0x000fe20000004200 */
[----:B------:R-:W-:Y:S01]  /*5db0*/  FSETP.NEU.FTZ.AND P1, PT, R132, -INF , PT ;  /* 0xff8000008400780b */ /* 0x000fe20003f3d000 */
[----:B------:R-:W-:Y:S01]  /*5dc0*/  IMAD.WIDE.U32 R16, R16, -0x326172a9, RZ ;  /* 0xcd9e8d5710107825 */ /* 0x000fe200078e00ff */
[----:B------:R-:W-:-:S03]  /*5dd0*/  LOP3.LUT R9, R9, R150, R142, 0x96, !PT ;  /* 0x0000009609097212 */ /* 0x000fc600078e968e */
[----:B------:R-:W-:Y:S01]  /*5de0*/  FMUL.FTZ R225, R132, UR6 ;  /* 0x0000000684e17c20 */ /* 0x000fe20008410000 */
[----:B------:R-:W-:Y:S01]  /*5df0*/  LDSM.16.MT88.4 R88, [R189+0x10000] ;  /* 0x01000000bd58783b */ /* 0x000fe20000004200 */
[----:B------:R-:W-:Y:S01]  /*5e00*/  LOP3.LUT R8, R17, R8, R141, 0x96, !PT ;  /* 0x0000000811087212 */ /* 0x000fe200078e968d */
[----:B------:R-:W-:Y:S02]  /*5e10*/  IMAD.WIDE.U32 R26, R9, -0x2daee0ad, RZ ;  /* 0xd2511f53091a7825 */ /* 0x000fe400078e00ff */
[----:B------:R-:W-:Y:S01]  /*5e20*/  FSEL R225, R225, RZ, P1 ;  /* 0x000000ffe1e17208 */ /* 0x000fe20000800000 */
[----:B------:R-:W-:Y:S01]  /*5e30*/  LDSM.16.MT88.4 R28, [R188+0x10000] ;  /* 0x01000000bc1c783b */ /* 0x000fe20000004200 */
[----:B------:R-:W-:Y:S01]  /*5e40*/  IMAD.WIDE.U32 R8, R8, -0x2daee0ad, RZ ;  /* 0xd2511f5308087825 */ /* 0x000fe200078e00ff */
[----:B--2---:R-:W-:-:S03]  /*5e50*/  FMNMX.FTZ R3, R10, R3, !PT ;  /* 0x000000030a037209 */ /* 0x004fc60007810000 */
[--C-:B------:R-:W-:Y:S01]  /*5e60*/  FFMA.FTZ R161, R44, UR6, -R225.reuse ;  /* 0x000000062ca17c23 */ /* 0x100fe200080108e1 */
[----:B------:R-:W-:Y:S01]  /*5e70*/  LOP3.LUT R10, R27, R18, R34, 0x96, !PT ;  /* 0x000000121b0a7212 */ /* 0x000fe200078e9622 */
[----:B------:R-:W-:Y:S01]  /*5e80*/  FFMA.FTZ R158, R24, UR6, -R225 ;  /* 0x00000006189e7c23 */ /* 0x000fe200080108e1 */
[C---:B------:R-:W-:Y:S01]  /*5e90*/  FSETP.NEU.FTZ.AND P1, PT, R3.reuse, -INF , PT ;  /* 0xff8000000300780b */ /* 0x040fe20003f3d000 */
[----:B------:R-:W-:Y:S01]  /*5ea0*/  FMUL.FTZ R204, R3, UR6 ;  /* 0x0000000603cc7c20 */ /* 0x000fe20008410000 */
[----:B------:R-:W-:Y:S01]  /*5eb0*/  LOP3.LUT R9, R9, R26, R133, 0x96, !PT ;  /* 0x0000001a09097212 */ /* 0x000fe200078e9685 */
[----:B------:R-:W-:Y:S01]  /*5ec0*/  IMAD.WIDE.U32 R10, R10, -0x326172a9, RZ ;  /* 0xcd9e8d570a0a7825 */ /* 0x000fe200078e00ff */
[----:B------:R-:W-:Y:S03]  /*5ed0*/  MUFU.EX2 R161, R161 ;  /* 0x000000a100a17308 */ /* 0x000fe60000000800 */
[----:B------:R-:W-:Y:S01]  /*5ee0*/  FFMA.FTZ R163, R48, UR6, -R225 ;  /* 0x0000000630a37c23 */ /* 0x000fe200080108e1 */
[----:B------:R-:W-:Y:S01]  /*5ef0*/  FSEL R204, R204, RZ, P1 ;  /* 0x000000ffcccc7208 */ /* 0x000fe20000800000 */
[----:B------:R-:W-:-:S04]  /*5f00*/  IMAD.WIDE.U32 R18, R9, -0x326172a9, RZ ;  /* 0xcd9e8d5709127825 */ /* 0x000fc800078e00ff */
[--C-:B------:R-:W-:Y:S01]  /*5f10*/  FFMA.FTZ R162, R22, UR6, -R225.reuse ;  /* 0x0000000616a27c23 */ /* 0x100fe200080108e1 */
[--C-:B------:R-:W-:Y:S01]  /*5f20*/  FFMA.FTZ R153, R6, UR6, -R225.reuse ;  /* 0x0000000606997c23 */ /* 0x100fe200080108e1 */
[----:B------:R-:W-:Y:S01]  /*5f30*/  FFMA.FTZ R134, R4, UR6, -R225 ;  /* 0x0000000604867c23 */ /* 0x000fe200080108e1 */
[--C-:B------:R-:W-:Y:S01]  /*5f40*/  FFMA.FTZ R164, R25, UR6, -R204.reuse ;  /* 0x0000000619a47c23 */ /* 0x100fe200080108cc */
[----:B------:R-:W-:Y:S01]  /*5f50*/  FFMA.FTZ R165, R51, UR6, -R204 ;  /* 0x0000000633a57c23 */ /* 0x000fe200080108cc */
[----:B------:R-:W-:Y:S01]  /*5f60*/  LOP3.LUT R9, R19, R10, R32, 0x96, !PT ;  /* 0x0000000a13097212 */ /* 0x000fe200078e9620 */
[----:B------:R-:W1:Y:S01]  /*5f70*/  MUFU.EX2 R158, R158 ;  /* 0x0000009e009e7308 */ /* 0x000e620000000800 */
[----:B------:R-:W-:Y:S01]  /*5f80*/  LOP3.LUT R10, R18, 0xffff, RZ, 0xc0, !PT ;  /* 0x0000ffff120a7812 */ /* 0x000fe200078ec0ff */
[----:B------:R-:W-:Y:S01]  /*5f90*/  FFMA.FTZ R160, R49, UR6, -R204 ;  /* 0x0000000631a07c23 */ /* 0x000fe200080108cc */
[----:B------:R-:W-:Y:S01]  /*5fa0*/  SHF.R.U32.HI R14, RZ, 0x10, R18 ;  /* 0x00000010ff0e7819 */ /* 0x000fe20000011612 */
[----:B------:R-:W-:Y:S01]  /*5fb0*/  FFMA.FTZ R159, R47, UR6, -R204 ;  /* 0x000000062f9f7c23 */ /* 0x000fe200080108cc */
[----:B------:R-:W-:Y:S01]  /*5fc0*/  SHF.R.U32.HI R97, RZ, 0x10, R9 ;  /* 0x00000010ff617819 */ /* 0x000fe20000011609 */
[--C-:B------:R-:W-:Y:S01]  /*5fd0*/  FFMA.FTZ R157, R20, UR6, -R225.reuse ;  /* 0x00000006149d7c23 */ /* 0x100fe200080108e1 */
[----:B------:R-:W-:Y:S01]  /*5fe0*/  SHF.R.U32.HI R7, RZ, 0x8, R10 ;  /* 0x00000008ff077819 */ /* 0x000fe2000001160a */
[----:B------:R-:W-:Y:S01]  /*5ff0*/  MUFU.EX2 R164, R164 ;  /* 0x000000a400a47308 */ /* 0x000fe20000000800 */
[----:B------:R-:W-:Y:S01]  /*6000*/  LOP3.LUT R10, R14, 0xff, RZ, 0xc0, !PT ;  /* 0x000000ff0e0a7812 */ /* 0x000fe200078ec0ff */
[----:B------:R-:W-:Y:S01]  /*6010*/  FFMA.FTZ R154, R12, UR6, -R225 ;  /* 0x000000060c9a7c23 */ /* 0x000fe200080108e1 */
[----:B------:R-:W-:Y:S01]  /*6020*/  SHF.R.U32.HI R14, RZ, 0x18, R9 ;  /* 0x00000018ff0e7819 */ /* 0x000fe20000011609 */
[--C-:B------:R-:W-:Y:S01]  /*6030*/  FFMA.FTZ R152, R15, UR6, -R204.reuse ;  /* 0x000000060f987c23 */ /* 0x100fe200080108cc */
[----:B------:R-:W-:Y:S01]  /*6040*/  LOP3.LUT R97, R97, 0xff, RZ, 0xc0, !PT ;  /* 0x000000ff61617812 */ /* 0x000fe200078ec0ff */
[----:B------:R-:W-:Y:S01]  /*6050*/  FFMA.FTZ R135, R23, UR6, -R204 ;  /* 0x0000000617877c23 */ /* 0x000fe200080108cc */
[----:B------:R-:W-:Y:S01]  /*6060*/  LOP3.LUT R0, R18, 0xff, RZ, 0xc0, !PT ;  /* 0x000000ff12007812 */ /* 0x000fe200078ec0ff */
[----:B------:R-:W2:Y:S01]  /*6070*/  MUFU.EX2 R165, R165 ;  /* 0x000000a500a57308 */ /* 0x000ea20000000800 */
[----:B------:R-:W-:Y:S01]  /*6080*/  PRMT R97, R97, 0x5410, R14 ;  /* 0x0000541061617816 */ /* 0x000fe2000000000e */
[--C-:B------:R-:W-:Y:S01]  /*6090*/  FFMA.FTZ R156, R13, UR6, -R204.reuse ;  /* 0x000000060d9c7c23 */ /* 0x100fe200080108cc */
[----:B------:R-:W-:Y:S01]  /*60a0*/  PRMT R7, R0, 0x5410, R7 ;  /* 0x0000541000077816 */ /* 0x000fe20000000007 */
[----:B------:R-:W-:Y:S01]  /*60b0*/  FFMA.FTZ R155, R21, UR6, -R204 ;  /* 0x00000006159b7c23 */ /* 0x000fe200080108cc */
[----:B------:R-:W-:Y:S01]  /*60c0*/  SHF.R.U32.HI R99, RZ, 0x18, R18 ;  /* 0x00000018ff637819 */ /* 0x000fe20000011612 */
[----:B------:R-:W3:Y:S01]  /*60d0*/  LDSM.16.MT88.4 R48, [R190+0xe000] ;  /* 0x00e00000be30783b */ /* 0x000ee20000004200 */
[--C-:B------:R-:W-:Y:S01]  /*60e0*/  HSET2.LE.AND R97, R97, R170.reuse, PT ;  /* 0x000000aa61617233 */ /* 0x100fe20003803000 */
[----:B------:R-:W-:Y:S01]  /*60f0*/  MUFU.EX2 R163, R163 ;  /* 0x000000a300a37308 */ /* 0x000fe20000000800 */
[--C-:B------:R-:W-:Y:S01]  /*6100*/  HSET2.LE.AND R98, R7, R170.reuse, PT ;  /* 0x000000aa07627233 */ /* 0x100fe20003803000 */
[----:B------:R-:W-:Y:S01]  /*6110*/  LDSM.16.MT88.4 R12, [R188+0xc800] ;  /* 0x00c80000bc0c783b */ /* 0x000fe20000004200 */
[----:B------:R-:W-:Y:S01]  /*6120*/  LOP3.LUT R18, R9, 0xffff, RZ, 0xc0, !PT ;  /* 0x0000ffff09127812 */ /* 0x000fe200078ec0ff */
[--C-:B------:R-:W-:Y:S01]  /*6130*/  FFMA.FTZ R174, R139, UR6, -R204.reuse ;  /* 0x000000068bae7c23 */ /* 0x100fe200080108cc */
[----:B-1----:R-:W-:Y:S01]  /*6140*/  F2FP.F16.F32.PACK_AB R7, R158, R161 ;  /* 0x000000a19e07723e */ /* 0x002fe200000000ff */
[----:B------:R-:W-:Y:S01]  /*6150*/  LDSM.16.MT88.4 R24, [R190+0xc800] ;  /* 0x00c80000be18783b */ /* 0x000fe20000004200 */
[----:B------:R-:W-:Y:S01]  /*6160*/  LOP3.LUT R5, R9, 0xff, RZ, 0xc0, !PT ;  /* 0x000000ff09057812 */ /* 0x000fe200078ec0ff */
[----:B------:R-:W1:Y:S01]  /*6170*/  MUFU.EX2 R162, R162 ;  /* 0x000000a200a27308 */ /* 0x000e620000000800 */
[----:B--2---:R-:W-:Y:S01]  /*6180*/  F2FP.F16.F32.PACK_AB R0, R165, R164 ;  /* 0x000000a4a500723e */ /* 0x004fe200000000ff */
[----:B------:R-:W-:Y:S01]  /*6190*/  FFMA.FTZ R171, R137, UR6, -R204 ;  /* 0x0000000689ab7c23 */ /* 0x000fe200080108cc */
[----:B------:R-:W-:Y:S01]  /*61a0*/  SHF.R.U32.HI R18, RZ, 0x8, R18 ;  /* 0x00000008ff127819 */ /* 0x000fe20000011612 */
[----:B------:R-:W-:Y:S01]  /*61b0*/  FFMA.FTZ R173, R35, UR6, -R204 ;  /* 0x0000000623ad7c23 */ /* 0x000fe200080108cc */
[----:B------:R-:W-:Y:S01]  /*61c0*/  LOP3.LUT R97, R97, R0, RZ, 0xc0, !PT ;  /* 0x0000000061617212 */ /* 0x000fe200078ec0ff */
[----:B------:R-:W-:Y:S01]  /*61d0*/  VIADD R0, R220, 0x1715609d ;  /* 0x1715609ddc007836 */ /* 0x000fe20000000000 */
[----:B------:R-:W-:Y:S01]  /*61e0*/  LOP3.LUT R98, R98, R7, RZ, 0xc0, !PT ;  /* 0x0000000762627212 */ /* 0x000fe200078ec0ff */
[----:B------:R-:W-:Y:S01]  /*61f0*/  MUFU.EX2 R160, R160 ;  /* 0x000000a000a07308 */ /* 0x000fe20000000800 */
[----:B------:R-:W-:Y:S01]  /*6200*/  PRMT R5, R5, 0x5410, R18 ;  /* 0x0000541005057816 */ /* 0x000fe20000000012 */
[----:B------:R-:W-:Y:S01]  /*6210*/  FFMA.FTZ R227, R206, UR6, -R225 ;  /* 0x00000006cee37c23 */ /* 0x000fe200080108e1 */
[----:B------:R-:W-:Y:S01]  /*6220*/  LOP3.LUT R6, R11, R16, R0, 0x96, !PT ;  /* 0x000000100b067212 */ /* 0x000fe200078e9600 */
[----:B------:R-:W-:Y:S01]  /*6230*/  FADD.FTZ R165, R164, R165 ;  /* 0x000000a5a4a57221 */ /* 0x000fe20000010000 */
[----:B------:R-:W-:Y:S01]  /*6240*/  PRMT R99, R10, 0x5410, R99 ;  /* 0x000054100a637816 */ /* 0x000fe20000000063 */
[----:B------:R-:W-:Y:S01]  /*6250*/  LDSM.16.MT88.4 R16, [R192+0xc800] ;  /* 0x00c80000c010783b */ /* 0x000fe20000004200 */
[----:B------:R-:W-:Y:S01]  /*6260*/  HSET2.LE.AND R96, R5, R170, PT ;  /* 0x000000aa05607233 */ /* 0x000fe20003803000 */
[----:B------:R-:W-:Y:S01]  /*6270*/  IMAD.WIDE.U32 R6, R6, -0x2daee0ad, RZ ;  /* 0xd2511f5306067825 */ /* 0x000fe200078e00ff */
[----:B------:R-:W2:Y:S01]  /*6280*/  MUFU.EX2 R159, R159 ;  /* 0x0000009f009f7308 */ /* 0x000ea20000000800 */
[----:B-1----:R-:W-:-:S02]  /*6290*/  F2FP.F16.F32.PACK_AB R5, R162, R163 ;  /* 0x000000a3a205723e */ /* 0x002fc400000000ff */
[----:B------:R-:W-:Y:S01]  /*62a0*/  FADD.FTZ R162, R163, R162 ;  /* 0x000000a2a3a27221 */ /* 0x000fe20000010000 */
[----:B------:R-:W-:Y:S02]  /*62b0*/  HSET2.LE.AND R99, R99, R170, PT ;  /* 0x000000aa63637233 */ /* 0x000fe40003803000 */
[C---:B------:R-:W-:Y:S01]  /*62c0*/  LOP3.LUT R4, R6.reuse, 0xffff, RZ, 0xc0, !PT ;  /* 0x0000ffff06047812 */ /* 0x040fe200078ec0ff */
[----:B------:R-:W-:Y:S01]  /*62d0*/  FADD.FTZ R161, R161, R162 ;  /* 0x000000a2a1a17221 */ /* 0x000fe20000010000 */
[----:B------:R-:W-:Y:S01]  /*62e0*/  LOP3.LUT R11, R6, 0xff, RZ, 0xc0, !PT ;  /* 0x000000ff060b7812 */ /* 0x000fe200078ec0ff */
[----:B------:R-:W-:Y:S01]  /*62f0*/  MUFU.EX2 R157, R157 ;  /* 0x0000009d009d7308 */ /* 0x000fe20000000800 */
[----:B------:R-:W-:Y:S01]  /*6300*/  SHF.R.U32.HI R4, RZ, 0x8, R4 ;  /* 0x00000008ff047819 */ /* 0x000fe20000011604 */
[----:B------:R-:W-:Y:S01]  /*6310*/  FADD.FTZ R158, R158, R161 ;  /* 0x000000a19e9e7221 */ /* 0x000fe20000010000 */
[----:B------:R-:W-:Y:S02]  /*6320*/  LOP3.LUT R9, R7, R8, R205, 0x96, !PT ;  /* 0x0000000807097212 */ /* 0x000fe400078e96cd */
[----:B------:R-:W-:-:S02]  /*6330*/  LOP3.LUT R96, R96, R5, RZ, 0xc0, !PT ;  /* 0x0000000560607212 */ /* 0x000fc400078ec0ff */
[--C-:B------:R-:W-:Y:S01]  /*6340*/  SHF.R.U32.HI R147, RZ, 0x10, R6.reuse ;  /* 0x00000010ff937819 */ /* 0x100fe20000011606 */
[----:B------:R-:W-:Y:S01]  /*6350*/  MUFU.EX2 R154, R154 ;  /* 0x0000009a009a7308 */ /* 0x000fe20000000800 */
[----:B------:R-:W-:Y:S02]  /*6360*/  SHF.R.U32.HI R8, RZ, 0x18, R6 ;  /* 0x00000018ff087819 */ /* 0x000fe40000011606 */
[----:B------:R-:W-:Y:S02]  /*6370*/  PRMT R11, R11, 0x5410, R4 ;  /* 0x000054100b0b7816 */ /* 0x000fe40000000004 */
[----:B------:R-:W1:Y:S01]  /*6380*/  LDSM.16.MT88.4 R4, [R189+0xc800] ;  /* 0x00c80000bd04783b */ /* 0x000e620000004200 */
[----:B--2---:R-:W-:Y:S01]  /*6390*/  F2FP.F16.F32.PACK_AB R10, R159, R160 ;  /* 0x000000a09f0a723e */ /* 0x004fe200000000ff */
[----:B------:R-:W-:Y:S01]  /*63a0*/  FADD.FTZ R160, R160, R165 ;  /* 0x000000a5a0a07221 */ /* 0x000fe20000010000 */
[----:B------:R-:W-:Y:S01]  /*63b0*/  MUFU.EX2 R153, R153 ;  /* 0x0000009900997308 */ /* 0x000fe20000000800 */
[----:B------:R-:W-:-:S02]  /*63c0*/  LOP3.LUT R22, R9, 0xffff, RZ, 0xc0, !PT ;  /* 0x0000ffff09167812 */ /* 0x000fc400078ec0ff */
[----:B------:R-:W-:Y:S01]  /*63d0*/  LOP3.LUT R99, R99, R10, RZ, 0xc0, !PT ;  /* 0x0000000a63637212 */ /* 0x000fe200078ec0ff */
[----:B------:R-:W-:Y:S01]  /*63e0*/  FADD.FTZ R159, R159, R160 ;  /* 0x000000a09f9f7221 */ /* 0x000fe20000010000 */
[--C-:B------:R-:W-:Y:S02]  /*63f0*/  SHF.R.U32.HI R145, RZ, 0x10, R9.reuse ;  /* 0x00000010ff917819 */ /* 0x100fe40000011609 */
[----:B------:R-:W-:Y:S01]  /*6400*/  LOP3.LUT R10, R9, 0xff, RZ, 0xc0, !PT ;  /* 0x000000ff090a7812 */ /* 0x000fe200078ec0ff */
[----:B------:R-:W2:Y:S01]  /*6410*/  MUFU.EX2 R134, R134 ;  /* 0x0000008600867308 */ /* 0x000ea20000000800 */
[----:B------:R-:W-:Y:S01]  /*6420*/  SHF.R.U32.HI R21, RZ, 0x8, R22 ;  /* 0x00000008ff157819 */ /* 0x000fe20000011616 */
[----:B------:R-:W-:Y:S01]  /*6430*/  HMMA.16816.F32 R112, R96, R108, RZ ;  /* 0x0000006c6070723c */ /* 0x000fe200000018ff */
[----:B------:R-:W-:Y:S02]  /*6440*/  LOP3.LUT R147, R147, 0xff, RZ, 0xc0, !PT ;  /* 0x000000ff93937812 */ /* 0x000fe400078ec0ff */
[----:B------:R-:W-:-:S02]  /*6450*/  SHF.R.U32.HI R20, RZ, 0x18, R9 ;  /* 0x00000018ff147819 */ /* 0x000fc40000011609 */
[----:B------:R-:W-:Y:S01]  /*6460*/  LOP3.LUT R145, R145, 0xff, RZ, 0xc0, !PT ;  /* 0x000000ff91917812 */ /* 0x000fe200078ec0ff */
[----:B------:R-:W-:Y:S01]  /*6470*/  MUFU.EX2 R152, R152 ;  /* 0x0000009800987308 */ /* 0x000fe20000000800 */
[C---:B------:R-:W-:Y:S01]  /*6480*/  HMMA.16816.F32 R108, R96.reuse, R110, RZ ;  /* 0x0000006e606c723c */ /* 0x040fe200000018ff */
[----:B------:R-:W-:Y:S02]  /*6490*/  PRMT R21, R10, 0x5410, R21 ;  /* 0x000054100a157816 */ /* 0x000fe40000000015 */
[----:B------:R-:W-:Y:S02]  /*64a0*/  PRMT R147, R147, 0x5410, R8 ;  /* 0x0000541093937816 */ /* 0x000fe40000000008 */
[----:B------:R-:W-:Y:S01]  /*64b0*/  PRMT R145, R145, 0x5410, R20 ;  /* 0x0000541091917816 */ /* 0x000fe20000000014 */
[----:B------:R-:W-:Y:S01]  /*64c0*/  HMMA.16816.F32 R104, R96, R100, RZ ;  /* 0x000000646068723c */ /* 0x000fe200000018ff */
[----:B------:R-:W4:Y:S01]  /*64d0*/  MUFU.EX2 R135, R135 ;  /* 0x0000008700877308 */ /* 0x000f220000000800 */
[----:B------:R-:W-:-:S02]  /*64e0*/  HSET2.LE.AND R11, R11, R170, PT ;  /* 0x000000aa0b0b7233 */ /* 0x000fc40003803000 */
[--C-:B------:R-:W-:Y:S02]  /*64f0*/  HSET2.LE.AND R144, R21, R170.reuse, PT ;  /* 0x000000aa15907233 */ /* 0x100fe40003803000 */
[----:B--2---:R-:W-:Y:S01]  /*6500*/  F2FP.F16.F32.PACK_AB R146, R134, R153 ;  /* 0x000000998692723e */ /* 0x004fe200000000ff */
[C---:B------:R-:W-:Y:S01]  /*6510*/  HMMA.16816.F32 R100, R96.reuse, R102, RZ ;  /* 0x000000666064723c */ /* 0x040fe200000018ff */
[--C-:B------:R-:W-:Y:S01]  /*6520*/  HSET2.LE.AND R147, R147, R170.reuse, PT ;  /* 0x000000aa93937233 */ /* 0x100fe20003803000 */
[----:B------:R-:W-:Y:S01]  /*6530*/  MUFU.EX2 R156, R156 ;  /* 0x0000009c009c7308 */ /* 0x000fe20000000800 */
[C---:B------:R-:W-:Y:S01]  /*6540*/  F2FP.F16.F32.PACK_AB R21, R154.reuse, R157 ;  /* 0x0000009d9a15723e */ /* 0x040fe200000000ff */
[----:B------:R-:W-:Y:S01]  /*6550*/  FADD.FTZ R157, R157, R158 ;  /* 0x0000009e9d9d7221 */ /* 0x000fe20000010000 */
[----:B------:R-:W-:Y:S01]  /*6560*/  HSET2.LE.AND R145, R145, R170, PT ;  /* 0x000000aa91917233 */ /* 0x000fe20003803000 */
[C---:B------:R-:W-:Y:S01]  /*6570*/  HMMA.16816.F32 R128, R96.reuse, R124, RZ ;  /* 0x0000007c6080723c */ /* 0x040fe200000018ff */
[----:B------:R-:W-:Y:S01]  /*6580*/  LOP3.LUT R146, R11, R146, RZ, 0xc0, !PT ;  /* 0x000000920b927212 */ /* 0x000fe200078ec0ff */
[----:B------:R-:W-:Y:S01]  /*6590*/  FADD.FTZ R154, R154, R157 ;  /* 0x0000009d9a9a7221 */ /* 0x000fe20000010000 */
[----:B------:R-:W2:Y:S01]  /*65a0*/  LDSM.16.MT88.4 R8, [R192+0xe800] ;  /* 0x00e80000c008783b */ /* 0x000ea20000004200 */
[----:B------:R-:W5:Y:S01]  /*65b0*/  MUFU.EX2 R155, R155 ;  /* 0x0000009b009b7308 */ /* 0x000f620000000800 */
[----:B----4-:R-:W-:Y:S01]  /*65c0*/  F2FP.F16.F32.PACK_AB R20, R135, R152 ;  /* 0x000000988714723e */ /* 0x010fe200000000ff */
[----:B------:R-:W-:Y:S01]  /*65d0*/  HMMA.16816.F32 R124, R96, R126, RZ ;  /* 0x0000007e607c723c */ /* 0x000fe200000018ff */
[----:B------:R-:W-:Y:S01]  /*65e0*/  LOP3.LUT R144, R144, R21, RZ, 0xc0, !PT ;  /* 0x0000001590907212 */ /* 0x000fe200078ec0ff */
[----:B------:R-:W-:Y:S01]  /*65f0*/  FADD.FTZ R153, R153, R154 ;  /* 0x0000009a99997221 */ /* 0x000fe20000010000 */
[----:B------:R-:W-:-:S02]  /*6600*/  LOP3.LUT R147, R147, R20, RZ, 0xc0, !PT ;  /* 0x0000001493937212 */ /* 0x000fc400078ec0ff */
[----:B------:R-:W4:Y:S01]  /*6610*/  LDSM.16.MT88.4 R20, [R190+0xe800] ;  /* 0x00e80000be14783b */ /* 0x000f220000004200 */
[----:B------:R-:W-:Y:S01]  /*6620*/  HMMA.16816.F32 R120, R96, R116, RZ ;  /* 0x000000746078723c */ /* 0x000fe200000018ff */
[----:B------:R-:W-:Y:S01]  /*6630*/  MUFU.EX2 R174, R174 ;  /* 0x000000ae00ae7308 */ /* 0x000fe20000000800 */
[----:B------:R-:W-:-:S04]  /*6640*/  FADD.FTZ R153, R134, R153 ;  /* 0x0000009986997221 */ /* 0x000fc80000010000 */
[C---:B------:R-:W-:Y:S01]  /*6650*/  HMMA.16816.F32 R36, R96.reuse, R40, RZ ;  /* 0x000000286024723c */ /* 0x040fe200000018ff */
[----:B-----5:R-:W-:Y:S02]  /*6660*/  F2FP.F16.F32.PACK_AB R92, R155, R156 ;  /* 0x0000009c9b5c723e */ /* 0x020fe400000000ff */
[----:B------:R-:W5:Y:S01]  /*6670*/  MUFU.EX2 R171, R171 ;  /* 0x000000ab00ab7308 */ /* 0x000f620000000800 */
[----:B------:R-:W-:Y:S02]  /*6680*/  FADD.FTZ R156, R156, R159 ;  /* 0x0000009f9c9c7221 */ /* 0x000fe40000010000 */
[----:B------:R-:W-:Y:S01]  /*6690*/  HMMA.16816.F32 R40, R96, R42, RZ ;  /* 0x0000002a6028723c */ /* 0x000fe200000018ff */
[----:B------:R-:W-:Y:S01]  /*66a0*/  LOP3.LUT R145, R145, R92, RZ, 0xc0, !PT ;  /* 0x0000005c91917212 */ /* 0x000fe200078ec0ff */
[----:B------:R-:W-:-:S04]  /*66b0*/  FADD.FTZ R155, R155, R156 ;  /* 0x0000009c9b9b7221 */ /* 0x000fc80000010000 */
[----:B---3--:R-:W-:Y:S01]  /*66c0*/  HMMA.16816.F32 R44, R96, R48, RZ ;  /* 0x00000030602c723c */ /* 0x008fe200000018ff */
[----:B------:R-:W-:Y:S01]  /*66d0*/  MUFU.EX2 R173, R173 ;  /* 0x000000ad00ad7308 */ /* 0x000fe20000000800 */
[----:B------:R-:W-:-:S04]  /*66e0*/  FADD.FTZ R152, R152, R155 ;  /* 0x0000009b98987221 */ /* 0x000fc80000010000 */
[C---:B-1----:R-:W-:Y:S01]  /*66f0*/  HMMA.16816.F32 R112, R144.reuse, R4, R112 ;  /* 0x000000049070723c */ /* 0x042fe20000001870 */
[----:B------:R-:W-:Y:S02]  /*6700*/  FADD.FTZ R135, R135, R152 ;  /* 0x0000009887877221 */ /* 0x000fe40000010000 */
[----:B------:R-:W-:Y:S03]  /*6710*/  MUFU.EX2 R227, R227 ;  /* 0x000000e300e37308 */ /* 0x000fe60000000800 */
[----:B------:R-:W-:Y:S01]  /*6720*/  HMMA.16816.F32 R108, R144, R6, R108 ;  /* 0x00000006906c723c */ /* 0x000fe2000000186c */
[----:B------:R-:W1:Y:S05]  /*6730*/  LDSM.16.MT88.4 R4, [R188+0xe800] ;  /* 0x00e80000bc04783b */ /* 0x000e6a0000004200 */
[C---:B------:R-:W-:Y:S06]  /*6740*/  HMMA.16816.F32 R60, R96.reuse, R64, RZ ;  /* 0x00000040603c723c */ /* 0x040fec00000018ff */
[----:B------:R-:W-:Y:S06]  /*6750*/  HMMA.16816.F32 R64, R96, R66, RZ ;  /* 0x000000426040723c */ /* 0x000fec00000018ff */
[C---:B------:R-:W-:Y:S06]  /*6760*/  HMMA.16816.F32 R104, R144.reuse, R12, R104 ;  /* 0x0000000c9068723c */ /* 0x040fec0000001868 */
[C---:B------:R-:W-:Y:S01]  /*6770*/  HMMA.16816.F32 R100, R144.reuse, R14, R100 ;  /* 0x0000000e9064723c */ /* 0x040fe20000001864 */
[----:B------:R-:W3:Y:S05]  /*6780*/  LDSM.16.MT88.4 R12, [R192+0x10800] ;  /* 0x01080000c00c783b */ /* 0x000eea0000004200 */
[C---:B------:R-:W-:Y:S06]  /*6790*/  HMMA.16816.F32 R128, R144.reuse, R16, R128 ;  /* 0x000000109080723c */ /* 0x040fec0000001880 */
[C---:B------:R-:W-:Y:S01]  /*67a0*/  HMMA.16816.F32 R124, R144.reuse, R18, R124 ;  /* 0x00000012907c723c */ /* 0x040fe2000000187c */
[----:B------:R-:W5:Y:S05]  /*67b0*/  LDSM.16.MT88.4 R16, [R189+0xe800] ;  /* 0x00e80000bd10783b */ /* 0x000f6a0000004200 */
[C---:B------:R-:W-:Y:S06]  /*67c0*/  HMMA.16816.F32 R120, R144.reuse, R24, R120 ;  /* 0x000000189078723c */ /* 0x040fec0000001878 */
[----:B--2---:R-:W-:Y:S01]  /*67d0*/  HMMA.16816.F32 R36, R144, R8, R36 ;  /* 0x000000089024723c */ /* 0x004fe20000001824 */
[----:B------:R-:W-:-:S05]  /*67e0*/  IMAD.WIDE.U32 R24, R169, -0x326172a9, RZ ;  /* 0xcd9e8d57a9187825 */ /* 0x000fca00078e00ff */
[----:B------:R-:W-:Y:S01]  /*67f0*/  HMMA.16816.F32 R40, R144, R10, R40 ;  /* 0x0000000a9028723c */ /* 0x000fe20000001828 */
[----:B------:R-:W2:Y:S01]  /*6800*/  LDSM.16.MT88.4 R8, [R190+0x10800] ;  /* 0x01080000be08783b */ /* 0x000ea20000004200 */
[----:B------:R-:W-:Y:S01]  /*6810*/  LOP3.LUT R168, R25, R172, R168, 0x96, !PT ;  /* 0x000000ac19a87212 */ /* 0x000fe200078e96a8 */
[----:B------:R-:W-:-:S03]  /*6820*/  FFMA.FTZ R172, R33, UR6, -R204 ;  /* 0x0000000621ac7c23 */ /* 0x000fc600080108cc */
[----:B----4-:R-:W-:Y:S01]  /*6830*/  HMMA.16816.F32 R44, R144, R20, R44 ;  /* 0x00000014902c723c */ /* 0x010fe2000000182c */
[----:B------:R-:W-:Y:S02]  /*6840*/  IMAD.WIDE.U32 R168, R168, -0x2daee0ad, RZ ;  /* 0xd2511f53a8a87825 */ /* 0x000fe400078e00ff */
[----:B------:R-:W-:Y:S03]  /*6850*/  MUFU.EX2 R172, R172 ;  /* 0x000000ac00ac7308 */ /* 0x000fe60000000800 */
[----:B------:R-:W-:Y:S01]  /*6860*/  HMMA.16816.F32 R68, R96, R72, RZ ;  /* 0x000000486044723c */ /* 0x000fe200000018ff */
[----:B------:R-:W-:Y:S01]  /*6870*/  LOP3.LUT R20, R151, R24, R167, 0x96, !PT ;  /* 0x0000001897147212 */ /* 0x000fe200078e96a7 */
[----:B------:R-:W-:Y:S01]  /*6880*/  FFMA.FTZ R167, R140, UR6, -R225 ;  /* 0x000000068ca77c23 */ /* 0x000fe200080108e1 */
[----:B------:R-:W-:Y:S01]  /*6890*/  LOP3.LUT R149, R169, R166, R149, 0x96, !PT ;  /* 0x000000a6a9957212 */ /* 0x000fe200078e9695 */
[--C-:B------:R-:W-:Y:S01]  /*68a0*/  FFMA.FTZ R166, R148, UR6, -R225.reuse ;  /* 0x0000000694a67c23 */ /* 0x100fe200080108e1 */
[----:B------:R-:W-:Y:S01]  /*68b0*/  FFMA.FTZ R169, R136, UR6, -R225 ;  /* 0x0000000688a97c23 */ /* 0x000fe200080108e1 */
[----:B------:R-:W-:Y:S01]  /*68c0*/  IMAD.WIDE.U32 R20, R20, -0x2daee0ad, RZ ;  /* 0xd2511f5314147825 */ /* 0x000fe200078e00ff */
[----:B-1----:R-:W-:Y:S01]  /*68d0*/  HMMA.16816.F32 R60, R144, R4, R60 ;  /* 0x00000004903c723c */ /* 0x002fe2000000183c */
[----:B------:R-:W-:Y:S02]  /*68e0*/  MUFU.EX2 R167, R167 ;  /* 0x000000a700a77308 */ /* 0x000fe40000000800 */
[----:B------:R-:W-:Y:S01]  /*68f0*/  IMAD.WIDE.U32 R236, R149, -0x326172a9, RZ ;  /* 0xcd9e8d5795ec7825 */ /* 0x000fe200078e00ff */
[----:B------:R-:W-:-:S03]  /*6900*/  LOP3.LUT R230, R21, R168, R143, 0x96, !PT ;  /* 0x000000a815e67212 */ /* 0x000fc600078e968f */
[----:B------:R-:W-:Y:S01]  /*6910*/  FFMA.FTZ R168, R138, UR6, -R225 ;  /* 0x000000068aa87c23 */ /* 0x000fe200080108e1 */
[----:B------:R-:W-:Y:S01]  /*6920*/  HMMA.16816.F32 R64, R144, R6, R64 ;  /* 0x000000069040723c */ /* 0x000fe20000001840 */
[----:B------:R-:W1:Y:S01]  /*6930*/  LDSM.16.MT88.4 R4, [R189+0x10800] ;  /* 0x01080000bd04783b */ /* 0x000e620000004200 */
[----:B------:R-:W-:Y:S01]  /*6940*/  LOP3.LUT R142, R237, R150, R142, 0x96, !PT ;  /* 0x00000096ed8e7212 */ /* 0x000fe200078e968e */
[----:B------:R-:W-:Y:S01]  /*6950*/  IMAD.WIDE.U32 R230, R230, -0x326172a9, RZ ;  /* 0xcd9e8d57e6e67825 */ /* 0x000fe200078e00ff */
[----:B------:R-:W4:Y:S01]  /*6960*/  MUFU.EX2 R166, R166 ;  /* 0x000000a600a67308 */ /* 0x000f220000000800 */
[----:B------:R-:W-:Y:S01]  /*6970*/  LDSM.16.MT88.4 R148, [R188+0x10800] ;  /* 0x01080000bc94783b */ /* 0x000fe20000004200 */
[C---:B------:R-:W-:Y:S01]  /*6980*/  HMMA.16816.F32 R52, R96.reuse, R56, RZ ;  /* 0x000000386034723c */ /* 0x040fe200000018ff */
[----:B------:R-:W-:Y:S01]  /*6990*/  IMAD.WIDE.U32 R142, R142, -0x2daee0ad, RZ ;  /* 0xd2511f538e8e7825 */ /* 0x000fe200078e00ff */
[----:B------:R-:W-:Y:S01]  /*69a0*/  LOP3.LUT R236, R231, R236, R141, 0x96, !PT ;  /* 0x000000ece7ec7212 */ /* 0x000fe200078e968d */
[----:B------:R-:W-:Y:S03]  /*69b0*/  LDSM.16.MT88.4 R136, [R189+0xd000] ;  /* 0x00d00000bd88783b */ /* 0x000fe60000004200 */
[C---:B------:R-:W-:Y:S01]  /*69c0*/  HMMA.16816.F32 R76, R96.reuse, R80, RZ ;  /* 0x00000050604c723c */ /* 0x040fe200000018ff */
[----:B------:R-:W-:Y:S01]  /*69d0*/  IMAD.WIDE.U32 R236, R236, -0x2daee0ad, RZ ;  /* 0xd2511f53ecec7825 */ /* 0x000fe200078e00ff */
[----:B------:R-:W-:Y:S01]  /*69e0*/  LOP3.LUT R238, R143, R20, R34, 0x96, !PT ;  /* 0x000000148fee7212 */ /* 0x000fe200078e9622 */
[----:B------:R-:W-:Y:S03]  /*69f0*/  MUFU.EX2 R168, R168 ;  /* 0x000000a800a87308 */ /* 0x000fe60000000800 */
[----:B------:R-:W-:Y:S01]  /*6a00*/  HMMA.16816.F32 R72, R96, R74, RZ ;  /* 0x0000004a6048723c */ /* 0x000fe200000018ff */
[----:B------:R-:W-:-:S04]  /*6a10*/  IMAD.WIDE.U32 R238, R238, -0x326172a9, RZ ;  /* 0xcd9e8d57eeee7825 */ /* 0x000fc800078e00ff */
[----:B------:R-:W4:Y:S01]  /*6a20*/  MUFU.EX2 R169, R169 ;  /* 0x000000a900a97308 */ /* 0x000f220000000800 */
[C---:B------:R-:W-:Y:S06]  /*6a30*/  HMMA.16816.F32 R84, R96.reuse, R88, RZ ;  /* 0x000000586054723c */ /* 0x040fec00000018ff */
[C---:B------:R-:W-:Y:S06]  /*6a40*/  HMMA.16816.F32 R80, R96.reuse, R82, RZ ;  /* 0x000000526050723c */ /* 0x040fec00000018ff */
[----:B------:R-:W-:Y:S06]  /*6a50*/  HMMA.16816.F32 R88, R96, R90, RZ ;  /* 0x0000005a6058723c */ /* 0x000fec00000018ff */
[C---:B---3--:R-:W-:Y:S06]  /*6a60*/  HMMA.16816.F32 R68, R144.reuse, R12, R68 ;  /* 0x0000000c9044723c */ /* 0x048fec0000001844 */
[----:B-----5:R-:W-:Y:S01]  /*6a70*/  HMMA.16816.F32 R52, R144, R16, R52 ;  /* 0x000000109034723c */ /* 0x020fe20000001834 */
[----:B------:R-:W-:-:S02]  /*6a80*/  LOP3.LUT R12, R237, R142, R133, 0x96, !PT ;  /* 0x0000008eed0c7212 */ /* 0x000fc400078e9685 */
[----:B------:R-:W-:Y:S03]  /*6a90*/  LDSM.16.MT88.4 R140, [R192+0xd000] ;  /* 0x00d00000c08c783b */ /* 0x000fe60000004200 */
[----:B------:R-:W-:Y:S01]  /*6aa0*/  HMMA.16816.F32 R116, R96, R118, RZ ;  /* 0x000000766074723c */ /* 0x000fe200000018ff */
[----:B------:R-:W-:-:S05]  /*6ab0*/  IMAD.WIDE.U32 R16, R12, -0x326172a9, RZ ;  /* 0xcd9e8d570c107825 */ /* 0x000fca00078e00ff */
[----:B--2---:R-:W-:Y:S01]  /*6ac0*/  HMMA.16816.F32 R76, R144, R8, R76 ;  /* 0x00000008904c723c */ /* 0x004fe2000000184c */
[----:B------:R-:W-:Y:S02]  /*6ad0*/  SHF.R.U32.HI R13, RZ, 0x18, R16 ;  /* 0x00000018ff0d7819 */ /* 0x000fe40000011610 */
[----:B------:R-:W-:Y:S02]  /*6ae0*/  LOP3.LUT R12, R17, R238, R32, 0x96, !PT ;  /* 0x000000ee110c7212 */ /* 0x000fe400078e9620 */
[----:B------:R-:W-:Y:S01]  /*6af0*/  LDSM.16.MT88.4 R32, [R188+0xd000] ;  /* 0x00d00000bc20783b */ /* 0x000fe20000004200 */
[----:B------:R-:W-:Y:S01]  /*6b00*/  HMMA.16816.F32 R56, R96, R58, RZ ;  /* 0x0000003a6038723c */ /* 0x000fe200000018ff */
[----:B------:R-:W-:Y:S02]  /*6b10*/  SHF.R.U32.HI R8, RZ, 0x10, R16 ;  /* 0x00000010ff087819 */ /* 0x000fe40000011610 */
[----:B------:R-:W-:Y:S02]  /*6b20*/  SHF.R.U32.HI R25, RZ, 0x10, R12 ;  /* 0x00000010ff197819 */ /* 0x000fe4000001160c */
[----:B------:R-:W-:Y:S01]  /*6b30*/  LOP3.LUT R8, R8, 0xff, RZ, 0xc0, !PT ;  /* 0x000000ff08087812 */ /* 0x000fe200078ec0ff */
[----:B------:R-:W-:Y:S01]  /*6b40*/  HMMA.16816.F32 R72, R144, R14, R72 ;  /* 0x0000000e9048723c */ /* 0x000fe20000001848 */
[----:B------:R-:W-:-:S02]  /*6b50*/  LOP3.LUT R25, R25, 0xff, RZ, 0xc0, !PT ;  /* 0x000000ff19197812 */ /* 0x000fc400078ec0ff */
[----:B------:R-:W-:-:S03]  /*6b60*/  PRMT R13, R8, 0x5410, R13 ;  /* 0x00005410080d7816 */ /* 0x000fc6000000000d */
[C---:B------:R-:W-:Y:S01]  /*6b70*/  HMMA.16816.F32 R80, R144.reuse, R10, R80 ;  /* 0x0000000a9050723c */ /* 0x040fe20000001850 */
[C---:B------:R-:W-:Y:S01]  /*6b80*/  LOP3.LUT R14, R16.reuse, 0xffff, RZ, 0xc0, !PT ;  /* 0x0000ffff100e7812 */ /* 0x040fe200078ec0ff */
[----:B------:R-:W2:Y:S01]  /*6b90*/  LDSM.16.MT88.4 R8, [R190+0xd000] ;  /* 0x00d00000be08783b */ /* 0x000ea20000004200 */
[----:B------:R-:W-:Y:S02]  /*6ba0*/  LOP3.LUT R15, R16, 0xff, RZ, 0xc0, !PT ;  /* 0x000000ff100f7812 */ /* 0x000fe400078ec0ff */
[----:B------:R-:W-:Y:S01]  /*6bb0*/  SHF.R.U32.HI R14, RZ, 0x8, R14 ;  /* 0x00000008ff0e7819 */ /* 0x000fe2000001160e */
[C---:B-1----:R-:W-:Y:S01]  /*6bc0*/  HMMA.16816.F32 R84, R144.reuse, R4, R84 ;  /* 0x000000049054723c */ /* 0x042fe20000001854 */
[--C-:B------:R-:W-:Y:S02]  /*6bd0*/  HSET2.LE.AND R13, R13, R170.reuse, PT ;  /* 0x000000aa0d0d7233 */ /* 0x100fe40003803000 */
[----:B------:R-:W-:Y:S02]  /*6be0*/  PRMT R15, R15, 0x5410, R14 ;  /* 0x000054100f0f7816 */ /* 0x000fe4000000000e */
[----:B------:R-:W-:Y:S01]  /*6bf0*/  LOP3.LUT R14, R12, 0xffff, RZ, 0xc0, !PT ;  /* 0x0000ffff0c0e7812 */ /* 0x000fe200078ec0ff */
[----:B------:R-:W-:Y:S01]  /*6c00*/  HMMA.16816.F32 R88, R144, R6, R88 ;  /* 0x000000069058723c */ /* 0x000fe20000001858 */
[----:B------:R-:W1:Y:S01]  /*6c10*/  LDSM.16.MT88.4 R4, [R189+0xf000] ;  /* 0x00f00000bd04783b */ /* 0x000e620000004200 */
[----:B------:R-:W-:-:S02]  /*6c20*/  HSET2.LE.AND R15, R15, R170, PT ;  /* 0x000000aa0f0f7233 */ /* 0x000fc40003803000 */
[----:B------:R-:W-:Y:S02]  /*6c30*/  SHF.R.U32.HI R14, RZ, 0x8, R14 ;  /* 0x00000008ff0e7819 */ /* 0x000fe4000001160e */
[C---:B------:R-:W-:Y:S06]  /*6c40*/  HMMA.16816.F32 R116, R144.reuse, R26, R116 ;  /* 0x0000001a9074723c */ /* 0x040fec0000001874 */
[----:B------:R-:W-:Y:S01]  /*6c50*/  HMMA.16816.F32 R56, R144, R18, R56 ;  /* 0x000000129038723c */ /* 0x000fe20000001838 */
[----:B------:R-:W-:Y:S01]  /*6c60*/  LOP3.LUT R27, R12, 0xff, RZ, 0xc0, !PT ;  /* 0x000000ff0c1b7812 */ /* 0x000fe200078ec0ff */
[----:B------:R-:W-:Y:S01]  /*6c70*/  LDSM.16.MT88.4 R16, [R188+0xf000] ;  /* 0x00f00000bc10783b */ /* 0x000fe20000004200 */
[----:B------:R-:W-:-:S02]  /*6c80*/  SHF.R.U32.HI R12, RZ, 0x18, R12 ;  /* 0x00000018ff0c7819 */ /* 0x000fc4000001160c */
[----:B------:R-:W-:Y:S01]  /*6c90*/  PRMT R27, R27, 0x5410, R14 ;  /* 0x000054101b1b7816 */ /* 0x000fe2000000000e */
[C---:B------:R-:W-:Y:S01]  /*6ca0*/  HMMA.16816.F32 R48, R96.reuse, R50, RZ ;  /* 0x000000326030723c */ /* 0x040fe200000018ff */
[----:B------:R-:W-:Y:S02]  /*6cb0*/  PRMT R25, R25, 0x5410, R12 ;  /* 0x0000541019197816 */ /* 0x000fe4000000000c */
[C---:B------:R-:W-:Y:S01]  /*6cc0*/  F2FP.F16.F32.PACK_AB R14, R171.reuse, R174 ;  /* 0x000000aeab0e723e */ /* 0x040fe200000000ff */
[----:B------:R-:W-:Y:S01]  /*6cd0*/  FADD.FTZ R174, R174, R135 ;  /* 0x00000087aeae7221 */ /* 0x000fe20000010000 */
[--C-:B------:R-:W-:Y:S01]  /*6ce0*/  HSET2.LE.AND R24, R27, R170.reuse, PT ;  /* 0x000000aa1b187233 */ /* 0x100fe20003803000 */
[C---:B------:R-:W-:Y:S01]  /*6cf0*/  HMMA.16816.F32 R92, R96.reuse, R28, RZ ;  /* 0x0000001c605c723c */ /* 0x040fe200000018ff */
[----:B------:R-:W-:Y:S01]  /*6d00*/  HSET2.LE.AND R25, R25, R170, PT ;  /* 0x000000aa19197233 */ /* 0x000fe20003803000 */
[----:B------:R-:W-:Y:S01]  /*6d10*/  FADD.FTZ R174, R171, R174 ;  /* 0x000000aeabae7221 */ /* 0x000fe20000010000 */
[----:B----4-:R-:W-:Y:S01]  /*6d20*/  F2FP.F16.F32.PACK_AB R27, R167, R166 ;  /* 0x000000a6a71b723e */ /* 0x010fe200000000ff */
[----:B------:R-:W-:Y:S01]  /*6d30*/  FADD.FTZ R166, R166, R153 ;  /* 0x00000099a6a67221 */ /* 0x000fe20000010000 */
[----:B------:R-:W-:Y:S01]  /*6d40*/  F2FP.F16.F32.PACK_AB R12, R172, R173 ;  /* 0x000000adac0c723e */ /* 0x000fe200000000ff */
[----:B------:R-:W-:Y:S01]  /*6d50*/  HMMA.16816.F32 R96, R96, R30, RZ ;  /* 0x0000001e6060723c */ /* 0x000fe200000018ff */
[----:B------:R-:W-:Y:S01]  /*6d60*/  F2FP.F16.F32.PACK_AB R26, R169, R168 ;  /* 0x000000a8a91a723e */ /* 0x000fe200000000ff */
[----:B------:R-:W-:Y:S01]  /*6d70*/  LDSM.16.MT88.4 R28, [R192+0xf000] ;  /* 0x00f00000c01c783b */ /* 0x000fe20000004200 */
[----:B------:R-:W-:Y:S01]  /*6d80*/  LOP3.LUT R24, R24, R27, RZ, 0xc0, !PT ;  /* 0x0000001b18187212 */ /* 0x000fe200078ec0ff */
[----:B------:R-:W-:Y:S01]  /*6d90*/  FADD.FTZ R167, R167, R166 ;  /* 0x000000a6a7a77221 */ /* 0x000fe20000010000 */
[----:B------:R-:W-:Y:S01]  /*6da0*/  LOP3.LUT R25, R25, R14, RZ, 0xc0, !PT ;  /* 0x0000000e19197212 */ /* 0x000fe200078ec0ff */
[----:B------:R-:W-:Y:S01]  /*6db0*/  FADD.FTZ R173, R173, R174 ;  /* 0x000000aeadad7221 */ /* 0x000fe20000010000 */
[----:B------:R-:W-:Y:S01]  /*6dc0*/  LOP3.LUT R26, R15, R26, RZ, 0xc0, !PT ;  /* 0x0000001a0f1a7212 */ /* 0x000fe200078ec0ff */
[----:B------:R-:W-:Y:S01]  /*6dd0*/  FADD.FTZ R168, R168, R167 ;  /* 0x000000a7a8a87221 */ /* 0x000fe20000010000 */
[----:B------:R-:W-:Y:S01]  /*6de0*/  LOP3.LUT R27, R13, R12, RZ, 0xc0, !PT ;  /* 0x0000000c0d1b7212 */ /* 0x000fe200078ec0ff */
[----:B------:R-:W-:Y:S01]  /*6df0*/  FADD.FTZ R172, R172, R173 ;  /* 0x000000adacac7221 */ /* 0x000fe20000010000 */
[----:B------:R-:W3:Y:S01]  /*6e00*/  LDSM.16.MT88.4 R12, [R192+0x11000] ;  /* 0x01100000c00c783b */ /* 0x000ee20000004200 */
[----:B------:R-:W-:Y:S01]  /*6e10*/  HMMA.16816.F32 R48, R144, R22, R48 ;  /* 0x000000169030723c */ /* 0x000fe20000001830 */
[----:B------:R-:W-:-:S02]  /*6e20*/  FADD.FTZ R169, R169, R168 ;  /* 0x000000a8a9a97221 */ /* 0x000fc40000010000 */
[----:B------:R-:W-:Y:S03]  /*6e30*/  LDSM.16.MT88.4 R20, [R190+0xf000] ;  /* 0x00f00000be14783b */ /* 0x000fe60000004200 */
[C---:B--2---:R-:W-:Y:S06]  /*6e40*/  HMMA.16816.F32 R120, R24.reuse, R8, R120 ;  /* 0x000000081878723c */ /* 0x044fec0000001878 */
[C---:B------:R-:W-:Y:S01]  /*6e50*/  HMMA.16816.F32 R116, R24.reuse, R10, R116 ;  /* 0x0000000a1874723c */ /* 0x040fe20000001874 */
[----:B------:R-:W2:Y:S05]  /*6e60*/  LDSM.16.MT88.4 R8, [R190+0x11000] ;  /* 0x01100000be08783b */ /* 0x000eaa0000004200 */
[C---:B-1----:R-:W-:Y:S06]  /*6e70*/  HMMA.16816.F32 R52, R24.reuse, R4, R52 ;  /* 0x000000041834723c */ /* 0x042fec0000001834 */
[C---:B------:R-:W-:Y:S01]  /*6e80*/  HMMA.16816.F32 R56, R24.reuse, R6, R56 ;  /* 0x000000061838723c */ /* 0x040fe20000001838 */
[----:B------:R-:W1:Y:S05]  /*6e90*/  LDSM.16.MT88.4 R4, [R189+0x11000] ;  /* 0x01100000bd04783b */ /* 0x000e6a0000004200 */
[C---:B------:R-:W-:Y:S06]  /*6ea0*/  HMMA.16816.F32 R128, R24.reuse, R140, R128 ;  /* 0x0000008c1880723c */ /* 0x040fec0000001880 */
[----:B------:R-:W-:Y:S01]  /*6eb0*/  HMMA.16816.F32 R124, R24, R142, R124 ;  /* 0x0000008e187c723c */ /* 0x000fe2000000187c */
[--C-:B------:R-:W-:Y:S01]  /*6ec0*/  FFMA.FTZ R140, R228, UR6, -R225.reuse ;  /* 0x00000006e48c7c23 */ /* 0x100fe200080108e1 */
[----:B------:R-:W-:-:S04]  /*6ed0*/  FFMA.FTZ R141, R226, UR6, -R225 ;  /* 0x00000006e28d7c23 */ /* 0x000fc800080108e1 */
[----:B---3--:R-:W-:Y:S01]  /*6ee0*/  HMMA.16816.F32 R68, R24, R12, R68 ;  /* 0x0000000c1844723c */ /* 0x008fe20000001844 */
[----:B------:R-:W-:Y:S01]  /*6ef0*/  FFMA.FTZ R142, R224, UR6, -R225 ;  /* 0x00000006e08e7c23 */ /* 0x000fe200080108e1 */
[--C-:B------:R-:W-:Y:S01]  /*6f00*/  FFMA.FTZ R143, R207, UR6, -R204.reuse ;  /* 0x00000006cf8f7c23 */ /* 0x100fe200080108cc */
[----:B------:R-:W-:Y:S01]  /*6f10*/  FFMA.FTZ R225, R175, UR6, -R204 ;  /* 0x00000006afe17c23 */ /* 0x000fe200080108cc */
[----:B------:R-:W-:Y:S02]  /*6f20*/  MUFU.EX2 R140, R140 ;  /* 0x0000008c008c7308 */ /* 0x000fe40000000800 */
[----:B------:R-:W-:Y:S01]  /*6f30*/  HMMA.16816.F32 R92, R144, R148, R92 ;  /* 0x00000094905c723c */ /* 0x000fe2000000185c */
[----:B------:R-:W-:-:S05]  /*6f40*/  LOP3.LUT R12, R239, R230, R0, 0x96, !PT ;  /* 0x000000e6ef0c7212 */ /* 0x000fca00078e9600 */
[----:B------:R-:W-:Y:S01]  /*6f50*/  HMMA.16816.F32 R96, R144, R150, R96 ;  /* 0x000000969060723c */ /* 0x000fe20000001860 */
[----:B------:R-:W-:Y:S01]  /*6f60*/  IMAD.WIDE.U32 R12, R12, -0x2daee0ad, RZ ;  /* 0xd2511f530c0c7825 */ /* 0x000fe200078e00ff */
[----:B------:R-:W3:Y:S04]  /*6f70*/  MUFU.EX2 R141, R141 ;  /* 0x0000008d008d7308 */ /* 0x000ee80000000800 */
[----:B------:R-:W-:Y:S01]  /*6f80*/  LOP3.LUT R205, R13, R236, R205, 0x96, !PT ;  /* 0x000000ec0dcd7212 */ /* 0x000fe200078e96cd */
[--C-:B------:R-:W-:Y:S01]  /*6f90*/  FFMA.FTZ R144, R203, UR6, -R204.reuse ;  /* 0x00000006cb907c23 */ /* 0x100fe200080108cc */
[----:B------:R-:W-:Y:S01]  /*6fa0*/  FFMA.FTZ R146, R202, UR6, -R204 ;  /* 0x00000006ca927c23 */ /* 0x000fe200080108cc */
[C---:B------:R-:W-:Y:S01]  /*6fb0*/  HMMA.16816.F32 R104, R24.reuse, R32, R104 ;  /* 0x000000201868723c */ /* 0x040fe20000001868 */
[----:B------:R-:W-:Y:S05]  /*6fc0*/  MUFU.EX2 R142, R142 ;  /* 0x0000008e008e7308 */ /* 0x000fea0000000800 */
[----:B--2---:R-:W-:Y:S01]  /*6fd0*/  HMMA.16816.F32 R76, R24, R8, R76 ;  /* 0x00000008184c723c */ /* 0x004fe2000000184c */
[----:B------:R-:W-:-:S02]  /*6fe0*/  LOP3.LUT R33, R12, 0xff, RZ, 0xc0, !PT ;  /* 0x000000ff0c217812 */ /* 0x000fc400078ec0ff */
[----:B------:R-:W-:Y:S03]  /*6ff0*/  MUFU.EX2 R143, R143 ;  /* 0x0000008f008f7308 */ /* 0x000fe60000000800 */
[C---:B------:R-:W-:Y:S01]  /*7000*/  HMMA.16816.F32 R80, R24.reuse, R10, R80 ;  /* 0x0000000a1850723c */ /* 0x040fe20000001850 */
[----:B------:R-:W-:Y:S02]  /*7010*/  LOP3.LUT R8, R12, 0xffff, RZ, 0xc0, !PT ;  /* 0x0000ffff0c087812 */ /* 0x000fe400078ec0ff */
[--C-:B------:R-:W-:Y:S02]  /*7020*/  SHF.R.U32.HI R9, RZ, 0x18, R12.reuse ;  /* 0x00000018ff097819 */ /* 0x100fe4000001160c */
[----:B------:R-:W2:Y:S01]  /*7030*/  MUFU.EX2 R144, R144 ;  /* 0x0000009000907308 */ /* 0x000ea20000000800 */
[----:B-1----:R-:W-:Y:S01]  /*7040*/  HMMA.16816.F32 R84, R24, R4, R84 ;  /* 0x000000041854723c */ /* 0x002fe20000001854 */
[----:B------:R-:W-:-:S02]  /*7050*/  SHF.R.U32.HI R10, RZ, 0x10, R12 ;  /* 0x00000010ff0a7819 */ /* 0x000fc4000001160c */
[--C-:B------:R-:W-:Y:S02]  /*7060*/  SHF.R.U32.HI R12, RZ, 0x10, R205.reuse ;  /* 0x00000010ff0c7819 */ /* 0x100fe400000116cd */
[C---:B------:R-:W-:Y:S01]  /*7070*/  LOP3.LUT R11, R205.reuse, 0xff, RZ, 0xc0, !PT ;  /* 0x000000ffcd0b7812 */ /* 0x040fe200078ec0ff */
[C---:B------:R-:W-:Y:S01]  /*7080*/  HMMA.16816.F32 R72, R24.reuse, R14, R72 ;  /* 0x0000000e1848723c */ /* 0x040fe20000001848 */
[----:B------:R-:W-:Y:S01]  /*7090*/  MUFU.EX2 R146, R146 ;  /* 0x0000009200927308 */ /* 0x000fe20000000800 */
[----:B------:R-:W-:Y:S02]  /*70a0*/  LOP3.LUT R4, R205, 0xffff, RZ, 0xc0, !PT ;  /* 0x0000ffffcd047812 */ /* 0x000fe400078ec0ff */
[----:B------:R-:W-:Y:S02]  /*70b0*/  LOP3.LUT R10, R10, 0xff, RZ, 0xc0, !PT ;  /* 0x000000ff0a0a7812 */ /* 0x000fe400078ec0ff */
[----:B------:R-:W-:Y:S01]  /*70c0*/  SHF.R.U32.HI R5, RZ, 0x18, R205 ;  /* 0x00000018ff057819 */ /* 0x000fe200000116cd */
[----:B------:R-:W-:Y:S01]  /*70d0*/  HMMA.16816.F32 R88, R24, R6, R88 ;  /* 0x000000061858723c */ /* 0x000fe20000001858 */
[----:B------:R-:W-:Y:S01]  /*70e0*/  SHF.R.U32.HI R14, RZ, 0x8, R4 ;  /* 0x00000008ff0e7819 */ /* 0x000fe20000011604 */
[----:B------:R-:W1:Y:S01]  /*70f0*/  MUFU.EX2 R225, R225 ;  /* 0x000000e100e17308 */ /* 0x000e620000000800 */
[----:B------:R-:W-:-:S02]  /*7100*/  SHF.R.U32.HI R8, RZ, 0x8, R8 ;  /* 0x00000008ff087819 */ /* 0x000fc40000011608 */
[----:B------:R-:W-:Y:S01]  /*7110*/  LOP3.LUT R4, R12, 0xff, RZ, 0xc0, !PT ;  /* 0x000000ff0c047812 */ /* 0x000fe200078ec0ff */
[C---:B------:R-:W-:Y:S01]  /*7120*/  HMMA.16816.F32 R36, R24.reuse, R28, R36 ;  /* 0x0000001c1824723c */ /* 0x040fe20000001824 */
[----:B------:R-:W-:Y:S02]  /*7130*/  PRMT R9, R10, 0x5410, R9 ;  /* 0x000054100a097816 */ /* 0x000fe40000000009 */
[----:B------:R-:W-:Y:S02]  /*7140*/  PRMT R11, R11, 0x5410, R14 ;  /* 0x000054100b0b7816 */ /* 0x000fe4000000000e */
[----:B------:R-:W-:Y:S01]  /*7150*/  PRMT R33, R33, 0x5410, R8 ;  /* 0x0000541021217816 */ /* 0x000fe20000000008 */
[----:B------:R-:W-:Y:S01]  /*7160*/  HMMA.16816.F32 R40, R24, R30, R40 ;  /* 0x0000001e1828723c */ /* 0x000fe20000001828 */
[----:B------:R-:W-:Y:S01]  /*7170*/  PRMT R5, R4, 0x5410, R5 ;  /* 0x0000541004057816 */ /* 0x000fe20000000005 */
[----:B------:R-:W4:Y:S01]  /*7180*/  LDSM.16.MT88.4 R28, [R188+0x11000] ;  /* 0x01100000bc1c783b */ /* 0x000f220000004200 */
[----:B------:R-:W-:-:S02]  /*7190*/  HSET2.LE.AND R4, R11, R170, PT ;  /* 0x000000aa0b047233 */ /* 0x000fc40003803000 */
[--C-:B------:R-:W-:Y:S01]  /*71a0*/  HSET2.LE.AND R7, R9, R170.reuse, PT ;  /* 0x000000aa09077233 */ /* 0x100fe20003803000 */
[C---:B------:R-:W-:Y:S01]  /*71b0*/  HMMA.16816.F32 R44, R24.reuse, R20, R44 ;  /* 0x00000014182c723c */ /* 0x040fe2000000182c */
[--C-:B------:R-:W-:Y:S01]  /*71c0*/  HSET2.LE.AND R6, R33, R170.reuse, PT ;  /* 0x000000aa21067233 */ /* 0x100fe20003803000 */
[----:B------:R-:W-:Y:S01]  /*71d0*/  LDSM.16.MT88.4 R12, [R189+0xd800] ;  /* 0x00d80000bd0c783b */ /* 0x000fe20000004200 */
[----:B---3--:R-:W-:Y:S01]  /*71e0*/  F2FP.F16.F32.PACK_AB R11, R141, R140 ;  /* 0x0000008c8d0b723e */ /* 0x008fe200000000ff */
[----:B------:R-:W-:Y:S01]  /*71f0*/  FADD.FTZ R140, R140, R169 ;  /* 0x000000a98c8c7221 */ /* 0x000fe20000010000 */
[----:B------:R-:W-:Y:S01]  /*7200*/  HSET2.LE.AND R5, R5, R170, PT ;  /* 0x000000aa05057233 */ /* 0x000fe20003803000 */
[C---:B------:R-:W-:Y:S01]  /*7210*/  HMMA.16816.F32 R48, R24.reuse, R22, R48 ;  /* 0x000000161830723c */ /* 0x040fe20000001830 */
[----:B--2---:R-:W-:Y:S01]  /*7220*/  F2FP.F16.F32.PACK_AB R10, R144, R143 ;  /* 0x0000008f900a723e */ /* 0x004fe200000000ff */
[----:B------:R-:W2:Y:S01]  /*7230*/  LDSM.16.MT88.4 R20, [R192+0xd800] ;  /* 0x00d80000c014783b */ /* 0x000ea20000004200 */
[----:B------:R-:W-:Y:S01]  /*7240*/  F2FP.F16.F32.PACK_AB R9, R227, R142 ;  /* 0x0000008ee309723e */ /* 0x000fe200000000ff */
[----:B------:R-:W-:Y:S01]  /*7250*/  FADD.FTZ R143, R143, R172 ;  /* 0x000000ac8f8f7221 */ /* 0x000fe20000010000 */
[----:B-1----:R-:W-:Y:S01]  /*7260*/  F2FP.F16.F32.PACK_AB R8, R225, R146 ;  /* 0x00000092e108723e */ /* 0x002fe200000000ff */
[C---:B------:R-:W-:Y:S01]  /*7270*/  HMMA.16816.F32 R60, R24.reuse, R16, R60 ;  /* 0x00000010183c723c */ /* 0x040fe2000000183c */
[----:B------:R-:W-:Y:S01]  /*7280*/  LOP3.LUT R4, R4, R11, RZ, 0xc0, !PT ;  /* 0x0000000b04047212 */ /* 0x000fe200078ec0ff */
[----:B------:R-:W-:Y:S01]  /*7290*/  FADD.FTZ R141, R141, R140 ;  /* 0x0000008c8d8d7221 */ /* 0x000fe20000010000 */
[----:B------:R-:W-:Y:S01]  /*72a0*/  LOP3.LUT R5, R5, R10, RZ, 0xc0, !PT ;  /* 0x0000000a05057212 */ /* 0x000fe200078ec0ff */
[----:B------:R-:W-:Y:S01]  /*72b0*/  FADD.FTZ R143, R144, R143 ;  /* 0x0000008f908f7221 */ /* 0x000fe20000010000 */
[----:B------:R-:W-:Y:S01]  /*72c0*/  LOP3.LUT R6, R6, R9, RZ, 0xc0, !PT ;  /* 0x0000000906067212 */ /* 0x000fe200078ec0ff */
[----:B------:R-:W-:Y:S01]  /*72d0*/  HMMA.16816.F32 R64, R24, R18, R64 ;  /* 0x000000121840723c */ /* 0x000fe20000001840 */
[----:B------:R-:W-:Y:S01]  /*72e0*/  LOP3.LUT R7, R7, R8, RZ, 0xc0, !PT ;  /* 0x0000000807077212 */ /* 0x000fe200078ec0ff */
[----:B------:R-:W1:Y:S01]  /*72f0*/  LDSM.16.MT88.4 R16, [R190+0xd800] ;  /* 0x00d80000be10783b */ /* 0x000e620000004200 */
[----:B------:R-:W-:Y:S01]  /*7300*/  FADD.FTZ R142, R142, R141 ;  /* 0x0000008d8e8e7221 */ /* 0x000fe20000010000 */
[----:B------:R-:W-:-:S02]  /*7310*/  FADD.FTZ R146, R146, R143 ;  /* 0x0000008f92927221 */ /* 0x000fc40000010000 */
[----:B------:R-:W3:Y:S01]  /*7320*/  LDSM.16.MT88.4 R8, [R190+0xf800] ;  /* 0x00f80000be08783b */ /* 0x000ee20000004200 */
[----:B------:R-:W-:Y:S01]  /*7330*/  HMMA.16816.F32 R112, R24, R136, R112 ;  /* 0x000000881870723c */ /* 0x000fe20000001870 */
[----:B------:R-:W-:Y:S01]  /*7340*/  FADD.FTZ R227, R227, R142 ;  /* 0x0000008ee3e37221 */ /* 0x000fe20000010000 */
[----:B------:R-:W-:-:S04]  /*7350*/  FADD.FTZ R225, R225, R146 ;  /* 0x00000092e1e17221 */ /* 0x000fc80000010000 */
[C---:B------:R-:W-:Y:S01]  /*7360*/  HMMA.16816.F32 R108, R24.reuse, R138, R108 ;  /* 0x0000008a186c723c */ /* 0x040fe2000000186c */
[----:B------:R-:W5:Y:S05]  /*7370*/  LDSM.16.MT88.4 R136, [R188+0xd800] ;  /* 0x00d80000bc88783b */ /* 0x000f6a0000004200 */
[C---:B------:R-:W-:Y:S01]  /*7380*/  HMMA.16816.F32 R100, R24.reuse, R34, R100 ;  /* 0x000000221864723c */ /* 0x040fe20000001864 */
[----:B------:R-:W5:Y:S05]  /*7390*/  LDSM.16.MT88.4 R32, [R192+0xf800] ;  /* 0x00f80000c020783b */ /* 0x000f6a0000004200 */
[C---:B----4-:R-:W-:Y:S06]  /*73a0*/  HMMA.16816.F32 R92, R24.reuse, R28, R92 ;  /* 0x0000001c185c723c */ /* 0x050fec000000185c */
[----:B------:R-:W-:Y:S01]  /*73b0*/  HMMA.16816.F32 R96, R24, R30, R96 ;  /* 0x0000001e1860723c */ /* 0x000fe20000001860 */
[----:B------:R-:W4:Y:S04]  /*73c0*/  LDSM.16.MT88.4 R28, [R189+0xf800] ;  /* 0x00f80000bd1c783b */ /* 0x000f280000004200 */
[----:B------:R-:W4:Y:S01]  /*73d0*/  LDSM.16.MT88.4 R24, [R188+0xf800] ;  /* 0x00f80000bc18783b */ /* 0x000f220000004200 */
        /* <DEDUP_REMOVED lines=16> */
[C---:B----4-:R-:W-:Y:S06]  /*74e0*/  HMMA.16816.F32 R52, R4.reuse, R28, R52 ;  /* 0x0000001c0434723c */ /* 0x050fec0000001834 */
        /* <DEDUP_REMOVED lines=21> */
[----:B------:R-:W-:Y:S01]  /*7640*/  USHF.R.S32.HI UR5, URZ, 0x1f, UR17 ;  /* 0x0000001f3f057899 */ /* 0x000fe20008011411 */
[----:B------:R-:W-:-:S04]  /*7650*/  DEPBAR.LE SB0, 0x0 ;  /* 0x000080000000791a */ /* 0x000fc80000000000 */
[----:B------:R-:W-:Y:S01]  /*7660*/  IMAD.WIDE.U32 R22, R22, UR29, R4 ;  /* 0x0000001d16167c25 */ /* 0x000fe2000f8e0004 */
[----:B------:R-:W-:Y:S01]  /*7670*/  UIMAD UR4, UR28, UR17, URZ ;  /* 0x000000111c0472a4 */ /* 0x000fe2000f8e023f */
[----:B------:R-:W1:Y:S08]  /*7680*/  @!P4 LDC.64 R12, c[0x0][0x220] ;  /* 0x00008800ff0ccb82 */ /* 0x000e700000000a00 */
[----:B------:R-:W-:Y:S01]  /*7690*/  BAR.SYNC.DEFER_BLOCKING 0x0 ;  /* 0x0000000000007b1d */ /* 0x000fe20000010000 */
[----:B------:R-:W-:-:S02]  /*76a0*/  UISETP.GT.AND UP0, UPT, UR17, UR12, UPT ;  /* 0x0000000c1100728c */ /* 0x000fc4000bf04270 */
[----:B------:R-:W-:-:S05]  /*76b0*/  UIMAD UR4, UR5, UR29, UR4 ;  /* 0x0000001d050472a4 */ /* 0x000fca000f8e0204 */
[----:B------:R-:W2:Y:S01]  /*76c0*/  @!P3 LDC.64 R10, c[0x0][0x220] ;  /* 0x00008800ff0abb82 */ /* 0x000ea20000000a00 */
[----:B------:R-:W-:-:S07]  /*76d0*/  VIADD R20, R23, UR4 ;  /* 0x0000000417147c36 */ /* 0x000fce0008000000 */
[----:B------:R-:W3:Y:S08]  /*76e0*/  @!P2 LDC.64 R8, c[0x0][0x220] ;  /* 0x00008800ff08ab82 */ /* 0x000ef00000000a00 */
[----:B------:R-:W4:Y:S01]  /*76f0*/  @!P4 LDC.64 R6, c[0x0][0x220] ;  /* 0x00008800ff06cb82 */ /* 0x000f220000000a00 */
[C---:B-1----:R-:W-:Y:S01]  /*7700*/  @!P4 LEA R30, P1, R22.reuse, R12, 0x1 ;  /* 0x0000000c161ec211 */ /* 0x042fe200078208ff */
[----:B------:R-:W-:Y:S03]  /*7710*/  @P4 STS.128 [R209+0xc000], RZ ;  /* 0x00c000ffd1004388 */ /* 0x000fe60000000c00 */
[----:B------:R-:W-:-:S02]  /*7720*/  @!P4 LEA.HI.X R31, R22, R13, R20, 0x1, P1 ;  /* 0x0000000d161fc211 */ /* 0x000fc400008f0c14 */
[C---:B------:R-:W-:Y:S01]  /*7730*/  IADD3 R18, P1, R22.reuse, UR31, RZ ;  /* 0x0000001f16127c10 */ /* 0x040fe2000ff3e0ff */
[----:B------:R-:W1:Y:S01]  /*7740*/  @!P3 LDC.64 R4, c[0x0][0x220] ;  /* 0x00008800ff04bb82 */ /* 0x000e620000000a00 */
[----:B--2---:R-:W-:Y:S01]  /*7750*/  @!P3 LEA R28, P0, R22, R10, 0x1 ;  /* 0x0000000a161cb211 */ /* 0x004fe200078008ff */
[----:B------:R-:W-:Y:S01]  /*7760*/  @!PT LDS RZ, [RZ] ;  /* 0x00000000fffff984 */ /* 0x000fe20000000800 */
[----:B------:R-:W-:Y:S01]  /*7770*/  @!PT LDS RZ, [RZ] ;  /* 0x00000000fffff984 */ /* 0x000fe20000000800 */
[----:B------:R-:W-:Y:S01]  /*7780*/  @!PT LDS RZ, [RZ] ;  /* 0x00000000fffff984 */ /* 0x000fe20000000800 */
[----:B------:R-:W-:Y:S01]  /*7790*/  @!P4 LDGSTS.E.BYPASS.LTC128B.128 [R209+0xc000], desc[UR22][R30.64] ;  /* 0x0c0000001ed1cfae */ /* 0x000fe2000b901d56 */
[----:B------:R-:W-:Y:S02]  /*77a0*/  IADD3.X R19, R20, UR30, RZ, P1, !PT ;  /* 0x0000001e14137c10 */ /* 0x000fe40008ffe4ff */
        /* <DEDUP_REMOVED lines=9> */
[----:B------:R-:W-:Y:S02]  /*7840*/  @P2 STS.128 [R209+0x10000], RZ ;  /* 0x010000ffd1002388 */ /* 0x000fe40000000c00 */
[----:B------:R-:W3:Y:S01]  /*7850*/  @!P4 LDC.64 R14, c[0x0][0x220] ;  /* 0x00008800ff0ecb82 */ /* 0x000ee20000000a00 */
[C---:B----4-:R-:W-:Y:S01]  /*7860*/  @!P4 LEA R24, P1, R18.reuse, R6, 0x1 ;  /* 0x000000061218c211 */ /* 0x050fe200078208ff */
[----:B------:R-:W-:Y:S01]  /*7870*/  @!PT LDS RZ, [RZ] ;  /* 0x00000000fffff984 */ /* 0x000fe20000000800 */
[----:B------:R-:W-:Y:S01]  /*7880*/  @!PT LDS RZ, [RZ] ;  /* 0x00000000fffff984 */ /* 0x000fe20000000800 */
[----:B------:R-:W-:Y:S01]  /*7890*/  @!PT LDS RZ, [RZ] ;  /* 0x00000000fffff984 */ /* 0x000fe20000000800 */
[----:B------:R3:W-:Y:S03]  /*78a0*/  @!P2 LDGSTS.E.BYPASS.LTC128B.128 [R209+0x10000], desc[UR22][R26.64+0x100] ;  /* 0x100001001ad1afae */ /* 0x0007e6000b901d56 */
[C-C-:B------:R-:W-:Y:S01]  /*78b0*/  @!P4 LEA.HI.X R25, R18.reuse, R7, R19.reuse, 0x1, P1 ;  /* 0x000000071219c211 */ /* 0x140fe200008f0c13 */
[----:B------:R-:W-:Y:S01]  /*78c0*/  @P4 STS.128 [R209+0xc800], RZ ;  /* 0x00c800ffd1004388 */ /* 0x000fe20000000c00 */
[C---:B------:R-:W-:Y:S01]  /*78d0*/  IADD3 R20, P1, R18.reuse, UR31, RZ ;  /* 0x0000001f12147c10 */ /* 0x040fe2000ff3e0ff */
[----:B------:R-:W4:Y:S01]  /*78e0*/  @!P3 LDC.64 R12, c[0x0][0x220] ;  /* 0x00008800ff0cbb82 */ /* 0x000f220000000a00 */
[C---:B-1----:R-:W-:Y:S01]  /*78f0*/  @!P3 LEA R22, P0, R18.reuse, R4, 0x1 ;  /* 0x000000041216b211 */ /* 0x042fe200078008ff */
[----:B------:R-:W-:Y:S01]  /*7900*/  @!PT LDS RZ, [RZ] ;  /* 0x00000000fffff984 */ /* 0x000fe20000000800 */
[----:B------:R-:W-:Y:S01]  /*7910*/  @!PT LDS RZ, [RZ] ;  /* 0x00000000fffff984 */ /* 0x000fe20000000800 */
[----:B------:R-:W-:Y:S01]  /*7920*/  @!PT LDS RZ, [RZ] ;  /* 0x00000000fffff984 */ /* 0x000fe20000000800 */
[----:B------:R-:W-:Y:S03]  /*7930*/  @!P4 LDGSTS.E.BYPASS.LTC128B.128 [R209+0xc800], desc[UR22][R24.64] ;  /* 0x0c80000018d1cfae */ /* 0x000fe6000b901d56 */
[C-C-:B------:R-:W-:Y:S01]  /*7940*/  @!P3 LEA.HI.X R23, R18.reuse, R5, R19.reuse, 0x1, P0 ;  /* 0x000000051217b211 */ /* 0x140fe200000f0c13 */
[----:B------:R-:W-:Y:S02]  /*7950*/  @P3 STS.128 [R209+0xe800], RZ ;  /* 0x00e800ffd1003388 */ /* 0x000fe40000000c00 */
[----:B------:R-:W1:Y:S01]  /*7960*/  @!P2 LDC.64 R10, c[0x0][0x220] ;  /* 0x00008800ff0aab82 */ /* 0x000e620000000a00 */
[C---:B--2---:R-:W-:Y:S01]  /*7970*/  @!P2 LEA R16, P0, R18.reuse, R16, 0x1 ;  /* 0x000000101210a211 */ /* 0x044fe200078008ff */
[----:B------:R-:W-:Y:S01]  /*7980*/  @!PT LDS RZ, [RZ] ;  /* 0x00000000fffff984 */ /* 0x000fe20000000800 */
[----:B------:R-:W-:Y:S01]  /*7990*/  @!PT LDS RZ, [RZ] ;  /* 0x00000000fffff984 */ /* 0x000fe20000000800 */
[----:B------:R-:W-:Y:S01]  /*79a0*/  @!PT LDS RZ, [RZ] ;  /* 0x00000000fffff984 */ /* 0x000fe20000000800 */
[----:B------:R-:W-:Y:S03]  /*79b0*/  @!P3 LDGSTS.E.BYPASS.LTC128B.128 [R209+0xe800], desc[UR22][R22.64+0x80] ;  /* 0x0e80008016d1bfae */ /* 0x000fe6000b901d56 */
[----:B------:R-:W-:Y:S01]  /*79c0*/  @!P2 LEA.HI.X R17, R18, R17, R19, 0x1, P0 ;  /* 0x000000111211a211 */ /* 0x000fe200000f0c13 */
[----:B------:R-:W-:Y:S01]  /*79d0*/  @P2 STS.128 [R209+0x10800], RZ ;  /* 0x010800ffd1002388 */ /* 0x000fe20000000c00 */
[----:B------:R-:W-:Y:S01]  /*79e0*/  IADD3.X R19, R19, UR30, RZ, P1, !PT ;  /* 0x0000001e13137c10 */ /* 0x000fe20008ffe4ff */
[----:B------:R-:W2:Y:S02]  /*79f0*/  @!P4 LDC.64 R8, c[0x0][0x220] ;  /* 0x00008800ff08cb82 */ /* 0x000ea40000000a00 */
[----:B------:R-:W-:Y:S01]  /*7a00*/  @!PT LDS RZ, [RZ] ;  /* 0x00000000fffff984 */ /* 0x000fe20000000800 */
[----:B------:R-:W-:Y:S01]  /*7a10*/  @!PT LDS RZ, [RZ] ;  /* 0x00000000fffff984 */ /* 0x000fe20000000800 */
[----:B------:R-:W-:Y:S01]  /*7a20*/  @!PT LDS RZ, [RZ] ;  /* 0x00000000fffff984 */ /* 0x000fe20000000800 */
[----:B------:R-:W-:Y:S01]  /*7a30*/  @!P2 LDGSTS.E.BYPASS.LTC128B.128 [R209+0x10800], desc[UR22][R16.64+0x100] ;  /* 0x1080010010d1afae */ /* 0x000fe2000b901d56 */
[----:B---3--:R-:W-:-:S03]  /*7a40*/  @!P4 LEA R26, P0, R20, R14, 0x1 ;  /* 0x0000000e141ac211 */ /* 0x008fc600078008ff */
[----:B------:R-:W-:Y:S01]  /*7a50*/  @P4 STS.128 [R209+0xd000], RZ ;  /* 0x00d000ffd1004388 */ /* 0x000fe20000000c00 */
[C---:B------:R-:W-:Y:S01]  /*7a60*/  IADD3 R14, P5, R20.reuse, UR31, RZ ;  /* 0x0000001f140e7c10 */ /* 0x040fe2000ffbe0ff */
[----:B------:R-:W3:Y:S01]  /*7a70*/  @!P3 LDC.64 R6, c[0x0][0x220] ;  /* 0x00008800ff06bb82 */ /* 0x000ee20000000a00 */
[C---:B------:R-:W-:Y:S02]  /*7a80*/  @!P4 LEA.HI.X R27, R20.reuse, R15, R19, 0x1, P0 ;  /* 0x0000000f141bc211 */ /* 0x040fe400000f0c13 */
[----:B----4-:R-:W-:-:S03]  /*7a90*/  @!P3 LEA R12, P1, R20, R12, 0x1 ;  /* 0x0000000c140cb211 */ /* 0x010fc600078208ff */
[----:B------:R-:W-:Y:S01]  /*7aa0*/  @!PT LDS RZ, [RZ] ;  /* 0x00000000fffff984 */ /* 0x000fe20000000800 */
[----:B------:R-:W-:Y:S01]  /*7ab0*/  @!PT LDS RZ, [RZ] ;  /* 0x00000000fffff984 */ /* 0x000fe20000000800 */
[----:B------:R-:W-:Y:S01]  /*7ac0*/  @!PT LDS RZ, [RZ] ;  /* 0x00000000fffff984 */ /* 0x000fe20000000800 */
[----:B------:R4:W-:Y:S01]  /*7ad0*/  @!P4 LDGSTS.E.BYPASS.LTC128B.128 [R209+0xd000], desc[UR22][R26.64] ;  /* 0x0d0000001ad1cfae */ /* 0x0009e2000b901d56 */
[C-C-:B------:R-:W-:Y:S01]  /*7ae0*/  @!P3 LEA.HI.X R13, R20.reuse, R13, R19.reuse, 0x1, P1 ;  /* 0x0000000d140db211 */ /* 0x140fe200008f0c13 */
[----:B------:R-:W5:Y:S01]  /*7af0*/  @!P2 LDC.64 R4, c[0x0][0x220] ;  /* 0x00008800ff04ab82 */ /* 0x000f620000000a00 */
[C---:B-1----:R-:W-:Y:S01]  /*7b00*/  @!P2 LEA R10, P0, R20.reuse, R10, 0x1 ;  /* 0x0000000a140aa211 */ /* 0x042fe200078008ff */
[----:B------:R-:W-:Y:S03]  /*7b10*/  @P3 STS.128 [R209+0xf000], RZ ;  /* 0x00f000ffd1003388 */ /* 0x000fe60000000c00 */
[----:B------:R-:W-:Y:S01]  /*7b20*/  @!P2 LEA.HI.X R11, R20, R11, R19, 0x1, P0 ;  /* 0x0000000b140ba211 */ /* 0x000fe200000f0c13 */
[----:B------:R-:W-:Y:S01]  /*7b30*/  @!PT LDS RZ, [RZ] ;  /* 0x00000000fffff984 */ /* 0x000fe20000000800 */
[----:B------:R-:W-:Y:S01]  /*7b40*/  @!PT LDS RZ, [RZ] ;  /* 0x00000000fffff984 */ /* 0x000fe20000000800 */
[----:B------:R-:W-:Y:S01]  /*7b50*/  @!PT LDS RZ, [RZ] ;  /* 0x00000000fffff984 */ /* 0x000fe20000000800 */
[----:B------:R1:W-:Y:S01]  /*7b60*/  @!P3 LDGSTS.E.BYPASS.LTC128B.128 [R209+0xf000], desc[UR22][R12.64+0x80] ;  /* 0x0f0000800cd1bfae */ /* 0x0003e2000b901d56 */
[----:B------:R-:W-:Y:S02]  /*7b70*/  IADD3.X R19, R19, UR30, RZ, P5, !PT ;  /* 0x0000001e13137c10 */ /* 0x000fe4000affe4ff */
[C---:B--2---:R-:W-:Y:S01]  /*7b80*/  @!P4 LEA R8, P5, R14.reuse, R8, 0x1 ;  /* 0x000000080e08c211 */ /* 0x044fe200078a08ff */
[----:B------:R-:W-:Y:S03]  /*7b90*/  @P2 STS.128 [R209+0x11000], RZ ;  /* 0x011000ffd1002388 */ /* 0x000fe60000000c00 */
[C---:B------:R-:W-:Y:S01]  /*7ba0*/  @!P4 LEA.HI.X R9, R14.reuse, R9, R19, 0x1, P5 ;  /* 0x000000090e09c211 */ /* 0x040fe200028f0c13 */
[----:B------:R-:W-:Y:S01]  /*7bb0*/  @!PT LDS RZ, [RZ] ;  /* 0x00000000fffff984 */ /* 0x000fe20000000800 */
[----:B------:R-:W-:Y:S01]  /*7bc0*/  @!PT LDS RZ, [RZ] ;  /* 0x00000000fffff984 */ /* 0x000fe20000000800 */
[----:B------:R-:W-:Y:S01]  /*7bd0*/  @!PT LDS RZ, [RZ] ;  /* 0x00000000fffff984 */ /* 0x000fe20000000800 */
[----:B------:R-:W-:Y:S01]  /*7be0*/  @!P2 LDGSTS.E.BYPASS.LTC128B.128 [R209+0x11000], desc[UR22][R10.64+0x100] ;  /* 0x110001000ad1afae */ /* 0x000fe2000b901d56 */
[----:B---3--:R-:W-:-:S03]  /*7bf0*/  @!P3 LEA R28, P1, R14, R6, 0x1 ;  /* 0x000000060e1cb211 */ /* 0x008fc600078208ff */
        /* <DEDUP_REMOVED lines=19> */
[----:B----4-:R-:W-:Y:S04]  /*7d30*/  LDSM.16.M88.4 R24, [R198] ;  /* 0x00000000c618783b */ /* 0x010fe80000000200 */
[----:B------:R-:W4:Y:S04]  /*7d40*/  LDSM.16.M88.4 R148, [R197+0x6000] ;  /* 0x00600000c594783b */ /* 0x000f280000000200 */
[----:B------:R-:W5:Y:S04]  /*7d50*/  LDSM.16.M88.4 R140, [R197+0x6800] ;  /* 0x00680000c58c783b */ /* 0x000f680000000200 */
[----:B------:R-:W3:Y:S04]  /*7d60*/  LDSM.16.M88.4 R32, [R197+0x7000] ;  /* 0x00700000c520783b */ /* 0x000ee80000000200 */
[----:B------:R-:W3:Y:S04]  /*7d70*/  LDSM.16.M88.4 R156, [R197+0x7800] ;  /* 0x00780000c59c783b */ /* 0x000ee80000000200 */
[----:B------:R-:W-:Y:S04]  /*7d80*/  LDSM.16.M88.4 R4, [R196] ;  /* 0x00000000c404783b */ /* 0x000fe80000000200 */
[----:B------:R-:W3:Y:S04]  /*7d90*/  LDSM.16.M88.4 R20, [R195] ;  /* 0x00000000c314783b */ /* 0x000ee80000000200 */
[----:B------:R-:W3:Y:S04]  /*7da0*/  LDSM.16.M88.4 R16, [R187] ;  /* 0x00000000bb10783b */ /* 0x000ee80000000200 */
[----:B-1----:R-:W1:Y:S04]  /*7db0*/  LDSM.16.M88.4 R12, [R186] ;  /* 0x00000000ba0c783b */ /* 0x002e680000000200 */
[----:B--2---:R-:W2:Y:S04]  /*7dc0*/  LDSM.16.M88.4 R8, [R185] ;  /* 0x00000000b908783b */ /* 0x004ea80000000200 */
[----:B------:R-:W-:Y:S01]  /*7dd0*/  LDSM.16.M88.4 R172, [R191+0x6000] ;  /* 0x00600000bfac783b */ /* 0x000fe20000000200 */
[C---:B----4-:R-:W-:Y:S03]  /*7de0*/  HMMA.16816.F32 R152, R24.reuse, R148, RZ ;  /* 0x000000941898723c */ /* 0x050fe600000018ff */
[----:B------:R-:W-:Y:S04]  /*7df0*/  LDSM.16.M88.4 R168, [R191+0x6800] ;  /* 0x00680000bfa8783b */ /* 0x000fe80000000200 */
[----:B------:R-:W-:Y:S01]  /*7e00*/  LDSM.16.M88.4 R164, [R191+0x7000] ;  /* 0x00700000bfa4783b */ /* 0x000fe20000000200 */
[C---:B-----5:R-:W-:Y:S03]  /*7e10*/  HMMA.16816.F32 R144, R24.reuse, R140, RZ ;  /* 0x0000008c1890723c */ /* 0x060fe600000018ff */
[----:B------:R-:W-:Y:S03]  /*7e20*/  LDSM.16.M88.4 R160, [R191+0x7800] ;  /* 0x00780000bfa0783b */ /* 0x000fe60000000200 */
[C---:B---3--:R-:W-:Y:S01]  /*7e30*/  HMMA.16816.F32 R136, R24.reuse, R32, RZ ;  /* 0x000000201888723c */ /* 0x048fe200000018ff */
[----:B------:R-:W0:Y:S05]  /*7e40*/  LDGDEPBAR ;  /* 0x00000000000079af */ /* 0x000e2a0000000000 */
[C---:B------:R-:W-:Y:S06]  /*7e50*/  HMMA.16816.F32 R148, R24.reuse, R150, RZ ;  /* 0x000000961894723c */ /* 0x040fec00000018ff */
[C---:B------:R-:W-:Y:S06]  /*7e60*/  HMMA.16816.F32 R140, R24.reuse, R142, RZ ;  /* 0x0000008e188c723c */ /* 0x040fec00000018ff */
[C---:B------:R-:W-:Y:S06]  /*7e70*/  HMMA.16816.F32 R32, R24.reuse, R34, RZ ;  /* 0x000000221820723c */ /* 0x040fec00000018ff */
[C---:B------:R-:W-:Y:S06]  /*7e80*/  HMMA.16816.F32 R28, R24.reuse, R156, RZ ;  /* 0x0000009c181c723c */ /* 0x040fec00000018ff */
[----:B------:R-:W-:Y:S01]  /*7e90*/  HMMA.16816.F32 R24, R24, R158, RZ ;  /* 0x0000009e1818723c */ /* 0x000fe200000018ff */
[----:B------:R-:W3:Y:S05]  /*7ea0*/  LDSM.16.M88.4 R156, [R194] ;  /* 0x00000000c29c783b */ /* 0x000eea0000000200 */
[C---:B------:R-:W-:Y:S06]  /*7eb0*/  HMMA.16816.F32 R152, R4.reuse, R20, R152 ;  /* 0x000000140498723c */ /* 0x040fec0000001898 */
[C---:B------:R-:W-:Y:S01]  /*7ec0*/  HMMA.16816.F32 R148, R4.reuse, R22, R148 ;  /* 0x000000160494723c */ /* 0x040fe20000001894 */
[----:B------:R-:W-:Y:S05]  /*7ed0*/  LDSM.16.M88.4 R20, [R184] ;  /* 0x00000000b814783b */ /* 0x000fea0000000200 */
[C---:B------:R-:W-:Y:S06]  /*7ee0*/  HMMA.16816.F32 R144, R4.reuse, R16, R144 ;  /* 0x000000100490723c */ /* 0x040fec0000001890 */
[C---:B------:R-:W-:Y:S01]  /*7ef0*/  HMMA.16816.F32 R140, R4.reuse, R18, R140 ;  /* 0x00000012048c723c */ /* 0x040fe2000000188c */
[----:B------:R-:W-:Y:S05]  /*7f00*/  LDSM.16.M88.4 R16, [R184+0x800] ;  /* 0x00080000b810783b */ /* 0x000fea0000000200 */
[C---:B-1----:R-:W-:Y:S06]  /*7f10*/  HMMA.16816.F32 R136, R4.reuse, R12, R136 ;  /* 0x0000000c0488723c */ /* 0x042fec0000001888 */
[C---:B------:R-:W-:Y:S01]  /*7f20*/  HMMA.16816.F32 R32, R4.reuse, R14, R32 ;  /* 0x0000000e0420723c */ /* 0x040fe20000001820 */
[----:B------:R-:W-:Y:S05]  /*7f30*/  LDSM.16.M88.4 R12, [R184+0x1000] ;  /* 0x00100000b80c783b */ /* 0x000fea0000000200 */
[C---:B--2---:R-:W-:Y:S06]  /*7f40*/  HMMA.16816.F32 R28, R4.reuse, R8, R28 ;  /* 0x00000008041c723c */ /* 0x044fec000000181c */
[----:B------:R-:W-:Y:S01]  /*7f50*/  HMMA.16816.F32 R24, R4, R10, R24 ;  /* 0x0000000a0418723c */ /* 0x000fe20000001818 */
[----:B------:R-:W1:Y:S04]  /*7f60*/  LDSM.16.M88.4 R4, [R193] ;  /* 0x00000000c104783b */ /* 0x000e680000000200 */
        /* <DEDUP_REMOVED lines=139> */
[----:B------:R-:W-:Y:S01]  /*8820*/  IMAD.U32 R13, RZ, RZ, UR4 ;  /* 0x00000004ff0d7e24 */ /* 0x000fe2000f8e00ff */
[C---:B------:R-:W-:Y:S02]  /*8830*/  IADD3 R18, P5, R21.reuse, UR27, RZ ;  /* 0x0000001b15127c10 */ /* 0x040fe4000ffbe0ff */
[----:B------:R-:W5:Y:S02]  /*8840*/  @!P4 LDC.64 R4, c[0x0][0x218] ;  /* 0x00008600ff04cb82 */ /* 0x000f640000000a00 */
[----:B------:R-:W-:Y:S02]  /*8850*/  LEA.HI.X R20, R20, R213, R13, 0x6, P0 ;  /* 0x000000d514147211 */ /* 0x000fe400000f340d */
[C---:B-1----:R-:W-:Y:S02]  /*8860*/  @!P4 LEA R158, P0, R21.reuse, R10, 0x1 ;  /* 0x0000000a159ec211 */ /* 0x042fe400078008ff */
[----:B------:R-:W-:Y:S02]  /*8870*/  IADD3.X R19, R20, UR26, RZ, P5, !PT ;  /* 0x0000001a14137c10 */ /* 0x000fe4000affe4ff */
[----:B------:R-:W1:Y:S01]  /*8880*/  @!P3 LDC.64 R16, c[0x0][0x218] ;  /* 0x00008600ff10bb82 */ /* 0x000e620000000a00 */
[----:B------:R-:W-:-:S02]  /*8890*/  @!P4 LEA.HI.X R159, R21, R11, R20, 0x1, P0 ;  /* 0x0000000b159fc211 */ /* 0x000fc400000f0c14 */
[----:B---3--:R-:W-:-:S03]  /*88a0*/  @!P3 LEA R156, P0, R21, R8, 0x1 ;  /* 0x00000008159cb211 */ /* 0x008fc600078008ff */
[----:B------:R-:W-:Y:S01]  /*88b0*/  @!PT LDS RZ, [RZ] ;  /* 0x00000000fffff984 */ /* 0x000fe20000000800 */
[----:B------:R-:W-:Y:S01]  /*88c0*/  @!PT LDS RZ, [RZ] ;  /* 0x00000000fffff984 */ /* 0x000fe20000000800 */
[----:B------:R-:W-:Y:S01]  /*88d0*/  @!PT LDS RZ, [RZ] ;  /* 0x00000000fffff984 */ /* 0x000fe20000000800 */
[----:B------:R2:W-:Y:S01]  /*88e0*/  @!P4 LDGSTS.E.BYPASS.LTC128B.128 [R209+0x6000], desc[UR22][R158.64] ;  /* 0x060000009ed1cfae */ /* 0x0005e2000b901d56 */
[C-C-:B------:R-:W-:Y:S01]  /*88f0*/  @!P3 LEA.HI.X R157, R21.reuse, R9, R20.reuse, 0x1, P0 ;  /* 0x00000009159db211 */ /* 0x140fe200000f0c14 */
[----:B------:R-:W3:Y:S01]  /*8900*/  @!P2 LDC.64 R14, c[0x0][0x218] ;  /* 0x00008600ff0eab82 */ /* 0x000ee20000000a00 */
[C---:B----4-:R-:W-:Y:S01]  /*8910*/  @!P2 LEA R22, P0, R21.reuse, R6, 0x1 ;  /* 0x000000061516a211 */ /* 0x050fe200078008ff */
[----:B------:R2:W-:Y:S03]  /*8920*/  @P3 STS.128 [R209+0x8000], RZ ;  /* 0x008000ffd1003388 */ /* 0x0005e60000000c00 */
[----:B------:R-:W-:Y:S01]  /*8930*/  @!P2 LEA.HI.X R23, R21, R7, R20, 0x1, P0 ;  /* 0x000000071517a211 */ /* 0x000fe200000f0c14 */
[----:B------:R-:W-:Y:S01]  /*8940*/  @!PT LDS RZ, [RZ] ;  /* 0x00000000fffff984 */ /* 0x000fe20000000800 */
[----:B------:R-:W-:Y:S01]  /*8950*/  @!PT LDS RZ, [RZ] ;  /* 0x00000000fffff984 */ /* 0x000fe20000000800 */
[----:B------:R-:W-:Y:S01]  /*8960*/  @!PT LDS RZ, [RZ] ;  /* 0x00000000fffff984 */ /* 0x000fe20000000800 */
[----:B------:R2:W-:Y:S02]  /*8970*/  @!P3 LDGSTS.E.BYPASS.LTC128B.128 [R209+0x8000], desc[UR22][R156.64+0x80] ;  /* 0x080000809cd1bfae */ /* 0x0005e4000b901d56 */
[----:B------:R-:W4:Y:S01]  /*8980*/  @!P4 LDC.64 R12, c[0x0][0x218] ;  /* 0x00008600ff0ccb82 */ /* 0x000f220000000a00 */
[C---:B-----5:R-:W-:Y:S01]  /*8990*/  @!P4 LEA R134, P1, R18.reuse, R4, 0x1 ;  /* 0x000000041286c211 */ /* 0x060fe200078208ff */
[----:B------:R2:W-:Y:S03]  /*89a0*/  @P2 STS.128 [R209+0xa000], RZ ;  /* 0x00a000ffd1002388 */ /* 0x0005e60000000c00 */
[C-C-:B------:R-:W-:Y:S01]  /*89b0*/  @!P4 LEA.HI.X R135, R18.reuse, R5, R19.reuse, 0x1, P1 ;  /* 0x000000051287c211 */ /* 0x140fe200008f0c13 */
[----:B------:R-:W-:Y:S01]  /*89c0*/  @!PT LDS RZ, [RZ] ;  /* 0x00000000fffff984 */ /* 0x000fe20000000800 */
[----:B------:R-:W-:Y:S01]  /*89d0*/  @!PT LDS RZ, [RZ] ;  /* 0x00000000fffff984 */ /* 0x000fe20000000800 */
[----:B------:R-:W-:Y:S01]  /*89e0*/  @!PT LDS RZ, [RZ] ;  /* 0x00000000fffff984 */ /* 0x000fe20000000800 */
[----:B------:R2:W-:Y:S02]  /*89f0*/  @!P2 LDGSTS.E.BYPASS.LTC128B.128 [R209+0xa000], desc[UR22][R22.64+0x100] ;  /* 0x0a00010016d1afae */ /* 0x0005e4000b901d56 */
[----:B------:R-:W5:Y:S01]  /*8a00*/  @!P3 LDC.64 R10, c[0x0][0x218] ;  /* 0x00008600ff0abb82 */ /* 0x000f620000000a00 */
[C---:B-1----:R-:W-:Y:S01]  /*8a10*/  @!P3 LEA R16, P0, R18.reuse, R16, 0x1 ;  /* 0x000000101210b211 */ /* 0x042fe200078008ff */
[----:B------:R2:W-:Y:S03]  /*8a20*/  @P4 STS.128 [R209+0x6800], RZ ;  /* 0x006800ffd1004388 */ /* 0x0005e60000000c00 */
[C-C-:B------:R-:W-:Y:S01]  /*8a30*/  @!P3 LEA.HI.X R17, R18.reuse, R17, R19.reuse, 0x1, P0 ;  /* 0x000000111211b211 */ /* 0x140fe200000f0c13 */
[----:B------:R-:W-:Y:S01]  /*8a40*/  @!PT LDS RZ, [RZ] ;  /* 0x00000000fffff984 */ /* 0x000fe20000000800 */
[----:B------:R-:W-:Y:S01]  /*8a50*/  @!PT LDS RZ, [RZ] ;  /* 0x00000000fffff984 */ /* 0x000fe20000000800 */
[----:B------:R-:W-:Y:S01]  /*8a60*/  @!PT LDS RZ, [RZ] ;  /* 0x00000000fffff984 */ /* 0x000fe20000000800 */
[----:B------:R2:W-:Y:S02]  /*8a70*/  @!P4 LDGSTS.E.BYPASS.LTC128B.128 [R209+0x6800], desc[UR22][R134.64] ;  /* 0x0680000086d1cfae */ /* 0x0005e4000b901d56 */
[----:B------:R-:W1:Y:S01]  /*8a80*/  @!P2 LDC.64 R8, c[0x0][0x218] ;  /* 0x00008600ff08ab82 */ /* 0x000e620000000a00 */
[C---:B---3--:R-:W-:Y:S01]  /*8a90*/  @!P2 LEA R14, P0, R18.reuse, R14, 0x1 ;  /* 0x0000000e120ea211 */ /* 0x048fe200078008ff */
[----:B------:R2:W-:Y:S03]  /*8aa0*/  @P3 STS.128 [R209+0x8800], RZ ;  /* 0x008800ffd1003388 */ /* 0x0005e60000000c00 */
[C---:B------:R-:W-:Y:S01]  /*8ab0*/  @!P2 LEA.HI.X R15, R18.reuse, R15, R19, 0x1, P0 ;  /* 0x0000000f120fa211 */ /* 0x040fe200000f0c13 */
[----:B------:R-:W-:Y:S01]  /*8ac0*/  @!PT LDS RZ, [RZ] ;  /* 0x00000000fffff984 */ /* 0x000fe20000000800 */
[----:B------:R-:W-:Y:S01]  /*8ad0*/  @!PT LDS RZ, [RZ] ;  /* 0x00000000fffff984 */ /* 0x000fe20000000800 */
[----:B------:R-:W-:Y:S01]  /*8ae0*/  @!PT LDS RZ, [RZ] ;  /* 0x00000000fffff984 */ /* 0x000fe20000000800 */
[----:B------:R2:W-:Y:S01]  /*8af0*/  @!P3 LDGSTS.E.BYPASS.LTC128B.128 [R209+0x8800], desc[UR22][R16.64+0x80] ;  /* 0x0880008010d1bfae */ /* 0x0005e2000b901d56 */
[----:B------:R-:W-:Y:S01]  /*8b00*/  IADD3 R18, P5, R18, UR27, RZ ;  /* 0x0000001b12127c10 */ /* 0x000fe2000ffbe0ff */
[----:B------:R-:W3:Y:S02]  /*8b10*/  @!P4 LDC.64 R6, c[0x0][0x218] ;  /* 0x00008600ff06cb82 */ /* 0x000ee40000000a00 */
[----:B------:R2:W-:Y:S01]  /*8b20*/  @P2 STS.128 [R209+0xa800], RZ ;  /* 0x00a800ffd1002388 */ /* 0x0005e20000000c00 */
[----:B----4-:R-:W-:-:S02]  /*8b30*/  @!P4 LEA R12, P1, R18, R12, 0x1 ;  /* 0x0000000c120cc211 */ /* 0x010fc400078208ff */
[----:B------:R-:W-:Y:S01]  /*8b40*/  IADD3.X R19, R19, UR26, RZ, P5, !PT ;  /* 0x0000001a13137c10 */ /* 0x000fe2000affe4ff */
[----:B------:R-:W-:Y:S01]  /*8b50*/  @!PT LDS RZ, [RZ] ;  /* 0x00000000fffff984 */ /* 0x000fe20000000800 */
[----:B------:R-:W-:Y:S01]  /*8b60*/  @!PT LDS RZ, [RZ] ;  /* 0x00000000fffff984 */ /* 0x000fe20000000800 */
[----:B------:R-:W-:Y:S01]  /*8b70*/  @!PT LDS RZ, [RZ] ;  /* 0x00000000fffff984 */ /* 0x000fe20000000800 */
[----:B------:R2:W-:Y:S02]  /*8b80*/  @!P2 LDGSTS.E.BYPASS.LTC128B.128 [R209+0xa800], desc[UR22][R14.64+0x100] ;  /* 0x0a8001000ed1afae */ /* 0x0005e4000b901d56 */
[----:B------:R-:W4:Y:S01]  /*8b90*/  @!P3 LDC.64 R4, c[0x0][0x218] ;  /* 0x00008600ff04bb82 */ /* 0x000f220000000a00 */
[C---:B-----5:R-:W-:Y:S01]  /*8ba0*/  @!P3 LEA R20, P0, R18.reuse, R10, 0x1 ;  /* 0x0000000a1214b211 */ /* 0x060fe200078008ff */
[----:B------:R2:W-:Y:S01]  /*8bb0*/  @P4 STS.128 [R209+0x7000], RZ ;  /* 0x007000ffd1004388 */ /* 0x0005e20000000c00 */
[C---:B------:R-:W-:Y:S02]  /*8bc0*/  IADD3 R10, P6, R18.reuse, UR27, RZ ;  /* 0x0000001b120a7c10 */ /* 0x040fe4000ffde0ff */
[C-C-:B------:R-:W-:Y:S02]  /*8bd0*/  @!P4 LEA.HI.X R13, R18.reuse, R13, R19.reuse, 0x1, P1 ;  /* 0x0000000d120dc211 */ /* 0x140fe400008f0c13 */
[----:B------:R-:W-:-:S02]  /*8be0*/  @!P3 LEA.HI.X R21, R18, R11, R19, 0x1, P0 ;  /* 0x0000000b1215b211 */ /* 0x000fc400000f0c13 */
[C---:B-1----:R-:W-:Y:S01]  /*8bf0*/  @!P2 LEA R8, P1, R18.reuse, R8, 0x1 ;  /* 0x000000081208a211 */ /* 0x042fe200078208ff */
[----:B------:R-:W-:Y:S01]  /*8c00*/  @!PT LDS RZ, [RZ] ;  /* 0x00000000fffff984 */ /* 0x000fe20000000800 */
[----:B------:R-:W-:Y:S01]  /*8c10*/  @!PT LDS RZ, [RZ] ;  /* 0x00000000fffff984 */ /* 0x000fe20000000800 */
[----:B------:R-:W-:Y:S01]  /*8c20*/  @!PT LDS RZ, [RZ] ;  /* 0x00000000fffff984 */ /* 0x000fe20000000800 */
[----:B------:R2:W-:Y:S01]  /*8c30*/  @!P4 LDGSTS.E.BYPASS.LTC128B.128 [R209+0x7000], desc[UR22][R12.64] ;  /* 0x070000000cd1cfae */ /* 0x0005e2000b901d56 */
[----:B------:R-:W-:Y:S02]  /*8c40*/  IADD3.X R11, R19, UR26, RZ, P6, !PT ;  /* 0x0000001a130b7c10 */ /* 0x000fe4000b7fe4ff */
[----:B------:R-:W-:Y:S01]  /*8c50*/  @!P2 LEA.HI.X R9, R18, R9, R19, 0x1, P1 ;  /* 0x000000091209a211 */ /* 0x000fe200008f0c13 */
        /* <DEDUP_REMOVED lines=33> */
.L_x_709:
[----:B------:R-:W-:Y:S05]  /*8e70*/  BSYNC B0 ;  /* 0x0000000000007941 */ /* 0x000fea0003800000 */
.L_x_708:
[----:B------:R-:W0:Y:S02]  /*8e80*/  LDGDEPBAR ;  /* 0x00000000000079af */ /* 0x000e240000000000 */
.L_x_707:
[----:B-12---:R-:W-:Y:S01]  /*8e90*/  IMAD.U32 R5, RZ, RZ, UR17 ;  /* 0x00000011ff057e24 */ /* 0x006fe2000f8e00ff */
[----:B------:R-:W-:Y:S01]  /*8ea0*/  USHF.L.U32 UR4, UR17, 0x1, URZ ;  /* 0x0000000111047899 */ /* 0x000fe2000800063f */
[----:B------:R-:W-:Y:S01]  /*8eb0*/  IMAD.WIDE.U32 R206, R219, -0x326172a9, RZ ;  /* 0xcd9e8d57dbce7825 */ /* 0x000fe200078e00ff */
[----:B------:R-:W-:-:S03]  /*8ec0*/  PRMT R159, R2, 0x7054, R2 ;  /* 0x00007054029f7816 */ /* 0x000fc60000000002 */
[----:B------:R-:W-:Y:S01]  /*8ed0*/  IMAD R8, R5, 0x40, R218 ;  /* 0x0000004005087824 */ /* 0x000fe200078e02da */
[----:B------:R-:W-:Y:S01]  /*8ee0*/  LOP3.LUT R204, R207, R223, RZ, 0x3c, !PT ;  /* 0x000000dfcfcc7212 */ /* 0x000fe200078e3cff */
[----:B------:R-:W-:-:S03]  /*8ef0*/  IMAD.WIDE.U32 R228, R222, -0x2daee0ad, RZ ;  /* 0xd2511f53dee47825 */ /* 0x000fc600078e00ff */
[C---:B------:R-:W-:Y:S01]  /*8f00*/  ISETP.GE.AND P3, PT, R8.reuse, R216, PT ;  /* 0x000000d80800720c */ /* 0x040fe20003f66270 */
[C---:B------:R-:W-:Y:S01]  /*8f10*/  VIADD R5, R8.reuse, 0x1 ;  /* 0x0000000108057836 */ /* 0x040fe20000000000 */
[C---:B------:R-:W-:Y:S01]  /*8f20*/  ISETP.GE.AND P6, PT, R8.reuse, R214, PT ;  /* 0x000000d60800720c */ /* 0x040fe20003fc6270 */
[C---:B------:R-:W-:Y:S01]  /*8f30*/  VIADD R4, R8.reuse, 0x8 ;  /* 0x0000000808047836 */ /* 0x040fe20000000000 */
[C---:B------:R-:W-:Y:S01]  /*8f40*/  ISETP.LT.OR P3, PT, R8.reuse, R217, P3 ;  /* 0x000000d90800720c */ /* 0x040fe20001f61670 */
[C---:B------:R-:W-:Y:S01]  /*8f50*/  VIADD R10, R8.reuse, 0x11 ;  /* 0x00000011080a7836 */ /* 0x040fe20000000000 */
[C---:B------:R-:W-:Y:S01]  /*8f60*/  ISETP.GE.AND P2, PT, R5.reuse, R216, PT ;  /* 0x000000d80500720c */ /* 0x040fe20003f46270 */
[C---:B------:R-:W-:Y:S01]  /*8f70*/  VIADD R9, R8.reuse, 0x18 ;  /* 0x0000001808097836 */ /* 0x040fe20000000000 */
[----:B------:R-:W-:Y:S01]  /*8f80*/  ISETP.GE.AND P5, PT, R5, R214, PT ;  /* 0x000000d60500720c */ /* 0x000fe20003fa6270 */
[----:B------:R-:W-:Y:S01]  /*8f90*/  VIADD R12, R8, 0x20 ;  /* 0x00000020080c7836 */ /* 0x000fe20000000000 */
[----:B------:R-:W-:Y:S01]  /*8fa0*/  ISETP.GE.AND P1, PT, R4, R216, PT ;  /* 0x000000d80400720c */ /* 0x000fe20003f26270 */
[----:B------:R-:W-:Y:S01]  /*8fb0*/  IMAD.WIDE.U32 R204, R204, -0x2daee0ad, RZ ;  /* 0xd2511f53cccc7825 */ /* 0x000fe200078e00ff */
[----:B------:R-:W-:-:S02]  /*8fc0*/  ISETP.GE.AND P4, PT, R4, R214, PT ;  /* 0x000000d60400720c */ /* 0x000fc40003f86270 */
[----:B------:R-:W-:Y:S01]  /*8fd0*/  ISETP.LT.OR P2, PT, R5, R217, P2 ;  /* 0x000000d90500720c */ /* 0x000fe20001741670 */
[----:B------:R-:W-:Y:S01]  /*8fe0*/  VIADD R15, R221, 0xbb67ae85 ;  /* 0xbb67ae85dd0f7836 */ /* 0x000fe20000000000 */
[----:B------:R-:W-:Y:S01]  /*8ff0*/  ISETP.LT.OR P5, PT, R5, R215, P5 ;  /* 0x000000d70500720c */ /* 0x000fe20002fa1670 */
[----:B------:R-:W-:Y:S01]  /*9000*/  VIADD R5, R8, 0x9 ;  /* 0x0000000908057836 */ /* 0x000fe20000000000 */
[----:B------:R-:W-:Y:S01]  /*9010*/  ISETP.LT.OR P1, PT, R4, R217, P1 ;  /* 0x000000d90400720c */ /* 0x000fe20000f21670 */
[----:B------:R-:W-:Y:S01]  /*9020*/  VIADD R202, R220, 0x9e3779b9 ;  /* 0x9e3779b9dcca7836 */ /* 0x000fe20000000000 */
[-C--:B------:R-:W-:Y:S01]  /*9030*/  ISETP.LT.OR P4, PT, R4, R215.reuse, P4 ;  /* 0x000000d70400720c */ /* 0x080fe20002781670 */
[C---:B------:R-:W-:Y:S01]  /*9040*/  VIADD R4, R8.reuse, 0x10 ;  /* 0x0000001008047836 */ /* 0x040fe20000000000 */
[----:B------:R-:W-:Y:S01]  /*9050*/  ISETP.LT.OR P6, PT, R8, R215, P6 ;  /* 0x000000d70800720c */ /* 0x000fe200037c1670 */
[----:B------:R-:W-:Y:S01]  /*9060*/  VIADD R203, R220, 0x3c6ef372 ;  /* 0x3c6ef372dccb7836 */ /* 0x000fe20000000000 */
[----:B------:R-:W-:Y:S01]  /*9070*/  FSEL R152, R152, -INF , !P3 ;  /* 0xff80000098987808 */ /* 0x000fe20005800000 */
[----:B------:R-:W-:Y:S01]  /*9080*/  VIADD R174, R221, 0x76cf5d0a ;  /* 0x76cf5d0addae7836 */ /* 0x000fe20000000000 */
[----:B------:R-:W-:Y:S01]  /*9090*/  ISETP.GE.AND P0, PT, R5, R216, PT ;  /* 0x000000d80500720c */ /* 0x000fe20003f06270 */
[----:B------:R-:W-:Y:S01]  /*90a0*/  VIADD R207, R221, 0x646e171e ;  /* 0x646e171eddcf7836 */ /* 0x000fe20000000000 */
[----:B------:R-:W-:-:S02]  /*90b0*/  ISETP.GE.AND P3, PT, R5, R214, PT ;  /* 0x000000d60500720c */ /* 0x000fc40003f66270 */
[----:B------:R-:W-:Y:S02]  /*90c0*/  FSEL R11, R154, -INF , !P6 ;  /* 0xff8000009a0b7808 */ /* 0x000fe40007000000 */
[----:B------:R-:W-:Y:S02]  /*90d0*/  FSEL R6, R153, -INF , !P2 ;  /* 0xff80000099067808 */ /* 0x000fe40005000000 */
[C---:B------:R-:W-:Y:S02]  /*90e0*/  ISETP.GE.AND P6, PT, R4.reuse, R216, PT ;  /* 0x000000d80400720c */ /* 0x040fe40003fc6270 */
[----:B------:R-:W-:Y:S02]  /*90f0*/  ISETP.GE.AND P2, PT, R4, R214, PT ;  /* 0x000000d60400720c */ /* 0x000fe40003f46270 */
[C---:B------:R-:W-:Y:S02]  /*9100*/  ISETP.LT.OR P0, PT, R5.reuse, R217, P0 ;  /* 0x000000d90500720c */ /* 0x040fe40000701670 */
[----:B------:R-:W-:-:S02]  /*9110*/  ISETP.LT.OR P3, PT, R5, R215, P3 ;  /* 0x000000d70500720c */ /* 0x000fc40001f61670 */
        /* <DEDUP_REMOVED lines=9> */
[C---:B------:R-:W-:Y:S02]  /*91b0*/  ISETP.GE.AND P0, PT, R9.reuse, R214, PT ;  /* 0x000000d60900720c */ /* 0x040fe40003f06270 */
[C---:B------:R-:W-:Y:S02]  /*91c0*/  ISETP.LT.OR P5, PT, R10.reuse, R217, P5 ;  /* 0x000000d90a00720c */ /* 0x040fe40002fa1670 */
[----:B------:R-:W-:Y:S01]  /*91d0*/  ISETP.LT.OR P1, PT, R10, R215, P1 ;  /* 0x000000d70a00720c */ /* 0x000fe20000f21670 */
[----:B------:R-:W-:Y:S01]  /*91e0*/  VIADD R10, R8, 0x19 ;  /* 0x00000019080a7836 */ /* 0x000fe20000000000 */
[----:B------:R-:W-:-:S02]  /*91f0*/  ISETP.LT.OR P4, PT, R9, R217, P4 ;  /* 0x000000d90900720c */ /* 0x000fc40002781670 */
[----:B------:R-:W-:Y:S02]  /*9200*/  ISETP.LT.OR P0, PT, R9, R215, P0 ;  /* 0x000000d70900720c */ /* 0x000fe40000701670 */
[----:B------:R-:W-:Y:S02]  /*9210*/  FSEL R173, R146, -INF , !P2 ;  /* 0xff80000092ad7808 */ /* 0x000fe40005000000 */
[----:B------:R-:W-:Y:S02]  /*9220*/  FSEL R166, R145, -INF , !P5 ;  /* 0xff80000091a67808 */ /* 0x000fe40006800000 */
[----:B------:R-:W-:Y:S02]  /*9230*/  FSEL R9, R151, -INF , !P3 ;  /* 0xff80000097097808 */ /* 0x000fe40005800000 */
[----:B------:R-:W-:Y:S02]  /*9240*/  FSEL R168, R144, -INF , !P6 ;  /* 0xff80000090a87808 */ /* 0x000fe40007000000 */
[----:B------:R-:W-:-:S02]  /*9250*/  ISETP.GE.AND P2, PT, R12, R216, PT ;  /* 0x000000d80c00720c */ /* 0x000fc40003f46270 */
[----:B------:R-:W-:Y:S02]  /*9260*/  ISETP.GE.AND P5, PT, R12, R214, PT ;  /* 0x000000d60c00720c */ /* 0x000fe40003fa6270 */
[C---:B------:R-:W-:Y:S02]  /*9270*/  ISETP.GE.AND P3, PT, R10.reuse, R216, PT ;  /* 0x000000d80a00720c */ /* 0x040fe40003f66270 */
[----:B------:R-:W-:Y:S02]  /*9280*/  ISETP.GE.AND P6, PT, R10, R214, PT ;  /* 0x000000d60a00720c */ /* 0x000fe40003fc6270 */
[C---:B------:R-:W-:Y:S02]  /*9290*/  ISETP.LT.OR P2, PT, R12.reuse, R217, P2 ;  /* 0x000000d90c00720c */ /* 0x040fe40001741670 */
[----:B------:R-:W-:Y:S01]  /*92a0*/  ISETP.LT.OR P5, PT, R12, R215, P5 ;  /* 0x000000d70c00720c */ /* 0x000fe20002fa1670 */
[----:B------:R-:W-:Y:S01]  /*92b0*/  VIADD R12, R8, 0x28 ;  /* 0x00000028080c7836 */ /* 0x000fe20000000000 */
[----:B------:R-:W-:-:S02]  /*92c0*/  ISETP.LT.OR P3, PT, R10, R217, P3 ;  /* 0x000000d90a00720c */ /* 0x000fc40001f61670 */
[----:B------:R-:W-:Y:S01]  /*92d0*/  ISETP.LT.OR P6, PT, R10, R215, P6 ;  /* 0x000000d70a00720c */ /* 0x000fe200037c1670 */
[----:B------:R-:W-:Y:S01]  /*92e0*/  VIADD R10, R8, 0x21 ;  /* 0x00000021080a7836 */ /* 0x000fe20000000000 */
[----:B------:R-:W-:Y:S02]  /*92f0*/  FSEL R21, R142, -INF , !P0 ;  /* 0xff8000008e157808 */ /* 0x000fe40004000000 */
[----:B------:R-:W-:Y:S01]  /*9300*/  FSEL R20, R141, -INF , !P3 ;  /* 0xff8000008d147808 */ /* 0x000fe20005800000 */
[----:B------:R-:W-:Y:S01]  /*9310*/  VIADD R141, R220, 0xdaa66d2b ;  /* 0xdaa66d2bdc8d7836 */ /* 0x000fe20000000000 */
[----:B------:R-:W-:Y:S01]  /*9320*/  FSEL R23, R147, -INF , !P1 ;  /* 0xff80000093177808 */ /* 0x000fe20004800000 */
[----:B------:R-:W-:Y:S01]  /*9330*/  VIADD R147, R221, 0x32370b8f ;  /* 0x32370b8fdd937836 */ /* 0x000fe20000000000 */
[C---:B------:R-:W-:Y:S02]  /*9340*/  ISETP.GE.AND P0, PT, R12.reuse, R216, PT ;  /* 0x000000d80c00720c */ /* 0x040fe40003f06270 */
[----:B------:R-:W-:-:S02]  /*9350*/  ISETP.GE.AND P3, PT, R12, R214, PT ;  /* 0x000000d60c00720c */ /* 0x000fc40003f66270 */
[----:B------:R-:W-:Y:S02]  /*9360*/  FMNMX.FTZ R13, R132, R152, !PT ;  /* 0x00000098840d7209 */ /* 0x000fe40007810000 */
[----:B------:R-:W-:Y:S02]  /*9370*/  ISETP.GE.AND P1, PT, R10, R216, PT ;  /* 0x000000d80a00720c */ /* 0x000fe40003f26270 */
[C---:B------:R-:W-:Y:S02]  /*9380*/  ISETP.LT.OR P0, PT, R12.reuse, R217, P0 ;  /* 0x000000d90c00720c */ /* 0x040fe40000701670 */
[----:B------:R-:W-:Y:S01]  /*9390*/  ISETP.LT.OR P3, PT, R12, R215, P3 ;  /* 0x000000d70c00720c */ /* 0x000fe20001f61670 */
[----:B------:R-:W-:Y:S01]  /*93a0*/  VIADD R12, R8, 0x30 ;  /* 0x00000030080c7836 */ /* 0x000fe20000000000 */
[----:B------:R-:W-:Y:S02]  /*93b0*/  FMNMX.FTZ R13, R6, R13, !PT ;  /* 0x0000000d060d7209 */ /* 0x000fe40007810000 */
[----:B------:R-:W-:-:S02]  /*93c0*/  ISETP.LT.OR P1, PT, R10, R217, P1 ;  /* 0x000000d90a00720c */ /* 0x000fc40000f21670 */
[----:B------:R-:W-:Y:S02]  /*93d0*/  FSEL R22, R140, -INF , !P4 ;  /* 0xff8000008c167808 */ /* 0x000fe40006000000 */
[----:B------:R-:W-:Y:S02]  /*93e0*/  FSEL R140, R136, -INF , !P2 ;  /* 0xff800000888c7808 */ /* 0x000fe40005000000 */
[----:B------:R-:W-:Y:S02]  /*93f0*/  FMNMX.FTZ R13, R148, R13, !PT ;  /* 0x0000000d940d7209 */ /* 0x000fe40007810000 */
[----:B------:R-:W-:Y:S01]  /*9400*/  FSEL R135, R138, -INF , !P5 ;  /* 0xff8000008a877808 */ /* 0x000fe20006800000 */
[----:B------:R-:W-:Y:S01]  /*9410*/  VIADD R138, R220, 0x78dde6e4 ;  /* 0x78dde6e4dc8a7836 */ /* 0x000fe20000000000 */
[----:B------:R-:W-:Y:S01]  /*9420*/  FSEL R136, R137, -INF , !P1 ;  /* 0xff80000089887808 */ /* 0x000fe20004800000 */
[----:B------:R-:W-:Y:S01]  /*9430*/  VIADD R137, R221, 0xed9eba14 ;  /* 0xed9eba14dd897836 */ /* 0x000fe20000000000 */
[----:B------:R-:W-:-:S02]  /*9440*/  ISETP.GE.AND P5, PT, R12, R216, PT ;  /* 0x000000d80c00720c */ /* 0x000fc40003fa6270 */
[-C--:B------:R-:W-:Y:S02]  /*9450*/  ISETP.GE.AND P1, PT, R12, R214.reuse, PT ;  /* 0x000000d60c00720c */ /* 0x080fe40003f26270 */
[----:B------:R-:W-:Y:S02]  /*9460*/  FMNMX.FTZ R13, R4, R13, !PT ;  /* 0x0000000d040d7209 */ /* 0x000fe40007810000 */
[----:B------:R-:W-:Y:S02]  /*9470*/  ISETP.GE.AND P4, PT, R10, R214, PT ;  /* 0x000000d60a00720c */ /* 0x000fe40003f86270 */
[C---:B------:R-:W-:Y:S02]  /*9480*/  ISETP.LT.OR P5, PT, R12.reuse, R217, P5 ;  /* 0x000000d90c00720c */ /* 0x040fe40002fa1670 */
[----:B------:R-:W-:Y:S02]  /*9490*/  ISETP.LT.OR P1, PT, R12, R215, P1 ;  /* 0x000000d70c00720c */ /* 0x000fe40000f21670 */
[----:B------:R-:W-:-:S02]  /*94a0*/  FMNMX.FTZ R12, R3, R11, !PT ;  /* 0x0000000b030c7209 */ /* 0x000fc40007810000 */
[----:B------:R-:W-:Y:S02]  /*94b0*/  FMNMX.FTZ R13, R168, R13, !PT ;  /* 0x0000000da80d7209 */ /* 0x000fe40007810000 */
[----:B------:R-:W-:Y:S01]  /*94c0*/  ISETP.LT.OR P4, PT, R10, R215, P4 ;  /* 0x000000d70a00720c */ /* 0x000fe20002781670 */
[----:B------:R-:W-:Y:S01]  /*94d0*/  VIADD R10, R8, 0x29 ;  /* 0x00000029080a7836 */ /* 0x000fe20000000000 */
[----:B------:R-:W-:Y:S02]  /*94e0*/  FMNMX.FTZ R12, R5, R12, !PT ;  /* 0x0000000c050c7209 */ /* 0x000fe40007810000 */
[----:B------:R-:W-:Y:S02]  /*94f0*/  FMNMX.FTZ R13, R166, R13, !PT ;  /* 0x0000000da60d7209 */ /* 0x000fe40007810000 */
[----:B------:R-:W-:Y:S02]  /*9500*/  FSEL R231, R143, -INF , !P6 ;  /* 0xff8000008fe77808 */ /* 0x000fe40007000000 */
[----:B------:R-:W-:-:S02]  /*9510*/  FMNMX.FTZ R12, R7, R12, !PT ;  /* 0x0000000c070c7209 */ /* 0x000fc40007810000 */
[C---:B------:R-:W-:Y:S02]  /*9520*/  ISETP.GE.AND P6, PT, R10.reuse, R216, PT ;  /* 0x000000d80a00720c */ /* 0x040fe40003fc6270 */
[----:B------:R-:W-:Y:S02]  /*9530*/  ISETP.GE.AND P2, PT, R10, R214, PT ;  /* 0x000000d60a00720c */ /* 0x000fe40003f46270 */
[----:B------:R-:W-:Y:S02]  /*9540*/  FMNMX.FTZ R13, R22, R13, !PT ;  /* 0x0000000d160d7209 */ /* 0x000fe40007810000 */
[----:B------:R-:W-:Y:S02]  /*9550*/  FMNMX.FTZ R12, R9, R12, !PT ;  /* 0x0000000c090c7209 */ /* 0x000fe40007810000 */
[C---:B------:R-:W-:Y:S02]  /*9560*/  ISETP.LT.OR P6, PT, R10.reuse, R217, P6 ;  /* 0x000000d90a00720c */ /* 0x040fe400037c1670 */
[----:B------:R-:W-:Y:S01]  /*9570*/  ISETP.LT.OR P2, PT, R10, R215, P2 ;  /* 0x000000d70a00720c */ /* 0x000fe20001741670 */
[----:B------:R-:W-:Y:S01]  /*9580*/  VIADD R10, R8, 0x31 ;  /* 0x00000031080a7836 */ /* 0x000fe20000000000 */
[----:B------:R-:W-:-:S02]  /*9590*/  FMNMX.FTZ R13, R20, R13, !PT ;  /* 0x0000000d140d7209 */ /* 0x000fc40007810000 */
[----:B------:R-:W-:Y:S02]  /*95a0*/  FMNMX.FTZ R12, R173, R12, !PT ;  /* 0x0000000cad0c7209 */ /* 0x000fe40007810000 */
[----:B------:R-:W-:Y:S02]  /*95b0*/  FMNMX.FTZ R13, R140, R13, !PT ;  /* 0x0000000d8c0d7209 */ /* 0x000fe40007810000 */
[----:B------:R-:W-:Y:S02]  /*95c0*/  FSEL R139, R139, -INF , !P4 ;  /* 0xff8000008b8b7808 */ /* 0x000fe40006000000 */
[----:B------:R-:W-:Y:S02]  /*95d0*/  FSEL R134, R32, -INF , !P0 ;  /* 0xff80000020867808 */ /* 0x000fe40004000000 */
[C---:B------:R-:W-:Y:S02]  /*95e0*/  ISETP.GE.AND P4, PT, R10.reuse, R216, PT ;  /* 0x000000d80a00720c */ /* 0x040fe40003f86270 */
[----:B------:R-:W-:-:S02]  /*95f0*/  ISETP.GE.AND P0, PT, R10, R214, PT ;  /* 0x000000d60a00720c */ /* 0x000fc40003f06270 */
[----:B------:R-:W-:Y:S02]  /*9600*/  FMNMX.FTZ R12, R23, R12, !PT ;  /* 0x0000000c170c7209 */ /* 0x000fe40007810000 */
[----:B------:R-:W-:Y:S02]  /*9610*/  FMNMX.FTZ R13, R136, R13, !PT ;  /* 0x0000000d880d7209 */ /* 0x000fe40007810000 */
[C---:B------:R-:W-:Y:S02]  /*9620*/  ISETP.LT.OR P4, PT, R10.reuse, R217, P4 ;  /* 0x000000d90a00720c */ /* 0x040fe40002781670 */
[----:B------:R-:W-:Y:S01]  /*9630*/  ISETP.LT.OR P0, PT, R10, R215, P0 ;  /* 0x000000d70a00720c */ /* 0x000fe20000701670 */
[C---:B------:R-:W-:Y:S01]  /*9640*/  VIADD R10, R8.reuse, 0x38 ;  /* 0x00000038080a7836 */ /* 0x040fe20000000000 */
[----:B------:R-:W-:Y:S01]  /*9650*/  FMNMX.FTZ R12, R21, R12, !PT ;  /* 0x0000000c150c7209 */ /* 0x000fe20007810000 */
[----:B------:R-:W-:Y:S01]  /*9660*/  VIADD R8, R8, 0x39 ;  /* 0x0000003908087836 */ /* 0x000fe20000000000 */
[----:B------:R-:W-:-:S02]  /*9670*/  FSEL R32, R33, -INF , !P6 ;  /* 0xff80000021207808 */ /* 0x000fc40007000000 */
[----:B------:R-:W-:Y:S02]  /*9680*/  FMNMX.FTZ R13, R134, R13, !PT ;  /* 0x0000000d860d7209 */ /* 0x000fe40007810000 */
[----:B------:R-:W-:Y:S02]  /*9690*/  FMNMX.FTZ R12, R231, R12, !PT ;  /* 0x0000000ce70c7209 */ /* 0x000fe40007810000 */
[----:B------:R-:W-:Y:S02]  /*96a0*/  ISETP.GE.AND P6, PT, R10, R216, PT ;  /* 0x000000d80a00720c */ /* 0x000fe40003fc6270 */
[----:B------:R-:W-:Y:S02]  /*96b0*/  FSEL R164, R28, -INF , !P5 ;  /* 0xff8000001ca47808 */ /* 0x000fe40006800000 */
[----:B------:R-:W-:Y:S02]  /*96c0*/  FMNMX.FTZ R13, R32, R13, !PT ;  /* 0x0000000d200d7209 */ /* 0x000fe40007810000 */
[----:B------:R-:W-:-:S02]  /*96d0*/  FMNMX.FTZ R12, R135, R12, !PT ;  /* 0x0000000c870c7209 */ /* 0x000fc40007810000 */
[----:B------:R-:W-:Y:S02]  /*96e0*/  ISETP.GE.AND P5, PT, R8, R216, PT ;  /* 0x000000d80800720c */ /* 0x000fe40003fa6270 */
[----:B------:R-:W-:Y:S02]  /*96f0*/  ISETP.LT.OR P6, PT, R10, R217, P6 ;  /* 0x000000d90a00720c */ /* 0x000fe400037c1670 */
[----:B------:R-:W-:Y:S02]  /*9700*/  FSEL R146, R29, -INF , !P4 ;  /* 0xff8000001d927808 */ /* 0x000fe40006000000 */
[----:B------:R-:W-:Y:S02]  /*9710*/  FMNMX.FTZ R13, R164, R13, !PT ;  /* 0x0000000da40d7209 */ /* 0x000fe40007810000 */
[----:B------:R-:W-:Y:S01]  /*9720*/  FSEL R33, R34, -INF , !P3 ;  /* 0xff80000022217808 */ /* 0x000fe20005800000 */
[----:B------:R-:W-:Y:S01]  /*9730*/  VIADD R34, R220, 0xb54cda56 ;  /* 0xb54cda56dc227836 */ /* 0x000fe20000000000 */
[----:B------:R-:W-:-:S02]  /*9740*/  FMNMX.FTZ R12, R139, R12, !PT ;  /* 0x0000000c8b0c7209 */ /* 0x000fc40007810000 */
[----:B------:R-:W-:Y:S02]  /*9750*/  ISETP.LT.OR P5, PT, R8, R217, P5 ;  /* 0x000000d90800720c */ /* 0x000fe40002fa1670 */
[----:B------:R-:W-:Y:S02]  /*9760*/  FSEL R162, R24, -INF , !P6 ;  /* 0xff80000018a27808 */ /* 0x000fe40007000000 */
[----:B------:R-:W-:Y:S02]  /*9770*/  FMNMX.FTZ R13, R146, R13, !PT ;  /* 0x0000000d920d7209 */ /* 0x000fe40007810000 */
[----:B------:R-:W-:Y:S02]  /*9780*/  ISETP.GE.AND P3, PT, R10, R214, PT ;  /* 0x000000d60a00720c */ /* 0x000fe40003f66270 */
[----:B------:R-:W-:Y:S02]  /*9790*/  FSEL R35, R35, -INF , !P2 ;  /* 0xff80000023237808 */ /* 0x000fe40005000000 */
[----:B------:R-:W-:-:S02]  /*97a0*/  FMNMX.FTZ R14, R33, R12, !PT ;  /* 0x0000000c210e7209 */ /* 0x000fc40007810000 */
[----:B------:R-:W-:Y:S02]  /*97b0*/  FSEL R144, R25, -INF , !P5 ;  /* 0xff80000019907808 */ /* 0x000fe40006800000 */
[----:B------:R-:W-:Y:S02]  /*97c0*/  FMNMX.FTZ R13, R162, R13, !PT ;  /* 0x0000000da20d7209 */ /* 0x000fe40007810000 */
[----:B------:R-:W-:Y:S02]  /*97d0*/  ISETP.LT.OR P3, PT, R10, R215, P3 ;  /* 0x000000d70a00720c */ /* 0x000fe40001f61670 */
[----:B------:R-:W-:Y:S02]  /*97e0*/  FSEL R167, R30, -INF , !P1 ;  /* 0xff8000001ea77808 */ /* 0x000fe40004800000 */
[----:B------:R-:W-:Y:S02]  /*97f0*/  FMNMX.FTZ R10, R35, R14, !PT ;  /* 0x0000000e230a7209 */ /* 0x000fe40007810000 */
[----:B------:R-:W-:-:S02]  /*9800*/  FMNMX.FTZ R12, R144, R13, !PT ;  /* 0x0000000d900c7209 */ /* 0x000fc40007810000 */
[C---:B------:R-:W-:Y:S02]  /*9810*/  ISETP.GE.AND P1, PT, R8.reuse, R214, PT ;  /* 0x000000d60800720c */ /* 0x040fe40003f26270 */
[----:B------:R-:W-:Y:S01]  /*9820*/  FSEL R165, R31, -INF , !P0 ;  /* 0xff8000001fa57808 */ /* 0x000fe20004000000 */
[----:B------:R-:W1:Y:S01]  /*9830*/  SHFL.BFLY PT, R13, R12, 0x2, 0x1f ;  /* 0x0c401f000c0d7f89 */ /* 0x000e6200000e0000 */
[----:B------:R-:W-:Y:S02]  /*9840*/  FMNMX.FTZ R10, R167, R10, !PT ;  /* 0x0000000aa70a7209 */ /* 0x000fe40007810000 */
[----:B------:R-:W-:Y:S02]  /*9850*/  ISETP.LT.OR P1, PT, R8, R215, P1 ;  /* 0x000000d70800720c */ /* 0x000fe40000f21670 */
[----:B------:R-:W-:Y:S02]  /*9860*/  FSEL R163, R26, -INF , !P3 ;  /* 0xff8000001aa37808 */ /* 0x000fe40005800000 */
[----:B------:R-:W-:-:S02]  /*9870*/  FMNMX.FTZ R10, R165, R10, !PT ;  /* 0x0000000aa50a7209 */ /* 0x000fc40007810000 */
[----:B------:R-:W-:Y:S02]  /*9880*/  FSEL R161, R27, -INF , !P1 ;  /* 0xff8000001ba17808 */ /* 0x000fe40004800000 */
[----:B------:R-:W-:Y:S02]  /*9890*/  FMNMX.FTZ R10, R163, R10, !PT ;  /* 0x0000000aa30a7209 */ /* 0x000fe40007810000 */
[----:B------:R-:W-:Y:S01]  /*98a0*/  LOP3.LUT R8, R229, UR4, R221, 0x96, !PT ;  /* 0x00000004e5087c12 */ /* 0x000fe2000f8e96dd */
[----:B------:R-:W-:Y:S01]  /*98b0*/  UIADD3 UR4, UR4, 0x1, URZ ;  /* 0x0000000104047890 */ /* 0x000fe2000fffe03f */
[----:B------:R-:W-:Y:S02]  /*98c0*/  FMNMX.FTZ R17, R161, R10, !PT ;  /* 0x0000000aa1117209 */ /* 0x000fe40007810000 */
[----:B------:R-:W-:Y:S01]  /*98d0*/  LOP3.LUT R142, R205, R228, R15, 0x96, !PT ;  /* 0x000000e4cd8e7212 */ /* 0x000fe200078e960f */
[----:B------:R-:W-:Y:S02]  /*98e0*/  IMAD.WIDE.U32 R26, R8, -0x326172a9, RZ ;  /* 0xcd9e8d57081a7825 */ /* 0x000fe400078e00ff */
[----:B------:R-:W2:Y:S02]  /*98f0*/  SHFL.BFLY PT, R10, R17, 0x2, 0x1f ;  /* 0x0c401f00110a7f89 */ /* 0x000ea400000e0000 */
[----:B------:R-:W-:Y:S01]  /*9900*/  IMAD.WIDE.U32 R142, R142, -0x326172a9, RZ ;  /* 0xcd9e8d578e8e7825 */ /* 0x000fe200078e00ff */
[----:B------:R-:W-:-:S02]  /*9910*/  LOP3.LUT R8, R27, R206, R202, 0x96, !PT ;  /* 0x000000ce1b087212 */ /* 0x000fc400078e96ca */
[----:B-1----:R-:W-:Y:S02]  /*9920*/  FMNMX.FTZ R13, R12, R13, !PT ;  /* 0x0000000d0c0d7209 */ /* 0x002fe40007810000 */
[----:B------:R-:W-:Y:S01]  /*9930*/  LOP3.LUT R26, R143, R26, R203, 0x96, !PT ;  /* 0x0000001a8f1a7212 */ /* 0x000fe200078e96cb */
[----:B------:R-:W-:Y:S02]  /*9940*/  IMAD.WIDE.U32 R28, R8, -0x2daee0ad, RZ ;  /* 0xd2511f53081c7825 */ /* 0x000fe400078e00ff */
[----:B------:R-:W1:Y:S02]  /*9950*/  SHFL.BFLY PT, R156, R13, 0x1, 0x1f ;  /* 0x0c201f000d9c7f89 */ /* 0x000e6400000e0000 */
[----:B------:R-:W-:Y:S01]  /*9960*/  IMAD.WIDE.U32 R26, R26, -0x2daee0ad, RZ ;  /* 0xd2511f531a1a7825 */ /* 0x000fe200078e00ff */
[----:B------:R-:W-:-:S04]  /*9970*/  LOP3.LUT R8, R29, R204, R174, 0x96, !PT ;  /* 0x000000cc1d087212 */ /* 0x000fc800078e96ae */
[----:B------:R-:W-:Y:S01]  /*9980*/  LOP3.LUT R28, R27, R28, R147, 0x96, !PT ;  /* 0x0000001c1b1c7212 */ /* 0x000fe200078e9693 */
[----:B------:R-:W-:-:S04]  /*9990*/  IMAD.WIDE.U32 R24, R8, -0x326172a9, RZ ;  /* 0xcd9e8d5708187825 */ /* 0x000fc800078e00ff */
[----:B------:R-:W-:Y:S01]  /*99a0*/  IMAD.WIDE.U32 R28, R28, -0x326172a9, RZ ;  /* 0xcd9e8d571c1c7825 */ /* 0x000fe200078e00ff */
[----:B--2---:R-:W-:Y:S02]  /*99b0*/  FMNMX.FTZ R10, R17, R10, !PT ;  /* 0x0000000a110a7209 */ /* 0x004fe40007810000 */
[----:B------:R-:W-:Y:S02]  /*99c0*/  LDSM.16.MT88.4 R16, [R190+0xc000] ;  /* 0x00c00000be10783b */ /* 0x000fe40000004200 */
[----:B------:R-:W-:Y:S02]  /*99d0*/  LOP3.LUT R24, R29, R24, R138, 0x96, !PT ;  /* 0x000000181d187212 */ /* 0x000fe400078e968a */
[----:B------:R-:W2:Y:S01]  /*99e0*/  SHFL.BFLY PT, R155, R10, 0x1, 0x1f ;  /* 0x0c201f000a9b7f89 */ /* 0x000ea200000e0000 */
[----:B-1----:R-:W-:-:S04]  /*99f0*/  FMNMX.FTZ R156, R13, R156, !PT ;  /* 0x0000009c0d9c7209 */ /* 0x002fc80007810000 */
[C---:B------:R-:W-:Y:S01]  /*9a00*/  FSETP.NEU.FTZ.AND P1, PT, R156.reuse, -INF , PT ;  /* 0xff8000009c00780b */ /* 0x040fe20003f3d000 */
[----:B------:R-:W-:-:S05]  /*9a10*/  FMUL.FTZ R145, R156, UR6 ;  /* 0x000000069c917c20 */ /* 0x000fca0008410000 */
[----:B------:R-:W-:-:S05]  /*9a20*/  FSEL R145, R145, RZ, P1 ;  /* 0x000000ff91917208 */ /* 0x000fca0000800000 */
[----:B------:R-:W-:Y:S01]  /*9a30*/  FFMA.FTZ R153, R6, UR6, -R145 ;  /* 0x0000000606997c23 */ /* 0x000fe20008010891 */
[----:B------:R-:W-:Y:S01]  /*9a40*/  LOP3.LUT R6, R25, R142, R141, 0x96, !PT ;  /* 0x0000008e19067212 */ /* 0x000fe200078e968d */
[----:B------:R-:W-:-:S04]  /*9a50*/  IMAD.WIDE.U32 R24, R24, -0x2daee0ad, RZ ;  /* 0xd2511f5318187825 */ /* 0x000fc800078e00ff */
[--C-:B------:R-:W-:Y:S01]  /*9a60*/  FFMA.FTZ R151, R4, UR6, -R145.reuse ;  /* 0x0000000604977c23 */ /* 0x100fe20008010891 */
[----:B------:R-:W-:Y:S01]  /*9a70*/  FFMA.FTZ R154, R152, UR6, -R145 ;  /* 0x00000006989a7c23 */ /* 0x000fe20008010891 */
[----:B--2---:R-:W-:Y:S01]  /*9a80*/  FMNMX.FTZ R155, R10, R155, !PT ;  /* 0x0000009b0a9b7209 */ /* 0x004fe20007810000 */
[----:B------:R-:W-:-:S04]  /*9a90*/  IMAD.WIDE.U32 R12, R6, -0x2daee0ad, RZ ;  /* 0xd2511f53060c7825 */ /* 0x000fc800078e00ff */
[----:B------:R-:W-:Y:S01]  /*9aa0*/  FFMA.FTZ R152, R148, UR6, -R145 ;  /* 0x0000000694987c23 */ /* 0x000fe20008010891 */
[----:B------:R-:W-:Y:S01]  /*9ab0*/  MUFU.EX2 R153, R153 ;  /* 0x0000009900997308 */ /* 0x000fe20000000800 */
[C---:B------:R-:W-:Y:S01]  /*9ac0*/  FSETP.NEU.FTZ.AND P0, PT, R155.reuse, -INF , PT ;  /* 0xff8000009b00780b */ /* 0x040fe20003f1d000 */
[----:B------:R-:W-:Y:S01]  /*9ad0*/  FMUL.FTZ R160, R155, UR6 ;  /* 0x000000069ba07c20 */ /* 0x000fe20008410000 */
[----:B------:R-:W-:Y:S01]  /*9ae0*/  LOP3.LUT R26, R13, R26, R137, 0x96, !PT ;  /* 0x0000001a0d1a7212 */ /* 0x000fe200078e9689 */
[----:B------:R-:W-:Y:S01]  /*9af0*/  FFMA.FTZ R168, R168, UR6, -R145 ;  /* 0x00000006a8a87c23 */ /* 0x000fe20008010891 */
[----:B------:R-:W-:Y:S01]  /*9b00*/  LOP3.LUT R4, R25, R12, R133, 0x96, !PT ;  /* 0x0000000c19047212 */ /* 0x000fe200078e9685 */
[----:B------:R-:W-:Y:S01]  /*9b10*/  FFMA.FTZ R169, R166, UR6, -R145 ;  /* 0x00000006a6a97c23 */ /* 0x000fe20008010891 */
[----:B------:R-:W-:Y:S01]  /*9b20*/  FSEL R160, R160, RZ, P0 ;  /* 0x000000ffa0a07208 */ /* 0x000fe20000000000 */
[----:B------:R-:W-:Y:S01]  /*9b30*/  IMAD.WIDE.U32 R26, R26, -0x326172a9, RZ ;  /* 0xcd9e8d571a1a7825 */ /* 0x000fe200078e00ff */
[----:B------:R-:W-:Y:S01]  /*9b40*/  FSEL R8, R155, RZ, P0 ;  /* 0x000000ff9b087208 */ /* 0x000fe20000000000 */
[----:B------:R-:W1:Y:S01]  /*9b50*/  MUFU.EX2 R154, R154 ;  /* 0x0000009a009a7308 */ /* 0x000e620000000800 */
[----:B------:R-:W2:Y:S01]  /*9b60*/  LDSM.16.MT88.4 R12, [R192+0xc000] ;  /* 0x00c00000c00c783b */ /* 0x000ea20000004200 */
[----:B------:R-:W-:Y:S01]  /*9b70*/  FFMA.FTZ R150, R11, UR6, -R160 ;  /* 0x000000060b967c23 */ /* 0x000fe200080108a0 */
[----:B------:R-:W-:-:S04]  /*9b80*/  IMAD.WIDE.U32 R10, R4, -0x326172a9, RZ ;  /* 0xcd9e8d57040a7825 */ /* 0x000fc800078e00ff */
[--C-:B------:R-:W-:Y:S01]  /*9b90*/  FFMA.FTZ R149, R5, UR6, -R160.reuse ;  /* 0x0000000605957c23 */ /* 0x100fe200080108a0 */
[----:B------:R-:W-:Y:S01]  /*9ba0*/  FFMA.FTZ R148, R7, UR6, -R160 ;  /* 0x0000000607947c23 */ /* 0x000fe200080108a0 */
[----:B------:R-:W-:Y:S01]  /*9bb0*/  FSEL R7, R156, RZ, P1 ;  /* 0x000000ff9c077208 */ /* 0x000fe20000800000 */
[----:B------:R-:W-:Y:S01]  /*9bc0*/  FADD.FTZ R157, R3, -R8 ;  /* 0x80000008039d7221 */ /* 0x000fe20000010000 */
[----:B------:R-:W-:Y:S01]  /*9bd0*/  LOP3.LUT R5, R11, R26, R34, 0x96, !PT ;  /* 0x0000001a0b057212 */ /* 0x000fe200078e9622 */
[----:B------:R-:W-:Y:S01]  /*9be0*/  MUFU.EX2 R152, R152 ;  /* 0x0000009800987308 */ /* 0x000fe20000000800 */
[----:B------:R-:W-:Y:S01]  /*9bf0*/  LOP3.LUT R11, R10, 0xffff, RZ, 0xc0, !PT ;  /* 0x0000ffff0a0b7812 */ /* 0x000fe200078ec0ff */
[----:B------:R-:W-:Y:S01]  /*9c00*/  FADD.FTZ R158, R132, -R7 ;  /* 0x80000007849e7221 */ /* 0x000fe20000010000 */
[----:B------:R-:W-:Y:S01]  /*9c10*/  LOP3.LUT R6, R10, 0xff, RZ, 0xc0, !PT ;  /* 0x000000ff0a067812 */ /* 0x000fe200078ec0ff */
[----:B------:R-:W-:Y:S01]  /*9c20*/  FMUL.FTZ R157, R157, UR6 ;  /* 0x000000069d9d7c20 */ /* 0x000fe20008410000 */
[----:B------:R-:W-:Y:S01]  /*9c30*/  SHF.R.U32.HI R11, RZ, 0x8, R11 ;  /* 0x00000008ff0b7819 */ /* 0x000fe2000001160b */
[----:B------:R-:W-:Y:S01]  /*9c40*/  FMUL.FTZ R158, R158, UR6 ;  /* 0x000000069e9e7c20 */ /* 0x000fe20008410000 */
[----:B------:R-:W-:Y:S01]  /*9c50*/  SHF.R.U32.HI R4, RZ, 0x10, R10 ;  /* 0x00000010ff047819 */ /* 0x000fe2000001160a */
[----:B------:R-:W-:Y:S01]  /*9c60*/  MUFU.EX2 R151, R151 ;  /* 0x0000009700977308 */ /* 0x000fe20000000800 */
[----:B------:R-:W-:Y:S01]  /*9c70*/  PRMT R6, R6, 0x5410, R11 ;  /* 0x0000541006067816 */ /* 0x000fe2000000000b */
[--C-:B------:R-:W-:Y:S01]  /*9c80*/  FFMA.FTZ R11, R9, UR6, -R160.reuse ;  /* 0x00000006090b7c23 */ /* 0x100fe200080108a0 */
[----:B------:R-:W-:Y:S01]  /*9c90*/  SHF.R.U32.HI R8, RZ, 0x10, R5 ;  /* 0x00000010ff087819 */ /* 0x000fe20000011605 */
[--C-:B------:R-:W-:Y:S01]  /*9ca0*/  FFMA.FTZ R170, R173, UR6, -R160.reuse ;  /* 0x00000006adaa7c23 */ /* 0x100fe200080108a0 */
[C---:B------:R-:W-:Y:S01]  /*9cb0*/  LOP3.LUT R7, R5.reuse, 0xffff, RZ, 0xc0, !PT ;  /* 0x0000ffff05077812 */ /* 0x040fe200078ec0ff */
[----:B------:R-:W-:Y:S01]  /*9cc0*/  FFMA.FTZ R171, R20, UR6, -R145 ;  /* 0x0000000614ab7c23 */ /* 0x000fe20008010891 */
[----:B------:R-:W-:Y:S01]  /*9cd0*/  LOP3.LUT R9, R4, 0xff, RZ, 0xc0, !PT ;  /* 0x000000ff04097812 */ /* 0x000fe200078ec0ff */
[----:B------:R-:W-:Y:S01]  /*9ce0*/  MUFU.EX2 R150, R150 ;  /* 0x0000009600967308 */ /* 0x000fe20000000800 */
[----:B------:R-:W-:Y:S01]  /*9cf0*/  LOP3.LUT R4, R5, 0xff, RZ, 0xc0, !PT ;  /* 0x000000ff05047812 */ /* 0x000fe200078ec0ff */
[----:B------:R-:W-:Y:S01]  /*9d00*/  FFMA.FTZ R173, R23, UR6, -R160 ;  /* 0x0000000617ad7c23 */ /* 0x000fe200080108a0 */
[----:B------:R-:W-:Y:S01]  /*9d10*/  SHF.R.U32.HI R10, RZ, 0x18, R10 ;  /* 0x00000018ff0a7819 */ /* 0x000fe2000001160a */
[--C-:B------:R-:W-:Y:S01]  /*9d20*/  FFMA.FTZ R175, R21, UR6, -R160.reuse ;  /* 0x0000000615af7c23 */ /* 0x100fe200080108a0 */
[----:B------:R-:W-:Y:S01]  /*9d30*/  SHF.R.U32.HI R5, RZ, 0x18, R5 ;  /* 0x00000018ff057819 */ /* 0x000fe20000011605 */
[----:B------:R-:W-:Y:S01]  /*9d40*/  FFMA.FTZ R172, R231, UR6, -R160 ;  /* 0x00000006e7ac7c23 */ /* 0x000fe200080108a0 */
[----:B------:R-:W-:Y:S01]  /*9d50*/  LOP3.LUT R8, R8, 0xff, RZ, 0xc0, !PT ;  /* 0x000000ff08087812 */ /* 0x000fe200078ec0ff */
[----:B------:R-:W3:Y:S01]  /*9d60*/  MUFU.EX2 R149, R149 ;  /* 0x0000009500957308 */ /* 0x000ee20000000800 */
[----:B------:R-:W-:Y:S01]  /*9d70*/  SHF.R.U32.HI R7, RZ, 0x8, R7 ;  /* 0x00000008ff077819 */ /* 0x000fe20000011607 */
[--C-:B------:R-:W-:Y:S01]  /*9d80*/  FFMA.FTZ R164, R164, UR6, -R145.reuse ;  /* 0x00000006a4a47c23 */ /* 0x100fe20008010891 */
[----:B------:R-:W-:Y:S01]  /*9d90*/  PRMT R10, R9, 0x5410, R10 ;  /* 0x00005410090a7816 */ /* 0x000fe2000000000a */
[----:B------:R-:W-:Y:S01]  /*9da0*/  FFMA.FTZ R237, R146, UR6, -R145 ;  /* 0x0000000692ed7c23 */ /* 0x000fe20008010891 */
[----:B------:R-:W-:Y:S01]  /*9db0*/  PRMT R8, R8, 0x5410, R5 ;  /* 0x0000541008087816 */ /* 0x000fe20000000005 */
[----:B------:R-:W-:Y:S01]  /*9dc0*/  FFMA.FTZ R162, R162, UR6, -R145 ;  /* 0x00000006a2a27c23 */ /* 0x000fe20008010891 */
[----:B------:R-:W-:Y:S01]  /*9dd0*/  PRMT R4, R4, 0x5410, R7 ;  /* 0x0000541004047816 */ /* 0x000fe20000000007 */
[----:B------:R-:W-:Y:S01]  /*9de0*/  MUFU.EX2 R148, R148 ;  /* 0x0000009400947308 */ /* 0x000fe20000000800 */
[--C-:B------:R-:W-:Y:S01]  /*9df0*/  HSET2.LE.AND R7, R10, R159.reuse, PT ;  /* 0x0000009f0a077233 */ /* 0x100fe20003803000 */
[--C-:B------:R-:W-:Y:S01]  /*9e00*/  FFMA.FTZ R165, R165, UR6, -R160.reuse ;  /* 0x00000006a5a57c23 */ /* 0x100fe200080108a0 */
[--C-:B------:R-:W-:Y:S01]  /*9e10*/  HSET2.LE.AND R5, R8, R159.reuse, PT ;  /* 0x0000009f08057233 */ /* 0x100fe20003803000 */
[----:B------:R-:W-:Y:S01]  /*9e20*/  FFMA.FTZ R163, R163, UR6, -R160 ;  /* 0x00000006a3a37c23 */ /* 0x000fe200080108a0 */
[----:B------:R-:W-:-:S02]  /*9e30*/  HSET2.LE.AND R6, R6, R159, PT ;  /* 0x0000009f06067233 */ /* 0x000fc40003803000 */
[----:B------:R-:W-:Y:S01]  /*9e40*/  HSET2.LE.AND R4, R4, R159, PT ;  /* 0x0000009f04047233 */ /* 0x000fe20003803000 */
[----:B------:R4:W5:Y:S01]  /*9e50*/  MUFU.EX2 R3, R11 ;  /* 0x0000000b00037308 */ /* 0x0009620000000800 */
[----:B-1----:R-:W-:Y:S02]  /*9e60*/  F2FP.F16.F32.PACK_AB R9, R153, R154 ;  /* 0x0000009a9909723e */ /* 0x002fe400000000ff */
[----:B---3--:R-:W-:Y:S02]  /*9e70*/  F2FP.F16.F32.PACK_AB R8, R149, R150 ;  /* 0x000000969508723e */ /* 0x008fe400000000ff */
[----:B------:R-:W-:Y:S02]  /*9e80*/  LOP3.LUT R4, R4, R9, RZ, 0xc0, !PT ;  /* 0x0000000904047212 */ /* 0x000fe400078ec0ff */
[----:B------:R-:W-:Y:S01]  /*9e90*/  LOP3.LUT R5, R5, R8, RZ, 0xc0, !PT ;  /* 0x0000000805057212 */ /* 0x000fe200078ec0ff */
[----:B------:R-:W1:Y:S01]  /*9ea0*/  MUFU.EX2 R158, R158 ;  /* 0x0000009e009e7308 */ /* 0x000e620000000800 */
[----:B------:R-:W-:-:S02]  /*9eb0*/  LOP3.LUT R26, R27, R28, R0, 0x96, !PT ;  /* 0x0000001c1b1a7212 */ /* 0x000fc400078e9600 */
[----:B------:R-:W-:Y:S03]  /*9ec0*/  LDSM.16.MT88.4 R28, [R190+0xc800] ;  /* 0x00c80000be1c783b */ /* 0x000fe60000004200 */
[----:B------:R-:W-:Y:S02]  /*9ed0*/  IMAD.WIDE.U32 R26, R26, -0x2daee0ad, RZ ;  /* 0xd2511f531a1a7825 */ /* 0x000fe400078e00ff */
[----:B------:R-:W3:Y:S01]  /*9ee0*/  MUFU.EX2 R157, R157 ;  /* 0x0000009d009d7308 */ /* 0x000ee20000000800 */
[----:B----4-:R-:W-:Y:S02]  /*9ef0*/  F2FP.F16.F32.PACK_AB R11, R151, R152 ;  /* 0x00000098970b723e */ /* 0x010fe400000000ff */
[----:B-----5:R-:W-:Y:S02]  /*9f00*/  F2FP.F16.F32.PACK_AB R10, R3, R148 ;  /* 0x00000094030a723e */ /* 0x020fe400000000ff */
[----:B------:R-:W-:-:S02]  /*9f10*/  LOP3.LUT R6, R6, R11, RZ, 0xc0, !PT ;  /* 0x0000000b06067212 */ /* 0x000fc400078ec0ff */
[----:B------:R-:W-:Y:S01]  /*9f20*/  LOP3.LUT R7, R7, R10, RZ, 0xc0, !PT ;  /* 0x0000000a07077212 */ /* 0x000fe200078ec0ff */
[----:B------:R4:W-:Y:S01]  /*9f30*/  MUFU.EX2 R166, R168 ;  /* 0x000000a800a67308 */ /* 0x0009e20000000800 */
[----:B------:R-:W5:Y:S01]  /*9f40*/  LDSM.16.MT88.4 R8, [R189+0xc000] ;  /* 0x00c00000bd08783b */ /* 0x000f620000004200 */
[-C--:B-1----:R-:W-:Y:S01]  /*9f50*/  FMUL.FTZ R128, R128, R158.reuse ;  /* 0x0000009e80807220 */ /* 0x082fe20000410000 */
[-C--:B------:R-:W-:Y:S01]  /*9f60*/  FMUL.FTZ R129, R129, R158.reuse ;  /* 0x0000009e81817220 */ /* 0x080fe20000410000 */
[-C--:B------:R-:W-:Y:S01]  /*9f70*/  FMUL.FTZ R124, R124, R158.reuse ;  /* 0x0000009e7c7c7220 */ /* 0x080fe20000410000 */
[-C--:B------:R-:W-:Y:S01]  /*9f80*/  FMUL.FTZ R125, R125, R158.reuse ;  /* 0x0000009e7d7d7220 */ /* 0x080fe20000410000 */
[-C--:B------:R-:W-:Y:S01]  /*9f90*/  FMUL.FTZ R120, R120, R158.reuse ;  /* 0x0000009e78787220 */ /* 0x080fe20000410000 */
[-C--:B------:R-:W-:Y:S01]  /*9fa0*/  FMUL.FTZ R121, R121, R158.reuse ;  /* 0x0000009e79797220 */ /* 0x080fe20000410000 */
[-C--:B------:R-:W-:Y:S01]  /*9fb0*/  FMUL.FTZ R116, R116, R158.reuse ;  /* 0x0000009e74747220 */ /* 0x080fe20000410000 */
        /* <DEDUP_REMOVED lines=99> */
[----:B----4-:R-:W-:Y:S01]  /*a5f0*/  FFMA.FTZ R168, R22, UR6, -R145 ;  /* 0x0000000616a87c23 */ /* 0x010fe20008010891 */
[-C--:B------:R-:W-:Y:S01]  /*a600*/  FMUL.FTZ R92, R92, R158.reuse ;  /* 0x0000009e5c5c7220 */ /* 0x080fe20000410000 */
[-C--:B------:R-:W-:Y:S01]  /*a610*/  FMUL.FTZ R93, R93, R158.reuse ;  /* 0x0000009e5d5d7220 */ /* 0x080fe20000410000 */
[-C--:B------:R-:W-:Y:S01]  /*a620*/  FMUL.FTZ R94, R94, R157.reuse ;  /* 0x0000009d5e5e7220 */ /* 0x080fe20000410000 */
[C---:B-1----:R-:W-:Y:S01]  /*a630*/  HMMA.16816.F32 R52, R4.reuse, R12, R52 ;  /* 0x0000000c0434723c */ /* 0x042fe20000001834 */
[-C--:B------:R-:W-:Y:S01]  /*a640*/  FMUL.FTZ R95, R95, R157.reuse ;  /* 0x0000009d5f5f7220 */ /* 0x080fe20000410000 */
[----:B------:R-:W-:Y:S01]  /*a650*/  LDSM.16.MT88.4 R20, [R188+0xc800] ;  /* 0x00c80000bc14783b */ /* 0x000fe20000004200 */
[----:B------:R-:W-:Y:S01]  /*a660*/  MUFU.EX2 R169, R169 ;  /* 0x000000a900a97308 */ /* 0x000fe20000000800 */
[----:B------:R-:W-:Y:S01]  /*a670*/  LOP3.LUT R224, R26, 0xff, RZ, 0xc0, !PT ;  /* 0x000000ff1ae07812 */ /* 0x000fe200078ec0ff */
[-C--:B------:R-:W-:Y:S01]  /*a680*/  FMUL.FTZ R96, R96, R158.reuse ;  /* 0x0000009e60607220 */ /* 0x080fe20000410000 */
[C---:B------:R-:W-:Y:S01]  /*a690*/  HMMA.16816.F32 R56, R4.reuse, R14, R56 ;  /* 0x0000000e0438723c */ /* 0x040fe20000001838 */
[----:B------:R-:W1:Y:S01]  /*a6a0*/  LDSM.16.MT88.4 R12, [R190+0x10000] ;  /* 0x01000000be0c783b */ /* 0x000e620000004200 */
[----:B------:R-:W-:Y:S01]  /*a6b0*/  SHF.R.U32.HI R132, RZ, 0x18, R26 ;  /* 0x00000018ff847819 */ /* 0x000fe2000001161a */
[-C--:B------:R-:W-:Y:S01]  /*a6c0*/  FMUL.FTZ R97, R97, R158.reuse ;  /* 0x0000009e61617220 */ /* 0x080fe20000410000 */
[-C--:B------:R-:W-:Y:S01]  /*a6d0*/  FMUL.FTZ R98, R98, R157.reuse ;  /* 0x0000009d62627220 */ /* 0x080fe20000410000 */
[----:B------:R-:W-:Y:S01]  /*a6e0*/  MUFU.EX2 R168, R168 ;  /* 0x000000a800a87308 */ /* 0x000fe20000000800 */
[----:B--2---:R-:W-:Y:S01]  /*a6f0*/  HMMA.16816.F32 R60, R4, R16, R60 ;  /* 0x00000010043c723c */ /* 0x004fe2000000183c */
[-C--:B------:R-:W-:Y:S01]  /*a700*/  FMUL.FTZ R99, R99, R157.reuse ;  /* 0x0000009d63637220 */ /* 0x080fe20000410000 */
[----:B------:R-:W-:Y:S01]  /*a710*/  FFMA.FTZ R154, R227, R158, R154 ;  /* 0x0000009ee39a7223 */ /* 0x000fe2000001009a */
[----:B------:R-:W-:-:S03]  /*a720*/  FFMA.FTZ R150, R225, R157, R150 ;  /* 0x0000009de1967223 */ /* 0x000fc60000010096 */
[C---:B------:R-:W-:Y:S01]  /*a730*/  HMMA.16816.F32 R64, R4.reuse, R18, R64 ;  /* 0x000000120440723c */ /* 0x040fe20000001840 */
[----:B------:R-:W2:Y:S01]  /*a740*/  LDSM.16.MT88.4 R16, [R189+0x10000] ;  /* 0x01000000bd10783b */ /* 0x000ea20000004200 */
[----:B------:R-:W4:Y:S01]  /*a750*/  MUFU.EX2 R171, R171 ;  /* 0x000000ab00ab7308 */ /* 0x000f220000000800 */
[----:B------:R-:W-:Y:S01]  /*a760*/  FADD.FTZ R153, R153, R154 ;  /* 0x0000009a99997221 */ /* 0x000fe20000010000 */
[----:B------:R-:W-:Y:S02]  /*a770*/  FADD.FTZ R149, R149, R150 ;  /* 0x0000009695957221 */ /* 0x000fe40000010000 */
[C---:B---3--:R-:W-:Y:S01]  /*a780*/  HMMA.16816.F32 R68, R4.reuse, R8, R68 ;  /* 0x000000080444723c */ /* 0x048fe20000001844 */
[----:B------:R-:W-:Y:S01]  /*a790*/  FADD.FTZ R152, R152, R153 ;  /* 0x0000009998987221 */ /* 0x000fe20000010000 */
[----:B------:R-:W-:Y:S02]  /*a7a0*/  FADD.FTZ R148, R148, R149 ;  /* 0x0000009594947221 */ /* 0x000fe40000010000 */
[----:B------:R-:W-:Y:S01]  /*a7b0*/  MUFU.EX2 R170, R170 ;  /* 0x000000aa00aa7308 */ /* 0x000fe20000000800 */
[----:B------:R-:W-:Y:S01]  /*a7c0*/  FADD.FTZ R151, R151, R152 ;  /* 0x0000009897977221 */ /* 0x000fe20000010000 */
[----:B------:R-:W-:Y:S01]  /*a7d0*/  HMMA.16816.F32 R72, R4, R10, R72 ;  /* 0x0000000a0448723c */ /* 0x000fe20000001848 */
[----:B------:R-:W3:Y:S01]  /*a7e0*/  LDSM.16.MT88.4 R8, [R188+0x10000] ;  /* 0x01000000bc08783b */ /* 0x000ee20000004200 */
[----:B------:R-:W-:-:S04]  /*a7f0*/  FADD.FTZ R3, R3, R148 ;  /* 0x0000009403037221 */ /* 0x000fc80000010000 */
[----:B------:R-:W-:Y:S01]  /*a800*/  MUFU.EX2 R173, R173 ;  /* 0x000000ad00ad7308 */ /* 0x000fe20000000800 */
[----:B----4-:R-:W-:-:S07]  /*a810*/  F2FP.F16.F32.PACK_AB R231, R171, R168 ;  /* 0x000000a8abe7723e */ /* 0x010fce00000000ff */
[----:B------:R-:W-:Y:S01]  /*a820*/  MUFU.EX2 R175, R175 ;  /* 0x000000af00af7308 */ /* 0x000fe20000000800 */
[C---:B-1----:R-:W-:Y:S07]  /*a830*/  HMMA.16816.F32 R76, R4.reuse, R12, R76 ;  /* 0x0000000c044c723c */ /* 0x042fee000000184c */
[----:B------:R-:W1:Y:S01]  /*a840*/  MUFU.EX2 R172, R172 ;  /* 0x000000ac00ac7308 */ /* 0x000e620000000800 */
[C---:B------:R-:W-:Y:S01]  /*a850*/  HMMA.16816.F32 R80, R4.reuse, R14, R80 ;  /* 0x0000000e0450723c */ /* 0x040fe20000001850 */
[----:B------:R-:W4:Y:S05]  /*a860*/  LDSM.16.MT88.4 R12, [R192+0xc800] ;  /* 0x00c80000c00c783b */ /* 0x000f2a0000004200 */
[C---:B--2---:R-:W-:Y:S01]  /*a870*/  HMMA.16816.F32 R84, R4.reuse, R16, R84 ;  /* 0x000000100454723c */ /* 0x044fe20000001854 */
[----:B------:R-:W-:Y:S05]  /*a880*/  MUFU.EX2 R164, R164 ;  /* 0x000000a400a47308 */ /* 0x000fea0000000800 */
[----:B------:R-:W-:Y:S01]  /*a890*/  HMMA.16816.F32 R88, R4, R18, R88 ;  /* 0x000000120458723c */ /* 0x000fe20000001858 */
[----:B------:R-:W-:-:S02]  /*a8a0*/  LOP3.LUT R16, R27, R24, R207, 0x96, !PT ;  /* 0x000000181b107212 */ /* 0x000fc400078e96cf */
[----:B------:R-:W-:Y:S01]  /*a8b0*/  LOP3.LUT R17, R26, 0xffff, RZ, 0xc0, !PT ;  /* 0x0000ffff1a117812 */ /* 0x000fe200078ec0ff */
[----:B------:R-:W-:Y:S01]  /*a8c0*/  MUFU.EX2 R237, R237 ;  /* 0x000000ed00ed7308 */ /* 0x000fe20000000800 */
[C---:B------:R-:W-:Y:S01]  /*a8d0*/  LOP3.LUT R228, R16.reuse, 0xff, RZ, 0xc0, !PT ;  /* 0x000000ff10e47812 */ /* 0x040fe200078ec0ff */
[C---:B---3--:R-:W-:Y:S01]  /*a8e0*/  HMMA.16816.F32 R92, R4.reuse, R8, R92 ;  /* 0x00000008045c723c */ /* 0x048fe2000000185c */
[----:B------:R-:W-:Y:S02]  /*a8f0*/  LOP3.LUT R19, R16, 0xffff, RZ, 0xc0, !PT ;  /* 0x0000ffff10137812 */ /* 0x000fe400078ec0ff */
[----:B------:R-:W-:Y:S02]  /*a900*/  SHF.R.U32.HI R18, RZ, 0x10, R26 ;  /* 0x00000010ff127819 */ /* 0x000fe4000001161a */
[----:B------:R-:W-:Y:S01]  /*a910*/  SHF.R.U32.HI R17, RZ, 0x8, R17 ;  /* 0x00000008ff117819 */ /* 0x000fe20000011611 */
[----:B------:R-:W-:Y:S01]  /*a920*/  LDSM.16.MT88.4 R24, [R189+0xc800] ;  /* 0x00c80000bd18783b */ /* 0x000fe20000004200 */
[----:B------:R-:W-:Y:S01]  /*a930*/  SHF.R.U32.HI R19, RZ, 0x8, R19 ;  /* 0x00000008ff137819 */ /* 0x000fe20000011613 */
[----:B------:R-:W-:Y:S01]  /*a940*/  HMMA.16816.F32 R96, R4, R10, R96 ;  /* 0x0000000a0460723c */ /* 0x000fe20000001860 */
[----:B------:R-:W-:Y:S01]  /*a950*/  SHF.R.U32.HI R8, RZ, 0x10, R16 ;  /* 0x00000010ff087819 */ /* 0x000fe20000011610 */
[----:B------:R-:W-:Y:S01]  /*a960*/  MUFU.EX2 R162, R162 ;  /* 0x000000a200a27308 */ /* 0x000fe20000000800 */
[----:B------:R-:W-:-:S02]  /*a970*/  LOP3.LUT R9, R18, 0xff, RZ, 0xc0, !PT ;  /* 0x000000ff12097812 */ /* 0x000fc400078ec0ff */
[----:B------:R-:W-:Y:S02]  /*a980*/  SHF.R.U32.HI R226, RZ, 0x18, R16 ;  /* 0x00000018ffe27819 */ /* 0x000fe40000011610 */
[----:B------:R-:W-:Y:S02]  /*a990*/  PRMT R224, R224, 0x5410, R17 ;  /* 0x00005410e0e07816 */ /* 0x000fe40000000011 */
[----:B------:R-:W-:Y:S01]  /*a9a0*/  PRMT R228, R228, 0x5410, R19 ;  /* 0x00005410e4e47816 */ /* 0x000fe20000000013 */
[----:B------:R-:W-:Y:S01]  /*a9b0*/  MUFU.EX2 R165, R165 ;  /* 0x000000a500a57308 */ /* 0x000fe20000000800 */
[----:B------:R-:W-:Y:S01]  /*a9c0*/  LOP3.LUT R205, R8, 0xff, RZ, 0xc0, !PT ;  /* 0x000000ff08cd7812 */ /* 0x000fe200078ec0ff */
[----:B------:R-:W2:Y:S01]  /*a9d0*/  LDSM.16.MT88.4 R16, [R192+0xe800] ;  /* 0x00e80000c010783b */ /* 0x000ea20000004200 */
[----:B------:R-:W-:Y:S02]  /*a9e0*/  PRMT R132, R9, 0x5410, R132 ;  /* 0x0000541009847816 */ /* 0x000fe40000000084 */
[----:B------:R-:W-:Y:S01]  /*a9f0*/  PRMT R226, R205, 0x5410, R226 ;  /* 0x00005410cde27816 */ /* 0x000fe200000000e2 */
[----:B------:R-:W3:Y:S01]  /*aa00*/  LDSM.16.MT88.4 R8, [R190+0xe800] ;  /* 0x00e80000be08783b */ /* 0x000ee20000004200 */
[--C-:B------:R-:W-:Y:S01]  /*aa10*/  HSET2.LE.AND R6, R224, R159.reuse, PT ;  /* 0x0000009fe0067233 */ /* 0x100fe20003803000 */
[----:B------:R-:W-:Y:S01]  /*aa20*/  MUFU.EX2 R163, R163 ;  /* 0x000000a300a37308 */ /* 0x000fe20000000800 */
[----:B------:R-:W-:-:S02]  /*aa30*/  HSET2.LE.AND R7, R132, R159, PT ;  /* 0x0000009f84077233 */ /* 0x000fc40003803000 */
[--C-:B------:R-:W-:Y:S02]  /*aa40*/  HSET2.LE.AND R4, R228, R159.reuse, PT ;  /* 0x0000009fe4047233 */ /* 0x100fe40003803000 */
[----:B------:R-:W-:Y:S02]  /*aa50*/  HSET2.LE.AND R5, R226, R159, PT ;  /* 0x0000009fe2057233 */ /* 0x000fe40003803000 */
[----:B-1----:R-:W-:Y:S02]  /*aa60*/  F2FP.F16.F32.PACK_AB R224, R172, R175 ;  /* 0x000000aface0723e */ /* 0x002fe400000000ff */
[----:B------:R-:W-:Y:S01]  /*aa70*/  F2FP.F16.F32.PACK_AB R205, R169, R166 ;  /* 0x000000a6a9cd723e */ /* 0x000fe200000000ff */
[----:B------:R-:W-:Y:S01]  /*aa80*/  FADD.FTZ R166, R166, R151 ;  /* 0x00000097a6a67221 */ /* 0x000fe20000010000 */
[----:B------:R-:W-:Y:S02]  /*aa90*/  F2FP.F16.F32.PACK_AB R132, R173, R170 ;  /* 0x000000aaad84723e */ /* 0x000fe400000000ff */
[----:B------:R-:W-:Y:S01]  /*aaa0*/  LOP3.LUT R6, R6, R231, RZ, 0xc0, !PT ;  /* 0x000000e706067212 */ /* 0x000fe200078ec0ff */
[----:B------:R-:W-:Y:S01]  /*aab0*/  FADD.FTZ R169, R169, R166 ;  /* 0x000000a6a9a97221 */ /* 0x000fe20000010000 */
[----:B------:R-:W-:-:S02]  /*aac0*/  LOP3.LUT R7, R7, R224, RZ, 0xc0, !PT ;  /* 0x000000e007077212 */ /* 0x000fc400078ec0ff */
[----:B------:R-:W-:Y:S01]  /*aad0*/  LOP3.LUT R4, R4, R205, RZ, 0xc0, !PT ;  /* 0x000000cd04047212 */ /* 0x000fe200078ec0ff */
[----:B------:R-:W-:Y:S01]  /*aae0*/  FFMA.FTZ R205, R32, UR6, -R145 ;  /* 0x0000000620cd7c23 */ /* 0x000fe20008010891 */
[----:B------:R-:W-:Y:S01]  /*aaf0*/  LOP3.LUT R5, R5, R132, RZ, 0xc0, !PT ;  /* 0x0000008405057212 */ /* 0x000fe200078ec0ff */
[----:B------:R-:W-:Y:S01]  /*ab00*/  FADD.FTZ R168, R168, R169 ;  /* 0x000000a9a8a87221 */ /* 0x000fe20000010000 */
[----:B------:R-:W-:-:S03]  /*ab10*/  LOP3.LUT R228, R229, UR4, R221, 0x96, !PT ;  /* 0x00000004e5e47c12 */ /* 0x000fc6000f8e96dd */
[----:B------:R-:W-:Y:S01]  /*ab20*/  MUFU.EX2 R205, R205 ;  /* 0x000000cd00cd7308 */ /* 0x000fe20000000800 */
[----:B------:R-:W-:Y:S01]  /*ab30*/  FADD.FTZ R171, R171, R168 ;  /* 0x000000a8abab7221 */ /* 0x000fe20000010000 */
[----:B----4-:R-:W-:Y:S01]  /*ab40*/  HMMA.16816.F32 R128, R4, R12, R128 ;  /* 0x0000000c0480723c */ /* 0x010fe20000001880 */
[----:B------:R-:W-:-:S05]  /*ab50*/  IMAD.WIDE.U32 R228, R228, -0x326172a9, RZ ;  /* 0xcd9e8d57e4e47825 */ /* 0x000fca00078e00ff */
[----:B------:R-:W-:Y:S01]  /*ab60*/  HMMA.16816.F32 R124, R4, R14, R124 ;  /* 0x0000000e047c723c */ /* 0x000fe2000000187c */
[----:B------:R-:W1:Y:S01]  /*ab70*/  LDSM.16.MT88.4 R12, [R189+0xe800] ;  /* 0x00e80000bd0c783b */ /* 0x000e620000004200 */
[----:B------:R-:W-:Y:S01]  /*ab80*/  LOP3.LUT R202, R229, R206, R202, 0x96, !PT ;  /* 0x000000cee5ca7212 */ /* 0x000fe200078e96ca */
[----:B------:R-:W-:-:S03]  /*ab90*/  FFMA.FTZ R206, R33, UR6, -R160 ;  /* 0x0000000621ce7c23 */ /* 0x000fc600080108a0 */
[C---:B------:R-:W-:Y:S03]  /*aba0*/  HMMA.16816.F32 R104, R4.reuse, R20, R104 ;  /* 0x000000140468723c */ /* 0x040fe60000001868 */
[----:B------:R-:W-:Y:S03]  /*abb0*/  MUFU.EX2 R206, R206 ;  /* 0x000000ce00ce7308 */ /* 0x000fe60000000800 */
[C---:B------:R-:W-:Y:S01]  /*abc0*/  HMMA.16816.F32 R100, R4.reuse, R22, R100 ;  /* 0x000000160464723c */ /* 0x040fe20000001864 */
[----:B------:R-:W4:Y:S05]  /*abd0*/  LDSM.16.MT88.4 R20, [R188+0xe800] ;  /* 0x00e80000bc14783b */ /* 0x000f2a0000004200 */
[C---:B--2---:R-:W-:Y:S06]  /*abe0*/  HMMA.16816.F32 R36, R4.reuse, R16, R36 ;  /* 0x000000100424723c */ /* 0x044fec0000001824 */
[C---:B------:R-:W-:Y:S01]  /*abf0*/  HMMA.16816.F32 R40, R4.reuse, R18, R40 ;  /* 0x000000120428723c */ /* 0x040fe20000001828 */
[----:B------:R-:W2:Y:S05]  /*ac00*/  LDSM.16.MT88.4 R16, [R192+0x10800] ;  /* 0x01080000c010783b */ /* 0x000eaa0000004200 */
[C---:B------:R-:W-:Y:S06]  /*ac10*/  HMMA.16816.F32 R112, R4.reuse, R24, R112 ;  /* 0x000000180470723c */ /* 0x040fec0000001870 */
[----:B---3--:R-:W-:Y:S01]  /*ac20*/  HMMA.16816.F32 R44, R4, R8, R44 ;  /* 0x00000008042c723c */ /* 0x008fe2000000182c */
[----:B------:R-:W-:Y:S01]  /*ac30*/  LOP3.LUT R24, R143, R228, R203, 0x96, !PT ;  /* 0x000000e48f187212 */ /* 0x000fe200078e96cb */
[----:B------:R-:W-:-:S04]  /*ac40*/  IMAD.WIDE.U32 R202, R202, -0x2daee0ad, RZ ;  /* 0xd2511f53caca7825 */ /* 0x000fc800078e00ff */
[----:B------:R-:W-:Y:S01]  /*ac50*/  IMAD.WIDE.U32 R24, R24, -0x2daee0ad, RZ ;  /* 0xd2511f5318187825 */ /* 0x000fe200078e00ff */
[----:B------:R-:W-:Y:S01]  /*ac60*/  LOP3.LUT R174, R203, R204, R174, 0x96, !PT ;  /* 0x000000cccbae7212 */ /* 0x000fe200078e96ae */
[----:B------:R-:W-:Y:S01]  /*ac70*/  HMMA.16816.F32 R48, R4, R10, R48 ;  /* 0x0000000a0430723c */ /* 0x000fe20000001830 */
[----:B------:R-:W3:Y:S01]  /*ac80*/  LDSM.16.MT88.4 R8, [R190+0x10800] ;  /* 0x01080000be08783b */ /* 0x000ee20000004200 */
[----:B------:R-:W-:Y:S01]  /*ac90*/  FFMA.FTZ R203, R136, UR6, -R145 ;  /* 0x0000000688cb7c23 */ /* 0x000fe20008010891 */
[----:B------:R-:W-:Y:S01]  /*aca0*/  LOP3.LUT R228, R25, R202, R147, 0x96, !PT ;  /* 0x000000ca19e47212 */ /* 0x000fe200078e9693 */
[----:B------:R-:W-:-:S04]  /*acb0*/  IMAD.WIDE.U32 R230, R174, -0x326172a9, RZ ;  /* 0xcd9e8d57aee67825 */ /* 0x000fc800078e00ff */
[----:B------:R-:W-:Y:S01]  /*acc0*/  FFMA.FTZ R174, R140, UR6, -R145 ;  /* 0x000000068cae7c23 */ /* 0x000fe20008010891 */
[C---:B-1----:R-:W-:Y:S01]  /*acd0*/  HMMA.16816.F32 R52, R4.reuse, R12, R52 ;  /* 0x0000000c0434723c */ /* 0x042fe20000001834 */
[----:B------:R-:W-:Y:S01]  /*ace0*/  FFMA.FTZ R204, R135, UR6, -R160 ;  /* 0x0000000687cc7c23 */ /* 0x000fe200080108a0 */
[----:B------:R-:W-:Y:S01]  /*acf0*/  IMAD.WIDE.U32 R228, R228, -0x326172a9, RZ ;  /* 0xcd9e8d57e4e47825 */ /* 0x000fe200078e00ff */
[----:B------:R-:W-:Y:S01]  /*ad00*/  LOP3.LUT R141, R231, R142, R141, 0x96, !PT ;  /* 0x0000008ee78d7212 */ /* 0x000fe200078e968d */
[----:B------:R-:W-:Y:S02]  /*ad10*/  MUFU.EX2 R203, R203 ;  /* 0x000000cb00cb7308 */ /* 0x000fe40000000800 */
[----:B------:R-:W-:Y:S01]  /*ad20*/  FFMA.FTZ R202, R134, UR6, -R145 ;  /* 0x0000000686ca7c23 */ /* 0x000fe20008010891 */
[----:B------:R-:W-:Y:S01]  /*ad30*/  HMMA.16816.F32 R56, R4, R14, R56 ;  /* 0x0000000e0438723c */ /* 0x000fe20000001838 */
[----:B------:R-:W-:Y:S01]  /*ad40*/  LOP3.LUT R230, R229, R230, R138, 0x96, !PT ;  /* 0x000000e6e5e67212 */ /* 0x000fe200078e968a */
[----:B------:R-:W1:Y:S01]  /*ad50*/  LDSM.16.MT88.4 R12, [R189+0x10800] ;  /* 0x01080000bd0c783b */ /* 0x000e620000004200 */
[----:B------:R-:W-:-:S04]  /*ad60*/  IMAD.WIDE.U32 R238, R141, -0x2daee0ad, RZ ;  /* 0xd2511f538dee7825 */ /* 0x000fc800078e00ff */
[--C-:B------:R-:W-:Y:S01]  /*ad70*/  FFMA.FTZ R229, R139, UR6, -R160.reuse ;  /* 0x000000068be57c23 */ /* 0x100fe200080108a0 */
[C---:B----4-:R-:W-:Y:S01]  /*ad80*/  HMMA.16816.F32 R60, R4.reuse, R20, R60 ;  /* 0x00000014043c723c */ /* 0x050fe2000000183c */
[----:B------:R-:W-:Y:S01]  /*ad90*/  IMAD.WIDE.U32 R230, R230, -0x2daee0ad, RZ ;  /* 0xd2511f53e6e67825 */ /* 0x000fe200078e00ff */
[----:B------:R-:W4:Y:S01]  /*ada0*/  MUFU.EX2 R174, R174 ;  /* 0x000000ae00ae7308 */ /* 0x000f220000000800 */
[----:B------:R-:W5:Y:S03]  /*adb0*/  LDSM.16.MT88.4 R140, [R188+0x10800] ;  /* 0x01080000bc8c783b */ /* 0x000f660000004200 */
[C---:B--2---:R-:W-:Y:S01]  /*adc0*/  HMMA.16816.F32 R68, R4.reuse, R16, R68 ;  /* 0x000000100444723c */ /* 0x044fe20000001844 */
[----:B------:R-:W-:Y:S01]  /*add0*/  LOP3.LUT R20, R231, R238, R133, 0x96, !PT ;  /* 0x000000eee7147212 */ /* 0x000fe200078e9685 */
[----:B------:R-:W-:Y:S01]  /*ade0*/  FFMA.FTZ R231, R35, UR6, -R160 ;  /* 0x0000000623e77c23 */ /* 0x000fe200080108a0 */
[----:B------:R-:W-:Y:S01]  /*adf0*/  LOP3.LUT R238, R239, R24, R137, 0x96, !PT ;  /* 0x00000018efee7212 */ /* 0x000fe200078e9689 */
[----:B------:R-:W-:Y:S01]  /*ae00*/  MUFU.EX2 R204, R204 ;  /* 0x000000cc00cc7308 */ /* 0x000fe20000000800 */
[----:B------:R-:W2:Y:S01]  /*ae10*/  LDSM.16.MT88.4 R136, [R192+0xd000] ;  /* 0x00d00000c088783b */ /* 0x000ea20000004200 */
[----:B------:R-:W-:Y:S01]  /*ae20*/  IMAD.WIDE.U32 R20, R20, -0x326172a9, RZ ;  /* 0xcd9e8d5714147825 */ /* 0x000fe200078e00ff */
[C---:B------:R-:W-:Y:S02]  /*ae30*/  HMMA.16816.F32 R72, R4.reuse, R18, R72 ;  /* 0x000000120448723c */ /* 0x040fe40000001848 */
[----:B------:R-:W-:Y:S01]  /*ae40*/  LDSM.16.MT88.4 R132, [R190+0xd000] ;  /* 0x00d00000be84783b */ /* 0x000fe20000004200 */
[----:B------:R-:W-:Y:S01]  /*ae50*/  IMAD.WIDE.U32 R238, R238, -0x326172a9, RZ ;  /* 0xcd9e8d57eeee7825 */ /* 0x000fe200078e00ff */
[C---:B------:R-:W-:Y:S01]  /*ae60*/  LOP3.LUT R16, R20.reuse, 0xffff, RZ, 0xc0, !PT ;  /* 0x0000ffff14107812 */ /* 0x040fe200078ec0ff */
[----:B------:R-:W5:Y:S01]  /*ae70*/  MUFU.EX2 R229, R229 ;  /* 0x000000e500e57308 */ /* 0x000f620000000800 */
[----:B------:R-:W-:Y:S01]  /*ae80*/  LOP3.LUT R224, R20, 0xff, RZ, 0xc0, !PT ;  /* 0x000000ff14e07812 */ /* 0x000fe200078ec0ff */
[----:B------:R-:W-:Y:S01]  /*ae90*/  HMMA.16816.F32 R64, R4, R22, R64 ;  /* 0x000000160440723c */ /* 0x000fe20000001840 */
[----:B------:R-:W-:-:S02]  /*aea0*/  SHF.R.U32.HI R19, RZ, 0x8, R16 ;  /* 0x00000008ff137819 */ /* 0x000fc40000011610 */
[----:B------:R-:W-:Y:S02]  /*aeb0*/  LOP3.LUT R16, R21, R238, R34, 0x96, !PT ;  /* 0x000000ee15107212 */ /* 0x000fe400078e9622 */
[----:B------:R-:W-:Y:S01]  /*aec0*/  PRMT R224, R224, 0x5410, R19 ;  /* 0x00005410e0e07816 */ /* 0x000fe20000000013 */
[C---:B---3--:R-:W-:Y:S01]  /*aed0*/  HMMA.16816.F32 R76, R4.reuse, R8, R76 ;  /* 0x00000008044c723c */ /* 0x048fe2000000184c */
[C---:B------:R-:W-:Y:S01]  /*aee0*/  LOP3.LUT R19, R16.reuse, 0xffff, RZ, 0xc0, !PT ;  /* 0x0000ffff10137812 */ /* 0x040fe200078ec0ff */
[----:B------:R-:W3:Y:S01]  /*aef0*/  MUFU.EX2 R202, R202 ;  /* 0x000000ca00ca7308 */ /* 0x000ee20000000800 */
[----:B------:R-:W-:Y:S01]  /*af00*/  SHF.R.U32.HI R17, RZ, 0x10, R20 ;  /* 0x00000010ff117819 */ /* 0x000fe20000011614 */
[----:B------:R-:W-:Y:S01]  /*af10*/  LDSM.16.MT88.4 R32, [R189+0xd000] ;  /* 0x00d00000bd20783b */ /* 0x000fe20000004200 */
[----:B------:R-:W-:Y:S01]  /*af20*/  SHF.R.U32.HI R19, RZ, 0x8, R19 ;  /* 0x00000008ff137819 */ /* 0x000fe20000011613 */
[----:B------:R-:W-:Y:S01]  /*af30*/  HMMA.16816.F32 R80, R4, R10, R80 ;  /* 0x0000000a0450723c */ /* 0x000fe20000001850 */
[----:B------:R-:W-:-:S02]  /*af40*/  LOP3.LUT R8, R16, 0xff, RZ, 0xc0, !PT ;  /* 0x000000ff10087812 */ /* 0x000fc400078ec0ff */
[--C-:B------:R-:W-:Y:S01]  /*af50*/  SHF.R.U32.HI R9, RZ, 0x10, R16.reuse ;  /* 0x00000010ff097819 */ /* 0x100fe20000011610 */
[----:B------:R-:W2:Y:S01]  /*af60*/  MUFU.EX2 R231, R231 ;  /* 0x000000e700e77308 */ /* 0x000ea20000000800 */
[----:B------:R-:W-:Y:S01]  /*af70*/  PRMT R8, R8, 0x5410, R19 ;  /* 0x0000541008087816 */ /* 0x000fe20000000013 */
[C---:B-1----:R-:W-:Y:S01]  /*af80*/  HMMA.16816.F32 R84, R4.reuse, R12, R84 ;  /* 0x0000000c0454723c */ /* 0x042fe20000001854 */
[----:B------:R-:W-:Y:S02]  /*af90*/  LOP3.LUT R17, R17, 0xff, RZ, 0xc0, !PT ;  /* 0x000000ff11117812 */ /* 0x000fe400078ec0ff */
[----:B------:R-:W-:Y:S02]  /*afa0*/  SHF.R.U32.HI R16, RZ, 0x18, R16 ;  /* 0x00000018ff107819 */ /* 0x000fe40000011610 */
[----:B------:R-:W-:Y:S01]  /*afb0*/  HSET2.LE.AND R8, R8, R159, PT ;  /* 0x0000009f08087233 */ /* 0x000fe20003803000 */
[----:B------:R-:W-:Y:S01]  /*afc0*/  HMMA.16816.F32 R88, R4, R14, R88 ;  /* 0x0000000e0458723c */ /* 0x000fe20000001858 */
[----:B----4-:R-:W-:Y:S01]  /*afd0*/  F2FP.F16.F32.PACK_AB R13, R203, R174 ;  /* 0x000000aecb0d723e */ /* 0x010fe200000000ff */
[----:B------:R-:W-:Y:S01]  /*afe0*/  FADD.FTZ R174, R174, R171 ;  /* 0x000000abaeae7221 */ /* 0x000fe20000010000 */
[----:B------:R-:W-:-:S02]  /*aff0*/  SHF.R.U32.HI R226, RZ, 0x18, R20 ;  /* 0x00000018ffe27819 */ /* 0x000fc40000011614 */
[----:B------:R-:W-:Y:S01]  /*b000*/  LOP3.LUT R8, R8, R13, RZ, 0xc0, !PT ;  /* 0x0000000d08087212 */ /* 0x000fe200078ec0ff */
[----:B------:R-:W-:Y:S01]  /*b010*/  LDSM.16.MT88.4 R20, [R190+0xf000] ;  /* 0x00f00000be14783b */ /* 0x000fe20000004200 */
[----:B------:R-:W-:Y:S01]  /*b020*/  LOP3.LUT R9, R9, 0xff, RZ, 0xc0, !PT ;  /* 0x000000ff09097812 */ /* 0x000fe200078ec0ff */
[C---:B------:R-:W-:Y:S01]  /*b030*/  HMMA.16816.F32 R120, R4.reuse, R28, R120 ;  /* 0x0000001c0478723c */ /* 0x040fe20000001878 */
[----:B------:R-:W-:Y:S01]  /*b040*/  PRMT R226, R17, 0x5410, R226 ;  /* 0x0000541011e27816 */ /* 0x000fe200000000e2 */
[----:B------:R-:W1:Y:S01]  /*b050*/  LDSM.16.MT88.4 R12, [R188+0xf000] ;  /* 0x00f00000bc0c783b */ /* 0x000e620000004200 */
[----:B------:R-:W-:Y:S01]  /*b060*/  PRMT R10, R9, 0x5410, R16 ;  /* 0x00005410090a7816 */ /* 0x000fe20000000010 */
[----:B------:R-:W-:Y:S01]  /*b070*/  FADD.FTZ R203, R203, R174 ;  /* 0x000000aecbcb7221 */ /* 0x000fe20000010000 */
[--C-:B------:R-:W-:Y:S01]  /*b080*/  HSET2.LE.AND R224, R224, R159.reuse, PT ;  /* 0x0000009fe0e07233 */ /* 0x100fe20003803000 */
[----:B------:R-:W4:Y:S01]  /*b090*/  LDSM.16.MT88.4 R16, [R189+0xf000] ;  /* 0x00f00000bd10783b */ /* 0x000f220000004200 */
[----:B------:R-:W-:Y:S01]  /*b0a0*/  HMMA.16816.F32 R116, R4, R30, R116 ;  /* 0x0000001e0474723c */ /* 0x000fe20000001874 */
[----:B------:R-:W-:-:S02]  /*b0b0*/  HSET2.LE.AND R9, R10, R159, PT ;  /* 0x0000009f0a097233 */ /* 0x000fc40003803000 */
[----:B-----5:R-:W-:Y:S01]  /*b0c0*/  F2FP.F16.F32.PACK_AB R10, R229, R204 ;  /* 0x000000cce50a723e */ /* 0x020fe200000000ff */
[----:B------:R-:W-:Y:S01]  /*b0d0*/  LDSM.16.MT88.4 R28, [R188+0xd000] ;  /* 0x00d00000bc1c783b */ /* 0x000fe20000004200 */
[----:B---3--:R-:W-:Y:S01]  /*b0e0*/  F2FP.F16.F32.PACK_AB R11, R205, R202 ;  /* 0x000000cacd0b723e */ /* 0x008fe200000000ff */
[C---:B------:R-:W-:Y:S01]  /*b0f0*/  HMMA.16816.F32 R108, R4.reuse, R26, R108 ;  /* 0x0000001a046c723c */ /* 0x040fe2000000186c */
[----:B------:R-:W-:Y:S01]  /*b100*/  LOP3.LUT R9, R9, R10, RZ, 0xc0, !PT ;  /* 0x0000000a09097212 */ /* 0x000fe200078ec0ff */
[----:B------:R-:W-:Y:S01]  /*b110*/  LDSM.16.MT88.4 R24, [R192+0xf000] ;  /* 0x00f00000c018783b */ /* 0x000fe20000004200 */
[----:B------:R-:W-:Y:S01]  /*b120*/  LOP3.LUT R10, R224, R11, RZ, 0xc0, !PT ;  /* 0x0000000be00a7212 */ /* 0x000fe200078ec0ff */
[----:B------:R-:W-:Y:S01]  /*b130*/  FADD.FTZ R202, R202, R203 ;  /* 0x000000cbcaca7221 */ /* 0x000fe20000010000 */
[----:B------:R-:W-:Y:S01]  /*b140*/  HSET2.LE.AND R11, R226, R159, PT ;  /* 0x0000009fe20b7233 */ /* 0x000fe20003803000 */
[----:B------:R-:W-:Y:S01]  /*b150*/  HMMA.16816.F32 R92, R4, R140, R92 ;  /* 0x0000008c045c723c */ /* 0x000fe2000000185c */
[----:B--2---:R-:W-:Y:S01]  /*b160*/  F2FP.F16.F32.PACK_AB R224, R231, R206 ;  /* 0x000000cee7e0723e */ /* 0x004fe200000000ff */
[----:B------:R-:W-:-:S03]  /*b170*/  FADD.FTZ R205, R205, R202 ;  /* 0x000000cacdcd7221 */ /* 0x000fc60000010000 */
[----:B------:R-:W-:Y:S01]  /*b180*/  LOP3.LUT R11, R11, R224, RZ, 0xc0, !PT ;  /* 0x000000e00b0b7212 */ /* 0x000fe200078ec0ff */
[----:B------:R-:W-:Y:S01]  /*b190*/  HMMA.16816.F32 R96, R4, R142, R96 ;  /* 0x0000008e0460723c */ /* 0x000fe20000001860 */
[----:B------:R-:W2:Y:S04]  /*b1a0*/  LDSM.16.MT88.4 R4, [R192+0x11000] ;  /* 0x01100000c004783b */ /* 0x000ea80000004200 */
[----:B------:R-:W-:Y:S01]  /*b1b0*/  LDSM.16.MT88.4 R140, [R192+0xd800] ;  /* 0x00d80000c08c783b */ /* 0x000fe20000004200 */
[C---:B------:R-:W-:Y:S06]  /*b1c0*/  HMMA.16816.F32 R128, R8.reuse, R136, R128 ;  /* 0x000000880880723c */ /* 0x040fec0000001880 */
[C---:B------:R-:W-:Y:S01]  /*b1d0*/  HMMA.16816.F32 R124, R8.reuse, R138, R124 ;  /* 0x0000008a087c723c */ /* 0x040fe2000000187c */
[----:B------:R-:W-:Y:S05]  /*b1e0*/  LDSM.16.MT88.4 R136, [R190+0xd800] ;  /* 0x00d80000be88783b */ /* 0x000fea0000004200 */
[C---:B-1----:R-:W-:Y:S06]  /*b1f0*/  HMMA.16816.F32 R60, R8.reuse, R12, R60 ;  /* 0x0000000c083c723c */ /* 0x042fec000000183c */
[C---:B------:R-:W-:Y:S01]  /*b200*/  HMMA.16816.F32 R64, R8.reuse, R14, R64 ;  /* 0x0000000e0840723c */ /* 0x040fe20000001840 */
[----:B------:R-:W1:Y:S05]  /*b210*/  LDSM.16.MT88.4 R12, [R189+0x11000] ;  /* 0x01100000bd0c783b */ /* 0x000e6a0000004200 */
[C---:B----4-:R-:W-:Y:S06]  /*b220*/  HMMA.16816.F32 R52, R8.reuse, R16, R52 ;  /* 0x000000100834723c */ /* 0x050fec0000001834 */
[C---:B------:R-:W-:Y:S01]  /*b230*/  HMMA.16816.F32 R44, R8.reuse, R20, R44 ;  /* 0x00000014082c723c */ /* 0x040fe2000000182c */
[----:B------:R-:W-:Y:S01]  /*b240*/  LOP3.LUT R16, R239, R228, R0, 0x96, !PT ;  /* 0x000000e4ef107212 */ /* 0x000fe200078e9600 */
[----:B------:R-:W-:Y:S01]  /*b250*/  FFMA.FTZ R239, R144, UR6, -R145 ;  /* 0x0000000690ef7c23 */ /* 0x000fe20008010891 */
[--C-:B------:R-:W-:Y:S01]  /*b260*/  FFMA.FTZ R0, R167, UR6, -R160.reuse ;  /* 0x00000006a7007c23 */ /* 0x100fe200080108a0 */
[----:B------:R-:W-:Y:S01]  /*b270*/  LDSM.16.MT88.4 R144, [R188+0x11000] ;  /* 0x01100000bc90783b */ /* 0x000fe20000004200 */
[----:B------:R-:W-:Y:S01]  /*b280*/  FFMA.FTZ R160, R161, UR6, -R160 ;  /* 0x00000006a1a07c23 */ /* 0x000fe200080108a0 */
[C---:B------:R-:W-:Y:S01]  /*b290*/  HMMA.16816.F32 R48, R8.reuse, R22, R48 ;  /* 0x000000160830723c */ /* 0x040fe20000001830 */
[----:B------:R-:W-:Y:S01]  /*b2a0*/  IMAD.WIDE.U32 R16, R16, -0x2daee0ad, RZ ;  /* 0xd2511f5310107825 */ /* 0x000fe200078e00ff */
[----:B------:R-:W3:Y:S01]  /*b2b0*/  LDSM.16.MT88.4 R20, [R190+0x11000] ;  /* 0x01100000be14783b */ /* 0x000ee20000004200 */
[----:B------:R-:W-:Y:S03]  /*b2c0*/  MUFU.EX2 R239, R239 ;  /* 0x000000ef00ef7308 */ /* 0x000fe60000000800 */
[C---:B--2---:R-:W-:Y:S05]  /*b2d0*/  HMMA.16816.F32 R68, R8.reuse, R4, R68 ;  /* 0x000000040844723c */ /* 0x044fea0000001844 */
[----:B------:R-:W2:Y:S01]  /*b2e0*/  MUFU.EX2 R0, R0 ;  /* 0x0000000000007308 */ /* 0x000ea20000000800 */
[----:B------:R-:W-:Y:S01]  /*b2f0*/  HMMA.16816.F32 R72, R8, R6, R72 ;  /* 0x000000060848723c */ /* 0x000fe20000001848 */
[----:B------:R-:W-:-:S02]  /*b300*/  SHF.R.U32.HI R4, RZ, 0x10, R16 ;  /* 0x00000010ff047819 */ /* 0x000fc40000011610 */
[----:B------:R-:W-:Y:S02]  /*b310*/  SHF.R.U32.HI R5, RZ, 0x18, R16 ;  /* 0x00000018ff057819 */ /* 0x000fe40000011610 */
[----:B------:R-:W-:Y:S01]  /*b320*/  LOP3.LUT R4, R4, 0xff, RZ, 0xc0, !PT ;  /* 0x000000ff04047812 */ /* 0x000fe200078ec0ff */
[C---:B------:R-:W-:Y:S01]  /*b330*/  HMMA.16816.F32 R36, R8.reuse, R24, R36 ;  /* 0x000000180824723c */ /* 0x040fe20000001824 */
[C---:B------:R-:W-:Y:S01]  /*b340*/  LOP3.LUT R7, R16.reuse, 0xffff, RZ, 0xc0, !PT ;  /* 0x0000ffff10077812 */ /* 0x040fe200078ec0ff */
[----:B------:R-:W4:Y:S01]  /*b350*/  MUFU.EX2 R160, R160 ;  /* 0x000000a000a07308 */ /* 0x000f220000000800 */
[----:B------:R-:W-:Y:S02]  /*b360*/  LOP3.LUT R6, R16, 0xff, RZ, 0xc0, !PT ;  /* 0x000000ff10067812 */ /* 0x000fe400078ec0ff */
[----:B------:R-:W-:Y:S01]  /*b370*/  LOP3.LUT R16, R17, R230, R207, 0x96, !PT ;  /* 0x000000e611107212 */ /* 0x000fe200078e96cf */
[----:B-1----:R-:W-:Y:S01]  /*b380*/  HMMA.16816.F32 R84, R8, R12, R84 ;  /* 0x0000000c0854723c */ /* 0x002fe20000001854 */
[----:B------:R-:W-:-:S02]  /*b390*/  SHF.R.U32.HI R7, RZ, 0x8, R7 ;  /* 0x00000008ff077819 */ /* 0x000fc40000011607 */
[----:B------:R-:W-:Y:S02]  /*b3a0*/  PRMT R4, R4, 0x5410, R5 ;  /* 0x0000541004047816 */ /* 0x000fe40000000005 */
[--C-:B------:R-:W-:Y:S01]  /*b3b0*/  SHF.R.U32.HI R5, RZ, 0x10, R16.reuse ;  /* 0x00000010ff057819 */ /* 0x100fe20000011610 */
[C---:B------:R-:W-:Y:S01]  /*b3c0*/  HMMA.16816.F32 R40, R8.reuse, R26, R40 ;  /* 0x0000001a0828723c */ /* 0x040fe20000001828 */
[----:B------:R-:W-:Y:S01]  /*b3d0*/  PRMT R6, R6, 0x5410, R7 ;  /* 0x0000541006067816 */ /* 0x000fe20000000007 */
[----:B------:R-:W1:Y:S01]  /*b3e0*/  LDSM.16.MT88.4 R24, [R189+0xd800] ;  /* 0x00d80000bd18783b */ /* 0x000e620000004200 */
[C---:B------:R-:W-:Y:S02]  /*b3f0*/  LOP3.LUT R7, R16.reuse, 0xffff, RZ, 0xc0, !PT ;  /* 0x0000ffff10077812 */ /* 0x040fe400078ec0ff */
[----:B------:R-:W-:Y:S01]  /*b400*/  LOP3.LUT R224, R16, 0xff, RZ, 0xc0, !PT ;  /* 0x000000ff10e07812 */ /* 0x000fe200078ec0ff */
[----:B------:R-:W-:Y:S01]  /*b410*/  HMMA.16816.F32 R56, R8, R18, R56 ;  /* 0x000000120838723c */ /* 0x000fe20000001838 */
[----:B------:R-:W-:-:S02]  /*b420*/  SHF.R.U32.HI R16, RZ, 0x18, R16 ;  /* 0x00000018ff107819 */ /* 0x000fc40000011610 */
[----:B------:R-:W-:Y:S02]  /*b430*/  LOP3.LUT R5, R5, 0xff, RZ, 0xc0, !PT ;  /* 0x000000ff05057812 */ /* 0x000fe400078ec0ff */
[----:B------:R-:W-:Y:S01]  /*b440*/  SHF.R.U32.HI R7, RZ, 0x8, R7 ;  /* 0x00000008ff077819 */ /* 0x000fe20000011607 */
[C---:B------:R-:W-:Y:S01]  /*b450*/  HMMA.16816.F32 R120, R8.reuse, R132, R120 ;  /* 0x000000840878723c */ /* 0x040fe20000001878 */
[----:B------:R-:W-:Y:S02]  /*b460*/  PRMT R12, R5, 0x5410, R16 ;  /* 0x00005410050c7816 */ /* 0x000fe40000000010 */
[----:B------:R-:W5:Y:S01]  /*b470*/  LDSM.16.MT88.4 R16, [R188+0xf800] ;  /* 0x00f80000bc10783b */ /* 0x000f620000004200 */
[----:B------:R-:W-:Y:S02]  /*b480*/  PRMT R224, R224, 0x5410, R7 ;  /* 0x00005410e0e07816 */ /* 0x000fe40000000007 */
[----:B------:R-:W-:Y:S01]  /*b490*/  HMMA.16816.F32 R116, R8, R134, R116 ;  /* 0x000000860874723c */ /* 0x000fe20000001874 */
[--C-:B------:R-:W-:Y:S01]  /*b4a0*/  HSET2.LE.AND R7, R4, R159.reuse, PT ;  /* 0x0000009f04077233 */ /* 0x100fe20003803000 */
[----:B------:R-:W-:Y:S01]  /*b4b0*/  LDSM.16.MT88.4 R132, [R188+0xd800] ;  /* 0x00d80000bc84783b */ /* 0x000fe20000004200 */
[----:B------:R-:W-:-:S02]  /*b4c0*/  HSET2.LE.AND R6, R6, R159, PT ;  /* 0x0000009f06067233 */ /* 0x000fc40003803000 */
[--C-:B------:R-:W-:Y:S01]  /*b4d0*/  HSET2.LE.AND R4, R224, R159.reuse, PT ;  /* 0x0000009fe0047233 */ /* 0x100fe20003803000 */
[C---:B------:R-:W-:Y:S01]  /*b4e0*/  HMMA.16816.F32 R112, R8.reuse, R32, R112 ;  /* 0x000000200870723c */ /* 0x040fe20000001870 */
[----:B------:R-:W-:Y:S02]  /*b4f0*/  HSET2.LE.AND R5, R12, R159, PT ;  /* 0x0000009f0c057233 */ /* 0x000fe40003803000 */
[----:B------:R-:W-:Y:S01]  /*b500*/  F2FP.F16.F32.PACK_AB R159, R237, R164 ;  /* 0x000000a4ed9f723e */ /* 0x000fe200000000ff */
[----:B------:R-:W-:Y:S01]  /*b510*/  FADD.FTZ R164, R164, R205 ;  /* 0x000000cda4a47221 */ /* 0x000fe20000010000 */
[----:B--2---:R-:W-:Y:S01]  /*b520*/  F2FP.F16.F32.PACK_AB R224, R165, R0 ;  /* 0x00000000a5e0723e */ /* 0x004fe200000000ff */
[----:B------:R-:W-:Y:S01]  /*b530*/  HMMA.16816.F32 R108, R8, R34, R108 ;  /* 0x00000022086c723c */ /* 0x000fe2000000186c */
[----:B------:R-:W-:Y:S01]  /*b540*/  LOP3.LUT R4, R4, R159, RZ, 0xc0, !PT ;  /* 0x0000009f04047212 */ /* 0x000fe200078ec0ff */
[----:B------:R-:W-:Y:S01]  /*b550*/  LDSM.16.MT88.4 R32, [R192+0xf800] ;  /* 0x00f80000c020783b */ /* 0x000fe20000004200 */
[----:B------:R-:W-:Y:S01]  /*b560*/  LOP3.LUT R5, R5, R224, RZ, 0xc0, !PT ;  /* 0x000000e005057212 */ /* 0x000fe200078ec0ff */
[----:B------:R-:W-:-:S02]  /*b570*/  FADD.FTZ R237, R237, R164 ;  /* 0x000000a4eded7221 */ /* 0x000fc40000010000 */
[C---:B------:R-:W-:Y:S06]  /*b580*/  HMMA.16816.F32 R104, R8.reuse, R28, R104 ;  /* 0x0000001c0868723c */ /* 0x040fec0000001868 */
[C---:B------:R-:W-:Y:S01]  /*b590*/  HMMA.16816.F32 R100, R8.reuse, R30, R100 ;  /* 0x0000001e0864723c */ /* 0x040fe20000001864 */
[----:B------:R-:W-:Y:S05]  /*b5a0*/  LDSM.16.MT88.4 R28, [R190+0xf800] ;  /* 0x00f80000be1c783b */ /* 0x000fea0000004200 */
[C---:B---3--:R-:W-:Y:S06]  /*b5b0*/  HMMA.16816.F32 R76, R8.reuse, R20, R76 ;  /* 0x00000014084c723c */ /* 0x048fec000000184c */
[C---:B------:R-:W-:Y:S01]  /*b5c0*/  HMMA.16816.F32 R80, R8.reuse, R22, R80 ;  /* 0x000000160850723c */ /* 0x040fe20000001850 */
[----:B------:R-:W-:Y:S05]  /*b5d0*/  LDSM.16.MT88.4 R20, [R189+0xf800] ;  /* 0x00f80000bd14783b */ /* 0x000fea0000004200 */
[C---:B------:R-:W-:Y:S01]  /*b5e0*/  HMMA.16816.F32 R88, R8.reuse, R14, R88 ;  /* 0x0000000e0858723c */ /* 0x040fe20000001858 */
[----:B------:R-:W-:Y:S05]  /*b5f0*/  LDSM.16.MT88.4 R12, [R192+0x11800] ;  /* 0x01180000c00c783b */ /* 0x000fea0000004200 */
[C---:B------:R-:W-:Y:S06]  /*b600*/  HMMA.16816.F32 R92, R8.reuse, R144, R92 ;  /* 0x00000090085c723c */ /* 0x040fec000000185c */
[----:B------:R-:W-:Y:S01]  /*b610*/  HMMA.16816.F32 R96, R8, R146, R96 ;  /* 0x000000920860723c */ /* 0x000fe20000001860 */
[----:B------:R-:W2:Y:S01]  /*b620*/  LDSM.16.MT88.4 R8, [R190+0x11800] ;  /* 0x01180000be08783b */ /* 0x000ea20000004200 */
[----:B------:R-:W-:Y:S01]  /*b630*/  F2FP.F16.F32.PACK_AB R145, R239, R162 ;  /* 0x000000a2ef91723e */ /* 0x000fe200000000ff */
[----:B------:R-:W-:Y:S01]  /*b640*/  FADD.FTZ R162, R162, R237 ;  /* 0x000000eda2a27221 */ /* 0x000fe20000010000 */
[----:B----4-:R-:W-:-:S02]  /*b650*/  F2FP.F16.F32.PACK_AB R144, R160, R163 ;  /* 0x000000a3a090723e */ /* 0x010fc400000000ff */
[----:B------:R-:W-:Y:S01]  /*b660*/  LOP3.LUT R6, R6, R145, RZ, 0xc0, !PT ;  /* 0x0000009106067212 */ /* 0x000fe200078ec0ff */
[----:B------:R-:W-:Y:S01]  /*b670*/  FADD.FTZ R227, R239, R162 ;  /* 0x000000a2efe37221 */ /* 0x000fe20000010000 */
[----:B------:R-:W-:-:S07]  /*b680*/  LOP3.LUT R7, R7, R144, RZ, 0xc0, !PT ;  /* 0x0000009007077212 */ /* 0x000fce00078ec0ff */
[C---:B-1----:R-:W-:Y:S06]  /*b690*/  HMMA.16816.F32 R112, R4.reuse, R24, R112 ;  /* 0x000000180470723c */ /* 0x042fec0000001870 */
[C---:B------:R-:W-:Y:S01]  /*b6a0*/  HMMA.16816.F32 R108, R4.reuse, R26, R108 ;  /* 0x0000001a046c723c */ /* 0x040fe2000000186c */
[----:B------:R-:W1:Y:S05]  /*b6b0*/  LDSM.16.MT88.4 R24, [R189+0x11800] ;  /* 0x01180000bd18783b */ /* 0x000e6a0000004200 */
[C---:B-----5:R-:W-:Y:S06]  /*b6c0*/  HMMA.16816.F32 R60, R4.reuse, R16, R60 ;  /* 0x00000010043c723c */ /* 0x060fec000000183c */
[C---:B------:R-:W-:Y:S01]  /*b6d0*/  HMMA.16816.F32 R64, R4.reuse, R18, R64 ;  /* 0x000000120440723c */ /* 0x040fe20000001840 */
[----:B------:R-:W3:Y:S05]  /*b6e0*/  LDSM.16.MT88.4 R16, [R188+0x11800] ;  /* 0x01180000bc10783b */ /* 0x000eea0000004200 */
[C---:B------:R-:W-:Y:S06]  /*b6f0*/  HMMA.16816.F32 R128, R4.reuse, R140, R128 ;  /* 0x0000008c0480723c */ /* 0x040fec0000001880 */
[C---:B--2---:R-:W-:Y:S06]  /*b700*/  HMMA.16816.F32 R76, R4.reuse, R8, R76 ;  /* 0x00000008044c723c */ /* 0x044fec000000184c */
        /* <DEDUP_REMOVED lines=8> */
[----:B------:R-:W-:Y:S01]  /*b790*/  HMMA.16816.F32 R100, R4, R134, R100 ;  /* 0x000000860464723c */ /* 0x000fe20000001864 */
[----:B------:R-:W-:Y:S02]  /*b7a0*/  IMAD.MOV.U32 R3, RZ, RZ, R155 ;  /* 0x000000ffff037224 */ /* 0x000fe400078e009b */
[----:B------:R-:W-:-:S03]  /*b7b0*/  FADD.FTZ R229, R229, R204 ;  /* 0x000000cce5e57221 */ /* 0x000fc60000010000 */
        /* <DEDUP_REMOVED lines=8> */
[----:B------:R-:W-:Y:S03]  /*b840*/  HMMA.16816.F32 R48, R4, R30, R48 ;  /* 0x0000001e0430723c */ /* 0x000fe60000001830 */
[----:B------:R-:W-:-:S03]  /*b850*/  FADD.FTZ R225, R160, R163 ;  /* 0x000000a3a0e17221 */ /* 0x000fc60000010000 */
[C---:B------:R-:W-:Y:S06]  /*b860*/  HMMA.16816.F32 R52, R4.reuse, R20, R52 ;  /* 0x000000140434723c */ /* 0x040fec0000001834 */
[C---:B------:R-:W-:Y:S06]  /*b870*/  HMMA.16816.F32 R56, R4.reuse, R22, R56 ;  /* 0x000000160438723c */ /* 0x040fec0000001838 */
[C---:B------:R-:W-:Y:S06]  /*b880*/  HMMA.16816.F32 R68, R4.reuse, R12, R68 ;  /* 0x0000000c0444723c */ /* 0x040fec0000001844 */
[C---:B------:R-:W-:Y:S06]  /*b890*/  HMMA.16816.F32 R72, R4.reuse, R14, R72 ;  /* 0x0000000e0448723c */ /* 0x040fec0000001848 */
[C---:B------:R-:W-:Y:S06]  /*b8a0*/  HMMA.16816.F32 R80, R4.reuse, R10, R80 ;  /* 0x0000000a0450723c */ /* 0x040fec0000001850 */
[C---:B-1----:R-:W-:Y:S06]  /*b8b0*/  HMMA.16816.F32 R84, R4.reuse, R24, R84 ;  /* 0x000000180454723c */ /* 0x042fec0000001854 */
[C---:B------:R-:W-:Y:S06]  /*b8c0*/  HMMA.16816.F32 R88, R4.reuse, R26, R88 ;  /* 0x0000001a0458723c */ /* 0x040fec0000001858 */
[C---:B---3--:R-:W-:Y:S06]  /*b8d0*/  HMMA.16816.F32 R92, R4.reuse, R16, R92 ;  /* 0x00000010045c723c */ /* 0x048fec000000185c */
[C---:B------:R-:W-:Y:S06]  /*b8e0*/  HMMA.16816.F32 R96, R4.reuse, R18, R96 ;  /* 0x000000120460723c */ /* 0x040fec0000001860 */
[----:B------:R-:W-:Y:S07]  /*b8f0*/  HMMA.16816.F32 R104, R4, R132, R104 ;  /* 0x000000840468723c */ /* 0x000fee0000001868 */
[----:B------:R-:W-:-:S15]  /*b900*/  IMAD.MOV.U32 R132, RZ, RZ, R156 ;  /* 0x000000ffff847224 */ /* 0x000fde00078e009c */
[----:B------:R-:W-:-:S02]  /*b910*/  NOP ;  /* 0x0000000000007918 */ /* 0x000fc40000000000 */
.L_x_706:
[----:B------:R-:W-:-:S06]  /*b920*/  UISETP.GT.AND UP0, UPT, UR17, UR12, UPT ;  /* 0x0000000c1100728c */ /* 0x000fcc000bf04270 */
[----:B------:R-:W-:-:S13]  /*b930*/  PLOP3.LUT P0, PT, PT, PT, UP0, 0x80, 0x0 ;  /* 0x000000000000781c */ /* 0x000fda0003f0f008 */
[----:B------:R-:W-:Y:S05]  /*b940*/  @!P0 BRA `(.L_x_710) ;  /* 0x0000004000fc8947 */ /* 0x000fea0003800000 */
[----:B------:R-:W-:Y:S01]  /*b950*/  ULDC UR4, c[0x0][0x2d0] ;  /* 0x0000b40000047ab9 */ /* 0x000fe20000000800 */
[----:B------:R-:W-:Y:S01]  /*b960*/  IMAD.WIDE.U32 R228, R219, -0x326172a9, RZ ;  /* 0xcd9e8d57dbe47825 */ /* 0x000fe200078e00ff */
[----:B------:R-:W-:Y:S01]  /*b970*/  ISETP.GE.AND P2, PT, R200, UR4, PT ;  /* 0x00000004c8007c0c */ /* 0x000fe2000bf46270 */
[----:B------:R-:W-:Y:S01]  /*b980*/  ULDC UR5, c[0x0][0x2d0] ;  /* 0x0000b40000057ab9 */ /* 0x000fe20000000800 */
[----:B------:R-:W-:Y:S01]  /*b990*/  PRMT R219, R2, 0x7054, R2 ;  /* 0x0000705402db7816 */ /* 0x000fe20000000002 */
[----:B------:R-:W-:Y:S01]  /*b9a0*/  IMAD.WIDE.U32 R230, R222, -0x2daee0ad, RZ ;  /* 0xd2511f53dee67825 */ /* 0x000fe200078e00ff */
[----:B------:R-:W-:Y:S01]  /*b9b0*/  LOP3.LUT R223, R229, R223, RZ, 0x3c, !PT ;  /* 0x000000dfe5df7212 */ /* 0x000fe200078e3cff */
[----:B------:R-:W-:Y:S01]  /*b9c0*/  ULDC UR4, c[0x0][0x2ec] ;  /* 0x0000bb0000047ab9 */ /* 0x000fe20000000800 */
[----:B------:R-:W-:Y:S01]  /*b9d0*/  MOV R2, R3 ;  /* 0x0000000300027202 */ /* 0x000fe20000000f00 */
[----:B------:R-:W-:Y:S01]  /*b9e0*/  ULDC.64 UR6, c[0x0][0x248] ;  /* 0x0000920000067ab9 */ /* 0x000fe20000000a00 */
[----:B------:R-:W-:Y:S01]  /*b9f0*/  MOV R0, R132 ;  /* 0x0000008400007202 */ /* 0x000fe20000000f00 */
[----:B------:R-:W-:Y:S01]  /*ba00*/  IMAD.WIDE.U32 R222, R223, -0x2daee0ad, RZ ;  /* 0xd2511f53dfde7825 */ /* 0x000fe200078e00ff */
[----:B------:R-:W-:-:S03]  /*ba10*/  MOV R233, R235 ;  /* 0x000000eb00e97202 */ /* 0x000fc60000000f00 */
[----:B------:R-:W1:Y:S08]  /*ba20*/  @!P2 LDC.64 R206, c[0x0][0x220] ;  /* 0x00008800ffceab82 */ /* 0x000e700000000a00 */
[----:B------:R-:W2:Y:S08]  /*ba30*/  @!P2 LDC.64 R204, c[0x0][0x220] ;  /* 0x00008800ffccab82 */ /* 0x000eb00000000a00 */
[----:B------:R-:W3:Y:S08]  /*ba40*/  @!P2 LDC.64 R202, c[0x0][0x220] ;  /* 0x00008800ffcaab82 */ /* 0x000ef00000000a00 */
[----:B------:R-:W4:Y:S01]  /*ba50*/  @!P2 LDC.64 R200, c[0x0][0x220] ;  /* 0x00008800ffc8ab82 */ /* 0x000f220000000a00 */
[----:B------:R-:W-:Y:S05]  /*ba60*/  BRA `(.L_x_711) ;  /* 0x0000000400cc7947 */ /* 0x000fea0003800000 */
.L_x_713:
        /* <DEDUP_REMOVED lines=12> */
[----:B------:R-:W-:Y:S04]  /*bb30*/  LEA R21, P0, R21, R210, 0x6 ;  /* 0x000000d215157211 */ /* 0x000fe800078030ff */
[----:B------:R-:W-:Y:S01]  /*bb40*/  IMAD.U32 R5, RZ, RZ, UR9 ;  /* 0x00000009ff057e24 */ /* 0x000fe2000f8e00ff */
[----:B------:R-:W5:Y:S04]  /*bb50*/  @!P2 LDC.64 R6, c[0x0][0x218] ;  /* 0x00008600ff06ab82 */ /* 0x000f680000000a00 */
[----:B------:R-:W-:Y:S04]  /*bb60*/  LEA.HI.X R22, R22, R213, R5, 0x6, P0 ;  /* 0x000000d516167211 */ /* 0x000fe800000f3405 */
        /* <DEDUP_REMOVED lines=8> */
[C---:B----4-:R-:W-:Y:S01]  /*bbf0*/  @!P3 LEA R28, P0, R21.reuse, R8, 0x1 ;  /* 0x00000008151cb211 */ /* 0x050fe200078008ff */
[----:B------:R-:W-:Y:S01]  /*bc00*/  @!PT LDS RZ, [RZ] ;  /* 0x00000000fffff984 */ /* 0x000fe20000000800 */
[----:B------:R-:W-:Y:S01]  /*bc10*/  @!PT LDS RZ, [RZ] ;  /* 0x00000000fffff984 */ /* 0x000fe20000000800 */
[----:B------:R-:W-:Y:S01]  /*bc20*/  @!PT LDS RZ, [RZ] ;  /* 0x00000000fffff984 */ /* 0x000fe20000000800 */
[----:B------:R1:W-:Y:S03]  /*bc30*/  @!P2 LDGSTS.E.BYPASS.LTC128B.128 [R209+0x6000], desc[UR22][R26.64] ;  /* 0x060000001ad1afae */ /* 0x0003e6000b901d56 */
[C---:B------:R-:W-:Y:S01]  /*bc40*/  @!P3 LEA.HI.X R29, R21.reuse, R9, R22, 0x1, P0 ;  /* 0x00000009151db211 */ /* 0x040fe200000f0c16 */
[----:B------:R3:W-:Y:S01]  /*bc50*/  @P4 STS.128 [R209+0x8000], RZ ;  /* 0x008000ffd1004388 */ /* 0x0007e20000000c00 */
[----:B------:R-:W-:Y:S01]  /*bc60*/  IADD3 R20, P0, R21, UR27, RZ ;  /* 0x0000001b15147c10 */ /* 0x000fe2000ff1e0ff */
[----:B------:R-:W4:Y:S02]  /*bc70*/  @!P3 LDC.64 R10, c[0x0][0x218] ;  /* 0x00008600ff0abb82 */ /* 0x000f240000000a00 */
[----:B------:R-:W-:Y:S01]  /*bc80*/  @!PT LDS RZ, [RZ] ;  /* 0x00000000fffff984 */ /* 0x000fe20000000800 */
[----:B------:R-:W-:Y:S01]  /*bc90*/  @!PT LDS RZ, [RZ] ;  /* 0x00000000fffff984 */ /* 0x000fe20000000800 */
[----:B------:R-:W-:Y:S01]  /*bca0*/  @!PT LDS RZ, [RZ] ;  /* 0x00000000fffff984 */ /* 0x000fe20000000800 */
[----:B------:R-:W-:Y:S01]  /*bcb0*/  @!P4 LDGSTS.E.BYPASS.LTC128B.128 [R209+0x8000], desc[UR22][R30.64+0x80] ;  /* 0x080000801ed1cfae */ /* 0x000fe2000b901d56 */
[----:B-----5:R-:W-:Y:S02]  /*bcc0*/  @!P2 LEA R24, P1, R20, R6, 0x1 ;  /* 0x000000061418a211 */ /* 0x020fe400078208ff */
[----:B------:R-:W-:Y:S01]  /*bcd0*/  IADD3.X R21, R22, UR26, RZ, P0, !PT ;  /* 0x0000001a16157c10 */ /* 0x000fe200087fe4ff */
[----:B------:R3:W-:Y:S02]  /*bce0*/  @P3 STS.128 [R209+0xa000], RZ ;  /* 0x00a000ffd1003388 */ /* 0x0007e40000000c00 */
[----:B------:R-:W5:Y:S01]  /*bcf0*/  @!P2 LDC.64 R8, c[0x0][0x218] ;  /* 0x00008600ff08ab82 */ /* 0x000f620000000a00 */
[C-C-:B------:R-:W-:Y:S01]  /*bd00*/  @!P2 LEA.HI.X R25, R20.reuse, R7, R21.reuse, 0x1, P1 ;  /* 0x000000071419a211 */ /* 0x140fe200008f0c15 */
[----:B------:R-:W-:Y:S01]  /*bd10*/  @!PT LDS RZ, [RZ] ;  /* 0x00000000fffff984 */ /* 0x000fe20000000800 */
[----:B------:R-:W-:Y:S01]  /*bd20*/  @!PT LDS RZ, [RZ] ;  /* 0x00000000fffff984 */ /* 0x000fe20000000800 */
[----:B------:R-:W-:Y:S01]  /*bd30*/  @!PT LDS RZ, [RZ] ;  /* 0x00000000fffff984 */ /* 0x000fe20000000800 */
[----:B------:R3:W-:Y:S01]  /*bd40*/  @!P3 LDGSTS.E.BYPASS.LTC128B.128 [R209+0xa000], desc[UR22][R28.64+0x100] ;  /* 0x0a0001001cd1bfae */ /* 0x0007e2000b901d56 */
[C---:B------:R-:W-:Y:S03]  /*bd50*/  IADD3 R22, P1, R20.reuse, UR27, RZ ;  /* 0x0000001b14167c10 */ /* 0x040fe6000ff3e0ff */
[----:B------:R2:W-:Y:S02]  /*bd60*/  @P2 STS.128 [R209+0x6800], RZ ;  /* 0x006800ffd1002388 */ /* 0x0005e40000000c00 */
[----:B------:R-:W5:Y:S02]  /*bd70*/  @!P4 LDC.64 R6, c[0x0][0x218] ;  /* 0x00008600ff06cb82 */ /* 0x000f640000000a00 */
[----:B------:R-:W-:Y:S01]  /*bd80*/  @!PT LDS RZ, [RZ] ;  /* 0x00000000fffff984 */ /* 0x000fe20000000800 */
[----:B------:R-:W-:Y:S01]  /*bd90*/  @!PT LDS RZ, [RZ] ;  /* 0x00000000fffff984 */ /* 0x000fe20000000800 */
[----:B------:R-:W-:Y:S01]  /*bda0*/  @!PT LDS RZ, [RZ] ;  /* 0x00000000fffff984 */ /* 0x000fe20000000800 */
[----:B------:R2:W-:Y:S01]  /*bdb0*/  @!P2 LDGSTS.E.BYPASS.LTC128B.128 [R209+0x6800], desc[UR22][R24.64] ;  /* 0x0680000018d1afae */ /* 0x0005e2000b901d56 */
[C---:B-1----:R-:W-:Y:S03]  /*bdc0*/  @!P4 LEA R26, P0, R20.reuse, R4, 0x1 ;  /* 0x00000004141ac211 */ /* 0x042fe600078008ff */
[----:B------:R1:W-:Y:S01]  /*bdd0*/  @P4 STS.128 [R209+0x8800], RZ ;  /* 0x008800ffd1004388 */ /* 0x0003e20000000c00 */
[C-C-:B------:R-:W-:Y:S02]  /*bde0*/  @!P4 LEA.HI.X R27, R20.reuse, R5, R21.reuse, 0x1, P0 ;  /* 0x00000005141bc211 */ /* 0x140fe400000f0c15 */
[C---:B------:R-:W-:Y:S01]  /*bdf0*/  @!P3 LEA R16, P0, R20.reuse, R16, 0x1 ;  /* 0x000000101410b211 */ /* 0x040fe200078008ff */
[----:B------:R-:W1:Y:S02]  /*be00*/  @!P3 LDC.64 R4, c[0x0][0x218] ;  /* 0x00008600ff04bb82 */ /* 0x000e640000000a00 */
[----:B------:R-:W-:Y:S01]  /*be10*/  @!PT LDS RZ, [RZ] ;  /* 0x00000000fffff984 */ /* 0x000fe20000000800 */
[----:B------:R-:W-:Y:S01]  /*be20*/  @!PT LDS RZ, [RZ] ;  /* 0x00000000fffff984 */ /* 0x000fe20000000800 */
[----:B------:R-:W-:Y:S01]  /*be30*/  @!PT LDS RZ, [RZ] ;  /* 0x00000000fffff984 */ /* 0x000fe20000000800 */
[----:B------:R1:W-:Y:S01]  /*be40*/  @!P4 LDGSTS.E.BYPASS.LTC128B.128 [R209+0x8800], desc[UR22][R26.64+0x80] ;  /* 0x088000801ad1cfae */ /* 0x0003e2000b901d56 */
[----:B------:R-:W-:Y:S02]  /*be50*/  @!P3 LEA.HI.X R17, R20, R17, R21, 0x1, P0 ;  /* 0x000000111411b211 */ /* 0x000fe400000f0c15 */
[----:B------:R-:W-:Y:S01]  /*be60*/  IADD3.X R21, R21, UR26, RZ, P1, !PT ;  /* 0x0000001a15157c10 */ /* 0x000fe20008ffe4ff */
[----:B------:R1:W-:Y:S01]  /*be70*/  @P3 STS.128 [R209+0xa800], RZ ;  /* 0x00a800ffd1003388 */ /* 0x0003e20000000c00 */
[C---:B---3--:R-:W-:Y:S03]  /*be80*/  @!P2 LEA R28, P0, R22.reuse, R14, 0x1 ;  /* 0x0000000e161ca211 */ /* 0x048fe600078008ff */
[----:B------:R-:W-:Y:S01]  /*be90*/  @!PT LDS RZ, [RZ] ;  /* 0x00000000fffff984 */ /* 0x000fe20000000800 */
[----:B------:R-:W-:Y:S01]  /*bea0*/  @!PT LDS RZ, [RZ] ;  /* 0x00000000fffff984 */ /* 0x000fe20000000800 */
[----:B------:R-:W-:Y:S01]  /*beb0*/  @!PT LDS RZ, [RZ] ;  /* 0x00000000fffff984 */ /* 0x000fe20000000800 */
[----:B------:R3:W-:Y:S01]  /*bec0*/  @!P3 LDGSTS.E.BYPASS.LTC128B.128 [R209+0xa800], desc[UR22][R16.64+0x100] ;  /* 0x0a80010010d1bfae */ /* 0x0007e2000b901d56 */
[C---:B------:R-:W-:Y:S02]  /*bed0*/  IADD3 R14, P1, R22.reuse, UR27, RZ ;  /* 0x0000001b160e7c10 */ /* 0x040fe4000ff3e0ff */
[C-C-:B------:R-:W-:Y:S01]  /*bee0*/  @!P2 LEA.HI.X R29, R22.reuse, R15, R21.reuse, 0x1, P0 ;  /* 0x0000000f161da211 */ /* 0x140fe200000f0c15 */
[----:B------:R3:W-:Y:S01]  /*bef0*/  @P2 STS.128 [R209+0x7000], RZ ;  /* 0x007000ffd1002388 */ /* 0x0007e20000000c00 */
[C---:B--2---:R-:W-:Y:S03]  /*bf00*/  @!P4 LEA R12, P0, R22.reuse, R12, 0x1 ;  /* 0x0000000c160cc211 */ /* 0x044fe600078008ff */
[----:B------:R-:W-:Y:S01]  /*bf10*/  @!PT LDS RZ, [RZ] ;  /* 0x00000000fffff984 */ /* 0x000fe20000000800 */
[----:B------:R-:W-:Y:S01]  /*bf20*/  @!PT LDS RZ, [RZ] ;  /* 0x00000000fffff984 */ /* 0x000fe20000000800 */
[----:B------:R-:W-:Y:S01]  /*bf30*/  @!PT LDS RZ, [RZ] ;  /* 0x00000000fffff984 */ /* 0x000fe20000000800 */
[----:B------:R3:W-:Y:S01]  /*bf40*/  @!P2 LDGSTS.E.BYPASS.LTC128B.128 [R209+0x7000], desc[UR22][R28.64] ;  /* 0x070000001cd1afae */ /* 0x0007e2000b901d56 */
[C-C-:B------:R-:W-:Y:S02]  /*bf50*/  @!P4 LEA.HI.X R13, R22.reuse, R13, R21.reuse, 0x1, P0 ;  /* 0x0000000d160dc211 */ /* 0x140fe400000f0c15 */
[C---:B----4-:R-:W-:Y:S01]  /*bf60*/  @!P3 LEA R20, P0, R22.reuse, R10, 0x1 ;  /* 0x0000000a1614b211 */ /* 0x050fe200078008ff */
[----:B------:R3:W-:Y:S01]  /*bf70*/  @P4 STS.128 [R209+0x9000], RZ ;  /* 0x009000ffd1004388 */ /* 0x0007e20000000c00 */
[----:B------:R-:W-:Y:S02]  /*bf80*/  IADD3.X R10, R21, UR26, RZ, P1, !PT ;  /* 0x0000001a150a7c10 */ /* 0x000fe40008ffe4ff */
[----:B------:R-:W-:Y:S01]  /*bf90*/  @!P3 LEA.HI.X R21, R22, R11, R21, 0x1, P0 ;  /* 0x0000000b1615b211 */ /* 0x000fe200000f0c15 */
[----:B------:R-:W-:Y:S01]  /*bfa0*/  @!PT LDS RZ, [RZ] ;  /* 0x00000000fffff984 */ /* 0x000fe20000000800 */
[----:B------:R-:W-:Y:S01]  /*bfb0*/  @!PT LDS RZ, [RZ] ;  /* 0x00000000fffff984 */ /* 0x000fe20000000800 */
[----:B------:R-:W-:Y:S01]  /*bfc0*/  @!PT LDS RZ, [RZ] ;  /* 0x00000000fffff984 */ /* 0x000fe20000000800 */
[----:B------:R3:W-:Y:S01]  /*bfd0*/  @!P4 LDGSTS.E.BYPASS.LTC128B.128 [R209+0x9000], desc[UR22][R12.64+0x80] ;  /* 0x090000800cd1cfae */ /* 0x0007e2000b901d56 */
[C---:B-----5:R-:W-:Y:S02]  /*bfe0*/  @!P2 LEA R8, P1, R14.reuse, R8, 0x1 ;  /* 0x000000080e08a211 */ /* 0x060fe400078208ff */
[C---:B-1----:R-:W-:Y:S01]  /*bff0*/  @!P3 LEA R4, P0, R14.reuse, R4, 0x1 ;  /* 0x000000040e04b211 */ /* 0x042fe200078008ff */
[----:B------:R3:W-:Y:S01]  /*c000*/  @P3 STS.128 [R209+0xb000], RZ ;  /* 0x00b000ffd1003388 */ /* 0x0007e20000000c00 */
[C-C-:B------:R-:W-:Y:S02]  /*c010*/  @!P2 LEA.HI.X R9, R14.reuse, R9, R10.reuse, 0x1, P1 ;  /* 0x000000090e09a211 */ /* 0x140fe400008f0c0a */
        /* <DEDUP_REMOVED lines=24> */
.L_x_711:
        /* <DEDUP_REMOVED lines=12> */
[C---:B-1----:R-:W-:Y:S04]  /*c260*/  @!P2 LEA R244, P1, R240.reuse, R206, 0x1 ;  /* 0x000000cef0f4a211 */ /* 0x042fe800078208ff */
[C-C-:B------:R-:W-:Y:S01]  /*c270*/  @!P2 LEA.HI.X R245, R240.reuse, R207, R224.reuse, 0x1, P1 ;  /* 0x000000cff0f5a211 */ /* 0x140fe200008f0ce0 */
[----:B------:R-:W1:Y:S01]  /*c280*/  @!P4 LDC.64 R238, c[0x0][0x220] ;  /* 0x00008800ffeecb82 */ /* 0x000e620000000a00 */
[----:B------:R-:W-:Y:S01]  /*c290*/  @P2 STS.128 [R209+0xc000], RZ ;  /* 0x00c000ffd1002388 */ /* 0x000fe20000000c00 */
[C---:B------:R-:W-:Y:S04]  /*c2a0*/  IADD3 R3, P1, R240.reuse, UR31, RZ ;  /* 0x0000001ff0037c10 */ /* 0x040fe8000ff3e0ff */
[----:B------:R-:W-:Y:S01]  /*c2b0*/  @!PT LDS RZ, [RZ] ;  /* 0x00000000fffff984 */ /* 0x000fe20000000800 */
[----:B------:R-:W-:Y:S01]  /*c2c0*/  @!PT LDS RZ, [RZ] ;  /* 0x00000000fffff984 */ /* 0x000fe20000000800 */
[----:B------:R-:W-:Y:S01]  /*c2d0*/  @!PT LDS RZ, [RZ] ;  /* 0x00000000fffff984 */ /* 0x000fe20000000800 */
[----:B------:R5:W-:Y:S02]  /*c2e0*/  @!P2 LDGSTS.E.BYPASS.LTC128B.128 [R209+0xc000], desc[UR22][R244.64] ;  /* 0x0c000000f4d1afae */ /* 0x000be4000b901d56 */
        /* <DEDUP_REMOVED lines=11> */
[----:B------:R-:W-:Y:S01]  /*c3a0*/  @!P4 LDGSTS.E.BYPASS.LTC128B.128 [R209+0xe000], desc[UR22][R250.64+0x80] ;  /* 0x0e000080fad1cfae */ /* 0x000fe2000b901d56 */
[----:B------:R-:W-:Y:S04]  /*c3b0*/  @!P3 LEA.HI.X R249, R240, R237, R224, 0x1, P0 ;  /* 0x000000edf0f9b211 */ /* 0x000fe800000f0ce0 */
[----:B------:R-:W-:Y:S01]  /*c3c0*/  @P3 STS.128 [R209+0x10000], RZ ;  /* 0x010000ffd1003388 */ /* 0x000fe20000000c00 */
[----:B------:R-:W-:Y:S02]  /*c3d0*/  IADD3.X R224, R224, UR30, RZ, P1, !PT ;  /* 0x0000001ee0e07c10 */ /* 0x000fe40008ffe4ff */
[C---:B------:R-:W-:Y:S02]  /*c3e0*/  @!P2 LEA R246, P1, R3.reuse, R204, 0x1 ;  /* 0x000000cc03f6a211 */ /* 0x040fe400078208ff */
[----:B------:R-:W-:Y:S01]  /*c3f0*/  @!PT LDS RZ, [RZ] ;  /* 0x00000000fffff984 */ /* 0x000fe20000000800 */
[----:B------:R-:W-:Y:S01]  /*c400*/  @!PT LDS RZ, [RZ] ;  /* 0x00000000fffff984 */ /* 0x000fe20000000800 */
[----:B------:R-:W-:Y:S01]  /*c410*/  @!PT LDS RZ, [RZ] ;  /* 0x00000000fffff984 */ /* 0x000fe20000000800 */
[----:B------:R2:W-:Y:S01]  /*c420*/  @!P3 LDGSTS.E.BYPASS.LTC128B.128 [R209+0x10000], desc[UR22][R248.64+0x100] ;  /* 0x10000100f8d1bfae */ /* 0x0005e2000b901d56 */
[----:B------:R-:W4:Y:S01]  /*c430*/  @!P4 LDC.64 R240, c[0x0][0x220] ;  /* 0x00008800fff0cb82 */ /* 0x000f220000000a00 */
[C---:B-----5:R-:W-:Y:S02]  /*c440*/  @!P4 LEA R244, P0, R3.reuse, R234, 0x1 ;  /* 0x000000ea03f4c211 */ /* 0x060fe400078008ff */
[C-C-:B------:R-:W-:Y:S01]  /*c450*/  @!P2 LEA.HI.X R247, R3.reuse, R205, R224.reuse, 0x1, P1 ;  /* 0x000000cd03f7a211 */ /* 0x140fe200008f0ce0 */
[----:B------:R-:W-:Y:S01]  /*c460*/  @P2 STS.128 [R209+0xc800], RZ ;  /* 0x00c800ffd1002388 */ /* 0x000fe20000000c00 */
[C-C-:B------:R-:W-:Y:S02]  /*c470*/  @!P4 LEA.HI.X R245, R3.reuse, R235, R224.reuse, 0x1, P0 ;  /* 0x000000eb03f5c211 */ /* 0x140fe400000f0ce0 */
[C---:B---3--:R-:W-:Y:S02]  /*c480*/  @!P3 LEA R242, P0, R3.reuse, R242, 0x1 ;  /* 0x000000f203f2b211 */ /* 0x048fe400078008ff */
[----:B------:R-:W-:Y:S01]  /*c490*/  @!PT LDS RZ, [RZ] ;  /* 0x00000000fffff984 */ /* 0x000fe20000000800 */
[----:B------:R-:W-:Y:S01]  /*c4a0*/  @!PT LDS RZ, [RZ] ;  /* 0x00000000fffff984 */ /* 0x000fe20000000800 */
[----:B------:R-:W-:Y:S01]  /*c4b0*/  @!PT LDS RZ, [RZ] ;  /* 0x00000000fffff984 */ /* 0x000fe20000000800 */
[----:B------:R-:W-:Y:S01]  /*c4c0*/  @!P2 LDGSTS.E.BYPASS.LTC128B.128 [R209+0xc800], desc[UR22][R246.64] ;  /* 0x0c800000f6d1afae */ /* 0x000fe2000b901d56 */
[C---:B------:R-:W-:Y:S01]  /*c4d0*/  IADD3 R226, P1, R3.reuse, UR31, RZ ;  /* 0x0000001f03e27c10 */ /* 0x040fe2000ff3e0ff */
[----:B------:R-:W3:Y:S01]  /*c4e0*/  @!P4 LDC.64 R236, c[0x0][0x220] ;  /* 0x00008800ffeccb82 */ /* 0x000ee20000000a00 */
[----:B------:R-:W-:Y:S02]  /*c4f0*/  @!P3 LEA.HI.X R243, R3, R243, R224, 0x1, P0 ;  /* 0x000000f303f3b211 */ /* 0x000fe400000f0ce0 */
[----:B------:R-:W-:Y:S01]  /*c500*/  @P4 STS.128 [R209+0xe800], RZ ;  /* 0x00e800ffd1004388 */ /* 0x000fe20000000c00 */
[----:B------:R-:W-:Y:S02]  /*c510*/  IADD3.X R224, R224, UR30, RZ, P1, !PT ;  /* 0x0000001ee0e07c10 */ /* 0x000fe40008ffe4ff */
[C---:B------:R-:W-:Y:S02]  /*c520*/  IADD3 R3, P5, R226.reuse, UR31, RZ ;  /* 0x0000001fe2037c10 */ /* 0x040fe4000ffbe0ff */
[----:B------:R-:W-:Y:S01]  /*c530*/  @!PT LDS RZ, [RZ] ;  /* 0x00000000fffff984 */ /* 0x000fe20000000800 */
[----:B------:R-:W-:Y:S01]  /*c540*/  @!PT LDS RZ, [RZ] ;  /* 0x00000000fffff984 */ /* 0x000fe20000000800 */
[----:B------:R-:W-:Y:S01]  /*c550*/  @!PT LDS RZ, [RZ] ;  /* 0x00000000fffff984 */ /* 0x000fe20000000800 */
[----:B------:R5:W-:Y:S01]  /*c560*/  @!P4 LDGSTS.E.BYPASS.LTC128B.128 [R209+0xe800], desc[UR22][R244.64+0x80] ;  /* 0x0e800080f4d1cfae */ /* 0x000be2000b901d56 */
[----:B------:R-:W5:Y:S04]  /*c570*/  @!P3 LDC.64 R234, c[0x0][0x220] ;  /* 0x00008800ffeabb82 */ /* 0x000f680000000a00 */
[----:B------:R-:W-:Y:S05]  /*c580*/  @P3 STS.128 [R209+0x10800], RZ ;  /* 0x010800ffd1003388 */ /* 0x000fea0000000c00 */
[----:B------:R-:W-:Y:S01]  /*c590*/  @!PT LDS RZ, [RZ] ;  /* 0x00000000fffff984 */ /* 0x000fe20000000800 */
[----:B------:R-:W-:Y:S01]  /*c5a0*/  @!PT LDS RZ, [RZ] ;  /* 0x00000000fffff984 */ /* 0x000fe20000000800 */
[----:B------:R-:W-:Y:S01]  /*c5b0*/  @!PT LDS RZ, [RZ] ;  /* 0x00000000fffff984 */ /* 0x000fe20000000800 */
[----:B------:R-:W-:Y:S01]  /*c5c0*/  @!P3 LDGSTS.E.BYPASS.LTC128B.128 [R209+0x10800], desc[UR22][R242.64+0x100] ;  /* 0x10800100f2d1bfae */ /* 0x000fe2000b901d56 */
[C---:B----4-:R-:W-:Y:S02]  /*c5d0*/  @!P4 LEA R240, P1, R226.reuse, R240, 0x1 ;  /* 0x000000f0e2f0c211 */ /* 0x050fe400078208ff */
[C---:B--2---:R-:W-:Y:S02]  /*c5e0*/  @!P2 LEA R248, P0, R226.reuse, R202, 0x1 ;  /* 0x000000cae2f8a211 */ /* 0x044fe400078008ff */
[----:B------:R-:W-:Y:S01]  /*c5f0*/  @P2 STS.128 [R209+0xd000], RZ ;  /* 0x00d000ffd1002388 */ /* 0x000fe20000000c00 */
[C-C-:B------:R-:W-:Y:S02]  /*c600*/  @!P4 LEA.HI.X R241, R226.reuse, R241, R224.reuse, 0x1, P1 ;  /* 0x000000f1e2f1c211 */ /* 0x140fe400008f0ce0 */
[C-C-:B------:R-:W-:Y:S02]  /*c610*/  @!P2 LEA.HI.X R249, R226.reuse, R203, R224.reuse, 0x1, P0 ;  /* 0x000000cbe2f9a211 */ /* 0x140fe400000f0ce0 */
[C---:B-1----:R-:W-:Y:S02]  /*c620*/  @!P3 LEA R238, P0, R226.reuse, R238, 0x1 ;  /* 0x000000eee2eeb211 */ /* 0x042fe400078008ff */
[C---:B---3--:R-:W-:Y:S01]  /*c630*/  @!P4 LEA R236, P1, R3.reuse, R236, 0x1 ;  /* 0x000000ec03ecc211 */ /* 0x048fe200078208ff */
[----:B------:R-:W-:Y:S01]  /*c640*/  @!PT LDS RZ, [RZ] ;  /* 0x00000000fffff984 */ /* 0x000fe20000000800 */
[----:B------:R-:W-:Y:S01]  /*c650*/  @!PT LDS RZ, [RZ] ;  /* 0x00000000fffff984 */ /* 0x000fe20000000800 */
[----:B------:R-:W-:Y:S01]  /*c660*/  @!PT LDS RZ, [RZ] ;  /* 0x00000000fffff984 */ /* 0x000fe20000000800 */
[----:B------:R-:W-:Y:S01]  /*c670*/  @!P2 LDGSTS.E.BYPASS.LTC128B.128 [R209+0xd000], desc[UR22][R248.64] ;  /* 0x0d000000f8d1afae */ /* 0x000fe2000b901d56 */
[----:B------:R-:W-:Y:S02]  /*c680*/  @!P3 LEA.HI.X R239, R226, R239, R224, 0x1, P0 ;  /* 0x000000efe2efb211 */ /* 0x000fe400000f0ce0 */
[----:B------:R-:W-:Y:S02]  /*c690*/  IADD3.X R224, R224, UR30, RZ, P5, !PT ;  /* 0x0000001ee0e07c10 */ /* 0x000fe4000affe4ff */
[----:B------:R-:W-:Y:S01]  /*c6a0*/  @P4 STS.128 [R209+0xf000], RZ ;  /* 0x00f000ffd1004388 */ /* 0x000fe20000000c00 */
[C---:B-----5:R-:W-:Y:S04]  /*c6b0*/  @!P3 LEA R234, P0, R3.reuse, R234, 0x1 ;  /* 0x000000ea03eab211 */ /* 0x060fe800078008ff */
[----:B------:R-:W-:Y:S01]  /*c6c0*/  @!PT LDS RZ, [RZ] ;  /* 0x00000000fffff984 */ /* 0x000fe20000000800 */
[----:B------:R-:W-:Y:S01]  /*c6d0*/  @!PT LDS RZ, [RZ] ;  /* 0x00000000fffff984 */ /* 0x000fe20000000800 */
[----:B------:R-:W-:Y:S01]  /*c6e0*/  @!PT LDS RZ, [RZ] ;  /* 0x00000000fffff984 */ /* 0x000fe20000000800 */
[----:B------:R-:W-:Y:S01]  /*c6f0*/  @!P4 LDGSTS.E.BYPASS.LTC128B.128 [R209+0xf000], desc[UR22][R240.64+0x80] ;  /* 0x0f000080f0d1cfae */ /* 0x000fe2000b901d56 */
[C---:B------:R-:W-:Y:S02]  /*c700*/  @!P2 LEA R244, P5, R3.reuse, R200, 0x1 ;  /* 0x000000c803f4a211 */ /* 0x040fe400078a08ff */
[C-C-:B------:R-:W-:Y:S02]  /*c710*/  @!P4 LEA.HI.X R237, R3.reuse, R237, R224.reuse, 0x1, P1 ;  /* 0x000000ed03edc211 */ /* 0x140fe400008f0ce0 */
[----:B------:R-:W-:Y:S01]  /*c720*/  @P3 STS.128 [R209+0x11000], RZ ;  /* 0x011000ffd1003388 */ /* 0x000fe20000000c00 */
[C-C-:B------:R-:W-:Y:S02]  /*c730*/  @!P2 LEA.HI.X R245, R3.reuse, R201, R224.reuse, 0x1, P5 ;  /* 0x000000c903f5a211 */ /* 0x140fe400028f0ce0 */
[----:B------:R-:W-:Y:S02]  /*c740*/  @!P3 LEA.HI.X R235, R3, R235, R224, 0x1, P0 ;  /* 0x000000eb03ebb211 */ /* 0x000fe400000f0ce0 */
[----:B------:R-:W-:Y:S01]  /*c750*/  @!PT LDS RZ, [RZ] ;  /* 0x00000000fffff984 */ /* 0x000fe20000000800 */
[----:B------:R-:W-:Y:S01]  /*c760*/  @!PT LDS RZ, [RZ] ;  /* 0x00000000fffff984 */ /* 0x000fe20000000800 */
[----:B------:R-:W-:Y:S01]  /*c770*/  @!PT LDS RZ, [RZ] ;  /* 0x00000000fffff984 */ /* 0x000fe20000000800 */
[----:B------:R-:W-:Y:S01]  /*c780*/  @!P3 LDGSTS.E.BYPASS.LTC128B.128 [R209+0x11000], desc[UR22][R238.64+0x100] ;  /* 0x11000100eed1bfae */ /* 0x000fe2000b901d56 */
[----:B------:R-:W-:Y:S04]  /*c790*/  IMAD.U32 R3, RZ, RZ, UR8 ;  /* 0x00000008ff037e24 */ /* 0x000fe8000f8e00ff */
[----:B------:R-:W-:Y:S01]  /*c7a0*/  @P2 STS.128 [R209+0xd800], RZ ;  /* 0x00d800ffd1002388 */ /* 0x000fe20000000c00 */
[----:B------:R-:W-:Y:S04]  /*c7b0*/  IMAD R3, R3, 0x40, R218 ;  /* 0x0000004003037824 */ /* 0x000fe800078e02da */
[----:B------:R-:W-:Y:S01]  /*c7c0*/  @!PT LDS RZ, [RZ] ;  /* 0x00000000fffff984 */ /* 0x000fe20000000800 */
[----:B------:R-:W-:Y:S01]  /*c7d0*/  @!PT LDS RZ, [RZ] ;  /* 0x00000000fffff984 */ /* 0x000fe20000000800 */
[----:B------:R-:W-:Y:S01]  /*c7e0*/  @!PT LDS RZ, [RZ] ;  /* 0x00000000fffff984 */ /* 0x000fe20000000800 */
[----:B------:R-:W-:Y:S01]  /*c7f0*/  @!P2 LDGSTS.E.BYPASS.LTC128B.128 [R209+0xd800], desc[UR22][R244.64] ;  /* 0x0d800000f4d1afae */ /* 0x000fe2000b901d56 */
[C---:B------:R-:W-:Y:S01]  /*c800*/  VIADD R224, R3.reuse, 0x1 ;  /* 0x0000000103e07836 */ /* 0x040fe20000000000 */
[C---:B------:R-:W-:Y:S01]  /*c810*/  ISETP.GE.AND P6, PT, R3.reuse, R217, PT ;  /* 0x000000d90300720c */ /* 0x040fe20003fc6270 */
[C---:B------:R-:W-:Y:S02]  /*c820*/  VIADD R226, R3.reuse, 0x9 ;  /* 0x0000000903e27836 */ /* 0x040fe40000000000 */
[----:B------:R-:W-:Y:S01]  /*c830*/  @P4 STS.128 [R209+0xf800], RZ ;  /* 0x00f800ffd1004388 */ /* 0x000fe20000000c00 */
[C---:B------:R-:W-:Y:S02]  /*c840*/  ISETP.GE.AND P1, PT, R3.reuse, R215, PT ;  /* 0x000000d70300720c */ /* 0x040fe40003f26270 */
[C---:B------:R-:W-:Y:S02]  /*c850*/  ISETP.GE.AND P5, PT, R224.reuse, R217, PT ;  /* 0x000000d9e000720c */ /* 0x040fe40003fa6270 */
[----:B------:R-:W-:Y:S01]  /*c860*/  @!PT LDS RZ, [RZ] ;  /* 0x00000000fffff984 */ /* 0x000fe20000000800 */
[----:B------:R-:W-:Y:S01]  /*c870*/  @!PT LDS RZ, [RZ] ;  /* 0x00000000fffff984 */ /* 0x000fe20000000800 */
[----:B------:R-:W-:Y:S01]  /*c880*/  @!PT LDS RZ, [RZ] ;  /* 0x00000000fffff984 */ /* 0x000fe20000000800 */
[----:B------:R-:W-:Y:S01]  /*c890*/  @!P4 LDGSTS.E.BYPASS.LTC128B.128 [R209+0xf800], desc[UR22][R236.64+0x80] ;  /* 0x0f800080ecd1cfae */ /* 0x000fe2000b901d56 */
[C---:B------:R-:W-:Y:S02]  /*c8a0*/  ISETP.GE.AND P0, PT, R224.reuse, R215, PT ;  /* 0x000000d7e000720c */ /* 0x040fe40003f06270 */
[C---:B------:R-:W-:Y:S02]  /*c8b0*/  ISETP.GE.OR P5, PT, R224.reuse, R216, !P5 ;  /* 0x000000d8e000720c */ /* 0x040fe40006fa6670 */
[----:B------:R-:W-:Y:S01]  /*c8c0*/  @P3 STS.128 [R209+0x11800], RZ ;  /* 0x011800ffd1003388 */ /* 0x000fe20000000c00 */
[----:B------:R-:W-:Y:S01]  /*c8d0*/  ISETP.GE.OR P0, PT, R224, R214, !P0 ;  /* 0x000000d6e000720c */ /* 0x000fe20004706670 */
[C---:B------:R-:W-:Y:S01]  /*c8e0*/  VIADD R224, R3.reuse, 0x8 ;  /* 0x0000000803e07836 */ /* 0x040fe20000000000 */
[C---:B------:R-:W-:Y:S02]  /*c8f0*/  ISETP.GE.OR P6, PT, R3.reuse, R216, !P6 ;  /* 0x000000d80300720c */ /* 0x040fe400077c6670 */
[----:B------:R-:W-:Y:S01]  /*c900*/  @!PT LDS RZ, [RZ] ;  /* 0x00000000fffff984 */ /* 0x000fe20000000800 */
[----:B------:R-:W-:Y:S01]  /*c910*/  @!PT LDS RZ, [RZ] ;  /* 0x00000000fffff984 */ /* 0x000fe20000000800 */
[----:B------:R-:W-:Y:S01]  /*c920*/  @!PT LDS RZ, [RZ] ;  /* 0x00000000fffff984 */ /* 0x000fe20000000800 */
[----:B------:R1:W-:Y:S01]  /*c930*/  @!P3 LDGSTS.E.BYPASS.LTC128B.128 [R209+0x11800], desc[UR22][R234.64+0x100] ;  /* 0x11800100ead1bfae */ /* 0x0003e2000b901d56 */
[C---:B------:R-:W-:Y:S04]  /*c940*/  ISETP.GE.OR P1, PT, R3.reuse, R214, !P1 ;  /* 0x000000d60300720c */ /* 0x040fe80004f26670 */
[----:B------:R-:W-:Y:S05]  /*c950*/  LDSM.16.M88.4 R132, [R198] ;  /* 0x00000000c684783b */ /* 0x000fea0000000200 */
[----:B------:R-:W2:Y:S05]  /*c960*/  LDSM.16.M88.4 R136, [R197+0x6000] ;  /* 0x00600000c588783b */ /* 0x000eaa0000000200 */
[----:B------:R-:W3:Y:S05]  /*c970*/  LDSM.16.M88.4 R140, [R197+0x6800] ;  /* 0x00680000c58c783b */ /* 0x000eea0000000200 */
[----:B------:R-:W4:Y:S05]  /*c980*/  LDSM.16.M88.4 R144, [R197+0x7000] ;  /* 0x00700000c590783b */ /* 0x000f2a0000000200 */
[----:B------:R-:W5:Y:S01]  /*c990*/  LDSM.16.M88.4 R148, [R197+0x7800] ;  /* 0x00780000c594783b */ /* 0x000f620000000200 */
[----:B-1----:R-:W-:Y:S04]  /*c9a0*/  VIADD R234, R3, 0x28 ;  /* 0x0000002803ea7836 */ /* 0x002fe80000000000 */
        /* <DEDUP_REMOVED lines=13> */
[C---:B----4-:R-:W-:Y:S06]  /*ca80*/  HMMA.16816.F32 R20, R132.reuse, R144, RZ ;  /* 0x000000908414723c */ /* 0x050fec00000018ff */
[C---:B------:R-:W-:Y:S01]  /*ca90*/  HMMA.16816.F32 R24, R132.reuse, R146, RZ ;  /* 0x000000928418723c */ /* 0x040fe200000018ff */
[----:B------:R-:W-:Y:S05]  /*caa0*/  LDSM.16.M88.4 R144, [R191+0x7800] ;  /* 0x00780000bf90783b */ /* 0x000fea0000000200 */
[C---:B-----5:R-:W-:Y:S06]  /*cab0*/  HMMA.16816.F32 R28, R132.reuse, R148, RZ ;  /* 0x00000094841c723c */ /* 0x060fec00000018ff */
[----:B------:R-:W-:Y:S01]  /*cac0*/  HMMA.16816.F32 R32, R132, R150, RZ ;  /* 0x000000968420723c */ /* 0x000fe200000018ff */
[----:B------:R-:W4:Y:S05]  /*cad0*/  LDSM.16.M88.4 R132, [R191+0x6800] ;  /* 0x00680000bf84783b */ /* 0x000f2a0000000200 */
[C---:B-1----:R-:W-:Y:S01]  /*cae0*/  HMMA.16816.F32 R4, R152.reuse, R156, R4 ;  /* 0x0000009c9804723c */ /* 0x042fe20000001804 */
[----:B------:R-:W-:Y:S05]  /*caf0*/  LDSM.16.M88.4 R148, [R193] ;  /* 0x00000000c194783b */ /* 0x000fea0000000200 */
[C---:B------:R-:W-:Y:S01]  /*cb00*/  HMMA.16816.F32 R8, R152.reuse, R158, R8 ;  /* 0x0000009e9808723c */ /* 0x040fe20000001808 */
[----:B------:R-:W1:Y:S05]  /*cb10*/  LDSM.16.M88.4 R156, [R184] ;  /* 0x00000000b89c783b */ /* 0x000e6a0000000200 */
        /* <DEDUP_REMOVED lines=10> */
[----:B------:R-:W-:Y:S05]  /*cbc0*/  LDSM.16.M88.4 R168, [R198+0x2000] ;  /* 0x00200000c6a8783b */ /* 0x000fea0000000200 */
[C---:B------:R-:W-:Y:S01]  /*cbd0*/  HMMA.16816.F32 R8, R136.reuse, R174, R8 ;  /* 0x000000ae8808723c */ /* 0x040fe20000001808 */
[----:B------:R-:W3:Y:S05]  /*cbe0*/  LDSM.16.M88.4 R172, [R197+0x8000] ;  /* 0x00800000c5ac783b */ /* 0x000eea0000000200 */
[C---:B----4-:R-:W-:Y:S06]  /*cbf0*/  HMMA.16816.F32 R12, R136.reuse, R132, R12 ;  /* 0x00000084880c723c */ /* 0x050fec000000180c */
        /* <DEDUP_REMOVED lines=8> */
[C---:B-1----:R-:W-:Y:S01]  /*cc80*/  HMMA.16816.F32 R4, R148.reuse, R156, R4 ;  /* 0x0000009c9404723c */ /* 0x042fe20000001804 */
[----:B------:R-:W-:Y:S05]  /*cc90*/  LDSM.16.M88.4 R144, [R196+0x2000] ;  /* 0x00200000c490783b */ /* 0x000fea0000000200 */
[C---:B------:R-:W-:Y:S01]  /*cca0*/  HMMA.16816.F32 R8, R148.reuse, R158, R8 ;  /* 0x0000009e9408723c */ /* 0x040fe20000001808 */
[----:B------:R-:W1:Y:S05]  /*ccb0*/  LDSM.16.M88.4 R156, [R183] ;  /* 0x00000000b79c783b */ /* 0x000e6a0000000200 */
[C---:B--2---:R-:W-:Y:S06]  /*ccc0*/  HMMA.16816.F32 R12, R148.reuse, R152, R12 ;  /* 0x00000098940c723c */ /* 0x044fec000000180c */
[C---:B------:R-:W-:Y:S01]  /*ccd0*/  HMMA.16816.F32 R16, R148.reuse, R154, R16 ;  /* 0x0000009a9410723c */ /* 0x040fe20000001810 */
[----:B------:R-:W-:Y:S05]  /*cce0*/  LDSM.16.M88.4 R152, [R181] ;  /* 0x00000000b598783b */ /* 0x000fea0000000200 */
[C---:B------:R-:W-:Y:S06]  /*ccf0*/  HMMA.16816.F32 R20, R148.reuse, R160, R20 ;  /* 0x000000a09414723c */ /* 0x040fec0000001814 */
[C---:B------:R-:W-:Y:S01]  /*cd00*/  HMMA.16816.F32 R24, R148.reuse, R162, R24 ;  /* 0x000000a29418723c */ /* 0x040fe20000001818 */
[----:B------:R-:W-:Y:S05]  /*cd10*/  LDSM.16.M88.4 R160, [R180] ;  /* 0x00000000b4a0783b */ /* 0x000fea0000000200 */
[C---:B------:R-:W-:Y:S06]  /*cd20*/  HMMA.16816.F32 R28, R148.reuse, R164, R28 ;  /* 0x000000a4941c723c */ /* 0x040fec000000181c */
[----:B------:R-:W-:Y:S01]  /*cd30*/  HMMA.16816.F32 R32, R148, R166, R32 ;  /* 0x000000a69420723c */ /* 0x000fe20000001820 */
[----:B------:R-:W2:Y:S05]  /*cd40*/  LDSM.16.M88.4 R148, [R182] ;  /* 0x00000000b694783b */ /* 0x000eaa0000000200 */
[C---:B---3--:R-:W-:Y:S01]  /*cd50*/  HMMA.16816.F32 R4, R168.reuse, R172, R4 ;  /* 0x000000aca804723c */ /* 0x048fe20000001804 */
[----:B------:R-:W-:Y:S05]  /*cd60*/  LDSM.16.M88.4 R164, [R194+0x2000] ;  /* 0x00200000c2a4783b */ /* 0x000fea0000000200 */
[C---:B------:R-:W-:Y:S01]  /*cd70*/  HMMA.16816.F32 R8, R168.reuse, R174, R8 ;  /* 0x000000aea808723c */ /* 0x040fe20000001808 */
[----:B------:R-:W3:Y:S05]  /*cd80*/  LDSM.16.M88.4 R172, [R191+0x8000] ;  /* 0x00800000bfac783b */ /* 0x000eea0000000200 */
        /* <DEDUP_REMOVED lines=10> */
[----:B------:R-:W-:Y:S05]  /*ce30*/  LDSM.16.M88.4 R168, [R184+0x2000] ;  /* 0x00200000b8a8783b */ /* 0x000fea0000000200 */
[C---:B------:R-:W-:Y:S01]  /*ce40*/  HMMA.16816.F32 R8, R144.reuse, R158, R8 ;  /* 0x0000009e9008723c */ /* 0x040fe20000001808 */
[----:B------:R-:W1:Y:S05]  /*ce50*/  LDSM.16.M88.4 R156, [R193+0x2000] ;  /* 0x00200000c19c783b */ /* 0x000e6a0000000200 */
[C---:B--2---:R-:W-:Y:S06]  /*ce60*/  HMMA.16816.F32 R12, R144.reuse, R148, R12 ;  /* 0x00000094900c723c */ /* 0x044fec000000180c */
[C---:B------:R-:W-:Y:S01]  /*ce70*/  HMMA.16816.F32 R16, R144.reuse, R150, R16 ;  /* 0x000000969010723c */ /* 0x040fe20000001810 */
[----:B------:R-:W-:Y:S05]  /*ce80*/  LDSM.16.M88.4 R148, [R184+0x3000] ;  /* 0x00300000b894783b */ /* 0x000fea0000000200 */
[C---:B------:R-:W-:Y:S06]  /*ce90*/  HMMA.16816.F32 R20, R144.reuse, R152, R20 ;  /* 0x000000989014723c */ /* 0x040fec0000001814 */
[C---:B------:R-:W-:Y:S01]  /*cea0*/  HMMA.16816.F32 R24, R144.reuse, R154, R24 ;  /* 0x0000009a9018723c */ /* 0x040fe20000001818 */
[----:B------:R-:W-:Y:S05]  /*ceb0*/  LDSM.16.M88.4 R152, [R184+0x3800] ;  /* 0x00380000b898783b */ /* 0x000fea0000000200 */
[C---:B------:R-:W-:Y:S06]  /*cec0*/  HMMA.16816.F32 R28, R144.reuse, R160, R28 ;  /* 0x000000a0901c723c */ /* 0x040fec000000181c */
        /* <DEDUP_REMOVED lines=47> */
[----:B------:R-:W2:Y:S05]  /*d1c0*/  LDSM.16.M88.4 R144, [R184+0x4800] ;  /* 0x00480000b890783b */ /* 0x000eaa0000000200 */
        /* <DEDUP_REMOVED lines=13> */
[----:B------:R-:W-:Y:S01]  /*d2a0*/  BAR.SYNC.DEFER_BLOCKING 0x0 ;  /* 0x0000000000007b1d */ /* 0x000fe20000010000 */
[C---:B------:R-:W-:Y:S06]  /*d2b0*/  HMMA.16816.F32 R28, R156.reuse, R140, R28 ;  /* 0x0000008c9c1c723c */ /* 0x040fec000000181c */
[----:B------:R-:W-:Y:S06]  /*d2c0*/  HMMA.16816.F32 R32, R156, R142, R32 ;  /* 0x0000008e9c20723c */ /* 0x000fec0000001820 */
[C---:B-1----:R-:W-:Y:S06]  /*d2d0*/  HMMA.16816.F32 R4, R160.reuse, R168, R4 ;  /* 0x000000a8a004723c */ /* 0x042fec0000001804 */
[C---:B------:R-:W-:Y:S06]  /*d2e0*/  HMMA.16816.F32 R8, R160.reuse, R170, R8 ;  /* 0x000000aaa008723c */ /* 0x040fec0000001808 */
[C---:B--2---:R-:W-:Y:S06]  /*d2f0*/  HMMA.16816.F32 R12, R160.reuse, R144, R12 ;  /* 0x00000090a00c723c */ /* 0x044fec000000180c */
[C---:B------:R-:W-:Y:S06]  /*d300*/  HMMA.16816.F32 R16, R160.reuse, R146, R16 ;  /* 0x00000092a010723c */ /* 0x040fec0000001810 */
[----:B------:R-:W-:Y:S01]  /*d310*/  FSEL R169, R4, -INF , !P6 ;  /* 0xff80000004a97808 */ /* 0x000fe20007000000 */
[C---:B---3--:R-:W-:Y:S03]  /*d320*/  HMMA.16816.F32 R20, R160.reuse, R132, R20 ;  /* 0x00000084a014723c */ /* 0x048fe60000001814 */
[----:B------:R-:W-:Y:S02]  /*d330*/  ISETP.GE.AND P6, PT, R224, R217, PT ;  /* 0x000000d9e000720c */ /* 0x000fe40003fc6270 */
[----:B------:R-:W-:Y:S01]  /*d340*/  FSEL R167, R6, -INF , !P1 ;  /* 0xff80000006a77808 */ /* 0x000fe20004800000 */
[C---:B------:R-:W-:Y:S03]  /*d350*/  HMMA.16816.F32 R24, R160.reuse, R134, R24 ;  /* 0x00000086a018723c */ /* 0x040fe60000001818 */
[----:B------:R-:W-:Y:S02]  /*d360*/  ISETP.GE.AND P1, PT, R224, R215, PT ;  /* 0x000000d7e000720c */ /* 0x000fe40003f26270 */
[----:B------:R-:W-:Y:S01]  /*d370*/  FSEL R166, R5, -INF , !P5 ;  /* 0xff80000005a67808 */ /* 0x000fe20006800000 */
[C---:B----4-:R-:W-:Y:S03]  /*d380*/  HMMA.16816.F32 R28, R160.reuse, R136, R28 ;  /* 0x00000088a01c723c */ /* 0x050fe6000000181c */
[C---:B------:R-:W-:Y:S02]  /*d390*/  ISETP.GE.AND P5, PT, R226.reuse, R217, PT ;  /* 0x000000d9e200720c */ /* 0x040fe40003fa6270 */
        /* <DEDUP_REMOVED lines=28> */
[----:B------:R-:W-:Y:S02]  /*d560*/  FSEL R237, R15, -INF , !P0 ;  /* 0xff8000000fed7808 */ /* 0x000fe40004000000 */
        /* <DEDUP_REMOVED lines=10> */
[C---:B------:R-:W-:Y:S02]  /*d610*/  ISETP.GE.AND P5, PT, R224.reuse, R217, PT ;  /* 0x000000d9e000720c */ /* 0x040fe40003fa6270 */
[----:B------:R-:W-:Y:S02]  /*d620*/  ISETP.GE.AND P1, PT, R224, R215, PT ;  /* 0x000000d7e000720c */ /* 0x000fe40003f26270 */
[----:B------:R-:W-:Y:S02]  /*d630*/  FSEL R249, R18, -INF , !P6 ;  /* 0xff80000012f97808 */ /* 0x000fe40007000000 */
[----:B------:R-:W-:Y:S02]  /*d640*/  ISETP.GE.AND P6, PT, R226, R217, PT ;  /* 0x000000d9e200720c */ /* 0x000fe40003fc6270 */
[C---:B------:R-:W-:Y:S02]  /*d650*/  ISETP.GE.OR P5, PT, R224.reuse, R216, !P5 ;  /* 0x000000d8e000720c */ /* 0x040fe40006fa6670 */
[----:B------:R-:W-:Y:S01]  /*d660*/  ISETP.GE.OR P1, PT, R224, R214, !P1 ;  /* 0x000000d6e000720c */ /* 0x000fe20004f26670 */
[----:B------:R-:W-:Y:S01]  /*d670*/  VIADD R224, R3, 0x29 ;  /* 0x0000002903e07836 */ /* 0x000fe20000000000 */
[C---:B------:R-:W-:Y:S02]  /*d680*/  ISETP.GE.OR P6, PT, R226.reuse, R216, !P6 ;  /* 0x000000d8e200720c */ /* 0x040fe400077c6670 */
[----:B------:R-:W-:Y:S02]  /*d690*/  FSEL R247, R19, -INF , !P0 ;  /* 0xff80000013f77808 */ /* 0x000fe40004000000 */
[----:B------:R-:W-:Y:S02]  /*d6a0*/  ISETP.GE.AND P0, PT, R226, R215, PT ;  /* 0x000000d7e200720c */ /* 0x000fe40003f06270 */
[----:B------:R-:W-:Y:S02]  /*d6b0*/  FSEL R241, R20, -INF , !P5 ;  /* 0xff80000014f17808 */ /* 0x000fe40006800000 */
[----:B------:R-:W-:Y:S02]  /*d6c0*/  FSEL R250, R22, -INF , !P1 ;  /* 0xff80000016fa7808 */ /* 0x000fe40004800000 */
[-C--:B------:R-:W-:Y:S02]  /*d6d0*/  ISETP.GE.AND P5, PT, R234, R217.reuse, PT ;  /* 0x000000d9ea00720c */ /* 0x080fe40003fa6270 */
[----:B------:R-:W-:Y:S02]  /*d6e0*/  FSEL R239, R21, -INF , !P6 ;  /* 0xff80000015ef7808 */ /* 0x000fe40007000000 */
[----:B------:R-:W-:Y:S02]  /*d6f0*/  ISETP.GE.AND P1, PT, R224, R217, PT ;  /* 0x000000d9e000720c */ /* 0x000fe40003f26270 */
[----:B------:R-:W-:Y:S02]  /*d700*/  ISETP.GE.AND P6, PT, R234, R215, PT ;  /* 0x000000d7ea00720c */ /* 0x000fe40003fc6270 */
[----:B------:R-:W-:Y:S01]  /*d710*/  ISETP.GE.OR P0, PT, R226, R214, !P0 ;  /* 0x000000d6e200720c */ /* 0x000fe20004706670 */
[----:B------:R-:W-:Y:S01]  /*d720*/  VIADD R226, R3, 0x30 ;  /* 0x0000003003e27836 */ /* 0x000fe20000000000 */
[-C--:B------:R-:W-:Y:S02]  /*d730*/  ISETP.GE.OR P5, PT, R234, R216.reuse, !P5 ;  /* 0x000000d8ea00720c */ /* 0x080fe40006fa6670 */
[----:B------:R-:W-:Y:S02]  /*d740*/  ISETP.GE.OR P1, PT, R224, R216, !P1 ;  /* 0x000000d8e000720c */ /* 0x000fe40004f26670 */
[----:B------:R-:W-:Y:S02]  /*d750*/  ISETP.GE.OR P6, PT, R234, R214, !P6 ;  /* 0x000000d6ea00720c */ /* 0x000fe400077c6670 */
[----:B------:R-:W-:Y:S02]  /*d760*/  FMNMX.FTZ R234, R169, R0, !PT ;  /* 0x00000000a9ea7209 */ /* 0x000fe40007810000 */
[----:B------:R-:W-:Y:S02]  /*d770*/  FSEL R252, R24, -INF , !P5 ;  /* 0xff80000018fc7808 */ /* 0x000fe40006800000 */
[----:B------:R-:W-:Y:S02]  /*d780*/  FSEL R246, R25, -INF , !P1 ;  /* 0xff80000019f67808 */ /* 0x000fe40004800000 */
[----:B------:R-:W-:Y:S02]  /*d790*/  FSEL R248, R23, -INF , !P0 ;  /* 0xff80000017f87808 */ /* 0x000fe40004000000 */
[C---:B------:R-:W-:Y:S02]  /*d7a0*/  ISETP.GE.AND P5, PT, R226.reuse, R217, PT ;  /* 0x000000d9e200720c */ /* 0x040fe40003fa6270 */
[-C--:B------:R-:W-:Y:S02]  /*d7b0*/  ISETP.GE.AND P1, PT, R226, R215.reuse, PT ;  /* 0x000000d7e200720c */ /* 0x080fe40003f26270 */
[----:B------:R-:W-:Y:S02]  /*d7c0*/  ISETP.GE.AND P0, PT, R224, R215, PT ;  /* 0x000000d7e000720c */ /* 0x000fe40003f06270 */
[----:B------:R-:W-:Y:S02]  /*d7d0*/  FMNMX.FTZ R234, R166, R234, !PT ;  /* 0x000000eaa6ea7209 */ /* 0x000fe40007810000 */
[C---:B------:R-:W-:Y:S02]  /*d7e0*/  ISETP.GE.OR P5, PT, R226.reuse, R216, !P5 ;  /* 0x000000d8e200720c */ /* 0x040fe40006fa6670 */
[-C--:B------:R-:W-:Y:S02]  /*d7f0*/  ISETP.GE.OR P1, PT, R226, R214.reuse, !P1 ;  /* 0x000000d6e200720c */ /* 0x080fe40004f26670 */
[----:B------:R-:W-:Y:S01]  /*d800*/  ISETP.GE.OR P0, PT, R224, R214, !P0 ;  /* 0x000000d6e000720c */ /* 0x000fe20004706670 */
[----:B------:R-:W-:Y:S01]  /*d810*/  VIADD R224, R3, 0x31 ;  /* 0x0000003103e07836 */ /* 0x000fe20000000000 */
[----:B------:R-:W-:Y:S02]  /*d820*/  FMNMX.FTZ R226, R165, R234, !PT ;  /* 0x000000eaa5e27209 */ /* 0x000fe40007810000 */
[----:B------:R-:W-:Y:S02]  /*d830*/  FSEL R244, R26, -INF , !P6 ;  /* 0xff8000001af47808 */ /* 0x000fe40007000000 */
[----:B------:R-:W-:Y:S02]  /*d840*/  FMNMX.FTZ R226, R175, R226, !PT ;  /* 0x000000e2afe27209 */ /* 0x000fe40007810000 */
[----:B------:R-:W-:Y:S02]  /*d850*/  FSEL R242, R27, -INF , !P0 ;  /* 0xff8000001bf27808 */ /* 0x000fe40004000000 */
[C---:B------:R-:W-:Y:S02]  /*d860*/  ISETP.GE.AND P6, PT, R224.reuse, R217, PT ;  /* 0x000000d9e000720c */ /* 0x040fe40003fc6270 */
[C---:B------:R-:W-:Y:S02]  /*d870*/  ISETP.GE.AND P0, PT, R224.reuse, R215, PT ;  /* 0x000000d7e000720c */ /* 0x040fe40003f06270 */
[----:B------:R-:W-:Y:S02]  /*d880*/  FMNMX.FTZ R234, R167, R2, !PT ;  /* 0x00000002a7ea7209 */ /* 0x000fe40007810000 */
[----:B------:R-:W-:Y:S02]  /*d890*/  FMNMX.FTZ R226, R235, R226, !PT ;  /* 0x000000e2ebe27209 */ /* 0x000fe40007810000 */
[C---:B------:R-:W-:Y:S02]  /*d8a0*/  ISETP.GE.OR P6, PT, R224.reuse, R216, !P6 ;  /* 0x000000d8e000720c */ /* 0x040fe400077c6670 */
[----:B------:R-:W-:Y:S02]  /*d8b0*/  ISETP.GE.OR P0, PT, R224, R214, !P0 ;  /* 0x000000d6e000720c */ /* 0x000fe40004706670 */
[----:B------:R-:W-:Y:S02]  /*d8c0*/  FMNMX.FTZ R224, R174, R234, !PT ;  /* 0x000000eaaee07209 */ /* 0x000fe40007810000 */
[----:B------:R-:W-:Y:S01]  /*d8d0*/  FMNMX.FTZ R234, R243, R226, !PT ;  /* 0x000000e2f3ea7209 */ /* 0x000fe20007810000 */
[----:B------:R-:W-:Y:S01]  /*d8e0*/  VIADD R226, R3, 0x38 ;  /* 0x0000003803e27836 */ /* 0x000fe20000000000 */
[----:B------:R-:W-:Y:S01]  /*d8f0*/  FMNMX.FTZ R224, R173, R224, !PT ;  /* 0x000000e0ade07209 */ /* 0x000fe20007810000 */
[----:B------:R-:W-:Y:S01]  /*d900*/  VIADD R3, R3, 0x39 ;  /* 0x0000003903037836 */ /* 0x000fe20000000000 */
[----:B------:R-:W-:Y:S02]  /*d910*/  FMNMX.FTZ R234, R170, R234, !PT ;  /* 0x000000eaaaea7209 */ /* 0x000fe40007810000 */
        /* <DEDUP_REMOVED lines=11> */
[----:B------:R-:W-:Y:S02]  /*d9d0*/  FMNMX.FTZ R226, R239, R234, !PT ;  /* 0x000000eaefe27209 */ /* 0x000fe40007810000 */
[----:B------:R-:W-:Y:S02]  /*d9e0*/  FMNMX.FTZ R224, R249, R224, !PT ;  /* 0x000000e0f9e07209 */ /* 0x000fe40007810000 */
[----:B------:R-:W-:Y:S02]  /*d9f0*/  FMNMX.FTZ R226, R252, R226, !PT ;  /* 0x000000e2fce27209 */ /* 0x000fe40007810000 */
[----:B------:R-:W-:Y:S02]  /*da00*/  FMNMX.FTZ R224, R247, R224, !PT ;  /* 0x000000e0f7e07209 */ /* 0x000fe40007810000 */
[----:B------:R-:W-:Y:S02]  /*da10*/  FSEL R234, R31, -INF , !P0 ;  /* 0xff8000001fea7808 */ /* 0x000fe40004000000 */
[----:B------:R-:W-:Y:S02]  /*da20*/  FMNMX.FTZ R226, R246, R226, !PT ;  /* 0x000000e2f6e27209 */ /* 0x000fe40007810000 */
[----:B------:R-:W-:Y:S02]  /*da30*/  PLOP3.LUT P0, PT, PT, PT, UP0, 0x80, 0x0 ;  /* 0x000000000000781c */ /* 0x000fe40003f0f008 */
[----:B------:R-:W-:Y:S02]  /*da40*/  FSEL R236, R30, -INF , !P1 ;  /* 0xff8000001eec7808 */ /* 0x000fe40004800000 */
[----:B------:R-:W-:Y:S02]  /*da50*/  FMNMX.FTZ R13, R250, R224, !PT ;  /* 0x000000e0fa0d7209 */ /* 0x000fe40007810000 */
[C---:B------:R-:W-:Y:S02]  /*da60*/  ISETP.GE.AND P1, PT, R3.reuse, R217, PT ;  /* 0x000000d90300720c */ /* 0x040fe40003f26270 */
[----:B------:R-:W-:Y:S02]  /*da70*/  FMNMX.FTZ R224, R240, R226, !PT ;  /* 0x000000e2f0e07209 */ /* 0x000fe40007810000 */
[----:B------:R-:W-:Y:S02]  /*da80*/  ISETP.GE.OR P1, PT, R3, R216, !P1 ;  /* 0x000000d80300720c */ /* 0x000fe40004f26670 */
[----:B------:R-:W-:Y:S02]  /*da90*/  FSEL R226, R32, -INF , !P5 ;  /* 0xff80000020e27808 */ /* 0x000fe40006800000 */
[----:B------:R-:W-:Y:S02]  /*daa0*/  FMNMX.FTZ R13, R248, R13, !PT ;  /* 0x0000000df80d7209 */ /* 0x000fe40007810000 */
[----:B------:R-:W-:Y:S02]  /*dab0*/  FMNMX.FTZ R15, R238, R224, !PT ;  /* 0x000000e0ee0f7209 */ /* 0x000fe40007810000 */
[----:B------:R-:W-:Y:S02]  /*dac0*/  FSEL R224, R33, -INF , !P1 ;  /* 0xff80000021e07808 */ /* 0x000fe40004800000 */
[----:B------:R-:W-:Y:S02]  /*dad0*/  FMNMX.FTZ R13, R244, R13, !PT ;  /* 0x0000000df40d7209 */ /* 0x000fe40007810000 */
[----:B------:R-:W-:Y:S02]  /*dae0*/  FMNMX.FTZ R15, R226, R15, !PT ;  /* 0x0000000fe20f7209 */ /* 0x000fe40007810000 */
[----:B------:R-:W-:Y:S02]  /*daf0*/  ISETP.GE.AND P5, PT, R3, R215, PT ;  /* 0x000000d70300720c */ /* 0x000fe40003fa6270 */
[----:B------:R-:W-:Y:S02]  /*db00*/  FMNMX.FTZ R19, R242, R13, !PT ;  /* 0x0000000df2137209 */ /* 0x000fe40007810000 */
[----:B------:R-:W-:Y:S01]  /*db10*/  FMNMX.FTZ R18, R224, R15, !PT ;  /* 0x0000000fe0127209 */ /* 0x000fe20007810000 */
[----:B------:R-:W-:Y:S08]  /*db20*/  @P0 BRA `(.L_x_713) ;  /* 0xffffffdc00d00947 */ /* 0x000ff0000383ffff */
.L_x_712:
[----:B------:R-:W-:Y:S01]  /*db30*/  FMNMX.FTZ R19, R236, R19, !PT ;  /* 0x00000013ec137209 */ /* 0x000fe20007810000 */
[----:B---3--:R-:W1:Y:S01]  /*db40*/  SHFL.BFLY PT, R5, R18, 0x2, 0x1f ;  /* 0x0c401f0012057f89 */ /* 0x008e6200000e0000 */
[----:B------:R-:W-:Y:S01]  /*db50*/  FSEL R152, R34, -INF , !P6 ;  /* 0xff80000022987808 */ /* 0x000fe20007000000 */
[----:B------:R-:W-:Y:S01]  /*db60*/  USHF.L.U32 UR9, UR8, 0x1, URZ ;  /* 0x0000000108097899 */ /* 0x000fe2000800063f */
[----:B------:R-:W-:Y:S05]  /*db70*/  FMNMX.FTZ R19, R234, R19, !PT ;  /* 0x00000013ea137209 */ /* 0x000fea0007810000 */
[----:B------:R-:W-:Y:S01]  /*db80*/  LDSM.16.MT88.4 R24, [R190+0xc000] ;  /* 0x00c00000be18783b */ /* 0x000fe20000004200 */
[----:B------:R-:W-:Y:S01]  /*db90*/  ISETP.GE.OR P5, PT, R3, R214, !P5 ;  /* 0x000000d60300720c */ /* 0x000fe20006fa6670 */
[----:B------:R-:W-:Y:S01]  /*dba0*/  UISETP.GT.AND UP0, UPT, UR8, UR12, UPT ;  /* 0x0000000c0800728c */ /* 0x000fe2000bf04270 */
[----:B------:R-:W-:Y:S01]  /*dbb0*/  FMNMX.FTZ R8, R152, R19, !PT ;  /* 0x0000001398087209 */ /* 0x000fe20007810000 */
[----:B------:R-:W-:Y:S01]  /*dbc0*/  UMOV UR17, UR8 ;  /* 0x0000000800117c82 */ /* 0x000fe20008000000 */
[----:B------:R-:W-:Y:S02]  /*dbd0*/  FSEL R133, R35, -INF , !P5 ;  /* 0xff80000023857808 */ /* 0x000fe40006800000 */
[----:B------:R-:W-:Y:S01]  /*dbe0*/  IADD3 R7, R221, -0x4498517b, RZ ;  /* 0xbb67ae85dd077810 */ /* 0x000fe20007ffe0ff */
[----:B------:R-:W-:Y:S01]  /*dbf0*/  LDSM.16.MT88.4 R32, [R189+0xc000] ;  /* 0x00c00000bd20783b */ /* 0x000fe20000004200 */
[----:B------:R-:W-:Y:S02]  /*dc00*/  FMNMX.FTZ R6, R133, R8, !PT ;  /* 0x0000000885067209 */ /* 0x000fe40007810000 */
[----:B------:R-:W-:Y:S02]  /*dc10*/  LOP3.LUT R146, R223, R230, R7, 0x96, !PT ;  /* 0x000000e6df927212 */ /* 0x000fe400078e9607 */
[C---:B------:R-:W-:Y:S02]  /*dc20*/  IADD3 R151, R220.reuse, 0x3c6ef372, RZ ;  /* 0x3c6ef372dc977810 */ /* 0x040fe40007ffe0ff */
[----:B------:R-:W-:Y:S01]  /*dc30*/  IADD3 R157, R220, -0x61c88647, RZ ;  /* 0x9e3779b9dc9d7810 */ /* 0x000fe20007ffe0ff */
[----:B------:R-:W2:Y:S01]  /*dc40*/  SHFL.BFLY PT, R3, R6, 0x2, 0x1f ;  /* 0x0c401f0006037f89 */ /* 0x000ea200000e0000 */
[----:B------:R-:W-:Y:S01]  /*dc50*/  IMAD.WIDE.U32 R146, R146, -0x326172a9, RZ ;  /* 0xcd9e8d5792927825 */ /* 0x000fe200078e00ff */
[C---:B------:R-:W-:Y:S02]  /*dc60*/  IADD3 R149, R221.reuse, 0x76cf5d0a, RZ ;  /* 0x76cf5d0add957810 */ /* 0x040fe40007ffe0ff */
[C---:B------:R-:W-:Y:S02]  /*dc70*/  IADD3 R145, R221.reuse, 0x32370b8f, RZ ;  /* 0x32370b8fdd917810 */ /* 0x040fe40007ffe0ff */
[C---:B------:R-:W-:Y:S02]  /*dc80*/  IADD3 R143, R220.reuse, 0x78dde6e4, RZ ;  /* 0x78dde6e4dc8f7810 */ /* 0x040fe40007ffe0ff */
[C---:B------:R-:W-:Y:S02]  /*dc90*/  IADD3 R144, R220.reuse, -0x255992d5, RZ ;  /* 0xdaa66d2bdc907810 */ /* 0x040fe40007ffe0ff */
[C---:B------:R-:W-:Y:S02]  /*dca0*/  IADD3 R142, R221.reuse, -0x56f99767, RZ ;  /* 0xa9066899dd8e7810 */ /* 0x040fe40007ffe0ff */
[C---:B------:R-:W-:Y:S02]  /*dcb0*/  IADD3 R141, R221.reuse, -0x126145ec, RZ ;  /* 0xed9eba14dd8d7810 */ /* 0x040fe40007ffe0ff */
[C---:B------:R-:W-:Y:S02]  /*dcc0*/  IADD3 R140, R220.reuse, -0x4ab325aa, RZ ;  /* 0xb54cda56dc8c7810 */ /* 0x040fe40007ffe0ff */
[----:B------:R-:W-:Y:S02]  /*dcd0*/  IADD3 R154, R220, 0x1715609d, RZ ;  /* 0x1715609ddc9a7810 */ /* 0x000fe40007ffe0ff */
[----:B------:R-:W-:Y:S02]  /*dce0*/  IADD3 R156, R221, 0x646e171e, RZ ;  /* 0x646e171edd9c7810 */ /* 0x000fe40007ffe0ff */
[----:B-1----:R-:W-:Y:S02]  /*dcf0*/  FMNMX.FTZ R9, R18, R5, !PT ;  /* 0x0000000512097209 */ /* 0x002fe40007810000 */
[----:B------:R-:W-:Y:S01]  /*dd00*/  LOP3.LUT R5, R231, UR9, R221, 0x96, !PT ;  /* 0x00000009e7057c12 */ /* 0x000fe2000f8e96dd */
[----:B------:R-:W-:Y:S01]  /*dd10*/  LDSM.16.MT88.4 R16, [R192+0xc000] ;  /* 0x00c00000c010783b */ /* 0x000fe20000004200 */
[----:B--2---:R-:W-:Y:S01]  /*dd20*/  FMNMX.FTZ R4, R6, R3, !PT ;  /* 0x0000000306047209 */ /* 0x004fe20007810000 */
[----:B------:R-:W-:Y:S02]  /*dd30*/  UIADD3 UR9, UR9, 0x1, URZ ;  /* 0x0000000109097890 */ /* 0x000fe4000fffe03f */
[----:B------:R-:W-:Y:S04]  /*dd40*/  IMAD.WIDE.U32 R160, R5, -0x326172a9, RZ ;  /* 0xcd9e8d5705a07825 */ /* 0x000fe800078e00ff */
[----:B------:R-:W1:Y:S01]  /*dd50*/  SHFL.BFLY PT, R3, R4, 0x1, 0x1f ;  /* 0x0c201f0004037f89 */ /* 0x000e6200000e0000 */
[----:B------:R-:W-:Y:S02]  /*dd60*/  LOP3.LUT R160, R147, R160, R151, 0x96, !PT ;  /* 0x000000a093a07212 */ /* 0x000fe400078e9697 */
[----:B------:R-:W-:Y:S05]  /*dd70*/  LOP3.LUT R5, R161, R228, R157, 0x96, !PT ;  /* 0x000000e4a1057212 */ /* 0x000fea00078e969d */
[----:B------:R-:W2:Y:S01]  /*dd80*/  SHFL.BFLY PT, R132, R9, 0x1, 0x1f ;  /* 0x0c201f0009847f89 */ /* 0x000ea200000e0000 */
[----:B------:R-:W-:Y:S04]  /*dd90*/  IMAD.WIDE.U32 R160, R160, -0x2daee0ad, RZ ;  /* 0xd2511f53a0a07825 */ /* 0x000fe800078e00ff */
[----:B------:R-:W-:Y:S03]  /*dda0*/  IMAD.WIDE.U32 R162, R5, -0x2daee0ad, RZ ;  /* 0xd2511f5305a27825 */ /* 0x000fe600078e00ff */
[----:B------:R-:W-:Y:S02]  /*ddb0*/  LOP3.LUT R162, R161, R162, R145, 0x96, !PT ;  /* 0x000000a2a1a27212 */ /* 0x000fe400078e9691 */
[----:B-1----:R-:W-:Y:S02]  /*ddc0*/  FMNMX.FTZ R3, R4, R3, !PT ;  /* 0x0000000304037209 */ /* 0x002fe40007810000 */
[----:B------:R-:W-:Y:S01]  /*ddd0*/  LOP3.LUT R4, R163, R222, R149, 0x96, !PT ;  /* 0x000000dea3047212 */ /* 0x000fe200078e9695 */
[----:B------:R-:W-:Y:S01]  /*dde0*/  IMAD.WIDE.U32 R162, R162, -0x326172a9, RZ ;  /* 0xcd9e8d57a2a27825 */ /* 0x000fe200078e00ff */
[----:B--2---:R-:W-:Y:S03]  /*ddf0*/  FMNMX.FTZ R132, R9, R132, !PT ;  /* 0x0000008409847209 */ /* 0x004fe60007810000 */
[C---:B------:R-:W-:Y:S01]  /*de00*/  FMUL.FTZ R153, R3.reuse, UR4 ;  /* 0x0000000403997c20 */ /* 0x040fe20008410000 */
[----:B------:R-:W-:Y:S01]  /*de10*/  IMAD.WIDE.U32 R158, R4, -0x326172a9, RZ ;  /* 0xcd9e8d57049e7825 */ /* 0x000fe200078e00ff */
[----:B------:R-:W-:Y:S03]  /*de20*/  FSETP.NEU.FTZ.AND P0, PT, R3, -INF , PT ;  /* 0xff8000000300780b */ /* 0x000fe60003f1d000 */
[C---:B------:R-:W-:Y:S01]  /*de30*/  FMUL.FTZ R155, R132.reuse, UR4 ;  /* 0x00000004849b7c20 */ /* 0x040fe20008410000 */
[----:B------:R-:W-:Y:S02]  /*de40*/  FSETP.NEU.FTZ.AND P1, PT, R132, -INF , PT ;  /* 0xff8000008400780b */ /* 0x000fe40003f3d000 */
[----:B------:R-:W-:Y:S02]  /*de50*/  LOP3.LUT R4, R159, R146, R144, 0x96, !PT ;  /* 0x000000929f047212 */ /* 0x000fe400078e9690 */
[----:B------:R-:W-:Y:S02]  /*de60*/  LOP3.LUT R158, R163, R158, R143, 0x96, !PT ;  /* 0x0000009ea39e7212 */ /* 0x000fe400078e968f */
[----:B------:R-:W-:Y:S01]  /*de70*/  FSEL R153, R153, RZ, P0 ;  /* 0x000000ff99997208 */ /* 0x000fe20000000000 */
[----:B------:R-:W-:Y:S01]  /*de80*/  IMAD.WIDE.U32 R4, R4, -0x2daee0ad, RZ ;  /* 0xd2511f5304047825 */ /* 0x000fe200078e00ff */
[----:B------:R-:W-:Y:S03]  /*de90*/  FSEL R155, R155, RZ, P1 ;  /* 0x000000ff9b9b7208 */ /* 0x000fe60000800000 */
[----:B------:R-:W-:Y:S01]  /*dea0*/  IMAD.WIDE.U32 R158, R158, -0x2daee0ad, RZ ;  /* 0xd2511f539e9e7825 */ /* 0x000fe200078e00ff */
[----:B------:R-:W-:Y:S02]  /*deb0*/  LOP3.LUT R160, R5, R160, R141, 0x96, !PT ;  /* 0x000000a005a07212 */ /* 0x000fe400078e968d */
[----:B------:R-:W-:Y:S01]  /*dec0*/  FSEL R5, R3, RZ, P0 ;  /* 0x000000ff03057208 */ /* 0x000fe20000000000 */
[----:B------:R-:W-:Y:S01]  /*ded0*/  FFMA.FTZ R134, R171, UR4, -R153 ;  /* 0x00000004ab867c23 */ /* 0x000fe20008010899 */
[----:B------:R-:W-:Y:S01]  /*dee0*/  LOP3.LUT R6, R159, R4, R142, 0x96, !PT ;  /* 0x000000049f067212 */ /* 0x000fe200078e968e */
[----:B------:R-:W-:Y:S04]  /*def0*/  IMAD.WIDE.U32 R160, R160, -0x326172a9, RZ ;  /* 0xcd9e8d57a0a07825 */ /* 0x000fe800078e00ff */
[----:B------:R-:W-:Y:S01]  /*df00*/  FFMA.FTZ R171, R169, UR4, -R155 ;  /* 0x00000004a9ab7c23 */ /* 0x000fe2000801089b */
[----:B------:R-:W-:Y:S01]  /*df10*/  PLOP3.LUT P0, PT, PT, PT, UP0, 0x80, 0x0 ;  /* 0x000000000000781c */ /* 0x000fe20003f0f008 */
[----:B------:R-:W-:Y:S01]  /*df20*/  FFMA.FTZ R169, R167, UR4, -R153 ;  /* 0x00000004a7a97c23 */ /* 0x000fe20008010899 */
[----:B------:R-:W-:Y:S04]  /*df30*/  IMAD.WIDE.U32 R6, R6, -0x326172a9, RZ ;  /* 0xcd9e8d5706067825 */ /* 0x000fe800078e00ff */
[--C-:B------:R-:W-:Y:S01]  /*df40*/  FFMA.FTZ R165, R165, UR4, -R155.reuse ;  /* 0x00000004a5a57c23 */ /* 0x100fe2000801089b */
[----:B------:R-:W-:Y:S01]  /*df50*/  MUFU.EX2 R134, R134 ;  /* 0x0000008600867308 */ /* 0x000fe20000000800 */
[----:B------:R-:W-:Y:S01]  /*df60*/  FFMA.FTZ R164, R175, UR4, -R155 ;  /* 0x00000004afa47c23 */ /* 0x000fe2000801089b */
[----:B------:R-:W-:Y:S01]  /*df70*/  FFMA.FTZ R135, R173, UR4, -R153 ;  /* 0x00000004ad877c23 */ /* 0x000fe20008010899 */
[----:B------:R-:W-:Y:S01]  /*df80*/  LOP3.LUT R4, R7, R160, R140, 0x96, !PT ;  /* 0x000000a007047212 */ /* 0x000fe200078e968c */
[----:B------:R-:W-:Y:S01]  /*df90*/  FFMA.FTZ R166, R166, UR4, -R155 ;  /* 0x00000004a6a67c23 */ /* 0x000fe2000801089b */
[----:B------:R-:W-:Y:S01]  /*dfa0*/  LOP3.LUT R11, R6, 0xffff, RZ, 0xc0, !PT ;  /* 0x0000ffff060b7812 */ /* 0x000fe200078ec0ff */
[----:B------:R-:W-:Y:S01]  /*dfb0*/  FFMA.FTZ R167, R174, UR4, -R153 ;  /* 0x00000004aea77c23 */ /* 0x000fe20008010899 */
[----:B------:R-:W-:Y:S01]  /*dfc0*/  FSEL R7, R132, RZ, P1 ;  /* 0x000000ff84077208 */ /* 0x000fe20000800000 */
[----:B------:R-:W-:Y:S02]  /*dfd0*/  FADD.FTZ R5, -R5, R2 ;  /* 0x0000000205057221 */ /* 0x000fe40000010100 */
[----:B------:R-:W-:Y:S01]  /*dfe0*/  MUFU.EX2 R165, R165 ;  /* 0x000000a500a57308 */ /* 0x000fe20000000800 */
[----:B------:R-:W-:Y:S01]  /*dff0*/  SHF.R.U32.HI R8, RZ, 0x10, R6 ;  /* 0x00000010ff087819 */ /* 0x000fe20000011606 */
[--C-:B------:R-:W-:Y:S01]  /*e000*/  FFMA.FTZ R168, R170, UR4, -R155.reuse ;  /* 0x00000004aaa87c23 */ /* 0x100fe2000801089b */
[----:B------:R-:W-:Y:S01]  /*e010*/  FADD.FTZ R0, -R7, R0 ;  /* 0x0000000007007221 */ /* 0x000fe20000010100 */
[----:B------:R-:W-:Y:S01]  /*e020*/  LOP3.LUT R13, R4, 0xffff, RZ, 0xc0, !PT ;  /* 0x0000ffff040d7812 */ /* 0x000fe200078ec0ff */
[----:B------:R-:W-:Y:S01]  /*e030*/  FFMA.FTZ R173, R251, UR4, -R155 ;  /* 0x00000004fbad7c23 */ /* 0x000fe2000801089b */
[--C-:B------:R-:W-:Y:S01]  /*e040*/  SHF.R.U32.HI R9, RZ, 0x10, R4.reuse ;  /* 0x00000010ff097819 */ /* 0x100fe20000011604 */
[----:B------:R-:W-:Y:S01]  /*e050*/  FMUL.FTZ R2, R0, UR4 ;  /* 0x0000000400027c20 */ /* 0x000fe20008410000 */
[----:B------:R-:W-:Y:S02]  /*e060*/  FMUL.FTZ R0, R5, UR4 ;  /* 0x0000000405007c20 */ /* 0x000fe40008410000 */
[----:B------:R-:W1:Y:S01]  /*e070*/  MUFU.EX2 R164, R164 ;  /* 0x000000a400a47308 */ /* 0x000e620000000800 */
[----:B------:R-:W-:Y:S01]  /*e080*/  LOP3.LUT R138, R6, 0xff, RZ, 0xc0, !PT ;  /* 0x000000ff068a7812 */ /* 0x000fe200078ec0ff */
[--C-:B------:R-:W-:Y:S01]  /*e090*/  FFMA.FTZ R175, R249, UR4, -R153.reuse ;  /* 0x00000004f9af7c23 */ /* 0x100fe20008010899 */
[----:B------:R-:W-:Y:S01]  /*e0a0*/  LOP3.LUT R136, R4, 0xff, RZ, 0xc0, !PT ;  /* 0x000000ff04887812 */ /* 0x000fe200078ec0ff */
[----:B------:R-:W-:Y:S01]  /*e0b0*/  FFMA.FTZ R170, R247, UR4, -R153 ;  /* 0x00000004f7aa7c23 */ /* 0x000fe20008010899 */
[----:B------:R-:W-:Y:S01]  /*e0c0*/  SHF.R.U32.HI R11, RZ, 0x8, R11 ;  /* 0x00000008ff0b7819 */ /* 0x000fe2000001160b */
[----:B------:R-:W-:Y:S01]  /*e0d0*/  FFMA.FTZ R235, R235, UR4, -R155 ;  /* 0x00000004ebeb7c23 */ /* 0x000fe2000801089b */
[----:B------:R-:W-:Y:S03]  /*e0e0*/  LOP3.LUT R7, R8, 0xff, RZ, 0xc0, !PT ;  /* 0x000000ff08077812 */ /* 0x000fe600078ec0ff */
[----:B------:R-:W2:Y:S01]  /*e0f0*/  MUFU.EX2 R135, R135 ;  /* 0x0000008700877308 */ /* 0x000ea20000000800 */
[----:B------:R-:W-:Y:S01]  /*e100*/  SHF.R.U32.HI R13, RZ, 0x8, R13 ;  /* 0x00000008ff0d7819 */ /* 0x000fe2000001160d */
[----:B------:R-:W-:Y:S01]  /*e110*/  FFMA.FTZ R172, R243, UR4, -R155 ;  /* 0x00000004f3ac7c23 */ /* 0x000fe2000801089b */
[----:B------:R-:W-:Y:S01]  /*e120*/  LOP3.LUT R9, R9, 0xff, RZ, 0xc0, !PT ;  /* 0x000000ff09097812 */ /* 0x000fe200078ec0ff */
[--C-:B------:R-:W-:Y:S01]  /*e130*/  FFMA.FTZ R174, R245, UR4, -R153.reuse ;  /* 0x00000004f5ae7c23 */ /* 0x100fe20008010899 */
[----:B------:R-:W-:Y:S01]  /*e140*/  SHF.R.U32.HI R4, RZ, 0x18, R4 ;  /* 0x00000018ff047819 */ /* 0x000fe20000011604 */
[----:B------:R-:W-:Y:S01]  /*e150*/  FFMA.FTZ R237, R237, UR4, -R153 ;  /* 0x00000004eded7c23 */ /* 0x000fe20008010899 */
[----:B------:R-:W-:Y:S03]  /*e160*/  SHF.R.U32.HI R6, RZ, 0x18, R6 ;  /* 0x00000018ff067819 */ /* 0x000fe60000011606 */
[----:B------:R-:W-:Y:S01]  /*e170*/  MUFU.EX2 R171, R171 ;  /* 0x000000ab00ab7308 */ /* 0x000fe20000000800 */
[----:B------:R-:W-:Y:S01]  /*e180*/  PRMT R138, R138, 0x5410, R11 ;  /* 0x000054108a8a7816 */ /* 0x000fe2000000000b */
[----:B------:R-:W-:Y:S01]  /*e190*/  FFMA.FTZ R241, R241, UR4, -R155 ;  /* 0x00000004f1f17c23 */ /* 0x000fe2000801089b */
[----:B------:R-:W-:Y:S01]  /*e1a0*/  PRMT R136, R136, 0x5410, R13 ;  /* 0x0000541088887816 */ /* 0x000fe2000000000d */
[----:B------:R-:W-:Y:S01]  /*e1b0*/  FFMA.FTZ R239, R239, UR4, -R155 ;  /* 0x00000004efef7c23 */ /* 0x000fe2000801089b */
[----:B------:R-:W-:Y:S01]  /*e1c0*/  PRMT R4, R9, 0x5410, R4 ;  /* 0x0000541009047816 */ /* 0x000fe20000000004 */
[--C-:B------:R-:W-:Y:S01]  /*e1d0*/  FFMA.FTZ R243, R250, UR4, -R153.reuse ;  /* 0x00000004faf37c23 */ /* 0x100fe20008010899 */
[----:B------:R-:W-:Y:S03]  /*e1e0*/  PRMT R6, R7, 0x5410, R6 ;  /* 0x0000541007067816 */ /* 0x000fe60000000006 */
[----:B------:R-:W3:Y:S01]  /*e1f0*/  MUFU.EX2 R166, R166 ;  /* 0x000000a600a67308 */ /* 0x000ee20000000800 */
[--C-:B------:R-:W-:Y:S01]  /*e200*/  HSET2.LE.AND R138, R138, R219.reuse, PT ;  /* 0x000000db8a8a7233 */ /* 0x100fe20003803000 */
[----:B------:R-:W-:Y:S01]  /*e210*/  FFMA.FTZ R248, R248, UR4, -R153 ;  /* 0x00000004f8f87c23 */ /* 0x000fe20008010899 */
[--C-:B------:R-:W-:Y:S01]  /*e220*/  HSET2.LE.AND R136, R136, R219.reuse, PT ;  /* 0x000000db88887233 */ /* 0x100fe20003803000 */
[--C-:B------:R-:W-:Y:S01]  /*e230*/  FFMA.FTZ R245, R252, UR4, -R155.reuse ;  /* 0x00000004fcf57c23 */ /* 0x100fe2000801089b */
[--C-:B------:R-:W-:Y:S01]  /*e240*/  HSET2.LE.AND R139, R6, R219.reuse, PT ;  /* 0x000000db068b7233 */ /* 0x100fe20003803000 */
[----:B------:R-:W-:Y:S01]  /*e250*/  FFMA.FTZ R246, R246, UR4, -R155 ;  /* 0x00000004f6f67c23 */ /* 0x000fe2000801089b */
[--C-:B------:R-:W-:Y:S03]  /*e260*/  HSET2.LE.AND R137, R4, R219.reuse, PT ;  /* 0x000000db04897233 */ /* 0x100fe60003803000 */
[----:B------:R-:W-:Y:S01]  /*e270*/  MUFU.EX2 R169, R169 ;  /* 0x000000a900a97308 */ /* 0x000fe20000000800 */
[----:B-1----:R-:W-:Y:S01]  /*e280*/  F2FP.F16.F32.PACK_AB R7, R164, R165 ;  /* 0x000000a5a407723e */ /* 0x002fe200000000ff */
[--C-:B------:R-:W-:Y:S01]  /*e290*/  FFMA.FTZ R247, R244, UR4, -R153.reuse ;  /* 0x00000004f4f77c23 */ /* 0x100fe20008010899 */
[----:B--2---:R-:W-:Y:S01]  /*e2a0*/  F2FP.F16.F32.PACK_AB R6, R134, R135 ;  /* 0x000000878606723e */ /* 0x004fe200000000ff */
[--C-:B------:R-:W-:Y:S01]  /*e2b0*/  FFMA.FTZ R242, R242, UR4, -R153.reuse ;  /* 0x00000004f2f27c23 */ /* 0x100fe20008010899 */
[----:B------:R-:W-:Y:S01]  /*e2c0*/  LOP3.LUT R138, R138, R7, RZ, 0xc0, !PT ;  /* 0x000000078a8a7212 */ /* 0x000fe200078ec0ff */
[--C-:B------:R-:W-:Y:S01]  /*e2d0*/  FFMA.FTZ R251, R234, UR4, -R153.reuse ;  /* 0x00000004eafb7c23 */ /* 0x100fe20008010899 */
[----:B------:R-:W-:Y:S03]  /*e2e0*/  LOP3.LUT R139, R139, R6, RZ, 0xc0, !PT ;  /* 0x000000068b8b7212 */ /* 0x000fe600078ec0ff */
[----:B------:R-:W1:Y:S01]  /*e2f0*/  MUFU.EX2 R167, R167 ;  /* 0x000000a700a77308 */ /* 0x000e620000000800 */
[----:B---3--:R-:W-:Y:S01]  /*e300*/  F2FP.F16.F32.PACK_AB R5, R166, R171 ;  /* 0x000000aba605723e */ /* 0x008fe200000000ff */
[----:B------:R-:W-:Y:S01]  /*e310*/  FFMA.FTZ R234, R152, UR4, -R153 ;  /* 0x0000000498ea7c23 */ /* 0x000fe20008010899 */
[--C-:B------:R-:W-:Y:S01]  /*e320*/  FFMA.FTZ R240, R240, UR4, -R155.reuse ;  /* 0x00000004f0f07c23 */ /* 0x100fe2000801089b */
[----:B------:R-:W-:Y:S01]  /*e330*/  FFMA.FTZ R249, R238, UR4, -R155 ;  /* 0x00000004eef97c23 */ /* 0x000fe2000801089b */
[----:B------:R-:W-:Y:S01]  /*e340*/  LOP3.LUT R136, R136, R5, RZ, 0xc0, !PT ;  /* 0x0000000588887212 */ /* 0x000fe200078ec0ff */
[--C-:B------:R-:W-:Y:S01]  /*e350*/  FFMA.FTZ R236, R236, UR4, -R153.reuse ;  /* 0x00000004ecec7c23 */ /* 0x100fe20008010899 */
[----:B------:R-:W-:Y:S03]  /*e360*/  FFMA.FTZ R153, R133, UR4, -R153 ;  /* 0x0000000485997c23 */ /* 0x000fe60008010899 */
[----:B------:R-:W2:Y:S01]  /*e370*/  MUFU.EX2 R2, R2 ;  /* 0x0000000200027308 */ /* 0x000ea20000000800 */
[--C-:B------:R-:W-:Y:S01]  /*e380*/  FFMA.FTZ R226, R226, UR4, -R155.reuse ;  /* 0x00000004e2e27c23 */ /* 0x100fe2000801089b */
[----:B------:R-:W-:Y:S08]  /*e390*/  FFMA.FTZ R155, R224, UR4, -R155 ;  /* 0x00000004e09b7c23 */ /* 0x000ff0000801089b */
[----:B------:R-:W3:Y:S01]  /*e3a0*/  MUFU.EX2 R0, R0 ;  /* 0x0000000000007308 */ /* 0x000ee20000000800 */
[----:B-1----:R-:W-:Y:S04]  /*e3b0*/  F2FP.F16.F32.PACK_AB R4, R167, R169 ;  /* 0x000000a9a704723e */ /* 0x002fe800000000ff */
[----:B------:R-:W-:Y:S05]  /*e3c0*/  LOP3.LUT R137, R137, R4, RZ, 0xc0, !PT ;  /* 0x0000000489897212 */ /* 0x000fea00078ec0ff */
[----:B------:R-:W-:Y:S01]  /*e3d0*/  MUFU.EX2 R224, R155 ;  /* 0x0000009b00e07308 */ /* 0x000fe20000000800 */
        /* <DEDUP_REMOVED lines=9> */
[C---:B------:R-:W-:Y:S01]  /*e470*/  FMUL.FTZ R7, R0.reuse, R131 ;  /* 0x0000008300077220 */ /* 0x040fe20000410000 */
[C---:B------:R-:W-:Y:S01]  /*e480*/  FMUL.FTZ R10, R0.reuse, R126 ;  /* 0x0000007e000a7220 */ /* 0x040fe20000410000 */
[C---:B------:R-:W-:Y:S01]  /*e490*/  FMUL.FTZ R11, R0.reuse, R127 ;  /* 0x0000007f000b7220 */ /* 0x040fe20000410000 */
[----:B------:R-:W1:Y:S01]  /*e4a0*/  LDSM.16.MT88.4 R128, [R188+0xc000] ;  /* 0x00c00000bc80783b */ /* 0x000e620000004200 */
[C---:B------:R-:W-:Y:S01]  /*e4b0*/  FMUL.FTZ R14, R0.reuse, R122 ;  /* 0x0000007a000e7220 */ /* 0x040fe20000410000 */
[C---:B------:R-:W-:Y:S01]  /*e4c0*/  FMUL.FTZ R15, R0.reuse, R123 ;  /* 0x0000007b000f7220 */ /* 0x040fe20000410000 */
[C---:B------:R-:W-:Y:S01]  /*e4d0*/  FMUL.FTZ R22, R0.reuse, R114 ;  /* 0x0000007200167220 */ /* 0x040fe20000410000 */
[C---:B------:R-:W-:Y:S01]  /*e4e0*/  HMMA.16816.F32 R4, R136.reuse, R16, R4 ;  /* 0x000000108804723c */ /* 0x040fe20000001804 */
[----:B------:R-:W-:Y:S03]  /*e4f0*/  MUFU.EX2 R133, R153 ;  /* 0x0000009900857308 */ /* 0x000fe60000000800 */
[----:B------:R-:W2:Y:S01]  /*e500*/  LDSM.16.MT88.4 R120, [R192+0xe000] ;  /* 0x00e00000c078783b */ /* 0x000ea20000004200 */
[----:B------:R-:W-:Y:S01]  /*e510*/  FMUL.FTZ R23, R0, R115 ;  /* 0x0000007300177220 */ /* 0x000fe20000410000 */
[C---:B------:R-:W-:Y:S05]  /*e520*/  HMMA.16816.F32 R8, R136.reuse, R18, R8 ;  /* 0x000000128808723c */ /* 0x040fea0000001808 */
[----:B------:R-:W-:Y:S01]  /*e530*/  MUFU.EX2 R175, R175 ;  /* 0x000000af00af7308 */ /* 0x000fe20000000800 */
[----:B------:R-:W-:Y:S01]  /*e540*/  FMUL.FTZ R17, R2, R117 ;  /* 0x0000007502117220 */ /* 0x000fe20000410000 */
[C---:B------:R-:W-:Y:S01]  /*e550*/  HMMA.16816.F32 R12, R136.reuse, R24, R12 ;  /* 0x00000018880c723c */ /* 0x040fe2000000180c */
[----:B------:R-:W3:Y:S03]  /*e560*/  LDSM.16.MT88.4 R112, [R190+0xe000] ;  /* 0x00e00000be70783b */ /* 0x000ee60000004200 */
[C---:B------:R-:W-:Y:S01]  /*e570*/  FMUL.FTZ R18, R0.reuse, R118 ;  /* 0x0000007600127220 */ /* 0x040fe20000410000 */
[----:B------:R-:W-:Y:S01]  /*e580*/  FMUL.FTZ R19, R0, R119 ;  /* 0x0000007700137220 */ /* 0x000fe20000410000 */
[C---:B------:R-:W-:Y:S01]  /*e590*/  FMUL.FTZ R16, R2.reuse, R116 ;  /* 0x0000007402107220 */ /* 0x040fe20000410000 */
[C---:B------:R-:W-:Y:S02]  /*e5a0*/  FMUL.FTZ R24, R2.reuse, R108 ;  /* 0x0000006c02187220 */ /* 0x040fe40000410000 */
[----:B------:R-:W-:Y:S01]  /*e5b0*/  LDSM.16.MT88.4 R124, [R188+0xc800] ;  /* 0x00c80000bc7c783b */ /* 0x000fe20000004200 */
[----:B------:R-:W-:Y:S01]  /*e5c0*/  MUFU.EX2 R170, R170 ;  /* 0x000000aa00aa7308 */ /* 0x000fe20000000800 */
[C---:B------:R-:W-:Y:S01]  /*e5d0*/  FMUL.FTZ R25, R2.reuse, R109 ;  /* 0x0000006d02197220 */ /* 0x040fe20000410000 */
[C---:B------:R-:W-:Y:S01]  /*e5e0*/  FMUL.FTZ R28, R2.reuse, R104 ;  /* 0x00000068021c7220 */ /* 0x040fe20000410000 */
[----:B------:R-:W-:Y:S01]  /*e5f0*/  FMUL.FTZ R29, R2, R105 ;  /* 0x00000069021d7220 */ /* 0x000fe20000410000 */
[C---:B------:R-:W-:Y:S03]  /*e600*/  HMMA.16816.F32 R16, R136.reuse, R26, R16 ;  /* 0x0000001a8810723c */ /* 0x040fe60000001810 */
[C---:B------:R-:W-:Y:S01]  /*e610*/  FMUL.FTZ R30, R0.reuse, R106 ;  /* 0x0000006a001e7220 */ /* 0x040fe20000410000 */
[----:B------:R-:W-:Y:S01]  /*e620*/  FMUL.FTZ R31, R0, R107 ;  /* 0x0000006b001f7220 */ /* 0x000fe20000410000 */
[----:B------:R-:W-:Y:S01]  /*e630*/  FMUL.FTZ R36, R2, R36 ;  /* 0x0000002402247220 */ /* 0x000fe20000410000 */
[C---:B------:R-:W-:Y:S01]  /*e640*/  HMMA.16816.F32 R20, R136.reuse, R32, R20 ;  /* 0x000000208814723c */ /* 0x040fe20000001814 */
[----:B------:R-:W4:Y:S01]  /*e650*/  LDSM.16.MT88.4 R104, [R189+0xe000] ;  /* 0x00e00000bd68783b */ /* 0x000f220000004200 */
[----:B------:R-:W-:Y:S03]  /*e660*/  MUFU.EX2 R235, R235 ;  /* 0x000000eb00eb7308 */ /* 0x000fe60000000800 */
[C---:B------:R-:W-:Y:S01]  /*e670*/  FMUL.FTZ R26, R0.reuse, R110 ;  /* 0x0000006e001a7220 */ /* 0x040fe20000410000 */
[----:B------:R-:W-:Y:S01]  /*e680*/  FMUL.FTZ R27, R0, R111 ;  /* 0x0000006f001b7220 */ /* 0x000fe20000410000 */
[C---:B------:R-:W-:Y:S01]  /*e690*/  FMUL.FTZ R32, R2.reuse, R100 ;  /* 0x0000006402207220 */ /* 0x040fe20000410000 */
[C---:B------:R-:W-:Y:S01]  /*e6a0*/  FMUL.FTZ R33, R2.reuse, R101 ;  /* 0x0000006502217220 */ /* 0x040fe20000410000 */
[----:B------:R-:W-:Y:S03]  /*e6b0*/  LDSM.16.MT88.4 R108, [R192+0x10000] ;  /* 0x01000000c06c783b */ /* 0x000fe60000004200 */
[----:B------:R-:W-:Y:S01]  /*e6c0*/  MUFU.EX2 R172, R172 ;  /* 0x000000ac00ac7308 */ /* 0x000fe20000000800 */
[----:B------:R-:W-:Y:S01]  /*e6d0*/  FMUL.FTZ R37, R2, R37 ;  /* 0x0000002502257220 */ /* 0x000fe20000410000 */
[C---:B------:R-:W-:Y:S01]  /*e6e0*/  FMUL.FTZ R38, R0.reuse, R38 ;  /* 0x0000002600267220 */ /* 0x040fe20000410000 */
[C---:B------:R-:W-:Y:S03]  /*e6f0*/  HMMA.16816.F32 R24, R136.reuse, R34, R24 ;  /* 0x000000228818723c */ /* 0x040fe60000001818 */
[----:B------:R-:W-:Y:S01]  /*e700*/  FMUL.FTZ R39, R0, R39 ;  /* 0x0000002700277220 */ /* 0x000fe20000410000 */
[C---:B------:R-:W-:Y:S01]  /*e710*/  FMUL.FTZ R40, R2.reuse, R40 ;  /* 0x0000002802287220 */ /* 0x040fe20000410000 */
[----:B------:R-:W-:Y:S01]  /*e720*/  FMUL.FTZ R41, R2, R41 ;  /* 0x0000002902297220 */ /* 0x000fe20000410000 */
[C---:B-1----:R-:W-:Y:S01]  /*e730*/  HMMA.16816.F32 R28, R136.reuse, R128, R28 ;  /* 0x00000080881c723c */ /* 0x042fe2000000181c */
[----:B------:R-:W-:Y:S04]  /*e740*/  MUFU.EX2 R174, R174 ;  /* 0x000000ae00ae7308 */ /* 0x000fe80000000800 */
[C---:B------:R-:W-:Y:S01]  /*e750*/  FMUL.FTZ R34, R0.reuse, R102 ;  /* 0x0000006600227220 */ /* 0x040fe20000410000 */
[C---:B------:R-:W-:Y:S01]  /*e760*/  FMUL.FTZ R35, R0.reuse, R103 ;  /* 0x0000006700237220 */ /* 0x040fe20000410000 */
[C---:B------:R-:W-:Y:S01]  /*e770*/  FMUL.FTZ R42, R0.reuse, R42 ;  /* 0x0000002a002a7220 */ /* 0x040fe20000410000 */
[----:B------:R-:W1:Y:S03]  /*e780*/  LDSM.16.MT88.4 R100, [R188+0xe000] ;  /* 0x00e00000bc64783b */ /* 0x000e660000004200 */
[----:B------:R-:W-:Y:S01]  /*e790*/  MUFU.EX2 R237, R237 ;  /* 0x000000ed00ed7308 */ /* 0x000fe20000000800 */
[----:B------:R-:W-:Y:S01]  /*e7a0*/  FMUL.FTZ R43, R0, R43 ;  /* 0x0000002b002b7220 */ /* 0x000fe20000410000 */
[C---:B------:R-:W-:Y:S01]  /*e7b0*/  FMUL.FTZ R44, R2.reuse, R44 ;  /* 0x0000002c022c7220 */ /* 0x040fe20000410000 */
[C---:B------:R-:W-:Y:S03]  /*e7c0*/  HMMA.16816.F32 R32, R136.reuse, R130, R32 ;  /* 0x000000828820723c */ /* 0x040fe60000001820 */
[----:B------:R-:W-:Y:S01]  /*e7d0*/  FMUL.FTZ R45, R2, R45 ;  /* 0x0000002d022d7220 */ /* 0x000fe20000410000 */
[C---:B------:R-:W-:Y:S01]  /*e7e0*/  FMUL.FTZ R46, R0.reuse, R46 ;  /* 0x0000002e002e7220 */ /* 0x040fe20000410000 */
[----:B------:R-:W-:Y:S01]  /*e7f0*/  FMUL.FTZ R47, R0, R47 ;  /* 0x0000002f002f7220 */ /* 0x000fe20000410000 */
[C---:B--2---:R-:W-:Y:S01]  /*e800*/  HMMA.16816.F32 R36, R136.reuse, R120, R36 ;  /* 0x000000788824723c */ /* 0x044fe20000001824 */
[----:B------:R-:W-:Y:S04]  /*e810*/  MUFU.EX2 R245, R245 ;  /* 0x000000f500f57308 */ /* 0x000fe80000000800 */
[C---:B------:R-:W-:Y:S01]  /*e820*/  FMUL.FTZ R48, R2.reuse, R48 ;  /* 0x0000003002307220 */ /* 0x040fe20000410000 */
[C---:B------:R-:W-:Y:S01]  /*e830*/  HMMA.16816.F32 R40, R136.reuse, R122, R40 ;  /* 0x0000007a8828723c */ /* 0x040fe20000001828 */
[----:B------:R-:W-:Y:S04]  /*e840*/  LDSM.16.MT88.4 R120, [R189+0xc800] ;  /* 0x00c80000bd78783b */ /* 0x000fe80000004200 */
[----:B------:R-:W-:Y:S01]  /*e850*/  MUFU.EX2 R246, R246 ;  /* 0x000000f600f67308 */ /* 0x000fe20000000800 */
[----:B------:R-:W-:Y:S01]  /*e860*/  FMUL.FTZ R49, R2, R49 ;  /* 0x0000003102317220 */ /* 0x000fe20000410000 */
[C---:B---3--:R-:W-:Y:S04]  /*e870*/  HMMA.16816.F32 R44, R136.reuse, R112, R44 ;  /* 0x00000070882c723c */ /* 0x048fe8000000182c */
[C---:B------:R-:W-:Y:S01]  /*e880*/  FMUL.FTZ R50, R0.reuse, R50 ;  /* 0x0000003200327220 */ /* 0x040fe20000410000 */
[----:B------:R-:W-:Y:S01]  /*e890*/  FMUL.FTZ R51, R0, R51 ;  /* 0x0000003300337220 */ /* 0x000fe20000410000 */
[C---:B------:R-:W-:Y:S01]  /*e8a0*/  FMUL.FTZ R52, R2.reuse, R52 ;  /* 0x0000003402347220 */ /* 0x040fe20000410000 */
[----:B------:R-:W-:Y:S01]  /*e8b0*/  FMUL.FTZ R53, R2, R53 ;  /* 0x0000003502357220 */ /* 0x000fe20000410000 */
[----:B------:R-:W-:Y:S03]  /*e8c0*/  MUFU.EX2 R247, R247 ;  /* 0x000000f700f77308 */ /* 0x000fe60000000800 */
[C---:B------:R-:W-:Y:S01]  /*e8d0*/  FMUL.FTZ R54, R0.reuse, R54 ;  /* 0x0000003600367220 */ /* 0x040fe20000410000 */
[----:B------:R-:W-:Y:S01]  /*e8e0*/  FMUL.FTZ R55, R0, R55 ;  /* 0x0000003700377220 */ /* 0x000fe20000410000 */
[C---:B------:R-:W-:Y:S01]  /*e8f0*/  HMMA.16816.F32 R48, R136.reuse, R114, R48 ;  /* 0x000000728830723c */ /* 0x040fe20000001830 */
[----:B------:R-:W2:Y:S02]  /*e900*/  LDSM.16.MT88.4 R112, [R190+0x10000] ;  /* 0x01000000be70783b */ /* 0x000ea40000004200 */
[C---:B------:R-:W-:Y:S01]  /*e910*/  FMUL.FTZ R56, R2.reuse, R56 ;  /* 0x0000003802387220 */ /* 0x040fe20000410000 */
[----:B------:R-:W-:Y:S01]  /*e920*/  FMUL.FTZ R57, R2, R57 ;  /* 0x0000003902397220 */ /* 0x000fe20000410000 */
[C---:B------:R-:W-:Y:S01]  /*e930*/  FMUL.FTZ R58, R0.reuse, R58 ;  /* 0x0000003a003a7220 */ /* 0x040fe20000410000 */
[C---:B----4-:R-:W-:Y:S01]  /*e940*/  HMMA.16816.F32 R52, R136.reuse, R104, R52 ;  /* 0x000000688834723c */ /* 0x050fe20000001834 */
[----:B------:R-:W-:Y:S04]  /*e950*/  MUFU.EX2 R168, R168 ;  /* 0x000000a800a87308 */ /* 0x000fe80000000800 */
[----:B------:R-:W-:Y:S01]  /*e960*/  FMUL.FTZ R59, R0, R59 ;  /* 0x0000003b003b7220 */ /* 0x000fe20000410000 */
[C---:B------:R-:W-:Y:S01]  /*e970*/  FMUL.FTZ R60, R2.reuse, R60 ;  /* 0x0000003c023c7220 */ /* 0x040fe20000410000 */
[----:B------:R-:W-:Y:S01]  /*e980*/  FMUL.FTZ R61, R2, R61 ;  /* 0x0000003d023d7220 */ /* 0x000fe20000410000 */
[C---:B------:R-:W-:Y:S03]  /*e990*/  FMUL.FTZ R62, R0.reuse, R62 ;  /* 0x0000003e003e7220 */ /* 0x040fe60000410000 */
[----:B------:R-:W-:Y:S01]  /*e9a0*/  MUFU.EX2 R242, R242 ;  /* 0x000000f200f27308 */ /* 0x000fe20000000800 */
[----:B------:R-:W-:Y:S01]  /*e9b0*/  FMUL.FTZ R63, R0, R63 ;  /* 0x0000003f003f7220 */ /* 0x000fe20000410000 */
[C---:B------:R-:W-:Y:S03]  /*e9c0*/  HMMA.16816.F32 R56, R136.reuse, R106, R56 ;  /* 0x0000006a8838723c */ /* 0x040fe60000001838 */
[C---:B------:R-:W-:Y:S01]  /*e9d0*/  FMUL.FTZ R64, R2.reuse, R64 ;  /* 0x0000004002407220 */ /* 0x040fe20000410000 */
[----:B------:R-:W-:Y:S01]  /*e9e0*/  FMUL.FTZ R65, R2, R65 ;  /* 0x0000004102417220 */ /* 0x000fe20000410000 */
[C---:B------:R-:W-:Y:S01]  /*e9f0*/  FMUL.FTZ R66, R0.reuse, R66 ;  /* 0x0000004200427220 */ /* 0x040fe20000410000 */
[C---:B-1----:R-:W-:Y:S02]  /*ea00*/  HMMA.16816.F32 R60, R136.reuse, R100, R60 ;  /* 0x00000064883c723c */ /* 0x042fe4000000183c */
[----:B------:R-:W1:Y:S03]  /*ea10*/  MUFU.EX2 R173, R173 ;  /* 0x000000ad00ad7308 */ /* 0x000e660000000800 */
[----:B------:R-:W-:Y:S01]  /*ea20*/  FMUL.FTZ R67, R0, R67 ;  /* 0x0000004300437220 */ /* 0x000fe20000410000 */
[C---:B------:R-:W-:Y:S01]  /*ea30*/  FMUL.FTZ R68, R2.reuse, R68 ;  /* 0x0000004402447220 */ /* 0x040fe20000410000 */
[----:B------:R-:W-:Y:S01]  /*ea40*/  FMUL.FTZ R69, R2, R69 ;  /* 0x0000004502457220 */ /* 0x000fe20000410000 */
[C---:B------:R-:W-:Y:S04]  /*ea50*/  FMUL.FTZ R70, R0.reuse, R70 ;  /* 0x0000004600467220 */ /* 0x040fe80000410000 */
[----:B------:R-:W-:Y:S01]  /*ea60*/  MUFU.EX2 R241, R241 ;  /* 0x000000f100f17308 */ /* 0x000fe20000000800 */
[----:B------:R-:W-:Y:S01]  /*ea70*/  FMUL.FTZ R71, R0, R71 ;  /* 0x0000004700477220 */ /* 0x000fe20000410000 */
[C---:B------:R-:W-:Y:S01]  /*ea80*/  HMMA.16816.F32 R64, R136.reuse, R102, R64 ;  /* 0x000000668840723c */ /* 0x040fe20000001840 */
[----:B------:R-:W3:Y:S02]  /*ea90*/  LDSM.16.MT88.4 R100, [R189+0x10000] ;  /* 0x01000000bd64783b */ /* 0x000ee40000004200 */
[C---:B------:R-:W-:Y:S01]  /*eaa0*/  FMUL.FTZ R72, R2.reuse, R72 ;  /* 0x0000004802487220 */ /* 0x040fe20000410000 */
[----:B------:R-:W-:Y:S01]  /*eab0*/  FMUL.FTZ R73, R2, R73 ;  /* 0x0000004902497220 */ /* 0x000fe20000410000 */
[C---:B------:R-:W-:Y:S01]  /*eac0*/  FMUL.FTZ R74, R0.reuse, R74 ;  /* 0x0000004a004a7220 */ /* 0x040fe20000410000 */
[C---:B------:R-:W-:Y:S02]  /*ead0*/  HMMA.16816.F32 R68, R136.reuse, R108, R68 ;  /* 0x0000006c8844723c */ /* 0x040fe40000001844 */
[----:B------:R-:W4:Y:S03]  /*eae0*/  MUFU.EX2 R239, R239 ;  /* 0x000000ef00ef7308 */ /* 0x000f260000000800 */
[----:B------:R-:W-:Y:S01]  /*eaf0*/  FMUL.FTZ R75, R0, R75 ;  /* 0x0000004b004b7220 */ /* 0x000fe20000410000 */
[----:B------:R-:W-:Y:S01]  /*eb00*/  LOP3.LUT R128, R161, R162, R154, 0x96, !PT ;  /* 0x000000a2a1807212 */ /* 0x000fe200078e969a */
[C---:B------:R-:W-:Y:S01]  /*eb10*/  FMUL.FTZ R76, R2.reuse, R76 ;  /* 0x0000004c024c7220 */ /* 0x040fe20000410000 */
[----:B------:R-:W-:Y:S04]  /*eb20*/  FMUL.FTZ R77, R2, R77 ;  /* 0x0000004d024d7220 */ /* 0x000fe80000410000 */
[----:B------:R-:W-:Y:S01]  /*eb30*/  MUFU.EX2 R243, R243 ;  /* 0x000000f300f37308 */ /* 0x000fe20000000800 */
[----:B------:R-:W-:Y:S01]  /*eb40*/  IMAD.WIDE.U32 R128, R128, -0x2daee0ad, RZ ;  /* 0xd2511f5380807825 */ /* 0x000fe200078e00ff */
[C---:B------:R-:W-:Y:S03]  /*eb50*/  HMMA.16816.F32 R72, R136.reuse, R110, R72 ;  /* 0x0000006e8848723c */ /* 0x040fe60000001848 */
[----:B------:R-:W-:Y:S01]  /*eb60*/  FMUL.FTZ R78, R0, R78 ;  /* 0x0000004e004e7220 */ /* 0x000fe20000410000 */
[----:B------:R-:W-:Y:S01]  /*eb70*/  LOP3.LUT R105, R128, 0xffff, RZ, 0xc0, !PT ;  /* 0x0000ffff80697812 */ /* 0x000fe200078ec0ff */
[----:B------:R-:W-:Y:S01]  /*eb80*/  FMUL.FTZ R79, R0, R79 ;  /* 0x0000004f004f7220 */ /* 0x000fe20000410000 */
[--C-:B------:R-:W-:Y:S01]  /*eb90*/  SHF.R.U32.HI R104, RZ, 0x10, R128.reuse ;  /* 0x00000010ff687819 */ /* 0x100fe20000011680 */
[----:B------:R-:W-:Y:S01]  /*eba0*/  FMUL.FTZ R80, R2, R80 ;  /* 0x0000005002507220 */ /* 0x000fe20000410000 */
[----:B------:R-:W-:Y:S01]  /*ebb0*/  LOP3.LUT R110, R128, 0xff, RZ, 0xc0, !PT ;  /* 0x000000ff806e7812 */ /* 0x000fe200078ec0ff */
[----:B------:R-:W5:Y:S02]  /*ebc0*/  MUFU.EX2 R248, R248 ;  /* 0x000000f800f87308 */ /* 0x000f640000000800 */
[----:B------:R-:W-:Y:S01]  /*ebd0*/  SHF.R.U32.HI R116, RZ, 0x18, R128 ;  /* 0x00000018ff747819 */ /* 0x000fe20000011680 */
[C---:B--2---:R-:W-:Y:S03]  /*ebe0*/  HMMA.16816.F32 R76, R136.reuse, R112, R76 ;  /* 0x00000070884c723c */ /* 0x044fe6000000184c */
[----:B------:R-:W-:Y:S01]  /*ebf0*/  SHF.R.U32.HI R105, RZ, 0x8, R105 ;  /* 0x00000008ff697819 */ /* 0x000fe20000011669 */
[----:B------:R-:W-:Y:S01]  /*ec00*/  FMUL.FTZ R81, R2, R81 ;  /* 0x0000005102517220 */ /* 0x000fe20000410000 */
[----:B------:R-:W-:Y:S01]  /*ec10*/  LOP3.LUT R128, R129, R158, R156, 0x96, !PT ;  /* 0x0000009e81807212 */ /* 0x000fe200078e969c */
[----:B------:R-:W-:Y:S01]  /*ec20*/  FMUL.FTZ R82, R0, R82 ;  /* 0x0000005200527220 */ /* 0x000fe20000410000 */
[----:B------:R-:W-:Y:S01]  /*ec30*/  PRMT R110, R110, 0x5410, R105 ;  /* 0x000054106e6e7816 */ /* 0x000fe20000000069 */
[----:B------:R-:W-:Y:S01]  /*ec40*/  FMUL.FTZ R83, R0, R83 ;  /* 0x0000005300537220 */ /* 0x000fe20000410000 */
[----:B------:R-:W-:Y:S02]  /*ec50*/  MUFU.EX2 R240, R240 ;  /* 0x000000f000f07308 */ /* 0x000fe40000000800 */
[----:B------:R-:W-:Y:S01]  /*ec60*/  LOP3.LUT R105, R128, 0xffff, RZ, 0xc0, !PT ;  /* 0x0000ffff80697812 */ /* 0x000fe200078ec0ff */
[----:B------:R-:W-:Y:S01]  /*ec70*/  FMUL.FTZ R84, R2, R84 ;  /* 0x0000005402547220 */ /* 0x000fe20000410000 */
[----:B------:R-:W-:Y:S01]  /*ec80*/  LOP3.LUT R107, R104, 0xff, RZ, 0xc0, !PT ;  /* 0x000000ff686b7812 */ /* 0x000fe200078ec0ff */
[----:B------:R-:W-:Y:S01]  /*ec90*/  FMUL.FTZ R85, R2, R85 ;  /* 0x0000005502557220 */ /* 0x000fe20000410000 */
[C---:B------:R-:W-:Y:S01]  /*eca0*/  HMMA.16816.F32 R80, R136.reuse, R114, R80 ;  /* 0x000000728850723c */ /* 0x040fe20000001850 */
[----:B------:R-:W-:Y:S03]  /*ecb0*/  LDSM.16.MT88.4 R112, [R192+0xc800] ;  /* 0x00c80000c070783b */ /* 0x000fe60000004200 */
[----:B------:R-:W2:Y:S01]  /*ecc0*/  MUFU.EX2 R249, R249 ;  /* 0x000000f900f97308 */ /* 0x000ea20000000800 */
[----:B------:R-:W-:Y:S01]  /*ecd0*/  SHF.R.U32.HI R105, RZ, 0x8, R105 ;  /* 0x00000008ff697819 */ /* 0x000fe20000011669 */
[----:B------:R-:W-:Y:S01]  /*ece0*/  FMUL.FTZ R86, R0, R86 ;  /* 0x0000005600567220 */ /* 0x000fe20000410000 */
[----:B------:R-:W-:Y:S01]  /*ecf0*/  LOP3.LUT R108, R128, 0xff, RZ, 0xc0, !PT ;  /* 0x000000ff806c7812 */ /* 0x000fe200078ec0ff */
[----:B------:R-:W-:Y:S03]  /*ed00*/  FMUL.FTZ R87, R0, R87 ;  /* 0x0000005700577220 */ /* 0x000fe60000410000 */
[----:B------:R-:W-:Y:S01]  /*ed10*/  PRMT R116, R107, 0x5410, R116 ;  /* 0x000054106b747816 */ /* 0x000fe20000000074 */
[----:B------:R-:W-:Y:S02]  /*ed20*/  FMUL.FTZ R88, R2, R88 ;  /* 0x0000005802587220 */ /* 0x000fe40000410000 */
[----:B------:R-:W-:Y:S01]  /*ed30*/  MUFU.EX2 R236, R236 ;  /* 0x000000ec00ec7308 */ /* 0x000fe20000000800 */
[----:B------:R-:W-:Y:S01]  /*ed40*/  PRMT R108, R108, 0x5410, R105 ;  /* 0x000054106c6c7816 */ /* 0x000fe20000000069 */
[----:B------:R-:W-:Y:S01]  /*ed50*/  FMUL.FTZ R89, R2, R89 ;  /* 0x0000005902597220 */ /* 0x000fe20000410000 */
[C---:B---3--:R-:W-:Y:S01]  /*ed60*/  HMMA.16816.F32 R84, R136.reuse, R100, R84 ;  /* 0x000000648854723c */ /* 0x048fe20000001854 */
[----:B------:R-:W3:Y:S02]  /*ed70*/  LDSM.16.MT88.4 R104, [R188+0x10000] ;  /* 0x01000000bc68783b */ /* 0x000ee40000004200 */
[--C-:B------:R-:W-:Y:S01]  /*ed80*/  HSET2.LE.AND R111, R116, R219.reuse, PT ;  /* 0x000000db746f7233 */ /* 0x100fe20003803000 */
[C---:B------:R-:W-:Y:S01]  /*ed90*/  FMUL.FTZ R90, R0.reuse, R90 ;  /* 0x0000005a005a7220 */ /* 0x040fe20000410000 */
[--C-:B------:R-:W-:Y:S01]  /*eda0*/  SHF.R.U32.HI R109, RZ, 0x10, R128.reuse ;  /* 0x00000010ff6d7819 */ /* 0x100fe20000011680 */
[----:B------:R-:W-:Y:S01]  /*edb0*/  FMUL.FTZ R91, R0, R91 ;  /* 0x0000005b005b7220 */ /* 0x000fe20000410000 */
[----:B------:R-:W-:Y:S01]  /*edc0*/  SHF.R.U32.HI R128, RZ, 0x18, R128 ;  /* 0x00000018ff807819 */ /* 0x000fe20000011680 */
[C---:B------:R-:W-:Y:S01]  /*edd0*/  FMUL.FTZ R92, R2.reuse, R92 ;  /* 0x0000005c025c7220 */ /* 0x040fe20000410000 */
[----:B------:R-:W4:Y:S01]  /*ede0*/  LDSM.16.MT88.4 R116, [R190+0xc800] ;  /* 0x00c80000be74783b */ /* 0x000f220000004200 */
[----:B------:R-:W2:Y:S01]  /*edf0*/  MUFU.EX2 R251, R251 ;  /* 0x000000fb00fb7308 */ /* 0x000ea20000000800 */
[----:B------:R-:W-:Y:S01]  /*ee00*/  LOP3.LUT R109, R109, 0xff, RZ, 0xc0, !PT ;  /* 0x000000ff6d6d7812 */ /* 0x000fe200078ec0ff */
[----:B------:R-:W-:Y:S01]  /*ee10*/  FMUL.FTZ R93, R2, R93 ;  /* 0x0000005d025d7220 */ /* 0x000fe20000410000 */
[C---:B------:R-:W-:Y:S03]  /*ee20*/  HMMA.16816.F32 R88, R136.reuse, R102, R88 ;  /* 0x000000668858723c */ /* 0x040fe60000001858 */
[C---:B------:R-:W-:Y:S01]  /*ee30*/  FMUL.FTZ R94, R0.reuse, R94 ;  /* 0x0000005e005e7220 */ /* 0x040fe20000410000 */
[----:B------:R-:W-:Y:S01]  /*ee40*/  FMUL.FTZ R95, R0, R95 ;  /* 0x0000005f005f7220 */ /* 0x000fe20000410000 */
[----:B------:R-:W-:Y:S01]  /*ee50*/  PRMT R128, R109, 0x5410, R128 ;  /* 0x000054106d807816 */ /* 0x000fe20000000080 */
[C---:B------:R-:W-:Y:S01]  /*ee60*/  FMUL.FTZ R96, R2.reuse, R96 ;  /* 0x0000006002607220 */ /* 0x040fe20000410000 */
[--C-:B------:R-:W-:Y:S01]  /*ee70*/  HSET2.LE.AND R110, R110, R219.reuse, PT ;  /* 0x000000db6e6e7233 */ /* 0x100fe20003803000 */
[----:B------:R-:W-:Y:S01]  /*ee80*/  FMUL.FTZ R97, R2, R97 ;  /* 0x0000006102617220 */ /* 0x000fe20000410000 */
[----:B------:R-:W2:Y:S02]  /*ee90*/  MUFU.EX2 R226, R226 ;  /* 0x000000e200e27308 */ /* 0x000ea40000000800 */
[----:B-1----:R-:W-:Y:S01]  /*eea0*/  F2FP.F16.F32.PACK_AB R109, R173, R168 ;  /* 0x000000a8ad6d723e */ /* 0x002fe200000000ff */
[C---:B------:R-:W-:Y:S01]  /*eeb0*/  FMUL.FTZ R98, R0.reuse, R98 ;  /* 0x0000006200627220 */ /* 0x040fe20000410000 */
[----:B------:R-:W-:Y:S01]  /*eec0*/  FMUL.FTZ R99, R0, R99 ;  /* 0x0000006300637220 */ /* 0x000fe20000410000 */
[----:B------:R-:W-:Y:S01]  /*eed0*/  F2FP.F16.F32.PACK_AB R100, R170, R175 ;  /* 0x000000afaa64723e */ /* 0x000fe200000000ff */
[----:B------:R-:W-:Y:S01]  /*eee0*/  FFMA.FTZ R171, R2, R227, R171 ;  /* 0x000000e302ab7223 */ /* 0x000fe200000100ab */
[----:B------:R-:W-:Y:S03]  /*eef0*/  LOP3.LUT R110, R110, R109, RZ, 0xc0, !PT ;  /* 0x0000006d6e6e7212 */ /* 0x000fe600078ec0ff */
[----:B------:R-:W1:Y:S01]  /*ef00*/  MUFU.EX2 R234, R234 ;  /* 0x000000ea00ea7308 */ /* 0x000e620000000800 */
[----:B------:R-:W-:Y:S01]  /*ef10*/  F2FP.F16.F32.PACK_AB R101, R172, R235 ;  /* 0x000000ebac65723e */ /* 0x000fe200000000ff */
[----:B------:R-:W-:Y:S01]  /*ef20*/  FFMA.FTZ R169, R0, R225, R169 ;  /* 0x000000e100a97223 */ /* 0x000fe200000100a9 */
[----:B------:R-:W-:Y:S01]  /*ef30*/  LOP3.LUT R111, R111, R100, RZ, 0xc0, !PT ;  /* 0x000000646f6f7212 */ /* 0x000fe200078ec0ff */
[----:B------:R-:W-:Y:S01]  /*ef40*/  FADD.FTZ R166, R166, R171 ;  /* 0x000000aba6a67221 */ /* 0x000fe20000010000 */
[--C-:B------:R-:W-:Y:S01]  /*ef50*/  HSET2.LE.AND R108, R108, R219.reuse, PT ;  /* 0x000000db6c6c7233 */ /* 0x100fe20003803000 */
[----:B------:R-:W-:Y:S01]  /*ef60*/  FADD.FTZ R0, R167, R169 ;  /* 0x000000a9a7007221 */ /* 0x000fe20000010000 */
[--C-:B------:R-:W-:Y:S01]  /*ef70*/  HSET2.LE.AND R109, R128, R219.reuse, PT ;  /* 0x000000db806d7233 */ /* 0x100fe20003803000 */
[----:B------:R-:W-:Y:S01]  /*ef80*/  FADD.FTZ R165, R165, R166 ;  /* 0x000000a6a5a57221 */ /* 0x000fe20000010000 */
[----:B------:R-:W-:Y:S01]  /*ef90*/  F2FP.F16.F32.PACK_AB R128, R237, R174 ;  /* 0x000000aeed80723e */ /* 0x000fe200000000ff */
[----:B------:R-:W-:Y:S01]  /*efa0*/  FADD.FTZ R135, R135, R0 ;  /* 0x0000000087877221 */ /* 0x000fe20000010000 */
[C---:B---3--:R-:W-:Y:S03]  /*efb0*/  HMMA.16816.F32 R92, R136.reuse, R104, R92 ;  /* 0x00000068885c723c */ /* 0x048fe6000000185c */
[----:B------:R-:W-:Y:S01]  /*efc0*/  LOP3.LUT R108, R108, R101, RZ, 0xc0, !PT ;  /* 0x000000656c6c7212 */ /* 0x000fe200078ec0ff */
[----:B------:R-:W-:Y:S01]  /*efd0*/  FADD.FTZ R164, R164, R165 ;  /* 0x000000a5a4a47221 */ /* 0x000fe20000010000 */
[----:B------:R-:W-:Y:S01]  /*efe0*/  LOP3.LUT R109, R109, R128, RZ, 0xc0, !PT ;  /* 0x000000806d6d7212 */ /* 0x000fe200078ec0ff */
[----:B------:R-:W-:Y:S01]  /*eff0*/  HMMA.16816.F32 R96, R136, R106, R96 ;  /* 0x0000006a8860723c */ /* 0x000fe20000001860 */
[----:B------:R-:W3:Y:S04]  /*f000*/  LDSM.16.MT88.4 R100, [R192+0xe800] ;  /* 0x00e80000c064783b */ /* 0x000ee80000004200 */
[----:B------:R-:W-:Y:S01]  /*f010*/  MOV R2, R3 ;  /* 0x0000000300027202 */ /* 0x000fe20000000f00 */
[C---:B------:R-:W-:Y:S03]  /*f020*/  HMMA.16816.F32 R4, R108.reuse, R112, R4 ;  /* 0x000000706c04723c */ /* 0x040fe60000001804 */
[----:B------:R-:W5:Y:S02]  /*f030*/  LDSM.16.MT88.4 R104, [R190+0xe800] ;  /* 0x00e80000be68783b */ /* 0x000f640000004200 */
[----:B------:R-:W-:Y:S01]  /*f040*/  FADD.FTZ R135, R134, R135 ;  /* 0x0000008786877221 */ /* 0x000fe20000010000 */
[C---:B------:R-:W-:Y:S05]  /*f050*/  HMMA.16816.F32 R8, R108.reuse, R114, R8 ;  /* 0x000000726c08723c */ /* 0x040fea0000001808 */
[----:B------:R-:W2:Y:S01]  /*f060*/  LDSM.16.MT88.4 R112, [R189+0xe800] ;  /* 0x00e80000bd70783b */ /* 0x000ea20000004200 */
[C---:B----4-:R-:W-:Y:S05]  /*f070*/  HMMA.16816.F32 R12, R108.reuse, R116, R12 ;  /* 0x000000746c0c723c */ /* 0x050fea000000180c */
[----:B------:R-:W-:Y:S01]  /*f080*/  FADD.FTZ R235, R235, R164 ;  /* 0x000000a4ebeb7221 */ /* 0x000fe20000010000 */
[C---:B------:R-:W-:Y:S01]  /*f090*/  HMMA.16816.F32 R16, R108.reuse, R118, R16 ;  /* 0x000000766c10723c */ /* 0x040fe20000001810 */
[----:B------:R-:W4:Y:S04]  /*f0a0*/  LDSM.16.MT88.4 R116, [R188+0xe800] ;  /* 0x00e80000bc74783b */ /* 0x000f280000004200 */
[----:B------:R-:W-:Y:S01]  /*f0b0*/  FADD.FTZ R174, R174, R135 ;  /* 0x00000087aeae7221 */ /* 0x000fe20000010000 */
[C---:B------:R-:W-:Y:S03]  /*f0c0*/  HMMA.16816.F32 R20, R108.reuse, R120, R20 ;  /* 0x000000786c14723c */ /* 0x040fe60000001814 */
[----:B------:R-:W-:Y:S02]  /*f0d0*/  LDSM.16.MT88.4 R128, [R188+0xd000] ;  /* 0x00d00000bc80783b */ /* 0x000fe40000004200 */
[----:B------:R-:W-:Y:S01]  /*f0e0*/  FADD.FTZ R235, R172, R235 ;  /* 0x000000ebaceb7221 */ /* 0x000fe20000010000 */
[C---:B------:R-:W-:Y:S05]  /*f0f0*/  HMMA.16816.F32 R24, R108.reuse, R122, R24 ;  /* 0x0000007a6c18723c */ /* 0x040fea0000001818 */
[----:B------:R-:W-:Y:S01]  /*f100*/  LOP3.LUT R120, R231, UR9, R221, 0x96, !PT ;  /* 0x00000009e7787c12 */ /* 0x000fe2000f8e96dd */
[C---:B------:R-:W-:Y:S05]  /*f110*/  HMMA.16816.F32 R28, R108.reuse, R124, R28 ;  /* 0x0000007c6c1c723c */ /* 0x040fea000000181c */
[----:B------:R-:W-:Y:S01]  /*f120*/  FADD.FTZ R174, R237, R174 ;  /* 0x000000aeedae7221 */ /* 0x000fe20000010000 */
[C---:B------:R-:W-:Y:S05]  /*f130*/  HMMA.16816.F32 R32, R108.reuse, R126, R32 ;  /* 0x0000007e6c20723c */ /* 0x040fea0000001820 */
[----:B------:R-:W-:Y:S01]  /*f140*/  IMAD.WIDE.U32 R124, R120, -0x326172a9, RZ ;  /* 0xcd9e8d57787c7825 */ /* 0x000fe200078e00ff */
[C---:B---3--:R-:W-:Y:S01]  /*f150*/  HMMA.16816.F32 R36, R108.reuse, R100, R36 ;  /* 0x000000646c24723c */ /* 0x048fe20000001824 */
[----:B------:R-:W3:Y:S04]  /*f160*/  LDSM.16.MT88.4 R120, [R192+0x10800] ;  /* 0x01080000c078783b */ /* 0x000ee80000004200 */
[----:B------:R-:W-:Y:S01]  /*f170*/  LOP3.LUT R157, R125, R228, R157, 0x96, !PT ;  /* 0x000000e47d9d7212 */ /* 0x000fe200078e969d */
[C---:B------:R-:W-:Y:S03]  /*f180*/  HMMA.16816.F32 R40, R108.reuse, R102, R40 ;  /* 0x000000666c28723c */ /* 0x040fe60000001828 */
[----:B------:R-:W1:Y:S02]  /*f190*/  LDSM.16.MT88.4 R100, [R190+0x10800] ;  /* 0x01080000be64783b */ /* 0x000e640000004200 */
[----:B------:R-:W-:Y:S01]  /*f1a0*/  LOP3.LUT R124, R147, R124, R151, 0x96, !PT ;  /* 0x0000007c937c7212 */ /* 0x000fe200078e9697 */
[C---:B-----5:R-:W-:Y:S05]  /*f1b0*/  HMMA.16816.F32 R44, R108.reuse, R104, R44 ;  /* 0x000000686c2c723c */ /* 0x060fea000000182c */
[----:B------:R-:W-:Y:S01]  /*f1c0*/  IMAD.WIDE.U32 R158, R157, -0x2daee0ad, RZ ;  /* 0xd2511f539d9e7825 */ /* 0x000fe200078e00ff */
[C---:B------:R-:W-:Y:S01]  /*f1d0*/  HMMA.16816.F32 R48, R108.reuse, R106, R48 ;  /* 0x0000006a6c30723c */ /* 0x040fe20000001830 */
[----:B------:R-:W5:Y:S04]  /*f1e0*/  LDSM.16.MT88.4 R104, [R189+0x10800] ;  /* 0x01080000bd68783b */ /* 0x000f680000004200 */
[----:B------:R-:W-:Y:S01]  /*f1f0*/  IMAD.WIDE.U32 R124, R124, -0x2daee0ad, RZ ;  /* 0xd2511f537c7c7825 */ /* 0x000fe200078e00ff */
[C---:B--2---:R-:W-:Y:S05]  /*f200*/  HMMA.16816.F32 R52, R108.reuse, R112, R52 ;  /* 0x000000706c34723c */ /* 0x044fea0000001834 */
[----:B------:R-:W-:Y:S01]  /*f210*/  LOP3.LUT R149, R159, R222, R149, 0x96, !PT ;  /* 0x000000de9f957212 */ /* 0x000fe200078e9695 */
[C---:B------:R-:W-:Y:S05]  /*f220*/  HMMA.16816.F32 R56, R108.reuse, R114, R56 ;  /* 0x000000726c38723c */ /* 0x040fea0000001838 */
[----:B------:R-:W-:Y:S01]  /*f230*/  LOP3.LUT R158, R125, R158, R145, 0x96, !PT ;  /* 0x0000009e7d9e7212 */ /* 0x000fe200078e9691 */
[C---:B----4-:R-:W-:Y:S05]  /*f240*/  HMMA.16816.F32 R60, R108.reuse, R116, R60 ;  /* 0x000000746c3c723c */ /* 0x050fea000000183c */
[----:B------:R-:W-:Y:S01]  /*f250*/  IMAD.WIDE.U32 R160, R149, -0x326172a9, RZ ;  /* 0xcd9e8d5795a07825 */ /* 0x000fe200078e00ff */
[C---:B------:R-:W-:Y:S01]  /*f260*/  HMMA.16816.F32 R64, R108.reuse, R118, R64 ;  /* 0x000000766c40723c */ /* 0x040fe20000001840 */
[----:B------:R-:W-:Y:S04]  /*f270*/  LDSM.16.MT88.4 R116, [R192+0xd000] ;  /* 0x00d00000c074783b */ /* 0x000fe80000004200 */
[----:B------:R-:W-:Y:S01]  /*f280*/  IMAD.WIDE.U32 R158, R158, -0x326172a9, RZ ;  /* 0xcd9e8d579e9e7825 */ /* 0x000fe200078e00ff */
[C---:B---3--:R-:W-:Y:S05]  /*f290*/  HMMA.16816.F32 R68, R108.reuse, R120, R68 ;  /* 0x000000786c44723c */ /* 0x048fea0000001844 */
[----:B------:R-:W-:Y:S01]  /*f2a0*/  LOP3.LUT R144, R161, R146, R144, 0x96, !PT ;  /* 0x00000092a1907212 */ /* 0x000fe200078e9690 */
[C---:B------:R-:W-:Y:S01]  /*f2b0*/  HMMA.16816.F32 R72, R108.reuse, R122, R72 ;  /* 0x0000007a6c48723c */ /* 0x040fe20000001848 */
[----:B------:R-:W-:Y:S04]  /*f2c0*/  LDSM.16.MT88.4 R120, [R190+0xd000] ;  /* 0x00d00000be78783b */ /* 0x000fe80000004200 */
[----:B------:R-:W-:Y:S01]  /*f2d0*/  LOP3.LUT R160, R159, R160, R143, 0x96, !PT ;  /* 0x000000a09fa07212 */ /* 0x000fe200078e968f */
[C---:B-1----:R-:W-:Y:S05]  /*f2e0*/  HMMA.16816.F32 R76, R108.reuse, R100, R76 ;  /* 0x000000646c4c723c */ /* 0x042fea000000184c */
[----:B------:R-:W-:Y:S01]  /*f2f0*/  IMAD.WIDE.U32 R144, R144, -0x2daee0ad, RZ ;  /* 0xd2511f5390907825 */ /* 0x000fe200078e00ff */
[C---:B------:R-:W-:Y:S05]  /*f300*/  HMMA.16816.F32 R80, R108.reuse, R102, R80 ;  /* 0x000000666c50723c */ /* 0x040fea0000001850 */
[----:B------:R-:W-:Y:S01]  /*f310*/  IMAD.WIDE.U32 R160, R160, -0x2daee0ad, RZ ;  /* 0xd2511f53a0a07825 */ /* 0x000fe200078e00ff */
[C---:B-----5:R-:W-:Y:S05]  /*f320*/  HMMA.16816.F32 R84, R108.reuse, R104, R84 ;  /* 0x000000686c54723c */ /* 0x060fea0000001854 */
[----:B------:R-:W-:Y:S01]  /*f330*/  LOP3.LUT R136, R161, R144, R142, 0x96, !PT ;  /* 0x00000090a1887212 */ /* 0x000fe200078e968e */
[C---:B------:R-:W-:Y:S05]  /*f340*/  HMMA.16816.F32 R88, R108.reuse, R106, R88 ;  /* 0x0000006a6c58723c */ /* 0x040fea0000001858 */
[----:B------:R-:W-:Y:S01]  /*f350*/  IMAD.WIDE.U32 R136, R136, -0x326172a9, RZ ;  /* 0xcd9e8d5788887825 */ /* 0x000fe200078e00ff */
[----:B------:R-:W-:Y:S02]  /*f360*/  LOP3.LUT R162, R145, R124, R141, 0x96, !PT ;  /* 0x0000007c91a27212 */ /* 0x000fe400078e968d */
[----:B------:R-:W-:Y:S01]  /*f370*/  F2FP.F16.F32.PACK_AB R103, R239, R241 ;  /* 0x000000f1ef67723e */ /* 0x000fe200000000ff */
[----:B------:R-:W-:Y:S02]  /*f380*/  LDSM.16.MT88.4 R124, [R189+0xd000] ;  /* 0x00d00000bd7c783b */ /* 0x000fe40000004200 */
[----:B------:R-:W-:Y:S01]  /*f390*/  LOP3.LUT R115, R136, 0xffff, RZ, 0xc0, !PT ;  /* 0x0000ffff88737812 */ /* 0x000fe200078ec0ff */
[----:B------:R-:W-:Y:S01]  /*f3a0*/  IMAD.WIDE.U32 R162, R162, -0x326172a9, RZ ;  /* 0xcd9e8d57a2a27825 */ /* 0x000fe200078e00ff */
[--C-:B------:R-:W-:Y:S02]  /*f3b0*/  SHF.R.U32.HI R148, RZ, 0x10, R136.reuse ;  /* 0x00000010ff947819 */ /* 0x100fe40000011688 */
[----:B------:R-:W-:Y:S01]  /*f3c0*/  SHF.R.U32.HI R113, RZ, 0x18, R136 ;  /* 0x00000018ff717819 */ /* 0x000fe20000011688 */
[----:B------:R-:W-:Y:S01]  /*f3d0*/  FADD.FTZ R168, R168, R235 ;  /* 0x000000eba8a87221 */ /* 0x000fe20000010000 */
[----:B------:R-:W-:Y:S01]  /*f3e0*/  SHF.R.U32.HI R115, RZ, 0x8, R115 ;  /* 0x00000008ff737819 */ /* 0x000fe20000011673 */
[----:B------:R-:W-:Y:S01]  /*f3f0*/  LDSM.16.MT88.4 R144, [R189+0xf000] ;  /* 0x00f00000bd90783b */ /* 0x000fe20000004200 */
[----:B------:R-:W-:Y:S01]  /*f400*/  LOP3.LUT R150, R136, 0xff, RZ, 0xc0, !PT ;  /* 0x000000ff88967812 */ /* 0x000fe200078ec0ff */
[----:B------:R-:W-:Y:S01]  /*f410*/  FADD.FTZ R175, R175, R174 ;  /* 0x000000aeafaf7221 */ /* 0x000fe20000010000 */
[----:B------:R-:W-:Y:S01]  /*f420*/  LOP3.LUT R148, R148, 0xff, RZ, 0xc0, !PT ;  /* 0x000000ff94947812 */ /* 0x000fe200078ec0ff */
[----:B------:R-:W-:Y:S01]  /*f430*/  FADD.FTZ R168, R173, R168 ;  /* 0x000000a8ada87221 */ /* 0x000fe20000010000 */
[----:B------:R-:W-:Y:S01]  /*f440*/  PRMT R150, R150, 0x5410, R115 ;  /* 0x0000541096967816 */ /* 0x000fe20000000073 */
[----:B------:R-:W-:Y:S01]  /*f450*/  FADD.FTZ R170, R170, R175 ;  /* 0x000000afaaaa7221 */ /* 0x000fe20000010000 */
[----:B------:R-:W-:Y:S01]  /*f460*/  PRMT R148, R148, 0x5410, R113 ;  /* 0x0000541094947816 */ /* 0x000fe20000000071 */
[----:B------:R-:W-:Y:S01]  /*f470*/  FADD.FTZ R0, R241, R168 ;  /* 0x000000a8f1007221 */ /* 0x000fe20000010000 */
[----:B------:R-:W1:Y:S01]  /*f480*/  LDSM.16.MT88.4 R112, [R188+0x10800] ;  /* 0x01080000bc70783b */ /* 0x000e620000004200 */
[----:B------:R-:W-:Y:S02]  /*f490*/  LOP3.LUT R136, R137, R162, R140, 0x96, !PT ;  /* 0x000000a289887212 */ /* 0x000fe400078e968c */
[----:B------:R-:W-:Y:S01]  /*f4a0*/  F2FP.F16.F32.PACK_AB R102, R248, R243 ;  /* 0x000000f3f866723e */ /* 0x000fe200000000ff */
[----:B------:R-:W-:Y:S01]  /*f4b0*/  FADD.FTZ R243, R243, R170 ;  /* 0x000000aaf3f37221 */ /* 0x000fe20000010000 */
[C---:B------:R-:W-:Y:S01]  /*f4c0*/  LOP3.LUT R137, R136.reuse, 0xffff, RZ, 0xc0, !PT ;  /* 0x0000ffff88897812 */ /* 0x040fe200078ec0ff */
[----:B------:R-:W-:Y:S01]  /*f4d0*/  FADD.FTZ R0, R239, R0 ;  /* 0x00000000ef007221 */ /* 0x000fe20000010000 */
[--C-:B------:R-:W-:Y:S01]  /*f4e0*/  SHF.R.U32.HI R101, RZ, 0x10, R136.reuse ;  /* 0x00000010ff657819 */ /* 0x100fe20000011688 */
[----:B------:R-:W-:Y:S01]  /*f4f0*/  LDSM.16.MT88.4 R140, [R190+0xf000] ;  /* 0x00f00000be8c783b */ /* 0x000fe20000004200 */
[----:B------:R-:W-:Y:S01]  /*f500*/  LOP3.LUT R100, R136, 0xff, RZ, 0xc0, !PT ;  /* 0x000000ff88647812 */ /* 0x000fe200078ec0ff */
[----:B------:R-:W-:Y:S01]  /*f510*/  FADD.FTZ R248, R248, R243 ;  /* 0x000000f3f8f87221 */ /* 0x000fe20000010000 */
[----:B------:R-:W-:Y:S02]  /*f520*/  SHF.R.U32.HI R137, RZ, 0x8, R137 ;  /* 0x00000008ff897819 */ /* 0x000fe40000011689 */
[----:B------:R-:W-:Y:S02]  /*f530*/  SHF.R.U32.HI R136, RZ, 0x18, R136 ;  /* 0x00000018ff887819 */ /* 0x000fe40000011688 */
[----:B------:R-:W-:Y:S02]  /*f540*/  LOP3.LUT R101, R101, 0xff, RZ, 0xc0, !PT ;  /* 0x000000ff65657812 */ /* 0x000fe400078ec0ff */
[----:B------:R-:W-:Y:S02]  /*f550*/  PRMT R100, R100, 0x5410, R137 ;  /* 0x0000541064647816 */ /* 0x000fe40000000089 */
[----:B------:R-:W-:Y:S02]  /*f560*/  PRMT R136, R101, 0x5410, R136 ;  /* 0x0000541065887816 */ /* 0x000fe40000000088 */
[C---:B------:R-:W-:Y:S01]  /*f570*/  F2FP.F16.F32.PACK_AB R105, R246.reuse, R245 ;  /* 0x000000f5f669723e */ /* 0x040fe200000000ff */
[----:B------:R-:W-:Y:S01]  /*f580*/  FADD.FTZ R245, R245, R0 ;  /* 0x00000000f5f57221 */ /* 0x000fe20000010000 */
[--C-:B------:R-:W-:Y:S02]  /*f590*/  HSET2.LE.AND R100, R100, R219.reuse, PT ;  /* 0x000000db64647233 */ /* 0x100fe40003803000 */
[--C-:B------:R-:W-:Y:S01]  /*f5a0*/  HSET2.LE.AND R101, R136, R219.reuse, PT ;  /* 0x000000db88657233 */ /* 0x100fe20003803000 */
[----:B------:R-:W-:Y:S01]  /*f5b0*/  FADD.FTZ R245, R246, R245 ;  /* 0x000000f5f6f57221 */ /* 0x000fe20000010000 */
[----:B------:R-:W2:Y:S01]  /*f5c0*/  LDSM.16.MT88.4 R136, [R192+0xf000] ;  /* 0x00f00000c088783b */ /* 0x000ea20000004200 */
[----:B------:R-:W-:Y:S02]  /*f5d0*/  LOP3.LUT R100, R100, R103, RZ, 0xc0, !PT ;  /* 0x0000006764647212 */ /* 0x000fe400078ec0ff */
[----:B------:R-:W-:Y:S02]  /*f5e0*/  LOP3.LUT R101, R101, R102, RZ, 0xc0, !PT ;  /* 0x0000006665657212 */ /* 0x000fe400078ec0ff */
[--C-:B------:R-:W-:Y:S02]  /*f5f0*/  HSET2.LE.AND R102, R150, R219.reuse, PT ;  /* 0x000000db96667233 */ /* 0x100fe40003803000 */
[--C-:B------:R-:W-:Y:S02]  /*f600*/  HSET2.LE.AND R103, R148, R219.reuse, PT ;  /* 0x000000db94677233 */ /* 0x100fe40003803000 */
[----:B------:R-:W3:Y:S01]  /*f610*/  LDSM.16.MT88.4 R148, [R188+0xf000] ;  /* 0x00f00000bc94783b */ /* 0x000ee20000004200 */
[----:B------:R-:W-:Y:S01]  /*f620*/  F2FP.F16.F32.PACK_AB R104, R242, R247 ;  /* 0x000000f7f268723e */ /* 0x000fe200000000ff */
[----:B------:R-:W-:Y:S01]  /*f630*/  FADD.FTZ R247, R247, R248 ;  /* 0x000000f8f7f77221 */ /* 0x000fe20000010000 */
[----:B------:R-:W-:Y:S01]  /*f640*/  LOP3.LUT R102, R102, R105, RZ, 0xc0, !PT ;  /* 0x0000006966667212 */ /* 0x000fe200078ec0ff */
[C---:B-1----:R-:W-:Y:S03]  /*f650*/  HMMA.16816.F32 R92, R108.reuse, R112, R92 ;  /* 0x000000706c5c723c */ /* 0x042fe6000000185c */
[----:B------:R-:W-:Y:S01]  /*f660*/  LOP3.LUT R103, R103, R104, RZ, 0xc0, !PT ;  /* 0x0000006867677212 */ /* 0x000fe200078ec0ff */
[----:B------:R-:W-:Y:S01]  /*f670*/  FADD.FTZ R247, R242, R247 ;  /* 0x000000f7f2f77221 */ /* 0x000fe20000010000 */
[----:B------:R-:W1:Y:S01]  /*f680*/  LDSM.16.MT88.4 R104, [R192+0x11000] ;  /* 0x01100000c068783b */ /* 0x000e620000004200 */
[----:B------:R-:W-:Y:S05]  /*f690*/  HMMA.16816.F32 R96, R108, R114, R96 ;  /* 0x000000726c60723c */ /* 0x000fea0000001860 */
[----:B------:R-:W-:Y:S01]  /*f6a0*/  LOP3.LUT R154, R163, R158, R154, 0x96, !PT ;  /* 0x0000009ea39a7212 */ /* 0x000fe200078e969a */
[C---:B------:R-:W-:Y:S01]  /*f6b0*/  HMMA.16816.F32 R4, R100.reuse, R116, R4 ;  /* 0x000000746404723c */ /* 0x040fe20000001804 */
[----:B------:R-:W4:Y:S04]  /*f6c0*/  LDSM.16.MT88.4 R108, [R190+0x11000] ;  /* 0x01100000be6c783b */ /* 0x000f280000004200 */
[----:B------:R-:W-:Y:S01]  /*f6d0*/  MOV R0, R132 ;  /* 0x0000008400007202 */ /* 0x000fe20000000f00 */
[C---:B------:R-:W-:Y:S03]  /*f6e0*/  HMMA.16816.F32 R8, R100.reuse, R118, R8 ;  /* 0x000000766408723c */ /* 0x040fe60000001808 */
[----:B------:R-:W5:Y:S03]  /*f6f0*/  LDSM.16.MT88.4 R112, [R189+0x11000] ;  /* 0x01100000bd70783b */ /* 0x000f660000004200 */
[C---:B------:R-:W-:Y:S05]  /*f700*/  HMMA.16816.F32 R12, R100.reuse, R120, R12 ;  /* 0x00000078640c723c */ /* 0x040fea000000180c */
[----:B------:R-:W-:Y:S01]  /*f710*/  LDSM.16.MT88.4 R116, [R190+0xd800] ;  /* 0x00d80000be74783b */ /* 0x000fe20000004200 */
[C---:B------:R-:W-:Y:S06]  /*f720*/  HMMA.16816.F32 R16, R100.reuse, R122, R16 ;  /* 0x0000007a6410723c */ /* 0x040fec0000001810 */
[C---:B------:R-:W-:Y:S06]  /*f730*/  HMMA.16816.F32 R20, R100.reuse, R124, R20 ;  /* 0x0000007c6414723c */ /* 0x040fec0000001814 */
[C---:B------:R-:W-:Y:S01]  /*f740*/  HMMA.16816.F32 R24, R100.reuse, R126, R24 ;  /* 0x0000007e6418723c */ /* 0x040fe20000001818 */
[----:B------:R-:W-:Y:S05]  /*f750*/  LDSM.16.MT88.4 R124, [R192+0xd800] ;  /* 0x00d80000c07c783b */ /* 0x000fea0000004200 */
[C---:B------:R-:W-:Y:S06]  /*f760*/  HMMA.16816.F32 R28, R100.reuse, R128, R28 ;  /* 0x00000080641c723c */ /* 0x040fec000000181c */
[C---:B------:R-:W-:Y:S06]  /*f770*/  HMMA.16816.F32 R32, R100.reuse, R130, R32 ;  /* 0x000000826420723c */ /* 0x040fec0000001820 */
[C---:B--2---:R-:W-:Y:S06]  /*f780*/  HMMA.16816.F32 R36, R100.reuse, R136, R36 ;  /* 0x000000886424723c */ /* 0x044fec0000001824 */
[C---:B------:R-:W-:Y:S06]  /*f790*/  HMMA.16816.F32 R40, R100.reuse, R138, R40 ;  /* 0x0000008a6428723c */ /* 0x040fec0000001828 */
        /* <DEDUP_REMOVED lines=8> */
[----:B------:R-:W-:Y:S05]  /*f820*/  LDSM.16.MT88.4 R148, [R190+0xf800] ;  /* 0x00f80000be94783b */ /* 0x000fea0000004200 */
[C---:B-1----:R-:W-:Y:S06]  /*f830*/  HMMA.16816.F32 R68, R100.reuse, R104, R68 ;  /* 0x000000686444723c */ /* 0x042fec0000001844 */
[C---:B------:R-:W-:Y:S01]  /*f840*/  HMMA.16816.F32 R72, R100.reuse, R106, R72 ;  /* 0x0000006a6448723c */ /* 0x040fe20000001848 */
[----:B------:R-:W1:Y:S05]  /*f850*/  LDSM.16.MT88.4 R104, [R188+0x11000] ;  /* 0x01100000bc68783b */ /* 0x000e6a0000004200 */
[C---:B----4-:R-:W-:Y:S06]  /*f860*/  HMMA.16816.F32 R76, R100.reuse, R108, R76 ;  /* 0x0000006c644c723c */ /* 0x050fec000000184c */
[C---:B------:R-:W-:Y:S05]  /*f870*/  HMMA.16816.F32 R80, R100.reuse, R110, R80 ;  /* 0x0000006e6450723c */ /* 0x040fea0000001850 */
[----:B------:R-:W-:Y:S01]  /*f880*/  IMAD.WIDE.U32 R108, R154, -0x2daee0ad, RZ ;  /* 0xd2511f539a6c7825 */ /* 0x000fe200078e00ff */
[C---:B-----5:R-:W-:Y:S01]  /*f890*/  HMMA.16816.F32 R84, R100.reuse, R112, R84 ;  /* 0x000000706454723c */ /* 0x060fe20000001854 */
[----:B------:R-:W-:Y:S04]  /*f8a0*/  LDSM.16.MT88.4 R152, [R189+0xf800] ;  /* 0x00f80000bd98783b */ /* 0x000fe80000004200 */
[----:B------:R-:W-:Y:S01]  /*f8b0*/  LOP3.LUT R156, R109, R160, R156, 0x96, !PT ;  /* 0x000000a06d9c7212 */ /* 0x000fe200078e969c */
[C---:B------:R-:W-:Y:S03]  /*f8c0*/  HMMA.16816.F32 R88, R100.reuse, R114, R88 ;  /* 0x000000726458723c */ /* 0x040fe60000001858 */
[----:B------:R-:W-:Y:S02]  /*f8d0*/  LDSM.16.MT88.4 R160, [R192+0x11800] ;  /* 0x01180000c0a0783b */ /* 0x000fe40000004200 */
[----:B------:R-:W-:Y:S02]  /*f8e0*/  LOP3.LUT R110, R108, 0xffff, RZ, 0xc0, !PT ;  /* 0x0000ffff6c6e7812 */ /* 0x000fe400078ec0ff */
[----:B------:R-:W-:Y:S04]  /*f8f0*/  SHF.R.U32.HI R121, RZ, 0x10, R108 ;  /* 0x00000010ff797819 */ /* 0x000fe8000001166c */
[----:B------:R-:W-:Y:S02]  /*f900*/  LOP3.LUT R115, R156, 0xffff, RZ, 0xc0, !PT ;  /* 0x0000ffff9c737812 */ /* 0x000fe400078ec0ff */
[----:B------:R-:W-:Y:S02]  /*f910*/  SHF.R.U32.HI R113, RZ, 0x10, R156 ;  /* 0x00000010ff717819 */ /* 0x000fe4000001169c */
[----:B------:R-:W-:Y:S01]  /*f920*/  LOP3.LUT R138, R108, 0xff, RZ, 0xc0, !PT ;  /* 0x000000ff6c8a7812 */ /* 0x000fe200078ec0ff */
[C---:B-1----:R-:W-:Y:S03]  /*f930*/  HMMA.16816.F32 R92, R100.reuse, R104, R92 ;  /* 0x00000068645c723c */ /* 0x042fe6000000185c */
[----:B------:R-:W-:Y:S02]  /*f940*/  SHF.R.U32.HI R109, RZ, 0x8, R110 ;  /* 0x00000008ff6d7819 */ /* 0x000fe4000001166e */
[----:B------:R-:W-:Y:S01]  /*f950*/  SHF.R.U32.HI R112, RZ, 0x18, R108 ;  /* 0x00000018ff707819 */ /* 0x000fe2000001166c */
[----:B------:R-:W-:Y:S05]  /*f960*/  HMMA.16816.F32 R96, R100, R106, R96 ;  /* 0x0000006a6460723c */ /* 0x000fea0000001860 */
[----:B------:R-:W-:Y:S02]  /*f970*/  LOP3.LUT R121, R121, 0xff, RZ, 0xc0, !PT ;  /* 0x000000ff79797812 */ /* 0x000fe400078ec0ff */
[----:B------:R-:W-:Y:S04]  /*f980*/  LOP3.LUT R136, R156, 0xff, RZ, 0xc0, !PT ;  /* 0x000000ff9c887812 */ /* 0x000fe800078ec0ff */
[----:B------:R-:W-:Y:S02]  /*f990*/  SHF.R.U32.HI R156, RZ, 0x18, R156 ;  /* 0x00000018ff9c7819 */ /* 0x000fe4000001169c */
[----:B------:R-:W-:Y:S02]  /*f9a0*/  LOP3.LUT R113, R113, 0xff, RZ, 0xc0, !PT ;  /* 0x000000ff71717812 */ /* 0x000fe400078ec0ff */
[----:B------:R-:W-:Y:S02]  /*f9b0*/  SHF.R.U32.HI R115, RZ, 0x8, R115 ;  /* 0x00000008ff737819 */ /* 0x000fe40000011673 */
[----:B------:R-:W-:Y:S02]  /*f9c0*/  PRMT R138, R138, 0x5410, R109 ;  /* 0x000054108a8a7816 */ /* 0x000fe4000000006d */
[----:B------:R-:W-:Y:S01]  /*f9d0*/  PRMT R114, R121, 0x5410, R112 ;  /* 0x0000541079727816 */ /* 0x000fe20000000070 */
[----:B------:R-:W1:Y:S01]  /*f9e0*/  LDSM.16.MT88.4 R108, [R189+0xd800] ;  /* 0x00d80000bd6c783b */ /* 0x000e620000004200 */
[----:B------:R-:W-:Y:S02]  /*f9f0*/  PRMT R112, R113, 0x5410, R156 ;  /* 0x0000541071707816 */ /* 0x000fe4000000009c */
[----:B------:R-:W-:Y:S02]  /*fa00*/  PRMT R136, R136, 0x5410, R115 ;  /* 0x0000541088887816 */ /* 0x000fe40000000073 */
[--C-:B------:R-:W-:Y:S02]  /*fa10*/  HSET2.LE.AND R138, R138, R219.reuse, PT ;  /* 0x000000db8a8a7233 */ /* 0x100fe40003803000 */
[--C-:B------:R-:W-:Y:S01]  /*fa20*/  HSET2.LE.AND R139, R114, R219.reuse, PT ;  /* 0x000000db728b7233 */ /* 0x100fe20003803000 */
[----:B------:R-:W2:Y:S01]  /*fa30*/  LDSM.16.MT88.4 R156, [R188+0xf800] ;  /* 0x00f80000bc9c783b */ /* 0x000ea20000004200 */
[--C-:B------:R-:W-:Y:S02]  /*fa40*/  HSET2.LE.AND R136, R136, R219.reuse, PT ;  /* 0x000000db88887233 */ /* 0x100fe40003803000 */
[----:B------:R-:W-:Y:S02]  /*fa50*/  HSET2.LE.AND R137, R112, R219, PT ;  /* 0x000000db70897233 */ /* 0x000fe40003803000 */
[----:B------:R-:W-:Y:S01]  /*fa60*/  F2FP.F16.F32.PACK_AB R113, R249, R240 ;  /* 0x000000f0f971723e */ /* 0x000fe200000000ff */
[----:B------:R-:W-:Y:S01]  /*fa70*/  FADD.FTZ R240, R240, R245 ;  /* 0x000000f5f0f07221 */ /* 0x000fe20000010000 */
[----:B------:R-:W-:Y:S01]  /*fa80*/  F2FP.F16.F32.PACK_AB R112, R251, R236 ;  /* 0x000000ecfb70723e */ /* 0x000fe200000000ff */
[----:B------:R-:W-:Y:S01]  /*fa90*/  FADD.FTZ R236, R236, R247 ;  /* 0x000000f7ecec7221 */ /* 0x000fe20000010000 */
[----:B------:R-:W-:Y:S01]  /*faa0*/  F2FP.F16.F32.PACK_AB R105, R224, R226 ;  /* 0x000000e2e069723e */ /* 0x000fe200000000ff */
[----:B------:R-:W-:Y:S01]  /*fab0*/  FADD.FTZ R249, R249, R240 ;  /* 0x000000f0f9f97221 */ /* 0x000fe20000010000 */
[----:B------:R-:W-:Y:S01]  /*fac0*/  F2FP.F16.F32.PACK_AB R104, R133, R234 ;  /* 0x000000ea8568723e */ /* 0x000fe200000000ff */
[----:B------:R-:W-:Y:S01]  /*fad0*/  FADD.FTZ R251, R251, R236 ;  /* 0x000000ecfbfb7221 */ /* 0x000fe20000010000 */
[----:B------:R-:W-:Y:S01]  /*fae0*/  LOP3.LUT R136, R136, R113, RZ, 0xc0, !PT ;  /* 0x0000007188887212 */ /* 0x000fe200078ec0ff */
[----:B------:R-:W-:Y:S01]  /*faf0*/  FADD.FTZ R249, R226, R249 ;  /* 0x000000f9e2f97221 */ /* 0x000fe20000010000 */
[----:B------:R-:W-:Y:S01]  /*fb00*/  LOP3.LUT R137, R137, R112, RZ, 0xc0, !PT ;  /* 0x0000007089897212 */ /* 0x000fe200078ec0ff */
[----:B------:R-:W-:Y:S01]  /*fb10*/  FADD.FTZ R234, R234, R251 ;  /* 0x000000fbeaea7221 */ /* 0x000fe20000010000 */
[----:B------:R-:W-:Y:S01]  /*fb20*/  LOP3.LUT R138, R138, R105, RZ, 0xc0, !PT ;  /* 0x000000698a8a7212 */ /* 0x000fe200078ec0ff */
[----:B------:R-:W-:Y:S01]  /*fb30*/  FADD.FTZ R227, R224, R249 ;  /* 0x000000f9e0e37221 */ /* 0x000fe20000010000 */
[----:B------:R-:W-:Y:S01]  /*fb40*/  LOP3.LUT R139, R139, R104, RZ, 0xc0, !PT ;  /* 0x000000688b8b7212 */ /* 0x000fe200078ec0ff */
[----:B------:R-:W-:Y:S06]  /*fb50*/  FADD.FTZ R225, R133, R234 ;  /* 0x000000ea85e17221 */ /* 0x000fec0000010000 */
[C---:B------:R-:W-:Y:S01]  /*fb60*/  HMMA.16816.F32 R128, R136.reuse, R124, R4 ;  /* 0x0000007c8880723c */ /* 0x040fe20000001804 */
[----:B------:R-:W3:Y:S05]  /*fb70*/  LDSM.16.MT88.4 R4, [R190+0x11800] ;  /* 0x01180000be04783b */ /* 0x000eea0000004200 */
[C---:B------:R-:W-:Y:S03]  /*fb80*/  HMMA.16816.F32 R124, R136.reuse, R126, R8 ;  /* 0x0000007e887c723c */ /* 0x040fe60000001808 */
[----:B------:R-:W4:Y:S03]  /*fb90*/  LDSM.16.MT88.4 R8, [R189+0x11800] ;  /* 0x01180000bd08783b */ /* 0x000f260000004200 */
[C---:B------:R-:W-:Y:S05]  /*fba0*/  HMMA.16816.F32 R120, R136.reuse, R116, R12 ;  /* 0x000000748878723c */ /* 0x040fea000000180c */
[----:B------:R-:W5:Y:S01]  /*fbb0*/  LDSM.16.MT88.4 R12, [R188+0x11800] ;  /* 0x01180000bc0c783b */ /* 0x000f620000004200 */
        /* <DEDUP_REMOVED lines=13> */
[C---:B------:R-:W-:Y:S06]  /*fc90*/  HMMA.16816.F32 R68, R136.reuse, R160, R68 ;  /* 0x000000a08844723c */ /* 0x040fec0000001844 */
[C---:B------:R-:W-:Y:S06]  /*fca0*/  HMMA.16816.F32 R72, R136.reuse, R162, R72 ;  /* 0x000000a28848723c */ /* 0x040fec0000001848 */
[C---:B---3--:R-:W-:Y:S06]  /*fcb0*/  HMMA.16816.F32 R76, R136.reuse, R4, R76 ;  /* 0x00000004884c723c */ /* 0x048fec000000184c */
[C---:B------:R-:W-:Y:S06]  /*fcc0*/  HMMA.16816.F32 R80, R136.reuse, R6, R80 ;  /* 0x000000068850723c */ /* 0x040fec0000001850 */
[C---:B----4-:R-:W-:Y:S06]  /*fcd0*/  HMMA.16816.F32 R84, R136.reuse, R8, R84 ;  /* 0x000000088854723c */ /* 0x050fec0000001854 */
[C---:B------:R-:W-:Y:S06]  /*fce0*/  HMMA.16816.F32 R88, R136.reuse, R10, R88 ;  /* 0x0000000a8858723c */ /* 0x040fec0000001858 */
[C---:B-----5:R-:W-:Y:S06]  /*fcf0*/  HMMA.16816.F32 R92, R136.reuse, R12, R92 ;  /* 0x0000000c885c723c */ /* 0x060fec000000185c */
[----:B------:R-:W-:Y:S01]  /*fd00*/  HMMA.16816.F32 R96, R136, R14, R96 ;  /* 0x0000000e8860723c */ /* 0x000fe20000001860 */
[----:B------:R-:W-:Y:S11]  /*fd10*/  @!UPT UIADD3 URZ, URZ, URZ, URZ ;  /* 0x0000003f3f3ff290 */ /* 0x000ff6000fffe03f */
[----:B------:R-:W-:Y:S01]  /*fd20*/  @!UPT UIADD3 URZ, URZ, URZ, URZ ;  /* 0x0000003f3f3ff290 */ /* 0x000fe2000fffe03f */
[----:B------:R-:W-:Y:S11]  /*fd30*/  @P0 BRA `(.L_x_711) ;  /* 0xffffffc400180947 */ /* 0x000ff6000383ffff */
.L_x_710:
[----:B------:R-:W1:Y:S01]  /*fd40*/  SHFL.BFLY PT, R2, R227, 0x2, 0x1f ;  /* 0x0c401f00e3027f89 */ /* 0x000e6200000e0000 */
[----:B------:R-:W-:Y:S01]  /*fd50*/  MOV R9, 0x3f800000 ;  /* 0x3f80000000097802 */ /* 0x000fe20000000f00 */
[----:B------:R-:W-:Y:S01]  /*fd60*/  ULDC UR4, c[0x0][0x38c] ;  /* 0x0000e30000047ab9 */ /* 0x000fe20000000800 */
[----:B------:R-:W-:Y:S01]  /*fd70*/  MOV R10, 0x3f800000 ;  /* 0x3f800000000a7802 */ /* 0x000fe20000000f00 */
[----:B------:R-:W2:Y:S01]  /*fd80*/  SHFL.BFLY PT, R0, R225, 0x2, 0x1f ;  /* 0x0c401f00e1007f89 */ /* 0x000ea200000e0000 */
[----:B------:R-:W-:Y:S01]  /*fd90*/  UMOV UR5, 0x400 ;  /* 0x0000040000057882 */ /* 0x000fe20000000000 */
[----:B------:R-:W-:Y:S01]  /*fda0*/  UISETP.NE.AND UP0, UPT, UR13, -0x1, UPT ;  /* 0xffffffff0d00788c */ /* 0x000fe2000bf05270 */
[----:B------:R-:W3:Y:S01]  /*fdb0*/  S2R R5, SR_TID.X ;  /* 0x0000000000057919 */ /* 0x000ee20000002100 */
[----:B-1----:R-:W-:Y:S01]  /*fdc0*/  FADD.FTZ R11, R2, R227 ;  /* 0x000000e3020b7221 */ /* 0x002fe20000010000 */
[----:B--2---:R-:W-:-:S04]  /*fdd0*/  FADD.FTZ R7, R0, R225 ;  /* 0x000000e100077221 */ /* 0x004fc80000010000 */
[----:B------:R-:W1:Y:S04]  /*fde0*/  SHFL.BFLY PT, R4, R11, 0x1, 0x1f ;  /* 0x0c201f000b047f89 */ /* 0x000e6800000e0000 */
[----:B------:R-:W2:Y:S01]  /*fdf0*/  SHFL.BFLY PT, R2, R7, 0x1, 0x1f ;  /* 0x0c201f0007027f89 */ /* 0x000ea200000e0000 */
[----:B---3--:R-:W-:-:S04]  /*fe00*/  SHF.R.S32.HI R0, RZ, 0x1f, R5 ;  /* 0x0000001fff007819 */ /* 0x008fc80000011405 */
[----:B------:R-:W-:-:S04]  /*fe10*/  LEA.HI R8, R0, R5, RZ, 0x2 ;  /* 0x0000000500087211 */ /* 0x000fc800078f10ff */
[----:B------:R-:W-:Y:S01]  /*fe20*/  SHF.R.S32.HI R6, RZ, 0x1f, R8 ;  /* 0x0000001fff067819 */ /* 0x000fe20000011408 */
[----:B-1----:R-:W-:Y:S01]  /*fe30*/  FADD.FTZ R4, R11, R4 ;  /* 0x000000040b047221 */ /* 0x002fe20000010000 */
[----:B--2---:R-:W-:-:S04]  /*fe40*/  FADD.FTZ R2, R7, R2 ;  /* 0x0000000207027221 */ /* 0x004fc80000010000 */
[----:B------:R-:W-:Y:S02]  /*fe50*/  FSETP.NE.FTZ.AND P4, PT, R4, RZ, PT ;  /* 0x000000ff0400720b */ /* 0x000fe40003f95000 */
[----:B------:R-:W-:Y:S02]  /*fe60*/  SHF.R.S32.HI R7, RZ, 0x2, R8 ;  /* 0x00000002ff077819 */ /* 0x000fe40000011408 */
[----:B------:R-:W-:Y:S02]  /*fe70*/  FSETP.NE.FTZ.AND P3, PT, R2, RZ, PT ;  /* 0x000000ff0200720b */ /* 0x000fe40003f75000 */
[----:B------:R-:W-:Y:S02]  /*fe80*/  LEA.HI R6, R6, R7, RZ, 0x3 ;  /* 0x0000000706067211 */ /* 0x000fe400078f18ff */
[----:B------:R-:W-:Y:S02]  /*fe90*/  LOP3.LUT R8, R8, 0x3ffffffc, RZ, 0xc0, !PT ;  /* 0x3ffffffc08087812 */ /* 0x000fe400078ec0ff */
[----:B------:R-:W-:-:S02]  /*fea0*/  LOP3.LUT R6, R6, 0xfffffff8, RZ, 0xc0, !PT ;  /* 0xfffffff806067812 */ /* 0x000fc400078ec0ff */
[-C--:B------:R-:W-:Y:S01]  /*feb0*/  IADD3 R13, -R8, R5.reuse, RZ ;  /* 0x00000005080d7210 */ /* 0x080fe20007ffe1ff */
[----:B------:R-:W1:Y:S01]  /*fec0*/  @P4 MUFU.RCP R9, R4 ;  /* 0x0000000400094308 */ /* 0x000e620000001000 */
[----:B------:R-:W-:Y:S02]  /*fed0*/  IADD3 R6, R7, -R6, RZ ;  /* 0x8000000607067210 */ /* 0x000fe40007ffe0ff */
[----:B------:R-:W-:Y:S02]  /*fee0*/  LEA.HI R7, R0, R5, RZ, 0x5 ;  /* 0x0000000500077211 */ /* 0x000fe400078f28ff */
[C---:B------:R-:W-:Y:S02]  /*fef0*/  SHF.L.U32 R11, R6.reuse, 0x6, RZ ;  /* 0x00000006060b7819 */ /* 0x040fe400000006ff */
[----:B------:R-:W-:Y:S01]  /*ff00*/  R2P PR, R6, 0x6 ;  /* 0x0000000606007804 */ /* 0x000fe20000000000 */
[----:B------:R-:W2:Y:S01]  /*ff10*/  @P3 MUFU.RCP R10, R2 ;  /* 0x00000002000a3308 */ /* 0x000ea20000001000 */
[----:B------:R-:W-:-:S02]  /*ff20*/  LOP3.LUT R11, R11, 0x1c0, RZ, 0xc0, !PT ;  /* 0x000001c00b0b7812 */ /* 0x000fc400078ec0ff */
[----:B------:R-:W-:Y:S02]  /*ff30*/  LOP3.LUT R6, R6, 0x1, RZ, 0xc0, !PT ;  /* 0x0000000106067812 */ /* 0x000fe400078ec0ff */
[----:B------:R-:W-:Y:S02]  /*ff40*/  LEA.HI R8, R11, R11, RZ, 0x1d ;  /* 0x0000000b0b087211 */ /* 0x000fe400078fe8ff */
[----:B------:R-:W-:Y:S01]  /*ff50*/  ISETP.NE.U32.AND P0, PT, R6, 0x1, PT ;  /* 0x000000010600780c */ /* 0x000fe20003f05070 */
[----:B-1----:R-:W-:Y:S01]  /*ff60*/  FMUL.FTZ R9, R9, UR4 ;  /* 0x0000000409097c20 */ /* 0x002fe20008410000 */
[----:B------:R-:W-:-:S03]  /*ff70*/  MOV R6, 0x20 ;  /* 0x0000002000067802 */ /* 0x000fc60000000f00 */
[C---:B------:R-:W-:Y:S01]  /*ff80*/  FMUL.FTZ R128, R9.reuse, R128 ;  /* 0x0000008009807220 */ /* 0x040fe20000410000 */
[C---:B------:R-:W-:Y:S01]  /*ff90*/  FMUL.FTZ R129, R9.reuse, R129 ;  /* 0x0000008109817220 */ /* 0x040fe20000410000 */
[C---:B------:R-:W-:Y:S01]  /*ffa0*/  FMUL.FTZ R124, R9.reuse, R124 ;  /* 0x0000007c097c7220 */ /* 0x040fe20000410000 */
[C---:B------:R-:W-:Y:S01]  /*ffb0*/  FMUL.FTZ R125, R9.reuse, R125 ;  /* 0x0000007d097d7220 */ /* 0x040fe20000410000 */
        /* <DEDUP_REMOVED lines=52> */
[----:B------:R-:W-:Y:S01]  /*10300*/  SHF.R.S32.HI R10, RZ, 0x5, R7 ;  /* 0x00000005ff0a7819 */ /* 0x000fe20000011407 */
[----:B-1----:R-:W-:Y:S01]  /*10310*/  ULEA UR4, UR4, UR5, 0x18 ;  /* 0x0000000504047291 */ /* 0x002fe2000f8ec03f */
[C---:B------:R-:W-:Y:S01]  /*10320*/  FMUL.FTZ R116, R9.reuse, R116 ;  /* 0x0000007409747220 */ /* 0x040fe20000410000 */
[C---:B------:R-:W-:Y:S01]  /*10330*/  FMUL.FTZ R117, R9.reuse, R117 ;  /* 0x0000007509757220 */ /* 0x040fe20000410000 */
[----:B------:R-:W-:Y:S01]  /*10340*/  LEA R13, R10, R13, 0x9 ;  /* 0x0000000d0a0d7211 */ /* 0x000fe200078e48ff */
[C---:B------:R-:W-:Y:S01]  /*10350*/  FMUL.FTZ R112, R9.reuse, R112 ;  /* 0x0000007009707220 */ /* 0x040fe20000410000 */
[----:B------:R-:W-:Y:S01]  /*10360*/  SEL R6, R6, 0xffffffe0, !P1 ;  /* 0xffffffe006067807 */ /* 0x000fe20004800000 */
[----:B------:R-:W-:Y:S01]  /*10370*/  FMUL.FTZ R113, R9, R113 ;  /* 0x0000007109717220 */ /* 0x000fe20000410000 */
[----:B------:R-:W-:Y:S01]  /*10380*/  LEA R8, R13, R8, 0x1 ;  /* 0x000000080d087211 */ /* 0x000fe200078e08ff */
[C---:B------:R-:W-:Y:S01]  /*10390*/  FMUL.FTZ R108, R9.reuse, R108 ;  /* 0x0000006c096c7220 */ /* 0x040fe20000410000 */
[----:B------:R-:W-:Y:S01]  /*103a0*/  FMUL.FTZ R109, R9, R109 ;  /* 0x0000006d096d7220 */ /* 0x000fe20000410000 */
[----:B------:R-:W-:Y:S01]  /*103b0*/  F2FP.F16.F32.PACK_AB R128, R129, R128 ;  /* 0x000000808180723e */ /* 0x000fe200000000ff */
[C---:B------:R-:W-:Y:S01]  /*103c0*/  FMUL.FTZ R104, R9.reuse, R104 ;  /* 0x0000006809687220 */ /* 0x040fe20000410000 */
        /* <DEDUP_REMOVED lines=9> */
[C---:B------:R-:W-:Y:S01]  /*10460*/  FMUL.FTZ R37, R9.reuse, R37 ;  /* 0x0000002509257220 */ /* 0x040fe20000410000 */
[----:B------:R-:W-:Y:S01]  /*10470*/  SEL R8, R8, 0xffffffc0, !P2 ;  /* 0xffffffc008087807 */ /* 0x000fe20005000000 */
[----:B------:R-:W-:Y:S01]  /*10480*/  FMUL.FTZ R40, R9, R40 ;  /* 0x0000002809287220 */ /* 0x000fe20000410000 */
[----:B------:R-:W-:Y:S01]  /*10490*/  F2FP.F16.F32.PACK_AB R124, R125, R124 ;  /* 0x0000007c7d7c723e */ /* 0x000fe200000000ff */
[----:B------:R-:W-:Y:S01]  /*104a0*/  FMUL.FTZ R41, R9, R41 ;  /* 0x0000002909297220 */ /* 0x000fe20000410000 */
[----:B------:R-:W-:Y:S01]  /*104b0*/  F2FP.F16.F32.PACK_AB R126, R127, R126 ;  /* 0x0000007e7f7e723e */ /* 0x000fe200000000ff */
[----:B------:R-:W-:Y:S01]  /*104c0*/  FMUL.FTZ R44, R9, R44 ;  /* 0x0000002c092c7220 */ /* 0x000fe20000410000 */
        /* <DEDUP_REMOVED lines=37> */
[----:B------:R-:W-:Y:S01]  /*10720*/  @UP0 ULDC.64 UR4, c[0x0][0x298] ;  /* 0x0000a60000040ab9 */ /* 0x000fe20000000a00 */
[----:B------:R-:W-:Y:S01]  /*10730*/  F2FP.F16.F32.PACK_AB R38, R39, R38 ;  /* 0x000000262726723e */ /* 0x000fe200000000ff */
[----:B------:R1:W-:Y:S01]  /*10740*/  STS [R19+0x400], R114 ;  /* 0x0004007213007388 */ /* 0x0003e20000000800 */
[----:B------:R-:W-:Y:S01]  /*10750*/  F2FP.F16.F32.PACK_AB R40, R41, R40 ;  /* 0x000000282928723e */ /* 0x000fe200000000ff */
[----:B------:R-:W-:Y:S01]  /*10760*/  @UP0 UIMAD.WIDE.U32 UR10, UR13, UR4, URZ ;  /* 0x000000040d0a02a5 */ /* 0x000fe2000f8e003f */
[----:B------:R-:W-:Y:S01]  /*10770*/  F2FP.F16.F32.PACK_AB R42, R43, R42 ;  /* 0x0000002a2b2a723e */ /* 0x000fe200000000ff */
        /* <DEDUP_REMOVED lines=21> */
[----:B------:R-:W-:Y:S01]  /*108d0*/  PLOP3.LUT P0, PT, PT, PT, UP0, 0x80, 0x0 ;  /* 0x000000000000781c */ /* 0x000fe20003f0f008 */
[C---:B------:R-:W-:Y:S01]  /*108e0*/  FMUL.FTZ R73, R9.reuse, R73 ;  /* 0x0000004909497220 */ /* 0x040fe20000410000 */
[C---:B------:R-:W-:Y:S01]  /*108f0*/  FMUL.FTZ R76, R9.reuse, R76 ;  /* 0x0000004c094c7220 */ /* 0x040fe20000410000 */
[----:B------:R1:W-:Y:S01]  /*10900*/  STS [R11+0x2000], R36 ;  /* 0x002000240b007388 */ /* 0x0003e20000000800 */
[C---:B------:R-:W-:Y:S01]  /*10910*/  FMUL.FTZ R77, R9.reuse, R77 ;  /* 0x0000004d094d7220 */ /* 0x040fe20000410000 */
        /* <DEDUP_REMOVED lines=12> */
[----:B------:R-:W-:Y:S01]  /*109e0*/  FMUL.FTZ R9, R9, R97 ;  /* 0x0000006109097220 */ /* 0x000fe20000410000 */
[----:B------:R-:W-:Y:S01]  /*109f0*/  @UP0 UIMAD UR7, UR13, UR5, UR11 ;  /* 0x000000050d0702a4 */ /* 0x000fe2000f8e020b */
[----:B------:R1:W-:Y:S01]  /*10a00*/  STS [R15+0x2000], R44 ;  /* 0x0020002c0f007388 */ /* 0x0003e20000000800 */
[----:B------:R-:W-:-:S02]  /*10a10*/  F2FP.F16.F32.PACK_AB R64, R65, R64 ;  /* 0x000000404140723e */ /* 0x000fc400000000ff */
[----:B------:R-:W-:Y:S01]  /*10a20*/  F2FP.F16.F32.PACK_AB R66, R67, R66 ;  /* 0x000000424342723e */ /* 0x000fe200000000ff */
[----:B------:R1:W-:Y:S01]  /*10a30*/  STS [R15+0x2400], R46 ;  /* 0x0024002e0f007388 */ /* 0x0003e20000000800 */
[----:B------:R-:W-:Y:S02]  /*10a40*/  F2FP.F16.F32.PACK_AB R68, R69, R68 ;  /* 0x000000444544723e */ /* 0x000fe400000000ff */
[----:B------:R-:W-:Y:S01]  /*10a50*/  F2FP.F16.F32.PACK_AB R70, R71, R70 ;  /* 0x000000464746723e */ /* 0x000fe200000000ff */
[----:B------:R1:W-:Y:S01]  /*10a60*/  STS [R17+0x2000], R48 ;  /* 0x0020003011007388 */ /* 0x0003e20000000800 */
[----:B------:R-:W-:Y:S02]  /*10a70*/  F2FP.F16.F32.PACK_AB R72, R73, R72 ;  /* 0x000000484948723e */ /* 0x000fe400000000ff */
[----:B------:R-:W-:Y:S01]  /*10a80*/  F2FP.F16.F32.PACK_AB R74, R75, R74 ;  /* 0x0000004a4b4a723e */ /* 0x000fe200000000ff */
        /* <DEDUP_REMOVED lines=19> */
[----:B------:R-:W-:Y:S05]  /*10bc0*/  @P0 BRA `(.L_x_714) ;  /* 0x00000000001c0947 */ /* 0x000fea0003800000 */
[----:B------:R-:W2:Y:S01]  /*10bd0*/  S2UR UR7, SR_CTAID.Y ;  /* 0x00000000000779c3 */ /* 0x000ea20000002600 */
[----:B------:R-:W-:Y:S01]  /*10be0*/  ULDC.64 UR4, c[0x0][0x290] ;  /* 0x0000a40000047ab9 */ /* 0x000fe20000000a00 */
[----:B--2---:R-:W-:Y:S02]  /*10bf0*/  USHF.R.S32.HI UR6, URZ, 0x1f, UR7 ;  /* 0x0000001f3f067899 */ /* 0x004fe40008011407 */
[----:B------:R-:W-:Y:S02]  /*10c00*/  UIMAD.WIDE.U32 UR10, UR7, UR4, URZ ;  /* 0x00000004070a72a5 */ /* 0x000fe4000f8e003f */
[----:B------:R-:W-:-:S04]  /*10c10*/  UIMAD UR6, UR6, UR4, URZ ;  /* 0x00000004060672a4 */ /* 0x000fc8000f8e023f */
[----:B------:R-:W-:-:S04]  /*10c20*/  UIMAD UR5, UR7, UR5, UR6 ;  /* 0x00000005070572a4 */ /* 0x000fc8000f8e0206 */
[----:B------:R-:W-:-:S12]  /*10c30*/  UIADD3 UR7, UR11, UR5, URZ ;  /* 0x000000050b077290 */ /* 0x000fd8000fffe03f */
.L_x_714:
[----:B------:R-:W2:Y:S01]  /*10c40*/  S2R R6, SR_TID.X ;  /* 0x0000000000067919 */ /* 0x000ea20000002100 */
[----:B------:R-:W-:Y:S01]  /*10c50*/  ULDC.U8 UR5, c[0x0][0x3d9] ;  /* 0x0000f64000057ab9 */ /* 0x000fe20000000000 */
[----:B------:R-:W3:Y:S01]  /*10c60*/  S2UR UR4, SR_CTAID.X ;  /* 0x00000000000479c3 */ /* 0x000ee20000002500 */
[----:B------:R-:W-:Y:S01]  /*10c70*/  ISETP.NE.AND P1, PT, RZ, UR5, PT ;  /* 0x00000005ff007c0c */ /* 0x000fe2000bf25270 */
[----:B------:R-:W-:Y:S01]  /*10c80*/  STS [R25+0x2000], R64 ;  /* 0x0020004019007388 */ /* 0x000fe20000000800 */
[----:B------:R-:W-:Y:S01]  /*10c90*/  ULDC.U8 UR9, c[0x0][0x3d8] ;  /* 0x0000f60000097ab9 */ /* 0x000fe20000000000 */
[----:B------:R-:W4:Y:S01]  /*10ca0*/  @P4 MUFU.LG2 R4, R4 ;  /* 0x0000000400044308 */ /* 0x000f220000000c00 */
[----:B------:R-:W-:Y:S01]  /*10cb0*/  ISETP.NE.AND P0, PT, RZ, UR9, PT ;  /* 0x00000009ff007c0c */ /* 0x000fe2000bf05270 */
[----:B------:R-:W-:Y:S01]  /*10cc0*/  STS [R25+0x2400], R66 ;  /* 0x0024004219007388 */ /* 0x000fe20000000800 */
[----:B------:R-:W-:Y:S01]  /*10cd0*/  LOP3.LUT R12, R7, 0xffffffe0, RZ, 0xc0, !PT ;  /* 0xffffffe0070c7812 */ /* 0x000fe200078ec0ff */
[----:B------:R-:W4:Y:S01]  /*10ce0*/  @P4 LDC R27, c[0x0][0x2e8] ;  /* 0x0000ba00ff1b4b82 */ /* 0x000f220000000800 */
[----:B------:R-:W-:Y:S01]  /*10cf0*/  ISETP.EQ.AND P0, PT, RZ, UR5, P0 ;  /* 0x00000005ff007c0c */ /* 0x000fe20008702270 */
[----:B------:R-:W-:Y:S01]  /*10d00*/  STS [R11+0x4000], R68 ;  /* 0x004000440b007388 */ /* 0x000fe20000000800 */
[----:B------:R-:W-:Y:S01]  /*10d10*/  LEA.HI R0, R0, R5, RZ, 0x3 ;  /* 0x0000000500007211 */ /* 0x000fe200078f18ff */
[----:B------:R-:W-:-:S02]  /*10d20*/  IMAD.IADD R5, R5, 0x1, -R12 ;  /* 0x0000000105057824 */ /* 0x000fc400078e0a0c */
[----:B------:R1:W-:Y:S02]  /*10d30*/  STS [R11+0x4400], R70 ;  /* 0x004400460b007388 */ /* 0x0003e40000000800 */
[----:B------:R-:W5:Y:S01]  /*10d40*/  @P1 LDC.64 R8, c[0x0][0x2c0] ;  /* 0x0000b000ff081b82 */ /* 0x000f620000000a00 */
[----:B------:R-:W4:Y:S01]  /*10d50*/  S2R R20, SR_CTAID.Y ;  /* 0x0000000000147919 */ /* 0x000f220000002600 */
[----:B------:R-:W-:Y:S04]  /*10d60*/  STS [R13+0x4000], R72 ;  /* 0x004000480d007388 */ /* 0x000fe80000000800 */
[----:B------:R-:W-:Y:S02]  /*10d70*/  @!P0 PLOP3.LUT P2, PT, PT, PT, PT, 0x8, 0x0 ;  /* 0x000000000000881c */ /* 0x000fe40003f4e170 */
[----:B------:R-:W4:Y:S01]  /*10d80*/  @P1 LDC R22, c[0x0][0x2c0] ;  /* 0x0000b000ff161b82 */ /* 0x000f220000000800 */
[----:B---3--:R-:W-:Y:S01]  /*10d90*/  UIMAD UR6, UR4, -0x40, UR15 ;  /* 0xffffffc0040678a4 */ /* 0x008fe2000f8e020f */
[----:B------:R-:W-:Y:S01]  /*10da0*/  STS [R13+0x4400], R74 ;  /* 0x0044004a0d007388 */ /* 0x000fe20000000800 */
[----:B------:R-:W-:-:S02]  /*10db0*/  @!P0 CS2R R30, SRZ ;  /* 0x00000000001e8805 */ /* 0x000fc4000001ff00 */
[----:B--2---:R-:W-:Y:S01]  /*10dc0*/  SHF.R.S32.HI R7, RZ, 0x1f, R6 ;  /* 0x0000001fff077819 */ /* 0x004fe20000011406 */
[----:B------:R-:W-:Y:S03]  /*10dd0*/  STS [R15+0x4000], R76 ;  /* 0x0040004c0f007388 */ /* 0x000fe60000000800 */
[CC--:B------:R-:W-:Y:S01]  /*10de0*/  LEA.HI R29, R7.reuse, R6.reuse, RZ, 0x5 ;  /* 0x00000006071d7211 */ /* 0x0c0fe200078f28ff */
[----:B------:R-:W-:Y:S01]  /*10df0*/  STS [R15+0x4400], R78 ;  /* 0x0044004e0f007388 */ /* 0x000fe20000000800 */
[----:B------:R-:W-:Y:S02]  /*10e00*/  LEA.HI R7, R7, R6, RZ, 0x3 ;  /* 0x0000000607077211 */ /* 0x000fe400078f18ff */
[----:B------:R-:W-:Y:S01]  /*10e10*/  LOP3.LUT R29, R29, 0xffffffe0, RZ, 0xc0, !PT ;  /* 0xffffffe01d1d7812 */ /* 0x000fe200078ec0ff */
[----:B-1----:R-:W1:Y:S01]  /*10e20*/  S2R R11, SR_CTAID.Z ;  /* 0x00000000000b7919 */ /* 0x002e620000002700 */
[----:B-----5:R-:W-:Y:S01]  /*10e30*/  @P1 IMAD R24, R9, R8, RZ ;  /* 0x0000000809181224 */ /* 0x020fe200078e02ff */
[----:B------:R-:W-:Y:S01]  /*10e40*/  LOP3.LUT R9, R7, 0xfffffff8, RZ, 0xc0, !PT ;  /* 0xfffffff807097812 */ /* 0x000fe200078ec0ff */
[----:B------:R-:W-:Y:S04]  /*10e50*/  STS [R17+0x4000], R80 ;  /* 0x0040005011007388 */ /* 0x000fe80000000800 */
        /* <DEDUP_REMOVED lines=8> */
[----:B------:R3:W-:Y:S01]  /*10ee0*/  STS [R25+0x4400], R98 ;  /* 0x0044006219007388 */ /* 0x0007e20000000800 */
[----:B--2---:R-:W-:Y:S01]  /*10ef0*/  SHF.R.S32.HI R21, RZ, 0x3, R0 ;  /* 0x00000003ff157819 */ /* 0x004fe20000011400 */
[----:B---3--:R-:W-:Y:S01]  /*10f00*/  @P1 IMAD.MOV.U32 R25, RZ, RZ, 0x1 ;  /* 0x00000001ff191424 */ /* 0x008fe200078e00ff */
[----:B-1--4-:R-:W-:Y:S06]  /*10f10*/  @!P0 BRA `(.L_x_715) ;  /* 0x00000000001c8947 */ /* 0x012fec0003800000 */
[----:B------:R-:W1:Y:S01]  /*10f20*/  S2UR UR8, SR_CTAID.Y ;  /* 0x00000000000879c3 */ /* 0x000e620000002600 */
[----:B------:R-:W-:Y:S01]  /*10f30*/  ULDC UR5, c[0x0][0x2c4] ;  /* 0x0000b10000057ab9 */ /* 0x000fe20000000800 */
[----:B------:R-:W-:Y:S01]  /*10f40*/  PLOP3.LUT P2, PT, PT, PT, PT, 0x80, 0x0 ;  /* 0x000000000000781c */ /* 0x000fe20003f4f070 */
[----:B-1----:R-:W-:-:S04]  /*10f50*/  @!UP0 UIMAD UR13, UR8, UR5, URZ ;  /* 0x00000005080d82a4 */ /* 0x002fc8000f8e023f */
[----:B------:R-:W-:Y:S02]  /*10f60*/  USHF.R.S32.HI UR5, URZ, 0x1f, UR13 ;  /* 0x0000001f3f057899 */ /* 0x000fe4000801140d */
[----:B------:R-:W-:-:S04]  /*10f70*/  IMAD.U32 R30, RZ, RZ, UR13 ;  /* 0x0000000dff1e7e24 */ /* 0x000fc8000f8e00ff */
[----:B------:R-:W-:Y:S02]  /*10f80*/  MOV R31, UR5 ;  /* 0x00000005001f7c02 */ /* 0x000fe40008000f00 */
.L_x_715:
[----:B------:R-:W-:Y:S05]  /*10f90*/  @P1 BRA `(.L_x_716) ;  /* 0x0000000000181947 */ /* 0x000fea0003800000 */
[----:B------:R-:W1:Y:S01]  /*10fa0*/  LDC R24, c[0x0][0x2c4] ;  /* 0x0000b100ff187b82 */ /* 0x000e620000000800 */
[----:B------:R-:W-:Y:S02]  /*10fb0*/  ISETP.NE.AND P0, PT, RZ, UR9, PT ;  /* 0x00000009ff007c0c */ /* 0x000fe4000bf05270 */
[----:B------:R-:W-:-:S05]  /*10fc0*/  MOV R22, 0x1 ;  /* 0x0000000100167802 */ /* 0x000fca0000000f00 */
[----:B------:R-:W2:Y:S08]  /*10fd0*/  LDC R25, c[0x0][0x270] ;  /* 0x00009c00ff197b82 */ /* 0x000eb00000000800 */
[----:B-1----:R-:W2:Y:S02]  /*10fe0*/  @P0 LDC R24, c[0x0][0x2e4] ;  /* 0x0000b900ff180b82 */ /* 0x002ea40000000800 */
[----:B--2---:R-:W-:-:S07]  /*10ff0*/  IMAD R25, R24, R25, RZ ;  /* 0x0000001918197224 */ /* 0x004fce00078e02ff */
.L_x_716:
[----:B------:R-:W-:Y:S01]  /*11000*/  BAR.SYNC.DEFER_BLOCKING 0x0 ;  /* 0x0000000000007b1d */ /* 0x000fe20000010000 */
[----:B------:R-:W-:Y:S01]  /*11010*/  LEA.HI.SX32 R23, R0, 0x10, 0x1d ;  /* 0x0000001000177811 */ /* 0x000fe200078feaff */
[C---:B------:R-:W-:Y:S01]  /*11020*/  IMAD.IADD R8, R6.reuse, 0x1, -R29 ;  /* 0x0000000106087824 */ /* 0x040fe200078e0a1d */
[----:B------:R-:W-:Y:S01]  /*11030*/  ISETP.GE.AND P0, PT, R21, UR6, PT ;  /* 0x0000000615007c0c */ /* 0x000fe2000bf06270 */
[----:B------:R-:W-:Y:S01]  /*11040*/  IMAD.IADD R9, R6, 0x1, -R9 ;  /* 0x0000000106097824 */ /* 0x000fe200078e0a09 */
[----:B------:R-:W-:-:S03]  /*11050*/  ISETP.GE.AND P6, PT, R23, UR6, PT ;  /* 0x0000000617007c0c */ /* 0x000fc6000bfc6270 */
[----:B------:R-:W1:Y:S01]  /*11060*/  @P3 LDC R6, c[0x0][0x2e8] ;  /* 0x0000ba00ff063b82 */ /* 0x000e620000000800 */
[----:B------:R-:W-:Y:S01]  /*11070*/  SHF.R.S32.HI R23, RZ, 0x1f, R10 ;  /* 0x0000001fff177819 */ /* 0x000fe2000001140a */
[----:B------:R-:W2:Y:S01]  /*11080*/  @P3 MUFU.LG2 R2, R2 ;  /* 0x0000000200023308 */ /* 0x000ea20000000c00 */
[----:B------:R-:W-:Y:S01]  /*11090*/  LEA.HI.SX32 R21, R0, 0x20, 0x1d ;  /* 0x0000002000157811 */ /* 0x000fe200078feaff */
[----:B------:R-:W-:Y:S01]  /*110a0*/  IMAD R25, R20, R25, RZ ;  /* 0x0000001914197224 */ /* 0x000fe200078e02ff */
[----:B------:R-:W-:Y:S01]  /*110b0*/  LEA.HI R23, R23, R10, RZ, 0x2 ;  /* 0x0000000a17177211 */ /* 0x000fe200078f10ff */
[----:B------:R-:W-:Y:S01]  /*110c0*/  IMAD.MOV.U32 R20, RZ, RZ, 0x7f800000 ;  /* 0x7f800000ff147424 */ /* 0x000fe200078e00ff */
[----:B------:R-:W-:Y:S01]  /*110d0*/  ISETP.GE.AND P5, PT, R21, UR6, PT ;  /* 0x0000000615007c0c */ /* 0x000fe2000bfa6270 */
[----:B------:R-:W-:Y:S01]  /*110e0*/  @P4 FMUL.FTZ R21, R4, 0.69314718246459960938 ;  /* 0x3f31721804154820 */ /* 0x000fe20000410000 */
[----:B------:R-:W-:Y:S01]  /*110f0*/  LOP3.LUT R23, R23, 0xffffffc, RZ, 0xc0, !PT ;  /* 0x0ffffffc17177812 */ /* 0x000fe200078ec0ff */
[----:B------:R-:W-:Y:S01]  /*11100*/  IMAD R4, R22, UR4, RZ ;  /* 0x0000000416047c24 */ /* 0x000fe2000f8e02ff */
[----:B------:R-:W-:Y:S01]  /*11110*/  LOP3.LUT P1, RZ, R5, 0x3, RZ, 0xc0, !PT ;  /* 0x0000000305ff7812 */ /* 0x000fe2000782c0ff */
[----:B------:R-:W-:Y:S01]  /*11120*/  @P4 FFMA.FTZ R20, R132, R27, R21 ;  /* 0x0000001b84144223 */ /* 0x000fe20000010015 */
[----:B------:R-:W-:Y:S01]  /*11130*/  SHF.R.S32.HI R5, RZ, 0x1f, R8 ;  /* 0x0000001fff057819 */ /* 0x000fe20000011408 */
[----:B------:R-:W-:Y:S01]  /*11140*/  IMAD.IADD R23, R10, 0x1, -R23 ;  /* 0x000000010a177824 */ /* 0x000fe200078e0a17 */
[----:B------:R-:W-:Y:S01]  /*11150*/  SEL R25, R25, RZ, !P2 ;  /* 0x000000ff19197207 */ /* 0x000fe20005000000 */
[----:B------:R-:W-:Y:S01]  /*11160*/  IMAD.SHL.U32 R10, R4, 0x40, RZ ;  /* 0x00000040040a7824 */ /* 0x000fe200078e00ff */
[----:B------:R-:W-:Y:S01]  /*11170*/  LEA.HI R5, R5, R8, RZ, 0x2 ;  /* 0x0000000805057211 */ /* 0x000fe200078f10ff */
[----:B------:R3:W4:Y:S01]  /*11180*/  LDS.128 R16, [R209+0x1800] ;  /* 0x00180000d1107984 */ /* 0x0007220000000c00 */
[----:B--2---:R-:W-:Y:S01]  /*11190*/  @P3 FMUL.FTZ R2, R2, 0.69314718246459960938 ;  /* 0x3f31721802023820 */ /* 0x004fe20000410000 */
[----:B------:R-:W-:Y:S01]  /*111a0*/  IMAD R25, R11, R24, R25 ;  /* 0x000000180b197224 */ /* 0x000fe200078e0219 */
[----:B------:R-:W-:Y:S01]  /*111b0*/  SHF.R.S32.HI R4, RZ, 0x2, R5 ;  /* 0x00000002ff047819 */ /* 0x000fe20000011405 */
[----:B------:R3:W2:Y:S01]  /*111c0*/  LDS.128 R12, [R209+0x3800] ;  /* 0x00380000d10c7984 */ /* 0x0006a20000000c00 */
[----:B------:R-:W-:Y:S01]  /*111d0*/  SHF.R.S32.HI R5, RZ, 0x1f, R10 ;  /* 0x0000001fff057819 */ /* 0x000fe2000001140a */
[----:B------:R-:W-:Y:S01]  /*111e0*/  BSSY B0, `(.L_x_717) ;  /* 0x000001b000007945 */ /* 0x000fe20003800000 */
[--C-:B------:R-:W-:Y:S01]  /*111f0*/  IADD3 R10, P4, P2, R10, R30, R25.reuse ;  /* 0x0000001e0a0a7210 */ /* 0x100fe20007a9e019 */
[----:B------:R-:W-:Y:S01]  /*11200*/  IMAD.MOV.U32 R8, RZ, RZ, 0x7f800000 ;  /* 0x7f800000ff087424 */ /* 0x000fe200078e00ff */
[----:B------:R-:W-:Y:S01]  /*11210*/  SHF.R.S32.HI R30, RZ, 0x1f, R25 ;  /* 0x0000001fff1e7819 */ /* 0x000fe20000011419 */
[----:B-1----:R-:W-:Y:S01]  /*11220*/  @P3 FFMA.FTZ R8, R3, R6, R2 ;  /* 0x0000000603083223 */ /* 0x002fe20000010002 */
[----:B------:R-:W-:-:S02]  /*11230*/  IMAD R23, R23, 0x10, R4 ;  /* 0x0000001017177824 */ /* 0x000fc400078e0204 */
[----:B------:R-:W-:Y:S01]  /*11240*/  IMAD.SHL.U32 R6, R9, 0x8, RZ ;  /* 0x0000000809067824 */ /* 0x000fe200078e00ff */
[----:B------:R-:W-:Y:S01]  /*11250*/  IADD3.X R30, R5, R31, R30, P4, P2 ;  /* 0x0000001f051e7210 */ /* 0x000fe200027e441e */
[----:B---3--:R-:W-:Y:S06]  /*11260*/  @P1 BRA `(.L_x_718) ;  /* 0x0000000000481947 */ /* 0x008fec0003800000 */
[----:B------:R-:W-:Y:S01]  /*11270*/  UIMAD UR5, UR4, -0x40, UR15 ;  /* 0xffffffc0040578a4 */ /* 0x000fe2000f8e020f */
[----:B------:R-:W-:-:S05]  /*11280*/  VIADD R9, R23, 0x8 ;  /* 0x0000000817097836 */ /* 0x000fca0000000000 */
[----:B------:R-:W-:Y:S02]  /*11290*/  ISETP.GE.AND P4, PT, R23, UR5, PT ;  /* 0x0000000517007c0c */ /* 0x000fe4000bf86270 */
[----:B------:R-:W-:-:S11]  /*112a0*/  ISETP.GE.AND P3, PT, R9, UR5, PT ;  /* 0x0000000509007c0c */ /* 0x000fd6000bf66270 */
[----:B------:R-:W1:Y:S01]  /*112b0*/  @!P4 LDC.64 R4, c[0x0][0x2b0] ;  /* 0x0000ac00ff04cb82 */ /* 0x000e620000000a00 */
[-C--:B------:R-:W-:Y:S02]  /*112c0*/  @!P4 IMAD R23, R23, R22.reuse, RZ ;  /* 0x000000161717c224 */ /* 0x080fe400078e02ff */
[----:B------:R-:W-:-:S03]  /*112d0*/  @!P3 IMAD R21, R9, R22, RZ ;  /* 0x000000160915b224 */ /* 0x000fc600078e02ff */
[-C--:B------:R-:W-:Y:S02]  /*112e0*/  @!P4 IADD3 R9, P2, R23, R10.reuse, RZ ;  /* 0x0000000a1709c210 */ /* 0x080fe40007f5e0ff */
[----:B------:R-:W3:Y:S01]  /*112f0*/  @!P3 LDC.64 R2, c[0x0][0x2b0] ;  /* 0x0000ac00ff02bb82 */ /* 0x000ee20000000a00 */
[----:B------:R-:W-:Y:S02]  /*11300*/  @!P3 IADD3 R10, P1, R21, R10, RZ ;  /* 0x0000000a150ab210 */ /* 0x000fe40007f3e0ff */
        /* <DEDUP_REMOVED lines=8> */
.L_x_718:
[----:B------:R-:W-:Y:S05]  /*11390*/  BSYNC B0 ;  /* 0x0000000000007941 */ /* 0x000fea0003800000 */
.L_x_717:
[----:B-1----:R-:W-:Y:S01]  /*113a0*/  SHF.R.S32.HI R3, RZ, 0x1f, R11 ;  /* 0x0000001fff037819 */ /* 0x002fe2000001140b */
[----:B------:R-:W-:Y:S01]  /*113b0*/  ULDC.64 UR4, c[0x0][0x2a0] ;  /* 0x0000a80000047ab9 */ /* 0x000fe20000000a00 */
[----:B------:R-:W-:Y:S01]  /*113c0*/  SHF.R.S32.HI R2, RZ, 0x1f, R6 ;  /* 0x0000001fff027819 */ /* 0x000fe20000011406 */
[----:B------:R1:W3:Y:S01]  /*113d0*/  LDS.128 R24, [R209] ;  /* 0x00000000d1187984 */ /* 0x0002e20000000c00 */
[----:B------:R-:W-:Y:S01]  /*113e0*/  IADD3 R28, P1, R6, UR10, RZ ;  /* 0x0000000a061c7c10 */ /* 0x000fe2000ff3e0ff */
[----:B------:R-:W-:Y:S01]  /*113f0*/  BSSY B0, `(.L_x_719) ;  /* 0x000001f000007945 */ /* 0x000fe20003800000 */
[----:B------:R-:W-:Y:S01]  /*11400*/  LEA.HI.SX32 R0, R0, 0x30, 0x1d ;  /* 0x0000003000007811 */ /* 0x000fe200078feaff */
[----:B------:R1:W1:Y:S01]  /*11410*/  LDS.128 R20, [R209+0x2000] ;  /* 0x00200000d1147984 */ /* 0x0002620000000c00 */
[----:B------:R-:W-:Y:S01]  /*11420*/  IADD3.X R29, R2, UR7, RZ, P1, !PT ;  /* 0x00000007021d7c10 */ /* 0x000fe20008ffe4ff */
[----:B------:R-:W-:Y:S01]  /*11430*/  IMAD.U32 R2, RZ, RZ, UR14 ;  /* 0x0000000eff027e24 */ /* 0x000fe2000f8e00ff */
[----:B------:R-:W-:Y:S01]  /*11440*/  ISETP.GE.AND P4, PT, R0, UR6, PT ;  /* 0x0000000600007c0c */ /* 0x000fe2000bf86270 */
[----:B------:R-:W-:Y:S01]  /*11450*/  IMAD R0, R3, UR4, RZ ;  /* 0x0000000403007c24 */ /* 0x000fe2000f8e02ff */
[----:B------:R-:W-:Y:S01]  /*11460*/  SHF.R.S32.HI R4, RZ, 0x3, R7 ;  /* 0x00000003ff047819 */ /* 0x000fe20000011407 */
[----:B------:R-:W-:-:S03]  /*11470*/  IMAD.WIDE.U32 R28, R11, UR4, R28 ;  /* 0x000000040b1c7c25 */ /* 0x000fc6000f8e001c */
[----:B------:R-:W-:Y:S01]  /*11480*/  SHF.R.S32.HI R5, RZ, 0x1f, R4 ;  /* 0x0000001fff057819 */ /* 0x000fe20000011404 */
[----:B------:R-:W-:Y:S02]  /*11490*/  IMAD R31, R11, UR5, R0 ;  /* 0x000000050b1f7c24 */ /* 0x000fe4000f8e0200 */
[----:B------:R1:W1:Y:S01]  /*114a0*/  LDS.128 R8, [R209+0x4000] ;  /* 0x00400000d1087984 */ /* 0x0002620000000c00 */
[----:B------:R-:W-:-:S04]  /*114b0*/  IMAD.WIDE R2, R2, 0x40, R4 ;  /* 0x0000004002027825 */ /* 0x000fc800078e0204 */
[----:B------:R-:W-:Y:S01]  /*114c0*/  IMAD.IADD R31, R31, 0x1, R29 ;  /* 0x000000011f1f7824 */ /* 0x000fe200078e021d */
[----:B------:R-:W-:Y:S06]  /*114d0*/  @P0 BRA `(.L_x_720) ;  /* 0x0000000000400947 */ /* 0x000fec0003800000 */
        /* <DEDUP_REMOVED lines=14> */
[----:B-1----:R3:W-:Y:S04]  /*115c0*/  @!P1 STG.E.128 desc[UR22][R4.64+0x80], R20 ;  /* 0x0000801404009986 */ /* 0x0027e8000c101d16 */
[----:B------:R3:W-:Y:S02]  /*115d0*/  @!P0 STG.E.128 desc[UR22][R4.64+0x100], R8 ;  /* 0x0001000804008986 */ /* 0x0007e4000c101d16 */
.L_x_720:
[----:B------:R-:W-:Y:S05]  /*115e0*/  BSYNC B0 ;  /* 0x0000000000007941 */ /* 0x000fea0003800000 */
.L_x_719:
[----:B---3--:R3:W2:Y:S01]  /*115f0*/  LDS.128 R24, [R209+0x800] ;  /* 0x00080000d1187984 */ /* 0x0086a20000000c00 */
[----:B------:R-:W-:Y:S03]  /*11600*/  BSSY B0, `(.L_x_721) ;  /* 0x0000017000007945 */ /* 0x000fe60003800000 */
[----:B-1----:R3:W1:Y:S04]  /*11610*/  LDS.128 R20, [R209+0x2800] ;  /* 0x00280000d1147984 */ /* 0x0026680000000c00 */
[----:B------:R3:W1:Y:S01]  /*11620*/  LDS.128 R8, [R209+0x4800] ;  /* 0x00480000d1087984 */ /* 0x0006620000000c00 */
        /* <DEDUP_REMOVED lines=17> */
[----:B--2---:R2:W-:Y:S04]  /*11740*/  @!P2 STG.E.128 desc[UR22][R4.64], R24 ;  /* 0x000000180400a986 */ /* 0x0045e8000c101d16 */
[----:B-1----:R2:W-:Y:S04]  /*11750*/  @!P1 STG.E.128 desc[UR22][R4.64+0x80], R20 ;  /* 0x0000801404009986 */ /* 0x0025e8000c101d16 */
[----:B------:R2:W-:Y:S02]  /*11760*/  @!P0 STG.E.128 desc[UR22][R4.64+0x100], R8 ;  /* 0x0001000804008986 */ /* 0x0005e4000c101d16 */
.L_x_722:
[----:B------:R-:W-:Y:S05]  /*11770*/  BSYNC B0 ;  /* 0x0000000000007941 */ /* 0x000fea0003800000 */
.L_x_721:
[----:B--2---:R2:W2:Y:S01]  /*11780*/  LDS.128 R24, [R209+0x1000] ;  /* 0x00100000d1187984 */ /* 0x0044a20000000c00 */
        /* <DEDUP_REMOVED lines=23> */
.L_x_724:
[----:B------:R-:W-:Y:S05]  /*11900*/  BSYNC B0 ;  /* 0x0000000000007941 */ /* 0x000fea0003800000 */
.L_x_723:
        /* <DEDUP_REMOVED lines=18> */
[----:B----4-:R4:W-:Y:S04]  /*11a30*/  @!P2 STG.E.128 desc[UR22][R2.64], R16 ;  /* 0x000000100200a986 */ /* 0x0109e8000c101d16 */
[----:B------:R4:W-:Y:S01]  /*11a40*/  @!P1 STG.E.128 desc[UR22][R2.64+0x80], R12 ;  /* 0x0000800c02009986 */ /* 0x0009e2000c101d16 */
[----:B------:R-:W-:Y:S05]  /*11a50*/  @P0 EXIT ;  /* 0x000000000000094d */ /* 0x000fea0003800000 */
[----:B--2---:R-:W-:Y:S01]  /*11a60*/  STG.E.128 desc[UR22][R2.64+0x100], R8 ;  /* 0x0001000802007986 */ /* 0x004fe2000c101d16 */
[----:B------:R-:W-:Y:S05]  /*11a70*/  EXIT ;  /* 0x000000000000794d */ /* 0x000fea0003800000 */
.L_x_725:
        /* <DEDUP_REMOVED lines=16> */
.L_x_1521:


//--------------------- .text._ZN5flash16flash_fwd_kernelI23Flash_fwd_kernel_traitsILi192ELi64ELi64ELi4ELb0ELb0EN7cutlass6half_tE19Flash_kernel_traitsILi192ELi64ELi64ELi4ES3_EELb1ELb0ELb0ELb0ELb0ELb1ELb0ELb0EEEvNS_16Flash_fwd_paramsE --------------------------
	.section	.text._ZN5flash16flash_fwd_kernelI23Flash_fwd_kernel_traitsILi192ELi64ELi64ELi4ELb0ELb0EN7cutlass6half_tE19Flash_kernel_traitsILi192ELi64ELi64ELi4ES3_EELb1ELb0ELb0ELb0ELb0ELb1ELb0ELb0EEEvNS_16Flash_fwd_paramsE,"ax",@progbits
	.align	128
        .global         _ZN5flash16flash_fwd_kernelI23Flash_fwd_kernel_traitsILi192ELi64ELi64ELi4ELb0ELb0EN7cutlass6half_tE19Flash_kernel_traitsILi192ELi64ELi64ELi4ES3_EELb1ELb0ELb0ELb0ELb0ELb1ELb0ELb0EEEvNS_16Flash_fwd_paramsE
        .type           _ZN5flash16flash_fwd_kernelI23Flash_fwd_kernel_traitsILi192ELi64ELi64ELi4ELb0ELb0EN7cutlass6half_tE19Flash_kernel_traitsILi192ELi64ELi64ELi4ES3_EELb1ELb0ELb0ELb0ELb0ELb1ELb0ELb0EEEvNS_16Flash_fwd_paramsE,@function
        .size           _ZN5flash16flash_fwd_kernelI23Flash_fwd_kernel_traitsILi192ELi64ELi64ELi4ELb0ELb0EN7cutlass6half_tE19Flash_kernel_traitsILi192ELi64ELi64ELi4ES3_EELb1ELb0ELb0ELb0ELb0ELb1ELb0ELb0EEEvNS_16Flash_fwd_paramsE,(.L_x_1522 - _ZN5flash16flash_fwd_kernelI23Flash_fwd_kernel_traitsILi192ELi64ELi64ELi4ELb0ELb0EN7cutlass6half_tE19Flash_kernel_traitsILi192ELi64ELi64ELi4ES3_EELb1ELb0ELb0ELb0ELb0ELb1ELb0ELb0EEEvNS_16Flash_fwd_paramsE)
        .other          _ZN5flash16flash_fwd_kernelI23Flash_fwd_kernel_traitsILi192ELi64ELi64ELi4ELb0ELb0EN7cutlass6half_tE19Flash_kernel_traitsILi192ELi64ELi64ELi4ES3_EELb1ELb0ELb0ELb0ELb0ELb1ELb0ELb0EEEvNS_16Flash_fwd_paramsE,@"STO_CUDA_ENTRY STV_DEFAULT"
_ZN5flash16flash_fwd_kernelI23Flash_fwd_kernel_traitsILi192ELi64ELi64ELi4ELb0ELb0EN7cutlass6half_tE19Flash_kernel_traitsILi192ELi64ELi64ELi4ES3_EELb1ELb0ELb0ELb0ELb0ELb1ELb0ELb0EEEvNS_16Flash_fwd_paramsE:
.text._ZN5flash16flash_fwd_kernelI23Flash_fwd_kernel_traitsILi192ELi64ELi64ELi4ELb0ELb0EN7cutlass6half_tE19Flash_kernel_traitsILi192ELi64ELi64ELi4ES3_EELb1ELb0ELb0ELb0ELb0ELb1ELb0ELb0EEEvNS_16Flash_fwd_paramsE:
[----:B------:R-:W-:Y:S08]  /*0000*/  LDC R1, c[0x0][0x28] ;  /* 0x00000a00ff017b82 */ /* 0x000ff00000000800 */
[----:B------:R-:W1:Y:S01]  /*0010*/  LDC R2, c[0x0][0x3a8] ;  /* 0x0000ea00ff027b82 */ /* 0x000e620000000800 */
[----:B------:R-:W-:Y:S01]  /*0020*/  ULDC.U8 UR4, c[0x0][0x3b4] ;  /* 0x0000ed0000047ab9 */ /* 0x000fe20000000000 */
[----:B------:R-:W-:Y:S01]  /*0030*/  ULDC.64 UR32, c[0x0][0x3a0] ;  /* 0x0000e80000207ab9 */ /* 0x000fe20000000a00 */
[----:B------:R-:W-:Y:S01]  /*0040*/  ISETP.NE.AND P2, PT, RZ, UR4, PT ;  /* 0x00000004ff007c0c */ /* 0x000fe2000bf45270 */
[----:B------:R-:W-:Y:S01]  /*0050*/  IMAD.U32 R6, RZ, RZ, UR32 ;  /* 0x00000020ff067e24 */ /* 0x000fe2000f8e00ff */
[----:B------:R-:W-:Y:S01]  /*0060*/  ULDC.64 UR28, c[0x0][0x208] ;  /* 0x00008200001c7ab9 */ /* 0x000fe20000000a00 */
[----:B------:R-:W-:-:S02]  /*0070*/  IMAD.U32 R7, RZ, RZ, UR33 ;  /* 0x00000021ff077e24 */ /* 0x000fc4000f8e00ff */
[----:B------:R-:W1:Y:S01]  /*0080*/  LDC R3, c[0x0][0x3ac] ;  /* 0x0000eb00ff037b82 */ /* 0x000e620000000800 */
[----:B------:R-:W2:Y:S01]  /*0090*/  S2R R80, SR_TID.X ;  /* 0x0000000000507919 */ /* 0x000ea20000002100 */
[----:B------:R-:W-:Y:S01]  /*00a0*/  ULDC.64 UR6, c[0x0][0x2f0] ;  /* 0x0000bc0000067ab9 */ /* 0x000fe20000000a00 */
[----:B------:R-:W-:-:S05]  /*00b0*/  ULDC.64 UR10, c[0x0][0x2f0] ;  /* 0x0000bc00000a7ab9 */ /* 0x000fca0000000a00 */
[----:B------:R-:W3:Y:S01]  /*00c0*/  @P2 LDG.E.64 R6, desc[UR28][R6.64] ;  /* 0x0000001c06062981 */ /* 0x000ee2000c1e1b00 */
[----:B------:R-:W-:Y:S08]  /*00d0*/  S2UR UR24, SR_CTAID.X ;  /* 0x00000000001879c3 */ /* 0x000ff00000002500 */
[----:B------:R-:W4:Y:S01]  /*00e0*/  S2UR UR13, SR_CTAID.Y ;  /* 0x00000000000d79c3 */ /* 0x000f220000002600 */
[----:B-1----:R-:W5:Y:S07]  /*00f0*/  @P2 LDG.E.64 R4, desc[UR28][R2.64] ;  /* 0x0000001c02042981 */ /* 0x002f6e000c1e1b00 */
[----:B------:R-:W1:Y:S01]  /*0100*/  S2UR UR9, SR_CTAID.Z ;  /* 0x00000000000979c3 */ /* 0x000e620000002700 */
[----:B------:R-:W-:-:S03]  /*0110*/  UISETP.NE.U32.AND UP2, UPT, UR6, URZ, UPT ;  /* 0x0000003f0600728c */ /* 0x000fc6000bf45070 */
[----:B------:R-:W-:Y:S01]  /*0120*/  ULDC.U8 UR6, c[0x0][0x3c2] ;  /* 0x0000f08000067ab9 */ /* 0x000fe20000000000 */
[----:B------:R-:W-:Y:S02]  /*0130*/  UISETP.NE.AND.EX UP2, UPT, UR7, URZ, UPT, UP2 ;  /* 0x0000003f0700728c */ /* 0x000fe4000bf45320 */
[----:B------:R-:W-:Y:S01]  /*0140*/  UISETP.NE.AND UP3, UPT, UR6, URZ, UPT ;  /* 0x0000003f0600728c */ /* 0x000fe2000bf65270 */
[----:B------:R-:W5:Y:S02]  /*0150*/  @P2 LDC R0, c[0x0][0x3b0] ;  /* 0x0000ec00ff002b82 */ /* 0x000f640000000800 */
[----:B------:R-:W-:Y:S01]  /*0160*/  ULDC.64 UR6, c[0x0][0x2f8] ;  /* 0x0000be0000067ab9 */ /* 0x000fe20000000a00 */
[----:B------:R-:W-:Y:S01]  /*0170*/  PLOP3.LUT P0, PT, PT, PT, UP2, 0x80, 0x0 ;  /* 0x000000000000781c */ /* 0x000fe20003f0f028 */
[----:B----4-:R-:W-:Y:S02]  /*0180*/  UIMAD.WIDE UR10, UR13, 0x4, UR10 ;  /* 0x000000040d0a78a5 */ /* 0x010fe4000f8e020a */
[----:B-1----:R-:W-:-:S04]  /*0190*/  ULOP3.LUT UR4, UR9, UR24, UR13, 0xfe, !UPT ;  /* 0x0000001809047292 */ /* 0x002fc8000f8efe0d */
[----:B------:R-:W-:Y:S01]  /*01a0*/  IMAD.U32 R14, RZ, RZ, UR10 ;  /* 0x0000000aff0e7e24 */ /* 0x000fe2000f8e00ff */
[----:B------:R-:W-:Y:S01]  /*01b0*/  UIMAD.WIDE UR6, UR13, 0x4, UR6 ;  /* 0x000000040d0678a5 */ /* 0x000fe2000f8e0206 */
[----:B------:R-:W-:Y:S01]  /*01c0*/  IMAD.U32 R15, RZ, RZ, UR11 ;  /* 0x0000000bff0f7e24 */ /* 0x000fe2000f8e00ff */
[----:B--2---:R-:W-:Y:S01]  /*01d0*/  LOP3.LUT P3, RZ, R80, UR4, RZ, 0xfc, !PT ;  /* 0x0000000450ff7c12 */ /* 0x004fe2000f86fcff */
[----:B------:R-:W-:Y:S02]  /*01e0*/  ULDC.64 UR4, c[0x0][0x300] ;  /* 0x0000c00000047ab9 */ /* 0x000fe40000000a00 */
[----:B------:R-:W-:-:S04]  /*01f0*/  UISETP.NE.U32.AND UP1, UPT, UR4, URZ, UPT ;  /* 0x0000003f0400728c */ /* 0x000fc8000bf25070 */
[----:B------:R-:W-:-:S03]  /*0200*/  UISETP.NE.AND.EX UP1, UPT, UR5, URZ, UPT, UP1 ;  /* 0x0000003f0500728c */ /* 0x000fc6000bf25310 */
[----:B------:R-:W-:Y:S02]  /*0210*/  ULDC.64 UR4, c[0x0][0x2f8] ;  /* 0x0000be0000047ab9 */ /* 0x000fe40000000a00 */
[----:B------:R-:W-:Y:S01]  /*0220*/  UISETP.EQ.U32.AND UP0, UPT, UR4, URZ, UPT ;  /* 0x0000003f0400728c */ /* 0x000fe2000bf02070 */
[----:B------:R-:W1:Y:S03]  /*0230*/  @!P3 LDC.64 R10, c[0x0][0x3b8] ;  /* 0x0000ee00ff0abb82 */ /* 0x000e660000000a00 */
[----:B------:R-:W-:Y:S02]  /*0240*/  UISETP.EQ.OR.EX UP0, UPT, UR5, URZ, !UP3, UP0 ;  /* 0x0000003f0500728c */ /* 0x000fe4000df02700 */
[----:B------:R-:W-:Y:S02]  /*0250*/  @UP1 ULDC.64 UR10, c[0x0][0x300] ;  /* 0x0000c000000a1ab9 */ /* 0x000fe40000000a00 */
[----:B------:R-:W-:Y:S01]  /*0260*/  @UP1 UIMAD.WIDE UR10, UR13, 0x4, UR10 ;  /* 0x000000040d0a18a5 */ /* 0x000fe2000f8e020a */
[----:B---3--:R-:W-:-:S02]  /*0270*/  @P2 R2UR UR32, R6 ;  /* 0x00000000062022ca */ /* 0x008fc400000e0000 */
[----:B------:R-:W-:-:S11]  /*0280*/  @P2 R2UR UR33, R7 ;  /* 0x00000000072122ca */ /* 0x000fd600000e0000 */
[----:B------:R-:W-:Y:S02]  /*0290*/  IMAD.U32 R12, RZ, RZ, UR32 ;  /* 0x00000020ff0c7e24 */ /* 0x000fe4000f8e00ff */
[----:B------:R-:W-:Y:S01]  /*02a0*/  IMAD.U32 R13, RZ, RZ, UR33 ;  /* 0x00000021ff0d7e24 */ /* 0x000fe2000f8e00ff */
[----:B-----5:R-:W-:-:S04]  /*02b0*/  @P2 IADD3 R2, P1, R4, R0, RZ ;  /* 0x0000000004022210 */ /* 0x020fc80007f3e0ff */
[----:B-1----:R1:W-:Y:S01]  /*02c0*/  @!P3 STG.E.64 desc[UR28][R10.64], R12 ;  /* 0x0000000c0a00b986 */ /* 0x0023e2000c101b1c */
[----:B------:R-:W-:Y:S01]  /*02d0*/  @P2 IMAD.X R3, RZ, RZ, R5, P1 ;  /* 0x000000ffff032224 */ /* 0x000fe200008e0605 */
[----:B------:R-:W-:Y:S02]  /*02e0*/  PLOP3.LUT P2, PT, PT, PT, UP0, 0x80, 0x0 ;  /* 0x000000000000781c */ /* 0x000fe40003f4f008 */
[----:B------:R-:W-:Y:S02]  /*02f0*/  PLOP3.LUT P1, PT, PT, PT, UP1, 0x80, 0x0 ;  /* 0x000000000000781c */ /* 0x000fe40003f2f018 */
[----:B------:R2:W-:Y:S01]  /*0300*/  @!P3 STG.E.64 desc[UR28][R10.64+0x8], R2 ;  /* 0x000008020a00b986 */ /* 0x0005e2000c101b1c */
[----:B------:R-:W-:Y:S01]  /*0310*/  IMAD.U32 R4, RZ, RZ, UR6 ;  /* 0x00000006ff047e24 */ /* 0x000fe2000f8e00ff */
[----:B------:R-:W-:Y:S01]  /*0320*/  SHF.R.S32.HI R23, RZ, 0x1f, R80 ;  /* 0x0000001fff177819 */ /* 0x000fe20000011450 */
[----:B------:R-:W-:Y:S01]  /*0330*/  IMAD.U32 R5, RZ, RZ, UR7 ;  /* 0x00000007ff057e24 */ /* 0x000fe2000f8e00ff */
[----:B------:R-:W3:Y:S01]  /*0340*/  @P0 LDG.E R8, desc[UR28][R14.64] ;  /* 0x0000001c0e080981 */ /* 0x000ee2000c1e1900 */
[----:B------:R-:W-:Y:S01]  /*0350*/  UMOV UR23, 0xffffffff ;  /* 0xffffffff00177882 */ /* 0x000fe20000000000 */
[----:B------:R-:W-:-:S02]  /*0360*/  ULDC UR6, c[0x0][0x270] ;  /* 0x00009c0000067ab9 */ /* 0x000fc40000000800 */
[----:B------:R4:W5:Y:S04]  /*0370*/  @P0 LDG.E R7, desc[UR28][R14.64+0x4] ;  /* 0x0000041c0e070981 */ /* 0x000968000c1e1900 */
[----:B------:R-:W2:Y:S01]  /*0380*/  @!P2 LDG.E R6, desc[UR28][R4.64] ;  /* 0x0000001c0406a981 */ /* 0x000ea2000c1e1900 */
[----:B-1----:R-:W-:Y:S02]  /*0390*/  IMAD.U32 R12, RZ, RZ, UR10 ;  /* 0x0000000aff0c7e24 */ /* 0x002fe4000f8e00ff */
[----:B------:R-:W-:-:S05]  /*03a0*/  IMAD.U32 R13, RZ, RZ, UR11 ;  /* 0x0000000bff0d7e24 */ /* 0x000fca000f8e00ff */
[----:B------:R-:W2:Y:S01]  /*03b0*/  @P1 LDG.E R0, desc[UR28][R12.64] ;  /* 0x0000001c0c001981 */ /* 0x000ea2000c1e1900 */
[----:B----4-:R-:W-:Y:S01]  /*03c0*/  LEA.HI R14, R23, R80, RZ, 0x5 ;  /* 0x00000050170e7211 */ /* 0x010fe200078f28ff */
[----:B------:R-:W-:Y:S01]  /*03d0*/  UIMAD UR7, UR13, UR6, UR9 ;  /* 0x000000060d0772a4 */ /* 0x000fe2000f8e0209 */
[----:B------:R-:W-:Y:S01]  /*03e0*/  UMOV UR8, 0xffffffff ;  /* 0xffffffff00087882 */ /* 0x000fe20000000000 */
[----:B------:R-:W-:Y:S01]  /*03f0*/  UMOV UR14, URZ ;  /* 0x0000003f000e7c82 */ /* 0x000fe20008000000 */
[----:B---3--:R-:W-:Y:S02]  /*0400*/  @P0 R2UR UR23, R8 ;  /* 0x00000000081702ca */ /* 0x008fe400000e0000 */
[----:B-----5:R-:W-:Y:S02]  /*0410*/  @P0 R2UR UR25, R7 ;  /* 0x00000000071902ca */ /* 0x020fe400000e0000 */
[----:B------:R-:W-:Y:S02]  /*0420*/  ISETP.NE.U32.AND P0, PT, RZ, UR4, PT ;  /* 0x00000004ff007c0c */ /* 0x000fe4000bf05070 */
[----:B------:R-:W-:-:S02]  /*0430*/  LOP3.LUT R7, R14, 0xffffffe0, RZ, 0xc0, !PT ;  /* 0xffffffe00e077812 */ /* 0x000fc400078ec0ff */
[----:B--2---:R-:W-:Y:S01]  /*0440*/  @!P2 R2UR UR8, R6 ;  /* 0x000000000608a2ca */ /* 0x004fe200000e0000 */
[----:B------:R-:W-:Y:S01]  /*0450*/  USHF.L.U32 UR4, UR7, 0x5, URZ ;  /* 0x0000000507047899 */ /* 0x000fe2000800063f */
[----:B------:R-:W-:-:S03]  /*0460*/  ISETP.NE.AND.EX P2, PT, RZ, UR5, PT, P0 ;  /* 0x00000005ff007c0c */ /* 0x000fc6000bf45300 */
[----:B------:R-:W-:Y:S02]  /*0470*/  USHF.R.S32.HI UR5, URZ, 0x1f, UR4 ;  /* 0x0000001f3f057899 */ /* 0x000fe40008011404 */
[----:B------:R-:W-:Y:S01]  /*0480*/  @UP2 UIADD3 UR25, UR25, -UR23, URZ ;  /* 0x8000001719192290 */ /* 0x000fe2000fffe03f */
[----:B------:R-:W-:Y:S01]  /*0490*/  @P1 R2UR UR14, R0 ;  /* 0x00000000000e12ca */ /* 0x000fe200000e0000 */
[----:B------:R-:W-:-:S05]  /*04a0*/  IMAD.IADD R0, R80, 0x1, -R7 ;  /* 0x0000000150007824 */ /* 0x000fca00078e0a07 */
[--C-:B------:R-:W-:Y:S02]  /*04b0*/  IADD3 R2, P1, P0, R2, UR4, R0.reuse ;  /* 0x0000000402027c10 */ /* 0x100fe4000f83e000 */
[----:B------:R-:W-:Y:S01]  /*04c0*/  SHF.R.S32.HI R0, RZ, 0x1f, R0 ;  /* 0x0000001fff007819 */ /* 0x000fe20000011400 */
[----:B------:R-:W-:-:S03]  /*04d0*/  @!UP2 ULDC UR25, c[0x0][0x2c4] ;  /* 0x0000b1000019aab9 */ /* 0x000fc60000000800 */
[----:B------:R-:W-:Y:S01]  /*04e0*/  IADD3.X R3, R3, UR5, R0, P1, P0 ;  /* 0x0000000503037c10 */ /* 0x000fe20008fe0400 */
        /* <DEDUP_REMOVED lines=8> */
.L_x_726:
[----:B------:R-:W-:-:S05]  /*0570*/  ULDC UR7, c[0x0][0x2c8] ;  /* 0x0000b20000077ab9 */ /* 0x000fca0000000800 */
.L_x_727:
        /* <DEDUP_REMOVED lines=19> */
[----:B------:R-:W-:Y:S01]  /*06b0*/  @!UP2 UIADD3 UR12, UR4, UR7, -UR14 ;  /* 0x00000007040ca290 */ /* 0x000fe2000fffe80e */
[----:B------:R-:W-:Y:S11]  /*06c0*/  @!P0 EXIT ;  /* 0x000000000000894d */ /* 0x000ff60003800000 */
[----:B------:R-:W-:Y:S02]  /*06d0*/  UISETP.GE.AND UP0, UPT, UR12, 0x1, UPT ;  /* 0x000000010c00788c */ /* 0x000fe4000bf06270 */
[----:B------:R-:W-:-:S04]  /*06e0*/  UIADD3 UR4, UR12, 0x3f, URZ ;  /* 0x0000003f0c047890 */ /* 0x000fc8000fffe03f */
[----:B------:R-:W-:Y:S01]  /*06f0*/  PLOP3.LUT P0, PT, PT, PT, UP0, 0x80, 0x0 ;  /* 0x000000000000781c */ /* 0x000fe20003f0f008 */
[----:B------:R-:W-:-:S04]  /*0700*/  USHF.R.S32.HI UR38, URZ, 0x1f, UR4 ;  /* 0x0000001f3f267899 */ /* 0x000fc80008011404 */
[----:B------:R-:W-:-:S08]  /*0710*/  ULEA.HI UR38, UR38, UR4, URZ, 0x6 ;  /* 0x0000000426267291 */ /* 0x000fd0000f8f303f */
[----:B------:R-:W-:Y:S05]  /*0720*/  @!P0 BRA `(.L_x_728) ;  /* 0x00000094008c8947 */ /* 0x000fea0003800000 */
[----:B------:R-:W1:Y:S01]  /*0730*/  LDC R27, c[0x0][0x278] ;  /* 0x00009e00ff1b7b82 */ /* 0x000e620000000800 */
[----:B------:R-:W2:Y:S01]  /*0740*/  S2R R4, SR_CTAID.Z ;  /* 0x0000000000047919 */ /* 0x000ea20000002700 */
[----:B------:R-:W-:Y:S01]  /*0750*/  UISETP.NE.AND UP0, UPT, UR23, -0x1, UPT ;  /* 0xffffffff1700788c */ /* 0x000fe2000bf05270 */
[----:B------:R-:W-:Y:S01]  /*0760*/  LEA.HI R7, R23, R80, RZ, 0x3 ;  /* 0x0000005017077211 */ /* 0x000fe200078f18ff */
[----:B------:R-:W-:-:S03]  /*0770*/  UIADD3 UR22, -UR22, UR25, URZ ;  /* 0x0000001916167290 */ /* 0x000fc6000fffe13f */
[----:B------:R-:W-:Y:S02]  /*0780*/  SHF.R.S32.HI R24, RZ, 0x3, R7 ;  /* 0x00000003ff187819 */ /* 0x000fe40000011407 */
[----:B------:R-:W-:Y:S02]  /*0790*/  LOP3.LUT R7, R7, 0xfffffff8, RZ, 0xc0, !PT ;  /* 0xfffffff807077812 */ /* 0x000fe400078ec0ff */
[C---:B------:R-:W-:Y:S01]  /*07a0*/  ISETP.GE.AND P4, PT, R24.reuse, UR22, PT ;  /* 0x0000001618007c0c */ /* 0x040fe2000bf86270 */
[C---:B------:R-:W-:Y:S01]  /*07b0*/  VIADD R12, R24.reuse, 0x10 ;  /* 0x00000010180c7836 */ /* 0x040fe20000000000 */
[----:B------:R-:W-:Y:S01]  /*07c0*/  @!UP0 USHF.R.S32.HI UR10, URZ, 0x1f, UR13 ;  /* 0x0000001f3f0a8899 */ /* 0x000fe2000801140d */
[----:B------:R-:W-:Y:S01]  /*07d0*/  VIADD R22, R24, 0x20 ;  /* 0x0000002018167836 */ /* 0x000fe20000000000 */
[----:B------:R-:W-:Y:S01]  /*07e0*/  @UP0 ULDC.64 UR6, c[0x0][0x240] ;  /* 0x0000900000060ab9 */ /* 0x000fe20000000a00 */
[----:B------:R-:W-:Y:S01]  /*07f0*/  @!UP0 ULDC.64 UR4, c[0x0][0x228] ;  /* 0x00008a0000048ab9 */ /* 0x000fe20000000a00 */
[----:B------:R-:W-:Y:S01]  /*0800*/  @UP0 UIMAD.WIDE.U32 UR16, UR23, UR6, URZ ;  /* 0x00000006171002a5 */ /* 0x000fe2000f8e003f */
[----:B------:R-:W-:Y:S01]  /*0810*/  ISETP.GE.AND P3, PT, R12, UR22, PT ;  /* 0x000000160c007c0c */ /* 0x000fe2000bf66270 */
[----:B------:R-:W-:Y:S01]  /*0820*/  @!UP0 UIMAD UR6, UR10, UR4, URZ ;  /* 0x000000040a0682a4 */ /* 0x000fe2000f8e023f */
[----:B------:R-:W-:Y:S01]  /*0830*/  IMAD.SHL.U32 R15, R24, 0x40, RZ ;  /* 0x00000040180f7824 */ /* 0x000fe200078e00ff */
[----:B------:R-:W-:Y:S01]  /*0840*/  @!UP0 UIMAD.WIDE.U32 UR18, UR13, UR4, URZ ;  /* 0x000000040d1282a5 */ /* 0x000fe2000f8e003f */
[----:B------:R-:W-:Y:S01]  /*0850*/  ISETP.GE.AND P1, PT, R22, UR22, PT ;  /* 0x0000001616007c0c */ /* 0x000fe2000bf26270 */
[----:B------:R-:W-:Y:S01]  /*0860*/  USHF.R.S32.HI UR4, URZ, 0x1f, UR9 ;  /* 0x0000001f3f047899 */ /* 0x000fe20008011409 */
[----:B-1----:R-:W-:Y:S01]  /*0870*/  IABS R10, R27 ;  /* 0x0000001b000a7213 */ /* 0x002fe20000000000 */
[----:B------:R-:W-:Y:S01]  /*0880*/  @UP0 UIMAD UR10, UR23, UR7, UR17 ;  /* 0x00000007170a02a4 */ /* 0x000fe2000f8e0211 */
[----:B------:R-:W-:Y:S01]  /*0890*/  SHF.R.S32.HI R25, RZ, 0x1f, R24 ;  /* 0x0000001fff197819 */ /* 0x000fe20000011418 */
[----:B------:R-:W-:Y:S01]  /*08a0*/  @!UP0 UIMAD UR5, UR13, UR5, UR6 ;  /* 0x000000050d0582a4 */ /* 0x000fe2000f8e0206 */
[----:B------:R-:W1:Y:S01]  /*08b0*/  I2F.RP R5, R10 ;  /* 0x0000000a00057306 */ /* 0x000e620000209400 */
[----:B------:R-:W-:Y:S01]  /*08c0*/  @!UP0 UMOV UR16, UR18 ;  /* 0x0000001200108c82 */ /* 0x000fe20008000000 */
[----:B------:R-:W-:Y:S01]  /*08d0*/  ULDC.64 UR6, c[0x0][0x258] ;  /* 0x0000960000067ab9 */ /* 0x000fe20000000a00 */
[----:B------:R-:W-:Y:S01]  /*08e0*/  @!UP0 UIADD3 UR10, UR19, UR5, URZ ;  /* 0x00000005130a8290 */ /* 0x000fe2000fffe03f */
[----:B------:R-:W-:Y:S01]  /*08f0*/  IMAD.U32 R38, RZ, RZ, UR6 ;  /* 0x00000006ff267e24 */ /* 0x000fe2000f8e00ff */
[----:B--2---:R-:W-:Y:S01]  /*0900*/  IABS R4, R4 ;  /* 0x0000000400047213 */ /* 0x004fe20000000000 */
[----:B------:R-:W-:Y:S01]  /*0910*/  UIMAD UR4, UR4, UR6, URZ ;  /* 0x00000006040472a4 */ /* 0x000fe2000f8e023f */
[----:B------:R-:W-:Y:S01]  /*0920*/  LOP3.LUT R15, R15, 0x1c0, RZ, 0xc0, !PT ;  /* 0x000001c00f0f7812 */ /* 0x000fe200078ec0ff */
[----:B------:R-:W-:Y:S01]  /*0930*/  ULEA.HI.SX32 UR5, UR38, 0xffffffff, 0x1a ;  /* 0xffffffff26057891 */ /* 0x000fe2000f8fd23f */
[----:B------:R-:W2:Y:S01]  /*0940*/  @!P3 S2R R30, SR_CgaCtaId ;  /* 0x00000000001eb919 */ /* 0x000ea20000008800 */
[----:B------:R-:W-:Y:S01]  /*0950*/  UIMAD UR7, UR9, UR7, UR4 ;  /* 0x00000007090772a4 */ /* 0x000fe2000f8e0204 */
[----:B------:R-:W-:Y:S01]  /*0960*/  VIADD R19, R24, 0x30 ;  /* 0x0000003018137836 */ /* 0x000fe20000000000 */
[----:B------:R-:W-:Y:S01]  /*0970*/  UIMAD UR15, UR5, -0x40, UR12 ;  /* 0xffffffc0050f78a4 */ /* 0x000fe2000f8e020c */
[----:B------:R-:W3:Y:S01]  /*0980*/  @!P1 S2R R28, SR_CgaCtaId ;  /* 0x00000000001c9919 */ /* 0x000ee20000008800 */
[----:B------:R-:W-:Y:S01]  /*0990*/  UMOV UR6, 0x400 ;  /* 0x0000040000067882 */ /* 0x000fe20000000000 */
[----:B-1----:R-:W1:Y:S01]  /*09a0*/  MUFU.RCP R8, R5 ;  /* 0x0000000500087308 */ /* 0x002e620000001000 */
[----:B------:R-:W-:Y:S01]  /*09b0*/  UISETP.NE.AND UP0, UPT, UR8, -0x1, UPT ;  /* 0xffffffff0800788c */ /* 0x000fe2000bf05270 */
[----:B------:R-:W4:Y:S01]  /*09c0*/  S2UR UR4, SR_CgaCtaId ;  /* 0x00000000000479c3 */ /* 0x000f220000008800 */
[----:B------:R-:W-:-:S02]  /*09d0*/  ISETP.GE.AND P5, PT, R12, UR15, PT ;  /* 0x0000000f0c007c0c */ /* 0x000fc4000bfa6270 */
[----:B------:R-:W-:-:S07]  /*09e0*/  ISETP.GE.AND P2, PT, R12, UR15, PT ;  /* 0x0000000f0c007c0c */ /* 0x000fce000bf46270 */
[----:B------:R-:W-:Y:S02]  /*09f0*/  @UP0 UIADD3 UR17, UR14, UR8, URZ ;  /* 0x000000080e110290 */ /* 0x000fe4000fffe03f */
[----:B------:R-:W-:Y:S01]  /*0a00*/  @UP0 UIADD3 UR8, UR14, UR8, URZ ;  /* 0x000000080e080290 */ /* 0x000fe2000fffe03f */
[----:B-1----:R-:W-:-:S04]  /*0a10*/  VIADD R8, R8, 0xffffffe ;  /* 0x0ffffffe08087836 */ /* 0x002fc80000000000 */
[----:B------:R-:W1:Y:S01]  /*0a20*/  F2I.FTZ.U32.TRUNC.NTZ R9, R8 ;  /* 0x0000000800097305 */ /* 0x000e62000021f000 */
[----:B----4-:R-:W-:Y:S01]  /*0a30*/  ULEA UR4, UR4, UR6, 0x18 ;  /* 0x0000000604047291 */ /* 0x010fe2000f8ec03f */
[----:B-1----:R-:W-:Y:S02]  /*0a40*/  IMAD.MOV R0, RZ, RZ, -R9 ;  /* 0x000000ffff007224 */ /* 0x002fe400078e0a09 */
[----:B------:R-:W-:Y:S02]  /*0a50*/  IMAD.MOV.U32 R8, RZ, RZ, RZ ;  /* 0x000000ffff087224 */ /* 0x000fe400078e00ff */
[----:B------:R-:W-:Y:S02]  /*0a60*/  IMAD R5, R0, R10, RZ ;  /* 0x0000000a00057224 */ /* 0x000fe400078e02ff */
[----:B------:R-:W-:Y:S02]  /*0a70*/  IMAD.IADD R0, R80, 0x1, -R7 ;  /* 0x0000000150007824 */ /* 0x000fe400078e0a07 */
[----:B------:R-:W-:Y:S01]  /*0a80*/  IMAD.HI.U32 R5, R9, R5, R8 ;  /* 0x0000000509057227 */ /* 0x000fe200078e0008 */
[----:B------:R-:W1:Y:S03]  /*0a90*/  @!P4 LDC.64 R6, c[0x0][0x240] ;  /* 0x00009000ff06cb82 */ /* 0x000e660000000a00 */
[----:B------:R-:W-:-:S02]  /*0aa0*/  IMAD.SHL.U32 R20, R0, 0x8, RZ ;  /* 0x0000000800147824 */ /* 0x000fc400078e00ff */
[----:B------:R-:W-:-:S03]  /*0ab0*/  IMAD.HI.U32 R18, R5, R4, RZ ;  /* 0x0000000405127227 */ /* 0x000fc600078e00ff */
[----:B------:R-:W-:Y:S01]  /*0ac0*/  SHF.R.S32.HI R21, RZ, 0x1f, R20 ;  /* 0x0000001fff157819 */ /* 0x000fe20000011414 */
[----:B------:R-:W-:Y:S01]  /*0ad0*/  IMAD.MOV R13, RZ, RZ, -R18 ;  /* 0x000000ffff0d7224 */ /* 0x000fe200078e0a12 */
[----:B------:R-:W-:Y:S01]  /*0ae0*/  IADD3 R16, P0, R20, UR16, RZ ;  /* 0x0000001014107c10 */ /* 0x000fe2000ff1e0ff */
[----:B------:R-:W-:Y:S02]  /*0af0*/  IMAD.U32 R9, RZ, RZ, UR24 ;  /* 0x00000018ff097e24 */ /* 0x000fe4000f8e00ff */
[C---:B------:R-:W-:Y:S01]  /*0b00*/  IMAD R13, R10.reuse, R13, R4 ;  /* 0x0000000d0a0d7224 */ /* 0x040fe200078e0204 */
[----:B------:R-:W-:Y:S01]  /*0b10*/  IADD3.X R17, R21, UR10, RZ, P0, !PT ;  /* 0x0000000a15117c10 */ /* 0x000fe200087fe4ff */
[----:B------:R-:W4:Y:S01]  /*0b20*/  @!P4 LDC.64 R4, c[0x0][0x210] ;  /* 0x00008400ff04cb82 */ /* 0x000f220000000a00 */
[----:B------:R-:W-:Y:S01]  /*0b30*/  IMAD.WIDE R8, R9, 0x40, R24 ;  /* 0x0000004009087825 */ /* 0x000fe200078e0218 */
[----:B------:R-:W-:Y:S01]  /*0b40*/  @UP0 ULDC.64 UR10, c[0x0][0x248] ;  /* 0x00009200000a0ab9 */ /* 0x000fe20000000a00 */
[----:B------:R-:W-:Y:S01]  /*0b50*/  ISETP.GT.U32.AND P6, PT, R10, R13, PT ;  /* 0x0000000d0a00720c */ /* 0x000fe20003fc4070 */
[----:B------:R-:W-:Y:S01]  /*0b60*/  @UP0 UIMAD.WIDE.U32 UR20, UR17, UR10, URZ ;  /* 0x0000000a111402a5 */ /* 0x000fe2000f8e003f */
[----:B------:R-:W-:Y:S01]  /*0b70*/  IMAD.WIDE.U32 R38, R38, UR9, R16 ;  /* 0x0000000926267c25 */ /* 0x000fe2000f8e0010 */
[----:B------:R-:W-:Y:S01]  /*0b80*/  LOP3.LUT R16, R15, 0x38, R20, 0xf8, !PT ;  /* 0x000000380f107812 */ /* 0x000fe200078ef814 */
[----:B------:R-:W-:Y:S01]  /*0b90*/  @UP0 UIMAD UR17, UR17, UR11, URZ ;  /* 0x0000000b111102a4 */ /* 0x000fe2000f8e023f */
[----:B------:R-:W-:Y:S01]  /*0ba0*/  SHF.R.U32.HI R15, RZ, 0x3, R15 ;  /* 0x00000003ff0f7819 */ /* 0x000fe2000001160f */
[--C-:B------:R-:W-:Y:S01]  /*0bb0*/  @!P4 IMAD.MOV.U32 R40, RZ, RZ, R38.reuse ;  /* 0x000000ffff28c224 */ /* 0x100fe200078e0026 */
[----:B------:R-:W-:Y:S01]  /*0bc0*/  IADD3 R41, R39, UR7, RZ ;  /* 0x0000000727297c10 */ /* 0x000fe2000fffe0ff */
[-C--:B-1----:R-:W-:Y:S01]  /*0bd0*/  @!P4 IMAD R11, R9, R6.reuse, RZ ;  /* 0x00000006090bc224 */ /* 0x082fe200078e02ff */
[----:B------:R-:W-:Y:S01]  /*0be0*/  LOP3.LUT R15, R16, R15, RZ, 0x3c, !PT ;  /* 0x0000000f100f7212 */ /* 0x000fe200078e3cff */
[----:B------:R-:W-:Y:S01]  /*0bf0*/  @UP0 ULDC.64 UR6, c[0x0][0x250] ;  /* 0x0000940000060ab9 */ /* 0x000fe20000000a00 */
[----:B------:R-:W-:Y:S01]  /*0c00*/  @!P3 IMAD.MOV.U32 R36, RZ, RZ, R38 ;  /* 0x000000ffff24b224 */ /* 0x000fe200078e0026 */
[----:B------:R-:W-:Y:S01]  /*0c10*/  @UP0 UIMAD.WIDE.U32 UR18, UR8, UR6, URZ ;  /* 0x00000006081202a5 */ /* 0x000fe2000f8e003f */
[----:B------:R-:W-:Y:S01]  /*0c20*/  @!P6 IMAD.IADD R13, R13, 0x1, -R10 ;  /* 0x000000010d0de824 */ /* 0x000fe200078e0a0a */
[----:B------:R-:W-:Y:S01]  /*0c30*/  @UP0 UIMAD UR16, UR8, UR7, URZ ;  /* 0x00000007081002a4 */ /* 0x000fe2000f8e023f */
[C---:B------:R-:W-:Y:S01]  /*0c40*/  @!P4 IMAD.WIDE.U32 R16, R8.reuse, R6, R40 ;  /* 0x000000060810c225 */ /* 0x040fe200078e0028 */
[----:B------:R-:W-:Y:S01]  /*0c50*/  LOP3.LUT R6, R27, UR9, RZ, 0x3c, !PT ;  /* 0x000000091b067c12 */ /* 0x000fe2000f8e3cff */
[----:B------:R-:W-:Y:S01]  /*0c60*/  @UP0 UIADD3 UR17, UR21, UR17, URZ ;  /* 0x0000001115110290 */ /* 0x000fe2000fffe03f */
[----:B------:R-:W-:Y:S01]  /*0c70*/  ISETP.GE.U32.AND P0, PT, R13, R10, PT ;  /* 0x0000000a0d00720c */ /* 0x000fe20003f06070 */
[----:B------:R-:W-:Y:S01]  /*0c80*/  @!P4 IMAD R11, R8, R7, R11 ;  /* 0x00000007080bc224 */ /* 0x000fe200078e020b */
[----:B------:R-:W-:Y:S01]  /*0c90*/  LEA.HI R10, R23, R80, RZ, 0x6 ;  /* 0x00000050170a7211 */ /* 0x000fe200078f30ff */
[----:B------:R-:W-:Y:S01]  /*0ca0*/  @!P6 VIADD R18, R18, 0x1 ;  /* 0x000000011212e836 */ /* 0x000fe20000000000 */
[----:B------:R-:W-:Y:S01]  /*0cb0*/  ISETP.GE.AND P6, PT, R6, RZ, PT ;  /* 0x000000ff0600720c */ /* 0x000fe20003fc6270 */
[----:B------:R-:W-:Y:S01]  /*0cc0*/  @!P4 IMAD.IADD R6, R17, 0x1, R11 ;  /* 0x000000011106c824 */ /* 0x000fe200078e020b */
[----:B------:R-:W-:Y:S01]  /*0cd0*/  @!P3 MOV R7, 0x400 ;  /* 0x000004000007b802 */ /* 0x000fe20000000f00 */
[----:B------:R-:W-:Y:S01]  /*0ce0*/  IMAD.SHL.U32 R10, R10, 0x8, RZ ;  /* 0x000000080a0a7824 */ /* 0x000fe200078e00ff */
[----:B------:R-:W-:-:S02]  /*0cf0*/  @UP0 UIADD3 UR16, UR19, UR16, URZ ;  /* 0x0000001013100290 */ /* 0x000fc4000fffe03f */
[----:B--2---:R-:W-:Y:S02]  /*0d00*/  @!P3 LEA R30, R30, R7, 0x18 ;  /* 0x000000071e1eb211 */ /* 0x004fe400078ec0ff */
[----:B------:R-:W-:Y:S01]  /*0d10*/  LOP3.LUT R15, R15, 0xfffffe00, R10, 0xf8, !PT ;  /* 0xfffffe000f0f7812 */ /* 0x000fe200078ef80a */
[----:B------:R-:W-:Y:S01]  /*0d20*/  @P0 VIADD R18, R18, 0x1 ;  /* 0x0000000112120836 */ /* 0x000fe20000000000 */
[C---:B----4-:R-:W-:Y:S01]  /*0d30*/  @!P4 LEA R12, P0, R16.reuse, R4, 0x1 ;  /* 0x00000004100cc211 */ /* 0x050fe200078008ff */
[----:B------:R-:W1:Y:S01]  /*0d40*/  @!P1 LDC.64 R10, c[0x0][0x240] ;  /* 0x00009000ff0a9b82 */ /* 0x000e620000000a00 */
[----:B------:R-:W-:Y:S02]  /*0d50*/  LEA R204, R15, UR4, 0x1 ;  /* 0x000000040fcc7c11 */ /* 0x000fe4000f8e08ff */
[----:B------:R-:W-:Y:S02]  /*0d60*/  @!P4 LEA.HI.X R13, R16, R5, R6, 0x1, P0 ;  /* 0x00000005100dc211 */ /* 0x000fe400000f0c06 */
[----:B------:R-:W-:-:S02]  /*0d70*/  ISETP.GE.AND P0, PT, R19, UR22, PT ;  /* 0x0000001613007c0c */ /* 0x000fc4000bf06270 */
[----:B------:R-:W-:Y:S01]  /*0d80*/  @!P6 IADD3 R18, -R18, RZ, RZ ;  /* 0x000000ff1212e210 */ /* 0x000fe20007ffe1ff */
[----:B------:R-:W-:Y:S01]  /*0d90*/  @!PT LDS RZ, [RZ] ;  /* 0x00000000fffff984 */ /* 0x000fe20000000800 */
[----:B------:R-:W-:Y:S01]  /*0da0*/  @!PT LDS RZ, [RZ] ;  /* 0x00000000fffff984 */ /* 0x000fe20000000800 */
[----:B------:R-:W-:Y:S01]  /*0db0*/  @!PT LDS RZ, [RZ] ;  /* 0x00000000fffff984 */ /* 0x000fe20000000800 */
[----:B------:R-:W-:Y:S01]  /*0dc0*/  @!P4 LDGSTS.E.BYPASS.LTC128B.128 [R204], desc[UR28][R12.64] ;  /* 0x000000000ccccfae */ /* 0x000fe2000b901d5c */
[----:B------:R-:W2:Y:S01]  /*0dd0*/  @!P3 LDC.64 R16, c[0x0][0x240] ;  /* 0x00009000ff10bb82 */ /* 0x000ea20000000a00 */
[C---:B------:R-:W-:Y:S02]  /*0de0*/  @!P3 IADD3 R29, P6, R8.reuse, 0x10, RZ ;  /* 0x00000010081db810 */ /* 0x040fe40007fde0ff */
[----:B------:R-:W-:Y:S01]  /*0df0*/  @!P4 LDGSTS.E.BYPASS.LTC128B.128 [R204+0x2000], desc[UR28][R12.64+0x80] ;  /* 0x020000800ccccfae */ /* 0x000fe2000b901d5c */
[----:B------:R-:W-:Y:S02]  /*0e00*/  @!P1 MOV R5, 0x400 ;  /* 0x0000040000059802 */ /* 0x000fe40000000f00 */
[--C-:B------:R-:W-:Y:S01]  /*0e10*/  @!P3 IMAD.X R37, RZ, RZ, R9.reuse, P6 ;  /* 0x000000ffff25b224 */ /* 0x100fe200030e0609 */
[----:B------:R4:W-:Y:S01]  /*0e20*/  @!P4 LDGSTS.E.BYPASS.LTC128B.128 [R204+0x4000], desc[UR28][R12.64+0x100] ;  /* 0x040001000ccccfae */ /* 0x0009e2000b901d5c */
[----:B------:R-:W-:Y:S01]  /*0e30*/  @!P1 IADD3 R33, P4, R8, 0x20, RZ ;  /* 0x0000002008219810 */ /* 0x000fe20007f9e0ff */
[----:B------:R-:W1:Y:S01]  /*0e40*/  @!P0 LDC.64 R6, c[0x0][0x240] ;  /* 0x00009000ff068b82 */ /* 0x000e620000000a00 */
[----:B---3--:R-:W-:Y:S01]  /*0e50*/  @!P1 LEA R28, R28, R5, 0x18 ;  /* 0x000000051c1c9211 */ /* 0x008fe200078ec0ff */
[----:B------:R-:W3:Y:S01]  /*0e60*/  @!P0 S2R R26, SR_CgaCtaId ;  /* 0x00000000001a8919 */ /* 0x000ee20000008800 */
[----:B------:R-:W-:Y:S01]  /*0e70*/  ISETP.NE.AND P6, PT, R27, RZ, PT ;  /* 0x000000ff1b00720c */ /* 0x000fe20003fc5270 */
[----:B------:R-:W-:Y:S01]  /*0e80*/  @!P1 IMAD.X R31, RZ, RZ, R9, P4 ;  /* 0x000000ffff1f9224 */ /* 0x000fe200020e0609 */
[----:B------:R-:W-:-:S03]  /*0e90*/  @!P0 IADD3 R34, P4, R8, 0x30, RZ ;  /* 0x0000003008228810 */ /* 0x000fc60007f9e0ff */
[----:B------:R-:W3:Y:S02]  /*0ea0*/  @!P0 LDC.64 R4, c[0x0][0x210] ;  /* 0x00008400ff048b82 */ /* 0x000ee40000000a00 */
[----:B------:R-:W-:Y:S01]  /*0eb0*/  @!P0 IMAD.X R35, RZ, RZ, R9, P4 ;  /* 0x000000ffff238224 */ /* 0x000fe200020e0609 */
[----:B------:R-:W-:Y:S01]  /*0ec0*/  PLOP3.LUT P4, PT, PT, PT, UP0, 0x80, 0x0 ;  /* 0x000000000000781c */ /* 0x000fe20003f8f008 */
[----:B--2---:R-:W-:-:S04]  /*0ed0*/  @!P3 IMAD R32, R37, R16, RZ ;  /* 0x000000102520b224 */ /* 0x004fc800078e02ff */
[----:B------:R-:W2:Y:S01]  /*0ee0*/  @!P1 LDC.64 R8, c[0x0][0x210] ;  /* 0x00008400ff089b82 */ /* 0x000ea20000000a00 */
[----:B------:R-:W-:Y:S01]  /*0ef0*/  @!P3 IMAD.MOV.U32 R37, RZ, RZ, R41 ;  /* 0x000000ffff25b224 */ /* 0x000fe200078e0029 */
[----:B------:R-:W-:Y:S01]  /*0f00*/  @!P6 LOP3.LUT R18, RZ, R27, RZ, 0x33, !PT ;  /* 0x0000001bff12e212 */ /* 0x000fe200078e33ff */
[----:B------:R-:W-:Y:S02]  /*0f10*/  @!P3 IMAD R17, R29, R17, R32 ;  /* 0x000000111d11b224 */ /* 0x000fe400078e0220 */
[----:B-1----:R-:W-:Y:S02]  /*0f20*/  @!P1 IMAD R32, R31, R10, RZ ;  /* 0x0000000a1f209224 */ /* 0x002fe400078e02ff */
[----:B------:R-:W-:Y:S01]  /*0f30*/  @!P3 IMAD.WIDE.U32 R36, R29, R16, R36 ;  /* 0x000000101d24b225 */ /* 0x000fe200078e0024 */
[----:B----4-:R-:W1:Y:S03]  /*0f40*/  @!P3 LDC.64 R12, c[0x0][0x210] ;  /* 0x00008400ff0cbb82 */ /* 0x010e660000000a00 */
[----:B------:R-:W-:Y:S01]  /*0f50*/  @!P1 IMAD R11, R33, R11, R32 ;  /* 0x0000000b210b9224 */ /* 0x000fe200078e0220 */
        /* <DEDUP_REMOVED lines=13> */
.L_x_729:
[----:B------:R-:W-:Y:S05]  /*1030*/  @P4 BRA `(.L_x_730) ;  /* 0x0000000000304947 */ /* 0x000fea0003800000 */
        /* <DEDUP_REMOVED lines=12> */
.L_x_730:
[----:B------:R-:W-:Y:S01]  /*1100*/  @!P1 IMAD.MOV.U32 R39, RZ, RZ, R41 ;  /* 0x000000ffff279224 */ /* 0x000fe200078e0029 */
[C---:B-1----:R-:W-:Y:S01]  /*1110*/  @!P3 LEA R12, P4, R36.reuse, R12, 0x1 ;  /* 0x0000000c240cb211 */ /* 0x042fe200078808ff */
[----:B------:R-:W-:Y:S01]  /*1120*/  @!P3 IMAD.IADD R16, R37, 0x1, R17 ;  /* 0x000000012510b824 */ /* 0x000fe200078e0211 */
[----:B------:R-:W-:Y:S01]  /*1130*/  @!P0 MOV R17, 0x400 ;  /* 0x0000040000118802 */ /* 0x000fe20000000f00 */
[----:B------:R-:W-:Y:S01]  /*1140*/  @!P1 IMAD.WIDE.U32 R32, R33, R10, R38 ;  /* 0x0000000a21209225 */ /* 0x000fe200078e0026 */
[----:B------:R-:W-:Y:S01]  /*1150*/  SHF.R.S32.HI R10, RZ, 0x1f, R18 ;  /* 0x0000001fff0a7819 */ /* 0x000fe20000011412 */
[----:B------:R-:W-:Y:S01]  /*1160*/  ULDC.64 UR8, c[0x0][0x260] ;  /* 0x0000980000087ab9 */ /* 0x000fe20000000a00 */
[----:B------:R-:W-:Y:S01]  /*1170*/  @!P3 LEA.HI.X R13, R36, R13, R16, 0x1, P4 ;  /* 0x0000000d240db211 */ /* 0x000fe200020f0c10 */
[----:B------:R-:W-:Y:S01]  /*1180*/  @!P1 IMAD.IADD R11, R33, 0x1, R11 ;  /* 0x00000001210b9824 */ /* 0x000fe200078e020b */
[----:B--2---:R-:W-:Y:S01]  /*1190*/  @!P1 LEA R16, P6, R32, R8, 0x1 ;  /* 0x0000000820109211 */ /* 0x004fe200078c08ff */
[-C--:B------:R-:W-:Y:S01]  /*11a0*/  @!P0 IMAD R35, R35, R6.reuse, RZ ;  /* 0x0000000623238224 */ /* 0x080fe200078e02ff */
[----:B---3--:R-:W-:Y:S01]  /*11b0*/  @!P0 LEA R26, R26, R17, 0x18 ;  /* 0x000000111a1a8211 */ /* 0x008fe200078ec0ff */
[----:B------:R-:W-:Y:S01]  /*11c0*/  @!P0 IMAD.MOV.U32 R39, RZ, RZ, R41 ;  /* 0x000000ffff278224 */ /* 0x000fe200078e0029 */
[----:B------:R-:W-:Y:S01]  /*11d0*/  @!P1 LEA.HI.X R17, R32, R9, R11, 0x1, P6 ;  /* 0x0000000920119211 */ /* 0x000fe200030f0c0b */
[----:B------:R-:W-:Y:S01]  /*11e0*/  @!P3 IMAD R9, R15, 0x2, R30 ;  /* 0x000000020f09b824 */ /* 0x000fe200078e021e */
[----:B------:R-:W-:Y:S01]  /*11f0*/  ISETP.GE.AND P6, PT, R24, UR15, PT ;  /* 0x0000000f18007c0c */ /* 0x000fe2000bfc6270 */
[C---:B------:R-:W-:Y:S01]  /*1200*/  @!P0 IMAD R7, R34.reuse, R7, R35 ;  /* 0x0000000722078224 */ /* 0x040fe200078e0223 */
[----:B------:R-:W-:Y:S01]  /*1210*/  USHF.L.U64.HI UR14, UR10, 0x6, UR11 ;  /* 0x000000060a0e7899 */ /* 0x000fe2000801020b */
[----:B------:R-:W-:Y:S01]  /*1220*/  @!P0 IMAD.WIDE.U32 R38, R34, R6, R38 ;  /* 0x0000000622268225 */ /* 0x000fe200078e0026 */
[----:B------:R-:W-:Y:S01]  /*1230*/  @!PT LDS RZ, [RZ] ;  /* 0x00000000fffff984 */ /* 0x000fe20000000800 */
[----:B------:R-:W-:Y:S01]  /*1240*/  @!PT LDS RZ, [RZ] ;  /* 0x00000000fffff984 */ /* 0x000fe20000000800 */
[----:B------:R-:W-:Y:S01]  /*1250*/  @!PT LDS RZ, [RZ] ;  /* 0x00000000fffff984 */ /* 0x000fe20000000800 */
[----:B------:R-:W-:Y:S01]  /*1260*/  @!P3 LDGSTS.E.BYPASS.LTC128B.128 [R9+0x800], desc[UR28][R12.64] ;  /* 0x008000000c09bfae */ /* 0x000fe2000b901d5c */
[----:B------:R-:W-:-:S02]  /*1270*/  USHF.R.S32.HI UR13, URZ, 0x1f, UR5 ;  /* 0x0000001f3f0d7899 */ /* 0x000fc40008011405 */
[----:B------:R-:W-:Y:S01]  /*1280*/  IMAD R27, R25, UR10, RZ ;  /* 0x0000000a191b7c24 */ /* 0x000fe2000f8e02ff */
[----:B------:R-:W-:Y:S01]  /*1290*/  @!P3 LDGSTS.E.BYPASS.LTC128B.128 [R9+0x2800], desc[UR28][R12.64+0x80] ;  /* 0x028000800c09bfae */ /* 0x000fe2000b901d5c */
[----:B------:R-:W-:-:S03]  /*12a0*/  IMAD.WIDE.U32 R42, R24, UR10, R20 ;  /* 0x0000000a182a7c25 */ /* 0x000fc6000f8e0014 */
[----:B------:R1:W-:Y:S01]  /*12b0*/  @!P3 LDGSTS.E.BYPASS.LTC128B.128 [R9+0x4800], desc[UR28][R12.64+0x100] ;  /* 0x048001000c09bfae */ /* 0x0003e2000b901d5c */
[----:B------:R-:W-:Y:S01]  /*12c0*/  @!P0 IMAD.IADD R6, R39, 0x1, R7 ;  /* 0x0000000127068824 */ /* 0x000fe200078e0207 */
[----:B------:R-:W-:Y:S01]  /*12d0*/  @!P0 LEA R30, P3, R38, R4, 0x1 ;  /* 0x00000004261e8211 */ /* 0x000fe200078608ff */
[----:B------:R-:W-:Y:S01]  /*12e0*/  IMAD R27, R24, UR11, R27 ;  /* 0x0000000b181b7c24 */ /* 0x000fe2000f8e021b */
[----:B------:R-:W-:Y:S01]  /*12f0*/  IADD3 R208, P4, R42, UR20, RZ ;  /* 0x000000142ad07c10 */ /* 0x000fe2000ff9e0ff */
[----:B------:R-:W-:Y:S01]  /*1300*/  IMAD R211, R10, UR8, RZ ;  /* 0x000000080ad37c24 */ /* 0x000fe2000f8e02ff */
[----:B------:R-:W-:Y:S01]  /*1310*/  @!P0 LEA.HI.X R31, R38, R5, R6, 0x1, P3 ;  /* 0x00000005261f8211 */ /* 0x000fe200018f0c06 */
[----:B------:R-:W-:Y:S01]  /*1320*/  @!P1 IMAD R11, R15, 0x2, R28 ;  /* 0x000000020f0b9824 */ /* 0x000fe200078e021c */
[----:B------:R-:W2:Y:S01]  /*1330*/  @!P6 LDC.64 R4, c[0x0][0x218] ;  /* 0x00008600ff04eb82 */ /* 0x000ea20000000a00 */
[----:B------:R-:W-:Y:S01]  /*1340*/  IADD3.X R209, R43, UR17, R27, P4, !PT ;  /* 0x000000112bd17c10 */ /* 0x000fe2000a7fe41b */
[----:B------:R-:W-:Y:S01]  /*1350*/  USHF.L.U32 UR17, UR10, 0x6, URZ ;  /* 0x000000060a117899 */ /* 0x000fe2000800063f */
[----:B------:R-:W-:Y:S01]  /*1360*/  ISETP.GE.AND P4, PT, R22, UR15, PT ;  /* 0x0000000f16007c0c */ /* 0x000fe2000bf86270 */
[C---:B------:R-:W-:Y:S01]  /*1370*/  IMAD R211, R18.reuse, UR9, R211 ;  /* 0x0000000912d37c24 */ /* 0x040fe2000f8e02d3 */
[----:B------:R-:W-:Y:S01]  /*1380*/  ISETP.GE.AND P3, PT, R19, UR15, PT ;  /* 0x0000000f13007c0c */ /* 0x000fe2000bf66270 */
[----:B------:R-:W-:Y:S01]  /*1390*/  IMAD.WIDE.U32 R208, R18, UR8, R208 ;  /* 0x0000000812d07c25 */ /* 0x000fe2000f8e00d0 */
[----:B------:R-:W-:Y:S01]  /*13a0*/  UIMAD UR8, UR14, UR5, URZ ;  /* 0x000000050e0872a4 */ /* 0x000fe2000f8e023f */
[----:B------:R-:W3:Y:S01]  /*13b0*/  @!P5 S2R R28, SR_CgaCtaId ;  /* 0x00000000001cd919 */ /* 0x000ee20000008800 */
[----:B------:R-:W4:Y:S01]  /*13c0*/  @!P5 LDC.64 R6, c[0x0][0x218] ;  /* 0x00008600ff06db82 */ /* 0x000f220000000a00 */
[----:B------:R-:W-:Y:S01]  /*13d0*/  IMAD.IADD R211, R209, 0x1, R211 ;  /* 0x00000001d1d37824 */ /* 0x000fe200078e02d3 */
[----:B------:R-:W-:Y:S01]  /*13e0*/  UIMAD UR8, UR13, UR17, UR8 ;  /* 0x000000110d0872a4 */ /* 0x000fe2000f8e0208 */
[----:B------:R-:W-:Y:S01]  /*13f0*/  IMAD.U32 R83, RZ, RZ, UR17 ;  /* 0x00000011ff537e24 */ /* 0x000fe2000f8e00ff */
[----:B------:R-:W-:Y:S01]  /*1400*/  @!P1 LDGSTS.E.BYPASS.LTC128B.128 [R11+0x1000], desc[UR28][R16.64] ;  /* 0x01000000100b9fae */ /* 0x000fe2000b901d5c */
[----:B------:R-:W-:-:S02]  /*1410*/  IMAD.MOV.U32 R210, RZ, RZ, R208 ;  /* 0x000000ffffd27224 */ /* 0x000fc400078e00d0 */
[----:B------:R-:W-:Y:S01]  /*1420*/  IMAD.WIDE.U32 R20, R24, UR6, R20 ;  /* 0x0000000618147c25 */ /* 0x000fe2000f8e0014 */
[----:B------:R-:W5:Y:S01]  /*1430*/  @!P4 S2R R8, SR_CgaCtaId ;  /* 0x000000000008c919 */ /* 0x000f620000008800 */
[----:B------:R-:W-:Y:S02]  /*1440*/  VOTEU.ALL UP0, P3 ;  /* 0x00000000003f7886 */ /* 0x000fe40001800000 */
[----:B-1----:R-:W-:Y:S01]  /*1450*/  @!P0 IMAD R13, R15, 0x2, R26 ;  /* 0x000000020f0d8824 */ /* 0x002fe200078e021a */
[----:B------:R-:W1:Y:S01]  /*1460*/  @!P6 S2R R9, SR_CgaCtaId ;  /* 0x000000000009e919 */ /* 0x000e620000008800 */
[----:B------:R-:W-:Y:S01]  /*1470*/  IMAD.WIDE.U32 R26, R83, UR5, R210 ;  /* 0x00000005531a7c25 */ /* 0x000fe2000f8e00d2 */
[----:B------:R-:W-:Y:S03]  /*1480*/  @!P1 LDGSTS.E.BYPASS.LTC128B.128 [R11+0x3000], desc[UR28][R16.64+0x80] ;  /* 0x03000080100b9fae */ /* 0x000fe6000b901d5c */
[----:B------:R-:W-:Y:S01]  /*1490*/  VIADD R27, R27, UR8 ;  /* 0x000000081b1b7c36 */ /* 0x000fe20008000000 */
[----:B------:R-:W-:Y:S01]  /*14a0*/  ULDC.64 UR8, c[0x0][0x268] ;  /* 0x00009a0000087ab9 */ /* 0x000fe20000000a00 */
[----:B------:R3:W-:Y:S01]  /*14b0*/  @!P1 LDGSTS.E.BYPASS.LTC128B.128 [R11+0x5000], desc[UR28][R16.64+0x100] ;  /* 0x05000100100b9fae */ /* 0x0007e2000b901d5c */
[----:B--2---:R-:W-:Y:S01]  /*14c0*/  @!P6 LEA R34, P1, R26, R4, 0x1 ;  /* 0x000000041a22e211 */ /* 0x004fe200078208ff */
[----:B------:R-:W-:Y:S01]  /*14d0*/  IMAD R203, R10, UR8, RZ ;  /* 0x000000080acb7c24 */ /* 0x000fe2000f8e02ff */
[----:B------:R-:W-:Y:S01]  /*14e0*/  @!P6 MOV R4, 0x400 ;  /* 0x000004000004e802 */ /* 0x000fe20000000f00 */
[----:B------:R-:W2:Y:S01]  /*14f0*/  @!P3 S2R R12, SR_CgaCtaId ;  /* 0x00000000000cb919 */ /* 0x000ea20000008800 */
[----:B------:R-:W-:Y:S01]  /*1500*/  @!P6 LEA.HI.X R35, R26, R5, R27, 0x1, P1 ;  /* 0x000000051a23e211 */ /* 0x000fe200008f0c1b */
[----:B------:R-:W-:Y:S01]  /*1510*/  IMAD R203, R18, UR9, R203 ;  /* 0x0000000912cb7c24 */ /* 0x000fe2000f8e02cb */
[----:B------:R-:W-:Y:S01]  /*1520*/  ISETP.GE.AND P1, PT, R19, UR15, PT ;  /* 0x0000000f13007c0c */ /* 0x000fe2000bf26270 */
[----:B------:R-:W-:Y:S01]  /*1530*/  @!P0 LDGSTS.E.BYPASS.LTC128B.128 [R13+0x1800], desc[UR28][R30.64] ;  /* 0x018000001e0d8fae */ /* 0x000fe2000b901d5c */
[----:B------:R-:W-:-:S03]  /*1540*/  UIMAD UR9, UR13, UR6, URZ ;  /* 0x000000060d0972a4 */ /* 0x000fc6000f8e023f */
[----:B------:R-:W-:Y:S01]  /*1550*/  @!P0 LDGSTS.E.BYPASS.LTC128B.128 [R13+0x3800], desc[UR28][R30.64+0x80] ;  /* 0x038000801e0d8fae */ /* 0x000fe2000b901d5c */
[----:B------:R-:W-:-:S03]  /*1560*/  UIMAD UR9, UR5, UR7, UR9 ;  /* 0x00000007050972a4 */ /* 0x000fc6000f8e0209 */
[----:B------:R5:W-:Y:S01]  /*1570*/  @!P0 LDGSTS.E.BYPASS.LTC128B.128 [R13+0x5800], desc[UR28][R30.64+0x100] ;  /* 0x058001001e0d8fae */ /* 0x000be2000b901d5c */
[----:B------:R-:W-:Y:S02]  /*1580*/  ISETP.GE.AND P0, PT, R22, UR15, PT ;  /* 0x0000000f16007c0c */ /* 0x000fe4000bf06270 */
[----:B-1----:R-:W-:Y:S02]  /*1590*/  @!P6 LEA R4, R9, R4, 0x18 ;  /* 0x000000040904e211 */ /* 0x002fe400078ec0ff */
[----:B---3--:R-:W-:Y:S01]  /*15a0*/  LEA.HI R16, R23, R80, RZ, 0x4 ;  /* 0x0000005017107211 */ /* 0x008fe200078f20ff */
[----:B------:R-:W-:Y:S02]  /*15b0*/  IMAD.U32 R17, RZ, RZ, UR11 ;  /* 0x0000000bff117e24 */ /* 0x000fe4000f8e00ff */
[----:B------:R-:W-:Y:S01]  /*15c0*/  @!P6 IMAD R19, R15, 0x2, R4 ;  /* 0x000000020f13e824 */ /* 0x000fe200078e0204 */
[----:B------:R-:W-:Y:S01]  /*15d0*/  SHF.R.S32.HI R201, RZ, 0x4, R16 ;  /* 0x00000004ffc97819 */ /* 0x000fe20000011410 */
[----:B------:R-:W-:Y:S01]  /*15e0*/  IMAD.U32 R4, RZ, RZ, UR10 ;  /* 0x0000000aff047e24 */ /* 0x000fe2000f8e00ff */
[C---:B------:R-:W-:Y:S01]  /*15f0*/  LOP3.LUT R11, R16.reuse, 0xfffffff0, RZ, 0xc0, !PT ;  /* 0xfffffff0100b7812 */ /* 0x040fe200078ec0ff */
[----:B------:R-:W-:Y:S01]  /*1600*/  IMAD.U32 R23, RZ, RZ, UR6 ;  /* 0x00000006ff177e24 */ /* 0x000fe2000f8e00ff */
[----:B------:R-:W-:Y:S01]  /*1610*/  @!P6 LDGSTS.E.BYPASS.LTC128B.128 [R19+0x6000], desc[UR28][R34.64] ;  /* 0x060000002213efae */ /* 0x000fe2000b901d5c */
[----:B------:R-:W-:-:S02]  /*1620*/  LEA.HI R5, R16, R201, RZ, 0x1 ;  /* 0x000000c910057211 */ /* 0x000fc400078f08ff */
[----:B------:R-:W-:Y:S01]  /*1630*/  IMAD.IADD R32, R80, 0x1, -R11 ;  /* 0x0000000150207824 */ /* 0x000fe200078e0a0b */
[----:B------:R-:W-:Y:S01]  /*1640*/  @!P6 LDGSTS.E.BYPASS.LTC128B.128 [R19+0x8000], desc[UR28][R34.64+0x80] ;  /* 0x080000802213efae */ /* 0x000fe2000b901d5c */
[----:B------:R-:W-:Y:S02]  /*1650*/  LOP3.LUT R16, R5, 0xfffffffe, RZ, 0xc0, !PT ;  /* 0xfffffffe05107812 */ /* 0x000fe400078ec0ff */
[----:B------:R-:W-:Y:S01]  /*1660*/  @!P5 MOV R5, 0x400 ;  /* 0x000004000005d802 */ /* 0x000fe20000000f00 */
[----:B------:R-:W-:Y:S01]  /*1670*/  @!P6 LDGSTS.E.BYPASS.LTC128B.128 [R19+0xa000], desc[UR28][R34.64+0x100] ;  /* 0x0a0001002213efae */ /* 0x000fe2000b901d5c */
[C---:B------:R-:W-:Y:S01]  /*1680*/  @!P5 LEA R9, P6, R4.reuse, R26, 0x4 ;  /* 0x0000001a0409d211 */ /* 0x040fe200078c20ff */
[----:B------:R-:W-:Y:S01]  /*1690*/  IMAD.IADD R201, R201, 0x1, -R16 ;  /* 0x00000001c9c97824 */ /* 0x000fe200078e0a10 */
[----:B-----5:R-:W-:Y:S02]  /*16a0*/  @!P4 MOV R13, 0x400 ;  /* 0x00000400000dc802 */ /* 0x020fe40000000f00 */
[----:B------:R-:W-:-:S02]  /*16b0*/  @!P5 LEA.HI.X R30, R4, R27, R17, 0x4, P6 ;  /* 0x0000001b041ed211 */ /* 0x000fc400030f2411 */
[----:B----4-:R-:W-:Y:S01]  /*16c0*/  @!P5 LEA R36, P6, R9, R6, 0x1 ;  /* 0x000000060924d211 */ /* 0x010fe200078c08ff */
[----:B------:R-:W-:Y:S01]  /*16d0*/  IMAD.SHL.U32 R6, R0, 0x40, RZ ;  /* 0x0000004000067824 */ /* 0x000fe200078e00ff */
[----:B------:R-:W-:Y:S01]  /*16e0*/  @!P4 LEA R22, R8, R13, 0x18 ;  /* 0x0000000d0816c211 */ /* 0x000fe200078ec0ff */
[----:B------:R-:W-:Y:S01]  /*16f0*/  IMAD R13, R25, UR6, RZ ;  /* 0x00000006190d7c24 */ /* 0x000fe2000f8e02ff */
[----:B------:R-:W-:Y:S02]  /*1700*/  @!P5 LEA.HI.X R37, R9, R7, R30, 0x1, P6 ;  /* 0x000000070925d211 */ /* 0x000fe400030f0c1e */
[----:B------:R-:W-:Y:S01]  /*1710*/  @!P5 LEA R28, R28, R5, 0x18 ;  /* 0x000000051c1cd211 */ /* 0x000fe200078ec0ff */
[C---:B------:R-:W-:Y:S01]  /*1720*/  IMAD R13, R24.reuse, UR7, R13 ;  /* 0x00000007180d7c24 */ /* 0x040fe2000f8e020d */
[----:B------:R-:W-:Y:S01]  /*1730*/  @!P3 MOV R11, 0x400 ;  /* 0x00000400000bb802 */ /* 0x000fe20000000f00 */
[----:B------:R-:W1:Y:S01]  /*1740*/  @!P4 LDC.64 R8, c[0x0][0x218] ;  /* 0x00008600ff08cb82 */ /* 0x000e620000000a00 */
[C---:B------:R-:W-:Y:S01]  /*1750*/  ISETP.GE.AND P6, PT, R24.reuse, UR15, PT ;  /* 0x0000000f18007c0c */ /* 0x040fe2000bfc6270 */
[----:B------:R-:W-:Y:S01]  /*1760*/  IMAD.SHL.U32 R24, R24, 0x8, RZ ;  /* 0x0000000818187824 */ /* 0x000fe200078e00ff */
[----:B------:R-:W-:Y:S01]  /*1770*/  LOP3.LUT R7, R6, 0x1c0, RZ, 0xc0, !PT ;  /* 0x000001c006077812 */ /* 0x000fe200078ec0ff */
[----:B------:R-:W-:Y:S01]  /*1780*/  USHF.L.U32 UR15, UR11, 0x5, URZ ;  /* 0x000000050b0f7899 */ /* 0x000fe2000800063f */
[----:B--2---:R-:W-:Y:S01]  /*1790*/  @!P3 LEA R12, R12, R11, 0x18 ;  /* 0x0000000b0c0cb211 */ /* 0x004fe200078ec0ff */
[----:B------:R-:W-:Y:S01]  /*17a0*/  @!P5 IMAD R11, R15, 0x2, R28 ;  /* 0x000000020f0bd824 */ /* 0x000fe200078e021c */
[----:B------:R-:W-:-:S02]  /*17b0*/  LOP3.LUT R24, R7, 0x8, R24, 0xf8, !PT ;  /* 0x0000000807187812 */ /* 0x000fc400078ef818 */
[----:B------:R-:W-:Y:S02]  /*17c0*/  SHF.R.U32.HI R17, RZ, 0x3, R7 ;  /* 0x00000003ff117819 */ /* 0x000fe40000011607 */
[----:B------:R-:W2:Y:S01]  /*17d0*/  @!P3 LDC.64 R6, c[0x0][0x218] ;  /* 0x00008600ff06bb82 */ /* 0x000ea20000000a00 */
[----:B------:R-:W-:Y:S01]  /*17e0*/  @!P5 LDGSTS.E.BYPASS.LTC128B.128 [R11+0x6800], desc[UR28][R36.64] ;  /* 0x06800000240bdfae */ /* 0x000fe2000b901d5c */
[----:B------:R-:W-:-:S03]  /*17f0*/  SHF.R.S32.HI R5, RZ, 0x1f, R32 ;  /* 0x0000001fff057819 */ /* 0x000fc60000011420 */
[----:B------:R-:W-:Y:S01]  /*1800*/  @!P5 LDGSTS.E.BYPASS.LTC128B.128 [R11+0x8800], desc[UR28][R36.64+0x80] ;  /* 0x08800080240bdfae */ /* 0x000fe2000b901d5c */
[----:B------:R-:W-:-:S03]  /*1810*/  LEA.HI R16, R5, R32, RZ, 0x3 ;  /* 0x0000002005107211 */ /* 0x000fc600078f18ff */
[----:B------:R3:W-:Y:S01]  /*1820*/  @!P5 LDGSTS.E.BYPASS.LTC128B.128 [R11+0xa800], desc[UR28][R36.64+0x100] ;  /* 0x0a800100240bdfae */ /* 0x0007e2000b901d5c */
[----:B------:R-:W-:Y:S01]  /*1830*/  IADD3 R206, P5, R20, UR18, RZ ;  /* 0x0000001214ce7c10 */ /* 0x000fe2000ffbe0ff */
[----:B------:R-:W-:Y:S01]  /*1840*/  UIMAD.WIDE.U32 UR18, UR10, 0x20, URZ ;  /* 0x000000200a1278a5 */ /* 0x000fe2000f8e003f */
[----:B------:R-:W-:Y:S01]  /*1850*/  LOP3.LUT R20, R24, R17, RZ, 0x3c, !PT ;  /* 0x0000001118147212 */ /* 0x000fe200078e3cff */
[----:B------:R-:W-:Y:S01]  /*1860*/  IMAD.U32 R17, RZ, RZ, UR6 ;  /* 0x00000006ff117e24 */ /* 0x000fe2000f8e00ff */
[----:B------:R-:W-:Y:S01]  /*1870*/  IADD3.X R207, R21, UR16, R13, P5, !PT ;  /* 0x0000001015cf7c10 */ /* 0x000fe2000affe40d */
[C---:B------:R-:W-:Y:S01]  /*1880*/  @!P4 IMAD R21, R15.reuse, 0x2, R22 ;  /* 0x000000020f15c824 */ /* 0x040fe200078e0216 */
[----:B------:R-:W-:Y:S01]  /*1890*/  LOP3.LUT R5, R16, 0xfffffff8, RZ, 0xc0, !PT ;  /* 0xfffffff810057812 */ /* 0x000fe200078ec0ff */
[----:B------:R-:W-:Y:S01]  /*18a0*/  @!P3 IMAD R15, R15, 0x2, R12 ;  /* 0x000000020f0fb824 */ /* 0x000fe200078e020c */
[----:B------:R-:W-:Y:S01]  /*18b0*/  @!P4 IADD3 R10, P5, R26, UR18, RZ ;  /* 0x000000121a0acc10 */ /* 0x000fe2000ffbe0ff */
[----:B------:R-:W-:Y:S01]  /*18c0*/  IMAD.WIDE.U32 R206, R18, UR8, R206 ;  /* 0x0000000812ce7c25 */ /* 0x000fe2000f8e00ce */
[----:B------:R-:W-:Y:S01]  /*18d0*/  @!UP0 UIMAD UR8, UR11, 0x30, URZ ;  /* 0x000000300b0888a4 */ /* 0x000fe2000f8e023f */
[----:B------:R-:W-:-:S02]  /*18e0*/  VOTEU.ALL UP0, P1 ;  /* 0x00000000003f7886 */ /* 0x000fc40000800000 */
[----:B------:R-:W-:Y:S02]  /*18f0*/  IMAD.IADD R5, R32, 0x1, -R5 ;  /* 0x0000000120057824 */ /* 0x000fe400078e0a05 */
[----:B------:R-:W-:Y:S02]  /*1900*/  IMAD.SHL.U32 R13, R201, 0x8, RZ ;  /* 0x00000008c90d7824 */ /* 0x000fe400078e00ff */
[----:B------:R-:W-:Y:S02]  /*1910*/  IMAD.IADD R203, R207, 0x1, R203 ;  /* 0x00000001cfcb7824 */ /* 0x000fe400078e02cb */
[----:B------:R-:W-:Y:S02]  /*1920*/  IMAD R201, R201, 0x200, R20 ;  /* 0x00000200c9c97824 */ /* 0x000fe400078e0214 */
[----:B------:R-:W-:Y:S02]  /*1930*/  IMAD.U32 R20, RZ, RZ, UR6 ;  /* 0x00000006ff147e24 */ /* 0x000fe4000f8e00ff */
[----:B------:R-:W-:Y:S01]  /*1940*/  IMAD.SHL.U32 R81, R16, 0x40, RZ ;  /* 0x0000004010517824 */ /* 0x000fe200078e00ff */
[----:B------:R-:W-:Y:S01]  /*1950*/  LEA R201, R201, UR4, 0x1 ;  /* 0x00000004c9c97c11 */ /* 0x000fe2000f8e08ff */
[----:B---3--:R-:W-:-:S03]  /*1960*/  IMAD.U32 R11, RZ, RZ, UR15 ;  /* 0x0000000fff0b7e24 */ /* 0x008fc6000f8e00ff */
[----:B------:R-:W-:Y:S01]  /*1970*/  LOP3.LUT R81, R81, 0xfffffe00, RZ, 0xc0, !PT ;  /* 0xfffffe0051517812 */ /* 0x000fe200078ec0ff */
[----:B------:R-:W-:Y:S01]  /*1980*/  VIADD R199, R201, 0x6020 ;  /* 0x00006020c9c77836 */ /* 0x000fe20000000000 */
[----:B------:R-:W-:Y:S01]  /*1990*/  @!P4 IADD3.X R11, R27, UR19, R11, P5, !PT ;  /* 0x000000131b0bcc10 */ /* 0x000fe2000affe40b */
[----:B------:R-:W-:Y:S01]  /*19a0*/  @!P3 IMAD.WIDE.U32 R26, R4, 0x30, R26 ;  /* 0x00000030041ab825 */ /* 0x000fe200078e001a */
[C---:B-1----:R-:W-:Y:S01]  /*19b0*/  @!P4 LEA R8, P5, R10.reuse, R8, 0x1 ;  /* 0x000000080a08c211 */ /* 0x042fe200078a08ff */
[----:B------:R-:W-:Y:S02]  /*19c0*/  UIMAD.WIDE.U32 UR18, UR5, UR6, URZ ;  /* 0x00000006051272a5 */ /* 0x000fe4000f8e003f */
[----:B------:R-:W-:Y:S01]  /*19d0*/  IMAD.SHL.U32 R4, R5, 0x40, RZ ;  /* 0x0000004005047824 */ /* 0x000fe200078e00ff */
[----:B------:R-:W-:Y:S01]  /*19e0*/  @!P4 LEA.HI.X R9, R10, R9, R11, 0x1, P5 ;  /* 0x000000090a09c211 */ /* 0x000fe200028f0c0b */
[----:B------:R-:W-:Y:S01]  /*19f0*/  @!P3 VIADD R10, R27, UR8 ;  /* 0x000000081b0abc36 */ /* 0x000fe20008000000 */
[----:B--2---:R-:W-:Y:S01]  /*1a00*/  @!P3 LEA R24, P5, R26, R6, 0x1 ;  /* 0x000000061a18b211 */ /* 0x004fe200078a08ff */
[----:B------:R-:W-:Y:S01]  /*1a10*/  UIADD3 UR9, UR19, UR9, URZ ;  /* 0x0000000913097290 */ /* 0x000fe2000fffe03f */
[----:B------:R-:W-:Y:S01]  /*1a20*/  LOP3.LUT R4, R4, 0x1c0, RZ, 0xc0, !PT ;  /* 0x000001c004047812 */ /* 0x000fe200078ec0ff */
[----:B------:R-:W-:Y:S01]  /*1a30*/  @!P4 LDGSTS.E.BYPASS.LTC128B.128 [R21+0x7000], desc[UR28][R8.64] ;  /* 0x070000000815cfae */ /* 0x000fe2000b901d5c */
[----:B------:R-:W-:Y:S01]  /*1a40*/  @!P3 LEA.HI.X R25, R26, R7, R10, 0x1, P5 ;  /* 0x000000071a19b211 */ /* 0x000fe200028f0c0a */
[----:B------:R-:W-:Y:S01]  /*1a50*/  IMAD.U32 R10, RZ, RZ, UR18 ;  /* 0x00000012ff0a7e24 */ /* 0x000fe2000f8e00ff */
[----:B------:R-:W-:Y:S01]  /*1a60*/  LOP3.LUT R7, R4, 0x8, R13, 0xf8, !PT ;  /* 0x0000000804077812 */ /* 0x000fe200078ef80d */
[----:B------:R-:W-:Y:S01]  /*1a70*/  @!P4 LDGSTS.E.BYPASS.LTC128B.128 [R21+0x9000], desc[UR28][R8.64+0x80] ;  /* 0x090000800815cfae */ /* 0x000fe2000b901d5c */
[----:B------:R-:W-:Y:S01]  /*1a80*/  IMAD.U32 R6, RZ, RZ, UR9 ;  /* 0x00000009ff067e24 */ /* 0x000fe2000f8e00ff */
[----:B------:R-:W-:Y:S01]  /*1a90*/  SHF.R.U32.HI R4, RZ, 0x3, R4 ;  /* 0x00000003ff047819 */ /* 0x000fe20000011604 */
[----:B------:R-:W-:Y:S01]  /*1aa0*/  IMAD.U32 R11, RZ, RZ, UR19 ;  /* 0x00000013ff0b7e24 */ /* 0x000fe2000f8e00ff */
[----:B------:R1:W-:Y:S01]  /*1ab0*/  @!P4 LDGSTS.E.BYPASS.LTC128B.128 [R21+0xb000], desc[UR28][R8.64+0x100] ;  /* 0x0b0001000815cfae */ /* 0x0003e2000b901d5c */
[C---:B------:R-:W-:Y:S01]  /*1ac0*/  LEA R18, P5, R10.reuse, R206, 0x6 ;  /* 0x000000ce0a127211 */ /* 0x040fe200078a30ff */
[----:B------:R-:W2:Y:S01]  /*1ad0*/  @!P6 LDC.64 R12, c[0x0][0x220] ;  /* 0x00008800ff0ceb82 */ /* 0x000ea20000000a00 */
[----:B------:R-:W-:Y:S01]  /*1ae0*/  LOP3.LUT R4, R7, R4, RZ, 0x3c, !PT ;  /* 0x0000000407047212 */ /* 0x000fe200078e3cff */
[----:B------:R-:W-:Y:S01]  /*1af0*/  @!P3 LDGSTS.E.BYPASS.LTC128B.128 [R15+0x7800], desc[UR28][R24.64] ;  /* 0x07800000180fbfae */ /* 0x000fe2000b901d5c */
[----:B------:R-:W-:Y:S01]  /*1b00*/  LEA.HI.X R19, R10, R203, R6, 0x6, P5 ;  /* 0x000000cb0a137211 */ /* 0x000fe200028f3406 */
[----:B------:R-:W-:Y:S01]  /*1b10*/  USHF.L.U32 UR8, UR7, 0x5, URZ ;  /* 0x0000000507087899 */ /* 0x000fe2000800063f */
[----:B------:R-:W-:Y:S01]  /*1b20*/  IMAD.U32 R27, RZ, RZ, UR7 ;  /* 0x00000007ff1b7e24 */ /* 0x000fe2000f8e00ff */
[----:B------:R-:W-:Y:S01]  /*1b30*/  @!P3 LDGSTS.E.BYPASS.LTC128B.128 [R15+0x9800], desc[UR28][R24.64+0x80] ;  /* 0x09800080180fbfae */ /* 0x000fe2000b901d5c */
[----:B------:R-:W-:Y:S01]  /*1b40*/  UIMAD.WIDE.U32 UR18, UR6, 0x20, URZ ;  /* 0x00000020061278a5 */ /* 0x000fe2000f8e003f */
[----:B------:R-:W3:Y:S01]  /*1b50*/  @!P2 LDC.64 R6, c[0x0][0x220] ;  /* 0x00008800ff06ab82 */ /* 0x000ee20000000a00 */
[----:B------:R-:W-:Y:S01]  /*1b60*/  @!P1 IMAD.WIDE.U32 R22, R23, 0x30, R18 ;  /* 0x0000003017169825 */ /* 0x000fe200078e0012 */
[----:B------:R4:W-:Y:S01]  /*1b70*/  @!P3 LDGSTS.E.BYPASS.LTC128B.128 [R15+0xb800], desc[UR28][R24.64+0x100] ;  /* 0x0b800100180fbfae */ /* 0x0009e2000b901d5c */
[----:B------:R-:W-:-:S03]  /*1b80*/  @!P2 LEA R17, P3, R17, R18, 0x4 ;  /* 0x000000121111a211 */ /* 0x000fc600078620ff */
[----:B------:R-:W0:Y:S01]  /*1b90*/  LDGDEPBAR ;  /* 0x00000000000079af */ /* 0x000e220000000000 */
[----:B------:R-:W-:Y:S01]  /*1ba0*/  @!P2 LEA.HI.X R20, R20, R19, R27, 0x4, P3 ;  /* 0x000000131414a211 */ /* 0x000fe200018f241b */
[----:B------:R-:W5:Y:S08]  /*1bb0*/  @!P0 LDC.64 R10, c[0x0][0x220] ;  /* 0x00008800ff0a8b82 */ /* 0x000f700000000a00 */
[----:B-1----:R-:W1:Y:S01]  /*1bc0*/  @!P1 LDC.64 R8, c[0x0][0x220] ;  /* 0x00008800ff089b82 */ /* 0x002e620000000a00 */
[----:B------:R-:W-:Y:S01]  /*1bd0*/  IMAD.U32 R21, RZ, RZ, UR8 ;  /* 0x00000008ff157e24 */ /* 0x000fe2000f8e00ff */
[----:B------:R-:W-:-:S02]  /*1be0*/  @!UP0 UIMAD UR8, UR7, 0x30, URZ ;  /* 0x00000030070888a4 */ /* 0x000fc4000f8e023f */
[----:B------:R-:W-:Y:S01]  /*1bf0*/  UISETP.GE.AND UP0, UPT, UR12, 0x41, UPT ;  /* 0x000000410c00788c */ /* 0x000fe2000bf06270 */
[C---:B---3--:R-:W-:Y:S02]  /*1c00*/  @!P2 LEA R16, P4, R17.reuse, R6, 0x1 ;  /* 0x000000061110a211 */ /* 0x048fe400078808ff */
[----:B------:R-:W-:Y:S02]  /*1c10*/  SHF.R.S32.HI R6, RZ, 0x5, R14 ;  /* 0x00000005ff067819 */ /* 0x000fe4000001140e */
[----:B------:R-:W-:Y:S01]  /*1c20*/  @!P2 LEA.HI.X R17, R17, R7, R20, 0x1, P4 ;  /* 0x000000071111a211 */ /* 0x000fe200020f0c14 */
[----:B------:R-:W-:Y:S01]  /*1c30*/  @!P1 VIADD R7, R23, UR8 ;  /* 0x0000000817079c36 */ /* 0x000fe20008000000 */
[----:B------:R-:W-:-:S04]  /*1c40*/  DEPBAR.LE SB0, 0x0 ;  /* 0x000080000000791a */ /* 0x000fc80000000000 */
[----:B------:R-:W-:Y:S01]  /*1c50*/  BAR.SYNC.DEFER_BLOCKING 0x0 ;  /* 0x0000000000007b1d */ /* 0x000fe20000010000 */
[C---:B----4-:R-:W-:Y:S02]  /*1c60*/  @!P0 IADD3 R15, P3, R18.reuse, UR18, RZ ;  /* 0x00000012120f8c10 */ /* 0x050fe4000ff7e0ff */
[C---:B--2---:R-:W-:Y:S02]  /*1c70*/  @!P6 LEA R24, P5, R18.reuse, R12, 0x1 ;  /* 0x0000000c1218e211 */ /* 0x044fe400078a08ff */
[----:B------:R-:W-:Y:S02]  /*1c80*/  @!P0 IADD3.X R12, R19, UR19, R21, P3, !PT ;  /* 0x00000013130c8c10 */ /* 0x000fe40009ffe415 */
[----:B------:R-:W-:Y:S02]  /*1c90*/  @!P6 LEA.HI.X R25, R18, R13, R19, 0x1, P5 ;  /* 0x0000000d1219e211 */ /* 0x000fe400028f0c13 */
[----:B-----5:R-:W-:-:S04]  /*1ca0*/  @!P0 LEA R14, P3, R15, R10, 0x1 ;  /* 0x0000000a0f0e8211 */ /* 0x020fc800078608ff */
[----:B------:R-:W-:Y:S01]  /*1cb0*/  @!P0 LEA.HI.X R15, R15, R11, R12, 0x1, P3 ;  /* 0x0000000b0f0f8211 */ /* 0x000fe200018f0c0c */
[----:B------:R-:W-:Y:S01]  /*1cc0*/  IMAD R11, R6, 0x400, R81 ;  /* 0x00000400060b7824 */ /* 0x000fe200078e0251 */
[----:B-1----:R-:W-:-:S03]  /*1cd0*/  @!P1 LEA R8, P3, R22, R8, 0x1 ;  /* 0x0000000816089211 */ /* 0x002fc600078608ff */
[----:B------:R-:W-:Y:S01]  /*1ce0*/  IMAD.IADD R202, R4, 0x1, R11 ;  /* 0x0000000104ca7824 */ /* 0x000fe200078e020b */
[----:B------:R-:W-:Y:S01]  /*1cf0*/  @!P1 LEA.HI.X R9, R22, R9, R7, 0x1, P3 ;  /* 0x0000000916099211 */ /* 0x000fe200018f0c07 */
[----:B------:R-:W-:-:S03]  /*1d00*/  IMAD.MOV.U32 R7, RZ, RZ, 0x10 ;  /* 0x00000010ff077424 */ /* 0x000fc600078e00ff */
[----:B------:R-:W-:Y:S01]  /*1d10*/  LEA R202, R202, UR4, 0x1 ;  /* 0x00000004caca7c11 */ /* 0x000fe2000f8e08ff */
[----:B------:R-:W-:Y:S04]  /*1d20*/  @P6 STS.128 [R204+0xc000], RZ ;  /* 0x00c000ffcc006388 */ /* 0x000fe80000000c00 */
[----:B------:R-:W-:Y:S04]  /*1d30*/  @P6 STS.128 [R204+0xe000], RZ ;  /* 0x00e000ffcc006388 */ /* 0x000fe80000000c00 */
[----:B------:R-:W-:Y:S04]  /*1d40*/  @P6 STS.128 [R204+0x10000], RZ ;  /* 0x010000ffcc006388 */ /* 0x000fe80000000c00 */
[----:B------:R-:W-:Y:S01]  /*1d50*/  @!PT LDS RZ, [RZ] ;  /* 0x00000000fffff984 */ /* 0x000fe20000000800 */
[----:B------:R-:W-:Y:S01]  /*1d60*/  @!PT LDS RZ, [RZ] ;  /* 0x00000000fffff984 */ /* 0x000fe20000000800 */
[----:B------:R-:W-:Y:S01]  /*1d70*/  @!PT LDS RZ, [RZ] ;  /* 0x00000000fffff984 */ /* 0x000fe20000000800 */
[----:B------:R-:W-:Y:S04]  /*1d80*/  @!P6 LDGSTS.E.BYPASS.LTC128B.128 [R204+0xc000], desc[UR28][R24.64] ;  /* 0x0c00000018ccefae */ /* 0x000fe8000b901d5c */
[----:B------:R-:W-:Y:S04]  /*1d90*/  @!P6 LDGSTS.E.BYPASS.LTC128B.128 [R204+0xe000], desc[UR28][R24.64+0x80] ;  /* 0x0e00008018ccefae */ /* 0x000fe8000b901d5c */
[----:B------:R1:W-:Y:S04]  /*1da0*/  @!P6 LDGSTS.E.BYPASS.LTC128B.128 [R204+0x10000], desc[UR28][R24.64+0x100] ;  /* 0x1000010018ccefae */ /* 0x0003e8000b901d5c */
        /* <DEDUP_REMOVED lines=26> */
[----:B------:R4:W-:Y:S01]  /*1f50*/  @!P1 LDGSTS.E.BYPASS.LTC128B.128 [R204+0x11800], desc[UR28][R8.64+0x100] ;  /* 0x1180010008cc9fae */ /* 0x0009e2000b901d5c */
[----:B------:R-:W-:Y:S01]  /*1f60*/  R2P PR, R5, 0x6 ;  /* 0x0000000605007804 */ /* 0x000fe20000000000 */
[----:B------:R-:W-:-:S02]  /*1f70*/  IMAD.MOV.U32 R5, RZ, RZ, 0x20 ;  /* 0x00000020ff057424 */ /* 0x000fc400078e00ff */
[----:B------:R-:W-:Y:S02]  /*1f80*/  LDSM.16.M88.4 R68, [R202] ;  /* 0x00000000ca44783b */ /* 0x000fe40000000200 */
[----:B------:R-:W-:Y:S02]  /*1f90*/  SEL R7, R7, 0xfffffff0, !P1 ;  /* 0xfffffff007077807 */ /* 0x000fe40004800000 */
[----:B-1----:R-:W1:Y:S01]  /*1fa0*/  LDSM.16.M88.4 R24, [R201+0x6000] ;  /* 0x00600000c918783b */ /* 0x002e620000000200 */
[----:B------:R-:W-:Y:S02]  /*1fb0*/  SEL R5, R5, 0xffffffe0, !P2 ;  /* 0xffffffe005057807 */ /* 0x000fe40005000000 */
[----:B------:R-:W-:Y:S01]  /*1fc0*/  R2P PR, R0, 0x6 ;  /* 0x0000000600007804 */ /* 0x000fe20000000000 */
[----:B------:R-:W-:Y:S01]  /*1fd0*/  VIADD R0, R201, 0x6000 ;  /* 0x00006000c9007836 */ /* 0x000fe20000000000 */
[----:B--2---:R-:W2:Y:S01]  /*1fe0*/  LDSM.16.M88.4 R16, [R201+0x6800] ;  /* 0x00680000c910783b */ /* 0x004ea20000000200 */
[----:B------:R-:W-:-:S02]  /*1ff0*/  IMAD R200, R7, 0x2, R202 ;  /* 0x0000000207c87824 */ /* 0x000fc400078e02ca */
[C---:B------:R-:W-:Y:S01]  /*2000*/  IMAD R198, R5.reuse, 0x2, R202 ;  /* 0x0000000205c67824 */ /* 0x040fe200078e02ca */
[----:B------:R-:W5:Y:S01]  /*2010*/  LDSM.16.M88.4 R60, [R201+0x7000] ;  /* 0x00700000c93c783b */ /* 0x000f620000000200 */
[----:B------:R-:W-:-:S03]  /*2020*/  IMAD R197, R5, 0x2, R200 ;  /* 0x0000000205c57824 */ /* 0x000fc600078e02c8 */
[----:B------:R-:W5:Y:S03]  /*2030*/  LDSM.16.M88.4 R32, [R201+0x7800] ;  /* 0x00780000c920783b */ /* 0x000f660000000200 */
[----:B------:R-:W-:Y:S01]  /*2040*/  @P1 VIADD R199, R0, 0xffffffe0 ;  /* 0xffffffe000c71836 */ /* 0x000fe20000000000 */
[----:B------:R-:W-:Y:S01]  /*2050*/  LDSM.16.M88.4 R40, [R200] ;  /* 0x00000000c828783b */ /* 0x000fe20000000200 */
[----:B------:R-:W-:-:S03]  /*2060*/  IMAD.MOV.U32 R0, RZ, RZ, 0x40 ;  /* 0x00000040ff007424 */ /* 0x000fc600078e00ff */
[----:B---3--:R-:W3:Y:S02]  /*2070*/  LDSM.16.M88.4 R12, [R199] ;  /* 0x00000000c70c783b */ /* 0x008ee40000000200 */
[----:B------:R-:W-:Y:S02]  /*2080*/  SEL R0, R0, 0xffffffc0, !P2 ;  /* 0xffffffc000007807 */ /* 0x000fe40005000000 */
[----:B------:R-:W3:Y:S03]  /*2090*/  LDSM.16.M88.4 R44, [R199+0x800] ;  /* 0x00080000c72c783b */ /* 0x000ee60000000200 */
[----:B------:R-:W-:Y:S01]  /*20a0*/  IMAD.IADD R195, R201, 0x1, R0 ;  /* 0x00000001c9c37824 */ /* 0x000fe200078e0200 */
[----:B------:R-:W3:Y:S01]  /*20b0*/  LDSM.16.M88.4 R36, [R199+0x1000] ;  /* 0x00100000c724783b */ /* 0x000ee20000000200 */
[----:B------:R-:W-:Y:S02]  /*20c0*/  IMAD.IADD R188, R0, 0x1, R199 ;  /* 0x0000000100bc7824 */ /* 0x000fe400078e02c7 */
[----:B------:R-:W-:Y:S01]  /*20d0*/  IMAD.U32 R0, RZ, RZ, UR5 ;  /* 0x00000005ff007e24 */ /* 0x000fe2000f8e00ff */
[----:B------:R-:W3:Y:S04]  /*20e0*/  LDSM.16.M88.4 R48, [R199+0x1800] ;  /* 0x00180000c730783b */ /* 0x000ee80000000200 */
[----:B------:R-:W-:Y:S01]  /*20f0*/  LDSM.16.M88.4 R52, [R198] ;  /* 0x00000000c634783b */ /* 0x000fe20000000200 */
[C---:B-1----:R-:W-:Y:S03]  /*2100*/  HMMA.16816.F32 R28, R68.reuse, R24, RZ ;  /* 0x00000018441c723c */ /* 0x042fe600000018ff */
[----:B----4-:R-:W1:Y:S04]  /*2110*/  LDSM.16.M88.4 R8, [R195+0x6000] ;  /* 0x00600000c308783b */ /* 0x010e680000000200 */
[----:B------:R-:W-:Y:S01]  /*2120*/  LDSM.16.M88.4 R72, [R195+0x7800] ;  /* 0x00780000c348783b */ /* 0x000fe20000000200 */
[C---:B------:R-:W-:Y:S03]  /*2130*/  HMMA.16816.F32 R24, R68.reuse, R26, RZ ;  /* 0x0000001a4418723c */ /* 0x040fe600000018ff */
[----:B------:R-:W-:Y:S03]  /*2140*/  LDSM.16.M88.4 R76, [R202+0x4000] ;  /* 0x00400000ca4c783b */ /* 0x000fe60000000200 */
[C---:B--2---:R-:W-:Y:S01]  /*2150*/  HMMA.16816.F32 R20, R68.reuse, R16, RZ ;  /* 0x000000104414723c */ /* 0x044fe200000018ff */
[----:B------:R-:W0:Y:S05]  /*2160*/  LDGDEPBAR ;  /* 0x00000000000079af */ /* 0x000e2a0000000000 */
[C---:B-----5:R-:W-:Y:S06]  /*2170*/  HMMA.16816.F32 R64, R68.reuse, R60, RZ ;  /* 0x0000003c4440723c */ /* 0x060fec00000018ff */
[C---:B------:R-:W-:Y:S06]  /*2180*/  HMMA.16816.F32 R16, R68.reuse, R18, RZ ;  /* 0x000000124410723c */ /* 0x040fec00000018ff */
[C---:B------:R-:W-:Y:S06]  /*2190*/  HMMA.16816.F32 R60, R68.reuse, R62, RZ ;  /* 0x0000003e443c723c */ /* 0x040fec00000018ff */
[C---:B------:R-:W-:Y:S06]  /*21a0*/  HMMA.16816.F32 R56, R68.reuse, R32, RZ ;  /* 0x000000204438723c */ /* 0x040fec00000018ff */
[----:B------:R-:W-:Y:S01]  /*21b0*/  HMMA.16816.F32 R68, R68, R34, RZ ;  /* 0x000000224444723c */ /* 0x000fe200000018ff */
[----:B------:R-:W2:Y:S05]  /*21c0*/  LDSM.16.M88.4 R32, [R195+0x6800] ;  /* 0x00680000c320783b */ /* 0x000eaa0000000200 */
[C---:B---3--:R-:W-:Y:S06]  /*21d0*/  HMMA.16816.F32 R28, R40.reuse, R12, R28 ;  /* 0x0000000c281c723c */ /* 0x048fec000000181c */
[C---:B------:R-:W-:Y:S01]  /*21e0*/  HMMA.16816.F32 R24, R40.reuse, R14, R24 ;  /* 0x0000000e2818723c */ /* 0x040fe20000001818 */
[----:B------:R-:W3:Y:S05]  /*21f0*/  LDSM.16.M88.4 R12, [R195+0x7000] ;  /* 0x00700000c30c783b */ /* 0x000eea0000000200 */
[C---:B------:R-:W-:Y:S06]  /*2200*/  HMMA.16816.F32 R20, R40.reuse, R44, R20 ;  /* 0x0000002c2814723c */ /* 0x040fec0000001814 */
[C---:B------:R-:W-:Y:S01]  /*2210*/  HMMA.16816.F32 R16, R40.reuse, R46, R16 ;  /* 0x0000002e2810723c */ /* 0x040fe20000001810 */
[----:B------:R-:W-:Y:S05]  /*2220*/  LDSM.16.M88.4 R44, [R197] ;  /* 0x00000000c52c783b */ /* 0x000fea0000000200 */
[C---:B------:R-:W-:Y:S06]  /*2230*/  HMMA.16816.F32 R64, R40.reuse, R36, R64 ;  /* 0x000000242840723c */ /* 0x040fec0000001840 */
[C---:B------:R-:W-:Y:S01]  /*2240*/  HMMA.16816.F32 R60, R40.reuse, R38, R60 ;  /* 0x00000026283c723c */ /* 0x040fe2000000183c */
[----:B------:R-:W4:Y:S05]  /*2250*/  LDSM.16.M88.4 R36, [R188] ;  /* 0x00000000bc24783b */ /* 0x000f2a0000000200 */
        /* <DEDUP_REMOVED lines=15> */
[----:B------:R-:W3:Y:S04]  /*2350*/  LDSM.16.M88.4 R68, [R201+0x8800] ;  /* 0x00880000c944783b */ /* 0x000ee80000000200 */
[----:B------:R-:W-:Y:S01]  /*2360*/  LDSM.16.M88.4 R72, [R201+0x9800] ;  /* 0x00980000c948783b */ /* 0x000fe20000000200 */
[C---:B----4-:R-:W-:Y:S06]  /*2370*/  HMMA.16816.F32 R28, R44.reuse, R36, R28 ;  /* 0x000000242c1c723c */ /* 0x050fec000000181c */
[C---:B------:R-:W-:Y:S01]  /*2380*/  HMMA.16816.F32 R24, R44.reuse, R38, R24 ;  /* 0x000000262c18723c */ /* 0x040fe20000001818 */
[----:B------:R-:W4:Y:S05]  /*2390*/  LDSM.16.M88.4 R36, [R201+0x9000] ;  /* 0x00900000c924783b */ /* 0x000f2a0000000200 */
[C---:B-----5:R-:W-:Y:S06]  /*23a0*/  HMMA.16816.F32 R20, R44.reuse, R40, R20 ;  /* 0x000000282c14723c */ /* 0x060fec0000001814 */
[C---:B------:R-:W-:Y:S01]  /*23b0*/  HMMA.16816.F32 R16, R44.reuse, R42, R16 ;  /* 0x0000002a2c10723c */ /* 0x040fe20000001810 */
[----:B------:R-:W-:Y:S05]  /*23c0*/  LDSM.16.M88.4 R40, [R200+0x2000] ;  /* 0x00200000c828783b */ /* 0x000fea0000000200 */
[C---:B-1----:R-:W-:Y:S06]  /*23d0*/  HMMA.16816.F32 R64, R44.reuse, R8, R64 ;  /* 0x000000082c40723c */ /* 0x042fec0000001840 */
[C---:B------:R-:W-:Y:S01]  /*23e0*/  HMMA.16816.F32 R60, R44.reuse, R10, R60 ;  /* 0x0000000a2c3c723c */ /* 0x040fe2000000183c */
[----:B------:R-:W1:Y:S05]  /*23f0*/  LDSM.16.M88.4 R8, [R199+0x2000] ;  /* 0x00200000c708783b */ /* 0x000e6a0000000200 */
[C---:B------:R-:W-:Y:S06]  /*2400*/  HMMA.16816.F32 R56, R44.reuse, R48, R56 ;  /* 0x000000302c38723c */ /* 0x040fec0000001838 */
[----:B------:R-:W-:Y:S01]  /*2410*/  HMMA.16816.F32 R52, R44, R50, R52 ;  /* 0x000000322c34723c */ /* 0x000fe20000001834 */
[----:B------:R-:W5:Y:S04]  /*2420*/  LDSM.16.M88.4 R48, [R199+0x2800] ;  /* 0x00280000c730783b */ /* 0x000f680000000200 */
[----:B------:R-:W-:Y:S01]  /*2430*/  LDSM.16.M88.4 R44, [R199+0x3800] ;  /* 0x00380000c72c783b */ /* 0x000fe20000000200 */
[C---:B--2---:R-:W-:Y:S06]  /*2440*/  HMMA.16816.F32 R28, R12.reuse, R32, R28 ;  /* 0x000000200c1c723c */ /* 0x044fec000000181c */
[C---:B------:R-:W-:Y:S01]  /*2450*/  HMMA.16816.F32 R24, R12.reuse, R34, R24 ;  /* 0x000000220c18723c */ /* 0x040fe20000001818 */
[----:B------:R-:W2:Y:S05]  /*2460*/  LDSM.16.M88.4 R32, [R199+0x3000] ;  /* 0x00300000c720783b */ /* 0x000eaa0000000200 */
        /* <DEDUP_REMOVED lines=15> */
[----:B------:R-:W-:Y:S05]  /*2560*/  LDSM.16.M88.4 R48, [R188+0x2000] ;  /* 0x00200000bc30783b */ /* 0x000fea0000000200 */
[C---:B--2---:R-:W-:Y:S06]  /*2570*/  HMMA.16816.F32 R64, R40.reuse, R32, R64 ;  /* 0x000000202840723c */ /* 0x044fec0000001840 */
[C---:B------:R-:W-:Y:S01]  /*2580*/  HMMA.16816.F32 R60, R40.reuse, R34, R60 ;  /* 0x00000022283c723c */ /* 0x040fe2000000183c */
[----:B------:R-:W2:Y:S05]  /*2590*/  LDSM.16.M88.4 R32, [R197+0x2000] ;  /* 0x00200000c520783b */ /* 0x000eaa0000000200 */
[C---:B------:R-:W-:Y:S06]  /*25a0*/  HMMA.16816.F32 R56, R40.reuse, R44, R56 ;  /* 0x0000002c2838723c */ /* 0x040fec0000001838 */
[----:B------:R-:W-:Y:S01]  /*25b0*/  HMMA.16816.F32 R52, R40, R46, R52 ;  /* 0x0000002e2834723c */ /* 0x000fe20000001834 */
[----:B------:R-:W5:Y:S04]  /*25c0*/  LDSM.16.M88.4 R44, [R188+0x2800] ;  /* 0x00280000bc2c783b */ /* 0x000f680000000200 */
[----:B------:R-:W5:Y:S01]  /*25d0*/  LDSM.16.M88.4 R40, [R188+0x3000] ;  /* 0x00300000bc28783b */ /* 0x000f620000000200 */
[C---:B---3--:R-:W-:Y:S06]  /*25e0*/  HMMA.16816.F32 R28, R68.reuse, R36, R28 ;  /* 0x00000024441c723c */ /* 0x048fec000000181c */
[C---:B------:R-:W-:Y:S01]  /*25f0*/  HMMA.16816.F32 R24, R68.reuse, R38, R24 ;  /* 0x000000264418723c */ /* 0x040fe20000001818 */
[----:B------:R-:W3:Y:S05]  /*2600*/  LDSM.16.M88.4 R36, [R188+0x3800] ;  /* 0x00380000bc24783b */ /* 0x000eea0000000200 */
        /* <DEDUP_REMOVED lines=13> */
[C---:B-----5:R-:W-:Y:S06]  /*26e0*/  HMMA.16816.F32 R20, R32.reuse, R44, R20 ;  /* 0x0000002c2014723c */ /* 0x060fec0000001814 */
[C---:B------:R-:W-:Y:S01]  /*26f0*/  HMMA.16816.F32 R16, R32.reuse, R46, R16 ;  /* 0x0000002e2010723c */ /* 0x040fe20000001810 */
[----:B------:R-:W2:Y:S05]  /*2700*/  LDSM.16.M88.4 R44, [R199+0x4000] ;  /* 0x00400000c72c783b */ /* 0x000eaa0000000200 */
[C---:B------:R-:W-:Y:S06]  /*2710*/  HMMA.16816.F32 R64, R32.reuse, R40, R64 ;  /* 0x000000282040723c */ /* 0x040fec0000001840 */
[C---:B------:R-:W-:Y:S01]  /*2720*/  HMMA.16816.F32 R60, R32.reuse, R42, R60 ;  /* 0x0000002a203c723c */ /* 0x040fe2000000183c */
[----:B------:R-:W5:Y:S05]  /*2730*/  LDSM.16.M88.4 R40, [R199+0x4800] ;  /* 0x00480000c728783b */ /* 0x000f6a0000000200 */
[C---:B---3--:R-:W-:Y:S06]  /*2740*/  HMMA.16816.F32 R56, R32.reuse, R36, R56 ;  /* 0x000000242038723c */ /* 0x048fec0000001838 */
[----:B------:R-:W-:Y:S01]  /*2750*/  HMMA.16816.F32 R52, R32, R38, R52 ;  /* 0x000000262034723c */ /* 0x000fe20000001834 */
[----:B------:R-:W3:Y:S04]  /*2760*/  LDSM.16.M88.4 R32, [R199+0x5800] ;  /* 0x00580000c720783b */ /* 0x000ee80000000200 */
[----:B------:R-:W-:Y:S01]  /*2770*/  LDSM.16.M88.4 R36, [R199+0x5000] ;  /* 0x00500000c724783b */ /* 0x000fe20000000200 */
        /* <DEDUP_REMOVED lines=8> */
[----:B------:R-:W4:Y:S05]  /*2800*/  LDSM.16.M88.4 R52, [R195+0xa800] ;  /* 0x00a80000c334783b */ /* 0x000f2a0000000200 */
[C---:B--2---:R-:W-:Y:S06]  /*2810*/  HMMA.16816.F32 R28, R48.reuse, R44, R28 ;  /* 0x0000002c301c723c */ /* 0x044fec000000181c */
[----:B------:R-:W-:Y:S06]  /*2820*/  HMMA.16816.F32 R24, R48, R46, R24 ;  /* 0x0000002e3018723c */ /* 0x000fec0000001818 */
[----:B------:R-:W-:Y:S06]  /*2830*/  HMMA.16816.F32 R64, R76, R72, R64 ;  /* 0x000000484c40723c */ /* 0x000fec0000001840 */
[C---:B-----5:R-:W-:Y:S06]  /*2840*/  HMMA.16816.F32 R20, R48.reuse, R40, R20 ;  /* 0x000000283014723c */ /* 0x060fec0000001814 */
[----:B------:R-:W-:Y:S01]  /*2850*/  HMMA.16816.F32 R44, R48, R42, R16 ;  /* 0x0000002a302c723c */ /* 0x000fe20000001810 */
[----:B------:R-:W-:Y:S04]  /*2860*/  LDSM.16.M88.4 R40, [R197+0x4000] ;  /* 0x00400000c528783b */ /* 0x000fe80000000200 */
[----:B------:R-:W2:Y:S01]  /*2870*/  LDSM.16.M88.4 R16, [R188+0x4000] ;  /* 0x00400000bc10783b */ /* 0x000ea20000000200 */
[----:B------:R-:W-:Y:S03]  /*2880*/  HMMA.16816.F32 R60, R76, R74, R60 ;  /* 0x0000004a4c3c723c */ /* 0x000fe6000000183c */
[----:B------:R-:W5:Y:S03]  /*2890*/  LDSM.16.M88.4 R72, [R195+0xb000] ;  /* 0x00b00000c348783b */ /* 0x000f660000000200 */
[C---:B---3--:R-:W-:Y:S06]  /*28a0*/  HMMA.16816.F32 R56, R48.reuse, R32, R56 ;  /* 0x000000203038723c */ /* 0x048fec0000001838 */
[----:B------:R-:W-:Y:S01]  /*28b0*/  HMMA.16816.F32 R68, R48, R34, R68 ;  /* 0x000000223044723c */ /* 0x000fe20000001844 */
[----:B------:R-:W3:Y:S05]  /*28c0*/  LDSM.16.M88.4 R32, [R188+0x4800] ;  /* 0x00480000bc20783b */ /* 0x000eea0000000200 */
[C---:B-1----:R-:W-:Y:S06]  /*28d0*/  HMMA.16816.F32 R28, R12.reuse, R8, R28 ;  /* 0x000000080c1c723c */ /* 0x042fec000000181c */
[----:B------:R-:W-:Y:S01]  /*28e0*/  HMMA.16816.F32 R24, R12, R10, R24 ;  /* 0x0000000a0c18723c */ /* 0x000fe20000001818 */
[----:B------:R-:W1:Y:S05]  /*28f0*/  LDSM.16.M88.4 R8, [R195+0xb800] ;  /* 0x00b80000c308783b */ /* 0x000e6a0000000200 */
[C---:B------:R-:W-:Y:S06]  /*2900*/  HMMA.16816.F32 R64, R48.reuse, R36, R64 ;  /* 0x000000243040723c */ /* 0x040fec0000001840 */
[----:B------:R-:W-:Y:S01]  /*2910*/  HMMA.16816.F32 R60, R48, R38, R60 ;  /* 0x00000026303c723c */ /* 0x000fe2000000183c */
[----:B------:R-:W1:Y:S05]  /*2920*/  LDSM.16.M88.4 R36, [R188+0x5000] ;  /* 0x00500000bc24783b */ /* 0x000e6a0000000200 */
[----:B----4-:R-:W-:Y:S01]  /*2930*/  HMMA.16816.F32 R20, R12, R52, R20 ;  /* 0x000000340c14723c */ /* 0x010fe20000001814 */
[----:B------:R-:W-:-:S05]  /*2940*/  IMAD.SHL.U32 R49, R80, 0x2, RZ ;  /* 0x0000000250317824 */ /* 0x000fca00078e00ff */
[----:B------:R-:W-:Y:S01]  /*2950*/  LOP3.LUT R49, R49, 0x6, RZ, 0xc0, !PT ;  /* 0x0000000631317812 */ /* 0x000fe200078ec0ff */
[----:B--2---:R-:W-:Y:S04]  /*2960*/  HMMA.16816.F32 R28, R40, R16, R28 ;  /* 0x00000010281c723c */ /* 0x004fe8000000181c */
[----:B------:R-:W-:Y:S02]  /*2970*/  IMAD R0, R0, 0x40, R49 ;  /* 0x0000004000007824 */ /* 0x000fe400078e0231 */
[----:B------:R-:W-:Y:S02]  /*2980*/  HMMA.16816.F32 R44, R12, R54, R44 ;  /* 0x000000360c2c723c */ /* 0x000fe4000000182c */
[C---:B------:R-:W-:Y:S01]  /*2990*/  VIADD R17, R0.reuse, 0x1 ;  /* 0x0000000100117836 */ /* 0x040fe20000000000 */
[C---:B------:R-:W-:Y:S01]  /*29a0*/  ISETP.GE.AND P2, PT, R0.reuse, UR12, PT ;  /* 0x0000000c00007c0c */ /* 0x040fe2000bf46270 */
[----:B------:R-:W-:-:S02]  /*29b0*/  VIADD R16, R0, 0x8 ;  /* 0x0000000800107836 */ /* 0x000fc40000000000 */
[----:B-----5:R-:W-:Y:S01]  /*29c0*/  HMMA.16816.F32 R64, R12, R72, R64 ;  /* 0x000000480c40723c */ /* 0x020fe20000001840 */
[----:B------:R-:W-:Y:S01]  /*29d0*/  ISETP.GE.AND P1, PT, R17, UR12, PT ;  /* 0x0000000c11007c0c */ /* 0x000fe2000bf26270 */
[----:B------:R-:W-:Y:S01]  /*29e0*/  VIADD R17, R0, 0x11 ;  /* 0x0000001100117836 */ /* 0x000fe20000000000 */
[----:B------:R-:W-:Y:S01]  /*29f0*/  ISETP.GE.AND P0, PT, R16, UR12, PT ;  /* 0x0000000c10007c0c */ /* 0x000fe2000bf06270 */
[----:B------:R-:W-:Y:S02]  /*2a00*/  VIADD R16, R0, 0x18 ;  /* 0x0000001800107836 */ /* 0x000fe40000000000 */
[----:B------:R-:W-:Y:S01]  /*2a10*/  HMMA.16816.F32 R24, R40, R18, R24 ;  /* 0x000000122818723c */ /* 0x000fe20000001818 */
[----:B------:R-:W-:Y:S02]  /*2a20*/  ISETP.GE.AND P4, PT, R17, UR12, PT ;  /* 0x0000000c11007c0c */ /* 0x000fe4000bf86270 */
[----:B------:R-:W-:-:S03]  /*2a30*/  ISETP.GE.AND P3, PT, R16, UR12, PT ;  /* 0x0000000c10007c0c */ /* 0x000fc6000bf66270 */
[----:B---3--:R-:W-:Y:S01]  /*2a40*/  HMMA.16816.F32 R20, R40, R32, R20 ;  /* 0x000000202814723c */ /* 0x008fe20000001814 */
[----:B------:R-:W-:Y:S01]  /*2a50*/  VIADD R19, R0, 0x9 ;  /* 0x0000000900137836 */ /* 0x000fe20000000000 */
[----:B------:R-:W-:Y:S01]  /*2a60*/  FSEL R50, R30, -INF , !P2 ;  /* 0xff8000001e327808 */ /* 0x000fe20005000000 */
[----:B------:R-:W-:Y:S01]  /*2a70*/  VIADD R18, R0, 0x10 ;  /* 0x0000001000127836 */ /* 0x000fe20000000000 */
[----:B------:R-:W-:Y:S02]  /*2a80*/  FSEL R49, R28, -INF , !P2 ;  /* 0xff8000001c317808 */ /* 0x000fe40005000000 */
[----:B------:R-:W-:Y:S01]  /*2a90*/  ISETP.GE.AND P6, PT, R19, UR12, PT ;  /* 0x0000000c13007c0c */ /* 0x000fe2000bfc6270 */
[----:B------:R-:W-:Y:S01]  /*2aa0*/  HMMA.16816.F32 R60, R12, R74, R60 ;  /* 0x0000004a0c3c723c */ /* 0x000fe2000000183c */
[----:B------:R-:W-:Y:S02]  /*2ab0*/  ISETP.GE.AND P5, PT, R18, UR12, PT ;  /* 0x0000000c12007c0c */ /* 0x000fe4000bfa6270 */
[----:B------:R-:W2:Y:S01]  /*2ac0*/  LDSM.16.M88.4 R16, [R188+0x5800] ;  /* 0x00580000bc10783b */ /* 0x000ea20000000200 */
[----:B------:R-:W-:Y:S01]  /*2ad0*/  FSEL R53, R29, -INF , !P1 ;  /* 0xff8000001d357808 */ /* 0x000fe20004800000 */
[----:B------:R-:W-:-:S04]  /*2ae0*/  DEPBAR.LE SB0, 0x0 ;  /* 0x000080000000791a */ /* 0x000fc80000000000 */
[----:B-1----:R-:W-:Y:S01]  /*2af0*/  HMMA.16816.F32 R56, R12, R8, R56 ;  /* 0x000000080c38723c */ /* 0x002fe20000001838 */
[----:B------:R-:W-:Y:S02]  /*2b00*/  FSEL R48, R31, -INF , !P1 ;  /* 0xff8000001f307808 */ /* 0x000fe40004800000 */
[----:B------:R-:W-:Y:S02]  /*2b10*/  FSEL R26, R26, -INF , !P0 ;  /* 0xff8000001a1a7808 */ /* 0x000fe40004000000 */
[----:B------:R-:W-:Y:S01]  /*2b20*/  FSEL R51, R24, -INF , !P0 ;  /* 0xff80000018337808 */ /* 0x000fe20004000000 */
[----:B------:R-:W-:Y:S01]  /*2b30*/  HMMA.16816.F32 R44, R40, R34, R44 ;  /* 0x00000022282c723c */ /* 0x000fe2000000182c */
[C---:B------:R-:W-:Y:S01]  /*2b40*/  VIADD R8, R0.reuse, 0x19 ;  /* 0x0000001900087836 */ /* 0x040fe20000000000 */
[----:B------:R-:W-:Y:S01]  /*2b50*/  FSEL R24, R27, -INF , !P6 ;  /* 0xff8000001b187808 */ /* 0x000fe20007000000 */
[----:B------:R-:W-:Y:S01]  /*2b60*/  VIADD R9, R0, 0x20 ;  /* 0x0000002000097836 */ /* 0x000fe20000000000 */
[----:B------:R-:W-:-:S02]  /*2b70*/  FSEL R27, R25, -INF , !P6 ;  /* 0xff800000191b7808 */ /* 0x000fc40007000000 */
[----:B------:R-:W-:Y:S01]  /*2b80*/  ISETP.GE.AND P2, PT, R8, UR12, PT ;  /* 0x0000000c08007c0c */ /* 0x000fe2000bf46270 */
[C---:B------:R-:W-:Y:S01]  /*2b90*/  VIADD R8, R0.reuse, 0x21 ;  /* 0x0000002100087836 */ /* 0x040fe20000000000 */
[----:B------:R-:W-:Y:S01]  /*2ba0*/  HMMA.16816.F32 R64, R40, R36, R64 ;  /* 0x000000242840723c */ /* 0x000fe20000001840 */
[----:B------:R-:W-:Y:S01]  /*2bb0*/  BAR.SYNC.DEFER_BLOCKING 0x0 ;  /* 0x0000000000007b1d */ /* 0x000fe20000010000 */
[----:B------:R-:W-:Y:S01]  /*2bc0*/  ISETP.GE.AND P1, PT, R9, UR12, PT ;  /* 0x0000000c09007c0c */ /* 0x000fe2000bf26270 */
[----:B------:R-:W-:Y:S01]  /*2bd0*/  VIADD R9, R0, 0x29 ;  /* 0x0000002900097836 */ /* 0x000fe20000000000 */
[----:B------:R-:W-:Y:S01]  /*2be0*/  ISETP.GE.AND P0, PT, R8, UR12, PT ;  /* 0x0000000c08007c0c */ /* 0x000fe2000bf06270 */
[----:B------:R-:W-:Y:S01]  /*2bf0*/  VIADD R8, R0, 0x28 ;  /* 0x0000002800087836 */ /* 0x000fe20000000000 */
[----:B------:R-:W-:Y:S01]  /*2c00*/  HMMA.16816.F32 R68, R12, R10, R68 ;  /* 0x0000000a0c44723c */ /* 0x000fe20000001844 */
[----:B------:R-:W-:Y:S02]  /*2c10*/  FSEL R25, R20, -INF , !P5 ;  /* 0xff80000014197808 */ /* 0x000fe40006800000 */
[----:B------:R-:W-:-:S02]  /*2c20*/  FSEL R21, R21, -INF , !P4 ;  /* 0xff80000015157808 */ /* 0x000fc40006000000 */
[----:B------:R-:W-:Y:S01]  /*2c30*/  ISETP.GE.AND P6, PT, R8, UR12, PT ;  /* 0x0000000c08007c0c */ /* 0x000fe2000bfc6270 */
[C---:B------:R-:W-:Y:S01]  /*2c40*/  HMMA.16816.F32 R60, R40.reuse, R38, R60 ;  /* 0x00000026283c723c */ /* 0x040fe2000000183c */
[----:B------:R-:W-:Y:S01]  /*2c50*/  FMNMX.FTZ R12, R49, R53, !PT ;  /* 0x00000035310c7209 */ /* 0x000fe20007810000 */
[----:B------:R-:W-:Y:S01]  /*2c60*/  VIADD R13, R0, 0x38 ;  /* 0x00000038000d7836 */ /* 0x000fe20000000000 */
[----:B------:R-:W-:Y:S02]  /*2c70*/  FSEL R8, R22, -INF , !P5 ;  /* 0xff80000016087808 */ /* 0x000fe40006800000 */
[----:B------:R-:W-:Y:S02]  /*2c80*/  FMNMX.FTZ R12, R51, R12, !PT ;  /* 0x0000000c330c7209 */ /* 0x000fe40007810000 */
[----:B------:R-:W-:Y:S01]  /*2c90*/  ISETP.GE.AND P5, PT, R9, UR12, PT ;  /* 0x0000000c09007c0c */ /* 0x000fe2000bfa6270 */
[----:B------:R-:W-:Y:S01]  /*2ca0*/  VIADD R9, R0, 0x30 ;  /* 0x0000003000097836 */ /* 0x000fe20000000000 */
[----:B------:R-:W-:Y:S01]  /*2cb0*/  FMNMX.FTZ R12, R27, R12, !PT ;  /* 0x0000000c1b0c7209 */ /* 0x000fe20007810000 */
[----:B--2---:R-:W-:Y:S01]  /*2cc0*/  HMMA.16816.F32 R56, R40, R16, R56 ;  /* 0x000000102838723c */ /* 0x004fe20000001838 */
[----:B------:R-:W-:-:S02]  /*2cd0*/  FSEL R10, R23, -INF , !P4 ;  /* 0xff800000170a7808 */ /* 0x000fc40006000000 */
[----:B------:R-:W-:Y:S02]  /*2ce0*/  FMNMX.FTZ R20, R25, R12, !PT ;  /* 0x0000000c19147209 */ /* 0x000fe40007810000 */
[----:B------:R-:W-:Y:S01]  /*2cf0*/  ISETP.GE.AND P4, PT, R9, UR12, PT ;  /* 0x0000000c09007c0c */ /* 0x000fe2000bf86270 */
[----:B------:R-:W-:Y:S01]  /*2d00*/  VIADD R9, R0, 0x31 ;  /* 0x0000003100097836 */ /* 0x000fe20000000000 */
[----:B------:R-:W-:Y:S01]  /*2d10*/  FSEL R11, R44, -INF , !P3 ;  /* 0xff8000002c0b7808 */ /* 0x000fe20005800000 */
[----:B------:R-:W-:Y:S01]  /*2d20*/  HMMA.16816.F32 R68, R40, R18, R68 ;  /* 0x000000122844723c */ /* 0x000fe20000001844 */
[----:B------:R-:W-:Y:S02]  /*2d30*/  FMNMX.FTZ R20, R21, R20, !PT ;  /* 0x0000001415147209 */ /* 0x000fe40007810000 */
[----:B------:R-:W-:Y:S02]  /*2d40*/  FSEL R14, R46, -INF , !P3 ;  /* 0xff8000002e0e7808 */ /* 0x000fe40005800000 */
[----:B------:R-:W-:-:S02]  /*2d50*/  ISETP.GE.AND P3, PT, R9, UR12, PT ;  /* 0x0000000c09007c0c */ /* 0x000fc4000bf66270 */
[----:B------:R-:W-:Y:S02]  /*2d60*/  FSEL R9, R45, -INF , !P2 ;  /* 0xff8000002d097808 */ /* 0x000fe40005000000 */
[----:B------:R-:W-:Y:S02]  /*2d70*/  FMNMX.FTZ R16, R11, R20, !PT ;  /* 0x000000140b107209 */ /* 0x000fe40007810000 */
[----:B------:R-:W-:Y:S02]  /*2d80*/  FSEL R32, R67, -INF , !P0 ;  /* 0xff80000043207808 */ /* 0x000fe40004000000 */
[----:B------:R-:W-:Y:S02]  /*2d90*/  FSEL R33, R65, -INF , !P0 ;  /* 0xff80000041217808 */ /* 0x000fe40004000000 */
[----:B------:R-:W-:Y:S02]  /*2da0*/  PLOP3.LUT P0, PT, PT, PT, UP0, 0x80, 0x0 ;  /* 0x000000000000781c */ /* 0x000fe40003f0f008 */
[----:B------:R-:W-:-:S02]  /*2db0*/  FSEL R35, R64, -INF , !P1 ;  /* 0xff80000040237808 */ /* 0x000fc40004800000 */
[----:B------:R-:W-:Y:S02]  /*2dc0*/  FMNMX.FTZ R16, R9, R16, !PT ;  /* 0x0000001009107209 */ /* 0x000fe40007810000 */
[----:B------:R-:W-:Y:S02]  /*2dd0*/  FSEL R12, R47, -INF , !P2 ;  /* 0xff8000002f0c7808 */ /* 0x000fe40005000000 */
[----:B------:R-:W-:Y:S02]  /*2de0*/  FMNMX.FTZ R16, R35, R16, !PT ;  /* 0x0000001023107209 */ /* 0x000fe40007810000 */
[----:B------:R-:W-:Y:S02]  /*2df0*/  ISETP.GE.AND P2, PT, R13, UR12, PT ;  /* 0x0000000c0d007c0c */ /* 0x000fe4000bf46270 */
[----:B------:R-:W-:Y:S02]  /*2e00*/  FSEL R31, R60, -INF , !P6 ;  /* 0xff8000003c1f7808 */ /* 0x000fe40007000000 */
[----:B------:R-:W-:-:S02]  /*2e10*/  FMNMX.FTZ R13, R50, R48, !PT ;  /* 0x00000030320d7209 */ /* 0x000fc40007810000 */
[----:B------:R-:W-:Y:S02]  /*2e20*/  FMNMX.FTZ R16, R33, R16, !PT ;  /* 0x0000001021107209 */ /* 0x000fe40007810000 */
[----:B------:R-:W-:Y:S02]  /*2e30*/  FSEL R34, R66, -INF , !P1 ;  /* 0xff80000042227808 */ /* 0x000fe40004800000 */
[----:B------:R-:W-:Y:S02]  /*2e40*/  FSEL R29, R61, -INF , !P5 ;  /* 0xff8000003d1d7808 */ /* 0x000fe40006800000 */
[----:B------:R-:W-:Y:S02]  /*2e50*/  FMNMX.FTZ R13, R26, R13, !PT ;  /* 0x0000000d1a0d7209 */ /* 0x000fe40007810000 */
[----:B------:R-:W-:Y:S01]  /*2e60*/  FMNMX.FTZ R16, R31, R16, !PT ;  /* 0x000000101f107209 */ /* 0x000fe20007810000 */
[----:B------:R-:W-:Y:S06]  /*2e70*/  @!P0 BRA `(.L_x_731) ;  /* 0x0000000000848947 */ /* 0x000fec0003800000 */
[----:B------:R-:W-:Y:S02]  /*2e80*/  ULEA.HI.SX32 UR9, UR38, 0xfffffffe, 0x1a ;  /* 0xfffffffe26097891 */ /* 0x000fe4000f8fd23f */
[----:B------:R-:W-:Y:S02]  /*2e90*/  USHF.L.U32 UR13, UR10, 0x5, URZ ;  /* 0x000000050a0d7899 */ /* 0x000fe4000800063f */
[----:B------:R-:W-:Y:S02]  /*2ea0*/  USHF.R.S32.HI UR8, URZ, 0x1f, UR9 ;  /* 0x0000001f3f087899 */ /* 0x000fe40008011409 */
[----:B------:R-:W-:Y:S01]  /*2eb0*/  UIMAD UR14, UR14, UR9, URZ ;  /* 0x000000090e0e72a4 */ /* 0x000fe2000f8e023f */
[----:B------:R-:W-:Y:S01]  /*2ec0*/  IMAD.WIDE.U32 R22, R83, UR9, R210 ;  /* 0x0000000953167c25 */ /* 0x000fe2000f8e00d2 */
[----:B------:R-:W-:Y:S02]  /*2ed0*/  USHF.L.U64.HI UR10, UR10, 0x5, UR11 ;  /* 0x000000050a0a7899 */ /* 0x000fe4000801020b */
[----:B------:R-:W-:-:S03]  /*2ee0*/  UIMAD UR14, UR8, UR17, UR14 ;  /* 0x00000011080e72a4 */ /* 0x000fc6000f8e020e */
[----:B------:R-:W-:Y:S02]  /*2ef0*/  ULDC.64 UR8, c[0x0][0x218] ;  /* 0x0000860000087ab9 */ /* 0x000fe40000000a00 */
[----:B------:R-:W-:Y:S01]  /*2f00*/  LEA R18, P1, R22, UR8, 0x1 ;  /* 0x0000000816127c11 */ /* 0x000fe2000f8208ff */
[----:B------:R-:W-:-:S05]  /*2f10*/  VIADD R15, R23, UR14 ;  /* 0x0000000e170f7c36 */ /* 0x000fca0008000000 */
[----:B------:R-:W-:Y:S02]  /*2f20*/  LEA.HI.X R19, R22, UR9, R15, 0x1, P1 ;  /* 0x0000000916137c11 */ /* 0x000fe400088f0c0f */
[----:B------:R-:W-:-:S03]  /*2f30*/  IADD3 R38, P1, R18, UR13, RZ ;  /* 0x0000000d12267c10 */ /* 0x000fc6000ff3e0ff */
[----:B------:R-:W-:Y:S01]  /*2f40*/  @!PT LDS RZ, [RZ] ;  /* 0x00000000fffff984 */ /* 0x000fe20000000800 */
[----:B------:R-:W-:Y:S01]  /*2f50*/  @!PT LDS RZ, [RZ] ;  /* 0x00000000fffff984 */ /* 0x000fe20000000800 */
[----:B------:R-:W-:Y:S01]  /*2f60*/  @!PT LDS RZ, [RZ] ;  /* 0x00000000fffff984 */ /* 0x000fe20000000800 */
[----:B------:R1:W-:Y:S01]  /*2f70*/  LDGSTS.E.BYPASS.LTC128B.128 [R204+0x6000], desc[UR28][R18.64] ;  /* 0x0600000012cc7fae */ /* 0x0003e2000b901d5c */
[----:B------:R-:W-:Y:S02]  /*2f80*/  IADD3.X R39, R19, UR10, RZ, P1, !PT ;  /* 0x0000000a13277c10 */ /* 0x000fe40008ffe4ff */
[----:B------:R-:W-:Y:S01]  /*2f90*/  IADD3 R36, P1, R38, UR13, RZ ;  /* 0x0000000d26247c10 */ /* 0x000fe2000ff3e0ff */
[----:B------:R1:W-:Y:S03]  /*2fa0*/  LDGSTS.E.BYPASS.LTC128B.128 [R204+0x8000], desc[UR28][R18.64+0x80] ;  /* 0x0800008012cc7fae */ /* 0x0003e6000b901d5c */
[----:B------:R-:W-:Y:S01]  /*2fb0*/  IADD3.X R37, R39, UR10, RZ, P1, !PT ;  /* 0x0000000a27257c10 */ /* 0x000fe20008ffe4ff */
[----:B------:R1:W-:Y:S01]  /*2fc0*/  LDGSTS.E.BYPASS.LTC128B.128 [R204+0xa000], desc[UR28][R18.64+0x100] ;  /* 0x0a00010012cc7fae */ /* 0x0003e2000b901d5c */
[----:B------:R-:W-:-:S03]  /*2fd0*/  IADD3 R22, P1, R36, UR13, RZ ;  /* 0x0000000d24167c10 */ /* 0x000fc6000ff3e0ff */
[----:B------:R1:W-:Y:S01]  /*2fe0*/  LDGSTS.E.BYPASS.LTC128B.128 [R204+0x6800], desc[UR28][R38.64] ;  /* 0x0680000026cc7fae */ /* 0x0003e2000b901d5c */
[----:B------:R-:W-:-:S03]  /*2ff0*/  IADD3.X R23, R37, UR10, RZ, P1, !PT ;  /* 0x0000000a25177c10 */ /* 0x000fc60008ffe4ff */
[----:B------:R1:W-:Y:S04]  /*3000*/  LDGSTS.E.BYPASS.LTC128B.128 [R204+0x8800], desc[UR28][R38.64+0x80] ;  /* 0x0880008026cc7fae */ /* 0x0003e8000b901d5c */
[----:B------:R1:W-:Y:S04]  /*3010*/  LDGSTS.E.BYPASS.LTC128B.128 [R204+0xa800], desc[UR28][R38.64+0x100] ;  /* 0x0a80010026cc7fae */ /* 0x0003e8000b901d5c */
[----:B------:R1:W-:Y:S04]  /*3020*/  LDGSTS.E.BYPASS.LTC128B.128 [R204+0x7000], desc[UR28][R36.64] ;  /* 0x0700000024cc7fae */ /* 0x0003e8000b901d5c */
[----:B------:R1:W-:Y:S04]  /*3030*/  LDGSTS.E.BYPASS.LTC128B.128 [R204+0x9000], desc[UR28][R36.64+0x80] ;  /* 0x0900008024cc7fae */ /* 0x0003e8000b901d5c */
[----:B------:R1:W-:Y:S04]  /*3040*/  LDGSTS.E.BYPASS.LTC128B.128 [R204+0xb000], desc[UR28][R36.64+0x100] ;  /* 0x0b00010024cc7fae */ /* 0x0003e8000b901d5c */
[----:B------:R1:W-:Y:S04]  /*3050*/  LDGSTS.E.BYPASS.LTC128B.128 [R204+0x7800], desc[UR28][R22.64] ;  /* 0x0780000016cc7fae */ /* 0x0003e8000b901d5c */
[----:B------:R1:W-:Y:S04]  /*3060*/  LDGSTS.E.BYPASS.LTC128B.128 [R204+0x9800], desc[UR28][R22.64+0x80] ;  /* 0x0980008016cc7fae */ /* 0x0003e8000b901d5c */
[----:B------:R1:W-:Y:S04]  /*3070*/  LDGSTS.E.BYPASS.LTC128B.128 [R204+0xb800], desc[UR28][R22.64+0x100] ;  /* 0x0b80010016cc7fae */ /* 0x0003e8000b901d5c */
[----:B------:R-:W0:Y:S02]  /*3080*/  LDGDEPBAR ;  /* 0x00000000000079af */ /* 0x000e240000000000 */
.L_x_731:
[----:B------:R-:W-:Y:S01]  /*3090*/  FMNMX.FTZ R13, R24, R13, !PT ;  /* 0x0000000d180d7209 */ /* 0x000fe20007810000 */
[----:B------:R-:W-:Y:S01]  /*30a0*/  VIADD R0, R0, 0x39 ;  /* 0x0000003900007836 */ /* 0x000fe20000000000 */
[----:B------:R-:W-:Y:S01]  /*30b0*/  FSEL R185, R56, -INF , !P4 ;  /* 0xff80000038b97808 */ /* 0x000fe20006000000 */
[----:B------:R-:W-:Y:S01]  /*30c0*/  IMAD.U32 R17, RZ, RZ, UR24 ;  /* 0x00000018ff117e24 */ /* 0x000fe2000f8e00ff */
[----:B------:R-:W-:Y:S01]  /*30d0*/  FMNMX.FTZ R16, R29, R16, !PT ;  /* 0x000000101d107209 */ /* 0x000fe20007810000 */
[----:B------:R-:W-:Y:S01]  /*30e0*/  USHF.L.U32 UR10, UR5, 0x1, URZ ;  /* 0x00000001050a7899 */ /* 0x000fe2000800063f */
[----:B------:R-:W-:Y:S01]  /*30f0*/  FMNMX.FTZ R13, R8, R13, !PT ;  /* 0x0000000d080d7209 */ /* 0x000fe20007810000 */
[----:B------:R-:W-:Y:S01]  /*3100*/  IMAD.WIDE.U32 R146, R2, -0x2daee0ad, RZ ;  /* 0xd2511f5302927825 */ /* 0x000fe200078e00ff */
[----:B------:R-:W-:Y:S01]  /*3110*/  FSEL R183, R57, -INF , !P3 ;  /* 0xff80000039b77808 */ /* 0x000fe20005800000 */
[----:B------:R-:W-:Y:S01]  /*3120*/  UIADD3 UR21, UR32, -0x61c88647, URZ ;  /* 0x9e3779b920157890 */ /* 0x000fe2000fffe03f */
[----:B------:R-:W-:Y:S01]  /*3130*/  FMNMX.FTZ R16, R185, R16, !PT ;  /* 0x00000010b9107209 */ /* 0x000fe20007810000 */
[----:B------:R-:W-:Y:S01]  /*3140*/  UIADD3 UR20, UR33, -0x4498517b, URZ ;  /* 0xbb67ae8521147890 */ /* 0x000fe2000fffe03f */
[----:B------:R-:W-:Y:S01]  /*3150*/  FMNMX.FTZ R13, R10, R13, !PT ;  /* 0x0000000d0a0d7209 */ /* 0x000fe20007810000 */
[----:B------:R-:W-:Y:S01]  /*3160*/  UIADD3 UR19, UR32, 0x3c6ef372, URZ ;  /* 0x3c6ef37220137890 */ /* 0x000fe2000fffe03f */
[----:B------:R-:W-:Y:S01]  /*3170*/  ISETP.GE.AND P1, PT, R0, UR12, PT ;  /* 0x0000000c00007c0c */ /* 0x000fe2000bf26270 */
[----:B------:R-:W-:Y:S01]  /*3180*/  IMAD R0, R17, 0x4, R6 ;  /* 0x0000000411007824 */ /* 0x000fe200078e0206 */
[----:B------:R-:W-:Y:S01]  /*3190*/  FSEL R181, R68, -INF , !P2 ;  /* 0xff80000044b57808 */ /* 0x000fe20005000000 */
[----:B------:R-:W-:Y:S01]  /*31a0*/  UIADD3 UR18, UR33, 0x76cf5d0a, URZ ;  /* 0x76cf5d0a21127890 */ /* 0x000fe2000fffe03f */
[----:B------:R-:W-:Y:S01]  /*31b0*/  FMNMX.FTZ R16, R183, R16, !PT ;  /* 0x00000010b7107209 */ /* 0x000fe20007810000 */
[----:B------:R-:W-:Y:S01]  /*31c0*/  IMAD.WIDE.U32 R144, R0, -0x326172a9, RZ ;  /* 0xcd9e8d5700907825 */ /* 0x000fe200078e00ff */
[----:B------:R-:W-:Y:S01]  /*31d0*/  FMNMX.FTZ R13, R14, R13, !PT ;  /* 0x0000000d0e0d7209 */ /* 0x000fe20007810000 */
[----:B------:R-:W-:Y:S01]  /*31e0*/  UIADD3 UR16, UR33, 0x32370b8f, URZ ;  /* 0x32370b8f21107890 */ /* 0x000fe2000fffe03f */
[----:B------:R-:W-:Y:S01]  /*31f0*/  FSEL R179, R69, -INF , !P1 ;  /* 0xff80000045b37808 */ /* 0x000fe20004800000 */
[----:B------:R-:W-:Y:S01]  /*3200*/  ULDC UR9, c[0x0][0x2ec] ;  /* 0x0000bb0000097ab9 */ /* 0x000fe20000000800 */
[----:B------:R-:W-:Y:S01]  /*3210*/  FMNMX.FTZ R16, R181, R16, !PT ;  /* 0x00000010b5107209 */ /* 0x000fe20007810000 */
[----:B------:R-:W-:Y:S01]  /*3220*/  UIADD3 UR17, UR32, -0x255992d5, URZ ;  /* 0xdaa66d2b20117890 */ /* 0x000fe2000fffe03f */
[----:B------:R-:W-:Y:S01]  /*3230*/  FMNMX.FTZ R15, R12, R13, !PT ;  /* 0x0000000d0c0f7209 */ /* 0x000fe20007810000 */
[----:B------:R-:W-:Y:S01]  /*3240*/  UIADD3 UR15, UR32, 0x78dde6e4, URZ ;  /* 0x78dde6e4200f7890 */ /* 0x000fe2000fffe03f */
[----:B------:R-:W-:Y:S01]  /*3250*/  FMNMX.FTZ R13, R179, R16, !PT ;  /* 0x00000010b30d7209 */ /* 0x000fe20007810000 */
[----:B------:R-:W-:Y:S01]  /*3260*/  UIADD3 UR5, UR33, -0x56f99767, URZ ;  /* 0xa906689921057890 */ /* 0x000fe2000fffe03f */
[----:B------:R-:W-:Y:S01]  /*3270*/  FMNMX.FTZ R15, R34, R15, !PT ;  /* 0x0000000f220f7209 */ /* 0x000fe20007810000 */
[----:B------:R-:W-:Y:S01]  /*3280*/  UIADD3 UR14, UR33, -0x126145ec, URZ ;  /* 0xed9eba14210e7890 */ /* 0x000fe2000fffe03f */
[----:B------:R-:W-:Y:S01]  /*3290*/  FSEL R30, R62, -INF , !P6 ;  /* 0xff8000003e1e7808 */ /* 0x000fe20007000000 */
[----:B------:R-:W2:Y:S01]  /*32a0*/  SHFL.BFLY PT, R132, R13, 0x2, 0x1f ;  /* 0x0c401f000d847f89 */ /* 0x000ea200000e0000 */
[----:B------:R-:W-:Y:S01]  /*32b0*/  FMNMX.FTZ R15, R32, R15, !PT ;  /* 0x0000000f200f7209 */ /* 0x000fe20007810000 */
[----:B------:R-:W-:Y:S01]  /*32c0*/  IMAD.IADD R196, R81, 0x1, R4 ;  /* 0x0000000151c47824 */ /* 0x000fe200078e0204 */
[----:B------:R-:W-:Y:S01]  /*32d0*/  FSEL R28, R63, -INF , !P5 ;  /* 0xff8000003f1c7808 */ /* 0x000fe20006800000 */
[----:B------:R-:W-:Y:S01]  /*32e0*/  UIADD3 UR8, UR32, -0x4ab325aa, URZ ;  /* 0xb54cda5620087890 */ /* 0x000fe2000fffe03f */
[----:B------:R-:W-:Y:S01]  /*32f0*/  FMNMX.FTZ R15, R30, R15, !PT ;  /* 0x0000000f1e0f7209 */ /* 0x000fe20007810000 */
[----:B------:R-:W-:Y:S01]  /*3300*/  ULDC.U8 UR27, c[0x0][0x388] ;  /* 0x0000e200001b7ab9 */ /* 0x000fe20000000000 */
[----:B------:R-:W-:Y:S01]  /*3310*/  FSEL R180, R58, -INF , !P4 ;  /* 0xff8000003ab47808 */ /* 0x000fe20006000000 */
[----:B------:R-:W-:Y:S01]  /*3320*/  IMAD.U32 R170, RZ, RZ, UR27 ;  /* 0x0000001bffaa7e24 */ /* 0x000fe2000f8e00ff */
[----:B------:R-:W-:Y:S01]  /*3330*/  FMNMX.FTZ R15, R28, R15, !PT ;  /* 0x0000000f1c0f7209 */ /* 0x000fe20007810000 */
[----:B------:R-:W-:Y:S01]  /*3340*/  UIADD3 UR26, UR32, 0x1715609d, URZ ;  /* 0x1715609d201a7890 */ /* 0x000fe2000fffe03f */
[----:B------:R-:W-:Y:S01]  /*3350*/  FSEL R178, R59, -INF , !P3 ;  /* 0xff8000003bb27808 */ /* 0x000fe20005800000 */
[C---:B------:R-:W-:Y:S01]  /*3360*/  VIADD R189, R199.reuse, 0x1800 ;  /* 0x00001800c7bd7836 */ /* 0x040fe20000000000 */
[----:B------:R-:W-:Y:S01]  /*3370*/  FMNMX.FTZ R15, R180, R15, !PT ;  /* 0x0000000fb40f7209 */ /* 0x000fe20007810000 */
[----:B------:R-:W-:Y:S01]  /*3380*/  VIADD R184, R199, 0x3800 ;  /* 0x00003800c7b87836 */ /* 0x000fe20000000000 */
[----:B------:R-:W-:-:S02]  /*3390*/  FSEL R176, R70, -INF , !P2 ;  /* 0xff80000046b07808 */ /* 0x000fc40005000000 */
[----:B------:R-:W-:Y:S02]  /*33a0*/  FMNMX.FTZ R15, R178, R15, !PT ;  /* 0x0000000fb20f7209 */ /* 0x000fe40007810000 */
[----:B------:R-:W-:Y:S02]  /*33b0*/  FSEL R175, R71, -INF , !P1 ;  /* 0xff80000047af7808 */ /* 0x000fe40004800000 */
[----:B------:R-:W-:Y:S02]  /*33c0*/  FMNMX.FTZ R6, R176, R15, !PT ;  /* 0x0000000fb0067209 */ /* 0x000fe40007810000 */
[----:B------:R-:W-:Y:S01]  /*33d0*/  LOP3.LUT R135, R3, UR32, RZ, 0x3c, !PT ;  /* 0x0000002003877c12 */ /* 0x000fe2000f8e3cff */
[----:B------:R-:W-:Y:S01]  /*33e0*/  IMAD.U32 R3, RZ, RZ, UR10 ;  /* 0x0000000aff037e24 */ /* 0x000fe2000f8e00ff */
[----:B--2---:R-:W-:Y:S01]  /*33f0*/  FMNMX.FTZ R132, R13, R132, !PT ;  /* 0x000000840d847209 */ /* 0x004fe20007810000 */
[----:B------:R-:W-:Y:S01]  /*3400*/  UIADD3 UR10, UR10, 0x1, URZ ;  /* 0x000000010a0a7890 */ /* 0x000fe2000fffe03f */
[----:B------:R-:W-:-:S02]  /*3410*/  FMNMX.FTZ R13, R175, R6, !PT ;  /* 0x00000006af0d7209 */ /* 0x000fc40007810000 */
[----:B------:R-:W-:Y:S01]  /*3420*/  LOP3.LUT R3, R147, UR33, R3, 0x96, !PT ;  /* 0x0000002193037c12 */ /* 0x000fe2000f8e9603 */
[----:B------:R-:W2:Y:S01]  /*3430*/  SHFL.BFLY PT, R15, R132, 0x1, 0x1f ;  /* 0x0c201f00840f7f89 */ /* 0x000ea200000e0000 */
[----:B------:R-:W-:Y:S02]  /*3440*/  LOP3.LUT R138, R145, R135, RZ, 0x3c, !PT ;  /* 0x00000087918a7212 */ /* 0x000fe400078e3cff */
[----:B------:R-:W-:Y:S01]  /*3450*/  LEA R196, R196, UR4, 0x1 ;  /* 0x00000004c4c47c11 */ /* 0x000fe2000f8e08ff */
[----:B------:R-:W3:Y:S01]  /*3460*/  SHFL.BFLY PT, R6, R13, 0x2, 0x1f ;  /* 0x0c401f000d067f89 */ /* 0x000ee200000e0000 */
[----:B-1----:R-:W-:Y:S01]  /*3470*/  IMAD.WIDE.U32 R22, R3, -0x326172a9, RZ ;  /* 0xcd9e8d5703167825 */ /* 0x002fe200078e00ff */
[----:B------:R-:W-:Y:S01]  /*3480*/  LEA R170, R170, UR27, 0x10 ;  /* 0x0000001baaaa7c11 */ /* 0x000fe2000f8e80ff */
[----:B------:R-:W-:Y:S01]  /*3490*/  UIADD3 UR4, UR33, 0x646e171e, URZ ;  /* 0x646e171e21047890 */ /* 0x000fe2000fffe03f */
[----:B------:R-:W-:Y:S01]  /*34a0*/  LDSM.16.MT88.4 R124, [R196+0xc000] ;  /* 0x00c00000c47c783b */ /* 0x000fe20000004200 */
[----:B------:R-:W-:Y:S01]  /*34b0*/  IMAD.WIDE.U32 R138, R138, -0x2daee0ad, RZ ;  /* 0xd2511f538a8a7825 */ /* 0x000fe200078e00ff */
[----:B------:R-:W-:-:S02]  /*34c0*/  LOP3.LUT R3, R23, UR21, R144, 0x96, !PT ;  /* 0x0000001517037c12 */ /* 0x000fc4000f8e9690 */
[----:B------:R-:W-:Y:S01]  /*34d0*/  LDSM.16.MT88.4 R64, [R196+0xe000] ;  /* 0x00e00000c440783b */ /* 0x000fe20000004200 */
[----:B------:R-:W-:Y:S01]  /*34e0*/  IMAD R194, R7, 0x2, R196 ;  /* 0x0000000207c27824 */ /* 0x000fe200078e02c4 */
[----:B------:R-:W-:Y:S01]  /*34f0*/  LOP3.LUT R136, R139, UR20, R146, 0x96, !PT ;  /* 0x000000148b887c12 */ /* 0x000fe2000f8e9692 */
[----:B------:R-:W-:Y:S01]  /*3500*/  IMAD.WIDE.U32 R18, R3, -0x2daee0ad, RZ ;  /* 0xd2511f5303127825 */ /* 0x000fe200078e00ff */
[----:B------:R-:W-:Y:S03]  /*3510*/  LDSM.16.MT88.4 R96, [R196+0x10000] ;  /* 0x01000000c460783b */ /* 0x000fe60000004200 */
[----:B------:R-:W-:Y:S01]  /*3520*/  IMAD.WIDE.U32 R136, R136, -0x326172a9, RZ ;  /* 0xcd9e8d5788887825 */ /* 0x000fe200078e00ff */
[----:B------:R-:W-:Y:S03]  /*3530*/  LDSM.16.MT88.4 R40, [R194+0xc000] ;  /* 0x00c00000c228783b */ /* 0x000fe60000004200 */
[----:B------:R-:W-:Y:S01]  /*3540*/  IMAD R193, R5, 0x2, R196 ;  /* 0x0000000205c17824 */ /* 0x000fe200078e02c4 */
[----:B------:R-:W-:Y:S01]  /*3550*/  LOP3.LUT R22, R137, UR19, R22, 0x96, !PT ;  /* 0x0000001389167c12 */ /* 0x000fe2000f8e9616 */
[----:B------:R-:W-:Y:S01]  /*3560*/  IMAD R192, R5, 0x2, R194 ;  /* 0x0000000205c07824 */ /* 0x000fe200078e02c2 */
[----:B--2---:R-:W-:Y:S01]  /*3570*/  FMNMX.FTZ R132, R132, R15, !PT ;  /* 0x0000000f84847209 */ /* 0x004fe20007810000 */
[----:B------:R-:W-:Y:S01]  /*3580*/  LDSM.16.MT88.4 R72, [R194+0xe000] ;  /* 0x00e00000c248783b */ /* 0x000fe20000004200 */
[----:B---3--:R-:W-:Y:S01]  /*3590*/  FMNMX.FTZ R6, R13, R6, !PT ;  /* 0x000000060d067209 */ /* 0x008fe20007810000 */
[----:B------:R-:W-:Y:S01]  /*35a0*/  IMAD.WIDE.U32 R22, R22, -0x2daee0ad, RZ ;  /* 0xd2511f5316167825 */ /* 0x000fe200078e00ff */
[----:B------:R-:W-:-:S03]  /*35b0*/  LOP3.LUT R13, R19, UR18, R138, 0x96, !PT ;  /* 0x00000012130d7c12 */ /* 0x000fc6000f8e968a */
[C---:B------:R-:W-:Y:S01]  /*35c0*/  FMUL.FTZ R182, R132.reuse, UR9 ;  /* 0x0000000984b67c20 */ /* 0x040fe20008410000 */
[----:B------:R-:W-:Y:S01]  /*35d0*/  FSETP.NEU.FTZ.AND P1, PT, R132, -INF , PT ;  /* 0xff8000008400780b */ /* 0x000fe20003f3d000 */
[----:B------:R-:W1:Y:S01]  /*35e0*/  SHFL.BFLY PT, R3, R6, 0x1, 0x1f ;  /* 0x0c201f0006037f89 */ /* 0x000e6200000e0000 */
[----:B------:R-:W-:Y:S01]  /*35f0*/  LOP3.LUT R18, R23, UR16, R18, 0x96, !PT ;  /* 0x0000001017127c12 */ /* 0x000fe2000f8e9612 */
[----:B------:R-:W-:Y:S01]  /*3600*/  IMAD.WIDE.U32 R16, R13, -0x326172a9, RZ ;  /* 0xcd9e8d570d107825 */ /* 0x000fe200078e00ff */
[----:B------:R-:W-:Y:S01]  /*3610*/  FSEL R182, R182, RZ, P1 ;  /* 0x000000ffb6b67208 */ /* 0x000fe20000800000 */
[----:B------:R-:W2:Y:S02]  /*3620*/  LDSM.16.MT88.4 R56, [R192+0xc000] ;  /* 0x00c00000c038783b */ /* 0x000ea40000004200 */
[----:B------:R-:W-:Y:S01]  /*3630*/  IMAD.WIDE.U32 R18, R18, -0x326172a9, RZ ;  /* 0xcd9e8d5712127825 */ /* 0x000fe200078e00ff */
[----:B------:R-:W-:-:S03]  /*3640*/  LOP3.LUT R13, R17, UR17, R136, 0x96, !PT ;  /* 0x00000011110d7c12 */ /* 0x000fc6000f8e9688 */
[--C-:B------:R-:W-:Y:S01]  /*3650*/  FFMA.FTZ R161, R51, UR9, -R182.reuse ;  /* 0x0000000933a17c23 */ /* 0x100fe200080108b6 */
[--C-:B------:R-:W-:Y:S01]  /*3660*/  FFMA.FTZ R158, R27, UR9, -R182.reuse ;  /* 0x000000091b9e7c23 */ /* 0x100fe200080108b6 */
[----:B------:R-:W-:Y:S01]  /*3670*/  FFMA.FTZ R163, R49, UR9, -R182 ;  /* 0x0000000931a37c23 */ /* 0x000fe200080108b6 */
[----:B------:R-:W-:Y:S01]  /*3680*/  LOP3.LUT R16, R19, UR15, R16, 0x96, !PT ;  /* 0x0000000f13107c12 */ /* 0x000fe2000f8e9610 */
[----:B------:R-:W-:-:S04]  /*3690*/  IMAD.WIDE.U32 R36, R13, -0x2daee0ad, RZ ;  /* 0xd2511f530d247825 */ /* 0x000fc800078e00ff */
[--C-:B------:R-:W-:Y:S01]  /*36a0*/  FFMA.FTZ R162, R53, UR9, -R182.reuse ;  /* 0x0000000935a27c23 */ /* 0x100fe200080108b6 */
[----:B------:R-:W-:Y:S01]  /*36b0*/  MUFU.EX2 R161, R161 ;  /* 0x000000a100a17308 */ /* 0x000fe20000000800 */
[----:B------:R-:W-:Y:S01]  /*36c0*/  FFMA.FTZ R153, R11, UR9, -R182 ;  /* 0x000000090b997c23 */ /* 0x000fe200080108b6 */
[----:B------:R-:W-:Y:S01]  /*36d0*/  IMAD.WIDE.U32 R16, R16, -0x2daee0ad, RZ ;  /* 0xd2511f5310107825 */ /* 0x000fe200078e00ff */
[----:B------:R-:W-:Y:S01]  /*36e0*/  LOP3.LUT R22, R37, UR14, R22, 0x96, !PT ;  /* 0x0000000e25167c12 */ /* 0x000fe2000f8e9616 */
[----:B------:R-:W-:Y:S02]  /*36f0*/  LDSM.16.MT88.4 R80, [R193+0xe000] ;  /* 0x00e00000c150783b */ /* 0x000fe40000004200 */
[--C-:B------:R-:W-:Y:S01]  /*3700*/  FFMA.FTZ R152, R9, UR9, -R182.reuse ;  /* 0x0000000909987c23 */ /* 0x100fe200080108b6 */
[----:B------:R-:W-:Y:S01]  /*3710*/  FFMA.FTZ R156, R25, UR9, -R182 ;  /* 0x00000009199c7c23 */ /* 0x000fe200080108b6 */
[----:B------:R-:W-:Y:S01]  /*3720*/  LOP3.LUT R4, R17, UR5, R36, 0x96, !PT ;  /* 0x0000000511047c12 */ /* 0x000fe2000f8e9624 */
[----:B------:R-:W-:Y:S01]  /*3730*/  IMAD.WIDE.U32 R22, R22, -0x326172a9, RZ ;  /* 0xcd9e8d5716167825 */ /* 0x000fe200078e00ff */
[----:B------:R-:W3:Y:S01]  /*3740*/  MUFU.EX2 R158, R158 ;  /* 0x0000009e009e7308 */ /* 0x000ee20000000800 */
[----:B-1----:R-:W-:Y:S01]  /*3750*/  FMNMX.FTZ R3, R6, R3, !PT ;  /* 0x0000000306037209 */ /* 0x002fe20007810000 */
[----:B------:R-:W-:Y:S01]  /*3760*/  LDSM.16.MT88.4 R88, [R192+0xe000] ;  /* 0x00e00000c058783b */ /* 0x000fe20000004200 */
[----:B------:R-:W-:-:S04]  /*3770*/  IMAD.WIDE.U32 R36, R4, -0x326172a9, RZ ;  /* 0xcd9e8d5704247825 */ /* 0x000fc800078e00ff */
[----:B------:R-:W-:Y:S01]  /*3780*/  FFMA.FTZ R155, R21, UR9, -R182 ;  /* 0x00000009159b7c23 */ /* 0x000fe200080108b6 */
[C---:B------:R-:W-:Y:S01]  /*3790*/  FSETP.NEU.FTZ.AND P1, PT, R3.reuse, -INF , PT ;  /* 0xff8000000300780b */ /* 0x040fe20003f3d000 */
[----:B------:R-:W-:Y:S01]  /*37a0*/  FMUL.FTZ R177, R3, UR9 ;  /* 0x0000000903b17c20 */ /* 0x000fe20008410000 */
[----:B------:R-:W-:Y:S01]  /*37b0*/  LDSM.16.MT88.4 R100, [R194+0x10000] ;  /* 0x01000000c264783b */ /* 0x000fe20000004200 */
[----:B------:R-:W-:Y:S01]  /*37c0*/  SHF.R.U32.HI R20, RZ, 0x10, R36 ;  /* 0x00000010ff147819 */ /* 0x000fe20000011624 */
[----:B------:R-:W-:Y:S01]  /*37d0*/  MUFU.EX2 R163, R163 ;  /* 0x000000a300a37308 */ /* 0x000fe20000000800 */
[----:B------:R-:W-:Y:S01]  /*37e0*/  LOP3.LUT R6, R37, UR8, R22, 0x96, !PT ;  /* 0x0000000825067c12 */ /* 0x000fe2000f8e9616 */
[----:B------:R-:W-:Y:S01]  /*37f0*/  LDSM.16.MT88.4 R116, [R193+0x10000] ;  /* 0x01000000c174783b */ /* 0x000fe20000004200 */
[----:B------:R-:W-:Y:S01]  /*3800*/  FSEL R177, R177, RZ, P1 ;  /* 0x000000ffb1b17208 */ /* 0x000fe20000800000 */
[----:B------:R-:W-:Y:S01]  /*3810*/  FFMA.FTZ R166, R35, UR9, -R182 ;  /* 0x0000000923a67c23 */ /* 0x000fe200080108b6 */
[----:B------:R-:W-:Y:S01]  /*3820*/  SHF.R.U32.HI R115, RZ, 0x18, R36 ;  /* 0x00000018ff737819 */ /* 0x000fe20000011624 */
[----:B------:R-:W-:Y:S01]  /*3830*/  LDSM.16.MT88.4 R148, [R193+0x10800] ;  /* 0x01080000c194783b */ /* 0x000fe20000004200 */
[----:B------:R-:W-:Y:S01]  /*3840*/  LOP3.LUT R20, R20, 0xff, RZ, 0xc0, !PT ;  /* 0x000000ff14147812 */ /* 0x000fe200078ec0ff */
[--C-:B------:R-:W-:Y:S01]  /*3850*/  FFMA.FTZ R160, R26, UR9, -R177.reuse ;  /* 0x000000091aa07c23 */ /* 0x100fe200080108b1 */
[--C-:B------:R-:W-:Y:S01]  /*3860*/  FFMA.FTZ R159, R24, UR9, -R177.reuse ;  /* 0x00000009189f7c23 */ /* 0x100fe200080108b1 */
[--C-:B------:R-:W-:Y:S01]  /*3870*/  FFMA.FTZ R164, R50, UR9, -R177.reuse ;  /* 0x0000000932a47c23 */ /* 0x100fe200080108b1 */
[--C-:B------:R-:W-:Y:S01]  /*3880*/  FFMA.FTZ R165, R48, UR9, -R177.reuse ;  /* 0x0000000930a57c23 */ /* 0x100fe200080108b1 */
[----:B------:R-:W-:Y:S01]  /*3890*/  LOP3.LUT R13, R36, 0xffff, RZ, 0xc0, !PT ;  /* 0x0000ffff240d7812 */ /* 0x000fe200078ec0ff */
[----:B------:R-:W-:Y:S01]  /*38a0*/  MUFU.EX2 R162, R162 ;  /* 0x000000a200a27308 */ /* 0x000fe20000000800 */
[--C-:B------:R-:W-:Y:S01]  /*38b0*/  SHF.R.U32.HI R113, RZ, 0x10, R6.reuse ;  /* 0x00000010ff717819 */ /* 0x100fe20000011606 */
[--C-:B------:R-:W-:Y:S01]  /*38c0*/  FFMA.FTZ R133, R12, UR9, -R177.reuse ;  /* 0x000000090c857c23 */ /* 0x100fe200080108b1 */
[C---:B------:R-:W-:Y:S01]  /*38d0*/  LOP3.LUT R22, R6.reuse, 0xffff, RZ, 0xc0, !PT ;  /* 0x0000ffff06167812 */ /* 0x040fe200078ec0ff */
[----:B------:R-:W1:Y:S01]  /*38e0*/  LDSM.16.MT88.4 R48, [R193+0xc000] ;  /* 0x00c00000c130783b */ /* 0x000e620000004200 */
[----:B------:R-:W-:Y:S01]  /*38f0*/  LOP3.LUT R5, R6, 0xff, RZ, 0xc0, !PT ;  /* 0x000000ff06057812 */ /* 0x000fe200078ec0ff */
[----:B------:R-:W-:Y:S01]  /*3900*/  FFMA.FTZ R134, R14, UR9, -R177 ;  /* 0x000000090e867c23 */ /* 0x000fe200080108b1 */
[----:B------:R-:W-:Y:S01]  /*3910*/  PRMT R115, R20, 0x5410, R115 ;  /* 0x0000541014737816 */ /* 0x000fe20000000073 */
[----:B------:R-:W-:Y:S01]  /*3920*/  MUFU.EX2 R160, R160 ;  /* 0x000000a000a07308 */ /* 0x000fe20000000800 */
[----:B------:R-:W-:Y:S01]  /*3930*/  LOP3.LUT R4, R36, 0xff, RZ, 0xc0, !PT ;  /* 0x000000ff24047812 */ /* 0x000fe200078ec0ff */
[----:B------:R-:W-:Y:S01]  /*3940*/  FFMA.FTZ R157, R8, UR9, -R177 ;  /* 0x00000009089d7c23 */ /* 0x000fe200080108b1 */
[----:B------:R-:W-:Y:S01]  /*3950*/  SHF.R.U32.HI R7, RZ, 0x8, R13 ;  /* 0x00000008ff077819 */ /* 0x000fe2000001160d */
[----:B------:R-:W-:Y:S01]  /*3960*/  FFMA.FTZ R154, R10, UR9, -R177 ;  /* 0x000000090a9a7c23 */ /* 0x000fe200080108b1 */
[----:B------:R-:W-:Y:S01]  /*3970*/  SHF.R.U32.HI R6, RZ, 0x18, R6 ;  /* 0x00000018ff067819 */ /* 0x000fe20000011606 */
[--C-:B------:R-:W-:Y:S01]  /*3980*/  FFMA.FTZ R167, R33, UR9, -R182.reuse ;  /* 0x0000000921a77c23 */ /* 0x100fe200080108b6 */
[----:B------:R-:W-:Y:S01]  /*3990*/  LOP3.LUT R113, R113, 0xff, RZ, 0xc0, !PT ;  /* 0x000000ff71717812 */ /* 0x000fe200078ec0ff */
[----:B------:R-:W4:Y:S01]  /*39a0*/  MUFU.EX2 R159, R159 ;  /* 0x0000009f009f7308 */ /* 0x000f220000000800 */
[----:B------:R-:W-:Y:S01]  /*39b0*/  PRMT R7, R4, 0x5410, R7 ;  /* 0x0000541004077816 */ /* 0x000fe20000000007 */
[----:B------:R-:W-:Y:S01]  /*39c0*/  FFMA.FTZ R168, R31, UR9, -R182 ;  /* 0x000000091fa87c23 */ /* 0x000fe200080108b6 */
[----:B------:R-:W-:Y:S01]  /*39d0*/  PRMT R113, R113, 0x5410, R6 ;  /* 0x0000541071717816 */ /* 0x000fe20000000006 */
[----:B------:R-:W-:Y:S01]  /*39e0*/  FFMA.FTZ R169, R29, UR9, -R182 ;  /* 0x000000091da97c23 */ /* 0x000fe200080108b6 */
[--C-:B------:R-:W-:Y:S01]  /*39f0*/  HSET2.LE.AND R115, R115, R170.reuse, PT ;  /* 0x000000aa73737233 */ /* 0x100fe20003803000 */
[--C-:B------:R-:W-:Y:S01]  /*3a00*/  FFMA.FTZ R171, R34, UR9, -R177.reuse ;  /* 0x0000000922ab7c23 */ /* 0x100fe200080108b1 */
[--C-:B------:R-:W-:Y:S01]  /*3a10*/  HSET2.LE.AND R114, R7, R170.reuse, PT ;  /* 0x000000aa07727233 */ /* 0x100fe20003803000 */
[----:B------:R-:W-:Y:S01]  /*3a20*/  MUFU.EX2 R164, R164 ;  /* 0x000000a400a47308 */ /* 0x000fe20000000800 */
[----:B---3--:R-:W-:Y:S01]  /*3a30*/  F2FP.F16.F32.PACK_AB R7, R158, R161 ;  /* 0x000000a19e07723e */ /* 0x008fe200000000ff */
[--C-:B------:R-:W-:Y:S01]  /*3a40*/  FFMA.FTZ R172, R32, UR9, -R177.reuse ;  /* 0x0000000920ac7c23 */ /* 0x100fe200080108b1 */
[----:B------:R-:W-:Y:S01]  /*3a50*/  SHF.R.U32.HI R22, RZ, 0x8, R22 ;  /* 0x00000008ff167819 */ /* 0x000fe20000011616 */
[--C-:B------:R-:W-:Y:S01]  /*3a60*/  FFMA.FTZ R174, R30, UR9, -R177.reuse ;  /* 0x000000091eae7c23 */ /* 0x100fe200080108b1 */
[--C-:B------:R-:W-:Y:S01]  /*3a70*/  HSET2.LE.AND R113, R113, R170.reuse, PT ;  /* 0x000000aa71717233 */ /* 0x100fe20003803000 */
[--C-:B------:R-:W-:Y:S01]  /*3a80*/  FFMA.FTZ R173, R28, UR9, -R177.reuse ;  /* 0x000000091cad7c23 */ /* 0x100fe200080108b1 */
[----:B------:R-:W-:Y:S01]  /*3a90*/  LOP3.LUT R114, R114, R7, RZ, 0xc0, !PT ;  /* 0x0000000772727212 */ /* 0x000fe200078ec0ff */
[----:B------:R-:W3:Y:S01]  /*3aa0*/  MUFU.EX2 R165, R165 ;  /* 0x000000a500a57308 */ /* 0x000ee20000000800 */
[----:B----4-:R-:W-:Y:S01]  /*3ab0*/  F2FP.F16.F32.PACK_AB R6, R159, R160 ;  /* 0x000000a09f06723e */ /* 0x010fe200000000ff */
[----:B------:R-:W-:Y:S01]  /*3ac0*/  LDSM.16.MT88.4 R24, [R196+0xc800] ;  /* 0x00c80000c418783b */ /* 0x000fe20000004200 */
[----:B------:R-:W-:Y:S01]  /*3ad0*/  PRMT R5, R5, 0x5410, R22 ;  /* 0x0000541005057816 */ /* 0x000fe20000000016 */
[----:B------:R-:W-:Y:S01]  /*3ae0*/  FFMA.FTZ R217, R179, UR9, -R182 ;  /* 0x00000009b3d97c23 */ /* 0x000fe200080108b6 */
[----:B------:R-:W-:Y:S01]  /*3af0*/  LOP3.LUT R115, R115, R6, RZ, 0xc0, !PT ;  /* 0x0000000673737212 */ /* 0x000fe200078ec0ff */
[----:B------:R-:W-:Y:S01]  /*3b00*/  FFMA.FTZ R178, R178, UR9, -R177 ;  /* 0x00000009b2b27c23 */ /* 0x000fe200080108b1 */
[----:B------:R-:W-:Y:S01]  /*3b10*/  LOP3.LUT R6, R23, UR26, R18, 0x96, !PT ;  /* 0x0000001a17067c12 */ /* 0x000fe2000f8e9612 */
[----:B------:R-:W-:Y:S01]  /*3b20*/  MUFU.EX2 R153, R153 ;  /* 0x0000009900997308 */ /* 0x000fe20000000800 */
[----:B------:R-:W-:Y:S01]  /*3b30*/  HSET2.LE.AND R112, R5, R170, PT ;  /* 0x000000aa05707233 */ /* 0x000fe20003803000 */
[----:B------:R-:W-:Y:S01]  /*3b40*/  LDSM.16.MT88.4 R20, [R193+0xc800] ;  /* 0x00c80000c114783b */ /* 0x000fe20000004200 */
[----:B------:R-:W-:Y:S01]  /*3b50*/  F2FP.F16.F32.PACK_AB R5, R162, R163 ;  /* 0x000000a3a205723e */ /* 0x000fe200000000ff */
[----:B------:R-:W-:-:S04]  /*3b60*/  IMAD.WIDE.U32 R6, R6, -0x2daee0ad, RZ ;  /* 0xd2511f5306067825 */ /* 0x000fc800078e00ff */
[--C-:B------:R-:W-:Y:S01]  /*3b70*/  FFMA.FTZ R176, R176, UR9, -R177.reuse ;  /* 0x00000009b0b07c23 */ /* 0x100fe200080108b1 */
[----:B------:R-:W-:Y:S01]  /*3b80*/  FFMA.FTZ R215, R175, UR9, -R177 ;  /* 0x00000009afd77c23 */ /* 0x000fe200080108b1 */
[----:B------:R-:W-:Y:S01]  /*3b90*/  LOP3.LUT R112, R112, R5, RZ, 0xc0, !PT ;  /* 0x0000000570707212 */ /* 0x000fe200078ec0ff */
[----:B------:R-:W4:Y:S01]  /*3ba0*/  MUFU.EX2 R152, R152 ;  /* 0x0000009800987308 */ /* 0x000f220000000800 */
[----:B---3--:R-:W-:Y:S01]  /*3bb0*/  F2FP.F16.F32.PACK_AB R4, R165, R164 ;  /* 0x000000a4a504723e */ /* 0x008fe200000000ff */
[----:B------:R-:W-:Y:S01]  /*3bc0*/  LDSM.16.MT88.4 R32, [R193+0xd000] ;  /* 0x00d00000c120783b */ /* 0x000fe20000004200 */
[C---:B------:R-:W-:Y:S01]  /*3bd0*/  LOP3.LUT R11, R6.reuse, 0xff, RZ, 0xc0, !PT ;  /* 0x000000ff060b7812 */ /* 0x040fe200078ec0ff */
[----:B------:R-:W-:Y:S01]  /*3be0*/  FADD.FTZ R162, R163, R162 ;  /* 0x000000a2a3a27221 */ /* 0x000fe20000010000 */
[----:B------:R-:W-:Y:S01]  /*3bf0*/  LOP3.LUT R113, R113, R4, RZ, 0xc0, !PT ;  /* 0x0000000471717212 */ /* 0x000fe200078ec0ff */
[----:B------:R-:W-:Y:S01]  /*3c00*/  LDSM.16.MT88.4 R28, [R196+0xf000] ;  /* 0x00f00000c41c783b */ /* 0x000fe20000004200 */
[----:B------:R-:W-:Y:S01]  /*3c10*/  LOP3.LUT R4, R6, 0xffff, RZ, 0xc0, !PT ;  /* 0x0000ffff06047812 */ /* 0x000fe200078ec0ff */
[----:B------:R-:W-:Y:S01]  /*3c20*/  MUFU.EX2 R134, R134 ;  /* 0x0000008600867308 */ /* 0x000fe20000000800 */
[----:B------:R-:W-:Y:S01]  /*3c30*/  LOP3.LUT R141, R7, UR4, R16, 0x96, !PT ;  /* 0x00000004078d7c12 */ /* 0x000fe2000f8e9610 */
[----:B------:R-:W-:Y:S01]  /*3c40*/  FADD.FTZ R165, R164, R165 ;  /* 0x000000a5a4a57221 */ /* 0x000fe20000010000 */
[----:B------:R-:W-:Y:S01]  /*3c50*/  SHF.R.U32.HI R4, RZ, 0x8, R4 ;  /* 0x00000008ff047819 */ /* 0x000fe20000011604 */
[C---:B--2---:R-:W-:Y:S01]  /*3c60*/  HMMA.16816.F32 R52, R112.reuse, R56, RZ ;  /* 0x000000387034723c */ /* 0x044fe200000018ff */
[--C-:B------:R-:W-:Y:S01]  /*3c70*/  SHF.R.U32.HI R143, RZ, 0x10, R6.reuse ;  /* 0x00000010ff8f7819 */ /* 0x100fe20000011606 */
[----:B------:R-:W-:Y:S01]  /*3c80*/  LDSM.16.MT88.4 R16, [R194+0xc800] ;  /* 0x00c80000c210783b */ /* 0x000fe20000004200 */
[----:B------:R-:W-:Y:S01]  /*3c90*/  SHF.R.U32.HI R12, RZ, 0x18, R6 ;  /* 0x00000018ff0c7819 */ /* 0x000fe20000011606 */
[----:B------:R-:W2:Y:S01]  /*3ca0*/  MUFU.EX2 R133, R133 ;  /* 0x0000008500857308 */ /* 0x000ea20000000800 */
[----:B------:R-:W-:Y:S01]  /*3cb0*/  PRMT R11, R11, 0x5410, R4 ;  /* 0x000054100b0b7816 */ /* 0x000fe20000000004 */
[C---:B------:R-:W-:Y:S01]  /*3cc0*/  HMMA.16816.F32 R56, R112.reuse, R58, RZ ;  /* 0x0000003a7038723c */ /* 0x040fe200000018ff */
[----:B------:R-:W3:Y:S01]  /*3cd0*/  LDSM.16.MT88.4 R4, [R192+0x10000] ;  /* 0x01000000c004783b */ /* 0x000ee20000004200 */
[----:B------:R-:W-:Y:S01]  /*3ce0*/  LOP3.LUT R13, R141, 0xffff, RZ, 0xc0, !PT ;  /* 0x0000ffff8d0d7812 */ /* 0x000fe200078ec0ff */
[----:B------:R-:W-:Y:S01]  /*3cf0*/  FADD.FTZ R161, R161, R162 ;  /* 0x000000a2a1a17221 */ /* 0x000fe20000010000 */
[----:B------:R-:W-:Y:S01]  /*3d00*/  LOP3.LUT R143, R143, 0xff, RZ, 0xc0, !PT ;  /* 0x000000ff8f8f7812 */ /* 0x000fe200078ec0ff */
[----:B------:R-:W-:Y:S01]  /*3d10*/  FADD.FTZ R160, R160, R165 ;  /* 0x000000a5a0a07221 */ /* 0x000fe20000010000 */
[----:B------:R-:W-:Y:S01]  /*3d20*/  SHF.R.U32.HI R8, RZ, 0x8, R13 ;  /* 0x00000008ff087819 */ /* 0x000fe2000001160d */
[----:B------:R-:W-:Y:S01]  /*3d30*/  MUFU.EX2 R156, R156 ;  /* 0x0000009c009c7308 */ /* 0x000fe20000000800 */
[----:B------:R-:W-:Y:S01]  /*3d40*/  PRMT R143, R143, 0x5410, R12 ;  /* 0x000054108f8f7816 */ /* 0x000fe2000000000c */
[C---:B------:R-:W-:Y:S01]  /*3d50*/  HMMA.16816.F32 R128, R112.reuse, R124, RZ ;  /* 0x0000007c7080723c */ /* 0x040fe200000018ff */
[----:B------:R-:W5:Y:S01]  /*3d60*/  LDSM.16.MT88.4 R12, [R192+0xc800] ;  /* 0x00c80000c00c783b */ /* 0x000f620000004200 */
[----:B------:R-:W-:Y:S01]  /*3d70*/  LOP3.LUT R9, R141, 0xff, RZ, 0xc0, !PT ;  /* 0x000000ff8d097812 */ /* 0x000fe200078ec0ff */
[----:B------:R-:W-:Y:S01]  /*3d80*/  FADD.FTZ R161, R158, R161 ;  /* 0x000000a19ea17221 */ /* 0x000fe20000010000 */
[----:B------:R-:W-:Y:S01]  /*3d90*/  SHF.R.U32.HI R10, RZ, 0x10, R141 ;  /* 0x00000010ff0a7819 */ /* 0x000fe2000001168d */
[----:B------:R-:W-:Y:S01]  /*3da0*/  FADD.FTZ R160, R159, R160 ;  /* 0x000000a09fa07221 */ /* 0x000fe20000010000 */
[----:B------:R-:W3:Y:S01]  /*3db0*/  MUFU.EX2 R155, R155 ;  /* 0x0000009b009b7308 */ /* 0x000ee20000000800 */
[----:B------:R-:W-:Y:S01]  /*3dc0*/  PRMT R9, R9, 0x5410, R8 ;  /* 0x0000541009097816 */ /* 0x000fe20000000008 */
[----:B------:R-:W-:Y:S01]  /*3dd0*/  HMMA.16816.F32 R36, R112, R40, RZ ;  /* 0x000000287024723c */ /* 0x000fe200000018ff */
[----:B------:R-:W-:-:S02]  /*3de0*/  HSET2.LE.AND R142, R11, R170, PT ;  /* 0x000000aa0b8e7233 */ /* 0x000fc40003803000 */
[----:B------:R-:W-:Y:S02]  /*3df0*/  LOP3.LUT R10, R10, 0xff, RZ, 0xc0, !PT ;  /* 0x000000ff0a0a7812 */ /* 0x000fe400078ec0ff */
[----:B------:R-:W-:Y:S01]  /*3e00*/  HSET2.LE.AND R143, R143, R170, PT ;  /* 0x000000aa8f8f7233 */ /* 0x000fe20003803000 */
[----:B------:R-:W-:Y:S01]  /*3e10*/  MUFU.EX2 R157, R157 ;  /* 0x0000009d009d7308 */ /* 0x000fe20000000800 */
[----:B----4-:R-:W-:Y:S01]  /*3e20*/  F2FP.F16.F32.PACK_AB R11, R152, R153 ;  /* 0x00000099980b723e */ /* 0x010fe200000000ff */
[C---:B-1----:R-:W-:Y:S01]  /*3e30*/  HMMA.16816.F32 R44, R112.reuse, R48, RZ ;  /* 0x00000030702c723c */ /* 0x042fe200000018ff */
[----:B--2---:R-:W-:Y:S02]  /*3e40*/  F2FP.F16.F32.PACK_AB R8, R133, R134 ;  /* 0x000000868508723e */ /* 0x004fe400000000ff */
[----:B------:R-:W-:Y:S02]  /*3e50*/  SHF.R.U32.HI R141, RZ, 0x18, R141 ;  /* 0x00000018ff8d7819 */ /* 0x000fe4000001168d */
[----:B------:R-:W-:Y:S01]  /*3e60*/  LOP3.LUT R142, R142, R11, RZ, 0xc0, !PT ;  /* 0x0000000b8e8e7212 */ /* 0x000fe200078ec0ff */
[----:B------:R-:W1:Y:S01]  /*3e70*/  MUFU.EX2 R154, R154 ;  /* 0x0000009a009a7308 */ /* 0x000e620000000800 */
[----:B------:R-:W-:Y:S01]  /*3e80*/  PRMT R141, R10, 0x5410, R141 ;  /* 0x000054100a8d7816 */ /* 0x000fe2000000008d */
[----:B------:R-:W-:Y:S01]  /*3e90*/  HMMA.16816.F32 R60, R112, R64, RZ ;  /* 0x00000040703c723c */ /* 0x000fe200000018ff */
[----:B------:R-:W-:-:S02]  /*3ea0*/  LOP3.LUT R143, R143, R8, RZ, 0xc0, !PT ;  /* 0x000000088f8f7212 */ /* 0x000fc400078ec0ff */
[--C-:B------:R-:W-:Y:S02]  /*3eb0*/  HSET2.LE.AND R140, R9, R170.reuse, PT ;  /* 0x000000aa098c7233 */ /* 0x100fe40003803000 */
[----:B------:R-:W2:Y:S01]  /*3ec0*/  LDSM.16.MT88.4 R8, [R196+0xe800] ;  /* 0x00e80000c408783b */ /* 0x000ea20000004200 */
[----:B------:R-:W-:Y:S01]  /*3ed0*/  HSET2.LE.AND R141, R141, R170, PT ;  /* 0x000000aa8d8d7233 */ /* 0x000fe20003803000 */
[C---:B------:R-:W-:Y:S01]  /*3ee0*/  HMMA.16816.F32 R68, R112.reuse, R72, RZ ;  /* 0x000000487044723c */ /* 0x040fe200000018ff */
[C---:B---3--:R-:W-:Y:S01]  /*3ef0*/  F2FP.F16.F32.PACK_AB R109, R155.reuse, R156 ;  /* 0x0000009c9b6d723e */ /* 0x048fe200000000ff */
[----:B------:R-:W-:Y:S01]  /*3f00*/  MUFU.EX2 R166, R166 ;  /* 0x000000a600a67308 */ /* 0x000fe20000000800 */
[----:B------:R-:W-:Y:S02]  /*3f10*/  FADD.FTZ R156, R156, R161 ;  /* 0x000000a19c9c7221 */ /* 0x000fe40000010000 */
[----:B------:R-:W-:Y:S01]  /*3f20*/  LOP3.LUT R140, R140, R109, RZ, 0xc0, !PT ;  /* 0x0000006d8c8c7212 */ /* 0x000fe200078ec0ff */
[C---:B------:R-:W-:Y:S01]  /*3f30*/  HMMA.16816.F32 R76, R112.reuse, R80, RZ ;  /* 0x00000050704c723c */ /* 0x040fe200000018ff */
[----:B------:R-:W-:Y:S01]  /*3f40*/  FADD.FTZ R156, R155, R156 ;  /* 0x0000009c9b9c7221 */ /* 0x000fe20000010000 */
[C---:B-1----:R-:W-:Y:S01]  /*3f50*/  F2FP.F16.F32.PACK_AB R108, R154.reuse, R157 ;  /* 0x0000009d9a6c723e */ /* 0x042fe200000000ff */
[----:B------:R-:W-:Y:S01]  /*3f60*/  FADD.FTZ R157, R157, R160 ;  /* 0x000000a09d9d7221 */ /* 0x000fe20000010000 */
[----:B------:R-:W1:Y:S02]  /*3f70*/  MUFU.EX2 R167, R167 ;  /* 0x000000a700a77308 */ /* 0x000e640000000800 */
[----:B------:R-:W-:Y:S01]  /*3f80*/  HMMA.16816.F32 R84, R112, R88, RZ ;  /* 0x000000587054723c */ /* 0x000fe200000018ff */
[----:B------:R-:W-:Y:S01]  /*3f90*/  LOP3.LUT R141, R141, R108, RZ, 0xc0, !PT ;  /* 0x0000006c8d8d7212 */ /* 0x000fe200078ec0ff */
[----:B------:R-:W-:-:S04]  /*3fa0*/  FADD.FTZ R157, R154, R157 ;  /* 0x0000009d9a9d7221 */ /* 0x000fc80000010000 */
        /* <DEDUP_REMOVED lines=8> */
[----:B------:R-:W3:Y:S05]  /*4030*/  MUFU.EX2 R172, R172 ;  /* 0x000000ac00ac7308 */ /* 0x000eea0000000800 */
        /* <DEDUP_REMOVED lines=13> */
[----:B------:R-:W-:Y:S05]  /*4110*/  MUFU.EX2 R215, R215 ;  /* 0x000000d700d77308 */ /* 0x000fea0000000800 */
[C---:B------:R-:W-:Y:S06]  /*4120*/  HMMA.16816.F32 R108, R112.reuse, R4, RZ ;  /* 0x00000004706c723c */ /* 0x040fec00000018ff */
[----:B------:R-:W-:Y:S01]  /*4130*/  HMMA.16816.F32 R112, R112, R6, RZ ;  /* 0x000000067070723c */ /* 0x000fe200000018ff */
[----:B------:R-:W1:Y:S05]  /*4140*/  LDSM.16.MT88.4 R4, [R194+0xe800] ;  /* 0x00e80000c204783b */ /* 0x000e6a0000004200 */
[C---:B-----5:R-:W-:Y:S06]  /*4150*/  HMMA.16816.F32 R52, R140.reuse, R12, R52 ;  /* 0x0000000c8c34723c */ /* 0x060fec0000001834 */
[----:B------:R-:W-:Y:S01]  /*4160*/  HMMA.16816.F32 R56, R140, R14, R56 ;  /* 0x0000000e8c38723c */ /* 0x000fe20000001838 */
[----:B------:R-:W-:-:S05]  /*4170*/  IMAD.U32 R13, RZ, RZ, UR10 ;  /* 0x0000000aff0d7e24 */ /* 0x000fca000f8e00ff */
[----:B------:R-:W-:Y:S01]  /*4180*/  LOP3.LUT R146, R147, UR33, R13, 0x96, !PT ;  /* 0x0000002193927c12 */ /* 0x000fe2000f8e960d */
[C---:B--2---:R-:W-:Y:S01]  /*4190*/  HMMA.16816.F32 R60, R140.reuse, R8, R60 ;  /* 0x000000088c3c723c */ /* 0x044fe2000000183c */
[----:B------:R-:W2:Y:S03]  /*41a0*/  LDSM.16.MT88.4 R12, [R192+0xe800] ;  /* 0x00e80000c00c783b */ /* 0x000ea60000004200 */
[----:B------:R-:W-:Y:S02]  /*41b0*/  IMAD.WIDE.U32 R146, R146, -0x326172a9, RZ ;  /* 0xcd9e8d5792927825 */ /* 0x000fe400078e00ff */
[----:B------:R-:W-:Y:S01]  /*41c0*/  HMMA.16816.F32 R64, R140, R10, R64 ;  /* 0x0000000a8c40723c */ /* 0x000fe20000001840 */
[----:B------:R-:W5:Y:S02]  /*41d0*/  LDSM.16.MT88.4 R8, [R196+0x10800] ;  /* 0x01080000c408783b */ /* 0x000f640000004200 */
[----:B------:R-:W-:-:S03]  /*41e0*/  LOP3.LUT R144, R147, UR21, R144, 0x96, !PT ;  /* 0x0000001593907c12 */ /* 0x000fc6000f8e9690 */
[----:B------:R-:W-:Y:S02]  /*41f0*/  HMMA.16816.F32 R36, R140, R16, R36 ;  /* 0x000000108c24723c */ /* 0x000fe40000001824 */
[----:B------:R-:W-:-:S04]  /*4200*/  IMAD.WIDE.U32 R144, R144, -0x2daee0ad, RZ ;  /* 0xd2511f5390907825 */ /* 0x000fc800078e00ff */
[----:B------:R-:W-:Y:S01]  /*4210*/  HMMA.16816.F32 R40, R140, R18, R40 ;  /* 0x000000128c28723c */ /* 0x000fe20000001828 */
[----:B------:R-:W3:Y:S01]  /*4220*/  LDSM.16.MT88.4 R16, [R193+0xe800] ;  /* 0x00e80000c110783b */ /* 0x000ee20000004200 */
[----:B------:R-:W-:-:S04]  /*4230*/  LOP3.LUT R138, R145, UR18, R138, 0x96, !PT ;  /* 0x00000012918a7c12 */ /* 0x000fc8000f8e968a */
[----:B------:R-:W-:Y:S01]  /*4240*/  HMMA.16816.F32 R44, R140, R20, R44 ;  /* 0x000000148c2c723c */ /* 0x000fe2000000182c */
[----:B------:R-:W-:-:S05]  /*4250*/  IMAD.WIDE.U32 R138, R138, -0x326172a9, RZ ;  /* 0xcd9e8d578a8a7825 */ /* 0x000fca00078e00ff */
[----:B-1----:R-:W-:Y:S01]  /*4260*/  HMMA.16816.F32 R68, R140, R4, R68 ;  /* 0x000000048c44723c */ /* 0x002fe20000001844 */
[----:B------:R-:W-:Y:S02]  /*4270*/  LOP3.LUT R20, R137, UR19, R146, 0x96, !PT ;  /* 0x0000001389147c12 */ /* 0x000fe4000f8e9692 */
[----:B------:R-:W-:-:S03]  /*4280*/  LOP3.LUT R136, R139, UR17, R136, 0x96, !PT ;  /* 0x000000118b887c12 */ /* 0x000fc6000f8e9688 */
[----:B------:R-:W-:Y:S01]  /*4290*/  IMAD.WIDE.U32 R20, R20, -0x2daee0ad, RZ ;  /* 0xd2511f5314147825 */ /* 0x000fe200078e00ff */
[C---:B------:R-:W-:Y:S01]  /*42a0*/  HMMA.16816.F32 R72, R140.reuse, R6, R72 ;  /* 0x000000068c48723c */ /* 0x040fe20000001848 */
[----:B------:R-:W1:Y:S02]  /*42b0*/  LDSM.16.MT88.4 R4, [R194+0x10800] ;  /* 0x01080000c204783b */ /* 0x000e640000004200 */
[----:B------:R-:W-:Y:S01]  /*42c0*/  IMAD.WIDE.U32 R136, R136, -0x2daee0ad, RZ ;  /* 0xd2511f5388887825 */ /* 0x000fe200078e00ff */
[----:B------:R-:W-:Y:S02]  /*42d0*/  LOP3.LUT R190, R21, UR16, R144, 0x96, !PT ;  /* 0x0000001015be7c12 */ /* 0x000fe4000f8e9690 */
[----:B--2---:R-:W-:Y:S01]  /*42e0*/  HMMA.16816.F32 R84, R140, R12, R84 ;  /* 0x0000000c8c54723c */ /* 0x004fe20000001854 */
[----:B------:R-:W2:Y:S01]  /*42f0*/  LDSM.16.MT88.4 R144, [R192+0x10800] ;  /* 0x01080000c090783b */ /* 0x000ea20000004200 */
[----:B------:R-:W-:Y:S01]  /*4300*/  LOP3.LUT R212, R137, UR14, R20, 0x96, !PT ;  /* 0x0000000e89d47c12 */ /* 0x000fe2000f8e9614 */
[----:B------:R-:W-:Y:S01]  /*4310*/  IMAD.WIDE.U32 R190, R190, -0x326172a9, RZ ;  /* 0xcd9e8d57bebe7825 */ /* 0x000fe200078e00ff */
[----:B------:R-:W-:-:S02]  /*4320*/  F2FP.F16.F32.PACK_AB R20, R167, R166 ;  /* 0x000000a6a714723e */ /* 0x000fc400000000ff */
[----:B-----5:R-:W-:Y:S01]  /*4330*/  HMMA.16816.F32 R92, R140, R8, R92 ;  /* 0x000000088c5c723c */ /* 0x020fe2000000185c */
[----:B------:R-:W-:Y:S01]  /*4340*/  IMAD.WIDE.U32 R212, R212, -0x326172a9, RZ ;  /* 0xcd9e8d57d4d47825 */ /* 0x000fe200078e00ff */
[----:B------:R-:W-:-:S03]  /*4350*/  LOP3.LUT R186, R191, UR15, R138, 0x96, !PT ;  /* 0x0000000fbfba7c12 */ /* 0x000fc6000f8e968a */
[----:B------:R-:W-:Y:S01]  /*4360*/  VIADD R191, R199, 0x800 ;  /* 0x00000800c7bf7836 */ /* 0x000fe20000000000 */
[----:B------:R-:W-:Y:S01]  /*4370*/  HMMA.16816.F32 R88, R140, R14, R88 ;  /* 0x0000000e8c58723c */ /* 0x000fe20000001858 */
[----:B------:R-:W-:Y:S01]  /*4380*/  IMAD.WIDE.U32 R186, R186, -0x2daee0ad, RZ ;  /* 0xd2511f53baba7825 */ /* 0x000fe200078e00ff */
[----:B------:R-:W-:-:S04]  /*4390*/  LOP3.LUT R190, R213, UR26, R190, 0x96, !PT ;  /* 0x0000001ad5be7c12 */ /* 0x000fc8000f8e96be */
[----:B------:R-:W-:Y:S01]  /*43a0*/  LOP3.LUT R12, R187, UR5, R136, 0x96, !PT ;  /* 0x00000005bb0c7c12 */ /* 0x000fe2000f8e9688 */
[C---:B---3--:R-:W-:Y:S01]  /*43b0*/  HMMA.16816.F32 R76, R140.reuse, R16, R76 ;  /* 0x000000108c4c723c */ /* 0x048fe2000000184c */
[----:B------:R-:W-:Y:S01]  /*43c0*/  LDSM.16.MT88.4 R136, [R196+0xd000] ;  /* 0x00d00000c488783b */ /* 0x000fe20000004200 */
[----:B------:R-:W-:Y:S02]  /*43d0*/  VIADD R187, R199, 0x2000 ;  /* 0x00002000c7bb7836 */ /* 0x000fe40000000000 */
[----:B------:R-:W-:Y:S02]  /*43e0*/  IMAD.WIDE.U32 R12, R12, -0x326172a9, RZ ;  /* 0xcd9e8d570c0c7825 */ /* 0x000fe400078e00ff */
[----:B------:R-:W-:Y:S03]  /*43f0*/  HMMA.16816.F32 R80, R140, R18, R80 ;  /* 0x000000128c50723c */ /* 0x000fe60000001850 */
[----:B------:R-:W-:-:S02]  /*4400*/  LOP3.LUT R8, R13, UR8, R212, 0x96, !PT ;  /* 0x000000080d087c12 */ /* 0x000fc4000f8e96d4 */
[C---:B------:R-:W-:Y:S01]  /*4410*/  LOP3.LUT R16, R12.reuse, 0xff, RZ, 0xc0, !PT ;  /* 0x000000ff0c107812 */ /* 0x040fe200078ec0ff */
[C---:B------:R-:W-:Y:S01]  /*4420*/  HMMA.16816.F32 R96, R140.reuse, R10, R96 ;  /* 0x0000000a8c60723c */ /* 0x040fe20000001860 */
[----:B------:R-:W-:Y:S02]  /*4430*/  LOP3.LUT R19, R12, 0xffff, RZ, 0xc0, !PT ;  /* 0x0000ffff0c137812 */ /* 0x000fe400078ec0ff */
[--C-:B------:R-:W-:Y:S02]  /*4440*/  SHF.R.U32.HI R9, RZ, 0x10, R12.reuse ;  /* 0x00000010ff097819 */ /* 0x100fe4000001160c */
[----:B------:R-:W-:Y:S01]  /*4450*/  SHF.R.U32.HI R17, RZ, 0x18, R12 ;  /* 0x00000018ff117819 */ /* 0x000fe2000001160c */
[----:B-1----:R-:W-:Y:S01]  /*4460*/  HMMA.16816.F32 R120, R140, R4, R120 ;  /* 0x000000048c78723c */ /* 0x002fe20000001878 */
[----:B------:R-:W1:Y:S01]  /*4470*/  LDSM.16.MT88.4 R12, [R194+0xd000] ;  /* 0x00d00000c20c783b */ /* 0x000e620000004200 */
[C---:B------:R-:W-:Y:S02]  /*4480*/  LOP3.LUT R11, R8.reuse, 0xffff, RZ, 0xc0, !PT ;  /* 0x0000ffff080b7812 */ /* 0x040fe400078ec0ff */
[----:B------:R-:W-:-:S02]  /*4490*/  LOP3.LUT R10, R8, 0xff, RZ, 0xc0, !PT ;  /* 0x000000ff080a7812 */ /* 0x000fc400078ec0ff */
[----:B------:R-:W-:Y:S01]  /*44a0*/  SHF.R.U32.HI R11, RZ, 0x8, R11 ;  /* 0x00000008ff0b7819 */ /* 0x000fe2000001160b */
[C---:B------:R-:W-:Y:S01]  /*44b0*/  HMMA.16816.F32 R100, R140.reuse, R6, R100 ;  /* 0x000000068c64723c */ /* 0x040fe20000001864 */
[--C-:B------:R-:W-:Y:S02]  /*44c0*/  SHF.R.U32.HI R21, RZ, 0x18, R8.reuse ;  /* 0x00000018ff157819 */ /* 0x100fe40000011608 */
[----:B------:R-:W-:Y:S02]  /*44d0*/  PRMT R5, R10, 0x5410, R11 ;  /* 0x000054100a057816 */ /* 0x000fe4000000000b */
[----:B------:R-:W-:Y:S01]  /*44e0*/  LOP3.LUT R4, R9, 0xff, RZ, 0xc0, !PT ;  /* 0x000000ff09047812 */ /* 0x000fe200078ec0ff */
[----:B------:R-:W-:Y:S01]  /*44f0*/  HMMA.16816.F32 R48, R140, R22, R48 ;  /* 0x000000168c30723c */ /* 0x000fe20000001830 */
[----:B------:R-:W-:Y:S02]  /*4500*/  SHF.R.U32.HI R6, RZ, 0x10, R8 ;  /* 0x00000010ff067819 */ /* 0x000fe40000011608 */
[----:B------:R-:W3:Y:S01]  /*4510*/  LDSM.16.MT88.4 R8, [R192+0xd000] ;  /* 0x00d00000c008783b */ /* 0x000ee20000004200 */
[----:B------:R-:W-:-:S02]  /*4520*/  HSET2.LE.AND R5, R5, R170, PT ;  /* 0x000000aa05057233 */ /* 0x000fc40003803000 */
[----:B------:R-:W-:Y:S01]  /*4530*/  LOP3.LUT R6, R6, 0xff, RZ, 0xc0, !PT ;  /* 0x000000ff06067812 */ /* 0x000fe200078ec0ff */
[C---:B------:R-:W-:Y:S01]  /*4540*/  HMMA.16816.F32 R104, R140.reuse, R148, R104 ;  /* 0x000000948c68723c */ /* 0x040fe20000001868 */
[----:B------:R-:W-:Y:S02]  /*4550*/  SHF.R.U32.HI R19, RZ, 0x8, R19 ;  /* 0x00000008ff137819 */ /* 0x000fe40000011613 */
[----:B------:R-:W-:Y:S02]  /*4560*/  PRMT R17, R4, 0x5410, R17 ;  /* 0x0000541004117816 */ /* 0x000fe40000000011 */
[----:B------:R-:W-:Y:S01]  /*4570*/  PRMT R21, R6, 0x5410, R21 ;  /* 0x0000541006157816 */ /* 0x000fe20000000015 */
[C---:B------:R-:W-:Y:S01]  /*4580*/  HMMA.16816.F32 R128, R140.reuse, R24, R128 ;  /* 0x000000188c80723c */ /* 0x040fe20000001880 */
[----:B------:R-:W-:Y:S01]  /*4590*/  LOP3.LUT R20, R5, R20, RZ, 0xc0, !PT ;  /* 0x0000001405147212 */ /* 0x000fe200078ec0ff */
[----:B------:R-:W-:Y:S01]  /*45a0*/  FFMA.FTZ R149, R183, UR9, -R182 ;  /* 0x00000009b7957c23 */ /* 0x000fe200080108b6 */
[----:B------:R-:W5:Y:S01]  /*45b0*/  LDSM.16.MT88.4 R4, [R193+0xf000] ;  /* 0x00f00000c104783b */ /* 0x000f620000004200 */
[----:B------:R-:W-:Y:S01]  /*45c0*/  PRMT R19, R16, 0x5410, R19 ;  /* 0x0000541010137816 */ /* 0x000fe20000000013 */
[----:B------:R-:W-:Y:S01]  /*45d0*/  VIADD R183, R199, 0x4000 ;  /* 0x00004000c7b77836 */ /* 0x000fe20000000000 */
[--C-:B------:R-:W-:Y:S01]  /*45e0*/  HSET2.LE.AND R21, R21, R170.reuse, PT ;  /* 0x000000aa15157233 */ /* 0x100fe20003803000 */
[C---:B------:R-:W-:Y:S01]  /*45f0*/  HMMA.16816.F32 R124, R140.reuse, R26, R124 ;  /* 0x0000001a8c7c723c */ /* 0x040fe2000000187c */
[--C-:B------:R-:W-:Y:S01]  /*4600*/  HSET2.LE.AND R23, R17, R170.reuse, PT ;  /* 0x000000aa11177233 */ /* 0x100fe20003803000 */
[----:B------:R-:W-:Y:S01]  /*4610*/  LDSM.16.MT88.4 R24, [R194+0xf000] ;  /* 0x00f00000c218783b */ /* 0x000fe20000004200 */
[----:B------:R-:W-:Y:S01]  /*4620*/  HSET2.LE.AND R19, R19, R170, PT ;  /* 0x000000aa13137233 */ /* 0x000fe20003803000 */
[----:B------:R-:W-:Y:S01]  /*4630*/  MUFU.EX2 R149, R149 ;  /* 0x0000009500957308 */ /* 0x000fe20000000800 */
[----:B------:R-:W-:Y:S01]  /*4640*/  F2FP.F16.F32.PACK_AB R16, R172, R171 ;  /* 0x000000abac10723e */ /* 0x000fe200000000ff */
[----:B--2---:R-:W-:Y:S01]  /*4650*/  HMMA.16816.F32 R108, R140, R144, R108 ;  /* 0x000000908c6c723c */ /* 0x004fe2000000186c */
[----:B------:R-:W-:-:S02]  /*4660*/  F2FP.F16.F32.PACK_AB R22, R169, R168 ;  /* 0x000000a8a916723e */ /* 0x000fc400000000ff */
[----:B----4-:R-:W-:Y:S02]  /*4670*/  F2FP.F16.F32.PACK_AB R148, R173, R174 ;  /* 0x000000aead94723e */ /* 0x010fe400000000ff */
[----:B------:R-:W-:Y:S01]  /*4680*/  LOP3.LUT R21, R21, R16, RZ, 0xc0, !PT ;  /* 0x0000001015157212 */ /* 0x000fe200078ec0ff */
[C---:B------:R-:W-:Y:S01]  /*4690*/  HMMA.16816.F32 R112, R140.reuse, R146, R112 ;  /* 0x000000928c70723c */ /* 0x040fe20000001870 */
[----:B------:R-:W-:Y:S01]  /*46a0*/  LOP3.LUT R22, R19, R22, RZ, 0xc0, !PT ;  /* 0x0000001613167212 */ /* 0x000fe200078ec0ff */
[----:B------:R-:W-:Y:S01]  /*46b0*/  LDSM.16.MT88.4 R144, [R192+0x11000] ;  /* 0x01100000c090783b */ /* 0x000fe20000004200 */
[----:B------:R-:W-:Y:S01]  /*46c0*/  LOP3.LUT R23, R23, R148, RZ, 0xc0, !PT ;  /* 0x0000009417177212 */ /* 0x000fe200078ec0ff */
[--C-:B------:R-:W-:Y:S01]  /*46d0*/  FFMA.FTZ R148, R185, UR9, -R182.reuse ;  /* 0x00000009b9947c23 */ /* 0x100fe200080108b6 */
[----:B------:R-:W-:Y:S01]  /*46e0*/  VIADD R185, R199, 0x3000 ;  /* 0x00003000c7b97836 */ /* 0x000fe20000000000 */
[----:B------:R-:W2:Y:S01]  /*46f0*/  LDSM.16.MT88.4 R16, [R192+0xf000] ;  /* 0x00f00000c010783b */ /* 0x000ea20000004200 */
[----:B------:R-:W-:Y:S03]  /*4700*/  HMMA.16816.F32 R116, R140, R150, R116 ;  /* 0x000000968c74723c */ /* 0x000fe60000001874 */
[----:B------:R-:W4:Y:S01]  /*4710*/  MUFU.EX2 R148, R148 ;  /* 0x0000009400947308 */ /* 0x000f220000000800 */
[----:B------:R-:W-:Y:S02]  /*4720*/  LDSM.16.MT88.4 R140, [R194+0xd800] ;  /* 0x00d80000c28c783b */ /* 0x000fe40000004200 */
[----:B-1----:R-:W-:Y:S01]  /*4730*/  HMMA.16816.F32 R36, R20, R12, R36 ;  /* 0x0000000c1424723c */ /* 0x002fe20000001824 */
[----:B------:R-:W-:Y:S01]  /*4740*/  FFMA.FTZ R150, R181, UR9, -R182 ;  /* 0x00000009b5967c23 */ /* 0x000fe200080108b6 */
[----:B------:R-:W-:Y:S01]  /*4750*/  FFMA.FTZ R151, R180, UR9, -R177 ;  /* 0x00000009b4977c23 */ /* 0x000fe200080108b1 */
[----:B------:R-:W-:-:S02]  /*4760*/  VIADD R182, R199, 0x4800 ;  /* 0x00004800c7b67836 */ /* 0x000fc40000000000 */
[C---:B------:R-:W-:Y:S01]  /*4770*/  VIADD R181, R199.reuse, 0x5000 ;  /* 0x00005000c7b57836 */ /* 0x040fe20000000000 */
[----:B------:R-:W-:Y:S01]  /*4780*/  HMMA.16816.F32 R40, R20, R14, R40 ;  /* 0x0000000e1428723c */ /* 0x000fe20000001828 */
[----:B------:R-:W1:Y:S01]  /*4790*/  LDSM.16.MT88.4 R12, [R196+0x11000] ;  /* 0x01100000c40c783b */ /* 0x000e620000004200 */
[----:B------:R-:W-:Y:S01]  /*47a0*/  MUFU.EX2 R150, R150 ;  /* 0x0000009600967308 */ /* 0x000fe20000000800 */
[----:B------:R-:W-:-:S03]  /*47b0*/  VIADD R180, R199, 0x5800 ;  /* 0x00005800c7b47836 */ /* 0x000fc60000000000 */
[----:B---3--:R-:W-:Y:S01]  /*47c0*/  HMMA.16816.F32 R52, R20, R8, R52 ;  /* 0x000000081434723c */ /* 0x008fe20000001834 */
[----:B----4-:R-:W-:-:S03]  /*47d0*/  F2FP.F16.F32.PACK_AB R175, R149, R148 ;  /* 0x0000009495af723e */ /* 0x010fc600000000ff */
[----:B------:R-:W3:Y:S02]  /*47e0*/  MUFU.EX2 R151, R151 ;  /* 0x0000009700977308 */ /* 0x000ee40000000800 */
[C---:B------:R-:W-:Y:S01]  /*47f0*/  HMMA.16816.F32 R56, R20.reuse, R10, R56 ;  /* 0x0000000a1438723c */ /* 0x040fe20000001838 */
[----:B------:R-:W4:Y:S05]  /*4800*/  LDSM.16.MT88.4 R8, [R194+0x11000] ;  /* 0x01100000c208783b */ /* 0x000f2a0000004200 */
[C---:B-----5:R-:W-:Y:S06]  /*4810*/  HMMA.16816.F32 R76, R20.reuse, R4, R76 ;  /* 0x00000004144c723c */ /* 0x060fec000000184c */
[C---:B------:R-:W-:Y:S01]  /*4820*/  HMMA.16816.F32 R80, R20.reuse, R6, R80 ;  /* 0x000000061450723c */ /* 0x040fe20000001850 */
[----:B------:R-:W5:Y:S05]  /*4830*/  LDSM.16.MT88.4 R4, [R193+0x11000] ;  /* 0x01100000c104783b */ /* 0x000f6a0000004200 */
[C---:B--2---:R-:W-:Y:S06]  /*4840*/  HMMA.16816.F32 R84, R20.reuse, R16, R84 ;  /* 0x000000101454723c */ /* 0x044fec0000001854 */
[C---:B------:R-:W-:Y:S01]  /*4850*/  HMMA.16816.F32 R88, R20.reuse, R18, R88 ;  /* 0x000000121458723c */ /* 0x040fe20000001858 */
[----:B------:R-:W2:Y:S05]  /*4860*/  LDSM.16.MT88.4 R16, [R196+0xd800] ;  /* 0x00d80000c410783b */ /* 0x000eaa0000004200 */
[C---:B-1----:R-:W-:Y:S06]  /*4870*/  HMMA.16816.F32 R96, R20.reuse, R14, R96 ;  /* 0x0000000e1460723c */ /* 0x042fec0000001860 */
[----:B------:R-:W-:Y:S01]  /*4880*/  HMMA.16816.F32 R92, R20, R12, R92 ;  /* 0x0000000c145c723c */ /* 0x000fe2000000185c */
[----:B------:R-:W-:-:S04]  /*4890*/  IMAD.WIDE.U32 R14, R190, -0x2daee0ad, RZ ;  /* 0xd2511f53be0e7825 */ /* 0x000fc800078e00ff */
[----:B------:R-:W-:Y:S01]  /*48a0*/  VIADD R190, R199, 0x1000 ;  /* 0x00001000c7be7836 */ /* 0x000fe20000000000 */
[C---:B----4-:R-:W-:Y:S01]  /*48b0*/  HMMA.16816.F32 R120, R20.reuse, R8, R120 ;  /* 0x000000081478723c */ /* 0x050fe20000001878 */
[C---:B------:R-:W-:Y:S02]  /*48c0*/  LOP3.LUT R13, R14.reuse, 0xffff, RZ, 0xc0, !PT ;  /* 0x0000ffff0e0d7812 */ /* 0x040fe400078ec0ff */
[----:B------:R-:W-:Y:S02]  /*48d0*/  LOP3.LUT R12, R14, 0xff, RZ, 0xc0, !PT ;  /* 0x000000ff0e0c7812 */ /* 0x000fe400078ec0ff */
[----:B------:R-:W-:Y:S01]  /*48e0*/  SHF.R.U32.HI R13, RZ, 0x8, R13 ;  /* 0x00000008ff0d7819 */ /* 0x000fe2000001160d */
[----:B------:R-:W-:Y:S01]  /*48f0*/  HMMA.16816.F32 R100, R20, R10, R100 ;  /* 0x0000000a1464723c */ /* 0x000fe20000001864 */
[--C-:B------:R-:W-:Y:S02]  /*4900*/  SHF.R.U32.HI R8, RZ, 0x10, R14.reuse ;  /* 0x00000010ff087819 */ /* 0x100fe4000001160e */
[----:B------:R-:W-:-:S02]  /*4910*/  SHF.R.U32.HI R9, RZ, 0x18, R14 ;  /* 0x00000018ff097819 */ /* 0x000fc4000001160e */
[----:B------:R-:W-:Y:S01]  /*4920*/  LOP3.LUT R186, R15, UR4, R186, 0x96, !PT ;  /* 0x000000040fba7c12 */ /* 0x000fe2000f8e96ba */
[C---:B-----5:R-:W-:Y:S01]  /*4930*/  HMMA.16816.F32 R104, R20.reuse, R4, R104 ;  /* 0x000000041468723c */ /* 0x060fe20000001868 */
[----:B------:R-:W-:Y:S02]  /*4940*/  PRMT R11, R12, 0x5410, R13 ;  /* 0x000054100c0b7816 */ /* 0x000fe4000000000d */
[----:B------:R-:W1:Y:S01]  /*4950*/  LDSM.16.MT88.4 R12, [R192+0xd800] ;  /* 0x00d80000c00c783b */ /* 0x000e620000004200 */
[----:B------:R-:W-:Y:S02]  /*4960*/  LOP3.LUT R8, R8, 0xff, RZ, 0xc0, !PT ;  /* 0x000000ff08087812 */ /* 0x000fe400078ec0ff */
[----:B------:R-:W-:Y:S01]  /*4970*/  HMMA.16816.F32 R128, R20, R136, R128 ;  /* 0x000000881480723c */ /* 0x000fe20000001880 */
[----:B------:R-:W-:Y:S02]  /*4980*/  SHF.R.U32.HI R5, RZ, 0x10, R186 ;  /* 0x00000010ff057819 */ /* 0x000fe400000116ba */
[----:B------:R-:W-:-:S02]  /*4990*/  PRMT R9, R8, 0x5410, R9 ;  /* 0x0000541008097816 */ /* 0x000fc40000000009 */
[----:B------:R-:W-:Y:S01]  /*49a0*/  LOP3.LUT R8, R186, 0xffff, RZ, 0xc0, !PT ;  /* 0x0000ffffba087812 */ /* 0x000fe200078ec0ff */
[C---:B------:R-:W-:Y:S01]  /*49b0*/  HMMA.16816.F32 R124, R20.reuse, R138, R124 ;  /* 0x0000008a147c723c */ /* 0x040fe2000000187c */
[----:B------:R-:W-:Y:S01]  /*49c0*/  SHF.R.U32.HI R4, RZ, 0x18, R186 ;  /* 0x00000018ff047819 */ /* 0x000fe200000116ba */
[----:B------:R-:W-:Y:S01]  /*49d0*/  LDSM.16.MT88.4 R136, [R193+0xd800] ;  /* 0x00d80000c188783b */ /* 0x000fe20000004200 */
[----:B------:R-:W-:Y:S02]  /*49e0*/  SHF.R.U32.HI R8, RZ, 0x8, R8 ;  /* 0x00000008ff087819 */ /* 0x000fe40000011608 */
[----:B------:R-:W-:Y:S01]  /*49f0*/  LOP3.LUT R5, R5, 0xff, RZ, 0xc0, !PT ;  /* 0x000000ff05057812 */ /* 0x000fe200078ec0ff */
[----:B------:R-:W-:Y:S03]  /*4a00*/  HMMA.16816.F32 R68, R20, R24, R68 ;  /* 0x000000181444723c */ /* 0x000fe60000001844 */
[----:B------:R-:W-:-:S03]  /*4a10*/  PRMT R5, R5, 0x5410, R4 ;  /* 0x0000541005057816 */ /* 0x000fc60000000004 */
[C---:B------:R-:W-:Y:S01]  /*4a20*/  HMMA.16816.F32 R116, R20.reuse, R6, R116 ;  /* 0x000000061474723c */ /* 0x040fe20000001874 */
[----:B------:R-:W-:Y:S01]  /*4a30*/  LOP3.LUT R25, R186, 0xff, RZ, 0xc0, !PT ;  /* 0x000000ffba197812 */ /* 0x000fe200078ec0ff */
[----:B------:R-:W-:Y:S01]  /*4a40*/  VIADD R186, R199, 0x2800 ;  /* 0x00002800c7ba7836 */ /* 0x000fe20000000000 */
[--C-:B------:R-:W-:Y:S02]  /*4a50*/  HSET2.LE.AND R5, R5, R170.reuse, PT ;  /* 0x000000aa05057233 */ /* 0x100fe40003803000 */
[----:B------:R-:W-:Y:S01]  /*4a60*/  PRMT R25, R25, 0x5410, R8 ;  /* 0x0000541019197816 */ /* 0x000fe20000000008 */
[C---:B------:R-:W-:Y:S01]  /*4a70*/  HMMA.16816.F32 R108, R20.reuse, R144, R108 ;  /* 0x00000090146c723c */ /* 0x040fe2000000186c */
[--C-:B------:R-:W-:Y:S02]  /*4a80*/  HSET2.LE.AND R6, R11, R170.reuse, PT ;  /* 0x000000aa0b067233 */ /* 0x100fe40003803000 */
[--C-:B------:R-:W-:Y:S02]  /*4a90*/  HSET2.LE.AND R7, R9, R170.reuse, PT ;  /* 0x000000aa09077233 */ /* 0x100fe40003803000 */
[----:B------:R-:W4:Y:S01]  /*4aa0*/  LDSM.16.MT88.4 R8, [R192+0xf800] ;  /* 0x00f80000c008783b */ /* 0x000f220000004200 */
[----:B------:R-:W-:Y:S01]  /*4ab0*/  HSET2.LE.AND R4, R25, R170, PT ;  /* 0x000000aa19047233 */ /* 0x000fe20003803000 */
[----:B------:R-:W-:Y:S01]  /*4ac0*/  HMMA.16816.F32 R44, R20, R32, R44 ;  /* 0x00000020142c723c */ /* 0x000fe2000000182c */
[----:B---3--:R-:W-:-:S02]  /*4ad0*/  F2FP.F16.F32.PACK_AB R170, R178, R151 ;  /* 0x00000097b2aa723e */ /* 0x008fc400000000ff */
[----:B------:R-:W-:Y:S02]  /*4ae0*/  F2FP.F16.F32.PACK_AB R145, R217, R150 ;  /* 0x00000096d991723e */ /* 0x000fe400000000ff */
[----:B------:R-:W-:Y:S01]  /*4af0*/  F2FP.F16.F32.PACK_AB R144, R215, R176 ;  /* 0x000000b0d790723e */ /* 0x000fe200000000ff */
[C---:B------:R-:W-:Y:S01]  /*4b00*/  HMMA.16816.F32 R48, R20.reuse, R34, R48 ;  /* 0x000000221430723c */ /* 0x040fe20000001830 */
[----:B------:R-:W-:Y:S01]  /*4b10*/  LOP3.LUT R4, R4, R175, RZ, 0xc0, !PT ;  /* 0x000000af04047212 */ /* 0x000fe200078ec0ff */
[----:B------:R-:W-:Y:S01]  /*4b20*/  LDSM.16.MT88.4 R32, [R196+0xf800] ;  /* 0x00f80000c420783b */ /* 0x000fe20000004200 */
[----:B------:R-:W-:Y:S02]  /*4b30*/  LOP3.LUT R5, R5, R170, RZ, 0xc0, !PT ;  /* 0x000000aa05057212 */ /* 0x000fe400078ec0ff */
[----:B------:R-:W-:Y:S01]  /*4b40*/  LOP3.LUT R6, R6, R145, RZ, 0xc0, !PT ;  /* 0x0000009106067212 */ /* 0x000fe200078ec0ff */
[----:B------:R-:W-:Y:S01]  /*4b50*/  HMMA.16816.F32 R60, R20, R28, R60 ;  /* 0x0000001c143c723c */ /* 0x000fe2000000183c */
[----:B------:R-:W-:-:S05]  /*4b60*/  LOP3.LUT R7, R7, R144, RZ, 0xc0, !PT ;  /* 0x0000009007077212 */ /* 0x000fca00078ec0ff */
[----:B------:R-:W-:Y:S01]  /*4b70*/  HMMA.16816.F32 R64, R20, R30, R64 ;  /* 0x0000001e1440723c */ /* 0x000fe20000001840 */
[----:B------:R-:W-:Y:S05]  /*4b80*/  LDSM.16.MT88.4 R28, [R194+0xf800] ;  /* 0x00f80000c21c783b */ /* 0x000fea0000004200 */
[C---:B--2---:R-:W-:Y:S06]  /*4b90*/  HMMA.16816.F32 R128, R4.reuse, R16, R128 ;  /* 0x000000100480723c */ /* 0x044fec0000001880 */
[C---:B------:R-:W-:Y:S01]  /*4ba0*/  HMMA.16816.F32 R124, R4.reuse, R18, R124 ;  /* 0x00000012047c723c */ /* 0x040fe2000000187c */
[----:B------:R-:W2:Y:S05]  /*4bb0*/  LDSM.16.MT88.4 R16, [R194+0x11800] ;  /* 0x01180000c210783b */ /* 0x000eaa0000004200 */
[C---:B-1----:R-:W-:Y:S06]  /*4bc0*/  HMMA.16816.F32 R52, R4.reuse, R12, R52 ;  /* 0x0000000c0434723c */ /* 0x042fec0000001834 */
[C---:B------:R-:W-:Y:S01]  /*4bd0*/  HMMA.16816.F32 R56, R4.reuse, R14, R56 ;  /* 0x0000000e0438723c */ /* 0x040fe20000001838 */
[----:B------:R-:W1:Y:S05]  /*4be0*/  LDSM.16.MT88.4 R12, [R193+0x11800] ;  /* 0x01180000c10c783b */ /* 0x000e6a0000004200 */
[C---:B----4-:R-:W-:Y:S06]  /*4bf0*/  HMMA.16816.F32 R84, R4.reuse, R8, R84 ;  /* 0x000000080454723c */ /* 0x050fec0000001854 */
[----:B------:R-:W-:Y:S01]  /*4c00*/  HMMA.16816.F32 R88, R4, R10, R88 ;  /* 0x0000000a0458723c */ /* 0x000fe20000001858 */
[----:B------:R-:W3:Y:S05]  /*4c10*/  LDSM.16.MT88.4 R8, [R192+0x11800] ;  /* 0x01180000c008783b */ /* 0x000eea0000004200 */
[C---:B------:R-:W-:Y:S01]  /*4c20*/  HMMA.16816.F32 R72, R20.reuse, R26, R72 ;  /* 0x0000001a1448723c */ /* 0x040fe20000001848 */
[----:B------:R-:W4:Y:S05]  /*4c30*/  LDSM.16.MT88.4 R24, [R193+0xf800] ;  /* 0x00f80000c118783b */ /* 0x000f2a0000004200 */
[----:B------:R-:W-:Y:S01]  /*4c40*/  HMMA.16816.F32 R112, R20, R146, R112 ;  /* 0x000000921470723c */ /* 0x000fe20000001870 */
[----:B------:R-:W5:Y:S05]  /*4c50*/  LDSM.16.MT88.4 R20, [R196+0x11800] ;  /* 0x01180000c414783b */ /* 0x000f6a0000004200 */
[C---:B--2---:R-:W-:Y:S06]  /*4c60*/  HMMA.16816.F32 R120, R4.reuse, R16, R120 ;  /* 0x000000100478723c */ /* 0x044fec0000001878 */
[----:B------:R-:W-:Y:S01]  /*4c70*/  HMMA.16816.F32 R36, R4, R140, R36 ;  /* 0x0000008c0424723c */ /* 0x000fe20000001824 */
[----:B------:R-:W-:Y:S01]  /*4c80*/  FADD.FTZ R17, R153, R156 ;  /* 0x0000009c99117221 */ /* 0x000fe20000010000 */
[----:B------:R-:W-:-:S03]  /*4c90*/  FADD.FTZ R16, R134, R157 ;  /* 0x0000009d86107221 */ /* 0x000fc60000010000 */
[----:B------:R-:W-:Y:S01]  /*4ca0*/  FADD.FTZ R17, R152, R17 ;  /* 0x0000001198117221 */ /* 0x000fe20000010000 */
[----:B------:R-:W-:Y:S01]  /*4cb0*/  FADD.FTZ R16, R133, R16 ;  /* 0x0000001085107221 */ /* 0x000fe20000010000 */
[----:B-1----:R-:W-:Y:S02]  /*4cc0*/  HMMA.16816.F32 R104, R4, R12, R104 ;  /* 0x0000000c0468723c */ /* 0x002fe40000001868 */
[----:B------:R-:W-:-:S04]  /*4cd0*/  FADD.FTZ R166, R166, R17 ;  /* 0x00000011a6a67221 */ /* 0x000fc80000010000 */
[----:B------:R-:W-:Y:S01]  /*4ce0*/  FADD.FTZ R167, R167, R166 ;  /* 0x000000a6a7a77221 */ /* 0x000fe20000010000 */
[----:B------:R-:W-:Y:S01]  /*4cf0*/  FADD.FTZ R13, R171, R16 ;  /* 0x00000010ab0d7221 */ /* 0x000fe20000010000 */
[----:B------:R-:W-:Y:S02]  /*4d00*/  HMMA.16816.F32 R40, R4, R142, R40 ;  /* 0x0000008e0428723c */ /* 0x000fe40000001828 */
[----:B------:R-:W-:Y:S01]  /*4d10*/  FADD.FTZ R168, R168, R167 ;  /* 0x000000a7a8a87221 */ /* 0x000fe20000010000 */
[----:B------:R-:W-:-:S03]  /*4d20*/  FADD.FTZ R13, R172, R13 ;  /* 0x0000000dac0d7221 */ /* 0x000fc60000010000 */
[----:B------:R-:W-:Y:S01]  /*4d30*/  FADD.FTZ R169, R169, R168 ;  /* 0x000000a8a9a97221 */ /* 0x000fe20000010000 */
[----:B------:R-:W-:Y:S01]  /*4d40*/  FADD.FTZ R12, R174, R13 ;  /* 0x0000000dae0c7221 */ /* 0x000fe20000010000 */
[----:B---3--:R-:W-:Y:S02]  /*4d50*/  HMMA.16816.F32 R108, R4, R8, R108 ;  /* 0x00000008046c723c */ /* 0x008fe4000000186c */
        /* <DEDUP_REMOVED lines=8> */
[----:B------:R-:W-:Y:S01]  /*4de0*/  FADD.FTZ R176, R176, R9 ;  /* 0x00000009b0b07221 */ /* 0x000fe20000010000 */
[----:B------:R-:W-:-:S03]  /*4df0*/  FADD.FTZ R217, R217, R150 ;  /* 0x00000096d9d97221 */ /* 0x000fc60000010000 */
[----:B------:R-:W-:Y:S01]  /*4e00*/  FADD.FTZ R215, R215, R176 ;  /* 0x000000b0d7d77221 */ /* 0x000fe20000010000 */
[C---:B------:R-:W-:Y:S06]  /*4e10*/  HMMA.16816.F32 R60, R4.reuse, R32, R60 ;  /* 0x00000020043c723c */ /* 0x040fec000000183c */
[C---:B------:R-:W-:Y:S06]  /*4e20*/  HMMA.16816.F32 R64, R4.reuse, R34, R64 ;  /* 0x000000220440723c */ /* 0x040fec0000001840 */
[C---:B------:R-:W-:Y:S06]  /*4e30*/  HMMA.16816.F32 R68, R4.reuse, R28, R68 ;  /* 0x0000001c0444723c */ /* 0x040fec0000001844 */
[C---:B------:R-:W-:Y:S06]  /*4e40*/  HMMA.16816.F32 R72, R4.reuse, R30, R72 ;  /* 0x0000001e0448723c */ /* 0x040fec0000001848 */
[C---:B----4-:R-:W-:Y:S06]  /*4e50*/  HMMA.16816.F32 R76, R4.reuse, R24, R76 ;  /* 0x00000018044c723c */ /* 0x050fec000000184c */
[C---:B------:R-:W-:Y:S06]  /*4e60*/  HMMA.16816.F32 R80, R4.reuse, R26, R80 ;  /* 0x0000001a0450723c */ /* 0x040fec0000001850 */
[C---:B-----5:R-:W-:Y:S06]  /*4e70*/  HMMA.16816.F32 R92, R4.reuse, R20, R92 ;  /* 0x00000014045c723c */ /* 0x060fec000000185c */
[C---:B------:R-:W-:Y:S06]  /*4e80*/  HMMA.16816.F32 R96, R4.reuse, R22, R96 ;  /* 0x000000160460723c */ /* 0x040fec0000001860 */
[C---:B------:R-:W-:Y:S06]  /*4e90*/  HMMA.16816.F32 R100, R4.reuse, R18, R100 ;  /* 0x000000120464723c */ /* 0x040fec0000001864 */
[C---:B------:R-:W-:Y:S06]  /*4ea0*/  HMMA.16816.F32 R116, R4.reuse, R14, R116 ;  /* 0x0000000e0474723c */ /* 0x040fec0000001874 */
[----:B------:R-:W-:Y:S01]  /*4eb0*/  HMMA.16816.F32 R112, R4, R10, R112 ;  /* 0x0000000a0470723c */ /* 0x000fe20000001870 */
[----:B------:R-:W-:-:S08]  /*4ec0*/  NOP ;  /* 0x0000000000007918 */ /* 0x000fd00000000000 */
[----:B------:R-:W-:-:S15]  /*4ed0*/  @!P0 BRA `(.L_x_732) ;  /* 0x0000003000a88947 */ /* 0x000fde0003800000 */
[----:B------:R-:W-:Y:S01]  /*4ee0*/  IMAD.WIDE.U32 R218, R0, -0x326172a9, RZ ;  /* 0xcd9e8d5700da7825 */ /* 0x000fe200078e00ff */
[----:B------:R-:W-:Y:S01]  /*4ef0*/  MOV R0, R3 ;  /* 0x0000000300007202 */ /* 0x000fe20000000f00 */
[----:B------:R-:W-:Y:S01]  /*4f00*/  ULDC.64 UR8, c[0x0][0x248] ;  /* 0x0000920000087ab9 */ /* 0x000fe20000000a00 */
[----:B------:R-:W-:Y:S01]  /*4f10*/  MOV R133, R132 ;  /* 0x0000008400857202 */ /* 0x000fe20000000f00 */
[----:B------:R-:W-:Y:S01]  /*4f20*/  IMAD.WIDE.U32 R220, R2, -0x2daee0ad, RZ ;  /* 0xd2511f5302dc7825 */ /* 0x000fe200078e00ff */
[----:B------:R-:W-:Y:S01]  /*4f30*/  LOP3.LUT R212, R219, R135, RZ, 0x3c, !PT ;  /* 0x00000087dbd47212 */ /* 0x000fe200078e3cff */
[----:B------:R-:W-:Y:S01]  /*4f40*/  USHF.L.U64.HI UR30, UR6, 0x5, UR7 ;  /* 0x00000005061e7899 */ /* 0x000fe20008010207 */
[----:B------:R-:W-:Y:S01]  /*4f50*/  MOV R205, 0x7054 ;  /* 0x0000705400cd7802 */ /* 0x000fe20000000f00 */
[----:B------:R-:W-:Y:S02]  /*4f60*/  USHF.L.U32 UR36, UR6, 0x5, URZ ;  /* 0x0000000506247899 */ /* 0x000fe4000800063f */
[----:B------:R-:W-:Y:S01]  /*4f70*/  IMAD.WIDE.U32 R212, R212, -0x2daee0ad, RZ ;  /* 0xd2511f53d4d47825 */ /* 0x000fe200078e00ff */
[----:B------:R-:W-:Y:S01]  /*4f80*/  ULEA.HI.SX32 UR38, UR38, 0xfffffffe, 0x1a ;  /* 0xfffffffe26267891 */ /* 0x000fe2000f8fd23f */
[----:B------:R-:W-:Y:S01]  /*4f90*/  ULDC UR4, c[0x0][0x2ec] ;  /* 0x0000bb0000047ab9 */ /* 0x000fe20000000800 */
[----:B------:R-:W-:-:S02]  /*4fa0*/  USHF.L.U64.HI UR34, UR8, 0x5, UR9 ;  /* 0x0000000508227899 */ /* 0x000fc40008010209 */
[----:B------:R-:W-:Y:S01]  /*4fb0*/  USHF.L.U32 UR31, UR8, 0x5, URZ ;  /* 0x00000005081f7899 */ /* 0x000fe2000800063f */
[----:B------:R-:W-:Y:S01]  /*4fc0*/  ULDC.64 UR12, c[0x0][0x250] ;  /* 0x00009400000c7ab9 */ /* 0x000fe20000000a00 */
[----:B------:R-:W-:Y:S01]  /*4fd0*/  ULDC.64 UR6, c[0x0][0x218] ;  /* 0x0000860000067ab9 */ /* 0x000fe20000000a00 */
[----:B------:R-:W-:Y:S01]  /*4fe0*/  ULDC.64 UR10, c[0x0][0x220] ;  /* 0x00008800000a7ab9 */ /* 0x000fe20000000a00 */
[----:B------:R-:W-:Y:S08]  /*4ff0*/  BRA `(.L_x_733) ;  /* 0x0000000000907947 */ /* 0x000ff00003800000 */
.L_x_735:
        /* <DEDUP_REMOVED lines=13> */
[----:B------:R-:W-:Y:S02]  /*50d0*/  LEA.HI.X R137, R134, UR7, R3, 0x1, P2 ;  /* 0x0000000786897c11 */ /* 0x000fe400090f0c03 */
[----:B------:R-:W-:Y:S02]  /*50e0*/  IADD3 R140, P2, R138, UR31, RZ ;  /* 0x0000001f8a8c7c10 */ /* 0x000fe4000ff5e0ff */
[----:B------:R-:W-:Y:S01]  /*50f0*/  IADD3.X R139, R137, UR34, RZ, P1, !PT ;  /* 0x00000022898b7c10 */ /* 0x000fe20008ffe4ff */
[----:B------:R-:W-:Y:S01]  /*5100*/  @!PT LDS RZ, [RZ] ;  /* 0x00000000fffff984 */ /* 0x000fe20000000800 */
[----:B------:R-:W-:Y:S01]  /*5110*/  @!PT LDS RZ, [RZ] ;  /* 0x00000000fffff984 */ /* 0x000fe20000000800 */
[----:B------:R-:W-:Y:S01]  /*5120*/  @!PT LDS RZ, [RZ] ;  /* 0x00000000fffff984 */ /* 0x000fe20000000800 */
[----:B------:R1:W-:Y:S01]  /*5130*/  LDGSTS.E.BYPASS.LTC128B.128 [R204+0x6000], desc[UR28][R136.64] ;  /* 0x0600000088cc7fae */ /* 0x0003e2000b901d5c */
[----:B------:R-:W-:Y:S02]  /*5140*/  IADD3 R134, P1, R140, UR31, RZ ;  /* 0x0000001f8c867c10 */ /* 0x000fe4000ff3e0ff */
[----:B------:R-:W-:Y:S01]  /*5150*/  IADD3.X R141, R139, UR34, RZ, P2, !PT ;  /* 0x000000228b8d7c10 */ /* 0x000fe200097fe4ff */
[----:B------:R1:W-:Y:S03]  /*5160*/  LDGSTS.E.BYPASS.LTC128B.128 [R204+0x8000], desc[UR28][R136.64+0x80] ;  /* 0x0800008088cc7fae */ /* 0x0003e6000b901d5c */
[----:B------:R-:W-:Y:S01]  /*5170*/  IADD3.X R135, R141, UR34, RZ, P1, !PT ;  /* 0x000000228d877c10 */ /* 0x000fe20008ffe4ff */
        /* <DEDUP_REMOVED lines=12> */
.L_x_733:
[----:B------:R-:W-:Y:S01]  /*5240*/  USHF.R.S32.HI UR35, URZ, 0x1f, UR38 ;  /* 0x0000001f3f237899 */ /* 0x000fe20008011426 */
[----:B------:R-:W-:Y:S04]  /*5250*/  DEPBAR.LE SB0, 0x0 ;  /* 0x000080000000791a */ /* 0x000fe80000000000 */
[----:B------:R-:W-:Y:S01]  /*5260*/  UIMAD UR35, UR35, UR12, URZ ;  /* 0x0000000c232372a4 */ /* 0x000fe2000f8e023f */
[----:B------:R-:W-:Y:S01]  /*5270*/  BAR.SYNC.DEFER_BLOCKING 0x0 ;  /* 0x0000000000007b1d */ /* 0x000fe20000010000 */
[----:B------:R-:W-:Y:S02]  /*5280*/  UIMAD.WIDE.U32 UR40, UR38, UR12, URZ ;  /* 0x0000000c262872a5 */ /* 0x000fe4000f8e003f */
[----:B------:R-:W-:Y:S04]  /*5290*/  UIMAD UR35, UR38, UR13, UR35 ;  /* 0x0000000d262372a4 */ /* 0x000fe8000f8e0223 */
[----:B------:R-:W-:Y:S01]  /*52a0*/  UIADD3 UR35, UR41, UR35, URZ ;  /* 0x0000002329237290 */ /* 0x000fe2000fffe03f */
[----:B------:R-:W-:Y:S02]  /*52b0*/  IMAD.U32 R222, RZ, RZ, UR40 ;  /* 0x00000028ffde7e24 */ /* 0x000fe4000f8e00ff */
[----:B------:R-:W-:Y:S03]  /*52c0*/  IMAD.U32 R223, RZ, RZ, UR41 ;  /* 0x00000029ffdf7e24 */ /* 0x000fe6000f8e00ff */
[----:B------:R-:W-:Y:S01]  /*52d0*/  IMAD.U32 R2, RZ, RZ, UR35 ;  /* 0x00000023ff027e24 */ /* 0x000fe2000f8e00ff */
[C---:B------:R-:W-:Y:S04]  /*52e0*/  LEA R3, P0, R222.reuse, R206, 0x6 ;  /* 0x000000cede037211 */ /* 0x040fe800078030ff */
[C---:B------:R-:W-:Y:S02]  /*52f0*/  LEA R134, P1, R3.reuse, UR10, 0x1 ;  /* 0x0000000a03867c11 */ /* 0x040fe4000f8208ff */
        /* <DEDUP_REMOVED lines=8> */
[----:B------:R-:W-:Y:S01]  /*5380*/  LDGSTS.E.BYPASS.LTC128B.128 [R204+0xc000], desc[UR28][R134.64] ;  /* 0x0c00000086cc7fae */ /* 0x000fe2000b901d5c */
[----:B------:R-:W-:Y:S02]  /*5390*/  IADD3 R2, P0, R224, UR36, RZ ;  /* 0x00000024e0027c10 */ /* 0x000fe4000ff1e0ff */
[----:B------:R-:W-:Y:S01]  /*53a0*/  IADD3.X R225, R223, UR30, RZ, P1, !PT ;  /* 0x0000001edfe17c10 */ /* 0x000fe20008ffe4ff */
[----:B------:R-:W-:Y:S03]  /*53b0*/  LDGSTS.E.BYPASS.LTC128B.128 [R204+0xe000], desc[UR28][R134.64+0x80] ;  /* 0x0e00008086cc7fae */ /* 0x000fe6000b901d5c */
[----:B------:R-:W-:Y:S01]  /*53c0*/  IADD3.X R3, R225, UR30, RZ, P0, !PT ;  /* 0x0000001ee1037c10 */ /* 0x000fe200087fe4ff */
[----:B------:R-:W-:Y:S01]  /*53d0*/  LDGSTS.E.BYPASS.LTC128B.128 [R204+0x10000], desc[UR28][R134.64+0x100] ;  /* 0x1000010086cc7fae */ /* 0x000fe2000b901d5c */
[----:B------:R-:W-:Y:S03]  /*53e0*/  ISETP.LT.AND P0, PT, RZ, UR38, PT ;  /* 0x00000026ff007c0c */ /* 0x000fe6000bf01270 */
[----:B------:R-:W-:Y:S04]  /*53f0*/  LDGSTS.E.BYPASS.LTC128B.128 [R204+0xc800], desc[UR28][R222.64] ;  /* 0x0c800000decc7fae */ /* 0x000fe8000b901d5c */
[----:B------:R-:W-:Y:S04]  /*5400*/  LDGSTS.E.BYPASS.LTC128B.128 [R204+0xe800], desc[UR28][R222.64+0x80] ;  /* 0x0e800080decc7fae */ /* 0x000fe8000b901d5c */
[----:B------:R-:W-:Y:S04]  /*5410*/  LDGSTS.E.BYPASS.LTC128B.128 [R204+0x10800], desc[UR28][R222.64+0x100] ;  /* 0x10800100decc7fae */ /* 0x000fe8000b901d5c */
        /* <DEDUP_REMOVED lines=16> */
[----:B------:R-:W-:Y:S01]  /*5520*/  LDSM.16.M88.4 R172, [R198] ;  /* 0x00000000c6ac783b */ /* 0x000fe20000000200 */
[C---:B--2---:R-:W-:Y:S03]  /*5530*/  HMMA.16816.F32 R4, R136.reuse, R140, RZ ;  /* 0x0000008c8804723c */ /* 0x044fe600000018ff */
[----:B------:R-:W-:Y:S03]  /*5540*/  LDSM.16.M88.4 R176, [R195+0x6000] ;  /* 0x00600000c3b0783b */ /* 0x000fe60000000200 */
[C---:B------:R-:W-:Y:S01]  /*5550*/  HMMA.16816.F32 R8, R136.reuse, R142, RZ ;  /* 0x0000008e8808723c */ /* 0x040fe200000018ff */
[----:B------:R-:W2:Y:S05]  /*5560*/  LDSM.16.M88.4 R140, [R190] ;  /* 0x00000000be8c783b */ /* 0x000eaa0000000200 */
[C---:B---3--:R-:W-:Y:S06]  /*5570*/  HMMA.16816.F32 R12, R136.reuse, R144, RZ ;  /* 0x00000090880c723c */ /* 0x048fec00000018ff */
[C---:B------:R-:W-:Y:S01]  /*5580*/  HMMA.16816.F32 R16, R136.reuse, R146, RZ ;  /* 0x000000928810723c */ /* 0x040fe200000018ff */
[----:B------:R-:W3:Y:S05]  /*5590*/  LDSM.16.M88.4 R144, [R195+0x6800] ;  /* 0x00680000c390783b */ /* 0x000eea0000000200 */
[C---:B----4-:R-:W-:Y:S06]  /*55a0*/  HMMA.16816.F32 R20, R136.reuse, R148, RZ ;  /* 0x000000948814723c */ /* 0x050fec00000018ff */
[C---:B------:R-:W-:Y:S01]  /*55b0*/  HMMA.16816.F32 R24, R136.reuse, R150, RZ ;  /* 0x000000968818723c */ /* 0x040fe200000018ff */
[----:B------:R-:W-:Y:S05]  /*55c0*/  LDSM.16.M88.4 R148, [R195+0x7800] ;  /* 0x00780000c394783b */ /* 0x000fea0000000200 */
[C---:B-----5:R-:W-:Y:S06]  /*55d0*/  HMMA.16816.F32 R28, R136.reuse, R152, RZ ;  /* 0x00000098881c723c */ /* 0x060fec00000018ff */
[----:B------:R-:W-:Y:S01]  /*55e0*/  HMMA.16816.F32 R32, R136, R154, RZ ;  /* 0x0000009a8820723c */ /* 0x000fe200000018ff */
[----:B------:R-:W4:Y:S04]  /*55f0*/  LDSM.16.M88.4 R136, [R195+0x7000] ;  /* 0x00700000c388783b */ /* 0x000f280000000200 */
[----:B------:R-:W-:Y:S01]  /*5600*/  LDSM.16.M88.4 R152, [R197] ;  /* 0x00000000c598783b */ /* 0x000fe20000000200 */
[C---:B-1----:R-:W-:Y:S06]  /*5610*/  HMMA.16816.F32 R4, R156.reuse, R160, R4 ;  /* 0x000000a09c04723c */ /* 0x042fec0000001804 */
[C---:B------:R-:W-:Y:S01]  /*5620*/  HMMA.16816.F32 R8, R156.reuse, R162, R8 ;  /* 0x000000a29c08723c */ /* 0x040fe20000001808 */
[----:B------:R-:W1:Y:S05]  /*5630*/  LDSM.16.M88.4 R160, [R188] ;  /* 0x00000000bca0783b */ /* 0x000e6a0000000200 */
[C---:B------:R-:W-:Y:S06]  /*5640*/  HMMA.16816.F32 R12, R156.reuse, R164, R12 ;  /* 0x000000a49c0c723c */ /* 0x040fec000000180c */
[C---:B------:R-:W-:Y:S01]  /*5650*/  HMMA.16816.F32 R16, R156.reuse, R166, R16 ;  /* 0x000000a69c10723c */ /* 0x040fe20000001810 */
[----:B------:R-:W5:Y:S05]  /*5660*/  LDSM.16.M88.4 R164, [R188+0x800] ;  /* 0x00080000bca4783b */ /* 0x000f6a0000000200 */
[C---:B--2---:R-:W-:Y:S06]  /*5670*/  HMMA.16816.F32 R20, R156.reuse, R140, R20 ;  /* 0x0000008c9c14723c */ /* 0x044fec0000001814 */
[C---:B------:R-:W-:Y:S01]  /*5680*/  HMMA.16816.F32 R24, R156.reuse, R142, R24 ;  /* 0x0000008e9c18723c */ /* 0x040fe20000001818 */
[----:B------:R-:W2:Y:S05]  /*5690*/  LDSM.16.M88.4 R140, [R188+0x1000] ;  /* 0x00100000bc8c783b */ /* 0x000eaa0000000200 */
[C---:B------:R-:W-:Y:S06]  /*56a0*/  HMMA.16816.F32 R28, R156.reuse, R168, R28 ;  /* 0x000000a89c1c723c */ /* 0x040fec000000181c */
[----:B------:R-:W-:Y:S01]  /*56b0*/  HMMA.16816.F32 R32, R156, R170, R32 ;  /* 0x000000aa9c20723c */ /* 0x000fe20000001820 */
[----:B------:R-:W2:Y:S04]  /*56c0*/  LDSM.16.M88.4 R156, [R188+0x1800] ;  /* 0x00180000bc9c783b */ /* 0x000ea80000000200 */
[----:B------:R-:W-:Y:S01]  /*56d0*/  LDSM.16.M88.4 R168, [R202+0x2000] ;  /* 0x00200000caa8783b */ /* 0x000fe20000000200 */
[C---:B------:R-:W-:Y:S06]  /*56e0*/  HMMA.16816.F32 R4, R172.reuse, R176, R4 ;  /* 0x000000b0ac04723c */ /* 0x040fec0000001804 */
[C---:B------:R-:W-:Y:S01]  /*56f0*/  HMMA.16816.F32 R8, R172.reuse, R178, R8 ;  /* 0x000000b2ac08723c */ /* 0x040fe20000001808 */
[----:B------:R-:W2:Y:S05]  /*5700*/  LDSM.16.M88.4 R176, [R201+0x8000] ;  /* 0x00800000c9b0783b */ /* 0x000eaa0000000200 */
        /* <DEDUP_REMOVED lines=9> */
[----:B------:R-:W-:Y:S01]  /*57a0*/  LDSM.16.M88.4 R172, [R187] ;  /* 0x00000000bbac783b */ /* 0x000fe20000000200 */
[C---:B-1----:R-:W-:Y:S06]  /*57b0*/  HMMA.16816.F32 R4, R152.reuse, R160, R4 ;  /* 0x000000a09804723c */ /* 0x042fec0000001804 */
[C---:B------:R-:W-:Y:S01]  /*57c0*/  HMMA.16816.F32 R8, R152.reuse, R162, R8 ;  /* 0x000000a29808723c */ /* 0x040fe20000001808 */
[----:B------:R-:W1:Y:S05]  /*57d0*/  LDSM.16.M88.4 R160, [R200+0x2000] ;  /* 0x00200000c8a0783b */ /* 0x000e6a0000000200 */
[C---:B-----5:R-:W-:Y:S06]  /*57e0*/  HMMA.16816.F32 R12, R152.reuse, R164, R12 ;  /* 0x000000a4980c723c */ /* 0x060fec000000180c */
[C---:B------:R-:W-:Y:S01]  /*57f0*/  HMMA.16816.F32 R16, R152.reuse, R166, R16 ;  /* 0x000000a69810723c */ /* 0x040fe20000001810 */
[----:B------:R-:W5:Y:S05]  /*5800*/  LDSM.16.M88.4 R164, [R186] ;  /* 0x00000000baa4783b */ /* 0x000f6a0000000200 */
[C---:B--2---:R-:W-:Y:S06]  /*5810*/  HMMA.16816.F32 R20, R152.reuse, R140, R20 ;  /* 0x0000008c9814723c */ /* 0x044fec0000001814 */
[C---:B------:R-:W-:Y:S01]  /*5820*/  HMMA.16816.F32 R24, R152.reuse, R142, R24 ;  /* 0x0000008e9818723c */ /* 0x040fe20000001818 */
[----:B------:R-:W2:Y:S05]  /*5830*/  LDSM.16.M88.4 R140, [R185] ;  /* 0x00000000b98c783b */ /* 0x000eaa0000000200 */
[C---:B------:R-:W-:Y:S06]  /*5840*/  HMMA.16816.F32 R28, R152.reuse, R156, R28 ;  /* 0x0000009c981c723c */ /* 0x040fec000000181c */
[----:B------:R-:W-:Y:S01]  /*5850*/  HMMA.16816.F32 R32, R152, R158, R32 ;  /* 0x0000009e9820723c */ /* 0x000fe20000001820 */
[----:B------:R-:W2:Y:S04]  /*5860*/  LDSM.16.M88.4 R152, [R184] ;  /* 0x00000000b898783b */ /* 0x000ea80000000200 */
        /* <DEDUP_REMOVED lines=42> */
[----:B------:R-:W1:Y:S05]  /*5b10*/  LDSM.16.M88.4 R172, [R183] ;  /* 0x00000000b7ac783b */ /* 0x000e6a0000000200 */
        /* <DEDUP_REMOVED lines=11> */
[C---:B------:R-:W-:Y:S06]  /*5bd0*/  HMMA.16816.F32 R8, R160.reuse, R178, R8 ;  /* 0x000000b2a008723c */ /* 0x040fec0000001808 */
        /* <DEDUP_REMOVED lines=16> */
[C---:B--2---:R-:W-:Y:S06]  /*5ce0*/  HMMA.16816.F32 R20, R156.reuse, R140, R20 ;  /* 0x0000008c9c14723c */ /* 0x044fec0000001814 */
[C---:B------:R-:W-:Y:S01]  /*5cf0*/  HMMA.16816.F32 R24, R156.reuse, R142, R24 ;  /* 0x0000008e9c18723c */ /* 0x040fe20000001818 */
[----:B------:R-:W2:Y:S05]  /*5d00*/  LDSM.16.M88.4 R140, [R188+0x4800] ;  /* 0x00480000bc8c783b */ /* 0x000eaa0000000200 */
[C---:B------:R-:W-:Y:S06]  /*5d10*/  HMMA.16816.F32 R28, R156.reuse, R152, R28 ;  /* 0x000000989c1c723c */ /* 0x040fec000000181c */
[----:B------:R-:W-:Y:S06]  /*5d20*/  HMMA.16816.F32 R32, R156, R154, R32 ;  /* 0x0000009a9c20723c */ /* 0x000fec0000001820 */
[C---:B---3--:R-:W-:Y:S06]  /*5d30*/  HMMA.16816.F32 R4, R144.reuse, R168, R4 ;  /* 0x000000a89004723c */ /* 0x048fec0000001804 */
[C---:B------:R-:W-:Y:S06]  /*5d40*/  HMMA.16816.F32 R8, R144.reuse, R170, R8 ;  /* 0x000000aa9008723c */ /* 0x040fec0000001808 */
[C---:B----4-:R-:W-:Y:S06]  /*5d50*/  HMMA.16816.F32 R12, R144.reuse, R136, R12 ;  /* 0x00000088900c723c */ /* 0x050fec000000180c */
[C---:B------:R-:W-:Y:S01]  /*5d60*/  HMMA.16816.F32 R16, R144.reuse, R138, R16 ;  /* 0x0000008a9010723c */ /* 0x040fe20000001810 */
[----:B------:R-:W3:Y:S05]  /*5d70*/  LDSM.16.M88.4 R136, [R188+0x5000] ;  /* 0x00500000bc88783b */ /* 0x000eea0000000200 */
[C---:B------:R-:W-:Y:S06]  /*5d80*/  HMMA.16816.F32 R20, R144.reuse, R148, R20 ;  /* 0x000000949014723c */ /* 0x040fec0000001814 */
[C---:B------:R-:W-:Y:S06]  /*5d90*/  HMMA.16816.F32 R24, R144.reuse, R150, R24 ;  /* 0x000000969018723c */ /* 0x040fec0000001818 */
[C---:B------:R-:W-:Y:S06]  /*5da0*/  HMMA.16816.F32 R28, R144.reuse, R160, R28 ;  /* 0x000000a0901c723c */ /* 0x040fec000000181c */
[----:B------:R-:W-:Y:S01]  /*5db0*/  HMMA.16816.F32 R32, R144, R162, R32 ;  /* 0x000000a29020723c */ /* 0x000fe20000001820 */
[----:B------:R-:W4:Y:S01]  /*5dc0*/  LDSM.16.M88.4 R144, [R188+0x5800] ;  /* 0x00580000bc90783b */ /* 0x000f220000000200 */
[----:B------:R-:W-:Y:S04]  /*5dd0*/  DEPBAR.LE SB0, 0x0 ;  /* 0x000080000000791a */ /* 0x000fe80000000000 */
[C---:B-1----:R-:W-:Y:S01]  /*5de0*/  HMMA.16816.F32 R4, R164.reuse, R172, R4 ;  /* 0x000000aca404723c */ /* 0x042fe20000001804 */
[----:B------:R-:W-:Y:S05]  /*5df0*/  BAR.SYNC.DEFER_BLOCKING 0x0 ;  /* 0x0000000000007b1d */ /* 0x000fea0000010000 */
        /* <DEDUP_REMOVED lines=34> */
[----:B------:R-:W-:Y:S04]  /*6020*/  FMNMX.FTZ R132, R32, R135, !PT ;  /* 0x0000008720847209 */ /* 0x000fe80007810000 */
[----:B------:R-:W-:Y:S01]  /*6030*/  FMNMX.FTZ R223, R33, R132, !PT ;  /* 0x0000008421df7209 */ /* 0x000fe20007810000 */
[----:B------:R-:W-:Y:S06]  /*6040*/  @P0 BRA `(.L_x_735) ;  /* 0xffffffec00ec0947 */ /* 0x000fec000383ffff */
.L_x_734:
[----:B------:R-:W2:Y:S01]  /*6050*/  SHFL.BFLY PT, R132, R223, 0x2, 0x1f ;  /* 0x0c401f00df847f89 */ /* 0x000ea200000e0000 */
[----:B------:R-:W-:Y:S01]  /*6060*/  FMNMX.FTZ R3, R31, R2, !PT ;  /* 0x000000021f037209 */ /* 0x000fe20007810000 */
[----:B------:R-:W-:Y:S01]  /*6070*/  USHF.L.U32 UR39, UR38, 0x1, URZ ;  /* 0x0000000126277899 */ /* 0x000fe2000800063f */
[----:B------:R-:W-:Y:S05]  /*6080*/  LOP3.LUT R152, R213, UR20, R220, 0x96, !PT ;  /* 0x00000014d5987c12 */ /* 0x000fea000f8e96dc */
[----:B-1----:R-:W-:Y:S01]  /*6090*/  LDSM.16.MT88.4 R140, [R196+0xc000] ;  /* 0x00c00000c48c783b */ /* 0x002fe20000004200 */
[----:B------:R-:W-:Y:S01]  /*60a0*/  FMNMX.FTZ R2, R34, R3, !PT ;  /* 0x0000000322027209 */ /* 0x000fe20007810000 */
[----:B------:R-:W-:Y:S01]  /*60b0*/  UIADD3 UR35, UR32, -0x4ab325aa, URZ ;  /* 0xb54cda5620237890 */ /* 0x000fe2000fffe03f */
[----:B------:R-:W-:Y:S01]  /*60c0*/  MOV R3, UR33 ;  /* 0x0000002100037c02 */ /* 0x000fe20008000f00 */
[----:B------:R-:W-:Y:S01]  /*60d0*/  IMAD.WIDE.U32 R152, R152, -0x326172a9, RZ ;  /* 0xcd9e8d5798987825 */ /* 0x000fe200078e00ff */
[----:B------:R-:W-:Y:S01]  /*60e0*/  FMNMX.FTZ R135, R35, R2, !PT ;  /* 0x0000000223877209 */ /* 0x000fe20007810000 */
[----:B------:R-:W-:Y:S01]  /*60f0*/  UIADD3 UR37, UR33, 0x646e171e, URZ ;  /* 0x646e171e21257890 */ /* 0x000fe2000fffe03f */
[----:B------:R-:W-:Y:S01]  /*6100*/  MOV R166, UR27 ;  /* 0x0000001b00a67c02 */ /* 0x000fe20008000f00 */
[----:B------:R-:W-:Y:S01]  /*6110*/  LDSM.16.MT88.4 R144, [R194+0xc000] ;  /* 0x00c00000c290783b */ /* 0x000fe20000004200 */
[----:B------:R-:W-:Y:S02]  /*6120*/  UIADD3 UR38, UR38, -0x1, URZ ;  /* 0xffffffff26267890 */ /* 0x000fe4000fffe03f */
[----:B------:R-:W-:Y:S05]  /*6130*/  PRMT R166, R166, R205, UR27 ;  /* 0x0000001ba6a67e16 */ /* 0x000fea00080000cd */
[----:B------:R-:W1:Y:S08]  /*6140*/  SHFL.BFLY PT, R2, R135, 0x2, 0x1f ;  /* 0x0c401f0087027f89 */ /* 0x000e7000000e0000 */
[----:B------:R-:W-:Y:S01]  /*6150*/  LDSM.16.MT88.4 R148, [R193+0xc000] ;  /* 0x00c00000c194783b */ /* 0x000fe20000004200 */
[----:B--2---:R-:W-:Y:S07]  /*6160*/  FMNMX.FTZ R137, R223, R132, !PT ;  /* 0x00000084df897209 */ /* 0x004fee0007810000 */
[----:B------:R-:W2:Y:S01]  /*6170*/  SHFL.BFLY PT, R132, R137, 0x1, 0x1f ;  /* 0x0c201f0089847f89 */ /* 0x000ea200000e0000 */
[----:B-1----:R-:W-:Y:S02]  /*6180*/  FMNMX.FTZ R134, R135, R2, !PT ;  /* 0x0000000287867209 */ /* 0x002fe40007810000 */
[----:B------:R-:W-:Y:S01]  /*6190*/  LOP3.LUT R2, R221, UR39, R3, 0x96, !PT ;  /* 0x00000027dd027c12 */ /* 0x000fe2000f8e9603 */
[----:B------:R-:W-:Y:S04]  /*61a0*/  UIADD3 UR39, UR39, 0x1, URZ ;  /* 0x0000000127277890 */ /* 0x000fe8000fffe03f */
[----:B------:R-:W1:Y:S01]  /*61b0*/  SHFL.BFLY PT, R3, R134, 0x1, 0x1f ;  /* 0x0c201f0086037f89 */ /* 0x000e6200000e0000 */
[----:B------:R-:W-:Y:S01]  /*61c0*/  IMAD.WIDE.U32 R158, R2, -0x326172a9, RZ ;  /* 0xcd9e8d57029e7825 */ /* 0x000fe200078e00ff */
[----:B--2---:R-:W-:Y:S02]  /*61d0*/  FMNMX.FTZ R132, R137, R132, !PT ;  /* 0x0000008489847209 */ /* 0x004fe40007810000 */
[----:B------:R-:W-:Y:S02]  /*61e0*/  LOP3.LUT R158, R153, UR19, R158, 0x96, !PT ;  /* 0x00000013999e7c12 */ /* 0x000fe4000f8e969e */
[----:B------:R-:W-:Y:S01]  /*61f0*/  LOP3.LUT R2, R159, UR21, R218, 0x96, !PT ;  /* 0x000000159f027c12 */ /* 0x000fe2000f8e96da */
[C---:B------:R-:W-:Y:S01]  /*6200*/  FADD.FTZ R133, -R132.reuse, R133 ;  /* 0x0000008584857221 */ /* 0x040fe20000010100 */
[----:B------:R-:W-:Y:S01]  /*6210*/  FMUL.FTZ R168, R132, UR4 ;  /* 0x0000000484a87c20 */ /* 0x000fe20008410000 */
[----:B------:R-:W-:Y:S01]  /*6220*/  IMAD.WIDE.U32 R158, R158, -0x2daee0ad, RZ ;  /* 0xd2511f539e9e7825 */ /* 0x000fe200078e00ff */
[----:B------:R-:W-:Y:S03]  /*6230*/  FSETP.NEU.FTZ.AND P1, PT, R132, -INF , PT ;  /* 0xff8000008400780b */ /* 0x000fe60003f3d000 */
[----:B------:R-:W-:Y:S04]  /*6240*/  IMAD.WIDE.U32 R156, R2, -0x2daee0ad, RZ ;  /* 0xd2511f53029c7825 */ /* 0x000fe800078e00ff */
[----:B------:R-:W-:Y:S01]  /*6250*/  FMUL.FTZ R2, R133, UR4 ;  /* 0x0000000485027c20 */ /* 0x000fe20008410000 */
[----:B------:R-:W-:Y:S02]  /*6260*/  FSEL R168, R168, RZ, P1 ;  /* 0x000000ffa8a87208 */ /* 0x000fe40000800000 */
[----:B------:R-:W-:Y:S02]  /*6270*/  LOP3.LUT R133, R157, UR18, R212, 0x96, !PT ;  /* 0x000000129d857c12 */ /* 0x000fe4000f8e96d4 */
[----:B------:R-:W-:Y:S01]  /*6280*/  LOP3.LUT R156, R159, UR16, R156, 0x96, !PT ;  /* 0x000000109f9c7c12 */ /* 0x000fe2000f8e969c */
[--C-:B------:R-:W-:Y:S01]  /*6290*/  FFMA.FTZ R135, R8, UR4, -R168.reuse ;  /* 0x0000000408877c23 */ /* 0x100fe200080108a8 */
[----:B-1----:R-:W-:Y:S01]  /*62a0*/  FMNMX.FTZ R3, R134, R3, !PT ;  /* 0x0000000386037209 */ /* 0x002fe20007810000 */
[----:B------:R-:W-:Y:S04]  /*62b0*/  IMAD.WIDE.U32 R154, R133, -0x326172a9, RZ ;  /* 0xcd9e8d57859a7825 */ /* 0x000fe800078e00ff */
[----:B------:R-:W-:Y:S01]  /*62c0*/  FFMA.FTZ R160, R9, UR4, -R168 ;  /* 0x0000000409a07c23 */ /* 0x000fe200080108a8 */
[----:B------:R-:W1:Y:S01]  /*62d0*/  MUFU.EX2 R2, R2 ;  /* 0x0000000200027308 */ /* 0x000e620000000800 */
[C---:B------:R-:W-:Y:S01]  /*62e0*/  FSETP.NEU.FTZ.AND P1, PT, R3.reuse, -INF , PT ;  /* 0xff8000000300780b */ /* 0x040fe20003f3d000 */
[----:B------:R-:W-:Y:S04]  /*62f0*/  IMAD.WIDE.U32 R156, R156, -0x326172a9, RZ ;  /* 0xcd9e8d579c9c7825 */ /* 0x000fe800078e00ff */
[----:B------:R-:W-:Y:S01]  /*6300*/  FMUL.FTZ R169, R3, UR4 ;  /* 0x0000000403a97c20 */ /* 0x000fe20008410000 */
[----:B------:R-:W-:Y:S01]  /*6310*/  LOP3.LUT R8, R155, UR17, R152, 0x96, !PT ;  /* 0x000000119b087c12 */ /* 0x000fe2000f8e9698 */
[----:B------:R-:W-:Y:S01]  /*6320*/  FFMA.FTZ R165, R4, UR4, -R168 ;  /* 0x0000000404a57c23 */ /* 0x000fe200080108a8 */
[----:B------:R-:W-:Y:S01]  /*6330*/  LOP3.LUT R154, R157, UR15, R154, 0x96, !PT ;  /* 0x0000000f9d9a7c12 */ /* 0x000fe2000f8e969a */
[--C-:B------:R-:W-:Y:S01]  /*6340*/  FFMA.FTZ R163, R5, UR4, -R168.reuse ;  /* 0x0000000405a37c23 */ /* 0x100fe200080108a8 */
[----:B------:R-:W-:Y:S01]  /*6350*/  FSEL R169, R169, RZ, P1 ;  /* 0x000000ffa9a97208 */ /* 0x000fe20000800000 */
[----:B------:R-:W-:Y:S01]  /*6360*/  IMAD.WIDE.U32 R8, R8, -0x2daee0ad, RZ ;  /* 0xd2511f5308087825 */ /* 0x000fe200078e00ff */
[----:B------:R-:W-:Y:S03]  /*6370*/  MUFU.EX2 R135, R135 ;  /* 0x0000008700877308 */ /* 0x000fe60000000800 */
[----:B------:R-:W-:Y:S01]  /*6380*/  FFMA.FTZ R170, R16, UR4, -R168 ;  /* 0x0000000410aa7c23 */ /* 0x000fe200080108a8 */
[----:B------:R-:W-:Y:S04]  /*6390*/  IMAD.WIDE.U32 R154, R154, -0x2daee0ad, RZ ;  /* 0xd2511f539a9a7825 */ /* 0x000fe800078e00ff */
[--C-:B------:R-:W-:Y:S01]  /*63a0*/  FFMA.FTZ R161, R10, UR4, -R169.reuse ;  /* 0x000000040aa17c23 */ /* 0x100fe200080108a9 */
[--C-:B------:R-:W-:Y:S01]  /*63b0*/  FFMA.FTZ R162, R11, UR4, -R169.reuse ;  /* 0x000000040ba27c23 */ /* 0x100fe200080108a9 */
[----:B------:R-:W-:Y:S01]  /*63c0*/  LOP3.LUT R158, R9, UR14, R158, 0x96, !PT ;  /* 0x0000000e099e7c12 */ /* 0x000fe2000f8e969e */
[--C-:B------:R-:W-:Y:S01]  /*63d0*/  FFMA.FTZ R167, R6, UR4, -R169.reuse ;  /* 0x0000000406a77c23 */ /* 0x100fe200080108a9 */
[----:B------:R-:W-:Y:S01]  /*63e0*/  LOP3.LUT R10, R155, UR5, R8, 0x96, !PT ;  /* 0x000000059b0a7c12 */ /* 0x000fe2000f8e9608 */
[----:B------:R-:W-:Y:S01]  /*63f0*/  FFMA.FTZ R164, R7, UR4, -R169 ;  /* 0x0000000407a47c23 */ /* 0x000fe200080108a9 */
[----:B------:R-:W2:Y:S01]  /*6400*/  MUFU.EX2 R160, R160 ;  /* 0x000000a000a07308 */ /* 0x000ea20000000800 */
[----:B------:R-:W-:Y:S04]  /*6410*/  IMAD.WIDE.U32 R158, R158, -0x326172a9, RZ ;  /* 0xcd9e8d579e9e7825 */ /* 0x000fe800078e00ff */
[C---:B-1----:R-:W-:Y:S01]  /*6420*/  FMUL.FTZ R9, R2.reuse, R125 ;  /* 0x0000007d02097220 */ /* 0x042fe20000410000 */
[----:B------:R-:W-:Y:S01]  /*6430*/  FMUL.FTZ R36, R2, R36 ;  /* 0x0000002402247220 */ /* 0x000fe20000410000 */
[----:B------:R-:W-:Y:S04]  /*6440*/  IMAD.WIDE.U32 R10, R10, -0x326172a9, RZ ;  /* 0xcd9e8d570a0a7825 */ /* 0x000fe800078e00ff */
[C---:B------:R-:W-:Y:S01]  /*6450*/  FMUL.FTZ R37, R2.reuse, R37 ;  /* 0x0000002502257220 */ /* 0x040fe20000410000 */
[----:B------:R-:W-:Y:S01]  /*6460*/  MUFU.EX2 R161, R161 ;  /* 0x000000a100a17308 */ /* 0x000fe20000000800 */
[----:B------:R-:W-:Y:S01]  /*6470*/  FMUL.FTZ R40, R2, R40 ;  /* 0x0000002802287220 */ /* 0x000fe20000410000 */
[----:B------:R-:W-:Y:S01]  /*6480*/  LOP3.LUT R4, R10, 0xffff, RZ, 0xc0, !PT ;  /* 0x0000ffff0a047812 */ /* 0x000fe200078ec0ff */
[----:B------:R-:W-:Y:S01]  /*6490*/  FMUL.FTZ R41, R2, R41 ;  /* 0x0000002902297220 */ /* 0x000fe20000410000 */
[----:B------:R-:W-:Y:S01]  /*64a0*/  LOP3.LUT R5, R10, 0xff, RZ, 0xc0, !PT ;  /* 0x000000ff0a057812 */ /* 0x000fe200078ec0ff */
[C---:B------:R-:W-:Y:S01]  /*64b0*/  FMUL.FTZ R44, R2.reuse, R44 ;  /* 0x0000002c022c7220 */ /* 0x040fe20000410000 */
[----:B------:R-:W-:Y:S01]  /*64c0*/  SHF.R.U32.HI R4, RZ, 0x8, R4 ;  /* 0x00000008ff047819 */ /* 0x000fe20000011604 */
[C---:B------:R-:W-:Y:S01]  /*64d0*/  FMUL.FTZ R45, R2.reuse, R45 ;  /* 0x0000002d022d7220 */ /* 0x040fe20000410000 */
[----:B------:R-:W-:Y:S02]  /*64e0*/  LOP3.LUT R137, R11, UR35, R158, 0x96, !PT ;  /* 0x000000230b897c12 */ /* 0x000fe4000f8e969e */
[----:B------:R-:W1:Y:S01]  /*64f0*/  MUFU.EX2 R162, R162 ;  /* 0x000000a200a27308 */ /* 0x000e620000000800 */
[----:B------:R-:W-:Y:S01]  /*6500*/  PRMT R5, R5, 0x5410, R4 ;  /* 0x0000541005057816 */ /* 0x000fe20000000004 */
[----:B------:R-:W-:Y:S01]  /*6510*/  FADD.FTZ R4, -R3, R0 ;  /* 0x0000000003047221 */ /* 0x000fe20000010100 */
[--C-:B------:R-:W-:Y:S01]  /*6520*/  SHF.R.U32.HI R8, RZ, 0x10, R10.reuse ;  /* 0x00000010ff087819 */ /* 0x100fe2000001160a */
[----:B------:R-:W-:Y:S01]  /*6530*/  FMUL.FTZ R48, R2, R48 ;  /* 0x0000003002307220 */ /* 0x000fe20000410000 */
[----:B------:R-:W-:Y:S01]  /*6540*/  SHF.R.U32.HI R139, RZ, 0x18, R10 ;  /* 0x00000018ff8b7819 */ /* 0x000fe2000001160a */
[----:B------:R-:W-:Y:S01]  /*6550*/  FMUL.FTZ R0, R4, UR4 ;  /* 0x0000000404007c20 */ /* 0x000fe20008410000 */
[C---:B------:R-:W-:Y:S03]  /*6560*/  LOP3.LUT R10, R137.reuse, 0xffff, RZ, 0xc0, !PT ;  /* 0x0000ffff890a7812 */ /* 0x040fe600078ec0ff */
[----:B------:R-:W-:Y:S01]  /*6570*/  MUFU.EX2 R165, R165 ;  /* 0x000000a500a57308 */ /* 0x000fe20000000800 */
[--C-:B------:R-:W-:Y:S01]  /*6580*/  SHF.R.U32.HI R6, RZ, 0x10, R137.reuse ;  /* 0x00000010ff067819 */ /* 0x100fe20000011689 */
[C---:B------:R-:W-:Y:S01]  /*6590*/  FMUL.FTZ R49, R2.reuse, R49 ;  /* 0x0000003102317220 */ /* 0x040fe20000410000 */
[----:B------:R-:W-:Y:S01]  /*65a0*/  LOP3.LUT R7, R137, 0xff, RZ, 0xc0, !PT ;  /* 0x000000ff89077812 */ /* 0x000fe200078ec0ff */
[----:B------:R-:W-:Y:S01]  /*65b0*/  FMUL.FTZ R52, R2, R52 ;  /* 0x0000003402347220 */ /* 0x000fe20000410000 */
[----:B------:R-:W-:Y:S01]  /*65c0*/  LOP3.LUT R8, R8, 0xff, RZ, 0xc0, !PT ;  /* 0x000000ff08087812 */ /* 0x000fe200078ec0ff */
[----:B------:R-:W-:Y:S01]  /*65d0*/  FMUL.FTZ R53, R2, R53 ;  /* 0x0000003502357220 */ /* 0x000fe20000410000 */
[----:B------:R-:W-:Y:S03]  /*65e0*/  SHF.R.U32.HI R10, RZ, 0x8, R10 ;  /* 0x00000008ff0a7819 */ /* 0x000fe6000001160a */
[----:B------:R-:W3:Y:S01]  /*65f0*/  MUFU.EX2 R163, R163 ;  /* 0x000000a300a37308 */ /* 0x000ee20000000800 */
[----:B------:R-:W-:Y:S01]  /*6600*/  LOP3.LUT R6, R6, 0xff, RZ, 0xc0, !PT ;  /* 0x000000ff06067812 */ /* 0x000fe200078ec0ff */
[C---:B------:R-:W-:Y:S01]  /*6610*/  FMUL.FTZ R56, R2.reuse, R56 ;  /* 0x0000003802387220 */ /* 0x040fe20000410000 */
[----:B------:R-:W-:Y:S01]  /*6620*/  SHF.R.U32.HI R137, RZ, 0x18, R137 ;  /* 0x00000018ff897819 */ /* 0x000fe20000011689 */
[----:B------:R-:W-:Y:S01]  /*6630*/  FMUL.FTZ R57, R2, R57 ;  /* 0x0000003902397220 */ /* 0x000fe20000410000 */
[----:B------:R-:W-:Y:S01]  /*6640*/  PRMT R139, R8, 0x5410, R139 ;  /* 0x00005410088b7816 */ /* 0x000fe2000000008b */
[----:B------:R-:W-:Y:S01]  /*6650*/  FMUL.FTZ R8, R2, R124 ;  /* 0x0000007c02087220 */ /* 0x000fe20000410000 */
[----:B------:R-:W-:Y:S03]  /*6660*/  PRMT R7, R7, 0x5410, R10 ;  /* 0x0000541007077816 */ /* 0x000fe6000000000a */
[----:B------:R-:W-:Y:S01]  /*6670*/  MUFU.EX2 R167, R167 ;  /* 0x000000a700a77308 */ /* 0x000fe20000000800 */
[----:B------:R-:W-:Y:S01]  /*6680*/  PRMT R137, R6, 0x5410, R137 ;  /* 0x0000541006897816 */ /* 0x000fe20000000089 */
[C---:B------:R-:W-:Y:S01]  /*6690*/  FMUL.FTZ R60, R2.reuse, R60 ;  /* 0x0000003c023c7220 */ /* 0x040fe20000410000 */
[--C-:B------:R-:W-:Y:S01]  /*66a0*/  HSET2.LE.AND R138, R5, R166.reuse, PT ;  /* 0x000000a6058a7233 */ /* 0x100fe20003803000 */
[C---:B------:R-:W-:Y:S01]  /*66b0*/  FMUL.FTZ R61, R2.reuse, R61 ;  /* 0x0000003d023d7220 */ /* 0x040fe20000410000 */
[--C-:B------:R-:W-:Y:S01]  /*66c0*/  HSET2.LE.AND R139, R139, R166.reuse, PT ;  /* 0x000000a68b8b7233 */ /* 0x100fe20003803000 */
[C---:B------:R-:W-:Y:S01]  /*66d0*/  FMUL.FTZ R64, R2.reuse, R64 ;  /* 0x0000004002407220 */ /* 0x040fe20000410000 */
[--C-:B------:R-:W-:Y:S03]  /*66e0*/  HSET2.LE.AND R136, R7, R166.reuse, PT ;  /* 0x000000a607887233 */ /* 0x100fe60003803000 */
[----:B------:R-:W4:Y:S01]  /*66f0*/  MUFU.EX2 R164, R164 ;  /* 0x000000a400a47308 */ /* 0x000f220000000800 */
[--C-:B------:R-:W-:Y:S01]  /*6700*/  HSET2.LE.AND R137, R137, R166.reuse, PT ;  /* 0x000000a689897233 */ /* 0x100fe20003803000 */
[----:B------:R-:W-:Y:S01]  /*6710*/  FMUL.FTZ R65, R2, R65 ;  /* 0x0000004102417220 */ /* 0x000fe20000410000 */
[----:B--2---:R-:W-:Y:S01]  /*6720*/  F2FP.F16.F32.PACK_AB R7, R160, R135 ;  /* 0x00000087a007723e */ /* 0x004fe200000000ff */
[----:B------:R-:W-:Y:S01]  /*6730*/  FMUL.FTZ R68, R2, R68 ;  /* 0x0000004402447220 */ /* 0x000fe20000410000 */
[----:B-1----:R-:W-:Y:S01]  /*6740*/  F2FP.F16.F32.PACK_AB R6, R162, R161 ;  /* 0x000000a1a206723e */ /* 0x002fe200000000ff */
[----:B------:R-:W-:Y:S01]  /*6750*/  FMUL.FTZ R69, R2, R69 ;  /* 0x0000004502457220 */ /* 0x000fe20000410000 */
[----:B---3--:R-:W-:Y:S03]  /*6760*/  F2FP.F16.F32.PACK_AB R5, R163, R165 ;  /* 0x000000a5a305723e */ /* 0x008fe600000000ff */
[----:B------:R-:W1:Y:S01]  /*6770*/  MUFU.EX2 R0, R0 ;  /* 0x0000000000007308 */ /* 0x000e620000000800 */
[----:B------:R-:W-:Y:S01]  /*6780*/  LOP3.LUT R138, R138, R7, RZ, 0xc0, !PT ;  /* 0x000000078a8a7212 */ /* 0x000fe200078ec0ff */
[C---:B------:R-:W-:Y:S01]  /*6790*/  FMUL.FTZ R72, R2.reuse, R72 ;  /* 0x0000004802487220 */ /* 0x040fe20000410000 */
[----:B------:R-:W-:Y:S01]  /*67a0*/  LOP3.LUT R139, R139, R6, RZ, 0xc0, !PT ;  /* 0x000000068b8b7212 */ /* 0x000fe200078ec0ff */
[----:B------:R-:W-:Y:S01]  /*67b0*/  FMUL.FTZ R73, R2, R73 ;  /* 0x0000004902497220 */ /* 0x000fe20000410000 */
[----:B------:R-:W-:Y:S01]  /*67c0*/  LOP3.LUT R136, R136, R5, RZ, 0xc0, !PT ;  /* 0x0000000588887212 */ /* 0x000fe200078ec0ff */
        /* <DEDUP_REMOVED lines=8> */
[C---:B------:R-:W-:Y:S01]  /*6850*/  FMUL.FTZ R4, R2.reuse, R128 ;  /* 0x0000008002047220 */ /* 0x040fe20000410000 */
[----:B------:R-:W-:Y:S01]  /*6860*/  FMUL.FTZ R85, R2, R85 ;  /* 0x0000005502557220 */ /* 0x000fe20000410000 */
[--C-:B------:R-:W-:Y:S01]  /*6870*/  FFMA.FTZ R178, R26, UR4, -R169.reuse ;  /* 0x000000041ab27c23 */ /* 0x100fe200080108a9 */
[C---:B-1----:R-:W-:Y:S01]  /*6880*/  FMUL.FTZ R6, R0.reuse, R130 ;  /* 0x0000008200067220 */ /* 0x042fe20000410000 */
[C---:B------:R-:W-:Y:S01]  /*6890*/  FMUL.FTZ R7, R0.reuse, R131 ;  /* 0x0000008300077220 */ /* 0x040fe20000410000 */
[C---:B------:R-:W-:Y:S01]  /*68a0*/  FMUL.FTZ R10, R0.reuse, R126 ;  /* 0x0000007e000a7220 */ /* 0x040fe20000410000 */
[C---:B------:R-:W-:Y:S01]  /*68b0*/  FMUL.FTZ R11, R0.reuse, R127 ;  /* 0x0000007f000b7220 */ /* 0x040fe20000410000 */
[----:B------:R-:W-:Y:S01]  /*68c0*/  LDSM.16.MT88.4 R128, [R196+0xe000] ;  /* 0x00e00000c480783b */ /* 0x000fe20000004200 */
[--C-:B------:R-:W-:Y:S01]  /*68d0*/  FFMA.FTZ R179, R27, UR4, -R169.reuse ;  /* 0x000000041bb37c23 */ /* 0x100fe200080108a9 */
[--C-:B------:R-:W-:Y:S01]  /*68e0*/  FFMA.FTZ R216, R23, UR4, -R169.reuse ;  /* 0x0000000417d87c23 */ /* 0x100fe200080108a9 */
[C---:B------:R-:W-:Y:S01]  /*68f0*/  FMUL.FTZ R38, R0.reuse, R38 ;  /* 0x0000002600267220 */ /* 0x040fe20000410000 */
[C---:B------:R-:W-:Y:S01]  /*6900*/  HMMA.16816.F32 R4, R136.reuse, R140, R4 ;  /* 0x0000008c8804723c */ /* 0x040fe20000001804 */
[----:B------:R-:W-:Y:S03]  /*6910*/  MUFU.EX2 R170, R170 ;  /* 0x000000aa00aa7308 */ /* 0x000fe60000000800 */
[----:B------:R-:W1:Y:S01]  /*6920*/  LDSM.16.MT88.4 R124, [R192+0xc000] ;  /* 0x00c00000c07c783b */ /* 0x000e620000004200 */
[C---:B------:R-:W-:Y:S01]  /*6930*/  FMUL.FTZ R39, R0.reuse, R39 ;  /* 0x0000002700277220 */ /* 0x040fe20000410000 */
[C---:B------:R-:W-:Y:S05]  /*6940*/  HMMA.16816.F32 R8, R136.reuse, R142, R8 ;  /* 0x0000008e8808723c */ /* 0x040fea0000001808 */
[----:B------:R-:W-:Y:S01]  /*6950*/  MUFU.EX2 R216, R216 ;  /* 0x000000d800d87308 */ /* 0x000fe20000000800 */
[C---:B------:R-:W-:Y:S01]  /*6960*/  FMUL.FTZ R42, R0.reuse, R42 ;  /* 0x0000002a002a7220 */ /* 0x040fe20000410000 */
[C---:B------:R-:W-:Y:S01]  /*6970*/  HMMA.16816.F32 R36, R136.reuse, R144, R36 ;  /* 0x000000908824723c */ /* 0x040fe20000001824 */
[----:B------:R-:W2:Y:S03]  /*6980*/  LDSM.16.MT88.4 R140, [R194+0xe000] ;  /* 0x00e00000c28c783b */ /* 0x000ea60000004200 */
[C---:B------:R-:W-:Y:S01]  /*6990*/  FMUL.FTZ R43, R0.reuse, R43 ;  /* 0x0000002b002b7220 */ /* 0x040fe20000410000 */
[C---:B------:R-:W-:Y:S01]  /*69a0*/  FMUL.FTZ R46, R0.reuse, R46 ;  /* 0x0000002e002e7220 */ /* 0x040fe20000410000 */
[C---:B------:R-:W-:Y:S01]  /*69b0*/  FMUL.FTZ R47, R0.reuse, R47 ;  /* 0x0000002f002f7220 */ /* 0x040fe20000410000 */
[C---:B------:R-:W-:Y:S01]  /*69c0*/  FMUL.FTZ R50, R0.reuse, R50 ;  /* 0x0000003200327220 */ /* 0x040fe20000410000 */
[----:B------:R-:W-:Y:S03]  /*69d0*/  MUFU.EX2 R178, R178 ;  /* 0x000000b200b27308 */ /* 0x000fe60000000800 */
[C---:B------:R-:W-:Y:S01]  /*69e0*/  FMUL.FTZ R51, R0.reuse, R51 ;  /* 0x0000003300337220 */ /* 0x040fe20000410000 */
[C---:B------:R-:W-:Y:S01]  /*69f0*/  HMMA.16816.F32 R40, R136.reuse, R146, R40 ;  /* 0x000000928828723c */ /* 0x040fe20000001828 */
[----:B------:R-:W-:Y:S02]  /*6a00*/  LDSM.16.MT88.4 R144, [R193+0xc800] ;  /* 0x00c80000c190783b */ /* 0x000fe40000004200 */
[C---:B------:R-:W-:Y:S01]  /*6a10*/  FMUL.FTZ R54, R0.reuse, R54 ;  /* 0x0000003600367220 */ /* 0x040fe20000410000 */
[C---:B------:R-:W-:Y:S01]  /*6a20*/  FMUL.FTZ R55, R0.reuse, R55 ;  /* 0x0000003700377220 */ /* 0x040fe20000410000 */
[C---:B------:R-:W-:Y:S01]  /*6a30*/  FMUL.FTZ R58, R0.reuse, R58 ;  /* 0x0000003a003a7220 */ /* 0x040fe20000410000 */
[C---:B------:R-:W-:Y:S01]  /*6a40*/  HMMA.16816.F32 R44, R136.reuse, R148, R44 ;  /* 0x00000094882c723c */ /* 0x040fe2000000182c */
[----:B------:R-:W-:Y:S04]  /*6a50*/  MUFU.EX2 R179, R179 ;  /* 0x000000b300b37308 */ /* 0x000fe80000000800 */
[C---:B------:R-:W-:Y:S01]  /*6a60*/  FMUL.FTZ R59, R0.reuse, R59 ;  /* 0x0000003b003b7220 */ /* 0x040fe20000410000 */
[C---:B------:R-:W-:Y:S05]  /*6a70*/  HMMA.16816.F32 R48, R136.reuse, R150, R48 ;  /* 0x000000968830723c */ /* 0x040fea0000001830 */
[C---:B------:R-:W-:Y:S01]  /*6a80*/  FMUL.FTZ R62, R0.reuse, R62 ;  /* 0x0000003e003e7220 */ /* 0x040fe20000410000 */
[C---:B------:R-:W-:Y:S01]  /*6a90*/  FMUL.FTZ R63, R0.reuse, R63 ;  /* 0x0000003f003f7220 */ /* 0x040fe20000410000 */
[C---:B------:R-:W-:Y:S01]  /*6aa0*/  FMUL.FTZ R66, R0.reuse, R66 ;  /* 0x0000004200427220 */ /* 0x040fe20000410000 */
[C---:B-1----:R-:W-:Y:S03]  /*6ab0*/  HMMA.16816.F32 R52, R136.reuse, R124, R52 ;  /* 0x0000007c8834723c */ /* 0x042fe60000001834 */
[C---:B------:R-:W-:Y:S01]  /*6ac0*/  FMUL.FTZ R67, R0.reuse, R67 ;  /* 0x0000004300437220 */ /* 0x040fe20000410000 */
[C---:B------:R-:W-:Y:S01]  /*6ad0*/  FMUL.FTZ R70, R0.reuse, R70 ;  /* 0x0000004600467220 */ /* 0x040fe20000410000 */
[C---:B------:R-:W-:Y:S01]  /*6ae0*/  FMUL.FTZ R71, R0.reuse, R71 ;  /* 0x0000004700477220 */ /* 0x040fe20000410000 */
[C---:B------:R-:W-:Y:S01]  /*6af0*/  HMMA.16816.F32 R56, R136.reuse, R126, R56 ;  /* 0x0000007e8838723c */ /* 0x040fe20000001838 */
[----:B------:R-:W1:Y:S04]  /*6b00*/  LDSM.16.MT88.4 R124, [R193+0xe000] ;  /* 0x00e00000c17c783b */ /* 0x000e680000004200 */
[C---:B------:R-:W-:Y:S01]  /*6b10*/  FMUL.FTZ R74, R0.reuse, R74 ;  /* 0x0000004a004a7220 */ /* 0x040fe20000410000 */
[C---:B------:R-:W-:Y:S05]  /*6b20*/  HMMA.16816.F32 R60, R136.reuse, R128, R60 ;  /* 0x00000080883c723c */ /* 0x040fea000000183c */
[C---:B------:R-:W-:Y:S01]  /*6b30*/  FMUL.FTZ R75, R0.reuse, R75 ;  /* 0x0000004b004b7220 */ /* 0x040fe20000410000 */
[C---:B------:R-:W-:Y:S01]  /*6b40*/  HMMA.16816.F32 R64, R136.reuse, R130, R64 ;  /* 0x000000828840723c */ /* 0x040fe20000001840 */
[----:B------:R-:W3:Y:S04]  /*6b50*/  LDSM.16.MT88.4 R128, [R192+0xe000] ;  /* 0x00e00000c080783b */ /* 0x000ee80000004200 */
        /* <DEDUP_REMOVED lines=8> */
[----:B------:R-:W-:Y:S03]  /*6be0*/  FMUL.FTZ R87, R0, R87 ;  /* 0x0000005700577220 */ /* 0x000fe60000410000 */
[C---:B------:R-:W-:Y:S01]  /*6bf0*/  FMUL.FTZ R88, R2.reuse, R88 ;  /* 0x0000005802587220 */ /* 0x040fe20000410000 */
[----:B------:R-:W-:Y:S01]  /*6c00*/  FMUL.FTZ R89, R2, R89 ;  /* 0x0000005902597220 */ /* 0x000fe20000410000 */
[C---:B------:R-:W-:Y:S01]  /*6c10*/  FMUL.FTZ R90, R0.reuse, R90 ;  /* 0x0000005a005a7220 */ /* 0x040fe20000410000 */
[----:B------:R-:W-:Y:S01]  /*6c20*/  FMUL.FTZ R91, R0, R91 ;  /* 0x0000005b005b7220 */ /* 0x000fe20000410000 */
[----:B------:R-:W-:Y:S01]  /*6c30*/  LOP3.LUT R156, R159, UR26, R156, 0x96, !PT ;  /* 0x0000001a9f9c7c12 */ /* 0x000fe2000f8e969c */
[----:B------:R-:W-:Y:S01]  /*6c40*/  FMUL.FTZ R92, R2, R92 ;  /* 0x0000005c025c7220 */ /* 0x000fe20000410000 */
[C---:B-1----:R-:W-:Y:S03]  /*6c50*/  HMMA.16816.F32 R76, R136.reuse, R124, R76 ;  /* 0x0000007c884c723c */ /* 0x042fe6000000184c */
[----:B------:R-:W-:Y:S04]  /*6c60*/  IMAD.WIDE.U32 R156, R156, -0x2daee0ad, RZ ;  /* 0xd2511f539c9c7825 */ /* 0x000fe800078e00ff */
[----:B------:R-:W-:Y:S01]  /*6c70*/  FMUL.FTZ R93, R2, R93 ;  /* 0x0000005d025d7220 */ /* 0x000fe20000410000 */
[C---:B------:R-:W-:Y:S01]  /*6c80*/  HMMA.16816.F32 R80, R136.reuse, R126, R80 ;  /* 0x0000007e8850723c */ /* 0x040fe20000001850 */
[----:B------:R-:W1:Y:S02]  /*6c90*/  LDSM.16.MT88.4 R124, [R194+0x10000] ;  /* 0x01000000c27c783b */ /* 0x000e640000004200 */
[C---:B------:R-:W-:Y:S03]  /*6ca0*/  LOP3.LUT R134, R156.reuse, 0xffff, RZ, 0xc0, !PT ;  /* 0x0000ffff9c867812 */ /* 0x040fe600078ec0ff */
[C---:B---3--:R-:W-:Y:S05]  /*6cb0*/  HMMA.16816.F32 R84, R136.reuse, R128, R84 ;  /* 0x000000808854723c */ /* 0x048fea0000001854 */
[----:B------:R-:W-:Y:S01]  /*6cc0*/  LOP3.LUT R133, R156, 0xff, RZ, 0xc0, !PT ;  /* 0x000000ff9c857812 */ /* 0x000fe200078ec0ff */
[C---:B------:R-:W-:Y:S01]  /*6cd0*/  HMMA.16816.F32 R88, R136.reuse, R130, R88 ;  /* 0x000000828858723c */ /* 0x040fe20000001858 */
[----:B------:R-:W3:Y:S04]  /*6ce0*/  LDSM.16.MT88.4 R128, [R193+0x10000] ;  /* 0x01000000c180783b */ /* 0x000ee80000004200 */
[C---:B------:R-:W-:Y:S01]  /*6cf0*/  FMUL.FTZ R94, R0.reuse, R94 ;  /* 0x0000005e005e7220 */ /* 0x040fe20000410000 */
[----:B------:R-:W-:Y:S01]  /*6d00*/  FMUL.FTZ R95, R0, R95 ;  /* 0x0000005f005f7220 */ /* 0x000fe20000410000 */
[----:B------:R-:W-:Y:S01]  /*6d10*/  SHF.R.U32.HI R16, RZ, 0x8, R134 ;  /* 0x00000008ff107819 */ /* 0x000fe20000011686 */
[C---:B------:R-:W-:Y:S03]  /*6d20*/  FMUL.FTZ R96, R2.reuse, R96 ;  /* 0x0000006002607220 */ /* 0x040fe60000410000 */
[----:B------:R-:W-:Y:S01]  /*6d30*/  FMUL.FTZ R97, R2, R97 ;  /* 0x0000006102617220 */ /* 0x000fe20000410000 */
[C---:B------:R-:W-:Y:S01]  /*6d40*/  FMUL.FTZ R98, R0.reuse, R98 ;  /* 0x0000006200627220 */ /* 0x040fe20000410000 */
[C---:B--2---:R-:W-:Y:S03]  /*6d50*/  HMMA.16816.F32 R92, R136.reuse, R140, R92 ;  /* 0x0000008c885c723c */ /* 0x044fe6000000185c */
[----:B------:R-:W-:Y:S01]  /*6d60*/  FMUL.FTZ R99, R0, R99 ;  /* 0x0000006300637220 */ /* 0x000fe20000410000 */
[----:B------:R-:W-:Y:S01]  /*6d70*/  FFMA.FTZ R171, R17, UR4, -R168 ;  /* 0x0000000411ab7c23 */ /* 0x000fe200080108a8 */
[----:B------:R-:W-:Y:S01]  /*6d80*/  PRMT R133, R133, 0x5410, R16 ;  /* 0x0000541085857816 */ /* 0x000fe20000000010 */
[--C-:B------:R-:W-:Y:S01]  /*6d90*/  FFMA.FTZ R172, R18, UR4, -R169.reuse ;  /* 0x0000000412ac7c23 */ /* 0x100fe200080108a9 */
[--C-:B------:R-:W-:Y:S01]  /*6da0*/  FFMA.FTZ R173, R19, UR4, -R169.reuse ;  /* 0x0000000413ad7c23 */ /* 0x100fe200080108a9 */
[C---:B------:R-:W-:Y:S02]  /*6db0*/  FMUL.FTZ R16, R2.reuse, R120 ;  /* 0x0000007802107220 */ /* 0x040fe40000410000 */
[C---:B------:R-:W-:Y:S01]  /*6dc0*/  HMMA.16816.F32 R96, R136.reuse, R142, R96 ;  /* 0x0000008e8860723c */ /* 0x040fe20000001860 */
[----:B------:R-:W-:Y:S02]  /*6dd0*/  MUFU.EX2 R171, R171 ;  /* 0x000000ab00ab7308 */ /* 0x000fe40000000800 */
[----:B------:R-:W-:Y:S01]  /*6de0*/  FMUL.FTZ R17, R2, R121 ;  /* 0x0000007902117220 */ /* 0x000fe20000410000 */
[C---:B------:R-:W-:Y:S01]  /*6df0*/  FMUL.FTZ R18, R0.reuse, R122 ;  /* 0x0000007a00127220 */ /* 0x040fe20000410000 */
[----:B------:R-:W-:Y:S01]  /*6e00*/  FMUL.FTZ R19, R0, R123 ;  /* 0x0000007b00137220 */ /* 0x000fe20000410000 */
[C---:B------:R-:W-:Y:S01]  /*6e10*/  FMUL.FTZ R100, R2.reuse, R100 ;  /* 0x0000006402647220 */ /* 0x040fe20000410000 */
[----:B------:R-:W2:Y:S01]  /*6e20*/  LDSM.16.MT88.4 R120, [R192+0x10000] ;  /* 0x01000000c078783b */ /* 0x000ea20000004200 */
[----:B------:R-:W-:Y:S03]  /*6e30*/  FMUL.FTZ R101, R2, R101 ;  /* 0x0000006502657220 */ /* 0x000fe60000410000 */
[----:B------:R-:W-:Y:S01]  /*6e40*/  MUFU.EX2 R172, R172 ;  /* 0x000000ac00ac7308 */ /* 0x000fe20000000800 */
[C---:B------:R-:W-:Y:S01]  /*6e50*/  FMUL.FTZ R102, R0.reuse, R102 ;  /* 0x0000006600667220 */ /* 0x040fe20000410000 */
[C---:B-1----:R-:W-:Y:S03]  /*6e60*/  HMMA.16816.F32 R16, R136.reuse, R124, R16 ;  /* 0x0000007c8810723c */ /* 0x042fe60000001810 */
[----:B------:R-:W-:Y:S01]  /*6e70*/  FMUL.FTZ R103, R0, R103 ;  /* 0x0000006700677220 */ /* 0x000fe20000410000 */
[C---:B------:R-:W-:Y:S01]  /*6e80*/  FMUL.FTZ R104, R2.reuse, R104 ;  /* 0x0000006802687220 */ /* 0x040fe20000410000 */
[----:B------:R-:W-:Y:S01]  /*6e90*/  FMUL.FTZ R105, R2, R105 ;  /* 0x0000006902697220 */ /* 0x000fe20000410000 */
[C---:B------:R-:W-:Y:S01]  /*6ea0*/  FMUL.FTZ R106, R0.reuse, R106 ;  /* 0x0000006a006a7220 */ /* 0x040fe20000410000 */
[----:B------:R-:W-:Y:S01]  /*6eb0*/  FMUL.FTZ R107, R0, R107 ;  /* 0x0000006b006b7220 */ /* 0x000fe20000410000 */
[----:B------:R-:W-:Y:S01]  /*6ec0*/  SHF.R.U32.HI R140, RZ, 0x10, R156 ;  /* 0x00000010ff8c7819 */ /* 0x000fe2000001169c */
[----:B------:R-:W-:Y:S01]  /*6ed0*/  MUFU.EX2 R173, R173 ;  /* 0x000000ad00ad7308 */ /* 0x000fe20000000800 */
[C---:B------:R-:W-:Y:S01]  /*6ee0*/  HMMA.16816.F32 R100, R136.reuse, R126, R100 ;  /* 0x0000007e8864723c */ /* 0x040fe20000001864 */
[----:B------:R-:W1:Y:S02]  /*6ef0*/  LDSM.16.MT88.4 R124, [R196+0xc800] ;  /* 0x00c80000c47c783b */ /* 0x000e640000004200 */
[----:B------:R-:W-:Y:S01]  /*6f00*/  LOP3.LUT R154, R157, UR37, R154, 0x96, !PT ;  /* 0x000000259d9a7c12 */ /* 0x000fe2000f8e969a */
[----:B------:R-:W-:Y:S01]  /*6f10*/  FFMA.FTZ R174, R12, UR4, -R168 ;  /* 0x000000040cae7c23 */ /* 0x000fe200080108a8 */
[----:B------:R-:W-:Y:S01]  /*6f20*/  SHF.R.U32.HI R134, RZ, 0x18, R156 ;  /* 0x00000018ff867819 */ /* 0x000fe2000001169c */
[C---:B---3--:R-:W-:Y:S04]  /*6f30*/  HMMA.16816.F32 R104, R136.reuse, R128, R104 ;  /* 0x000000808868723c */ /* 0x048fe80000001868 */
[----:B------:R-:W-:Y:S01]  /*6f40*/  MUFU.EX2 R174, R174 ;  /* 0x000000ae00ae7308 */ /* 0x000fe20000000800 */
[----:B------:R-:W-:Y:S01]  /*6f50*/  FFMA.FTZ R175, R13, UR4, -R168 ;  /* 0x000000040daf7c23 */ /* 0x000fe200080108a8 */
[--C-:B------:R-:W-:Y:S01]  /*6f60*/  FFMA.FTZ R176, R14, UR4, -R169.reuse ;  /* 0x000000040eb07c23 */ /* 0x100fe200080108a9 */
[----:B------:R-:W-:Y:S01]  /*6f70*/  FFMA.FTZ R177, R15, UR4, -R169 ;  /* 0x000000040fb17c23 */ /* 0x000fe200080108a9 */
[C---:B------:R-:W-:Y:S03]  /*6f80*/  FMUL.FTZ R12, R2.reuse, R116 ;  /* 0x00000074020c7220 */ /* 0x040fe60000410000 */
[----:B------:R-:W-:Y:S01]  /*6f90*/  FMUL.FTZ R13, R2, R117 ;  /* 0x00000075020d7220 */ /* 0x000fe20000410000 */
[C---:B------:R-:W-:Y:S01]  /*6fa0*/  FMUL.FTZ R14, R0.reuse, R118 ;  /* 0x00000076000e7220 */ /* 0x040fe20000410000 */
[----:B------:R-:W-:Y:S01]  /*6fb0*/  FMUL.FTZ R15, R0, R119 ;  /* 0x00000077000f7220 */ /* 0x000fe20000410000 */
[----:B------:R-:W-:Y:S01]  /*6fc0*/  LOP3.LUT R129, R140, 0xff, RZ, 0xc0, !PT ;  /* 0x000000ff8c817812 */ /* 0x000fe200078ec0ff */
[----:B------:R-:W3:Y:S01]  /*6fd0*/  MUFU.EX2 R175, R175 ;  /* 0x000000af00af7308 */ /* 0x000ee20000000800 */
[----:B------:R-:W4:Y:S01]  /*6fe0*/  LDSM.16.MT88.4 R140, [R194+0xc800] ;  /* 0x00c80000c28c783b */ /* 0x000f220000004200 */
[----:B------:R-:W-:Y:S01]  /*6ff0*/  LOP3.LUT R151, R154, 0xffff, RZ, 0xc0, !PT ;  /* 0x0000ffff9a977812 */ /* 0x000fe200078ec0ff */
[C---:B------:R-:W-:Y:S01]  /*7000*/  FMUL.FTZ R108, R2.reuse, R108 ;  /* 0x0000006c026c7220 */ /* 0x040fe20000410000 */
[--C-:B------:R-:W-:Y:S01]  /*7010*/  SHF.R.U32.HI R148, RZ, 0x10, R154.reuse ;  /* 0x00000010ff947819 */ /* 0x100fe2000001169a */
[C---:B------:R-:W-:Y:S05]  /*7020*/  HMMA.16816.F32 R12, R136.reuse, R130, R12 ;  /* 0x00000082880c723c */ /* 0x040fea000000180c */
[----:B------:R-:W-:Y:S01]  /*7030*/  MUFU.EX2 R176, R176 ;  /* 0x000000b000b07308 */ /* 0x000fe20000000800 */
[----:B------:R-:W-:Y:S01]  /*7040*/  FMUL.FTZ R109, R2, R109 ;  /* 0x0000006d026d7220 */ /* 0x000fe20000410000 */
[C---:B------:R-:W-:Y:S01]  /*7050*/  FMUL.FTZ R110, R0.reuse, R110 ;  /* 0x0000006e006e7220 */ /* 0x040fe20000410000 */
[----:B------:R-:W-:Y:S03]  /*7060*/  FMUL.FTZ R111, R0, R111 ;  /* 0x0000006f006f7220 */ /* 0x000fe60000410000 */
[----:B------:R-:W-:Y:S01]  /*7070*/  LOP3.LUT R128, R154, 0xff, RZ, 0xc0, !PT ;  /* 0x000000ff9a807812 */ /* 0x000fe200078ec0ff */
[----:B------:R-:W-:Y:S03]  /*7080*/  FMUL.FTZ R112, R2, R112 ;  /* 0x0000007002707220 */ /* 0x000fe60000410000 */
[----:B------:R-:W5:Y:S01]  /*7090*/  MUFU.EX2 R177, R177 ;  /* 0x000000b100b17308 */ /* 0x000f620000000800 */
[----:B------:R-:W-:Y:S01]  /*70a0*/  SHF.R.U32.HI R149, RZ, 0x18, R154 ;  /* 0x00000018ff957819 */ /* 0x000fe2000001169a */
[C---:B--2---:R-:W-:Y:S03]  /*70b0*/  HMMA.16816.F32 R108, R136.reuse, R120, R108 ;  /* 0x00000078886c723c */ /* 0x044fe6000000186c */
[----:B------:R-:W-:Y:S01]  /*70c0*/  LOP3.LUT R148, R148, 0xff, RZ, 0xc0, !PT ;  /* 0x000000ff94947812 */ /* 0x000fe200078ec0ff */
[----:B------:R-:W-:Y:S01]  /*70d0*/  FMUL.FTZ R113, R2, R113 ;  /* 0x0000007102717220 */ /* 0x000fe20000410000 */
[----:B------:R-:W-:Y:S01]  /*70e0*/  SHF.R.U32.HI R151, RZ, 0x8, R151 ;  /* 0x00000008ff977819 */ /* 0x000fe20000011697 */
[C---:B------:R-:W-:Y:S01]  /*70f0*/  FMUL.FTZ R114, R0.reuse, R114 ;  /* 0x0000007200727220 */ /* 0x040fe20000410000 */
[----:B------:R-:W-:Y:S01]  /*7100*/  PRMT R119, R129, 0x5410, R134 ;  /* 0x0000541081777816 */ /* 0x000fe20000000086 */
[----:B------:R-:W-:Y:S03]  /*7110*/  FMUL.FTZ R115, R0, R115 ;  /* 0x0000007300737220 */ /* 0x000fe60000410000 */
[----:B------:R-:W-:Y:S01]  /*7120*/  PRMT R151, R128, 0x5410, R151 ;  /* 0x0000541080977816 */ /* 0x000fe20000000097 */
[--C-:B------:R-:W-:Y:S01]  /*7130*/  FFMA.FTZ R24, R24, UR4, -R168.reuse ;  /* 0x0000000418187c23 */ /* 0x100fe200080108a8 */
[----:B------:R-:W-:Y:S01]  /*7140*/  PRMT R117, R148, 0x5410, R149 ;  /* 0x0000541094757816 */ /* 0x000fe20000000095 */
[----:B------:R-:W2:Y:S01]  /*7150*/  LDSM.16.MT88.4 R128, [R192+0xc800] ;  /* 0x00c80000c080783b */ /* 0x000ea20000004200 */
[----:B------:R-:W-:Y:S03]  /*7160*/  HMMA.16816.F32 R112, R136, R122, R112 ;  /* 0x0000007a8870723c */ /* 0x000fe60000001870 */
[--C-:B------:R-:W-:Y:S01]  /*7170*/  HSET2.LE.AND R116, R151, R166.reuse, PT ;  /* 0x000000a697747233 */ /* 0x100fe20003803000 */
[----:B------:R-:W-:Y:S01]  /*7180*/  FFMA.FTZ R214, R20, UR4, -R168 ;  /* 0x0000000414d67c23 */ /* 0x000fe200080108a8 */
[--C-:B------:R-:W-:Y:S01]  /*7190*/  HSET2.LE.AND R118, R133, R166.reuse, PT ;  /* 0x000000a685767233 */ /* 0x100fe20003803000 */
[----:B------:R-:W-:Y:S01]  /*71a0*/  FFMA.FTZ R165, R2, R217, R165 ;  /* 0x000000d902a57223 */ /* 0x000fe200000100a5 */
[--C-:B------:R-:W-:Y:S01]  /*71b0*/  HSET2.LE.AND R119, R119, R166.reuse, PT ;  /* 0x000000a677777233 */ /* 0x100fe20003803000 */
[----:B------:R-:W2:Y:S02]  /*71c0*/  LDSM.16.MT88.4 R148, [R196+0xe800] ;  /* 0x00e80000c494783b */ /* 0x000ea40000004200 */
[----:B------:R-:W-:Y:S01]  /*71d0*/  MUFU.EX2 R214, R214 ;  /* 0x000000d600d67308 */ /* 0x000fe20000000800 */
[--C-:B------:R-:W-:Y:S01]  /*71e0*/  HSET2.LE.AND R117, R117, R166.reuse, PT ;  /* 0x000000a675757233 */ /* 0x100fe20003803000 */
[----:B------:R-:W-:Y:S01]  /*71f0*/  FFMA.FTZ R167, R0, R215, R167 ;  /* 0x000000d700a77223 */ /* 0x000fe200000100a7 */
[----:B---3--:R-:W-:Y:S01]  /*7200*/  F2FP.F16.F32.PACK_AB R121, R175, R174 ;  /* 0x000000aeaf79723e */ /* 0x008fe200000000ff */
[----:B------:R-:W-:Y:S01]  /*7210*/  FADD.FTZ R0, R163, R165 ;  /* 0x000000a5a3007221 */ /* 0x000fe20000010000 */
[----:B-----5:R-:W-:Y:S01]  /*7220*/  F2FP.F16.F32.PACK_AB R120, R177, R176 ;  /* 0x000000b0b178723e */ /* 0x020fe200000000ff */
[----:B------:R-:W-:Y:S01]  /*7230*/  LDSM.16.MT88.4 R136, [R192+0xe800] ;  /* 0x00e80000c088783b */ /* 0x000fe20000004200 */
[----:B------:R-:W-:Y:S01]  /*7240*/  F2FP.F16.F32.PACK_AB R133, R171, R170 ;  /* 0x000000aaab85723e */ /* 0x000fe200000000ff */
[----:B------:R-:W-:Y:S01]  /*7250*/  FADD.FTZ R164, R164, R167 ;  /* 0x000000a7a4a47221 */ /* 0x000fe20000010000 */
[----:B------:R-:W-:Y:S01]  /*7260*/  F2FP.F16.F32.PACK_AB R134, R173, R172 ;  /* 0x000000acad86723e */ /* 0x000fe200000000ff */
[----:B------:R-:W-:Y:S01]  /*7270*/  FADD.FTZ R135, R135, R0 ;  /* 0x0000000087877221 */ /* 0x000fe20000010000 */
[----:B------:R-:W-:Y:S01]  /*7280*/  LOP3.LUT R118, R118, R133, RZ, 0xc0, !PT ;  /* 0x0000008576767212 */ /* 0x000fe200078ec0ff */
[----:B------:R-:W-:Y:S01]  /*7290*/  FADD.FTZ R161, R161, R164 ;  /* 0x000000a4a1a17221 */ /* 0x000fe20000010000 */
[----:B------:R-:W-:Y:S01]  /*72a0*/  LOP3.LUT R119, R119, R134, RZ, 0xc0, !PT ;  /* 0x0000008677777212 */ /* 0x000fe200078ec0ff */
[----:B------:R-:W-:Y:S01]  /*72b0*/  FFMA.FTZ R134, R25, UR4, -R168 ;  /* 0x0000000419867c23 */ /* 0x000fe200080108a8 */
[----:B------:R-:W-:Y:S01]  /*72c0*/  LOP3.LUT R116, R116, R121, RZ, 0xc0, !PT ;  /* 0x0000007974747212 */ /* 0x000fe200078ec0ff */
[----:B------:R-:W-:Y:S01]  /*72d0*/  FADD.FTZ R135, R160, R135 ;  /* 0x00000087a0877221 */ /* 0x000fe20000010000 */
[----:B------:R-:W-:Y:S01]  /*72e0*/  LOP3.LUT R117, R117, R120, RZ, 0xc0, !PT ;  /* 0x0000007875757212 */ /* 0x000fe200078ec0ff */
[----:B------:R-:W-:Y:S01]  /*72f0*/  FADD.FTZ R161, R162, R161 ;  /* 0x000000a1a2a17221 */ /* 0x000fe20000010000 */
[----:B------:R-:W3:Y:S01]  /*7300*/  LDSM.16.MT88.4 R120, [R194+0xe800] ;  /* 0x00e80000c278783b */ /* 0x000ee20000004200 */
[----:B------:R-:W-:Y:S01]  /*7310*/  MUFU.EX2 R134, R134 ;  /* 0x0000008600867308 */ /* 0x000fe20000000800 */
[----:B------:R-:W-:Y:S01]  /*7320*/  MOV R0, R3 ;  /* 0x0000000300007202 */ /* 0x000fe20000000f00 */
[----:B------:R-:W-:Y:S01]  /*7330*/  FADD.FTZ R174, R174, R135 ;  /* 0x00000087aeae7221 */ /* 0x000fe20000010000 */
[----:B------:R-:W-:Y:S01]  /*7340*/  FADD.FTZ R176, R176, R161 ;  /* 0x000000a1b0b07221 */ /* 0x000fe20000010000 */
[C---:B-1----:R-:W-:Y:S05]  /*7350*/  HMMA.16816.F32 R4, R116.reuse, R124, R4 ;  /* 0x0000007c7404723c */ /* 0x042fea0000001804 */
[----:B------:R-:W-:Y:S01]  /*7360*/  FADD.FTZ R175, R175, R174 ;  /* 0x000000aeafaf7221 */ /* 0x000fe20000010000 */
[C---:B------:R-:W-:Y:S01]  /*7370*/  HMMA.16816.F32 R8, R116.reuse, R126, R8 ;  /* 0x0000007e7408723c */ /* 0x040fe20000001808 */
[----:B------:R-:W1:Y:S04]  /*7380*/  LDSM.16.MT88.4 R124, [R193+0xe800] ;  /* 0x00e80000c17c783b */ /* 0x000e680000004200 */
[----:B------:R-:W-:Y:S01]  /*7390*/  FADD.FTZ R177, R177, R176 ;  /* 0x000000b0b1b17221 */ /* 0x000fe20000010000 */
[C---:B----4-:R-:W-:Y:S05]  /*73a0*/  HMMA.16816.F32 R36, R116.reuse, R140, R36 ;  /* 0x0000008c7424723c */ /* 0x050fea0000001824 */
[----:B------:R-:W-:Y:S01]  /*73b0*/  FADD.FTZ R170, R170, R175 ;  /* 0x000000afaaaa7221 */ /* 0x000fe20000010000 */
[C---:B------:R-:W-:Y:S05]  /*73c0*/  HMMA.16816.F32 R40, R116.reuse, R142, R40 ;  /* 0x0000008e7428723c */ /* 0x040fea0000001828 */
[----:B------:R-:W-:Y:S01]  /*73d0*/  FADD.FTZ R172, R172, R177 ;  /* 0x000000b1acac7221 */ /* 0x000fe20000010000 */
[C---:B------:R-:W-:Y:S05]  /*73e0*/  HMMA.16816.F32 R44, R116.reuse, R144, R44 ;  /* 0x00000090742c723c */ /* 0x040fea000000182c */
[----:B------:R-:W-:Y:S01]  /*73f0*/  FADD.FTZ R171, R171, R170 ;  /* 0x000000aaabab7221 */ /* 0x000fe20000010000 */
[C---:B------:R-:W-:Y:S01]  /*7400*/  HMMA.16816.F32 R48, R116.reuse, R146, R48 ;  /* 0x000000927430723c */ /* 0x040fe20000001830 */
[----:B------:R-:W-:Y:S04]  /*7410*/  LDSM.16.MT88.4 R144, [R196+0xf000] ;  /* 0x00f00000c490783b */ /* 0x000fe80000004200 */
[----:B------:R-:W-:Y:S01]  /*7420*/  FADD.FTZ R172, R173, R172 ;  /* 0x000000acadac7221 */ /* 0x000fe20000010000 */
[C---:B--2---:R-:W-:Y:S06]  /*7430*/  HMMA.16816.F32 R52, R116.reuse, R128, R52 ;  /* 0x000000807434723c */ /* 0x044fec0000001834 */
[C---:B------:R-:W-:Y:S01]  /*7440*/  HMMA.16816.F32 R56, R116.reuse, R130, R56 ;  /* 0x000000827438723c */ /* 0x040fe20000001838 */
[----:B------:R-:W-:Y:S04]  /*7450*/  MOV R129, UR39 ;  /* 0x0000002700817c02 */ /* 0x000fe80008000f00 */
[----:B------:R-:W-:Y:S01]  /*7460*/  LOP3.LUT R129, R221, UR33, R129, 0x96, !PT ;  /* 0x00000021dd817c12 */ /* 0x000fe2000f8e9681 */
[C---:B------:R-:W-:Y:S05]  /*7470*/  HMMA.16816.F32 R60, R116.reuse, R148, R60 ;  /* 0x00000094743c723c */ /* 0x040fea000000183c */
[----:B------:R-:W-:Y:S01]  /*7480*/  IMAD.WIDE.U32 R140, R129, -0x326172a9, RZ ;  /* 0xcd9e8d57818c7825 */ /* 0x000fe200078e00ff */
[C---:B------:R-:W-:Y:S01]  /*7490*/  HMMA.16816.F32 R64, R116.reuse, R150, R64 ;  /* 0x000000967440723c */ /* 0x040fe20000001840 */
[----:B------:R-:W2:Y:S04]  /*74a0*/  LDSM.16.MT88.4 R128, [R196+0x10800] ;  /* 0x01080000c480783b */ /* 0x000ea80000004200 */
[----:B------:R-:W-:Y:S01]  /*74b0*/  LOP3.LUT R133, R141, UR21, R218, 0x96, !PT ;  /* 0x000000158d857c12 */ /* 0x000fe2000f8e96da */
[C---:B---3--:R-:W-:Y:S05]  /*74c0*/  HMMA.16816.F32 R68, R116.reuse, R120, R68 ;  /* 0x000000787444723c */ /* 0x048fea0000001844 */
[----:B------:R-:W-:Y:S01]  /*74d0*/  LOP3.LUT R140, R153, UR19, R140, 0x96, !PT ;  /* 0x00000013998c7c12 */ /* 0x000fe2000f8e968c */
[C---:B------:R-:W-:Y:S01]  /*74e0*/  HMMA.16816.F32 R72, R116.reuse, R122, R72 ;  /* 0x0000007a7448723c */ /* 0x040fe20000001848 */
[----:B------:R-:W3:Y:S04]  /*74f0*/  LDSM.16.MT88.4 R120, [R194+0x10800] ;  /* 0x01080000c278783b */ /* 0x000ee80000004200 */
[----:B------:R-:W-:Y:S01]  /*7500*/  IMAD.WIDE.U32 R222, R133, -0x2daee0ad, RZ ;  /* 0xd2511f5385de7825 */ /* 0x000fe200078e00ff */
[C---:B-1----:R-:W-:Y:S05]  /*7510*/  HMMA.16816.F32 R76, R116.reuse, R124, R76 ;  /* 0x0000007c744c723c */ /* 0x042fea000000184c */
[----:B------:R-:W-:Y:S01]  /*7520*/  IMAD.WIDE.U32 R140, R140, -0x2daee0ad, RZ ;  /* 0xd2511f538c8c7825 */ /* 0x000fe200078e00ff */
[C---:B------:R-:W-:Y:S05]  /*7530*/  HMMA.16816.F32 R80, R116.reuse, R126, R80 ;  /* 0x0000007e7450723c */ /* 0x040fea0000001850 */
[----:B------:R-:W-:Y:S01]  /*7540*/  LOP3.LUT R133, R223, UR18, R212, 0x96, !PT ;  /* 0x00000012df857c12 */ /* 0x000fe2000f8e96d4 */
[C---:B------:R-:W-:Y:S05]  /*7550*/  HMMA.16816.F32 R84, R116.reuse, R136, R84 ;  /* 0x000000887454723c */ /* 0x040fea0000001854 */
[----:B------:R-:W-:Y:S01]  /*7560*/  LOP3.LUT R222, R141, UR16, R222, 0x96, !PT ;  /* 0x000000108dde7c12 */ /* 0x000fe2000f8e96de */
[C---:B------:R-:W-:Y:S05]  /*7570*/  HMMA.16816.F32 R88, R116.reuse, R138, R88 ;  /* 0x0000008a7458723c */ /* 0x040fea0000001858 */
[----:B------:R-:W-:Y:S01]  /*7580*/  IMAD.WIDE.U32 R224, R133, -0x326172a9, RZ ;  /* 0xcd9e8d5785e07825 */ /* 0x000fe200078e00ff */
[C---:B--2---:R-:W-:Y:S01]  /*7590*/  HMMA.16816.F32 R92, R116.reuse, R128, R92 ;  /* 0x00000080745c723c */ /* 0x044fe2000000185c */
[----:B------:R1:W2:Y:S04]  /*75a0*/  MUFU.EX2 R133, R24 ;  /* 0x0000001800857308 */ /* 0x0002a80000000800 */
[----:B------:R-:W-:Y:S01]  /*75b0*/  IMAD.WIDE.U32 R222, R222, -0x326172a9, RZ ;  /* 0xcd9e8d57dede7825 */ /* 0x000fe200078e00ff */
[C---:B------:R-:W-:Y:S05]  /*75c0*/  HMMA.16816.F32 R96, R116.reuse, R130, R96 ;  /* 0x000000827460723c */ /* 0x040fea0000001860 */
[----:B------:R-:W-:Y:S01]  /*75d0*/  LOP3.LUT R152, R225, UR17, R152, 0x96, !PT ;  /* 0x00000011e1987c12 */ /* 0x000fe2000f8e9698 */
[C---:B---3--:R-:W-:Y:S05]  /*75e0*/  HMMA.16816.F32 R16, R116.reuse, R120, R16 ;  /* 0x000000787410723c */ /* 0x048fea0000001810 */
[----:B------:R-:W-:Y:S01]  /*75f0*/  LOP3.LUT R224, R223, UR15, R224, 0x96, !PT ;  /* 0x0000000fdfe07c12 */ /* 0x000fe2000f8e96e0 */
[C---:B------:R-:W-:Y:S05]  /*7600*/  HMMA.16816.F32 R100, R116.reuse, R122, R100 ;  /* 0x0000007a7464723c */ /* 0x040fea0000001864 */
[----:B------:R-:W-:Y:S06]  /*7610*/  IMAD.WIDE.U32 R152, R152, -0x2daee0ad, RZ ;  /* 0xd2511f5398987825 */ /* 0x000fec00078e00ff */
[----:B------:R-:W-:Y:S01]  /*7620*/  FFMA.FTZ R223, R21, UR4, -R168 ;  /* 0x0000000415df7c23 */ /* 0x000fe200080108a8 */
[----:B------:R-:W-:Y:S01]  /*7630*/  IMAD.WIDE.U32 R224, R224, -0x2daee0ad, RZ ;  /* 0xd2511f53e0e07825 */ /* 0x000fe200078e00ff */
[----:B------:R-:W-:Y:S04]  /*7640*/  LOP3.LUT R226, R153, UR14, R140, 0x96, !PT ;  /* 0x0000000e99e27c12 */ /* 0x000fe8000f8e968c */
[----:B------:R-:W3:Y:S01]  /*7650*/  MUFU.EX2 R223, R223 ;  /* 0x000000df00df7308 */ /* 0x000ee20000000800 */
[----:B------:R-:W-:Y:S01]  /*7660*/  LDSM.16.MT88.4 R140, [R192+0xd000] ;  /* 0x00d00000c08c783b */ /* 0x000fe20000004200 */
[----:B-1----:R-:W-:Y:S01]  /*7670*/  LOP3.LUT R24, R225, UR5, R152, 0x96, !PT ;  /* 0x00000005e1187c12 */ /* 0x002fe2000f8e9698 */
[----:B------:R-:W-:Y:S01]  /*7680*/  FFMA.FTZ R225, R22, UR4, -R169 ;  /* 0x0000000416e17c23 */ /* 0x000fe200080108a9 */
[----:B------:R-:W-:Y:S04]  /*7690*/  IMAD.WIDE.U32 R226, R226, -0x326172a9, RZ ;  /* 0xcd9e8d57e2e27825 */ /* 0x000fe800078e00ff */
[----:B------:R-:W-:Y:S02]  /*76a0*/  IMAD.WIDE.U32 R148, R24, -0x326172a9, RZ ;  /* 0xcd9e8d5718947825 */ /* 0x000fe400078e00ff */
[----:B------:R-:W1:Y:S01]  /*76b0*/  MUFU.EX2 R225, R225 ;  /* 0x000000e100e17308 */ /* 0x000e620000000800 */
[----:B------:R-:W4:Y:S01]  /*76c0*/  LDSM.16.MT88.4 R24, [R193+0x10800] ;  /* 0x01080000c118783b */ /* 0x000f220000004200 */
[C---:B------:R-:W-:Y:S02]  /*76d0*/  LOP3.LUT R125, R148.reuse, 0xffff, RZ, 0xc0, !PT ;  /* 0x0000ffff947d7812 */ /* 0x040fe400078ec0ff */
[----:B------:R-:W-:Y:S02]  /*76e0*/  LOP3.LUT R20, R148, 0xff, RZ, 0xc0, !PT ;  /* 0x000000ff94147812 */ /* 0x000fe400078ec0ff */
[----:B------:R-:W-:Y:S03]  /*76f0*/  SHF.R.U32.HI R125, RZ, 0x8, R125 ;  /* 0x00000008ff7d7819 */ /* 0x000fe6000001167d */
[----:B------:R-:W-:Y:S01]  /*7700*/  LDSM.16.MT88.4 R152, [R193+0xf000] ;  /* 0x00f00000c198783b */ /* 0x000fe20000004200 */
[----:B------:R-:W-:Y:S02]  /*7710*/  SHF.R.U32.HI R128, RZ, 0x10, R148 ;  /* 0x00000010ff807819 */ /* 0x000fe40000011694 */
[----:B------:R-:W-:Y:S02]  /*7720*/  PRMT R121, R20, 0x5410, R125 ;  /* 0x0000541014797816 */ /* 0x000fe4000000007d */
[----:B------:R-:W-:Y:S02]  /*7730*/  LOP3.LUT R123, R128, 0xff, RZ, 0xc0, !PT ;  /* 0x000000ff807b7812 */ /* 0x000fe400078ec0ff */
[----:B------:R-:W-:Y:S01]  /*7740*/  LOP3.LUT R136, R149, UR35, R226, 0x96, !PT ;  /* 0x0000002395887c12 */ /* 0x000fe2000f8e96e2 */
[----:B------:R-:W5:Y:S01]  /*7750*/  LDSM.16.MT88.4 R20, [R192+0x10800] ;  /* 0x01080000c014783b */ /* 0x000f620000004200 */
[----:B------:R-:W-:Y:S02]  /*7760*/  SHF.R.U32.HI R148, RZ, 0x18, R148 ;  /* 0x00000018ff947819 */ /* 0x000fe40000011694 */
[C---:B------:R-:W-:Y:S02]  /*7770*/  LOP3.LUT R150, R136.reuse, 0xffff, RZ, 0xc0, !PT ;  /* 0x0000ffff88967812 */ /* 0x040fe400078ec0ff */
[----:B------:R-:W-:Y:S02]  /*7780*/  SHF.R.U32.HI R157, RZ, 0x10, R136 ;  /* 0x00000010ff9d7819 */ /* 0x000fe40000011688 */
[----:B------:R-:W-:Y:S01]  /*7790*/  PRMT R123, R123, 0x5410, R148 ;  /* 0x000054107b7b7816 */ /* 0x000fe20000000094 */
[----:B------:R-:W1:Y:S01]  /*77a0*/  LDSM.16.MT88.4 R124, [R196+0xd000] ;  /* 0x00d00000c47c783b */ /* 0x000e620000004200 */
[----:B------:R-:W-:Y:S02]  /*77b0*/  LOP3.LUT R159, R136, 0xff, RZ, 0xc0, !PT ;  /* 0x000000ff889f7812 */ /* 0x000fe400078ec0ff */
[----:B------:R-:W-:Y:S02]  /*77c0*/  SHF.R.U32.HI R120, RZ, 0x18, R136 ;  /* 0x00000018ff787819 */ /* 0x000fe40000011688 */
[----:B------:R-:W-:Y:S02]  /*77d0*/  SHF.R.U32.HI R150, RZ, 0x8, R150 ;  /* 0x00000008ff967819 */ /* 0x000fe40000011696 */
[----:B------:R-:W-:Y:S01]  /*77e0*/  LOP3.LUT R157, R157, 0xff, RZ, 0xc0, !PT ;  /* 0x000000ff9d9d7812 */ /* 0x000fe200078ec0ff */
[----:B------:R-:W1:Y:S01]  /*77f0*/  LDSM.16.MT88.4 R128, [R194+0xd000] ;  /* 0x00d00000c280783b */ /* 0x000e620000004200 */
[----:B------:R-:W-:Y:S02]  /*7800*/  PRMT R159, R159, 0x5410, R150 ;  /* 0x000054109f9f7816 */ /* 0x000fe40000000096 */
[----:B------:R-:W-:Y:S02]  /*7810*/  PRMT R157, R157, 0x5410, R120 ;  /* 0x000054109d9d7816 */ /* 0x000fe40000000078 */
[--C-:B------:R-:W-:Y:S02]  /*7820*/  HSET2.LE.AND R122, R121, R166.reuse, PT ;  /* 0x000000a6797a7233 */ /* 0x100fe40003803000 */
[--C-:B------:R-:W-:Y:S01]  /*7830*/  HSET2.LE.AND R120, R159, R166.reuse, PT ;  /* 0x000000a69f787233 */ /* 0x100fe20003803000 */
[C---:B----4-:R-:W-:Y:S01]  /*7840*/  HMMA.16816.F32 R104, R116.reuse, R24, R104 ;  /* 0x000000187468723c */ /* 0x050fe20000001868 */
[----:B------:R-:W4:Y:S02]  /*7850*/  LDSM.16.MT88.4 R136, [R193+0xd000] ;  /* 0x00d00000c188783b */ /* 0x000f240000004200 */
[----:B--2---:R-:W-:Y:S02]  /*7860*/  F2FP.F16.F32.PACK_AB R121, R134, R133 ;  /* 0x000000858679723e */ /* 0x004fe400000000ff */
[--C-:B------:R-:W-:Y:S01]  /*7870*/  HSET2.LE.AND R123, R123, R166.reuse, PT ;  /* 0x000000a67b7b7233 */ /* 0x100fe20003803000 */
[C---:B------:R-:W-:Y:S03]  /*7880*/  HMMA.16816.F32 R12, R116.reuse, R26, R12 ;  /* 0x0000001a740c723c */ /* 0x040fe6000000180c */
[----:B------:R-:W2:Y:S02]  /*7890*/  LDSM.16.MT88.4 R148, [R194+0xf000] ;  /* 0x00f00000c294783b */ /* 0x000ea40000004200 */
[----:B------:R-:W-:Y:S02]  /*78a0*/  F2FP.F16.F32.PACK_AB R24, R179, R178 ;  /* 0x000000b2b318723e */ /* 0x000fe400000000ff */
[----:B------:R-:W-:Y:S01]  /*78b0*/  LOP3.LUT R122, R122, R121, RZ, 0xc0, !PT ;  /* 0x000000797a7a7212 */ /* 0x000fe200078ec0ff */
[C---:B-----5:R-:W-:Y:S03]  /*78c0*/  HMMA.16816.F32 R108, R116.reuse, R20, R108 ;  /* 0x00000014746c723c */ /* 0x060fe6000000186c */
[--C-:B------:R-:W-:Y:S02]  /*78d0*/  HSET2.LE.AND R121, R157, R166.reuse, PT ;  /* 0x000000a69d797233 */ /* 0x100fe40003803000 */
[----:B------:R-:W-:Y:S01]  /*78e0*/  LOP3.LUT R123, R123, R24, RZ, 0xc0, !PT ;  /* 0x000000187b7b7212 */ /* 0x000fe200078ec0ff */
[----:B------:R-:W-:Y:S01]  /*78f0*/  HMMA.16816.F32 R112, R116, R22, R112 ;  /* 0x000000167470723c */ /* 0x000fe20000001870 */
[----:B------:R-:W5:Y:S04]  /*7900*/  LDSM.16.MT88.4 R156, [R192+0xf000] ;  /* 0x00f00000c09c783b */ /* 0x000f680000004200 */
[----:B---3--:R-:W-:Y:S01]  /*7910*/  F2FP.F16.F32.PACK_AB R25, R223, R214 ;  /* 0x000000d6df19723e */ /* 0x008fe200000000ff */
[----:B------:R-:W-:Y:S01]  /*7920*/  FADD.FTZ R214, R214, R171 ;  /* 0x000000abd6d67221 */ /* 0x000fe20000010000 */
[----:B-1----:R-:W-:Y:S01]  /*7930*/  F2FP.F16.F32.PACK_AB R24, R216, R225 ;  /* 0x000000e1d818723e */ /* 0x002fe200000000ff */
[----:B------:R-:W-:Y:S01]  /*7940*/  FADD.FTZ R225, R225, R172 ;  /* 0x000000ace1e17221 */ /* 0x000fe20000010000 */
[----:B------:R-:W1:Y:S02]  /*7950*/  LDSM.16.MT88.4 R20, [R196+0x11000] ;  /* 0x01100000c414783b */ /* 0x000e640000004200 */
[----:B------:R-:W-:Y:S01]  /*7960*/  LOP3.LUT R120, R120, R25, RZ, 0xc0, !PT ;  /* 0x0000001978787212 */ /* 0x000fe200078ec0ff */
[----:B------:R-:W-:Y:S01]  /*7970*/  FADD.FTZ R214, R223, R214 ;  /* 0x000000d6dfd67221 */ /* 0x000fe20000010000 */
[----:B------:R-:W-:Y:S01]  /*7980*/  LOP3.LUT R121, R121, R24, RZ, 0xc0, !PT ;  /* 0x0000001879797212 */ /* 0x000fe200078ec0ff */
[----:B------:R-:W-:Y:S02]  /*7990*/  FADD.FTZ R225, R216, R225 ;  /* 0x000000e1d8e17221 */ /* 0x000fe40000010000 */
[----:B------:R-:W-:Y:S01]  /*79a0*/  FADD.FTZ R133, R133, R214 ;  /* 0x000000d685857221 */ /* 0x000fe20000010000 */
[----:B------:R-:W3:Y:S01]  /*79b0*/  LDSM.16.MT88.4 R24, [R194+0x11000] ;  /* 0x01100000c218783b */ /* 0x000ee20000004200 */
[----:B------:R-:W-:Y:S02]  /*79c0*/  FADD.FTZ R178, R178, R225 ;  /* 0x000000e1b2b27221 */ /* 0x000fe40000010000 */
[C---:B------:R-:W-:Y:S05]  /*79d0*/  HMMA.16816.F32 R4, R120.reuse, R124, R4 ;  /* 0x0000007c7804723c */ /* 0x040fea0000001804 */
[----:B------:R-:W3:Y:S01]  /*79e0*/  LDSM.16.MT88.4 R116, [R193+0x11000] ;  /* 0x01100000c174783b */ /* 0x000ee20000004200 */
[C---:B------:R-:W-:Y:S05]  /*79f0*/  HMMA.16816.F32 R8, R120.reuse, R126, R8 ;  /* 0x0000007e7808723c */ /* 0x040fea0000001808 */
[----:B------:R-:W-:Y:S01]  /*7a00*/  FADD.FTZ R133, R134, R133 ;  /* 0x0000008586857221 */ /* 0x000fe20000010000 */
[C---:B------:R-:W-:Y:S01]  /*7a10*/  HMMA.16816.F32 R36, R120.reuse, R128, R36 ;  /* 0x000000807824723c */ /* 0x040fe20000001824 */
[----:B------:R-:W-:Y:S04]  /*7a20*/  LDSM.16.MT88.4 R124, [R196+0xd800] ;  /* 0x00d80000c47c783b */ /* 0x000fe80000004200 */
[----:B------:R-:W-:Y:S01]  /*7a30*/  FADD.FTZ R179, R179, R178 ;  /* 0x000000b2b3b37221 */ /* 0x000fe20000010000 */
[C---:B------:R-:W-:Y:S06]  /*7a40*/  HMMA.16816.F32 R40, R120.reuse, R130, R40 ;  /* 0x000000827828723c */ /* 0x040fec0000001828 */
[C---:B----4-:R-:W-:Y:S06]  /*7a50*/  HMMA.16816.F32 R44, R120.reuse, R136, R44 ;  /* 0x00000088782c723c */ /* 0x050fec000000182c */
        /* <DEDUP_REMOVED lines=13> */
[C---:B------:R-:W-:Y:S04]  /*7b30*/  HMMA.16816.F32 R72, R120.reuse, R150, R72 ;  /* 0x000000967848723c */ /* 0x040fe80000001848 */
[----:B------:R-:W-:Y:S02]  /*7b40*/  FFMA.FTZ R144, R32, UR4, -R168 ;  /* 0x0000000420907c23 */ /* 0x000fe400080108a8 */
[C---:B------:R-:W-:Y:S02]  /*7b50*/  HMMA.16816.F32 R76, R120.reuse, R152, R76 ;  /* 0x00000098784c723c */ /* 0x040fe4000000184c */
[----:B------:R-:W-:Y:S03]  /*7b60*/  MUFU.EX2 R146, R146 ;  /* 0x0000009200927308 */ /* 0x000fe60000000800 */
[----:B------:R-:W-:Y:S01]  /*7b70*/  FFMA.FTZ R169, R35, UR4, -R169 ;  /* 0x0000000423a97c23 */ /* 0x000fe200080108a9 */
[C---:B------:R-:W-:Y:S06]  /*7b80*/  HMMA.16816.F32 R80, R120.reuse, R154, R80 ;  /* 0x0000009a7850723c */ /* 0x040fec0000001850 */
[----:B------:R-:W-:Y:S01]  /*7b90*/  MUFU.EX2 R144, R144 ;  /* 0x0000009000907308 */ /* 0x000fe20000000800 */
[----:B------:R-:W-:Y:S01]  /*7ba0*/  LOP3.LUT R28, R227, UR26, R222, 0x96, !PT ;  /* 0x0000001ae31c7c12 */ /* 0x000fe2000f8e96de */
[C---:B-----5:R-:W-:Y:S03]  /*7bb0*/  HMMA.16816.F32 R84, R120.reuse, R156, R84 ;  /* 0x0000009c7854723c */ /* 0x060fe60000001854 */
[--C-:B------:R-:W-:Y:S03]  /*7bc0*/  FFMA.FTZ R141, R29, UR4, -R168.reuse ;  /* 0x000000041d8d7c23 */ /* 0x100fe600080108a8 */
[C---:B------:R-:W-:Y:S02]  /*7bd0*/  HMMA.16816.F32 R88, R120.reuse, R158, R88 ;  /* 0x0000009e7858723c */ /* 0x040fe40000001858 */
[----:B------:R-:W-:Y:S03]  /*7be0*/  MUFU.EX2 R169, R169 ;  /* 0x000000a900a97308 */ /* 0x000fe60000000800 */
[----:B------:R-:W-:Y:S01]  /*7bf0*/  IMAD.WIDE.U32 R28, R28, -0x2daee0ad, RZ ;  /* 0xd2511f531c1c7825 */ /* 0x000fe200078e00ff */
[C---:B-1----:R-:W-:Y:S06]  /*7c00*/  HMMA.16816.F32 R92, R120.reuse, R20, R92 ;  /* 0x00000014785c723c */ /* 0x042fec000000185c */
[----:B------:R-:W-:Y:S01]  /*7c10*/  MUFU.EX2 R141, R141 ;  /* 0x0000008d008d7308 */ /* 0x000fe20000000800 */
[----:B------:R-:W-:Y:S01]  /*7c20*/  FFMA.FTZ R168, R33, UR4, -R168 ;  /* 0x0000000421a87c23 */ /* 0x000fe200080108a8 */
[C---:B------:R-:W-:Y:S01]  /*7c30*/  HMMA.16816.F32 R96, R120.reuse, R22, R96 ;  /* 0x000000167860723c */ /* 0x040fe20000001860 */
[----:B------:R-:W1:Y:S02]  /*7c40*/  LDSM.16.MT88.4 R20, [R192+0x11000] ;  /* 0x01100000c014783b */ /* 0x000e640000004200 */
[----:B------:R-:W-:Y:S03]  /*7c50*/  LOP3.LUT R224, R29, UR37, R224, 0x96, !PT ;  /* 0x000000251de07c12 */ /* 0x000fe6000f8e96e0 */
[C---:B---3--:R-:W-:Y:S02]  /*7c60*/  HMMA.16816.F32 R16, R120.reuse, R24, R16 ;  /* 0x000000187810723c */ /* 0x048fe40000001810 */
[----:B------:R-:W2:Y:S01]  /*7c70*/  MUFU.EX2 R145, R168 ;  /* 0x000000a800917308 */ /* 0x000ea20000000800 */
[----:B------:R-:W-:Y:S02]  /*7c80*/  LDSM.16.MT88.4 R32, [R193+0xd800] ;  /* 0x00d80000c120783b */ /* 0x000fe40000004200 */
[C---:B------:R-:W-:Y:S01]  /*7c90*/  LOP3.LUT R131, R28.reuse, 0xff, RZ, 0xc0, !PT ;  /* 0x000000ff1c837812 */ /* 0x040fe200078ec0ff */
[C---:B------:R-:W-:Y:S06]  /*7ca0*/  HMMA.16816.F32 R100, R120.reuse, R26, R100 ;  /* 0x0000001a7864723c */ /* 0x040fec0000001864 */
[----:B------:R-:W3:Y:S01]  /*7cb0*/  MUFU.EX2 R143, R143 ;  /* 0x0000008f008f7308 */ /* 0x000ee20000000800 */
[----:B------:R-:W-:Y:S01]  /*7cc0*/  LOP3.LUT R25, R28, 0xffff, RZ, 0xc0, !PT ;  /* 0x0000ffff1c197812 */ /* 0x000fe200078ec0ff */
[C---:B------:R-:W-:Y:S03]  /*7cd0*/  HMMA.16816.F32 R104, R120.reuse, R116, R104 ;  /* 0x000000747868723c */ /* 0x040fe60000001868 */
[--C-:B------:R-:W-:Y:S03]  /*7ce0*/  SHF.R.U32.HI R24, RZ, 0x10, R28.reuse ;  /* 0x00000010ff187819 */ /* 0x100fe6000001161c */
[C---:B------:R-:W-:Y:S05]  /*7cf0*/  HMMA.16816.F32 R12, R120.reuse, R118, R12 ;  /* 0x00000076780c723c */ /* 0x040fea000000180c */
[----:B------:R-:W-:Y:S02]  /*7d00*/  SHF.R.U32.HI R27, RZ, 0x18, R28 ;  /* 0x00000018ff1b7819 */ /* 0x000fe4000001161c */
[----:B------:R-:W4:Y:S01]  /*7d10*/  LDSM.16.MT88.4 R28, [R194+0xd800] ;  /* 0x00d80000c21c783b */ /* 0x000f220000004200 */
[----:B------:R-:W-:Y:S03]  /*7d20*/  SHF.R.U32.HI R116, RZ, 0x8, R25 ;  /* 0x00000008ff747819 */ /* 0x000fe60000011619 */
[C---:B------:R-:W-:Y:S02]  /*7d30*/  LOP3.LUT R26, R224.reuse, 0xffff, RZ, 0xc0, !PT ;  /* 0x0000ffffe01a7812 */ /* 0x040fe400078ec0ff */
[----:B------:R-:W-:Y:S02]  /*7d40*/  SHF.R.U32.HI R25, RZ, 0x10, R224 ;  /* 0x00000010ff197819 */ /* 0x000fe400000116e0 */
[----:B------:R-:W-:Y:S01]  /*7d50*/  LOP3.LUT R129, R224, 0xff, RZ, 0xc0, !PT ;  /* 0x000000ffe0817812 */ /* 0x000fe200078ec0ff */
[C---:B-1----:R-:W-:Y:S03]  /*7d60*/  HMMA.16816.F32 R108, R120.reuse, R20, R108 ;  /* 0x00000014786c723c */ /* 0x042fe6000000186c */
[----:B------:R-:W-:Y:S02]  /*7d70*/  SHF.R.U32.HI R26, RZ, 0x8, R26 ;  /* 0x00000008ff1a7819 */ /* 0x000fe4000001161a */
[----:B------:R-:W-:Y:S01]  /*7d80*/  LOP3.LUT R24, R24, 0xff, RZ, 0xc0, !PT ;  /* 0x000000ff18187812 */ /* 0x000fe200078ec0ff */
[----:B------:R-:W-:Y:S05]  /*7d90*/  HMMA.16816.F32 R112, R120, R22, R112 ;  /* 0x000000167870723c */ /* 0x000fea0000001870 */
[----:B------:R-:W-:Y:S02]  /*7da0*/  SHF.R.U32.HI R224, RZ, 0x18, R224 ;  /* 0x00000018ffe07819 */ /* 0x000fe400000116e0 */
[----:B------:R-:W-:Y:S04]  /*7db0*/  LOP3.LUT R25, R25, 0xff, RZ, 0xc0, !PT ;  /* 0x000000ff19197812 */ /* 0x000fe800078ec0ff */
[----:B------:R-:W-:Y:S02]  /*7dc0*/  PRMT R131, R131, 0x5410, R116 ;  /* 0x0000541083837816 */ /* 0x000fe40000000074 */
[----:B------:R-:W-:Y:S01]  /*7dd0*/  PRMT R27, R24, 0x5410, R27 ;  /* 0x00005410181b7816 */ /* 0x000fe2000000001b */
[----:B------:R-:W1:Y:S01]  /*7de0*/  LDSM.16.MT88.4 R116, [R192+0xd800] ;  /* 0x00d80000c074783b */ /* 0x000e620000004200 */
        /* <DEDUP_REMOVED lines=8> */
[----:B------:R-:W-:Y:S01]  /*7e70*/  F2FP.F16.F32.PACK_AB R129, R141, R140 ;  /* 0x0000008c8d81723e */ /* 0x000fe200000000ff */
[----:B------:R-:W-:Y:S01]  /*7e80*/  FADD.FTZ R140, R140, R133 ;  /* 0x000000858c8c7221 */ /* 0x000fe20000010000 */
[----:B---3--:R-:W-:Y:S01]  /*7e90*/  F2FP.F16.F32.PACK_AB R128, R143, R142 ;  /* 0x0000008e8f80723e */ /* 0x008fe200000000ff */
[----:B------:R-:W-:Y:S01]  /*7ea0*/  FADD.FTZ R142, R142, R179 ;  /* 0x000000b38e8e7221 */ /* 0x000fe20000010000 */
[----:B------:R-:W-:Y:S01]  /*7eb0*/  LOP3.LUT R26, R26, R21, RZ, 0xc0, !PT ;  /* 0x000000151a1a7212 */ /* 0x000fe200078ec0ff */
[----:B------:R-:W-:Y:S01]  /*7ec0*/  FADD.FTZ R141, R141, R140 ;  /* 0x0000008c8d8d7221 */ /* 0x000fe20000010000 */
[----:B------:R-:W-:Y:S01]  /*7ed0*/  LOP3.LUT R27, R27, R20, RZ, 0xc0, !PT ;  /* 0x000000141b1b7212 */ /* 0x000fe200078ec0ff */
[----:B------:R-:W-:Y:S01]  /*7ee0*/  FADD.FTZ R143, R143, R142 ;  /* 0x0000008e8f8f7221 */ /* 0x000fe20000010000 */
[----:B------:R-:W-:Y:S01]  /*7ef0*/  LOP3.LUT R24, R24, R129, RZ, 0xc0, !PT ;  /* 0x0000008118187212 */ /* 0x000fe200078ec0ff */
[----:B------:R-:W2:Y:S01]  /*7f00*/  LDSM.16.MT88.4 R20, [R194+0xf800] ;  /* 0x00f80000c214783b */ /* 0x000ea20000004200 */
[----:B------:R-:W-:Y:S01]  /*7f10*/  LOP3.LUT R25, R25, R128, RZ, 0xc0, !PT ;  /* 0x0000008019197212 */ /* 0x000fe200078ec0ff */
[----:B------:R-:W-:Y:S01]  /*7f20*/  FADD.FTZ R144, R144, R141 ;  /* 0x0000008d90907221 */ /* 0x000fe20000010000 */
[----:B------:R-:W-:Y:S01]  /*7f30*/  MOV R133, R132 ;  /* 0x0000008400857202 */ /* 0x000fe20000000f00 */
[----:B------:R-:W-:Y:S02]  /*7f40*/  FADD.FTZ R146, R146, R143 ;  /* 0x0000008f92927221 */ /* 0x000fe40000010000 */
[----:B------:R-:W-:Y:S02]  /*7f50*/  FADD.FTZ R217, R145, R144 ;  /* 0x0000009091d97221 */ /* 0x000fe40000010000 */
[C---:B------:R-:W-:Y:S01]  /*7f60*/  HMMA.16816.F32 R128, R24.reuse, R124, R4 ;  /* 0x0000007c1880723c */ /* 0x040fe20000001804 */
[----:B------:R-:W3:Y:S04]  /*7f70*/  LDSM.16.MT88.4 R4, [R193+0xf800] ;  /* 0x00f80000c104783b */ /* 0x000ee80000004200 */
[----:B------:R-:W-:Y:S01]  /*7f80*/  FADD.FTZ R215, R169, R146 ;  /* 0x00000092a9d77221 */ /* 0x000fe20000010000 */
[C---:B------:R-:W-:Y:S03]  /*7f90*/  HMMA.16816.F32 R124, R24.reuse, R126, R8 ;  /* 0x0000007e187c723c */ /* 0x040fe60000001808 */
[----:B------:R-:W5:Y:S03]  /*7fa0*/  LDSM.16.MT88.4 R8, [R192+0xf800] ;  /* 0x00f80000c008783b */ /* 0x000f660000004200 */
[C---:B----4-:R-:W-:Y:S06]  /*7fb0*/  HMMA.16816.F32 R36, R24.reuse, R28, R36 ;  /* 0x0000001c1824723c */ /* 0x050fec0000001824 */
[C---:B------:R-:W-:Y:S01]  /*7fc0*/  HMMA.16816.F32 R40, R24.reuse, R30, R40 ;  /* 0x0000001e1828723c */ /* 0x040fe20000001828 */
[----:B------:R-:W4:Y:S05]  /*7fd0*/  LDSM.16.MT88.4 R28, [R196+0x11800] ;  /* 0x01180000c41c783b */ /* 0x000f2a0000004200 */
[C---:B------:R-:W-:Y:S06]  /*7fe0*/  HMMA.16816.F32 R44, R24.reuse, R32, R44 ;  /* 0x00000020182c723c */ /* 0x040fec000000182c */
[C---:B------:R-:W-:Y:S01]  /*7ff0*/  HMMA.16816.F32 R48, R24.reuse, R34, R48 ;  /* 0x000000221830723c */ /* 0x040fe20000001830 */
[----:B------:R-:W4:Y:S05]  /*8000*/  LDSM.16.MT88.4 R32, [R194+0x11800] ;  /* 0x01180000c220783b */ /* 0x000f2a0000004200 */
[C---:B-1----:R-:W-:Y:S06]  /*8010*/  HMMA.16816.F32 R52, R24.reuse, R116, R52 ;  /* 0x000000741834723c */ /* 0x042fec0000001834 */
[C---:B------:R-:W-:Y:S01]  /*8020*/  HMMA.16816.F32 R56, R24.reuse, R118, R56 ;  /* 0x000000761838723c */ /* 0x040fe20000001838 */
[----:B------:R-:W1:Y:S05]  /*8030*/  LDSM.16.MT88.4 R116, [R193+0x11800] ;  /* 0x01180000c174783b */ /* 0x000e6a0000004200 */
[C---:B------:R-:W-:Y:S06]  /*8040*/  HMMA.16816.F32 R60, R24.reuse, R136, R60 ;  /* 0x00000088183c723c */ /* 0x040fec000000183c */
[C---:B------:R-:W-:Y:S06]  /*8050*/  HMMA.16816.F32 R64, R24.reuse, R138, R64 ;  /* 0x0000008a1840723c */ /* 0x040fec0000001840 */
[C---:B--2---:R-:W-:Y:S06]  /*8060*/  HMMA.16816.F32 R68, R24.reuse, R20, R68 ;  /* 0x000000141844723c */ /* 0x044fec0000001844 */
[C---:B------:R-:W-:Y:S01]  /*8070*/  HMMA.16816.F32 R72, R24.reuse, R22, R72 ;  /* 0x000000161848723c */ /* 0x040fe20000001848 */
[----:B------:R-:W2:Y:S05]  /*8080*/  LDSM.16.MT88.4 R20, [R192+0x11800] ;  /* 0x01180000c014783b */ /* 0x000eaa0000004200 */
[C---:B---3--:R-:W-:Y:S06]  /*8090*/  HMMA.16816.F32 R76, R24.reuse, R4, R76 ;  /* 0x00000004184c723c */ /* 0x048fec000000184c */
[C---:B------:R-:W-:Y:S06]  /*80a0*/  HMMA.16816.F32 R80, R24.reuse, R6, R80 ;  /* 0x000000061850723c */ /* 0x040fec0000001850 */
[C---:B-----5:R-:W-:Y:S06]  /*80b0*/  HMMA.16816.F32 R84, R24.reuse, R8, R84 ;  /* 0x000000081854723c */ /* 0x060fec0000001854 */
[C---:B------:R-:W-:Y:S06]  /*80c0*/  HMMA.16816.F32 R88, R24.reuse, R10, R88 ;  /* 0x0000000a1858723c */ /* 0x040fec0000001858 */
[C---:B----4-:R-:W-:Y:S06]  /*80d0*/  HMMA.16816.F32 R92, R24.reuse, R28, R92 ;  /* 0x0000001c185c723c */ /* 0x050fec000000185c */
[C---:B------:R-:W-:Y:S06]  /*80e0*/  HMMA.16816.F32 R96, R24.reuse, R30, R96 ;  /* 0x0000001e1860723c */ /* 0x040fec0000001860 */
[C---:B------:R-:W-:Y:S06]  /*80f0*/  HMMA.16816.F32 R120, R24.reuse, R32, R16 ;  /* 0x000000201878723c */ /* 0x040fec0000001810 */
[C---:B------:R-:W-:Y:S06]  /*8100*/  HMMA.16816.F32 R100, R24.reuse, R34, R100 ;  /* 0x000000221864723c */ /* 0x040fec0000001864 */
[C---:B-1----:R-:W-:Y:S06]  /*8110*/  HMMA.16816.F32 R104, R24.reuse, R116, R104 ;  /* 0x000000741868723c */ /* 0x042fec0000001868 */
[C---:B------:R-:W-:Y:S06]  /*8120*/  HMMA.16816.F32 R116, R24.reuse, R118, R12 ;  /* 0x000000761874723c */ /* 0x040fec000000180c */
[C---:B--2---:R-:W-:Y:S06]  /*8130*/  HMMA.16816.F32 R108, R24.reuse, R20, R108 ;  /* 0x00000014186c723c */ /* 0x044fec000000186c */
[----:B------:R-:W-:Y:S01]  /*8140*/  HMMA.16816.F32 R112, R24, R22, R112 ;  /* 0x000000161870723c */ /* 0x000fe20000001870 */
[----:B------:R-:W-:Y:S11]  /*8150*/  @!UPT UIADD3 URZ, URZ, URZ, URZ ;  /* 0x0000003f3f3ff290 */ /* 0x000ff6000fffe03f */
[----:B------:R-:W-:Y:S01]  /*8160*/  @!UPT UIADD3 URZ, URZ, URZ, URZ ;  /* 0x0000003f3f3ff290 */ /* 0x000fe2000fffe03f */
[----:B------:R-:W-:Y:S11]  /*8170*/  @P0 BRA `(.L_x_733) ;  /* 0xffffffd000300947 */ /* 0x000ff6000383ffff */
.L_x_732:
        /* <DEDUP_REMOVED lines=13> */
[CC--:B------:R-:W-:Y:S02]  /*8250*/  LEA.HI R8, R0.reuse, R5.reuse, RZ, 0x2 ;  /* 0x0000000500087211 */ /* 0x0c0fe400078f10ff */
[----:B------:R-:W-:Y:S02]  /*8260*/  LEA.HI R0, R0, R5, RZ, 0x5 ;  /* 0x0000000500007211 */ /* 0x000fe400078f28ff */
        /* <DEDUP_REMOVED lines=9> */
[----:B------:R-:W-:Y:S01]  /*8300*/  IADD3 R8, -R8, R5, RZ ;  /* 0x0000000508087210 */ /* 0x000fe20007ffe1ff */
[----:B------:R-:W1:Y:S01]  /*8310*/  @P3 MUFU.RCP R9, R4 ;  /* 0x0000000400093308 */ /* 0x000e620000001000 */
[----:B------:R-:W-:Y:S02]  /*8320*/  IADD3 R6, R7, -R6, RZ ;  /* 0x8000000607067210 */ /* 0x000fe40007ffe0ff */
[----:B------:R-:W-:Y:S02]  /*8330*/  SHF.R.S32.HI R7, RZ, 0x5, R0 ;  /* 0x00000005ff077819 */ /* 0x000fe40000011400 */
[----:B------:R-:W-:Y:S02]  /*8340*/  R2P PR, R6, 0x6 ;  /* 0x0000000606007804 */ /* 0x000fe40000000000 */
[----:B------:R-:W-:Y:S01]  /*8350*/  LEA R8, R7, R8, 0x9 ;  /* 0x0000000807087211 */ /* 0x000fe200078e48ff */
[----:B------:R-:W2:Y:S01]  /*8360*/  @P0 MUFU.RCP R10, R2 ;  /* 0x00000002000a0308 */ /* 0x000ea20000001000 */
[----:B-1----:R-:W-:-:S04]  /*8370*/  FMUL.FTZ R9, R9, UR4 ;  /* 0x0000000409097c20 */ /* 0x002fc80008410000 */
        /* <DEDUP_REMOVED lines=57> */
[----:B-1----:R-:W-:Y:S01]  /*8710*/  ULEA UR4, UR4, UR5, 0x18 ;  /* 0x0000000504047291 */ /* 0x002fe2000f8ec03f */
[----:B------:R-:W-:Y:S01]  /*8720*/  LOP3.LUT R6, R6, 0x1, RZ, 0xc0, !PT ;  /* 0x0000000106067812 */ /* 0x000fe200078ec0ff */
[C---:B------:R-:W-:Y:S01]  /*8730*/  FMUL.FTZ R40, R9.reuse, R40 ;  /* 0x0000002809287220 */ /* 0x040fe20000410000 */
[----:B------:R-:W-:Y:S01]  /*8740*/  LOP3.LUT R10, R10, 0x1c0, RZ, 0xc0, !PT ;  /* 0x000001c00a0a7812 */ /* 0x000fe200078ec0ff */
[C---:B------:R-:W-:Y:S01]  /*8750*/  FMUL.FTZ R41, R9.reuse, R41 ;  /* 0x0000002909297220 */ /* 0x040fe20000410000 */
[----:B------:R-:W-:Y:S01]  /*8760*/  ISETP.NE.U32.AND P4, PT, R6, 0x1, PT ;  /* 0x000000010600780c */ /* 0x000fe20003f85070 */
[C---:B------:R-:W-:Y:S01]  /*8770*/  FMUL.FTZ R44, R9.reuse, R44 ;  /* 0x0000002c092c7220 */ /* 0x040fe20000410000 */
[----:B------:R-:W-:Y:S01]  /*8780*/  LEA.HI R11, R10, R10, RZ, 0x1d ;  /* 0x0000000a0a0b7211 */ /* 0x000fe200078fe8ff */
[C---:B------:R-:W-:Y:S01]  /*8790*/  FMUL.FTZ R45, R9.reuse, R45 ;  /* 0x0000002d092d7220 */ /* 0x040fe20000410000 */
[----:B------:R-:W-:Y:S01]  /*87a0*/  MOV R6, 0x20 ;  /* 0x0000002000067802 */ /* 0x000fe20000000f00 */
[C---:B------:R-:W-:Y:S01]  /*87b0*/  FMUL.FTZ R48, R9.reuse, R48 ;  /* 0x0000003009307220 */ /* 0x040fe20000410000 */
[----:B------:R-:W-:Y:S01]  /*87c0*/  LEA R8, R8, R11, 0x1 ;  /* 0x0000000b08087211 */ /* 0x000fe200078e08ff */
[C---:B------:R-:W-:Y:S01]  /*87d0*/  FMUL.FTZ R49, R9.reuse, R49 ;  /* 0x0000003109317220 */ /* 0x040fe20000410000 */
[----:B------:R-:W-:Y:S01]  /*87e0*/  SEL R6, R6, 0xffffffe0, !P1 ;  /* 0xffffffe006067807 */ /* 0x000fe20004800000 */
        /* <DEDUP_REMOVED lines=101> */
[----:B------:R-:W-:Y:S01]  /*8e40*/  FMUL.FTZ R9, R9, R113 ;  /* 0x0000007109097220 */ /* 0x000fe20000410000 */
[----:B------:R-:W-:Y:S01]  /*8e50*/  @UP0 UIMAD UR6, UR23, UR5, UR11 ;  /* 0x00000005170602a4 */ /* 0x000fe2000f8e020b */
        /* <DEDUP_REMOVED lines=26> */
[----:B------:R-:W2:Y:S03]  /*9000*/  S2R R6, SR_TID.X ;  /* 0x0000000000067919 */ /* 0x000ea60000002100 */
[----:B------:R1:W-:Y:S01]  /*9010*/  STS [R25+0x2000], R88 ;  /* 0x0020005819007388 */ /* 0x0003e20000000800 */
[----:B------:R-:W-:Y:S05]  /*9020*/  @P1 BRA `(.L_x_736) ;  /* 0x00000000001c1947 */ /* 0x000fea0003800000 */
[----:B------:R-:W3:Y:S01]  /*9030*/  S2UR UR7, SR_CTAID.Y ;  /* 0x00000000000779c3 */ /* 0x000ee20000002600 */
[----:B------:R-:W-:Y:S01]  /*9040*/  ULDC.64 UR4, c[0x0][0x290] ;  /* 0x0000a40000047ab9 */ /* 0x000fe20000000a00 */
[----:B---3--:R-:W-:Y:S02]  /*9050*/  USHF.R.S32.HI UR6, URZ, 0x1f, UR7 ;  /* 0x0000001f3f067899 */ /* 0x008fe40008011407 */
[----:B------:R-:W-:Y:S02]  /*9060*/  UIMAD.WIDE.U32 UR10, UR7, UR4, URZ ;  /* 0x00000004070a72a5 */ /* 0x000fe4000f8e003f */
[----:B------:R-:W-:-:S04]  /*9070*/  UIMAD UR6, UR6, UR4, URZ ;  /* 0x00000004060672a4 */ /* 0x000fc8000f8e023f */
[----:B------:R-:W-:-:S04]  /*9080*/  UIMAD UR6, UR7, UR5, UR6 ;  /* 0x00000005070672a4 */ /* 0x000fc8000f8e0206 */
[----:B------:R-:W-:-:S12]  /*9090*/  UIADD3 UR6, UR11, UR6, URZ ;  /* 0x000000060b067290 */ /* 0x000fd8000fffe03f */
.L_x_736:
[----:B------:R-:W-:Y:S01]  /*90a0*/  ULDC.U8 UR5, c[0x0][0x3d9] ;  /* 0x0000f64000057ab9 */ /* 0x000fe20000000000 */
[----:B------:R-:W-:Y:S01]  /*90b0*/  STS [R25+0x2400], R90 ;  /* 0x0024005a19007388 */ /* 0x000fe20000000800 */
[----:B------:R-:W-:Y:S01]  /*90c0*/  ISETP.NE.AND P2, PT, RZ, UR5, PT ;  /* 0x00000005ff007c0c */ /* 0x000fe2000bf45270 */
[----:B------:R-:W-:Y:S01]  /*90d0*/  ULDC.U8 UR8, c[0x0][0x3d8] ;  /* 0x0000f60000087ab9 */ /* 0x000fe20000000000 */
[----:B------:R-:W3:Y:S01]  /*90e0*/  @P3 MUFU.LG2 R4, R4 ;  /* 0x0000000400043308 */ /* 0x000ee20000000c00 */
[----:B------:R-:W-:Y:S01]  /*90f0*/  STS [R11+0x4000], R92 ;  /* 0x0040005c0b007388 */ /* 0x000fe20000000800 */
[----:B------:R-:W-:Y:S01]  /*9100*/  ISETP.NE.AND P4, PT, RZ, UR8, PT ;  /* 0x00000008ff007c0c */ /* 0x000fe2000bf85270 */
[----:B------:R-:W4:Y:S01]  /*9110*/  S2UR UR4, SR_CTAID.X ;  /* 0x00000000000479c3 */ /* 0x000f220000002500 */
[----:B------:R-:W-:Y:S01]  /*9120*/  LOP3.LUT R0, R0, 0xffffffe0, RZ, 0xc0, !PT ;  /* 0xffffffe000007812 */ /* 0x000fe200078ec0ff */
[----:B------:R1:W-:Y:S01]  /*9130*/  STS [R11+0x4400], R94 ;  /* 0x0044005e0b007388 */ /* 0x0003e20000000800 */
[----:B------:R-:W-:Y:S01]  /*9140*/  ISETP.EQ.AND P4, PT, RZ, UR5, P4 ;  /* 0x00000005ff007c0c */ /* 0x000fe2000a782270 */
[----:B------:R-:W2:Y:S02]  /*9150*/  S2R R10, SR_CTAID.Z ;  /* 0x00000000000a7919 */ /* 0x000ea40000002700 */
[----:B------:R-:W-:-:S02]  /*9160*/  IMAD.IADD R5, R5, 0x1, -R0 ;  /* 0x0000000105057824 */ /* 0x000fc400078e0a00 */
[----:B------:R-:W5:Y:S01]  /*9170*/  @P2 LDC.64 R8, c[0x0][0x2c0] ;  /* 0x0000b000ff082b82 */ /* 0x000f620000000a00 */
[----:B------:R-:W-:Y:S01]  /*9180*/  @P2 IMAD.MOV.U32 R0, RZ, RZ, 0x1 ;  /* 0x00000001ff002424 */ /* 0x000fe200078e00ff */
[----:B------:R-:W-:Y:S04]  /*9190*/  STS [R13+0x4000], R96 ;  /* 0x004000600d007388 */ /* 0x000fe80000000800 */
[----:B------:R2:W-:Y:S02]  /*91a0*/  STS [R13+0x4400], R98 ;  /* 0x004400620d007388 */ /* 0x0005e40000000800 */
[----:B------:R-:W3:Y:S01]  /*91b0*/  @P2 LDC R24, c[0x0][0x2c0] ;  /* 0x0000b000ff182b82 */ /* 0x000ee20000000800 */
[----:B------:R-:W-:Y:S01]  /*91c0*/  @!P4 PLOP3.LUT P1, PT, PT, PT, PT, 0x8, 0x0 ;  /* 0x000000000000c81c */ /* 0x000fe20003f2e170 */
[----:B------:R-:W-:Y:S01]  /*91d0*/  STS [R15+0x4000], R120 ;  /* 0x004000780f007388 */ /* 0x000fe20000000800 */
[----:B------:R-:W-:-:S03]  /*91e0*/  @!P4 CS2R R32, SRZ ;  /* 0x000000000020c805 */ /* 0x000fc6000001ff00 */
[----:B------:R-:W-:Y:S04]  /*91f0*/  STS [R15+0x4400], R122 ;  /* 0x0044007a0f007388 */ /* 0x000fe80000000800 */
[----:B------:R-:W-:Y:S01]  /*9200*/  STS [R17+0x4000], R100 ;  /* 0x0040006411007388 */ /* 0x000fe20000000800 */
[----:B-1----:R-:W1:Y:S01]  /*9210*/  S2R R11, SR_CTAID.Y ;  /* 0x00000000000b7919 */ /* 0x002e620000002600 */
[----:B-----5:R-:W-:Y:S02]  /*9220*/  @P2 IMAD R9, R9, R8, RZ ;  /* 0x0000000809092224 */ /* 0x020fe400078e02ff */
[----:B------:R-:W-:Y:S04]  /*9230*/  STS [R17+0x4400], R102 ;  /* 0x0044006611007388 */ /* 0x000fe80000000800 */
[----:B------:R-:W-:Y:S01]  /*9240*/  STS [R19+0x4000], R104 ;  /* 0x0040006813007388 */ /* 0x000fe20000000800 */
[----:B--2---:R-:W-:-:S03]  /*9250*/  SHF.R.S32.HI R13, RZ, 0x1f, R6 ;  /* 0x0000001fff0d7819 */ /* 0x004fc60000011406 */
[----:B------:R-:W-:Y:S01]  /*9260*/  STS [R19+0x4400], R106 ;  /* 0x0044006a13007388 */ /* 0x000fe20000000800 */
[----:B------:R-:W-:-:S03]  /*9270*/  LEA.HI R30, R13, R6, RZ, 0x3 ;  /* 0x000000060d1e7211 */ /* 0x000fc600078f18ff */
[----:B------:R-:W-:Y:S04]  /*9280*/  STS [R21+0x4000], R116 ;  /* 0x0040007415007388 */ /* 0x000fe80000000800 */
[----:B------:R-:W-:Y:S04]  /*9290*/  STS [R21+0x4400], R118 ;  /* 0x0044007615007388 */ /* 0x000fe80000000800 */
[----:B------:R-:W-:Y:S04]  /*92a0*/  STS [R23+0x4000], R108 ;  /* 0x0040006c17007388 */ /* 0x000fe80000000800 */
[----:B------:R-:W-:Y:S04]  /*92b0*/  STS [R23+0x4400], R110 ;  /* 0x0044006e17007388 */ /* 0x000fe80000000800 */
[----:B------:R-:W-:Y:S04]  /*92c0*/  STS [R25+0x4000], R112 ;  /* 0x0040007019007388 */ /* 0x000fe80000000800 */
[----:B------:R2:W-:Y:S02]  /*92d0*/  STS [R25+0x4400], R114 ;  /* 0x0044007219007388 */ /* 0x0005e40000000800 */
[----:B--2---:R-:W-:Y:S01]  /*92e0*/  LOP3.LUT R25, R30, 0xfffffff8, RZ, 0xc0, !PT ;  /* 0xfffffff81e197812 */ /* 0x004fe200078ec0ff */
[----:B-1-34-:R-:W-:Y:S06]  /*92f0*/  @!P4 BRA `(.L_x_737) ;  /* 0x000000000020c947 */ /* 0x01afec0003800000 */
[----:B------:R-:W1:Y:S01]  /*9300*/  S2UR UR5, SR_CTAID.Y ;  /* 0x00000000000579c3 */ /* 0x000e620000002600 */
[----:B------:R-:W-:Y:S01]  /*9310*/  ULDC UR7, c[0x0][0x2c4] ;  /* 0x0000b10000077ab9 */ /* 0x000fe20000000800 */
[----:B------:R-:W-:Y:S01]  /*9320*/  PLOP3.LUT P1, PT, PT, PT, PT, 0x80, 0x0 ;  /* 0x000000000000781c */ /* 0x000fe20003f2f070 */
[----:B-1----:R-:W-:-:S04]  /*9330*/  UIMAD UR5, UR5, UR7, URZ ;  /* 0x00000007050572a4 */ /* 0x002fc8000f8e023f */
[----:B------:R-:W-:-:S04]  /*9340*/  USEL UR23, UR5, UR23, !UP0 ;  /* 0x0000001705177287 */ /* 0x000fc8000c000000 */
[----:B------:R-:W-:Y:S02]  /*9350*/  USHF.R.S32.HI UR5, URZ, 0x1f, UR23 ;  /* 0x0000001f3f057899 */ /* 0x000fe40008011417 */
[----:B------:R-:W-:-:S04]  /*9360*/  IMAD.U32 R32, RZ, RZ, UR23 ;  /* 0x00000017ff207e24 */ /* 0x000fc8000f8e00ff */
[----:B------:R-:W-:Y:S02]  /*9370*/  MOV R33, UR5 ;  /* 0x0000000500217c02 */ /* 0x000fe40008000f00 */
.L_x_737:
[----:B------:R-:W-:Y:S05]  /*9380*/  @P2 BRA `(.L_x_738) ;  /* 0x0000000000182947 */ /* 0x000fea0003800000 */
[----:B------:R-:W1:Y:S01]  /*9390*/  LDC R9, c[0x0][0x2c4] ;  /* 0x0000b100ff097b82 */ /* 0x000e620000000800 */
[----:B------:R-:W-:Y:S02]  /*93a0*/  ISETP.NE.AND P2, PT, RZ, UR8, PT ;  /* 0x00000008ff007c0c */ /* 0x000fe4000bf45270 */
[----:B------:R-:W-:-:S05]  /*93b0*/  MOV R24, 0x1 ;  /* 0x0000000100187802 */ /* 0x000fca0000000f00 */
[----:B------:R-:W2:Y:S08]  /*93c0*/  LDC R0, c[0x0][0x270] ;  /* 0x00009c00ff007b82 */ /* 0x000eb00000000800 */
[----:B-1----:R-:W2:Y:S02]  /*93d0*/  @P2 LDC R9, c[0x0][0x2e4] ;  /* 0x0000b900ff092b82 */ /* 0x002ea40000000800 */
[----:B--2---:R-:W-:-:S07]  /*93e0*/  IMAD R0, R9, R0, RZ ;  /* 0x0000000009007224 */ /* 0x004fce00078e02ff */
.L_x_738:
[----:B------:R-:W-:Y:S01]  /*93f0*/  BAR.SYNC.DEFER_BLOCKING 0x0 ;  /* 0x0000000000007b1d */ /* 0x000fe20000010000 */
[----:B------:R-:W-:Y:S01]  /*9400*/  SHF.R.S32.HI R28, RZ, 0x1f, R7 ;  /* 0x0000001fff1c7819 */ /* 0x000fe20000011407 */
[----:B------:R-:W-:Y:S01]  /*9410*/  IMAD.IADD R6, R6, 0x1, -R25 ;  /* 0x0000000106067824 */ /* 0x000fe200078e0a19 */
[----:B------:R-:W-:Y:S01]  /*9420*/  SHF.R.S32.HI R26, RZ, 0x1f, R5 ;  /* 0x0000001fff1a7819 */ /* 0x000fe20000011405 */
[----:B------:R-:W-:Y:S01]  /*9430*/  IMAD R0, R11, R0, RZ ;  /* 0x000000000b007224 */ /* 0x000fe200078e02ff */
[----:B------:R-:W-:-:S03]  /*9440*/  LEA.HI R28, R28, R7, RZ, 0x2 ;  /* 0x000000071c1c7211 */ /* 0x000fc600078f10ff */
[----:B------:R-:W1:Y:S01]  /*9450*/  @P3 LDC R25, c[0x0][0x2e8] ;  /* 0x0000ba00ff193b82 */ /* 0x000e620000000800 */
[----:B------:R-:W-:Y:S01]  /*9460*/  SHF.R.S32.HI R30, RZ, 0x3, R30 ;  /* 0x00000003ff1e7819 */ /* 0x000fe2000001141e */
[----:B------:R-:W2:Y:S01]  /*9470*/  @P0 MUFU.LG2 R2, R2 ;  /* 0x0000000200020308 */ /* 0x000ea20000000c00 */
[----:B------:R-:W-:Y:S01]  /*9480*/  LEA.HI R26, R26, R5, RZ, 0x2 ;  /* 0x000000051a1a7211 */ /* 0x000fe200078f10ff */
[----:B------:R-:W-:Y:S01]  /*9490*/  @P3 FMUL.FTZ R27, R4, 0.69314718246459960938 ;  /* 0x3f317218041b3820 */ /* 0x000fe20000410000 */
[----:B------:R-:W-:Y:S01]  /*94a0*/  LOP3.LUT R28, R28, 0xffffffc, RZ, 0xc0, !PT ;  /* 0x0ffffffc1c1c7812 */ /* 0x000fe200078ec0ff */
[----:B------:R-:W-:Y:S01]  /*94b0*/  BSSY B0, `(.L_x_739) ;  /* 0x000002e000007945 */ /* 0x000fe20003800000 */
[----:B------:R-:W-:Y:S01]  /*94c0*/  LOP3.LUT P6, RZ, R5, 0x3, RZ, 0xc0, !PT ;  /* 0x0000000305ff7812 */ /* 0x000fe200078cc0ff */
[----:B------:R-:W3:Y:S01]  /*94d0*/  @P0 LDC R8, c[0x0][0x2e8] ;  /* 0x0000ba00ff080b82 */ /* 0x000ee20000000800 */
[----:B------:R-:W-:Y:S01]  /*94e0*/  VIADD R5, R30, 0x20 ;  /* 0x000000201e057836 */ /* 0x000fe20000000000 */
[----:B------:R-:W-:Y:S01]  /*94f0*/  SHF.R.S32.HI R11, RZ, 0x2, R26 ;  /* 0x00000002ff0b7819 */ /* 0x000fe2000001141a */
[----:B------:R-:W-:Y:S01]  /*9500*/  IMAD R26, R24, UR4, RZ ;  /* 0x00000004181a7c24 */ /* 0x000fe2000f8e02ff */
[----:B------:R-:W-:Y:S01]  /*9510*/  SEL R0, R0, RZ, !P1 ;  /* 0x000000ff00007207 */ /* 0x000fe20004800000 */
[----:B------:R-:W-:Y:S01]  /*9520*/  IMAD.IADD R28, R7, 0x1, -R28 ;  /* 0x00000001071c7824 */ /* 0x000fe200078e0a1c */
[----:B------:R-:W-:Y:S01]  /*9530*/  ISETP.GE.AND P1, PT, R5, UR22, PT ;  /* 0x0000001605007c0c */ /* 0x000fe2000bf26270 */
[----:B------:R-:W-:-:S02]  /*9540*/  VIADD R7, R30, 0x10 ;  /* 0x000000101e077836 */ /* 0x000fc40000000000 */
[----:B------:R-:W-:Y:S01]  /*9550*/  IMAD R5, R10, R9, R0 ;  /* 0x000000090a057224 */ /* 0x000fe200078e0200 */
[----:B------:R4:W4:Y:S01]  /*9560*/  LDS.128 R20, [R204+0x1800] ;  /* 0x00180000cc147984 */ /* 0x0009220000000c00 */
[----:B------:R-:W-:Y:S01]  /*9570*/  IMAD.SHL.U32 R26, R26, 0x40, RZ ;  /* 0x000000401a1a7824 */ /* 0x000fe200078e00ff */
[----:B------:R-:W-:Y:S01]  /*9580*/  ISETP.GE.AND P2, PT, R7, UR22, PT ;  /* 0x0000001607007c0c */ /* 0x000fe2000bf46270 */
[----:B--2---:R-:W-:Y:S01]  /*9590*/  @P0 FMUL.FTZ R2, R2, 0.69314718246459960938 ;  /* 0x3f31721802020820 */ /* 0x004fe20000410000 */
[----:B------:R2:W2:Y:S01]  /*95a0*/  LDS.128 R16, [R204+0x3800] ;  /* 0x00380000cc107984 */ /* 0x0004a20000000c00 */
[----:B------:R-:W-:Y:S01]  /*95b0*/  LEA R7, R28, R11, 0x4 ;  /* 0x0000000b1c077211 */ /* 0x000fe200078e20ff */
[----:B------:R-:W-:Y:S01]  /*95c0*/  IMAD.MOV.U32 R0, RZ, RZ, 0x7f800000 ;  /* 0x7f800000ff007424 */ /* 0x000fe200078e00ff */
[----:B------:R-:W-:Y:S01]  /*95d0*/  IADD3 R11, P5, P4, R26, R32, R5 ;  /* 0x000000201a0b7210 */ /* 0x000fe20007cbe005 */
[----:B------:R2:W2:Y:S01]  /*95e0*/  LDS.128 R12, [R204+0x5800] ;  /* 0x00580000cc0c7984 */ /* 0x0004a20000000c00 */
[----:B------:R-:W-:Y:S01]  /*95f0*/  SHF.R.S32.HI R29, RZ, 0x1f, R26 ;  /* 0x0000001fff1d7819 */ /* 0x000fe2000001141a */
[----:B-1----:R-:W-:Y:S01]  /*9600*/  @P3 FFMA.FTZ R0, R132, R25, R27 ;  /* 0x0000001984003223 */ /* 0x002fe2000001001b */
[----:B------:R-:W-:Y:S01]  /*9610*/  SHF.R.S32.HI R32, RZ, 0x1f, R5 ;  /* 0x0000001fff207819 */ /* 0x000fe20000011405 */
[----:B------:R-:W-:Y:S01]  /*9620*/  IMAD.SHL.U32 R6, R6, 0x8, RZ ;  /* 0x0000000806067824 */ /* 0x000fe200078e00ff */
[----:B------:R-:W-:Y:S01]  /*9630*/  MOV R9, 0x7f800000 ;  /* 0x7f80000000097802 */ /* 0x000fe20000000f00 */
[----:B---3--:R-:W-:Y:S01]  /*9640*/  @P0 FFMA.FTZ R9, R3, R8, R2 ;  /* 0x0000000803090223 */ /* 0x008fe20000010002 */
[----:B------:R-:W-:Y:S01]  /*9650*/  IADD3.X R32, R29, R33, R32, P5, P4 ;  /* 0x000000211d207210 */ /* 0x000fe20002fe8420 */
[----:B----4-:R-:W-:Y:S06]  /*9660*/  @P6 BRA `(.L_x_740) ;  /* 0x0000000000486947 */ /* 0x010fec0003800000 */
        /* <DEDUP_REMOVED lines=18> */
.L_x_740:
[----:B------:R-:W-:Y:S05]  /*9790*/  BSYNC B0 ;  /* 0x0000000000007941 */ /* 0x000fea0003800000 */
.L_x_739:
[----:B-1----:R-:W-:Y:S01]  /*97a0*/  SHF.R.S32.HI R4, RZ, 0x1f, R10 ;  /* 0x0000001fff047819 */ /* 0x002fe2000001140a */
[----:B------:R-:W-:Y:S01]  /*97b0*/  ULDC.64 UR4, c[0x0][0x2a0] ;  /* 0x0000a80000047ab9 */ /* 0x000fe20000000a00 */
[----:B------:R-:W-:Y:S01]  /*97c0*/  SHF.R.S32.HI R2, RZ, 0x1f, R6 ;  /* 0x0000001fff027819 */ /* 0x000fe20000011406 */
[----:B------:R-:W-:Y:S01]  /*97d0*/  VIADD R0, R30, 0x30 ;  /* 0x000000301e007836 */ /* 0x000fe20000000000 */
[----:B------:R-:W-:Y:S01]  /*97e0*/  IADD3 R28, P3, R6, UR10, RZ ;  /* 0x0000000a061c7c10 */ /* 0x000fe2000ff7e0ff */
[----:B------:R-:W-:Y:S01]  /*97f0*/  IMAD R5, R4, UR4, RZ ;  /* 0x0000000404057c24 */ /* 0x000fe2000f8e02ff */
[----:B------:R1:W3:Y:S01]  /*9800*/  LDS.128 R24, [R204] ;  /* 0x00000000cc187984 */ /* 0x0002e20000000c00 */
[----:B------:R-:W-:Y:S01]  /*9810*/  SHF.R.S32.HI R31, RZ, 0x1f, R30 ;  /* 0x0000001fff1f7819 */ /* 0x000fe2000001141e */
[----:B------:R-:W-:Y:S01]  /*9820*/  IMAD.U32 R3, RZ, RZ, UR24 ;  /* 0x00000018ff037e24 */ /* 0x000fe2000f8e00ff */
[----:B------:R-:W-:Y:S01]  /*9830*/  IADD3.X R29, R2, UR6, RZ, P3, !PT ;  /* 0x00000006021d7c10 */ /* 0x000fe20009ffe4ff */
[----:B------:R-:W-:Y:S01]  /*9840*/  BSSY B0, `(.L_x_741) ;  /* 0x0000016000007945 */ /* 0x000fe20003800000 */
[----:B------:R-:W-:Y:S01]  /*9850*/  ISETP.GE.AND P0, PT, R0, UR22, PT ;  /* 0x0000001600007c0c */ /* 0x000fe2000bf06270 */
[----:B------:R-:W-:Y:S01]  /*9860*/  IMAD R0, R10, UR5, R5 ;  /* 0x000000050a007c24 */ /* 0x000fe2000f8e0205 */
[----:B------:R-:W-:Y:S01]  /*9870*/  ISETP.GE.AND P3, PT, R30, UR22, PT ;  /* 0x000000161e007c0c */ /* 0x000fe2000bf66270 */
[----:B------:R-:W-:Y:S01]  /*9880*/  IMAD.WIDE.U32 R28, R10, UR4, R28 ;  /* 0x000000040a1c7c25 */ /* 0x000fe2000f8e001c */
[----:B------:R1:W4:Y:S03]  /*9890*/  LDS.128 R4, [R204+0x4000] ;  /* 0x00400000cc047984 */ /* 0x0003260000000c00 */
[----:B------:R-:W-:Y:S01]  /*98a0*/  IMAD.WIDE R30, R3, 0x40, R30 ;  /* 0x00000040031e7825 */ /* 0x000fe200078e021e */
[----:B------:R1:W1:Y:S03]  /*98b0*/  LDS.128 R8, [R204+0x2000] ;  /* 0x00200000cc087984 */ /* 0x0002660000000c00 */
[----:B------:R-:W-:-:S04]  /*98c0*/  IMAD.IADD R33, R29, 0x1, R0 ;  /* 0x000000011d217824 */ /* 0x000fc800078e0200 */
        /* <DEDUP_REMOVED lines=10> */
[----:B---3--:R3:W-:Y:S04]  /*9970*/  STG.E.128 desc[UR28][R2.64], R24 ;  /* 0x0000001802007986 */ /* 0x0087e8000c101d1c */
[----:B-1----:R3:W-:Y:S04]  /*9980*/  STG.E.128 desc[UR28][R2.64+0x80], R8 ;  /* 0x0000800802007986 */ /* 0x0027e8000c101d1c */
[----:B----4-:R3:W-:Y:S02]  /*9990*/  STG.E.128 desc[UR28][R2.64+0x100], R4 ;  /* 0x0001000402007986 */ /* 0x0107e4000c101d1c */
.L_x_742:
[----:B------:R-:W-:Y:S05]  /*99a0*/  BSYNC B0 ;  /* 0x0000000000007941 */ /* 0x000fea0003800000 */
.L_x_741:
[----:B---3--:R3:W2:Y:S01]  /*99b0*/  LDS.128 R24, [R204+0x800] ;  /* 0x00080000cc187984 */ /* 0x0086a20000000c00 */
[----:B------:R-:W-:Y:S03]  /*99c0*/  BSSY B0, `(.L_x_743) ;  /* 0x0000013000007945 */ /* 0x000fe60003800000 */
[----:B-1----:R3:W1:Y:S04]  /*99d0*/  LDS.128 R8, [R204+0x2800] ;  /* 0x00280000cc087984 */ /* 0x0026680000000c00 */
        /* <DEDUP_REMOVED lines=14> */
[----:B--2---:R2:W-:Y:S04]  /*9ac0*/  STG.E.128 desc[UR28][R2.64], R24 ;  /* 0x0000001802007986 */ /* 0x0045e8000c101d1c */
[----:B-1----:R2:W-:Y:S04]  /*9ad0*/  STG.E.128 desc[UR28][R2.64+0x80], R8 ;  /* 0x0000800802007986 */ /* 0x0025e8000c101d1c */
[----:B----4-:R2:W-:Y:S02]  /*9ae0*/  STG.E.128 desc[UR28][R2.64+0x100], R4 ;  /* 0x0001000402007986 */ /* 0x0105e4000c101d1c */
.L_x_744:
[----:B------:R-:W-:Y:S05]  /*9af0*/  BSYNC B0 ;  /* 0x0000000000007941 */ /* 0x000fea0003800000 */
.L_x_743:
[----:B-12---:R1:W2:Y:S01]  /*9b00*/  LDS.128 R8, [R204+0x1000] ;  /* 0x00100000cc087984 */ /* 0x0062a20000000c00 */
[----:B------:R-:W-:Y:S03]  /*9b10*/  BSSY B0, `(.L_x_745) ;  /* 0x0000013000007945 */ /* 0x000fe60003800000 */
[----:B----4-:R1:W4:Y:S04]  /*9b20*/  LDS.128 R4, [R204+0x3000] ;  /* 0x00300000cc047984 */ /* 0x0103280000000c00 */
        /* <DEDUP_REMOVED lines=15> */
[----:B----4-:R2:W-:Y:S04]  /*9c20*/  STG.E.128 desc[UR28][R2.64+0x80], R4 ;  /* 0x0000800402007986 */ /* 0x0105e8000c101d1c */
[----:B-1----:R2:W-:Y:S02]  /*9c30*/  STG.E.128 desc[UR28][R2.64+0x100], R24 ;  /* 0x0001001802007986 */ /* 0x0025e4000c101d1c */
.L_x_746:
[----:B------:R-:W-:Y:S05]  /*9c40*/  BSYNC B0 ;  /* 0x0000000000007941 */ /* 0x000fea0003800000 */
.L_x_745:
[----:B------:R-:W-:Y:S05]  /*9c50*/  @P0 EXIT ;  /* 0x000000000000094d */ /* 0x000fea0003800000 */
[----:B------:R-:W-:Y:S01]  /*9c60*/  IADD3 R0, P0, R30, 0x30, RZ ;  /* 0x000000301e007810 */ /* 0x000fe20007f1e0ff */
[----:B------:R-:W-:Y:S01]  /*9c70*/  ULDC.64 UR4, c[0x0][0x298] ;  /* 0x0000a60000047ab9 */ /* 0x000fe20000000a00 */
[----:B--2-4-:R-:W-:Y:S01]  /*9c80*/  MOV R5, R33 ;  /* 0x0000002100057202 */ /* 0x014fe20000000f00 */
        /* <DEDUP_REMOVED lines=13> */
.L_x_728:
[----:B------:R-:W-:Y:S01]  /*9d60*/  ULDC.U8 UR7, c[0x0][0x3d9] ;  /* 0x0000f64000077ab9 */ /* 0x000fe20000000000 */
[----:B------:R-:W-:Y:S01]  /*9d70*/  UISETP.NE.AND UP0, UPT, UR23, -0x1, UPT ;  /* 0xffffffff1700788c */ /* 0x000fe2000bf05270 */
[----:B------:R-:W-:Y:S01]  /*9d80*/  LEA.HI R8, R23, R80, RZ, 0x3 ;  /* 0x0000005017087211 */ /* 0x000fe200078f18ff */
[----:B------:R-:W-:Y:S01]  /*9d90*/  UISETP.NE.AND UP3, UPT, UR7, URZ, UPT ;  /* 0x0000003f0700728c */ /* 0x000fe2000bf65270 */
[----:B------:R-:W-:Y:S01]  /*9da0*/  LOP3.LUT P3, RZ, R80, 0x7, RZ, 0xc0, !PT ;  /* 0x0000000750ff7812 */ /* 0x000fe2000786c0ff */
[----:B------:R-:W-:Y:S01]  /*9db0*/  UIADD3 UR25, -UR22, UR25, URZ ;  /* 0x0000001916197290 */ /* 0x000fe2000fffe13f */
[----:B------:R-:W-:Y:S01]  /*9dc0*/  LOP3.LUT R3, R8, 0x1ffffff8, RZ, 0xc0, !PT ;  /* 0x1ffffff808037812 */ /* 0x000fe200078ec0ff */
[----:B------:R-:W-:Y:S01]  /*9dd0*/  IMAD.U32 R7, RZ, RZ, UR24 ;  /* 0x00000018ff077e24 */ /* 0x000fe2000f8e00ff */
[----:B------:R-:W-:Y:S01]  /*9de0*/  SHF.R.S32.HI R8, RZ, 0x3, R8 ;  /* 0x00000003ff087819 */ /* 0x000fe20000011408 */
[----:B------:R-:W-:Y:S02]  /*9df0*/  BSSY B0, `(.L_x_747) ;  /* 0x000004a000007945 */ /* 0x000fe40003800000 */
[----:B------:R-:W-:Y:S01]  /*9e00*/  IMAD.IADD R0, R80, 0x1, -R3 ;  /* 0x0000000150007824 */ /* 0x000fe200078e0a03 */
[----:B------:R-:W-:Y:S01]  /*9e10*/  @!UP0 USHF.R.S32.HI UR12, URZ, 0x1f, UR13 ;  /* 0x0000001f3f0c8899 */ /* 0x000fe2000801140d */
[----:B------:R-:W-:Y:S01]  /*9e20*/  ISETP.GE.AND P4, PT, R8, UR25, PT ;  /* 0x0000001908007c0c */ /* 0x000fe2000bf86270 */
[----:B------:R-:W-:Y:S01]  /*9e30*/  @UP3 ULDC.64 UR4, c[0x0][0x2c0] ;  /* 0x0000b00000043ab9 */ /* 0x000fe20000000a00 */
[----:B------:R-:W-:Y:S01]  /*9e40*/  @UP0 ULDC.64 UR10, c[0x0][0x298] ;  /* 0x0000a600000a0ab9 */ /* 0x000fe20000000a00 */
[----:B------:R-:W-:Y:S01]  /*9e50*/  @UP3 UIMAD UR8, UR5, UR4, URZ ;  /* 0x00000004050832a4 */ /* 0x000fe2000f8e023f */
[----:B------:R-:W-:Y:S01]  /*9e60*/  IMAD.SHL.U32 R0, R0, 0x8, RZ ;  /* 0x0000000800007824 */ /* 0x000fe200078e00ff */
[----:B------:R-:W-:Y:S01]  /*9e70*/  @UP0 UIMAD.WIDE.U32 UR14, UR23, UR10, URZ ;  /* 0x0000000a170e02a5 */ /* 0x000fe2000f8e003f */
[--C-:B------:R-:W-:Y:S01]  /*9e80*/  SHF.R.S32.HI R9, RZ, 0x1f, R8.reuse ;  /* 0x0000001fff097819 */ /* 0x100fe20000011408 */
[----:B------:R-:W-:Y:S01]  /*9e90*/  @!UP0 ULDC.64 UR4, c[0x0][0x290] ;  /* 0x0000a40000048ab9 */ /* 0x000fe20000000a00 */
[C---:B------:R-:W-:Y:S01]  /*9ea0*/  VIADD R5, R8.reuse, 0x10 ;  /* 0x0000001008057836 */ /* 0x040fe20000000000 */
[----:B------:R-:W-:Y:S01]  /*9eb0*/  @!UP0 UIMAD UR10, UR12, UR4, URZ ;  /* 0x000000040c0a82a4 */ /* 0x000fe2000f8e023f */
[C---:B------:R-:W-:Y:S01]  /*9ec0*/  VIADD R4, R8.reuse, 0x20 ;  /* 0x0000002008047836 */ /* 0x040fe20000000000 */
[----:B------:R-:W-:Y:S01]  /*9ed0*/  @!UP0 UIMAD.WIDE.U32 UR16, UR13, UR4, URZ ;  /* 0x000000040d1082a5 */ /* 0x000fe2000f8e003f */
[----:B------:R-:W-:Y:S01]  /*9ee0*/  ISETP.GE.OR P6, PT, R8, UR25, P3 ;  /* 0x0000001908007c0c */ /* 0x000fe20009fc6670 */
[----:B------:R-:W-:Y:S01]  /*9ef0*/  @UP0 UIMAD UR11, UR23, UR11, UR15 ;  /* 0x0000000b170b02a4 */ /* 0x000fe2000f8e020f */
[----:B------:R-:W-:Y:S01]  /*9f00*/  ISETP.GE.OR P5, PT, R5, UR25, P3 ;  /* 0x0000001905007c0c */ /* 0x000fe20009fa6670 */
[----:B------:R-:W-:Y:S01]  /*9f10*/  @!UP0 UIMAD UR15, UR13, UR5, UR10 ;  /* 0x000000050d0f82a4 */ /* 0x000fe2000f8e020a */
[----:B------:R-:W-:Y:S01]  /*9f20*/  ISETP.GE.AND P2, PT, R4, UR25, PT ;  /* 0x0000001904007c0c */ /* 0x000fe2000bf46270 */
[----:B------:R-:W-:Y:S01]  /*9f30*/  ULDC.U8 UR12, c[0x0][0x3d8] ;  /* 0x0000f600000c7ab9 */ /* 0x000fe20000000000 */
[----:B------:R-:W-:Y:S01]  /*9f40*/  @!UP0 UMOV UR14, UR16 ;  /* 0x00000010000e8c82 */ /* 0x000fe20008000000 */
[----:B------:R-:W-:Y:S01]  /*9f50*/  @!UP0 UIADD3 UR11, UR17, UR15, URZ ;  /* 0x0000000f110b8290 */ /* 0x000fe2000fffe03f */
[----:B------:R-:W-:Y:S01]  /*9f60*/  IADD3 R2, P0, R0, UR14, RZ ;  /* 0x0000000e00027c10 */ /* 0x000fe2000ff1e0ff */
[----:B------:R-:W-:Y:S01]  /*9f70*/  UISETP.NE.AND UP0, UPT, UR12, URZ, !UP3 ;  /* 0x0000003f0c00728c */ /* 0x000fe2000df05270 */
[----:B------:R-:W-:Y:S01]  /*9f80*/  IMAD.WIDE R6, R7, 0x40, R8 ;  /* 0x0000004007067825 */ /* 0x000fe200078e0208 */
[----:B------:R-:W-:-:S02]  /*9f90*/  UISETP.NE.AND UP2, UPT, UR12, URZ, UPT ;  /* 0x0000003f0c00728c */ /* 0x000fc4000bf45270 */
[----:B------:R-:W-:Y:S01]  /*9fa0*/  USHF.R.S32.HI UR10, URZ, 0x1f, UR9 ;  /* 0x0000001f3f0a7899 */ /* 0x000fe20008011409 */
[----:B------:R-:W-:Y:S01]  /*9fb0*/  LEA.HI.X.SX32 R3, R0, UR11, 0x1, P0 ;  /* 0x0000000b00037c11 */ /* 0x000fe200080f0eff */
[----:B------:R-:W-:Y:S01]  /*9fc0*/  UISETP.EQ.AND UP2, UPT, UR7, URZ, UP2 ;  /* 0x0000003f0700728c */ /* 0x000fe20009742270 */
[----:B------:R-:W-:Y:S01]  /*9fd0*/  VIADD R0, R8, 0x30 ;  /* 0x0000003008007836 */ /* 0x000fe20000000000 */
[----:B------:R-:W-:Y:S01]  /*9fe0*/  ULDC.64 UR4, c[0x0][0x2a0] ;  /* 0x0000a80000047ab9 */ /* 0x000fe20000000a00 */
[----:B------:R-:W-:Y:S01]  /*9ff0*/  @!UP3 ULDC UR7, c[0x0][0x2c4] ;  /* 0x0000b1000007bab9 */ /* 0x000fe20000000800 */
[----:B------:R-:W-:Y:S01]  /*a000*/  UISETP.NE.OR UP1, UPT, UR23, -0x1, !UP2 ;  /* 0xffffffff1700788c */ /* 0x000fe2000d725670 */
[----:B------:R-:W-:Y:S01]  /*a010*/  IMAD.U32 R10, RZ, RZ, UR4 ;  /* 0x00000004ff0a7e24 */ /* 0x000fe2000f8e00ff */
[----:B------:R-:W-:Y:S01]  /*a020*/  @UP0 ULDC UR7, c[0x0][0x2e4] ;  /* 0x0000b90000070ab9 */ /* 0x000fe20000000800 */
[----:B------:R-:W-:Y:S01]  /*a030*/  UIMAD UR10, UR10, UR4, URZ ;  /* 0x000000040a0a72a4 */ /* 0x000fe2000f8e023f */
[----:B------:R-:W-:Y:S01]  /*a040*/  ISETP.GE.AND P0, PT, R5, UR25, PT ;  /* 0x0000001905007c0c */ /* 0x000fe2000bf06270 */
[----:B------:R-:W-:Y:S01]  /*a050*/  @UP3 UMOV UR11, 0x1 ;  /* 0x00000001000b3882 */ /* 0x000fe20000000000 */
[----:B------:R-:W-:Y:S01]  /*a060*/  @!UP3 UIMAD UR11, UR7, UR6, URZ ;  /* 0x00000006070bb2a4 */ /* 0x000fe2000f8e023f */
[----:B------:R-:W-:Y:S01]  /*a070*/  IMAD.WIDE.U32 R10, R10, UR9, R2 ;  /* 0x000000090a0a7c25 */ /* 0x000fe2000f8e0002 */
[----:B------:R-:W-:Y:S01]  /*a080*/  UIMAD UR5, UR9, UR5, UR10 ;  /* 0x00000005090572a4 */ /* 0x000fe2000f8e020a */
[----:B------:R-:W-:Y:S01]  /*a090*/  ISETP.GE.AND P1, PT, R0, UR25, PT ;  /* 0x0000001900007c0c */ /* 0x000fe2000bf26270 */
[----:B------:R-:W-:Y:S01]  /*a0a0*/  UIMAD UR11, UR13, UR11, URZ ;  /* 0x0000000b0d0b72a4 */ /* 0x000fe2000f8e023f */
[----:B------:R-:W-:Y:S01]  /*a0b0*/  @UP2 ULDC UR10, c[0x0][0x2c4] ;  /* 0x0000b100000a2ab9 */ /* 0x000fe20000000800 */
[----:B------:R-:W-:Y:S01]  /*a0c0*/  @UP3 ULDC UR4, c[0x0][0x2c0] ;  /* 0x0000b00000043ab9 */ /* 0x000fe20000000800 */
[----:B------:R-:W-:Y:S01]  /*a0d0*/  @!UP1 UIMAD UR23, UR13, UR10, URZ ;  /* 0x0000000a0d1792a4 */ /* 0x000fe2000f8e023f */
[----:B------:R-:W-:Y:S01]  /*a0e0*/  VIADD R13, R11, UR5 ;  /* 0x000000050b0d7c36 */ /* 0x000fe20008000000 */
[----:B------:R-:W-:Y:S01]  /*a0f0*/  USEL UR11, UR11, URZ, !UP2 ;  /* 0x0000003f0b0b7287 */ /* 0x000fe2000d000000 */
[----:B------:R-:W-:Y:S01]  /*a100*/  @!UP3 UMOV UR8, UR7 ;  /* 0x000000070008bc82 */ /* 0x000fe20008000000 */
[----:B------:R-:W-:-:S02]  /*a110*/  @!UP3 UMOV UR4, 0x1 ;  /* 0x000000010004b882 */ /* 0x000fc40000000000 */
[----:B------:R-:W-:Y:S02]  /*a120*/  UIMAD UR9, UR9, UR8, UR11 ;  /* 0x00000008090972a4 */ /* 0x000fe4000f8e020b */
[----:B------:R-:W-:Y:S01]  /*a130*/  UIMAD UR22, UR22, UR4, URZ ;  /* 0x00000004161672a4 */ /* 0x000fe2000f8e023f */
[----:B------:R-:W-:Y:S01]  /*a140*/  @!UP2 UMOV UR14, URZ ;  /* 0x0000003f000eac82 */ /* 0x000fe20008000000 */
[----:B------:R-:W-:Y:S01]  /*a150*/  @UP2 UMOV UR14, UR23 ;  /* 0x00000017000e2c82 */ /* 0x000fe20008000000 */
[----:B------:R-:W-:Y:S01]  /*a160*/  @!UP2 UMOV UR15, URZ ;  /* 0x0000003f000fac82 */ /* 0x000fe20008000000 */
[----:B------:R-:W-:Y:S02]  /*a170*/  USHF.R.S32.HI UR6, URZ, 0x1f, UR9 ;  /* 0x0000001f3f067899 */ /* 0x000fe40008011409 */
[----:B------:R-:W-:Y:S02]  /*a180*/  @UP2 USHF.R.S32.HI UR15, URZ, 0x1f, UR23 ;  /* 0x0000001f3f0f2899 */ /* 0x000fe40008011417 */
[----:B------:R-:W-:-:S02]  /*a190*/  USHF.R.S32.HI UR8, URZ, 0x1f, UR22 ;  /* 0x0000001f3f087899 */ /* 0x000fc40008011416 */
        /* <DEDUP_REMOVED lines=15> */
.L_x_748:
[----:B------:R-:W-:Y:S05]  /*a290*/  BSYNC B0 ;  /* 0x0000000000007941 */ /* 0x000fea0003800000 */
.L_x_747:
        /* <DEDUP_REMOVED lines=19> */
.L_x_750:
[----:B------:R-:W-:Y:S05]  /*a3d0*/  BSYNC B0 ;  /* 0x0000000000007941 */ /* 0x000fea0003800000 */
.L_x_749:
        /* <DEDUP_REMOVED lines=17> */
.L_x_752:
[----:B------:R-:W-:Y:S05]  /*a4f0*/  BSYNC B0 ;  /* 0x0000000000007941 */ /* 0x000fea0003800000 */
.L_x_751:
[----:B------:R-:W-:Y:S04]  /*a500*/  BSSY B0, `(.L_x_753) ;  /* 0x0000011000007945 */ /* 0x000fe80003800000 */
[----:B------:R-:W-:Y:S05]  /*a510*/  @P1 BRA `(.L_x_754) ;  /* 0x00000000003c1947 */ /* 0x000fea0003800000 */
[----:B------:R-:W-:Y:S01]  /*a520*/  IADD3 R2, P0, R6, 0x30, RZ ;  /* 0x0000003006027810 */ /* 0x000fe20007f1e0ff */
[----:B------:R-:W-:Y:S01]  /*a530*/  ULDC.64 UR6, c[0x0][0x298] ;  /* 0x0000a60000067ab9 */ /* 0x000fe20000000a00 */
[----:B------:R-:W-:-:S03]  /*a540*/  IMAD.MOV.U32 R6, RZ, RZ, R10 ;  /* 0x000000ffff067224 */ /* 0x000fc600078e000a */
[----:B------:R-:W-:Y:S01]  /*a550*/  IMAD.X R3, RZ, RZ, R7, P0 ;  /* 0x000000ffff037224 */ /* 0x000fe200000e0607 */
[----:B------:R-:W-:-:S03]  /*a560*/  MOV R7, R13 ;  /* 0x0000000d00077202 */ /* 0x000fc60000000f00 */
[----:B------:R-:W-:Y:S02]  /*a570*/  IMAD R3, R3, UR6, RZ ;  /* 0x0000000603037c24 */ /* 0x000fe4000f8e02ff */
        /* <DEDUP_REMOVED lines=9> */
.L_x_754:
[----:B------:R-:W-:Y:S05]  /*a610*/  BSYNC B0 ;  /* 0x0000000000007941 */ /* 0x000fea0003800000 */
.L_x_753:
[----:B------:R-:W-:Y:S04]  /*a620*/  BSSY B0, `(.L_x_755) ;  /* 0x000000a000007945 */ /* 0x000fe80003800000 */
[----:B------:R-:W-:Y:S05]  /*a630*/  @P6 BRA `(.L_x_756) ;  /* 0x0000000000206947 */ /* 0x000fea0003800000 */
[----:B----4-:R-:W-:Y:S01]  /*a640*/  IMAD R2, R8, UR4, RZ ;  /* 0x0000000408027c24 */ /* 0x010fe2000f8e02ff */
[----:B------:R-:W-:-:S04]  /*a650*/  ULDC.64 UR6, c[0x0][0x2b0] ;  /* 0x0000ac0000067ab9 */ /* 0x000fc80000000a00 */
[----:B------:R-:W-:-:S04]  /*a660*/  IADD3 R3, P0, R2, UR9, RZ ;  /* 0x0000000902037c10 */ /* 0x000fc8000ff1e0ff */
[----:B------:R-:W-:Y:S02]  /*a670*/  LEA.HI.X.SX32 R2, R2, UR8, 0x1, P0 ;  /* 0x0000000802027c11 */ /* 0x000fe400080f0eff */
[----:B------:R-:W-:-:S04]  /*a680*/  LEA R6, P0, R3, UR6, 0x2 ;  /* 0x0000000603067c11 */ /* 0x000fc8000f8010ff */
[----:B------:R-:W-:Y:S01]  /*a690*/  LEA.HI.X R7, R3, UR7, R2, 0x2, P0 ;  /* 0x0000000703077c11 */ /* 0x000fe200080f1402 */
[----:B------:R-:W-:-:S05]  /*a6a0*/  IMAD.MOV.U32 R3, RZ, RZ, 0x7f800000 ;  /* 0x7f800000ff037424 */ /* 0x000fca00078e00ff */
[----:B------:R4:W-:Y:S03]  /*a6b0*/  STG.E desc[UR28][R6.64], R3 ;  /* 0x0000000306007986 */ /* 0x0009e6000c10191c */
.L_x_756:
[----:B------:R-:W-:Y:S05]  /*a6c0*/  BSYNC B0 ;  /* 0x0000000000007941 */ /* 0x000fea0003800000 */
.L_x_755:
        /* <DEDUP_REMOVED lines=10> */
.L_x_758:
[----:B------:R-:W-:Y:S05]  /*a770*/  BSYNC B0 ;  /* 0x0000000000007941 */ /* 0x000fea0003800000 */
.L_x_757:
        /* <DEDUP_REMOVED lines=10> */
.L_x_760:
[----:B------:R-:W-:Y:S05]  /*a820*/  BSYNC B0 ;  /* 0x0000000000007941 */ /* 0x000fea0003800000 */
.L_x_759:
[----:B------:R-:W-:Y:S05]  /*a830*/  @P3 EXIT ;  /* 0x000000000000394d */ /* 0x000fea0003800000 */
[----:B------:R-:W-:Y:S01]  /*a840*/  IMAD R0, R0, UR4, RZ ;  /* 0x0000000400007c24 */ /* 0x000fe2000f8e02ff */
[----:B------:R-:W-:Y:S01]  /*a850*/  ULDC.64 UR6, c[0x0][0x2b0] ;  /* 0x0000ac0000067ab9 */ /* 0x000fe20000000a00 */
[----:B----4-:R-:W-:-:S03]  /*a860*/  IMAD.MOV.U32 R5, RZ, RZ, 0x7f800000 ;  /* 0x7f800000ff057424 */ /* 0x010fc600078e00ff */
[----:B------:R-:W-:-:S04]  /*a870*/  IADD3 R3, P0, R0, UR9, RZ ;  /* 0x0000000900037c10 */ /* 0x000fc8000ff1e0ff */
[----:B------:R-:W-:Y:S02]  /*a880*/  LEA.HI.X.SX32 R0, R0, UR8, 0x1, P0 ;  /* 0x0000000800007c11 */ /* 0x000fe400080f0eff */
[----:B------:R-:W-:-:S04]  /*a890*/  LEA R2, P0, R3, UR6, 0x2 ;  /* 0x0000000603027c11 */ /* 0x000fc8000f8010ff */
[----:B------:R-:W-:-:S05]  /*a8a0*/  LEA.HI.X R3, R3, UR7, R0, 0x2, P0 ;  /* 0x0000000703037c11 */ /* 0x000fca00080f1400 */
[----:B------:R-:W-:Y:S01]  /*a8b0*/  STG.E desc[UR28][R2.64], R5 ;  /* 0x0000000502007986 */ /* 0x000fe2000c10191c */
[----:B------:R-:W-:Y:S05]  /*a8c0*/  EXIT ;  /* 0x000000000000794d */ /* 0x000fea0003800000 */
.L_x_761:
        /* <DEDUP_REMOVED lines=11> */
.L_x_1522:


//--------------------- .text._ZN5flash16flash_fwd_kernelI23Flash_fwd_kernel_traitsILi192ELi64ELi64ELi4ELb0ELb0EN7cutlass6half_tE19Flash_kernel_traitsILi192ELi64ELi64ELi4ES3_EELb0ELb0ELb0ELb0ELb0ELb1ELb1ELb0EEEvNS_16Flash_fwd_paramsE --------------------------
	.section	.text._ZN5flash16flash_fwd_kernelI23Flash_fwd_kernel_traitsILi192ELi64ELi64ELi4ELb0ELb0EN7cutlass6half_tE19Flash_kernel_traitsILi192ELi64ELi64ELi4ES3_EELb0ELb0ELb0ELb0ELb0ELb1ELb1ELb0EEEvNS_16Flash_fwd_paramsE,"ax",@progbits
	.align	128
        .global         _ZN5flash16flash_fwd_kernelI23Flash_fwd_kernel_traitsILi192ELi64ELi64ELi4ELb0ELb0EN7cutlass6half_tE19Flash_kernel_traitsILi192ELi64ELi64ELi4ES3_EELb0ELb0ELb0ELb0ELb0ELb1ELb1ELb0EEEvNS_16Flash_fwd_paramsE
        .type           _ZN5flash16flash_fwd_kernelI23Flash_fwd_kernel_traitsILi192ELi64ELi64ELi4ELb0ELb0EN7cutlass6half_tE19Flash_kernel_traitsILi192ELi64ELi64ELi4ES3_EELb0ELb0ELb0ELb0ELb0ELb1ELb1ELb0EEEvNS_16Flash_fwd_paramsE,@function
        .size           _ZN5flash16flash_fwd_kernelI23Flash_fwd_kernel_traitsILi192ELi64ELi64ELi4ELb0ELb0EN7cutlass6half_tE19Flash_kernel_traitsILi192ELi64ELi64ELi4ES3_EELb0ELb0ELb0ELb0ELb0ELb1ELb1ELb0EEEvNS_16Flash_fwd_paramsE,(.L_x_1523 - _ZN5flash16flash_fwd_kernelI23Flash_fwd_kernel_traitsILi192ELi64ELi64ELi4ELb0ELb0EN7cutlass6half_tE19Flash_kernel_traitsILi192ELi64ELi64ELi4ES3_EELb0ELb0ELb0ELb0ELb0ELb1ELb1ELb0EEEvNS_16Flash_fwd_paramsE)
        .other          _ZN5flash16flash_fwd_kernelI23Flash_fwd_kernel_traitsILi192ELi64ELi64ELi4ELb0ELb0EN7cutlass6half_tE19Flash_kernel_traitsILi192ELi64ELi64ELi4ES3_EELb0ELb0ELb0ELb0ELb0ELb1ELb1ELb0EEEvNS_16Flash_fwd_paramsE,@"STO_CUDA_ENTRY STV_DEFAULT"
_ZN5flash16flash_fwd_kernelI23Flash_fwd_kernel_traitsILi192ELi64ELi64ELi4ELb0ELb0EN7cutlass6half_tE19Flash_kernel_traitsILi192ELi64ELi64ELi4ES3_EELb0ELb0ELb0ELb0ELb0ELb1ELb1ELb0EEEvNS_16Flash_fwd_paramsE:
.text._ZN5flash16flash_fwd_kernelI23Flash_fwd_kernel_traitsILi192ELi64ELi64ELi4ELb0ELb0EN7cutlass6half_tE19Flash_kernel_traitsILi192ELi64ELi64ELi4ES3_EELb0ELb0ELb0ELb0ELb0ELb1ELb1ELb0EEEvNS_16Flash_fwd_paramsE:
        /* <DEDUP_REMOVED lines=39> */
.L_x_762:
[----:B------:R-:W1:Y:S02]  /*0270*/  LDC R0, c[0x0][0x2c8] ;  /* 0x0000b200ff007b82 */ /* 0x000e640000000800 */
.L_x_763:
        /* <DEDUP_REMOVED lines=24> */
[----:B------:R-:W-:-:S11]  /*0400*/  ULDC.64 UR4, c[0x0][0x258] ;  /* 0x0000960000047ab9 */ /* 0x000fd60000000a00 */
[----:B------:R-:W2:Y:S08]  /*0410*/  @!P1 LDC.64 R8, c[0x0][0x228] ;  /* 0x00008a00ff089b82 */ /* 0x000eb00000000a00 */
[----:B------:R-:W3:Y:S01]  /*0420*/  @P1 LDC.64 R4, c[0x0][0x240] ;  /* 0x00009000ff041b82 */ /* 0x000ee20000000a00 */
[----:B-1----:R-:W-:-:S04]  /*0430*/  IABS R6, R14 ;  /* 0x0000000e00067213 */ /* 0x002fc80000000000 */
[----:B------:R-:W1:Y:S01]  /*0440*/  I2F.RP R7, R6 ;  /* 0x0000000600077306 */ /* 0x000e620000209400 */
[----:B--2---:R-:W-:-:S07]  /*0450*/  @!P1 IMAD.WIDE.U32 R16, R3, R8, RZ ;  /* 0x0000000803109225 */ /* 0x004fce00078e00ff */
[----:B-1----:R-:W1:Y:S01]  /*0460*/  MUFU.RCP R10, R7 ;  /* 0x00000007000a7308 */ /* 0x002e620000001000 */
[----:B---3--:R-:W-:-:S04]  /*0470*/  @P1 IMAD.WIDE.U32 R24, R209, R4, RZ ;  /* 0x00000004d1181225 */ /* 0x008fc800078e00ff */
[----:B------:R-:W-:Y:S02]  /*0480*/  @P1 IMAD.MOV.U32 R4, RZ, RZ, R24 ;  /* 0x000000ffff041224 */ /* 0x000fe400078e0018 */
[----:B------:R-:W-:Y:S02]  /*0490*/  @!P1 IMAD.MOV.U32 R4, RZ, RZ, R16 ;  /* 0x000000ffff049224 */ /* 0x000fe400078e0010 */
[----:B-1----:R-:W-:Y:S01]  /*04a0*/  VIADD R10, R10, 0xffffffe ;  /* 0x0ffffffe0a0a7836 */ /* 0x002fe20000000000 */
[----:B------:R-:W-:-:S03]  /*04b0*/  SHF.R.S32.HI R7, RZ, 0x1f, R90 ;  /* 0x0000001fff077819 */ /* 0x000fc6000001145a */
[----:B------:R-:W1:Y:S02]  /*04c0*/  F2I.FTZ.U32.TRUNC.NTZ R11, R10 ;  /* 0x0000000a000b7305 */ /* 0x000e64000021f000 */
[----:B-1----:R-:W-:Y:S02]  /*04d0*/  IMAD.MOV R0, RZ, RZ, -R11 ;  /* 0x000000ffff007224 */ /* 0x002fe400078e0a0b */
[----:B------:R-:W-:Y:S02]  /*04e0*/  IMAD.MOV.U32 R10, RZ, RZ, RZ ;  /* 0x000000ffff0a7224 */ /* 0x000fe400078e00ff */
[----:B------:R-:W-:Y:S01]  /*04f0*/  IMAD R15, R0, R6, RZ ;  /* 0x00000006000f7224 */ /* 0x000fe200078e02ff */
[----:B------:R-:W-:-:S03]  /*0500*/  IABS R0, R27 ;  /* 0x0000001b00007213 */ /* 0x000fc60000000000 */
[----:B------:R-:W-:Y:S01]  /*0510*/  IMAD.HI.U32 R15, R11, R15, R10 ;  /* 0x0000000f0b0f7227 */ /* 0x000fe200078e000a */
[----:B------:R-:W-:-:S05]  /*0520*/  @!P1 SHF.R.S32.HI R11, RZ, 0x1f, R3 ;  /* 0x0000001fff0b9819 */ /* 0x000fca0000011403 */
[----:B------:R-:W-:Y:S01]  /*0530*/  IMAD.HI.U32 R214, R15, R0, RZ ;  /* 0x000000000fd67227 */ /* 0x000fe200078e00ff */
[----:B------:R-:W-:-:S03]  /*0540*/  LEA.HI R15, R7, R90, RZ, 0x3 ;  /* 0x0000005a070f7211 */ /* 0x000fc600078f18ff */
[----:B------:R-:W-:Y:S01]  /*0550*/  @!P1 IMAD R10, R11, R8, RZ ;  /* 0x000000080b0a9224 */ /* 0x000fe200078e02ff */
[----:B------:R-:W-:Y:S02]  /*0560*/  IADD3 R11, -R214, RZ, RZ ;  /* 0x000000ffd60b7210 */ /* 0x000fe40007ffe1ff */
[----:B------:R-:W-:Y:S01]  /*0570*/  SHF.R.S32.HI R18, RZ, 0x3, R15 ;  /* 0x00000003ff127819 */ /* 0x000fe2000001140f */
[----:B------:R-:W-:Y:S01]  /*0580*/  @!P1 IMAD R10, R3, R9, R10 ;  /* 0x00000009030a9224 */ /* 0x000fe200078e020a */
[----:B------:R-:W-:Y:S01]  /*0590*/  LOP3.LUT R15, R15, 0xfffffff8, RZ, 0xc0, !PT ;  /* 0xfffffff80f0f7812 */ /* 0x000fe200078ec0ff */
[----:B------:R-:W-:Y:S01]  /*05a0*/  IMAD R9, R6, R11, R0 ;  /* 0x0000000b06097224 */ /* 0x000fe200078e0200 */
[C---:B------:R-:W-:Y:S01]  /*05b0*/  ISETP.GE.AND P0, PT, R18.reuse, R208, PT ;  /* 0x000000d01200720c */ /* 0x040fe20003f06270 */
[----:B------:R-:W-:Y:S01]  /*05c0*/  IMAD.SHL.U32 R11, R18, 0x40, RZ ;  /* 0x00000040120b7824 */ /* 0x000fe200078e00ff */
[--C-:B------:R-:W-:Y:S01]  /*05d0*/  SHF.R.S32.HI R19, RZ, 0x1f, R18.reuse ;  /* 0x0000001fff137819 */ /* 0x100fe20000011412 */
[----:B------:R-:W-:Y:S01]  /*05e0*/  IMAD.IADD R0, R90, 0x1, -R15 ;  /* 0x000000015a007824 */ /* 0x000fe200078e0a0f */
[----:B------:R-:W-:Y:S01]  /*05f0*/  ISETP.GT.U32.AND P2, PT, R6, R9, PT ;  /* 0x000000090600720c */ /* 0x000fe20003f44070 */
[----:B------:R-:W-:Y:S01]  /*0600*/  VIADD R22, R18, 0x10 ;  /* 0x0000001012167836 */ /* 0x000fe20000000000 */
[----:B------:R-:W-:Y:S01]  /*0610*/  LOP3.LUT R11, R11, 0x1c0, RZ, 0xc0, !PT ;  /* 0x000001c00b0b7812 */ /* 0x000fe200078ec0ff */
[----:B------:R-:W-:Y:S01]  /*0620*/  IMAD.WIDE R30, R210, 0x40, R18 ;  /* 0x00000040d21e7825 */ /* 0x000fe200078e0212 */
[----:B------:R-:W-:-:S02]  /*0630*/  SHF.L.U32 R20, R0, 0x3, RZ ;  /* 0x0000000300147819 */ /* 0x000fc400000006ff */
[----:B------:R-:W-:Y:S01]  /*0640*/  SHF.R.U32.HI R12, RZ, 0x3, R11 ;  /* 0x00000003ff0c7819 */ /* 0x000fe2000001160b */
[----:B------:R-:W-:Y:S01]  /*0650*/  VIADD R16, R18, 0x20 ;  /* 0x0000002012107836 */ /* 0x000fe20000000000 */
[----:B------:R-:W-:Y:S01]  /*0660*/  LOP3.LUT R13, R11, 0x38, R20, 0xf8, !PT ;  /* 0x000000380b0d7812 */ /* 0x000fe200078ef814 */
[----:B------:R-:W-:Y:S01]  /*0670*/  @P1 IMAD R11, R209, R5, R25 ;  /* 0x00000005d10b1224 */ /* 0x000fe200078e0219 */
[----:B------:R-:W-:Y:S01]  /*0680*/  SHF.R.S32.HI R5, RZ, 0x1f, R27 ;  /* 0x0000001fff057819 */ /* 0x000fe2000001141b */
[----:B------:R-:W-:Y:S01]  /*0690*/  @!P1 IMAD.IADD R11, R17, 0x1, R10 ;  /* 0x00000001110b9824 */ /* 0x000fe200078e020a */
[----:B------:R-:W-:Y:S01]  /*06a0*/  IADD3 R10, P1, R20, R4, RZ ;  /* 0x00000004140a7210 */ /* 0x000fe20007f3e0ff */
[----:B------:R-:W-:Y:S01]  /*06b0*/  @!P2 VIADD R214, R214, 0x1 ;  /* 0x00000001d6d6a836 */ /* 0x000fe20000000000 */
[----:B------:R-:W-:Y:S01]  /*06c0*/  ISETP.GE.AND P3, PT, R22, R208, PT ;  /* 0x000000d01600720c */ /* 0x000fe20003f66270 */
[----:B------:R-:W-:Y:S01]  /*06d0*/  IMAD R8, R5, UR4, RZ ;  /* 0x0000000405087c24 */ /* 0x000fe2000f8e02ff */
[----:B------:R-:W-:Y:S01]  /*06e0*/  SHF.R.S32.HI R21, RZ, 0x1f, R20 ;  /* 0x0000001fff157819 */ /* 0x000fe20000011414 */
[----:B------:R-:W1:Y:S01]  /*06f0*/  @!P0 LDC.64 R4, c[0x0][0x240] ;  /* 0x00009000ff048b82 */ /* 0x000e620000000a00 */
[----:B------:R-:W-:Y:S01]  /*0700*/  @!P2 IADD3 R9, R9, -R6, RZ ;  /* 0x800000060909a210 */ /* 0x000fe20007ffe0ff */
[----:B------:R-:W-:Y:S01]  /*0710*/  IMAD R29, R27, UR5, R8 ;  /* 0x000000051b1d7c24 */ /* 0x000fe2000f8e0208 */
[----:B------:R-:W-:Y:S01]  /*0720*/  LOP3.LUT R12, R13, R12, RZ, 0x3c, !PT ;  /* 0x0000000c0d0c7212 */ /* 0x000fe200078e3cff */
[----:B------:R-:W-:Y:S01]  /*0730*/  IMAD.X R11, R21, 0x1, R11, P1 ;  /* 0x00000001150b7824 */ /* 0x000fe200008e060b */
[----:B------:R-:W-:Y:S01]  /*0740*/  ISETP.GE.U32.AND P4, PT, R9, R6, PT ;  /* 0x000000060900720c */ /* 0x000fe20003f86070 */
[----:B------:R-:W-:Y:S01]  /*0750*/  UMOV UR5, 0x400 ;  /* 0x0000040000057882 */ /* 0x000fe20000000000 */
[C---:B------:R-:W-:Y:S01]  /*0760*/  LOP3.LUT R6, R27.reuse, R14, RZ, 0x3c, !PT ;  /* 0x0000000e1b067212 */ /* 0x040fe200078e3cff */
[----:B------:R-:W-:Y:S01]  /*0770*/  IMAD.WIDE.U32 R26, R27, UR4, R10 ;  /* 0x000000041b1a7c25 */ /* 0x000fe2000f8e000a */
[----:B------:R-:W-:Y:S01]  /*0780*/  ISETP.NE.AND P2, PT, R14, RZ, PT ;  /* 0x000000ff0e00720c */ /* 0x000fe20003f45270 */
[----:B------:R-:W2:Y:S01]  /*0790*/  @!P0 LDC.64 R10, c[0x0][0x210] ;  /* 0x00008400ff0a8b82 */ /* 0x000ea20000000a00 */
[----:B------:R-:W-:Y:S01]  /*07a0*/  ISETP.GE.AND P1, PT, R6, RZ, PT ;  /* 0x000000ff0600720c */ /* 0x000fe20003f26270 */
[----:B------:R-:W-:Y:S01]  /*07b0*/  IMAD.IADD R29, R27, 0x1, R29 ;  /* 0x000000011b1d7824 */ /* 0x000fe200078e021d */
[----:B------:R-:W-:-:S02]  /*07c0*/  LEA.HI.SX32 R6, R2, 0xffffffff, 0x1a ;  /* 0xffffffff02067811 */ /* 0x000fc400078fd2ff */
[----:B------:R-:W-:Y:S02]  /*07d0*/  @!P0 MOV R28, R26 ;  /* 0x0000001a001c8202 */ /* 0x000fe40000000f00 */
[----:B------:R-:W-:Y:S01]  /*07e0*/  LEA.HI R15, R7, R90, RZ, 0x6 ;  /* 0x0000005a070f7211 */ /* 0x000fe200078f30ff */
[----:B------:R-:W3:Y:S01]  /*07f0*/  @!P3 LDC.64 R8, c[0x0][0x240] ;  /* 0x00009000ff08bb82 */ /* 0x000ee20000000a00 */
[----:B------:R-:W-:Y:S01]  /*0800*/  @P4 IADD3 R214, R214, 0x1, RZ ;  /* 0x00000001d6d64810 */ /* 0x000fe20007ffe0ff */
[----:B------:R-:W-:Y:S01]  /*0810*/  IMAD R13, R6, -0x40, R95 ;  /* 0xffffffc0060d7824 */ /* 0x000fe200078e025f */
[----:B------:R-:W-:Y:S01]  /*0820*/  ISETP.NE.AND P4, PT, R34, -0x1, PT ;  /* 0xffffffff2200780c */ /* 0x000fe20003f85270 */
[----:B------:R-:W-:Y:S02]  /*0830*/  IMAD.SHL.U32 R15, R15, 0x8, RZ ;  /* 0x000000080f0f7824 */ /* 0x000fe400078e00ff */
[-C--:B-1----:R-:W-:Y:S01]  /*0840*/  @!P0 IMAD R32, R31, R4.reuse, RZ ;  /* 0x000000041f208224 */ /* 0x082fe200078e02ff */
[----:B------:R-:W-:Y:S01]  /*0850*/  ISETP.GE.AND P6, PT, R18, R13, PT ;  /* 0x0000000d1200720c */ /* 0x000fe20003fc6270 */
[----:B------:R-:W-:Y:S01]  /*0860*/  @!P0 IMAD.WIDE.U32 R36, R30, R4, R28 ;  /* 0x000000041e248225 */ /* 0x000fe200078e001c */
[----:B------:R-:W1:Y:S01]  /*0870*/  S2UR UR4, SR_CgaCtaId ;  /* 0x00000000000479c3 */ /* 0x000e620000008800 */
[----:B------:R-:W-:-:S02]  /*0880*/  LOP3.LUT R12, R12, 0xfffffe00, R15, 0xf8, !PT ;  /* 0xfffffe000c0c7812 */ /* 0x000fc400078ef80f */
[C---:B------:R-:W-:Y:S01]  /*0890*/  @!P0 IMAD R32, R30.reuse, R5, R32 ;  /* 0x000000051e208224 */ /* 0x040fe200078e0220 */
[----:B------:R-:W-:Y:S01]  /*08a0*/  P2R R24, PR, RZ, 0x40 ;  /* 0x00000040ff187803 */ /* 0x000fe20000000000 */
[----:B------:R-:W-:Y:S01]  /*08b0*/  @!P1 IMAD.MOV R214, RZ, RZ, -R214 ;  /* 0x000000ffffd69224 */ /* 0x000fe200078e0ad6 */
[----:B------:R-:W-:Y:S01]  /*08c0*/  @!P3 IADD3 R38, P1, R30, 0x10, RZ ;  /* 0x000000101e26b810 */ /* 0x000fe20007f3e0ff */
[----:B------:R-:W-:Y:S01]  /*08d0*/  @!P0 IMAD.IADD R32, R37, 0x1, R32 ;  /* 0x0000000125208824 */ /* 0x000fe200078e0220 */
[----:B------:R-:W4:Y:S01]  /*08e0*/  @!P3 LDC.64 R4, c[0x0][0x210] ;  /* 0x00008400ff04bb82 */ /* 0x000f220000000a00 */
[----:B--2---:R-:W-:Y:S01]  /*08f0*/  @!P0 LEA R40, P5, R36, R10, 0x1 ;  /* 0x0000000a24288211 */ /* 0x004fe200078a08ff */
[----:B------:R-:W-:Y:S01]  /*0900*/  @P4 IMAD.IADD R33, R23, 0x1, R34 ;  /* 0x0000000117214824 */ /* 0x000fe200078e0222 */
[----:B------:R-:W-:Y:S01]  /*0910*/  @!P3 IADD3.X R17, RZ, R31, RZ, P1, !PT ;  /* 0x0000001fff11b210 */ /* 0x000fe20000ffe4ff */
[----:B------:R-:W2:Y:S01]  /*0920*/  @!P6 S2R R15, SR_CgaCtaId ;  /* 0x00000000000fe919 */ /* 0x000ea20000008800 */
[----:B------:R-:W-:Y:S01]  /*0930*/  @!P2 LOP3.LUT R214, RZ, R14, RZ, 0x33, !PT ;  /* 0x0000000effd6a212 */ /* 0x000fe200078e33ff */
[----:B------:R-:W-:Y:S01]  /*0940*/  VIADD R14, R18, 0x30 ;  /* 0x00000030120e7836 */ /* 0x000fe20000000000 */
[----:B------:R-:W-:Y:S01]  /*0950*/  @!P0 LEA.HI.X R41, R36, R11, R32, 0x1, P5 ;  /* 0x0000000b24298211 */ /* 0x000fe200028f0c20 */
[----:B---3--:R-:W-:Y:S01]  /*0960*/  @!P3 IMAD R10, R17, R8, RZ ;  /* 0x00000008110ab224 */ /* 0x008fe200078e02ff */
[-C--:B------:R-:W-:Y:S01]  /*0970*/  ISETP.GE.AND P2, PT, R16, R208.reuse, PT ;  /* 0x000000d01000720c */ /* 0x080fe20003f46270 */
[----:B------:R-:W3:Y:S01]  /*0980*/  @!P3 S2R R17, SR_CgaCtaId ;  /* 0x000000000011b919 */ /* 0x000ee20000008800 */
[----:B------:R-:W-:Y:S01]  /*0990*/  @!P3 MOV R11, R29 ;  /* 0x0000001d000bb202 */ /* 0x000fe20000000f00 */
[----:B------:R-:W-:Y:S01]  /*09a0*/  @!P3 IMAD R9, R38, R9, R10 ;  /* 0x000000092609b224 */ /* 0x000fe200078e020a */
[----:B------:R-:W-:Y:S01]  /*09b0*/  ISETP.GE.AND P1, PT, R14, R208, PT ;  /* 0x000000d00e00720c */ /* 0x000fe20003f26270 */
[----:B------:R-:W-:Y:S01]  /*09c0*/  @!P3 IMAD.MOV.U32 R10, RZ, RZ, R26 ;  /* 0x000000ffff0ab224 */ /* 0x000fe200078e001a */
[----:B------:R-:W5:Y:S01]  /*09d0*/  @P4 LDC.64 R134, c[0x0][0x250] ;  /* 0x00009400ff864b82 */ /* 0x000f620000000a00 */
[----:B-1----:R-:W-:Y:S01]  /*09e0*/  ULEA UR4, UR4, UR5, 0x18 ;  /* 0x0000000504047291 */ /* 0x002fe2000f8ec03f */
[----:B------:R-:W-:Y:S01]  /*09f0*/  ISETP.GE.AND P6, PT, R22, R13, PT ;  /* 0x0000000d1600720c */ /* 0x000fe20003fc6270 */
[----:B------:R-:W-:-:S04]  /*0a00*/  @!P3 IMAD.WIDE.U32 R38, R38, R8, R10 ;  /* 0x000000082626b225 */ /* 0x000fc800078e000a */
[----:B------:R-:W-:Y:S01]  /*0a10*/  @!P3 IMAD.IADD R8, R39, 0x1, R9 ;  /* 0x000000012708b824 */ /* 0x000fe200078e0209 */
[----:B------:R-:W1:Y:S01]  /*0a20*/  @P4 LDC.64 R88, c[0x0][0x248] ;  /* 0x00009200ff584b82 */ /* 0x000e620000000a00 */
[----:B----4-:R-:W-:Y:S01]  /*0a30*/  @!P3 LEA R36, P5, R38, R4, 0x1 ;  /* 0x000000042624b211 */ /* 0x010fe200078a08ff */
[----:B------:R-:W4:Y:S01]  /*0a40*/  @!P2 S2R R32, SR_CgaCtaId ;  /* 0x000000000020a919 */ /* 0x000f220000008800 */
[----:B------:R-:W-:Y:S01]  /*0a50*/  LEA R211, R12, UR4, 0x1 ;  /* 0x000000040cd37c11 */ /* 0x000fe2000f8e08ff */
[----:B------:R-:W-:Y:S01]  /*0a60*/  @P4 IMAD.IADD R34, R23, 0x1, R34 ;  /* 0x0000000117224824 */ /* 0x000fe200078e0222 */
[----:B------:R-:W-:Y:S01]  /*0a70*/  @!P3 LEA.HI.X R37, R38, R5, R8, 0x1, P5 ;  /* 0x000000052625b211 */ /* 0x000fe200028f0c08 */
[----:B------:R-:W4:Y:S01]  /*0a80*/  @!P1 S2R R25, SR_CgaCtaId ;  /* 0x0000000000199919 */ /* 0x000f220000008800 */
[----:B------:R-:W-:Y:S01]  /*0a90*/  ISETP.NE.AND P5, PT, R24, RZ, PT ;  /* 0x000000ff1800720c */ /* 0x000fe20003fa5270 */
[----:B------:R-:W4:Y:S01]  /*0aa0*/  @!P2 LDC.64 R10, c[0x0][0x240] ;  /* 0x00009000ff0aab82 */ /* 0x000f220000000a00 */
[----:B------:R-:W-:Y:S01]  /*0ab0*/  @!PT LDS RZ, [RZ] ;  /* 0x00000000fffff984 */ /* 0x000fe20000000800 */
[----:B------:R-:W-:Y:S01]  /*0ac0*/  @!PT LDS RZ, [RZ] ;  /* 0x00000000fffff984 */ /* 0x000fe20000000800 */
[----:B------:R-:W-:Y:S01]  /*0ad0*/  @!PT LDS RZ, [RZ] ;  /* 0x00000000fffff984 */ /* 0x000fe20000000800 */
[----:B------:R-:W-:Y:S04]  /*0ae0*/  @!P0 LDGSTS.E.BYPASS.LTC128B.128 [R211], desc[UR16][R40.64] ;  /* 0x0000000028d38fae */ /* 0x000fe8000b901d50 */
[----:B------:R-:W-:Y:S03]  /*0af0*/  @!P0 LDGSTS.E.BYPASS.LTC128B.128 [R211+0x2000], desc[UR16][R40.64+0x80] ;  /* 0x0200008028d38fae */ /* 0x000fe6000b901d50 */
[----:B------:R-:W4:Y:S01]  /*0b00*/  @!P2 LDC.64 R8, c[0x0][0x210] ;  /* 0x00008400ff08ab82 */ /* 0x000f220000000a00 */
[----:B-----5:R-:W-:Y:S01]  /*0b10*/  @P4 IMAD.WIDE.U32 R44, R33, R134, RZ ;  /* 0x00000086212c4225 */ /* 0x020fe200078e00ff */
[----:B------:R5:W-:Y:S01]  /*0b20*/  @!P0 LDGSTS.E.BYPASS.LTC128B.128 [R211+0x4000], desc[UR16][R40.64+0x100] ;  /* 0x0400010028d38fae */ /* 0x000be2000b901d50 */
[----:B------:R-:W-:-:S02]  /*0b30*/  @!P2 IADD3 R35, P0, R30, 0x20, RZ ;  /* 0x000000201e23a810 */ /* 0x000fc40007f1e0ff */
[----:B------:R-:W-:Y:S02]  /*0b40*/  @!P5 MOV R38, 0x400 ;  /* 0x000004000026d802 */ /* 0x000fe40000000f00 */
[----:B------:R-:W-:Y:S01]  /*0b50*/  @!P2 IADD3.X R39, RZ, R31, RZ, P0, !PT ;  /* 0x0000001fff27a210 */ /* 0x000fe200007fe4ff */
[----:B------:R-:W5:Y:S01]  /*0b60*/  @!P1 LDC.64 R4, c[0x0][0x240] ;  /* 0x00009000ff049b82 */ /* 0x000f620000000a00 */
[----:B------:R-:W-:Y:S01]  /*0b70*/  ISETP.GE.AND P0, PT, R22, R13, PT ;  /* 0x0000000d1600720c */ /* 0x000fe20003f06270 */
[----:B-1----:R-:W-:Y:S01]  /*0b80*/  @P4 IMAD.WIDE.U32 R46, R34, R88, RZ ;  /* 0x00000058222e4225 */ /* 0x002fe200078e00ff */
[----:B------:R-:W-:Y:S02]  /*0b90*/  @!P3 MOV R22, 0x400 ;  /* 0x000004000016b802 */ /* 0x000fe40000000f00 */
[----:B--2---:R-:W-:Y:S01]  /*0ba0*/  @!P5 LEA R15, R15, R38, 0x18 ;  /* 0x000000260f0fd211 */ /* 0x004fe200078ec0ff */
[----:B------:R-:W-:Y:S01]  /*0bb0*/  @P4 IMAD R38, R33, R135, RZ ;  /* 0x0000008721264224 */ /* 0x000fe200078e02ff */
[----:B---3--:R-:W-:Y:S01]  /*0bc0*/  @!P3 LEA R33, R17, R22, 0x18 ;  /* 0x000000161121b211 */ /* 0x008fe200078ec0ff */
[----:B----4-:R-:W-:Y:S01]  /*0bd0*/  @!P2 IMAD R42, R39, R10, RZ ;  /* 0x0000000a272aa224 */ /* 0x010fe200078e02ff */
[----:B------:R-:W-:Y:S01]  /*0be0*/  @P4 MOV R22, R44 ;  /* 0x0000002c00164202 */ /* 0x000fe20000000f00 */
[----:B------:R-:W-:-:S02]  /*0bf0*/  @P4 IMAD.IADD R17, R45, 0x1, R38 ;  /* 0x000000012d114824 */ /* 0x000fc400078e0226 */
[----:B------:R-:W-:Y:S02]  /*0c00*/  @!P2 IMAD.MOV.U32 R38, RZ, RZ, R26 ;  /* 0x000000ffff26a224 */ /* 0x000fe400078e001a */
[----:B------:R-:W-:Y:S02]  /*0c10*/  @!P2 IMAD.MOV.U32 R39, RZ, RZ, R29 ;  /* 0x000000ffff27a224 */ /* 0x000fe400078e001d */
[C---:B------:R-:W-:Y:S02]  /*0c20*/  @!P2 IMAD R42, R35.reuse, R11, R42 ;  /* 0x0000000b232aa224 */ /* 0x040fe400078e022a */
[----:B------:R-:W-:-:S04]  /*0c30*/  @!P2 IMAD.WIDE.U32 R38, R35, R10, R38 ;  /* 0x0000000a2326a225 */ /* 0x000fc800078e0026 */
[----:B-----5:R-:W-:Y:S02]  /*0c40*/  @P4 IMAD R40, R34, R89, RZ ;  /* 0x0000005922284224 */ /* 0x020fe400078e02ff */
[----:B------:R-:W-:-:S03]  /*0c50*/  @P4 IMAD.MOV.U32 R34, RZ, RZ, R46 ;  /* 0x000000ffff224224 */ /* 0x000fc600078e002e */
[----:B------:R-:W-:Y:S01]  /*0c60*/  @P4 IADD3 R40, R47, R40, RZ ;  /* 0x000000282f284210 */ /* 0x000fe20007ffe0ff */
        /* <DEDUP_REMOVED lines=13> */
.L_x_765:
[----:B------:R-:W-:Y:S02]  /*0d40*/  @!P2 IADD3 R42, R39, R42, RZ ;  /* 0x0000002a272aa210 */ /* 0x000fe40007ffe0ff */
[----:B------:R-:W-:Y:S01]  /*0d50*/  @!P2 LEA R44, P5, R38, R8, 0x1 ;  /* 0x00000008262ca211 */ /* 0x000fe200078a08ff */
[----:B------:R-:W-:-:S12]  /*0d60*/  @P4 BRA `(.L_x_766) ;  /* 0x0000000000304947 */ /* 0x000fd80003800000 */
        /* <DEDUP_REMOVED lines=12> */
.L_x_766:
[----:B------:R-:W-:Y:S01]  /*0e30*/  @!P2 LEA.HI.X R45, R38, R9, R42, 0x1, P5 ;  /* 0x00000009262da211 */ /* 0x000fe200028f0c2a */
[-C--:B------:R-:W-:Y:S01]  /*0e40*/  IMAD R8, R19, R88.reuse, RZ ;  /* 0x0000005813087224 */ /* 0x080fe200078e02ff */
[----:B------:R-:W-:Y:S01]  /*0e50*/  @!P2 MOV R9, 0x400 ;  /* 0x000004000009a802 */ /* 0x000fe20000000f00 */
[----:B------:R-:W-:Y:S01]  /*0e60*/  IMAD.WIDE.U32 R38, R18, R88, R20 ;  /* 0x0000005812267225 */ /* 0x000fe200078e0014 */
[----:B------:R-:W-:Y:S01]  /*0e70*/  @!P1 IADD3 R3, P4, R30, 0x30, RZ ;  /* 0x000000301e039810 */ /* 0x000fe20007f9e0ff */
[----:B------:R-:W-:Y:S01]  /*0e80*/  ULDC.64 UR6, c[0x0][0x260] ;  /* 0x0000980000067ab9 */ /* 0x000fe20000000a00 */
[----:B------:R-:W-:Y:S01]  /*0e90*/  @!P2 LEA R9, R32, R9, 0x18 ;  /* 0x000000092009a211 */ /* 0x000fe200078ec0ff */
[----:B------:R-:W-:Y:S01]  /*0ea0*/  IMAD R11, R18, R89, R8 ;  /* 0x00000059120b7224 */ /* 0x000fe200078e0208 */
[----:B------:R-:W-:Y:S01]  /*0eb0*/  @!P1 MOV R10, 0x400 ;  /* 0x00000400000a9802 */ /* 0x000fe20000000f00 */
[----:B------:R-:W-:Y:S01]  /*0ec0*/  @!P1 IMAD.X R31, RZ, RZ, R31, P4 ;  /* 0x000000ffff1f9224 */ /* 0x000fe200020e061f */
[----:B------:R-:W-:Y:S01]  /*0ed0*/  IADD3 R216, P4, R34, R38, RZ ;  /* 0x0000002622d87210 */ /* 0x000fe20007f9e0ff */
[----:B------:R-:W-:Y:S01]  /*0ee0*/  @!P2 IMAD R27, R12, 0x2, R9 ;  /* 0x000000020c1ba824 */ /* 0x000fe200078e0209 */
[----:B------:R-:W-:Y:S01]  /*0ef0*/  @!P1 LEA R25, R25, R10, 0x18 ;  /* 0x0000000a19199211 */ /* 0x000fe200078ec0ff */
[----:B------:R-:W1:Y:S01]  /*0f00*/  @!P1 LDC.64 R8, c[0x0][0x210] ;  /* 0x00008400ff089b82 */ /* 0x000e620000000a00 */
[----:B------:R-:W-:Y:S01]  /*0f10*/  IADD3.X R217, R40, R39, R11, P4, !PT ;  /* 0x0000002728d97210 */ /* 0x000fe200027fe40b */
[----:B------:R-:W-:Y:S01]  /*0f20*/  @!P3 IMAD R33, R12, 0x2, R33 ;  /* 0x000000020c21b824 */ /* 0x000fe200078e0221 */
[----:B------:R-:W-:Y:S01]  /*0f30*/  ISETP.NE.AND P4, PT, R24, RZ, PT ;  /* 0x000000ff1800720c */ /* 0x000fe20003f85270 */
[----:B------:R-:W-:Y:S01]  /*0f40*/  @!P1 IMAD.MOV.U32 R28, RZ, RZ, R26 ;  /* 0x000000ffff1c9224 */ /* 0x000fe200078e001a */
[----:B------:R-:W-:Y:S01]  /*0f50*/  ISETP.GE.AND P5, PT, R16, R13, PT ;  /* 0x0000000d1000720c */ /* 0x000fe20003fa6270 */
[-C--:B------:R-:W-:Y:S01]  /*0f60*/  @!P1 IMAD R26, R31, R4.reuse, RZ ;  /* 0x000000041f1a9224 */ /* 0x080fe200078e02ff */
[----:B------:R-:W-:Y:S01]  /*0f70*/  @!PT LDS RZ, [RZ] ;  /* 0x00000000fffff984 */ /* 0x000fe20000000800 */
[----:B------:R-:W-:Y:S01]  /*0f80*/  @!PT LDS RZ, [RZ] ;  /* 0x00000000fffff984 */ /* 0x000fe20000000800 */
[----:B------:R-:W-:Y:S01]  /*0f90*/  @!PT LDS RZ, [RZ] ;  /* 0x00000000fffff984 */ /* 0x000fe20000000800 */
[----:B------:R-:W-:Y:S01]  /*0fa0*/  @!P3 LDGSTS.E.BYPASS.LTC128B.128 [R33+0x800], desc[UR16][R36.64] ;  /* 0x008000002421bfae */ /* 0x000fe2000b901d50 */
[C---:B------:R-:W-:Y:S01]  /*0fb0*/  @!P1 IMAD.WIDE.U32 R28, R3.reuse, R4, R28 ;  /* 0x00000004031c9225 */ /* 0x040fe200078e001c */
[----:B------:R-:W-:Y:S01]  /*0fc0*/  SHF.R.S32.HI R23, RZ, 0x1f, R214 ;  /* 0x0000001fff177819 */ /* 0x000fe200000114d6 */
[----:B------:R-:W-:Y:S01]  /*0fd0*/  ULDC UR5, c[0x0][0x39c] ;  /* 0x0000e70000057ab9 */ /* 0x000fe20000000800 */
[----:B------:R-:W-:Y:S01]  /*0fe0*/  @!P3 LDGSTS.E.BYPASS.LTC128B.128 [R33+0x2800], desc[UR16][R36.64+0x80] ;  /* 0x028000802421bfae */ /* 0x000fe2000b901d50 */
[----:B------:R-:W-:Y:S01]  /*0ff0*/  @!P1 IMAD R26, R3, R5, R26 ;  /* 0x00000005031a9224 */ /* 0x000fe200078e021a */
[----:B------:R-:W-:Y:S01]  /*1000*/  SHF.L.U64.HI R3, R88, 0x6, R89 ;  /* 0x0000000658037819 */ /* 0x000fe20000010259 */
[----:B------:R-:W2:Y:S01]  /*1010*/  @!P6 LDC.64 R4, c[0x0][0x218] ;  /* 0x00008600ff04eb82 */ /* 0x000ea20000000a00 */
[----:B------:R3:W-:Y:S01]  /*1020*/  @!P3 LDGSTS.E.BYPASS.LTC128B.128 [R33+0x4800], desc[UR16][R36.64+0x100] ;  /* 0x048001002421bfae */ /* 0x0007e2000b901d50 */
[----:B------:R-:W-:Y:S01]  /*1030*/  IMAD R219, R23, UR6, RZ ;  /* 0x0000000617db7c24 */ /* 0x000fe2000f8e02ff */
[----:B------:R-:W-:Y:S01]  /*1040*/  SHF.R.S32.HI R24, RZ, 0x1f, R6 ;  /* 0x0000001fff187819 */ /* 0x000fe20000011406 */
[----:B------:R-:W-:Y:S01]  /*1050*/  @!P1 IMAD.IADD R26, R29, 0x1, R26 ;  /* 0x000000011d1a9824 */ /* 0x000fe200078e021a */
[----:B------:R-:W-:Y:S01]  /*1060*/  @!P2 LDGSTS.E.BYPASS.LTC128B.128 [R27+0x1000], desc[UR16][R44.64] ;  /* 0x010000002c1bafae */ /* 0x000fe2000b901d50 */
[----:B------:R-:W-:-:S02]  /*1070*/  IMAD R219, R214, UR7, R219 ;  /* 0x00000007d6db7c24 */ /* 0x000fc4000f8e02db */
[----:B------:R-:W4:Y:S01]  /*1080*/  @!P4 LDC.64 R10, c[0x0][0x218] ;  /* 0x00008600ff0acb82 */ /* 0x000f220000000a00 */
[----:B------:R-:W-:Y:S01]  /*1090*/  @!P2 LDGSTS.E.BYPASS.LTC128B.128 [R27+0x3000], desc[UR16][R44.64+0x80] ;  /* 0x030000802c1bafae */ /* 0x000fe2000b901d50 */
[----:B------:R-:W-:Y:S01]  /*10a0*/  IMAD.WIDE.U32 R216, R214, UR6, R216 ;  /* 0x00000006d6d87c25 */ /* 0x000fe2000f8e00d8 */
[----:B------:R-:W-:Y:S02]  /*10b0*/  ULDC.64 UR6, c[0x0][0x268] ;  /* 0x00009a0000067ab9 */ /* 0x000fe40000000a00 */
[----:B------:R5:W-:Y:S01]  /*10c0*/  @!P2 LDGSTS.E.BYPASS.LTC128B.128 [R27+0x5000], desc[UR16][R44.64+0x100] ;  /* 0x050001002c1bafae */ /* 0x000be2000b901d50 */
[----:B-1----:R-:W-:Y:S01]  /*10d0*/  @!P1 LEA R34, P2, R28, R8, 0x1 ;  /* 0x000000081c229211 */ /* 0x002fe200078408ff */
[----:B------:R-:W-:Y:S01]  /*10e0*/  IMAD.SHL.U32 R93, R88, 0x40, RZ ;  /* 0x00000040585d7824 */ /* 0x000fe200078e00ff */
[----:B------:R-:W1:Y:S02]  /*10f0*/  @!P6 S2R R8, SR_CgaCtaId ;  /* 0x000000000008e919 */ /* 0x000e640000008800 */
[----:B------:R-:W-:Y:S01]  /*1100*/  @!P1 LEA.HI.X R35, R28, R9, R26, 0x1, P2 ;  /* 0x000000091c239211 */ /* 0x000fe200010f0c1a */
[----:B------:R-:W-:Y:S01]  /*1110*/  IMAD.IADD R219, R217, 0x1, R219 ;  /* 0x00000001d9db7824 */ /* 0x000fe200078e02db */
[----:B------:R-:W1:Y:S01]  /*1120*/  @!P5 S2R R9, SR_CgaCtaId ;  /* 0x000000000009d919 */ /* 0x000e620000008800 */
[----:B------:R-:W-:-:S02]  /*1130*/  IMAD.MOV.U32 R218, RZ, RZ, R216 ;  /* 0x000000ffffda7224 */ /* 0x000fc400078e00d8 */
[----:B------:R-:W-:Y:S02]  /*1140*/  @!P1 IMAD R25, R12, 0x2, R25 ;  /* 0x000000020c199824 */ /* 0x000fe400078e0219 */
[-C--:B------:R-:W-:Y:S02]  /*1150*/  IMAD R19, R19, R134.reuse, RZ ;  /* 0x0000008613137224 */ /* 0x080fe400078e02ff */
[----:B---3--:R-:W-:Y:S01]  /*1160*/  IMAD.WIDE.U32 R32, R18, R134, R20 ;  /* 0x0000008612207225 */ /* 0x008fe200078e0014 */
[----:B------:R-:W-:Y:S03]  /*1170*/  @!P1 LDGSTS.E.BYPASS.LTC128B.128 [R25+0x1800], desc[UR16][R34.64] ;  /* 0x0180000022199fae */ /* 0x000fe6000b901d50 */
[----:B------:R-:W-:Y:S01]  /*1180*/  IMAD R20, R3, R6, RZ ;  /* 0x0000000603147224 */ /* 0x000fe200078e02ff */
[----:B------:R-:W-:Y:S01]  /*1190*/  @!P1 LDGSTS.E.BYPASS.LTC128B.128 [R25+0x3800], desc[UR16][R34.64+0x80] ;  /* 0x0380008022199fae */ /* 0x000fe2000b901d50 */
[----:B------:R-:W-:Y:S01]  /*11a0*/  IMAD.WIDE.U32 R30, R6, R93, R218 ;  /* 0x0000005d061e7225 */ /* 0x000fe200078e00da */
[----:B------:R-:W-:-:S02]  /*11b0*/  IADD3 R26, P3, R22, R32, RZ ;  /* 0x00000020161a7210 */ /* 0x000fc40007f7e0ff */
[----:B------:R-:W-:Y:S01]  /*11c0*/  @!P1 LDGSTS.E.BYPASS.LTC128B.128 [R25+0x5800], desc[UR16][R34.64+0x100] ;  /* 0x0580010022199fae */ /* 0x000fe2000b901d50 */
[----:B------:R-:W-:Y:S02]  /*11d0*/  IMAD R20, R24, R93, R20 ;  /* 0x0000005d18147224 */ /* 0x000fe400078e0214 */
[----:B------:R-:W-:Y:S02]  /*11e0*/  IMAD R19, R18, R135, R19 ;  /* 0x0000008712137224 */ /* 0x000fe400078e0213 */
[----:B------:R-:W-:Y:S01]  /*11f0*/  IMAD.IADD R31, R31, 0x1, R20 ;  /* 0x000000011f1f7824 */ /* 0x000fe200078e0214 */
[----:B----4-:R-:W-:Y:S01]  /*1200*/  @!P4 LEA R20, P2, R30, R10, 0x1 ;  /* 0x0000000a1e14c211 */ /* 0x010fe200078408ff */
[----:B------:R-:W-:Y:S01]  /*1210*/  @!P4 IMAD R15, R12, 0x2, R15 ;  /* 0x000000020c0fc824 */ /* 0x000fe200078e020f */
[----:B------:R-:W-:Y:S01]  /*1220*/  @!P6 LEA R10, P1, R88, R30, 0x4 ;  /* 0x0000001e580ae211 */ /* 0x000fe200078220ff */
[----:B------:R-:W-:Y:S01]  /*1230*/  IMAD.SHL.U32 R205, R0, 0x40, RZ ;  /* 0x0000004000cd7824 */ /* 0x000fe200078e00ff */
[----:B-----5:R-:W-:Y:S01]  /*1240*/  IADD3.X R27, R17, R33, R19, P3, !PT ;  /* 0x00000021111b7210 */ /* 0x020fe20001ffe413 */
[----:B------:R-:W-:Y:S01]  /*1250*/  IMAD.WIDE.U32 R28, R88, 0x20, RZ ;  /* 0x00000020581c7825 */ /* 0x000fe200078e00ff */
[----:B------:R-:W-:-:S02]  /*1260*/  @!P4 LEA.HI.X R21, R30, R11, R31, 0x1, P2 ;  /* 0x0000000b1e15c211 */ /* 0x000fc400010f0c1f */
[----:B------:R-:W-:Y:S01]  /*1270*/  ISETP.GE.AND P2, PT, R14, R13, PT ;  /* 0x0000000d0e00720c */ /* 0x000fe20003f46270 */
[----:B------:R-:W-:Y:S01]  /*1280*/  IMAD R207, R23, UR6, RZ ;  /* 0x0000000617cf7c24 */ /* 0x000fe2000f8e02ff */
[----:B------:R-:W-:Y:S01]  /*1290*/  @!P6 LEA.HI.X R19, R88, R31, R89, 0x4, P1 ;  /* 0x0000001f5813e211 */ /* 0x000fe200008f2459 */
[----:B------:R-:W-:Y:S01]  /*12a0*/  @!P4 LDGSTS.E.BYPASS.LTC128B.128 [R15+0x6000], desc[UR16][R20.64] ;  /* 0x06000000140fcfae */ /* 0x000fe2000b901d50 */
[----:B--2---:R-:W-:Y:S01]  /*12b0*/  @!P6 LEA R32, P1, R10, R4, 0x1 ;  /* 0x000000040a20e211 */ /* 0x004fe200078208ff */
[----:B------:R-:W-:Y:S01]  /*12c0*/  IMAD R24, R24, R134, RZ ;  /* 0x0000008618187224 */ /* 0x000fe200078e02ff */
[----:B------:R-:W-:Y:S01]  /*12d0*/  LEA.HI R17, R7, R90, RZ, 0x4 ;  /* 0x0000005a07117211 */ /* 0x000fe200078f20ff */
[----:B------:R-:W-:Y:S01]  /*12e0*/  @!P4 LDGSTS.E.BYPASS.LTC128B.128 [R15+0x8000], desc[UR16][R20.64+0x80] ;  /* 0x08000080140fcfae */ /* 0x000fe2000b901d50 */
[----:B------:R-:W-:Y:S01]  /*12f0*/  @!P6 LEA.HI.X R33, R10, R5, R19, 0x1, P1 ;  /* 0x000000050a21e211 */ /* 0x000fe200008f0c13 */
[C---:B------:R-:W-:Y:S01]  /*1300*/  IMAD R207, R214.reuse, UR7, R207 ;  /* 0x00000007d6cf7c24 */ /* 0x040fe2000f8e02cf */
[----:B------:R-:W-:Y:S01]  /*1310*/  @!P6 MOV R5, 0x400 ;  /* 0x000004000005e802 */ /* 0x000fe20000000f00 */
[----:B------:R2:W-:Y:S01]  /*1320*/  @!P4 LDGSTS.E.BYPASS.LTC128B.128 [R15+0xa000], desc[UR16][R20.64+0x100] ;  /* 0x0a000100140fcfae */ /* 0x0005e2000b901d50 */
[----:B------:R-:W-:Y:S01]  /*1330*/  SHF.R.S32.HI R4, RZ, 0x4, R17 ;  /* 0x00000004ff047819 */ /* 0x000fe20000011411 */
[----:B------:R-:W-:Y:S01]  /*1340*/  IMAD.WIDE.U32 R214, R214, UR6, R26 ;  /* 0x00000006d6d67c25 */ /* 0x000fe2000f8e001a */
[-C--:B------:R-:W-:Y:S01]  /*1350*/  ISETP.GE.AND P4, PT, R16, R13.reuse, PT ;  /* 0x0000000d1000720c */ /* 0x080fe20003f86270 */
[----:B------:R-:W3:Y:S01]  /*1360*/  @!P2 S2R R11, SR_CgaCtaId ;  /* 0x00000000000ba919 */ /* 0x000ee20000008800 */
[CC--:B------:R-:W-:Y:S01]  /*1370*/  ISETP.GE.AND P1, PT, R18.reuse, R13.reuse, PT ;  /* 0x0000000d1200720c */ /* 0x0c0fe20003f26270 */
[----:B------:R-:W-:Y:S01]  /*1380*/  IMAD.SHL.U32 R18, R18, 0x8, RZ ;  /* 0x0000000812127824 */ /* 0x000fe200078e00ff */
[----:B------:R-:W-:Y:S01]  /*1390*/  ISETP.GE.AND P3, PT, R14, R13, PT ;  /* 0x0000000d0e00720c */ /* 0x000fe20003f66270 */
[----:B------:R-:W-:Y:S01]  /*13a0*/  IMAD R23, R6, R135, R24 ;  /* 0x0000008706177224 */ /* 0x000fe200078e0218 */
[----:B-1----:R-:W-:Y:S01]  /*13b0*/  @!P6 LEA R13, R8, R5, 0x18 ;  /* 0x00000005080de211 */ /* 0x002fe200078ec0ff */
[----:B------:R-:W-:Y:S01]  /*13c0*/  IMAD.IADD R207, R215, 0x1, R207 ;  /* 0x00000001d7cf7824 */ /* 0x000fe200078e02cf */
[----:B------:R-:W-:-:S02]  /*13d0*/  @!P5 MOV R8, 0x400 ;  /* 0x000004000008d802 */ /* 0x000fc40000000f00 */
[C---:B------:R-:W-:Y:S02]  /*13e0*/  LEA.HI R10, R17.reuse, R4, RZ, 0x1 ;  /* 0x00000004110a7211 */ /* 0x040fe400078f08ff */
[----:B------:R-:W-:Y:S01]  /*13f0*/  LOP3.LUT R5, R17, 0xfffffff0, RZ, 0xc0, !PT ;  /* 0xfffffff011057812 */ /* 0x000fe200078ec0ff */
[----:B------:R-:W-:Y:S01]  /*1400*/  @!P6 IMAD R17, R12, 0x2, R13 ;  /* 0x000000020c11e824 */ /* 0x000fe200078e020d */
[----:B------:R-:W-:Y:S02]  /*1410*/  @!P5 LEA R13, R9, R8, 0x18 ;  /* 0x00000008090dd211 */ /* 0x000fe400078ec0ff */
[----:B------:R-:W1:Y:S01]  /*1420*/  @!P5 LDC.64 R8, c[0x0][0x218] ;  /* 0x00008600ff08db82 */ /* 0x000e620000000a00 */
[----:B------:R-:W-:Y:S01]  /*1430*/  IMAD.IADD R14, R90, 0x1, -R5 ;  /* 0x000000015a0e7824 */ /* 0x000fe200078e0a05 */
[----:B------:R-:W-:Y:S01]  /*1440*/  LOP3.LUT R205, R205, 0x1c0, RZ, 0xc0, !PT ;  /* 0x000001c0cdcd7812 */ /* 0x000fe200078ec0ff */
[----:B------:R-:W-:Y:S01]  /*1450*/  @!P6 LDGSTS.E.BYPASS.LTC128B.128 [R17+0x6800], desc[UR16][R32.64] ;  /* 0x068000002011efae */ /* 0x000fe2000b901d50 */
[----:B------:R-:W-:-:S02]  /*1460*/  @!P5 IMAD R13, R12, 0x2, R13 ;  /* 0x000000020c0dd824 */ /* 0x000fc400078e020d */
[----:B------:R-:W-:Y:S01]  /*1470*/  LOP3.LUT R18, R205, 0x8, R18, 0xf8, !PT ;  /* 0x00000008cd127812 */ /* 0x000fe200078ef812 */
[----:B------:R-:W-:Y:S01]  /*1480*/  @!P6 LDGSTS.E.BYPASS.LTC128B.128 [R17+0x8800], desc[UR16][R32.64+0x80] ;  /* 0x088000802011efae */ /* 0x000fe2000b901d50 */
[----:B--2---:R-:W-:Y:S02]  /*1490*/  LOP3.LUT R15, R10, 0xfffffffe, RZ, 0xc0, !PT ;  /* 0xfffffffe0a0f7812 */ /* 0x004fe400078ec0ff */
[----:B------:R-:W-:Y:S01]  /*14a0*/  SHF.R.U32.HI R205, RZ, 0x3, R205 ;  /* 0x00000003ffcd7819 */ /* 0x000fe200000116cd */
[----:B------:R2:W-:Y:S01]  /*14b0*/  @!P6 LDGSTS.E.BYPASS.LTC128B.128 [R17+0xa800], desc[UR16][R32.64+0x100] ;  /* 0x0a8001002011efae */ /* 0x0005e2000b901d50 */
[----:B------:R-:W-:Y:S01]  /*14c0*/  @!P5 IADD3 R16, P6, R30, R28, RZ ;  /* 0x0000001c1e10d210 */ /* 0x000fe20007fde0ff */
[----:B------:R-:W-:Y:S01]  /*14d0*/  IMAD.IADD R10, R4, 0x1, -R15 ;  /* 0x00000001040a7824 */ /* 0x000fe200078e0a0f */
[----:B------:R-:W-:Y:S01]  /*14e0*/  LOP3.LUT R205, R18, R205, RZ, 0x3c, !PT ;  /* 0x000000cd12cd7212 */ /* 0x000fe200078e3cff */
[----:B------:R-:W4:Y:S01]  /*14f0*/  @!P2 LDC.64 R4, c[0x0][0x218] ;  /* 0x00008600ff04ab82 */ /* 0x000f220000000a00 */
[----:B------:R-:W-:Y:S01]  /*1500*/  @!P2 MOV R20, 0x400 ;  /* 0x000004000014a802 */ /* 0x000fe20000000f00 */
[----:B------:R-:W-:Y:S01]  /*1510*/  @!P2 IMAD R18, R89, 0x30, RZ ;  /* 0x000000305912a824 */ /* 0x000fe200078e02ff */
[----:B------:R-:W-:Y:S01]  /*1520*/  SHF.R.S32.HI R15, RZ, 0x1f, R14 ;  /* 0x0000001fff0f7819 */ /* 0x000fe2000001140e */
[----:B------:R-:W-:Y:S01]  /*1530*/  IMAD R205, R10, 0x200, R205 ;  /* 0x000002000acd7824 */ /* 0x000fe200078e02cd */
[----:B---3--:R-:W-:-:S02]  /*1540*/  @!P2 LEA R11, R11, R20, 0x18 ;  /* 0x000000140b0ba211 */ /* 0x008fc400078ec0ff */
[----:B------:R-:W-:Y:S02]  /*1550*/  LEA.HI R15, R15, R14, RZ, 0x3 ;  /* 0x0000000e0f0f7211 */ /* 0x000fe400078f18ff */
[----:B------:R-:W-:Y:S01]  /*1560*/  LEA R205, R205, UR4, 0x1 ;  /* 0x00000004cdcd7c11 */ /* 0x000fe2000f8e08ff */
[----:B------:R-:W-:Y:S01]  /*1570*/  @!P2 IMAD R11, R12, 0x2, R11 ;  /* 0x000000020c0ba824 */ /* 0x000fe200078e020b */
[C---:B------:R-:W-:Y:S01]  /*1580*/  LOP3.LUT R19, R15.reuse, 0xfffffff8, RZ, 0xc0, !PT ;  /* 0xfffffff80f137812 */ /* 0x040fe200078ec0ff */
[----:B------:R-:W-:Y:S02]  /*1590*/  IMAD.SHL.U32 R91, R15, 0x40, RZ ;  /* 0x000000400f5b7824 */ /* 0x000fe400078e00ff */
[----:B------:R-:W-:Y:S02]  /*15a0*/  VIADD R203, R205, 0x6020 ;  /* 0x00006020cdcb7836 */ /* 0x000fe40000000000 */
[----:B------:R-:W-:Y:S01]  /*15b0*/  IMAD.IADD R14, R14, 0x1, -R19 ;  /* 0x000000010e0e7824 */ /* 0x000fe200078e0a13 */
[----:B------:R-:W-:Y:S01]  /*15c0*/  LOP3.LUT R91, R91, 0xfffffe00, RZ, 0xc0, !PT ;  /* 0xfffffe005b5b7812 */ /* 0x000fe200078ec0ff */
[----:B--2---:R-:W-:-:S05]  /*15d0*/  IMAD.SHL.U32 R17, R89, 0x20, RZ ;  /* 0x0000002059117824 */ /* 0x004fca00078e00ff */
[----:B------:R-:W-:Y:S01]  /*15e0*/  @!P5 IADD3.X R17, R31, R29, R17, P6, !PT ;  /* 0x0000001d1f11d210 */ /* 0x000fe200037fe411 */
[----:B------:R-:W-:Y:S01]  /*15f0*/  @!P2 IMAD.WIDE.U32 R30, R88, 0x30, R30 ;  /* 0x00000030581ea825 */ /* 0x000fe200078e001e */
[----:B-1----:R-:W-:-:S03]  /*1600*/  @!P5 LEA R8, P6, R16, R8, 0x1 ;  /* 0x000000081008d211 */ /* 0x002fc600078c08ff */
[----:B------:R-:W-:Y:S01]  /*1610*/  @!P2 IMAD.IADD R18, R31, 0x1, R18 ;  /* 0x000000011f12a824 */ /* 0x000fe200078e0212 */
[----:B------:R-:W-:Y:S01]  /*1620*/  @!P5 LEA.HI.X R9, R16, R9, R17, 0x1, P6 ;  /* 0x000000091009d211 */ /* 0x000fe200030f0c11 */
[----:B------:R-:W-:Y:S01]  /*1630*/  IMAD.SHL.U32 R17, R14, 0x40, RZ ;  /* 0x000000400e117824 */ /* 0x000fe200078e00ff */
[----:B----4-:R-:W-:-:S03]  /*1640*/  @!P2 LEA R20, P6, R30, R4, 0x1 ;  /* 0x000000041e14a211 */ /* 0x010fc600078c08ff */
[----:B------:R-:W-:Y:S01]  /*1650*/  @!P5 LDGSTS.E.BYPASS.LTC128B.128 [R13+0x7000], desc[UR16][R8.64] ;  /* 0x07000000080ddfae */ /* 0x000fe2000b901d50 */
[----:B------:R-:W-:Y:S01]  /*1660*/  @!P2 LEA.HI.X R21, R30, R5, R18, 0x1, P6 ;  /* 0x000000051e15a211 */ /* 0x000fe200030f0c12 */
[----:B------:R-:W-:Y:S01]  /*1670*/  IMAD.WIDE.U32 R18, R6, R134, RZ ;  /* 0x0000008606127225 */ /* 0x000fe200078e00ff */
[----:B------:R-:W1:Y:S01]  /*1680*/  @!P1 LDC.64 R4, c[0x0][0x220] ;  /* 0x00008800ff049b82 */ /* 0x000e620000000a00 */
[----:B------:R-:W-:Y:S02]  /*1690*/  @!P5 LDGSTS.E.BYPASS.LTC128B.128 [R13+0x9000], desc[UR16][R8.64+0x80] ;  /* 0x09000080080ddfae */ /* 0x000fe4000b901d50 */
[----:B------:R-:W-:Y:S02]  /*16a0*/  IMAD.IADD R12, R19, 0x1, R23 ;  /* 0x00000001130c7824 */ /* 0x000fe400078e0217 */
[----:B------:R2:W-:Y:S04]  /*16b0*/  @!P5 LDGSTS.E.BYPASS.LTC128B.128 [R13+0xb000], desc[UR16][R8.64+0x100] ;  /* 0x0b000100080ddfae */ /* 0x0005e8000b901d50 */
[----:B------:R-:W-:Y:S04]  /*16c0*/  @!P2 LDGSTS.E.BYPASS.LTC128B.128 [R11+0x7800], desc[UR16][R20.64] ;  /* 0x07800000140bafae */ /* 0x000fe8000b901d50 */
[----:B------:R-:W-:Y:S04]  /*16d0*/  @!P2 LDGSTS.E.BYPASS.LTC128B.128 [R11+0x9800], desc[UR16][R20.64+0x80] ;  /* 0x09800080140bafae */ /* 0x000fe8000b901d50 */
[----:B------:R3:W-:Y:S01]  /*16e0*/  @!P2 LDGSTS.E.BYPASS.LTC128B.128 [R11+0xb800], desc[UR16][R20.64+0x100] ;  /* 0x0b800100140bafae */ /* 0x0007e2000b901d50 */
[----:B------:R-:W-:-:S03]  /*16f0*/  LEA R16, P2, R18, R214, 0x6 ;  /* 0x000000d612107211 */ /* 0x000fc600078430ff */
[----:B------:R-:W0:Y:S01]  /*1700*/  LDGDEPBAR ;  /* 0x00000000000079af */ /* 0x000e220000000000 */
[----:B-1----:R-:W-:Y:S01]  /*1710*/  @!P1 LEA R22, P5, R16, R4, 0x1 ;  /* 0x0000000410169211 */ /* 0x002fe200078a08ff */
[----:B--2---:R-:W-:Y:S01]  /*1720*/  IMAD.SHL.U32 R9, R10, 0x8, RZ ;  /* 0x000000080a097824 */ /* 0x004fe200078e00ff */
[----:B------:R-:W-:Y:S02]  /*1730*/  LOP3.LUT R8, R17, 0x1c0, RZ, 0xc0, !PT ;  /* 0x000001c011087812 */ /* 0x000fe400078ec0ff */
[----:B------:R-:W-:Y:S01]  /*1740*/  LEA.HI.X R17, R18, R207, R12, 0x6, P2 ;  /* 0x000000cf12117211 */ /* 0x000fe200010f340c */
[----:B------:R-:W-:Y:S01]  /*1750*/  IMAD.WIDE.U32 R18, R134, 0x20, RZ ;  /* 0x0000002086127825 */ /* 0x000fe200078e00ff */
[----:B------:R-:W1:Y:S02]  /*1760*/  @!P0 LDC.64 R12, c[0x0][0x220] ;  /* 0x00008800ff0c8b82 */ /* 0x000e640000000a00 */
[C---:B------:R-:W-:Y:S02]  /*1770*/  @!P1 LEA.HI.X R23, R16.reuse, R5, R17, 0x1, P5 ;  /* 0x0000000510179211 */ /* 0x040fe400028f0c11 */
[----:B------:R-:W-:-:S02]  /*1780*/  @!P4 IADD3 R18, P2, R16, R18, RZ ;  /* 0x000000121012c210 */ /* 0x000fc40007f5e0ff */
[----:B---3--:R-:W-:Y:S01]  /*1790*/  LOP3.LUT R11, R8, 0x8, R9, 0xf8, !PT ;  /* 0x00000008080b7812 */ /* 0x008fe200078ef809 */
[----:B------:R-:W-:-:S04]  /*17a0*/  DEPBAR.LE SB0, 0x0 ;  /* 0x000080000000791a */ /* 0x000fc80000000000 */
[----:B------:R-:W-:Y:S01]  /*17b0*/  BAR.SYNC.DEFER_BLOCKING 0x0 ;  /* 0x0000000000007b1d */ /* 0x000fe20000010000 */
[----:B------:R-:W-:Y:S01]  /*17c0*/  SHF.R.U32.HI R8, RZ, 0x3, R8 ;  /* 0x00000003ff087819 */ /* 0x000fe20000011608 */
[----:B------:R-:W-:Y:S01]  /*17d0*/  IMAD.SHL.U32 R9, R135, 0x20, RZ ;  /* 0x0000002087097824 */ /* 0x000fe200078e00ff */
[----:B------:R-:W-:Y:S01]  /*17e0*/  LEA.HI R20, R7, R90, RZ, 0x5 ;  /* 0x0000005a07147211 */ /* 0x000fe200078f28ff */
[----:B------:R-:W-:Y:S01]  /*17f0*/  @!P3 IMAD R7, R135, 0x30, RZ ;  /* 0x000000308707b824 */ /* 0x000fe200078e02ff */
[----:B------:R-:W-:Y:S01]  /*1800*/  LOP3.LUT R4, R11, R8, RZ, 0x3c, !PT ;  /* 0x000000080b047212 */ /* 0x000fe200078e3cff */
[----:B------:R-:W-:Y:S02]  /*1810*/  IMAD.SHL.U32 R90, R90, 0x2, RZ ;  /* 0x000000025a5a7824 */ /* 0x000fe400078e00ff */
[----:B------:R-:W2:Y:S01]  /*1820*/  @!P4 LDC.64 R10, c[0x0][0x220] ;  /* 0x00008800ff0acb82 */ /* 0x000ea20000000a00 */
[----:B------:R-:W-:Y:S02]  /*1830*/  @!P4 IADD3.X R5, R17, R19, R9, P2, !PT ;  /* 0x000000131105c210 */ /* 0x000fe400017fe409 */
[----:B------:R-:W-:-:S02]  /*1840*/  @!P0 LEA R15, P2, R134, R16, 0x4 ;  /* 0x00000010860f8211 */ /* 0x000fc400078420ff */
[----:B------:R-:W-:-:S03]  /*1850*/  SHF.R.S32.HI R20, RZ, 0x5, R20 ;  /* 0x00000005ff147819 */ /* 0x000fc60000011414 */
[----:B------:R-:W3:Y:S01]  /*1860*/  @!P3 LDC.64 R8, c[0x0][0x220] ;  /* 0x00008800ff08bb82 */ /* 0x000ee20000000a00 */
[----:B------:R-:W-:Y:S04]  /*1870*/  @P1 STS.128 [R211+0xc000], RZ ;  /* 0x00c000ffd3001388 */ /* 0x000fe80000000c00 */
[----:B------:R-:W-:Y:S01]  /*1880*/  @P1 STS.128 [R211+0xe000], RZ ;  /* 0x00e000ffd3001388 */ /* 0x000fe20000000c00 */
[----:B--2---:R-:W-:-:S03]  /*1890*/  @!P4 LEA R10, P5, R18, R10, 0x1 ;  /* 0x0000000a120ac211 */ /* 0x004fc600078a08ff */
[----:B------:R-:W-:Y:S01]  /*18a0*/  @P1 STS.128 [R211+0x10000], RZ ;  /* 0x010000ffd3001388 */ /* 0x000fe20000000c00 */
[----:B------:R-:W-:-:S03]  /*18b0*/  @!P4 LEA.HI.X R11, R18, R11, R5, 0x1, P5 ;  /* 0x0000000b120bc211 */ /* 0x000fc600028f0c05 */
[----:B------:R-:W-:Y:S01]  /*18c0*/  @!PT LDS RZ, [RZ] ;  /* 0x00000000fffff984 */ /* 0x000fe20000000800 */
[----:B------:R-:W-:Y:S01]  /*18d0*/  @!PT LDS RZ, [RZ] ;  /* 0x00000000fffff984 */ /* 0x000fe20000000800 */
[----:B------:R-:W-:Y:S01]  /*18e0*/  @!PT LDS RZ, [RZ] ;  /* 0x00000000fffff984 */ /* 0x000fe20000000800 */
[----:B------:R-:W-:Y:S01]  /*18f0*/  @!P1 LDGSTS.E.BYPASS.LTC128B.128 [R211+0xc000], desc[UR16][R22.64] ;  /* 0x0c00000016d39fae */ /* 0x000fe2000b901d50 */
[----:B------:R-:W-:-:S03]  /*1900*/  IMAD R5, R20, 0x400, R91 ;  /* 0x0000040014057824 */ /* 0x000fc600078e025b */
[----:B------:R-:W-:Y:S01]  /*1910*/  @!P1 LDGSTS.E.BYPASS.LTC128B.128 [R211+0xe000], desc[UR16][R22.64+0x80] ;  /* 0x0e00008016d39fae */ /* 0x000fe2000b901d50 */
[----:B------:R-:W-:Y:S02]  /*1920*/  IMAD.IADD R206, R4, 0x1, R5 ;  /* 0x0000000104ce7824 */ /* 0x000fe400078e0205 */
[----:B------:R-:W-:Y:S01]  /*1930*/  IMAD.MOV.U32 R5, RZ, RZ, 0x20 ;  /* 0x00000020ff057424 */ /* 0x000fe200078e00ff */
[----:B------:R-:W-:Y:S01]  /*1940*/  @!P1 LDGSTS.E.BYPASS.LTC128B.128 [R211+0x10000], desc[UR16][R22.64+0x100] ;  /* 0x1000010016d39fae */ /* 0x000fe2000b901d50 */
[----:B-1----:R-:W-:Y:S02]  /*1950*/  @!P0 LEA R24, P1, R15, R12, 0x1 ;  /* 0x0000000c0f188211 */ /* 0x002fe400078208ff */
[C---:B------:R-:W-:Y:S01]  /*1960*/  @!P0 LEA.HI.X R12, R134.reuse, R17, R135, 0x4, P2 ;  /* 0x00000011860c8211 */ /* 0x040fe200010f2487 */
[----:B------:R-:W-:Y:S01]  /*1970*/  @!P3 IMAD.WIDE.U32 R16, R134, 0x30, R16 ;  /* 0x000000308610b825 */ /* 0x000fe200078e0010 */
[----:B------:R-:W-:Y:S01]  /*1980*/  @P0 STS.128 [R211+0xc800], RZ ;  /* 0x00c800ffd3000388 */ /* 0x000fe20000000c00 */
[----:B------:R-:W-:-:S02]  /*1990*/  LEA R206, R206, UR4, 0x1 ;  /* 0x00000004cece7c11 */ /* 0x000fc4000f8e08ff */
[----:B------:R-:W-:Y:S01]  /*19a0*/  @!P0 LEA.HI.X R25, R15, R13, R12, 0x1, P1 ;  /* 0x0000000d0f198211 */ /* 0x000fe200008f0c0c */
[----:B------:R-:W-:Y:S01]  /*19b0*/  @!P3 IMAD.IADD R7, R17, 0x1, R7 ;  /* 0x000000011107b824 */ /* 0x000fe200078e0207 */
[----:B------:R-:W-:Y:S01]  /*19c0*/  R2P PR, R14, 0x6 ;  /* 0x000000060e007804 */ /* 0x000fe20000000000 */
[----:B------:R-:W-:Y:S01]  /*19d0*/  @P0 STS.128 [R211+0xe800], RZ ;  /* 0x00e800ffd3000388 */ /* 0x000fe20000000c00 */
[----:B---3--:R-:W-:-:S03]  /*19e0*/  @!P3 LEA R8, P5, R16, R8, 0x1 ;  /* 0x000000081008b211 */ /* 0x008fc600078a08ff */
[----:B------:R-:W-:Y:S01]  /*19f0*/  @P0 STS.128 [R211+0x10800], RZ ;  /* 0x010800ffd3000388 */ /* 0x000fe20000000c00 */
[----:B------:R-:W-:Y:S01]  /*1a00*/  @!P3 LEA.HI.X R9, R16, R9, R7, 0x1, P5 ;  /* 0x000000091009b211 */ /* 0x000fe200028f0c07 */
[----:B------:R-:W-:Y:S01]  /*1a10*/  IMAD.MOV.U32 R7, RZ, RZ, 0x10 ;  /* 0x00000010ff077424 */ /* 0x000fe200078e00ff */
[----:B------:R-:W-:Y:S01]  /*1a20*/  SEL R5, R5, 0xffffffe0, !P2 ;  /* 0xffffffe005057807 */ /* 0x000fe20005000000 */
[----:B------:R-:W-:Y:S01]  /*1a30*/  @!PT LDS RZ, [RZ] ;  /* 0x00000000fffff984 */ /* 0x000fe20000000800 */
[----:B------:R-:W-:Y:S01]  /*1a40*/  @!PT LDS RZ, [RZ] ;  /* 0x00000000fffff984 */ /* 0x000fe20000000800 */
[----:B------:R-:W-:Y:S01]  /*1a50*/  @!PT LDS RZ, [RZ] ;  /* 0x00000000fffff984 */ /* 0x000fe20000000800 */
[----:B------:R-:W-:Y:S03]  /*1a60*/  @!P0 LDGSTS.E.BYPASS.LTC128B.128 [R211+0xc800], desc[UR16][R24.64] ;  /* 0x0c80000018d38fae */ /* 0x000fe6000b901d50 */
[----:B------:R-:W-:Y:S01]  /*1a70*/  SEL R7, R7, 0xfffffff0, !P1 ;  /* 0xfffffff007077807 */ /* 0x000fe20004800000 */
[----:B------:R-:W-:Y:S01]  /*1a80*/  @!P0 LDGSTS.E.BYPASS.LTC128B.128 [R211+0xe800], desc[UR16][R24.64+0x80] ;  /* 0x0e80008018d38fae */ /* 0x000fe2000b901d50 */
[----:B------:R-:W-:Y:S01]  /*1a90*/  R2P PR, R0, 0x6 ;  /* 0x0000000600007804 */ /* 0x000fe20000000000 */
[----:B------:R-:W-:-:S02]  /*1aa0*/  VIADD R0, R205, 0x6000 ;  /* 0x00006000cd007836 */ /* 0x000fc40000000000 */
[----:B------:R1:W-:Y:S01]  /*1ab0*/  @!P0 LDGSTS.E.BYPASS.LTC128B.128 [R211+0x10800], desc[UR16][R24.64+0x100] ;  /* 0x1080010018d38fae */ /* 0x0003e2000b901d50 */
[--C-:B------:R-:W-:Y:S02]  /*1ac0*/  IMAD R204, R7, 0x2, R206.reuse ;  /* 0x0000000207cc7824 */ /* 0x100fe400078e02ce */
[C---:B------:R-:W-:Y:S01]  /*1ad0*/  IMAD R202, R5.reuse, 0x2, R206 ;  /* 0x0000000205ca7824 */ /* 0x040fe200078e02ce */
[----:B------:R-:W-:Y:S01]  /*1ae0*/  @P4 STS.128 [R211+0xd000], RZ ;  /* 0x00d000ffd3004388 */ /* 0x000fe20000000c00 */
[----:B------:R-:W-:-:S03]  /*1af0*/  IMAD R201, R5, 0x2, R204 ;  /* 0x0000000205c97824 */ /* 0x000fc600078e02cc */
[----:B------:R-:W-:Y:S02]  /*1b00*/  @P4 STS.128 [R211+0xf000], RZ ;  /* 0x00f000ffd3004388 */ /* 0x000fe40000000c00 */
[----:B------:R-:W-:Y:S02]  /*1b10*/  @P1 VIADD R203, R0, 0xffffffe0 ;  /* 0xffffffe000cb1836 */ /* 0x000fe40000000000 */
[----:B------:R-:W-:Y:S01]  /*1b20*/  @P4 STS.128 [R211+0x11000], RZ ;  /* 0x011000ffd3004388 */ /* 0x000fe20000000c00 */
[----:B------:R-:W-:-:S03]  /*1b30*/  IMAD.MOV.U32 R0, RZ, RZ, 0x40 ;  /* 0x00000040ff007424 */ /* 0x000fc600078e00ff */
[----:B------:R-:W-:Y:S01]  /*1b40*/  @!PT LDS RZ, [RZ] ;  /* 0x00000000fffff984 */ /* 0x000fe20000000800 */
[----:B------:R-:W-:Y:S01]  /*1b50*/  @!PT LDS RZ, [RZ] ;  /* 0x00000000fffff984 */ /* 0x000fe20000000800 */
[----:B------:R-:W-:Y:S01]  /*1b60*/  @!PT LDS RZ, [RZ] ;  /* 0x00000000fffff984 */ /* 0x000fe20000000800 */
[----:B------:R-:W-:Y:S02]  /*1b70*/  @!P4 LDGSTS.E.BYPASS.LTC128B.128 [R211+0xd000], desc[UR16][R10.64] ;  /* 0x0d0000000ad3cfae */ /* 0x000fe4000b901d50 */
[----:B------:R-:W-:Y:S02]  /*1b80*/  SEL R0, R0, 0xffffffc0, !P2 ;  /* 0xffffffc000007807 */ /* 0x000fe40005000000 */
[----:B------:R-:W-:Y:S03]  /*1b90*/  @!P4 LDGSTS.E.BYPASS.LTC128B.128 [R211+0xf000], desc[UR16][R10.64+0x80] ;  /* 0x0f0000800ad3cfae */ /* 0x000fe6000b901d50 */
[----:B------:R-:W-:Y:S01]  /*1ba0*/  IMAD.IADD R199, R205, 0x1, R0 ;  /* 0x00000001cdc77824 */ /* 0x000fe200078e0200 */
[----:B------:R-:W-:Y:S01]  /*1bb0*/  @!P4 LDGSTS.E.BYPASS.LTC128B.128 [R211+0x11000], desc[UR16][R10.64+0x100] ;  /* 0x110001000ad3cfae */ /* 0x000fe2000b901d50 */
[----:B------:R-:W-:-:S03]  /*1bc0*/  IMAD.IADD R192, R0, 0x1, R203 ;  /* 0x0000000100c07824 */ /* 0x000fc600078e02cb */
        /* <DEDUP_REMOVED lines=9> */
[----:B-1----:R-:W-:Y:S04]  /*1c60*/  LDSM.16.M88.4 R24, [R206] ;  /* 0x00000000ce18783b */ /* 0x002fe80000000200 */
[----:B------:R-:W1:Y:S04]  /*1c70*/  LDSM.16.M88.4 R36, [R205+0x6000] ;  /* 0x00600000cd24783b */ /* 0x000e680000000200 */
[----:B------:R-:W-:Y:S04]  /*1c80*/  LDSM.16.M88.4 R12, [R204] ;  /* 0x00000000cc0c783b */ /* 0x000fe80000000200 */
[----:B------:R-:W-:Y:S04]  /*1c90*/  LDSM.16.M88.4 R20, [R203] ;  /* 0x00000000cb14783b */ /* 0x000fe80000000200 */
[----:B------:R-:W3:Y:S04]  /*1ca0*/  LDSM.16.M88.4 R28, [R205+0x6800] ;  /* 0x00680000cd1c783b */ /* 0x000ee80000000200 */
[----:B------:R-:W4:Y:S04]  /*1cb0*/  LDSM.16.M88.4 R64, [R205+0x7000] ;  /* 0x00700000cd40783b */ /* 0x000f280000000200 */
[----:B------:R-:W5:Y:S04]  /*1cc0*/  LDSM.16.M88.4 R40, [R205+0x7800] ;  /* 0x00780000cd28783b */ /* 0x000f680000000200 */
[----:B------:R-:W-:Y:S04]  /*1cd0*/  LDSM.16.M88.4 R56, [R202] ;  /* 0x00000000ca38783b */ /* 0x000fe80000000200 */
[----:B--2---:R-:W2:Y:S04]  /*1ce0*/  LDSM.16.M88.4 R8, [R199+0x6000] ;  /* 0x00600000c708783b */ /* 0x004ea80000000200 */
[----:B------:R-:W2:Y:S04]  /*1cf0*/  LDSM.16.M88.4 R44, [R203+0x800] ;  /* 0x00080000cb2c783b */ /* 0x000ea80000000200 */
[----:B------:R-:W2:Y:S01]  /*1d00*/  LDSM.16.M88.4 R80, [R203+0x1000] ;  /* 0x00100000cb50783b */ /* 0x000ea20000000200 */
[C---:B-1----:R-:W-:Y:S03]  /*1d10*/  HMMA.16816.F32 R16, R24.reuse, R36, RZ ;  /* 0x000000241810723c */ /* 0x042fe600000018ff */
[----:B------:R-:W1:Y:S04]  /*1d20*/  LDSM.16.M88.4 R72, [R203+0x1800] ;  /* 0x00180000cb48783b */ /* 0x000e680000000200 */
        /* <DEDUP_REMOVED lines=16> */
[----:B--2---:R-:W-:Y:S06]  /*1e30*/  HMMA.16816.F32 R16, R56, R8, R16 ;  /* 0x000000083810723c */ /* 0x004fec0000001810 */
[C---:B------:R-:W-:Y:S06]  /*1e40*/  HMMA.16816.F32 R32, R12.reuse, R44, R32 ;  /* 0x0000002c0c20723c */ /* 0x040fec0000001820 */
[C---:B------:R-:W-:Y:S01]  /*1e50*/  HMMA.16816.F32 R28, R12.reuse, R46, R28 ;  /* 0x0000002e0c1c723c */ /* 0x040fe2000000181c */
[----:B------:R-:W-:Y:S05]  /*1e60*/  LDSM.16.M88.4 R44, [R192+0x800] ;  /* 0x00080000c02c783b */ /* 0x000fea0000000200 */
[C---:B------:R-:W-:Y:S06]  /*1e70*/  HMMA.16816.F32 R68, R12.reuse, R80, R68 ;  /* 0x000000500c44723c */ /* 0x040fec0000001844 */
[C---:B------:R-:W-:Y:S01]  /*1e80*/  HMMA.16816.F32 R64, R12.reuse, R82, R64 ;  /* 0x000000520c40723c */ /* 0x040fe20000001840 */
[----:B------:R-:W-:Y:S05]  /*1e90*/  LDSM.16.M88.4 R80, [R204+0x2000] ;  /* 0x00200000cc50783b */ /* 0x000fea0000000200 */
[----:B-1----:R-:W-:Y:S06]  /*1ea0*/  HMMA.16816.F32 R60, R12, R72, R60 ;  /* 0x000000480c3c723c */ /* 0x002fec000000183c */
        /* <DEDUP_REMOVED lines=89> */
[----:B------:R-:W2:Y:S05]  /*2440*/  LDSM.16.M88.4 R48, [R192+0x4800] ;  /* 0x00480000c030783b */ /* 0x000eaa0000000200 */
[C---:B------:R-:W-:Y:S06]  /*2450*/  HMMA.16816.F32 R72, R76.reuse, R10, R72 ;  /* 0x0000000a4c48723c */ /* 0x040fec0000001848 */
[C---:B------:R-:W-:Y:S01]  /*2460*/  HMMA.16816.F32 R80, R76.reuse, R8, R80 ;  /* 0x000000084c50723c */ /* 0x040fe20000001850 */
[----:B------:R-:W-:Y:S05]  /*2470*/  LDSM.16.M88.4 R8, [R199+0xb000] ;  /* 0x00b00000c708783b */ /* 0x000fea0000000200 */
        /* <DEDUP_REMOVED lines=15> */
[----:B------:R-:W-:Y:S03]  /*2570*/  MUFU.TANH R33, R33 ;  /* 0x0000002100217308 */ /* 0x000fe60000002400 */
[----:B------:R-:W-:Y:S06]  /*2580*/  HMMA.16816.F32 R64, R76, R42, R64 ;  /* 0x0000002a4c40723c */ /* 0x000fec0000001840 */
[C---:B------:R-:W-:Y:S01]  /*2590*/  HMMA.16816.F32 R36, R52.reuse, R30, R36 ;  /* 0x0000001e3424723c */ /* 0x040fe20000001824 */
[----:B------:R-:W4:Y:S05]  /*25a0*/  LDSM.16.M88.4 R28, [R192+0x5000] ;  /* 0x00500000c01c783b */ /* 0x000f2a0000000200 */
[----:B--2---:R-:W-:Y:S06]  /*25b0*/  HMMA.16816.F32 R72, R52, R50, R72 ;  /* 0x000000323448723c */ /* 0x004fec0000001848 */
[C---:B-1----:R-:W-:Y:S06]  /*25c0*/  HMMA.16816.F32 R60, R12.reuse, R16, R60 ;  /* 0x000000100c3c723c */ /* 0x042fec000000183c */
[----:B------:R-:W-:Y:S01]  /*25d0*/  HMMA.16816.F32 R56, R12, R18, R56 ;  /* 0x000000120c38723c */ /* 0x000fe20000001838 */
[----:B------:R-:W1:Y:S05]  /*25e0*/  LDSM.16.M88.4 R12, [R199+0xb800] ;  /* 0x00b80000c70c783b */ /* 0x000e6a0000000200 */
[----:B------:R-:W-:Y:S01]  /*25f0*/  HMMA.16816.F32 R84, R44, R8, R84 ;  /* 0x000000082c54723c */ /* 0x000fe20000001854 */
[----:B------:R-:W-:Y:S01]  /*2600*/  FMUL.FTZ R36, R36, UR5 ;  /* 0x0000000524247c20 */ /* 0x000fe20008410000 */
[----:B------:R-:W-:Y:S01]  /*2610*/  FMUL.FTZ R24, R38, UR5 ;  /* 0x0000000526187c20 */ /* 0x000fe20008410000 */
[----:B------:R-:W-:Y:S01]  /*2620*/  FMUL.FTZ R34, R37, UR5 ;  /* 0x0000000525227c20 */ /* 0x000fe20008410000 */
[----:B------:R-:W-:-:S02]  /*2630*/  FMUL.FTZ R25, R39, UR5 ;  /* 0x0000000527197c20 */ /* 0x000fc40008410000 */
[----:B------:R-:W-:Y:S01]  /*2640*/  HMMA.16816.F32 R64, R44, R10, R64 ;  /* 0x0000000a2c40723c */ /* 0x000fe20000001840 */
[----:B------:R-:W2:Y:S01]  /*2650*/  LDSM.16.M88.4 R8, [R192+0x5800] ;  /* 0x00580000c008783b */ /* 0x000ea20000000200 */
[----:B------:R-:W-:Y:S01]  /*2660*/  FMUL.FTZ R17, R72, UR5 ;  /* 0x0000000548117c20 */ /* 0x000fe20008410000 */
[----:B------:R-:W-:Y:S01]  /*2670*/  MUFU.TANH R36, R36 ;  /* 0x0000002400247308 */ /* 0x000fe20000002400 */
[----:B------:R-:W-:Y:S01]  /*2680*/  FMUL.FTZ R19, R73, UR5 ;  /* 0x0000000549137c20 */ /* 0x000fe20008410000 */
[----:B------:R-:W-:-:S04]  /*2690*/  DEPBAR.LE SB0, 0x0 ;  /* 0x000080000000791a */ /* 0x000fc80000000000 */
[C---:B---3--:R-:W-:Y:S02]  /*26a0*/  HMMA.16816.F32 R60, R76.reuse, R20, R60 ;  /* 0x000000144c3c723c */ /* 0x048fe4000000183c */
[----:B------:R-:W3:Y:S04]  /*26b0*/  MUFU.TANH R24, R24 ;  /* 0x0000001800187308 */ /* 0x000ee80000002400 */
[----:B------:R-:W-:Y:S01]  /*26c0*/  HMMA.16816.F32 R56, R76, R22, R56 ;  /* 0x000000164c38723c */ /* 0x000fe20000001838 */
[----:B------:R-:W-:Y:S01]  /*26d0*/  LOP3.LUT R21, R90, 0x6, RZ, 0xc0, !PT ;  /* 0x000000065a157812 */ /* 0x000fe200078ec0ff */
[----:B------:R-:W-:Y:S02]  /*26e0*/  FMUL.FTZ R20, R75, UR5 ;  /* 0x000000054b147c20 */ /* 0x000fe40008410000 */
[----:B------:R-:W5:Y:S02]  /*26f0*/  MUFU.TANH R17, R17 ;  /* 0x0000001100117308 */ /* 0x000f640000002400 */
[----:B------:R-:W-:Y:S01]  /*2700*/  HMMA.16816.F32 R80, R52, R48, R80 ;  /* 0x000000303450723c */ /* 0x000fe20000001850 */
[----:B------:R-:W-:-:S04]  /*2710*/  IMAD R22, R6, 0x40, R21 ;  /* 0x0000004006167824 */ /* 0x000fc800078e0215 */
[C---:B------:R-:W-:Y:S01]  /*2720*/  VIADD R6, R22.reuse, 0x8 ;  /* 0x0000000816067836 */ /* 0x040fe20000000000 */
[----:B----4-:R-:W-:Y:S01]  /*2730*/  HMMA.16816.F32 R84, R52, R28, R84 ;  /* 0x0000001c3454723c */ /* 0x010fe20000001854 */
[-C--:B------:R-:W-:Y:S01]  /*2740*/  ISETP.GE.AND P3, PT, R22, R95.reuse, PT ;  /* 0x0000005f1600720c */ /* 0x080fe20003f66270 */
[----:B------:R-:W-:Y:S02]  /*2750*/  MUFU.TANH R34, R34 ;  /* 0x0000002200227308 */ /* 0x000fe40000002400 */
[-C--:B------:R-:W-:Y:S01]  /*2760*/  ISETP.GE.AND P2, PT, R6, R95.reuse, PT ;  /* 0x0000005f0600720c */ /* 0x080fe20003f46270 */
[----:B------:R-:W-:Y:S01]  /*2770*/  VIADD R6, R22, 0x18 ;  /* 0x0000001816067836 */ /* 0x000fe20000000000 */
[C---:B-1----:R-:W-:Y:S01]  /*2780*/  HMMA.16816.F32 R60, R44.reuse, R12, R60 ;  /* 0x0000000c2c3c723c */ /* 0x042fe2000000183c */
[----:B------:R-:W-:Y:S01]  /*2790*/  FMUL.FTZ R28, R74, UR5 ;  /* 0x000000054a1c7c20 */ /* 0x000fe20008410000 */
[----:B---3--:R-:W-:Y:S02]  /*27a0*/  FSEL R21, R24, -INF , !P2 ;  /* 0xff80000018157808 */ /* 0x008fe40005000000 */
[----:B------:R-:W1:Y:S01]  /*27b0*/  MUFU.TANH R25, R25 ;  /* 0x0000001900197308 */ /* 0x000e620000002400 */
[----:B------:R-:W-:Y:S01]  /*27c0*/  FSEL R36, R36, -INF , !P2 ;  /* 0xff80000024247808 */ /* 0x000fe20005000000 */
[----:B------:R-:W-:Y:S01]  /*27d0*/  HMMA.16816.F32 R56, R44, R14, R56 ;  /* 0x0000000e2c38723c */ /* 0x000fe20000001838 */
[----:B------:R-:W-:Y:S01]  /*27e0*/  VIADD R12, R22, 0x1 ;  /* 0x00000001160c7836 */ /* 0x000fe20000000000 */
[----:B------:R-:W-:Y:S01]  /*27f0*/  ISETP.GE.AND P4, PT, R6, R95, PT ;  /* 0x0000005f0600720c */ /* 0x000fe20003f86270 */
[----:B------:R-:W-:Y:S01]  /*2800*/  VIADD R6, R22, 0x19 ;  /* 0x0000001916067836 */ /* 0x000fe20000000000 */
[----:B------:R-:W-:-:S02]  /*2810*/  FSEL R33, R33, -INF , !P3 ;  /* 0xff80000021217808 */ /* 0x000fc40005800000 */
[----:B------:R-:W-:Y:S01]  /*2820*/  FMUL.FTZ R26, R80, UR5 ;  /* 0x00000005501a7c20 */ /* 0x000fe20008410000 */
[----:B------:R-:W-:Y:S01]  /*2830*/  FMUL.FTZ R16, R82, UR5 ;  /* 0x0000000552107c20 */ /* 0x000fe20008410000 */
[----:B------:R-:W-:Y:S01]  /*2840*/  FSEL R14, R0, -INF , !P3 ;  /* 0xff800000000e7808 */ /* 0x000fe20005800000 */
[----:B------:R-:W-:Y:S01]  /*2850*/  VIADD R0, R22, 0x20 ;  /* 0x0000002016007836 */ /* 0x000fe20000000000 */
[-C--:B------:R-:W-:Y:S01]  /*2860*/  ISETP.GE.AND P0, PT, R12, R95.reuse, PT ;  /* 0x0000005f0c00720c */ /* 0x080fe20003f06270 */
[C---:B------:R-:W-:Y:S01]  /*2870*/  HMMA.16816.F32 R64, R52.reuse, R30, R64 ;  /* 0x0000001e3440723c */ /* 0x040fe20000001840 */
[----:B------:R-:W-:Y:S01]  /*2880*/  MUFU.TANH R26, R26 ;  /* 0x0000001a001a7308 */ /* 0x000fe20000002400 */
[----:B------:R-:W-:Y:S01]  /*2890*/  FMUL.FTZ R27, R81, UR5 ;  /* 0x00000005511b7c20 */ /* 0x000fe20008410000 */
[----:B------:R-:W-:Y:S01]  /*28a0*/  FSEL R23, R40, -INF , !P0 ;  /* 0xff80000028177808 */ /* 0x000fe20004000000 */
[----:B------:R-:W-:Y:S01]  /*28b0*/  FMUL.FTZ R18, R83, UR5 ;  /* 0x0000000553127c20 */ /* 0x000fe20008410000 */
[----:B------:R-:W-:Y:S01]  /*28c0*/  FSEL R32, R32, -INF , !P0 ;  /* 0xff80000020207808 */ /* 0x000fe20004000000 */
[----:B------:R-:W-:Y:S01]  /*28d0*/  VIADD R12, R22, 0x11 ;  /* 0x00000011160c7836 */ /* 0x000fe20000000000 */
[-C--:B------:R-:W-:Y:S01]  /*28e0*/  ISETP.GE.AND P0, PT, R0, R95.reuse, PT ;  /* 0x0000005f0000720c */ /* 0x080fe20003f06270 */
[C---:B------:R-:W-:Y:S01]  /*28f0*/  VIADD R0, R22.reuse, 0x21 ;  /* 0x0000002116007836 */ /* 0x040fe20000000000 */
[----:B------:R-:W3:Y:S01]  /*2900*/  MUFU.TANH R16, R16 ;  /* 0x0000001000107308 */ /* 0x000ee20000002400 */
[----:B------:R-:W-:Y:S01]  /*2910*/  VIADD R30, R22, 0x9 ;  /* 0x00000009161e7836 */ /* 0x000fe20000000000 */
[C---:B--2---:R-:W-:Y:S01]  /*2920*/  HMMA.16816.F32 R60, R52.reuse, R8, R60 ;  /* 0x00000008343c723c */ /* 0x044fe2000000183c */
[----:B------:R-:W-:Y:S01]  /*2930*/  FMUL.FTZ R84, R84, UR5 ;  /* 0x0000000554547c20 */ /* 0x000fe20008410000 */
[-C--:B------:R-:W-:Y:S01]  /*2940*/  ISETP.GE.AND P2, PT, R0, R95.reuse, PT ;  /* 0x0000005f0000720c */ /* 0x080fe20003f46270 */
[----:B------:R-:W-:Y:S01]  /*2950*/  VIADD R0, R22, 0x28 ;  /* 0x0000002816007836 */ /* 0x000fe20000000000 */
[-C--:B------:R-:W-:Y:S01]  /*2960*/  ISETP.GE.AND P1, PT, R30, R95.reuse, PT ;  /* 0x0000005f1e00720c */ /* 0x080fe20003f26270 */
[----:B------:R-:W-:Y:S01]  /*2970*/  VIADD R30, R22, 0x10 ;  /* 0x00000010161e7836 */ /* 0x000fe20000000000 */
[----:B------:R-:W-:Y:S01]  /*2980*/  MUFU.TANH R27, R27 ;  /* 0x0000001b001b7308 */ /* 0x000fe20000002400 */
[----:B-----5:R-:W-:Y:S01]  /*2990*/  FSEL R8, R17, -INF , !P4 ;  /* 0xff80000011087808 */ /* 0x020fe20006000000 */
[----:B------:R-:W-:Y:S01]  /*29a0*/  HMMA.16816.F32 R56, R52, R10, R56 ;  /* 0x0000000a3438723c */ /* 0x000fe20000001838 */
[----:B-1----:R-:W-:Y:S01]  /*29b0*/  FSEL R25, R25, -INF , !P1 ;  /* 0xff80000019197808 */ /* 0x002fe20004800000 */
[----:B------:R-:W-:Y:S01]  /*29c0*/  FMUL.FTZ R85, R85, UR5 ;  /* 0x0000000555557c20 */ /* 0x000fe20008410000 */
[----:B------:R-:W-:Y:S01]  /*29d0*/  FSEL R34, R34, -INF , !P1 ;  /* 0xff80000022227808 */ /* 0x000fe20004800000 */
[----:B------:R-:W-:Y:S01]  /*29e0*/  FMUL.FTZ R86, R86, UR5 ;  /* 0x0000000556567c20 */ /* 0x000fe20008410000 */
[----:B------:R-:W-:Y:S01]  /*29f0*/  FMNMX.FTZ R17, R14, R32, !PT ;  /* 0x000000200e117209 */ /* 0x000fe20007810000 */
[----:B------:R-:W1:Y:S01]  /*2a00*/  MUFU.TANH R18, R18 ;  /* 0x0000001200127308 */ /* 0x000e620000002400 */
[-C--:B------:R-:W-:Y:S01]  /*2a10*/  ISETP.GE.AND P1, PT, R0, R95.reuse, PT ;  /* 0x0000005f0000720c */ /* 0x080fe20003f26270 */
[----:B------:R-:W-:Y:S01]  /*2a20*/  VIADD R0, R22, 0x29 ;  /* 0x0000002916007836 */ /* 0x000fe20000000000 */
[----:B------:R-:W-:Y:S01]  /*2a30*/  ISETP.GE.AND P6, PT, R30, R95, PT ;  /* 0x0000005f1e00720c */ /* 0x000fe20003fc6270 */
[----:B------:R-:W-:Y:S01]  /*2a40*/  FMUL.FTZ R64, R64, UR5 ;  /* 0x0000000540407c20 */ /* 0x000fe20008410000 */
[----:B------:R-:W-:Y:S01]  /*2a50*/  FMNMX.FTZ R17, R36, R17, !PT ;  /* 0x0000001124117209 */ /* 0x000fe20007810000 */
[----:B------:R-:W-:Y:S01]  /*2a60*/  FMUL.FTZ R65, R65, UR5 ;  /* 0x0000000541417c20 */ /* 0x000fe20008410000 */
[-C--:B------:R-:W-:Y:S01]  /*2a70*/  ISETP.GE.AND P5, PT, R12, R95.reuse, PT ;  /* 0x0000005f0c00720c */ /* 0x080fe20003fa6270 */
[----:B------:R-:W2:Y:S01]  /*2a80*/  MUFU.TANH R28, R28 ;  /* 0x0000001c001c7308 */ /* 0x000ea20000002400 */
[----:B---3--:R-:W-:Y:S01]  /*2a90*/  FSEL R15, R16, -INF , !P6 ;  /* 0xff800000100f7808 */ /* 0x008fe20007000000 */
[----:B------:R-:W-:Y:S01]  /*2aa0*/  VIADD R10, R22, 0x38 ;  /* 0x00000038160a7836 */ /* 0x000fe20000000000 */
[----:B------:R-:W-:Y:S01]  /*2ab0*/  FSEL R12, R26, -INF , !P6 ;  /* 0xff8000001a0c7808 */ /* 0x000fe20007000000 */
[----:B------:R-:W-:Y:S01]  /*2ac0*/  FMUL.FTZ R60, R60, UR5 ;  /* 0x000000053c3c7c20 */ /* 0x000fe20008410000 */
[----:B------:R-:W-:Y:S01]  /*2ad0*/  ISETP.GE.AND P6, PT, R0, R95, PT ;  /* 0x0000005f0000720c */ /* 0x000fe20003fc6270 */
[----:B------:R-:W-:Y:S01]  /*2ae0*/  VIADD R0, R22, 0x30 ;  /* 0x0000003016007836 */ /* 0x000fe20000000000 */
[----:B------:R-:W-:Y:S01]  /*2af0*/  FMNMX.FTZ R17, R34, R17, !PT ;  /* 0x0000001122117209 */ /* 0x000fe20007810000 */
[----:B------:R-:W3:Y:S01]  /*2b00*/  MUFU.TANH R19, R19 ;  /* 0x0000001300137308 */ /* 0x000ee20000002400 */
[----:B------:R-:W-:Y:S01]  /*2b10*/  ISETP.GE.AND P3, PT, R6, R95, PT ;  /* 0x0000005f0600720c */ /* 0x000fe20003f66270 */
[----:B------:R-:W-:Y:S01]  /*2b20*/  FMUL.FTZ R61, R61, UR5 ;  /* 0x000000053d3d7c20 */ /* 0x000fe20008410000 */
[----:B-1----:R-:W-:Y:S01]  /*2b30*/  FSEL R13, R18, -INF , !P5 ;  /* 0xff800000120d7808 */ /* 0x002fe20006800000 */
[----:B------:R-:W-:Y:S01]  /*2b40*/  FMUL.FTZ R87, R87, UR5 ;  /* 0x0000000557577c20 */ /* 0x000fe20008410000 */
[----:B------:R-:W-:Y:S01]  /*2b50*/  FSEL R6, R27, -INF , !P5 ;  /* 0xff8000001b067808 */ /* 0x000fe20006800000 */
[----:B------:R-:W-:Y:S01]  /*2b60*/  FMUL.FTZ R56, R56, UR5 ;  /* 0x0000000538387c20 */ /* 0x000fe20008410000 */
[----:B------:R-:W-:Y:S01]  /*2b70*/  FMNMX.FTZ R17, R12, R17, !PT ;  /* 0x000000110c117209 */ /* 0x000fe20007810000 */
[----:B------:R-:W1:Y:S01]  /*2b80*/  MUFU.TANH R20, R20 ;  /* 0x0000001400147308 */ /* 0x000e620000002400 */
[----:B------:R-:W-:Y:S01]  /*2b90*/  ISETP.GE.AND P5, PT, R0, R95, PT ;  /* 0x0000005f0000720c */ /* 0x000fe20003fa6270 */
[----:B------:R-:W-:Y:S01]  /*2ba0*/  VIADD R0, R22, 0x31 ;  /* 0x0000003116007836 */ /* 0x000fe20000000000 */
[----:B------:R-:W-:Y:S01]  /*2bb0*/  FMNMX.FTZ R17, R6, R17, !PT ;  /* 0x0000001106117209 */ /* 0x000fe20007810000 */
[----:B------:R-:W-:Y:S01]  /*2bc0*/  FMUL.FTZ R57, R57, UR5 ;  /* 0x0000000539397c20 */ /* 0x000fe20008410000 */
[----:B--2---:R-:W-:Y:S01]  /*2bd0*/  FSEL R11, R28, -INF , !P4 ;  /* 0xff8000001c0b7808 */ /* 0x004fe20006000000 */
[----:B------:R-:W-:Y:S01]  /*2be0*/  FMUL.FTZ R66, R66, UR5 ;  /* 0x0000000542427c20 */ /* 0x000fe20008410000 */
[----:B------:R-:W-:Y:S01]  /*2bf0*/  ISETP.GE.AND P4, PT, R0, R95, PT ;  /* 0x0000005f0000720c */ /* 0x000fe20003f86270 */
[----:B------:R-:W2:Y:S01]  /*2c00*/  MUFU.TANH R158, R84 ;  /* 0x00000054009e7308 */ /* 0x000ea20000002400 */
[----:B---3--:R-:W-:Y:S01]  /*2c10*/  FSEL R0, R19, -INF , !P3 ;  /* 0xff80000013007808 */ /* 0x008fe20005800000 */
[----:B------:R-:W-:Y:S01]  /*2c20*/  FMUL.FTZ R67, R67, UR5 ;  /* 0x0000000543437c20 */ /* 0x000fe20008410000 */
[----:B------:R-:W-:Y:S01]  /*2c30*/  FMNMX.FTZ R17, R8, R17, !PT ;  /* 0x0000001108117209 */ /* 0x000fe20007810000 */
[----:B------:R-:W-:Y:S01]  /*2c40*/  FMUL.FTZ R62, R62, UR5 ;  /* 0x000000053e3e7c20 */ /* 0x000fe20008410000 */
[----:B------:R-:W-:Y:S01]  /*2c50*/  FMUL.FTZ R63, R63, UR5 ;  /* 0x000000053f3f7c20 */ /* 0x000fe20008410000 */
[----:B------:R-:W-:Y:S01]  /*2c60*/  FMUL.FTZ R58, R58, UR5 ;  /* 0x000000053a3a7c20 */ /* 0x000fe20008410000 */
[----:B------:R-:W-:Y:S01]  /*2c70*/  FMNMX.FTZ R17, R0, R17, !PT ;  /* 0x0000001100117209 */ /* 0x000fe20007810000 */
[----:B------:R-:W3:Y:S01]  /*2c80*/  MUFU.TANH R160, R85 ;  /* 0x0000005500a07308 */ /* 0x000ee20000002400 */
[----:B-1----:R-:W-:Y:S01]  /*2c90*/  FSEL R9, R20, -INF , !P3 ;  /* 0xff80000014097808 */ /* 0x002fe20005800000 */
[----:B------:R-:W-:Y:S01]  /*2ca0*/  VIADD R22, R22, 0x39 ;  /* 0x0000003916167836 */ /* 0x000fe20000000000 */
[----:B------:R-:W-:Y:S01]  /*2cb0*/  ISETP.GE.AND P3, PT, R10, R95, PT ;  /* 0x0000005f0a00720c */ /* 0x000fe20003f66270 */
[----:B------:R-:W-:Y:S01]  /*2cc0*/  FMUL.FTZ R59, R59, UR5 ;  /* 0x000000053b3b7c20 */ /* 0x000fe20008410000 */
[----:B------:R-:W-:-:S03]  /*2cd0*/  FMNMX.FTZ R10, R33, R23, !PT ;  /* 0x00000017210a7209 */ /* 0x000fc60007810000 */
[----:B------:R-:W1:Y:S01]  /*2ce0*/  MUFU.TANH R142, R64 ;  /* 0x00000040008e7308 */ /* 0x000e620000002400 */
[----:B--2---:R-:W-:Y:S02]  /*2cf0*/  FSEL R158, R158, -INF , !P0 ;  /* 0xff8000009e9e7808 */ /* 0x004fe40004000000 */
[----:B------:R-:W-:Y:S02]  /*2d00*/  FMNMX.FTZ R10, R21, R10, !PT ;  /* 0x0000000a150a7209 */ /* 0x000fe40007810000 */
[----:B------:R-:W-:Y:S02]  /*2d10*/  FMNMX.FTZ R17, R158, R17, !PT ;  /* 0x000000119e117209 */ /* 0x000fe40007810000 */
[----:B------:R-:W-:Y:S01]  /*2d20*/  FMNMX.FTZ R10, R25, R10, !PT ;  /* 0x0000000a190a7209 */ /* 0x000fe20007810000 */
[----:B------:R-:W2:Y:S01]  /*2d30*/  MUFU.TANH R140, R65 ;  /* 0x00000041008c7308 */ /* 0x000ea20000002400 */
[----:B---3--:R-:W-:Y:S02]  /*2d40*/  FSEL R160, R160, -INF , !P2 ;  /* 0xff800000a0a07808 */ /* 0x008fe40005000000 */
[----:B------:R-:W-:-:S02]  /*2d50*/  FMNMX.FTZ R10, R15, R10, !PT ;  /* 0x0000000a0f0a7209 */ /* 0x000fc40007810000 */
[----:B------:R-:W-:Y:S02]  /*2d60*/  FMNMX.FTZ R17, R160, R17, !PT ;  /* 0x00000011a0117209 */ /* 0x000fe40007810000 */
[----:B------:R-:W-:Y:S01]  /*2d70*/  FMNMX.FTZ R10, R13, R10, !PT ;  /* 0x0000000a0d0a7209 */ /* 0x000fe20007810000 */
[----:B------:R-:W3:Y:S01]  /*2d80*/  MUFU.TANH R179, R86 ;  /* 0x0000005600b37308 */ /* 0x000ee20000002400 */
[----:B-1----:R-:W-:Y:S02]  /*2d90*/  FSEL R142, R142, -INF , !P1 ;  /* 0xff8000008e8e7808 */ /* 0x002fe40004800000 */
[----:B------:R-:W-:Y:S02]  /*2da0*/  FMNMX.FTZ R10, R11, R10, !PT ;  /* 0x0000000a0b0a7209 */ /* 0x000fe40007810000 */
[----:B------:R-:W-:Y:S02]  /*2db0*/  FMNMX.FTZ R17, R142, R17, !PT ;  /* 0x000000118e117209 */ /* 0x000fe40007810000 */
[----:B------:R-:W-:Y:S01]  /*2dc0*/  FMNMX.FTZ R10, R9, R10, !PT ;  /* 0x0000000a090a7209 */ /* 0x000fe20007810000 */
[----:B------:R-:W1:Y:S01]  /*2dd0*/  MUFU.TANH R174, R60 ;  /* 0x0000003c00ae7308 */ /* 0x000e620000002400 */
[----:B--2---:R-:W-:-:S04]  /*2de0*/  FSEL R140, R140, -INF , !P6 ;  /* 0xff8000008c8c7808 */ /* 0x004fc80007000000 */
[----:B------:R-:W-:-:S03]  /*2df0*/  FMNMX.FTZ R17, R140, R17, !PT ;  /* 0x000000118c117209 */ /* 0x000fc60007810000 */
[----:B------:R-:W2:Y:S01]  /*2e00*/  MUFU.TANH R172, R61 ;  /* 0x0000003d00ac7308 */ /* 0x000ea20000002400 */
[----:B---3--:R-:W-:Y:S02]  /*2e10*/  FSEL R179, R179, -INF , !P0 ;  /* 0xff800000b3b37808 */ /* 0x008fe40004000000 */
[----:B------:R-:W-:Y:S02]  /*2e20*/  ISETP.GE.AND P0, PT, R95, 0x41, PT ;  /* 0x000000415f00780c */ /* 0x000fe40003f06270 */
[----:B------:R-:W-:-:S03]  /*2e30*/  FMNMX.FTZ R10, R179, R10, !PT ;  /* 0x0000000ab30a7209 */ /* 0x000fc60007810000 */
[----:B------:R-:W3:Y:S01]  /*2e40*/  MUFU.TANH R163, R87 ;  /* 0x0000005700a37308 */ /* 0x000ee20000002400 */
[----:B-1----:R-:W-:-:S04]  /*2e50*/  FSEL R174, R174, -INF , !P5 ;  /* 0xff800000aeae7808 */ /* 0x002fc80006800000 */
[----:B------:R-:W-:-:S03]  /*2e60*/  FMNMX.FTZ R17, R174, R17, !PT ;  /* 0x00000011ae117209 */ /* 0x000fc60007810000 */
[----:B------:R-:W1:Y:S01]  /*2e70*/  MUFU.TANH R170, R56 ;  /* 0x0000003800aa7308 */ /* 0x000e620000002400 */
[----:B--2---:R-:W-:-:S04]  /*2e80*/  FSEL R172, R172, -INF , !P4 ;  /* 0xff800000acac7808 */ /* 0x004fc80006000000 */
[----:B------:R-:W-:-:S03]  /*2e90*/  FMNMX.FTZ R17, R172, R17, !PT ;  /* 0x00000011ac117209 */ /* 0x000fc60007810000 */
[----:B------:R-:W2:Y:S01]  /*2ea0*/  MUFU.TANH R168, R57 ;  /* 0x0000003900a87308 */ /* 0x000ea20000002400 */
[----:B---3--:R-:W-:Y:S02]  /*2eb0*/  FSEL R163, R163, -INF , !P2 ;  /* 0xff800000a3a37808 */ /* 0x008fe40005000000 */
[----:B------:R-:W-:Y:S02]  /*2ec0*/  ISETP.GE.AND P2, PT, R22, R95, PT ;  /* 0x0000005f1600720c */ /* 0x000fe40003f46270 */
[----:B------:R-:W-:-:S03]  /*2ed0*/  FMNMX.FTZ R16, R163, R10, !PT ;  /* 0x0000000aa3107209 */ /* 0x000fc60007810000 */
[----:B------:R-:W3:Y:S01]  /*2ee0*/  MUFU.TANH R177, R66 ;  /* 0x0000004200b17308 */ /* 0x000ee20000002400 */
[----:B-1----:R-:W-:-:S04]  /*2ef0*/  FSEL R170, R170, -INF , !P3 ;  /* 0xff800000aaaa7808 */ /* 0x002fc80005800000 */
[----:B------:R-:W-:-:S03]  /*2f00*/  FMNMX.FTZ R17, R170, R17, !PT ;  /* 0x00000011aa117209 */ /* 0x000fc60007810000 */
[----:B------:R1:W4:Y:S01]  /*2f10*/  MUFU.TANH R167, R67 ;  /* 0x0000004300a77308 */ /* 0x0003220000002400 */
[----:B--2---:R-:W-:-:S04]  /*2f20*/  FSEL R168, R168, -INF , !P2 ;  /* 0xff800000a8a87808 */ /* 0x004fc80005000000 */
[----:B------:R-:W-:-:S03]  /*2f30*/  FMNMX.FTZ R10, R168, R17, !PT ;  /* 0x00000011a80a7209 */ /* 0x000fc60007810000 */
[----:B------:R1:W2:Y:S01]  /*2f40*/  MUFU.TANH R173, R62 ;  /* 0x0000003e00ad7308 */ /* 0x0002a20000002400 */
[----:B---3--:R-:W-:-:S07]  /*2f50*/  FSEL R177, R177, -INF , !P1 ;  /* 0xff800000b1b17808 */ /* 0x008fce0004800000 */
[----:B------:R1:W3:Y:S08]  /*2f60*/  MUFU.TANH R171, R63 ;  /* 0x0000003f00ab7308 */ /* 0x0002f00000002400 */
[----:B------:R1:W1:Y:S01]  /*2f70*/  MUFU.TANH R169, R58 ;  /* 0x0000003a00a97308 */ /* 0x0002620000002400 */
[----:B------:R-:W-:Y:S06]  /*2f80*/  BAR.SYNC.DEFER_BLOCKING 0x0 ;  /* 0x0000000000007b1d */ /* 0x000fec0000010000 */
[----:B--2-4-:R-:W-:Y:S05]  /*2f90*/  @!P0 BRA `(.L_x_767) ;  /* 0x0000000000848947 */ /* 0x014fea0003800000 */
[----:B------:R-:W-:Y:S01]  /*2fa0*/  LEA.HI.SX32 R20, R2, 0xfffffffe, 0x1a ;  /* 0xfffffffe02147811 */ /* 0x000fe200078fd2ff */
[----:B------:R-:W-:Y:S01]  /*2fb0*/  ULDC.64 UR6, c[0x0][0x218] ;  /* 0x0000860000067ab9 */ /* 0x000fe20000000a00 */
[C---:B------:R-:W-:Y:S01]  /*2fc0*/  IMAD.SHL.U32 R17, R88.reuse, 0x20, RZ ;  /* 0x0000002058117824 */ /* 0x040fe200078e00ff */
[----:B------:R-:W-:Y:S02]  /*2fd0*/  SHF.L.U64.HI R88, R88, 0x5, R89 ;  /* 0x0000000558587819 */ /* 0x000fe40000010259 */
[----:B------:R-:W-:Y:S01]  /*2fe0*/  SHF.R.S32.HI R18, RZ, 0x1f, R20 ;  /* 0x0000001fff127819 */ /* 0x000fe20000011414 */
[----:B------:R-:W-:Y:S02]  /*2ff0*/  IMAD R3, R3, R20, RZ ;  /* 0x0000001403037224 */ /* 0x000fe400078e02ff */
[----:B------:R-:W-:-:S04]  /*3000*/  IMAD.WIDE.U32 R26, R20, R93, R218 ;  /* 0x0000005d141a7225 */ /* 0x000fc800078e00da */
[----:B------:R-:W-:Y:S01]  /*3010*/  IMAD R3, R18, R93, R3 ;  /* 0x0000005d12037224 */ /* 0x000fe200078e0203 */
[----:B------:R-:W-:-:S03]  /*3020*/  LEA R18, P1, R26, UR6, 0x1 ;  /* 0x000000061a127c11 */ /* 0x000fc6000f8208ff */
[----:B------:R-:W-:-:S05]  /*3030*/  IMAD.IADD R3, R27, 0x1, R3 ;  /* 0x000000011b037824 */ /* 0x000fca00078e0203 */
[----:B------:R-:W-:Y:S02]  /*3040*/  LEA.HI.X R19, R26, UR7, R3, 0x1, P1 ;  /* 0x000000071a137c11 */ /* 0x000fe400088f0c03 */
[----:B------:R-:W-:-:S03]  /*3050*/  IADD3 R28, P1, R17, R18, RZ ;  /* 0x00000012111c7210 */ /* 0x000fc60007f3e0ff */
[----:B------:R-:W-:Y:S01]  /*3060*/  @!PT LDS RZ, [RZ] ;  /* 0x00000000fffff984 */ /* 0x000fe20000000800 */
[----:B------:R-:W-:Y:S01]  /*3070*/  @!PT LDS RZ, [RZ] ;  /* 0x00000000fffff984 */ /* 0x000fe20000000800 */
[----:B------:R-:W-:Y:S01]  /*3080*/  @!PT LDS RZ, [RZ] ;  /* 0x00000000fffff984 */ /* 0x000fe20000000800 */
[----:B------:R2:W-:Y:S02]  /*3090*/  LDGSTS.E.BYPASS.LTC128B.128 [R211+0x6000], desc[UR16][R18.64] ;  /* 0x0600000012d37fae */ /* 0x0005e4000b901d50 */
[C---:B------:R-:W-:Y:S01]  /*30a0*/  IMAD.X R29, R88.reuse, 0x1, R19, P1 ;  /* 0x00000001581d7824 */ /* 0x040fe200008e0613 */
[C---:B------:R-:W-:Y:S01]  /*30b0*/  IADD3 R26, P1, R17.reuse, R28, RZ ;  /* 0x0000001c111a7210 */ /* 0x040fe20007f3e0ff */
[----:B------:R2:W-:Y:S04]  /*30c0*/  LDGSTS.E.BYPASS.LTC128B.128 [R211+0x8000], desc[UR16][R18.64+0x80] ;  /* 0x0800008012d37fae */ /* 0x0005e8000b901d50 */
[C---:B------:R-:W-:Y:S01]  /*30d0*/  IMAD.X R27, R88.reuse, 0x1, R29, P1 ;  /* 0x00000001581b7824 */ /* 0x040fe200008e061d */
[----:B------:R-:W-:Y:S01]  /*30e0*/  IADD3 R30, P1, R17, R26, RZ ;  /* 0x0000001a111e7210 */ /* 0x000fe20007f3e0ff */
[----:B------:R2:W-:Y:S04]  /*30f0*/  LDGSTS.E.BYPASS.LTC128B.128 [R211+0xa000], desc[UR16][R18.64+0x100] ;  /* 0x0a00010012d37fae */ /* 0x0005e8000b901d50 */
[----:B------:R2:W-:Y:S01]  /*3100*/  LDGSTS.E.BYPASS.LTC128B.128 [R211+0x6800], desc[UR16][R28.64] ;  /* 0x068000001cd37fae */ /* 0x0005e2000b901d50 */
[----:B------:R-:W-:-:S03]  /*3110*/  IMAD.X R31, R88, 0x1, R27, P1 ;  /* 0x00000001581f7824 */ /* 0x000fc600008e061b */
        /* <DEDUP_REMOVED lines=9> */
.L_x_767:
[----:B------:R-:W4:Y:S01]  /*31b0*/  MUFU.TANH R59, R59 ;  /* 0x0000003b003b7308 */ /* 0x000f220000002400 */
[----:B------:R-:W-:Y:S01]  /*31c0*/  FSEL R167, R167, -INF , !P6 ;  /* 0xff800000a7a77808 */ /* 0x000fe20007000000 */
[----:B------:R-:W5:Y:S01]  /*31d0*/  SHFL.BFLY PT, R3, R10, 0x2, 0x1f ;  /* 0x0c401f000a037f89 */ /* 0x000f6200000e0000 */
[----:B------:R-:W-:Y:S01]  /*31e0*/  FMNMX.FTZ R16, R177, R16, !PT ;  /* 0x00000010b1107209 */ /* 0x000fe20007810000 */
[----:B------:R-:W-:Y:S01]  /*31f0*/  ULDC UR5, c[0x0][0x2ec] ;  /* 0x0000bb0000057ab9 */ /* 0x000fe20000000800 */
[----:B------:R-:W-:Y:S02]  /*3200*/  FSEL R173, R173, -INF , !P5 ;  /* 0xff800000adad7808 */ /* 0x000fe40006800000 */
[----:B------:R-:W-:Y:S02]  /*3210*/  FMNMX.FTZ R16, R167, R16, !PT ;  /* 0x00000010a7107209 */ /* 0x000fe40007810000 */
[----:B---3--:R-:W-:Y:S02]  /*3220*/  FSEL R171, R171, -INF , !P4 ;  /* 0xff800000abab7808 */ /* 0x008fe40006000000 */
[----:B------:R-:W-:-:S02]  /*3230*/  FMNMX.FTZ R16, R173, R16, !PT ;  /* 0x00000010ad107209 */ /* 0x000fc40007810000 */
[----:B-1----:R-:W-:Y:S02]  /*3240*/  FSEL R169, R169, -INF , !P3 ;  /* 0xff800000a9a97808 */ /* 0x002fe40005800000 */
[----:B------:R-:W-:Y:S02]  /*3250*/  FMNMX.FTZ R16, R171, R16, !PT ;  /* 0x00000010ab107209 */ /* 0x000fe40007810000 */
[----:B----4-:R-:W-:Y:S02]  /*3260*/  FSEL R165, R59, -INF , !P2 ;  /* 0xff8000003ba57808 */ /* 0x010fe40005000000 */
[----:B------:R-:W-:Y:S02]  /*3270*/  FMNMX.FTZ R16, R169, R16, !PT ;  /* 0x00000010a9107209 */ /* 0x000fe40007810000 */
[----:B------:R-:W-:Y:S02]  /*3280*/  IADD3 R200, R91, R4, RZ ;  /* 0x000000045bc87210 */ /* 0x000fe40007ffe0ff */
[----:B------:R-:W-:-:S02]  /*3290*/  FMNMX.FTZ R16, R165, R16, !PT ;  /* 0x00000010a5107209 */ /* 0x000fc40007810000 */
[----:B------:R-:W-:Y:S02]  /*32a0*/  LEA R200, R200, UR4, 0x1 ;  /* 0x00000004c8c87c11 */ /* 0x000fe4000f8e08ff */
[----:B-----5:R-:W-:Y:S02]  /*32b0*/  FMNMX.FTZ R17, R10, R3, !PT ;  /* 0x000000030a117209 */ /* 0x020fe40007810000 */
[----:B------:R-:W1:Y:S01]  /*32c0*/  SHFL.BFLY PT, R3, R16, 0x2, 0x1f ;  /* 0x0c401f0010037f89 */ /* 0x000e6200000e0000 */
[-C--:B------:R-:W-:Y:S02]  /*32d0*/  LEA R198, R7, R200.reuse, 0x1 ;  /* 0x000000c807c67211 */ /* 0x080fe400078e08ff */
[C---:B------:R-:W-:Y:S01]  /*32e0*/  LEA R197, R5.reuse, R200, 0x1 ;  /* 0x000000c805c57211 */ /* 0x040fe200078e08ff */
[----:B------:R-:W3:Y:S01]  /*32f0*/  SHFL.BFLY PT, R132, R17, 0x1, 0x1f ;  /* 0x0c201f0011847f89 */ /* 0x000ee200000e0000 */
        /* <DEDUP_REMOVED lines=15> */
[----:B-1----:R-:W-:Y:S02]  /*33f0*/  FMNMX.FTZ R10, R16, R3, !PT ;  /* 0x00000003100a7209 */ /* 0x002fe40007810000 */
[----:B------:R-:W-:Y:S01]  /*3400*/  IADD3 R185, R203, 0x5000, RZ ;  /* 0x00005000cbb97810 */ /* 0x000fe20007ffe0ff */
[----:B------:R-:W-:Y:S01]  /*3410*/  LDSM.16.MT88.4 R48, [R198+0xe000] ;  /* 0x00e00000c630783b */ /* 0x000fe20000004200 */
[----:B---3--:R-:W-:Y:S02]  /*3420*/  FMNMX.FTZ R132, R17, R132, !PT ;  /* 0x0000008411847209 */ /* 0x008fe40007810000 */
[----:B------:R-:W-:Y:S01]  /*3430*/  IADD3 R184, R203, 0x5800, RZ ;  /* 0x00005800cbb87810 */ /* 0x000fe20007ffe0ff */
[----:B------:R-:W1:Y:S01]  /*3440*/  SHFL.BFLY PT, R3, R10, 0x1, 0x1f ;  /* 0x0c201f000a037f89 */ /* 0x000e6200000e0000 */
[C---:B------:R-:W-:Y:S01]  /*3450*/  FSETP.NEU.FTZ.AND P1, PT, R132.reuse, -INF , PT ;  /* 0xff8000008400780b */ /* 0x040fe20003f3d000 */
[----:B------:R-:W-:-:S02]  /*3460*/  FMUL.FTZ R175, R132, UR5 ;  /* 0x0000000584af7c20 */ /* 0x000fc40008410000 */
        /* <DEDUP_REMOVED lines=16> */
[----:B--2---:R-:W1:Y:S01]  /*3570*/  LDSM.16.MT88.4 R16, [R196+0x10000] ;  /* 0x01000000c410783b */ /* 0x004e620000004200 */
        /* <DEDUP_REMOVED lines=10> */
[----:B------:R-:W-:Y:S01]  /*3620*/  LDSM.16.MT88.4 R28, [R198+0xc800] ;  /* 0x00c80000c61c783b */ /* 0x000fe20000004200 */
[--C-:B------:R-:W-:Y:S01]  /*3630*/  FFMA.FTZ R225, R168, UR5, -R175.reuse ;  /* 0x00000005a8e17c23 */ /* 0x100fe200080108af */
[--C-:B------:R-:W-:Y:S01]  /*3640*/  FFMA.FTZ R174, R174, UR5, -R175.reuse ;  /* 0x00000005aeae7c23 */ /* 0x100fe200080108af */
[--C-:B------:R-:W-:Y:S01]  /*3650*/  FFMA.FTZ R156, R33, UR5, -R166.reuse ;  /* 0x00000005219c7c23 */ /* 0x100fe200080108a6 */
[--C-:B------:R-:W-:Y:S01]  /*3660*/  FFMA.FTZ R157, R23, UR5, -R166.reuse ;  /* 0x00000005179d7c23 */ /* 0x100fe200080108a6 */
[--C-:B------:R-:W-:Y:S01]  /*3670*/  FFMA.FTZ R152, R21, UR5, -R166.reuse ;  /* 0x0000000515987c23 */ /* 0x100fe200080108a6 */
[--C-:B------:R-:W-:Y:S01]  /*3680*/  FFMA.FTZ R151, R25, UR5, -R166.reuse ;  /* 0x0000000519977c23 */ /* 0x100fe200080108a6 */
[----:B------:R-:W3:Y:S01]  /*3690*/  MUFU.EX2 R150, R150 ;  /* 0x0000009600967308 */ /* 0x000ee20000000800 */
        /* <DEDUP_REMOVED lines=27> */
[----:B------:R-:W3:Y:S01]  /*3850*/  MUFU.EX2 R151, R151 ;  /* 0x0000009700977308 */ /* 0x000ee20000000800 */
[----:B----4-:R-:W-:Y:S01]  /*3860*/  F2FP.F16.F32.PACK_AB R97, R157, R156 ;  /* 0x0000009c9d61723e */ /* 0x010fe200000000ff */
[----:B------:R-:W-:Y:S01]  /*3870*/  FADD.FTZ R157, R156, R157 ;  /* 0x0000009d9c9d7221 */ /* 0x000fe20000010000 */
[----:B------:R-:W-:-:S05]  /*3880*/  FADD.FTZ R153, R150, R153 ;  /* 0x0000009996997221 */ /* 0x000fca0000010000 */
        /* <DEDUP_REMOVED lines=194> */
[----:B------:R-:W-:Y:S01]  /*44b0*/  ULDC.64 UR8, c[0x0][0x248] ;  /* 0x0000920000087ab9 */ /* 0x000fe20000000a00 */
[----:B------:R-:W-:Y:S01]  /*44c0*/  ULDC UR15, c[0x0][0x39c] ;  /* 0x0000e700000f7ab9 */ /* 0x000fe20000000800 */
[----:B------:R-:W-:Y:S02]  /*44d0*/  USHF.L.U64.HI UR14, UR8, 0x5, UR9 ;  /* 0x00000005080e7899 */ /* 0x000fe40008010209 */
[----:B------:R-:W-:Y:S01]  /*44e0*/  USHF.L.U32 UR5, UR8, 0x5, URZ ;  /* 0x0000000508057899 */ /* 0x000fe2000800063f */
[----:B------:R-:W-:Y:S01]  /*44f0*/  ULDC UR4, c[0x0][0x2ec] ;  /* 0x0000bb0000047ab9 */ /* 0x000fe20000000800 */
[----:B------:R-:W-:Y:S01]  /*4500*/  ULDC.64 UR12, c[0x0][0x250] ;  /* 0x00009400000c7ab9 */ /* 0x000fe20000000a00 */
[----:B------:R-:W-:Y:S01]  /*4510*/  ULDC.64 UR6, c[0x0][0x218] ;  /* 0x0000860000067ab9 */ /* 0x000fe20000000a00 */
[----:B------:R-:W-:Y:S01]  /*4520*/  ULDC.64 UR10, c[0x0][0x220] ;  /* 0x00008800000a7ab9 */ /* 0x000fe20000000a00 */
[----:B------:R-:W-:Y:S07]  /*4530*/  BRA `(.L_x_769) ;  /* 0x0000000000847947 */ /* 0x000fee0003800000 */
.L_x_771:
        /* <DEDUP_REMOVED lines=33> */
.L_x_769:
        /* <DEDUP_REMOVED lines=10> */
[C---:B------:R-:W-:Y:S02]  /*47f0*/  IADD3 R132, P0, R220.reuse, R226, RZ ;  /* 0x000000e2dc847210 */ /* 0x040fe40007f1e0ff */
[----:B------:R-:W-:Y:S02]  /*4800*/  LEA.HI.X R227, R3, UR11, R2, 0x1, P1 ;  /* 0x0000000b03e37c11 */ /* 0x000fe400088f0c02 */
[C---:B------:R-:W-:Y:S03]  /*4810*/  IADD3 R228, P1, R220.reuse, R132, RZ ;  /* 0x00000084dce47210 */ /* 0x040fe60007f3e0ff */
[----:B------:R-:W-:Y:S01]  /*4820*/  @!PT LDS RZ, [RZ] ;  /* 0x00000000fffff984 */ /* 0x000fe20000000800 */
[----:B------:R-:W-:Y:S01]  /*4830*/  @!PT LDS RZ, [RZ] ;  /* 0x00000000fffff984 */ /* 0x000fe20000000800 */
[----:B------:R-:W-:Y:S01]  /*4840*/  @!PT LDS RZ, [RZ] ;  /* 0x00000000fffff984 */ /* 0x000fe20000000800 */
[----:B------:R-:W-:Y:S01]  /*4850*/  LDGSTS.E.BYPASS.LTC128B.128 [R211+0xc000], desc[UR16][R226.64] ;  /* 0x0c000000e2d37fae */ /* 0x000fe2000b901d50 */
[C---:B------:R-:W-:Y:S01]  /*4860*/  IMAD.X R133, R213.reuse, 0x1, R227, P0 ;  /* 0x00000001d5857824 */ /* 0x040fe200000e06e3 */
[----:B------:R-:W-:Y:S03]  /*4870*/  IADD3 R2, P0, R220, R228, RZ ;  /* 0x000000e4dc027210 */ /* 0x000fe60007f1e0ff */
[----:B------:R-:W-:Y:S01]  /*4880*/  LDGSTS.E.BYPASS.LTC128B.128 [R211+0xe000], desc[UR16][R226.64+0x80] ;  /* 0x0e000080e2d37fae */ /* 0x000fe2000b901d50 */
[C---:B------:R-:W-:Y:S04]  /*4890*/  IMAD.X R229, R213.reuse, 0x1, R133, P1 ;  /* 0x00000001d5e57824 */ /* 0x040fe800008e0685 */
[----:B------:R-:W-:Y:S01]  /*48a0*/  LDGSTS.E.BYPASS.LTC128B.128 [R211+0x10000], desc[UR16][R226.64+0x100] ;  /* 0x10000100e2d37fae */ /* 0x000fe2000b901d50 */
[----:B------:R-:W-:Y:S01]  /*48b0*/  IMAD.X R3, R213, 0x1, R229, P0 ;  /* 0x00000001d5037824 */ /* 0x000fe200000e06e5 */
[----:B------:R-:W-:Y:S03]  /*48c0*/  ISETP.GT.AND P0, PT, R221, RZ, PT ;  /* 0x000000ffdd00720c */ /* 0x000fe60003f04270 */
[----:B------:R-:W-:Y:S05]  /*48d0*/  LDGSTS.E.BYPASS.LTC128B.128 [R211+0xc800], desc[UR16][R132.64] ;  /* 0x0c80000084d37fae */ /* 0x000fea000b901d50 */
[----:B------:R-:W-:Y:S05]  /*48e0*/  LDGSTS.E.BYPASS.LTC128B.128 [R211+0xe800], desc[UR16][R132.64+0x80] ;  /* 0x0e80008084d37fae */ /* 0x000fea000b901d50 */
[----:B------:R-:W-:Y:S05]  /*48f0*/  LDGSTS.E.BYPASS.LTC128B.128 [R211+0x10800], desc[UR16][R132.64+0x100] ;  /* 0x1080010084d37fae */ /* 0x000fea000b901d50 */
[----:B------:R-:W-:Y:S05]  /*4900*/  LDGSTS.E.BYPASS.LTC128B.128 [R211+0xd000], desc[UR16][R228.64] ;  /* 0x0d000000e4d37fae */ /* 0x000fea000b901d50 */
        /* <DEDUP_REMOVED lines=173> */
[----:B------:R-:W-:Y:S01]  /*53e0*/  MUFU.TANH R247, R247 ;  /* 0x000000f700f77308 */ /* 0x000fe20000002400 */
[----:B------:R-:W-:Y:S01]  /*53f0*/  FMUL.FTZ R242, R13, UR15 ;  /* 0x0000000f0df27c20 */ /* 0x000fe20008410000 */
[----:B------:R-:W-:Y:S01]  /*5400*/  FMUL.FTZ R243, R15, UR15 ;  /* 0x0000000f0ff37c20 */ /* 0x000fe20008410000 */
[----:B------:R-:W-:Y:S01]  /*5410*/  FMUL.FTZ R240, R16, UR15 ;  /* 0x0000000f10f07c20 */ /* 0x000fe20008410000 */
[----:B------:R-:W-:Y:S01]  /*5420*/  FMUL.FTZ R241, R18, UR15 ;  /* 0x0000000f12f17c20 */ /* 0x000fe20008410000 */
[----:B------:R-:W-:Y:S01]  /*5430*/  FMUL.FTZ R238, R17, UR15 ;  /* 0x0000000f11ee7c20 */ /* 0x000fe20008410000 */
[----:B------:R-:W-:Y:S01]  /*5440*/  FMUL.FTZ R239, R19, UR15 ;  /* 0x0000000f13ef7c20 */ /* 0x000fe20008410000 */
[----:B------:R-:W-:Y:S03]  /*5450*/  FMUL.FTZ R236, R20, UR15 ;  /* 0x0000000f14ec7c20 */ /* 0x000fe60008410000 */
[----:B------:R-:W3:Y:S01]  /*5460*/  MUFU.TANH R246, R246 ;  /* 0x000000f600f67308 */ /* 0x000ee20000002400 */
[----:B--2---:R-:W-:Y:S01]  /*5470*/  FMNMX.FTZ R3, R248, R135, !PT ;  /* 0x00000087f8037209 */ /* 0x004fe20007810000 */
[----:B------:R-:W-:Y:S01]  /*5480*/  FMUL.FTZ R235, R22, UR15 ;  /* 0x0000000f16eb7c20 */ /* 0x000fe20008410000 */
[----:B------:R-:W-:Y:S01]  /*5490*/  FMUL.FTZ R234, R21, UR15 ;  /* 0x0000000f15ea7c20 */ /* 0x000fe20008410000 */
[----:B------:R-:W-:Y:S01]  /*54a0*/  FMUL.FTZ R237, R23, UR15 ;  /* 0x0000000f17ed7c20 */ /* 0x000fe20008410000 */
[----:B------:R-:W-:Y:S01]  /*54b0*/  FMUL.FTZ R232, R24, UR15 ;  /* 0x0000000f18e87c20 */ /* 0x000fe20008410000 */
[C---:B-1----:R-:W-:Y:S04]  /*54c0*/  HMMA.16816.F32 R28, R176.reuse, R136, R28 ;  /* 0x00000088b01c723c */ /* 0x042fe8000000181c */
[----:B------:R1:W2:Y:S01]  /*54d0*/  MUFU.TANH R162, R2 ;  /* 0x0000000200a27308 */ /* 0x0002a20000002400 */
[----:B------:R-:W-:Y:S01]  /*54e0*/  FMUL.FTZ R233, R26, UR15 ;  /* 0x0000000f1ae97c20 */ /* 0x000fe20008410000 */
[----:B------:R-:W-:Y:S01]  /*54f0*/  FMUL.FTZ R230, R25, UR15 ;  /* 0x0000000f19e67c20 */ /* 0x000fe20008410000 */
[----:B------:R-:W-:Y:S01]  /*5500*/  FMUL.FTZ R231, R27, UR15 ;  /* 0x0000000f1be77c20 */ /* 0x000fe20008410000 */
[----:B------:R-:W-:Y:S06]  /*5510*/  HMMA.16816.F32 R32, R176, R138, R32 ;  /* 0x0000008ab020723c */ /* 0x000fec0000001820 */
[----:B------:R-:W4:Y:S01]  /*5520*/  MUFU.TANH R249, R249 ;  /* 0x000000f900f97308 */ /* 0x000f220000002400 */
[----:B---3--:R-:W-:Y:S09]  /*5530*/  FMNMX.FTZ R3, R246, R3, !PT ;  /* 0x00000003f6037209 */ /* 0x008ff20007810000 */
[----:B------:R-:W3:Y:S01]  /*5540*/  MUFU.TANH R251, R251 ;  /* 0x000000fb00fb7308 */ /* 0x000ee20000002400 */
[----:B-1----:R-:W-:Y:S02]  /*5550*/  FMNMX.FTZ R2, R247, R0, !PT ;  /* 0x00000000f7027209 */ /* 0x002fe40007810000 */
[----:B--2---:R-:W-:Y:S01]  /*5560*/  FMNMX.FTZ R3, R162, R3, !PT ;  /* 0x00000003a2037209 */ /* 0x004fe20007810000 */
[----:B------:R-:W-:Y:S06]  /*5570*/  FMUL.FTZ R226, R28, UR15 ;  /* 0x0000000f1ce27c20 */ /* 0x000fec0008410000 */
[----:B------:R-:W1:Y:S01]  /*5580*/  MUFU.TANH R252, R252 ;  /* 0x000000fc00fc7308 */ /* 0x000e620000002400 */
[----:B----4-:R-:W-:Y:S01]  /*5590*/  FMNMX.FTZ R2, R249, R2, !PT ;  /* 0x00000002f9027209 */ /* 0x010fe20007810000 */
        /* <DEDUP_REMOVED lines=59> */
.L_x_770:
[----:B------:R-:W3:Y:S01]  /*5950*/  SHFL.BFLY PT, R3, R10, 0x2, 0x1f ;  /* 0x0c401f000a037f89 */ /* 0x000ee200000e0000 */
[----:B-1--4-:R-:W-:Y:S02]  /*5960*/  FMNMX.FTZ R7, R133, R2, !PT ;  /* 0x0000000285077209 */ /* 0x012fe40007810000 */
[----:B------:R-:W-:Y:S05]  /*5970*/  IADD3 R221, R221, -0x1, RZ ;  /* 0xffffffffdddd7810 */ /* 0x000fea0007ffe0ff */
[----:B------:R-:W-:Y:S08]  /*5980*/  LDSM.16.MT88.4 R16, [R200+0xc000] ;  /* 0x00c00000c810783b */ /* 0x000ff00000004200 */
[----:B------:R-:W1:Y:S08]  /*5990*/  SHFL.BFLY PT, R2, R7, 0x2, 0x1f ;  /* 0x0c401f0007027f89 */ /* 0x000e7000000e0000 */
[----:B------:R-:W-:Y:S08]  /*59a0*/  LDSM.16.MT88.4 R24, [R198+0xc000] ;  /* 0x00c00000c618783b */ /* 0x000ff00000004200 */
[----:B--2---:R-:W-:Y:S08]  /*59b0*/  LDSM.16.MT88.4 R32, [R197+0xc000] ;  /* 0x00c00000c520783b */ /* 0x004ff00000004200 */
[----:B------:R-:W-:Y:S08]  /*59c0*/  LDSM.16.MT88.4 R136, [R196+0xc000] ;  /* 0x00c00000c488783b */ /* 0x000ff00000004200 */
[----:B------:R-:W-:Y:S08]  /*59d0*/  LDSM.16.MT88.4 R140, [R197+0xe800] ;  /* 0x00e80000c58c783b */ /* 0x000ff00000004200 */
[----:B------:R-:W-:Y:S08]  /*59e0*/  LDSM.16.MT88.4 R148, [R198+0xf800] ;  /* 0x00f80000c694783b */ /* 0x000ff00000004200 */
[----:B------:R-:W-:Y:S08]  /*59f0*/  LDSM.16.MT88.4 R152, [R197+0xf800] ;  /* 0x00f80000c598783b */ /* 0x000ff00000004200 */
[----:B------:R-:W-:Y:S01]  /*5a00*/  LDSM.16.MT88.4 R156, [R196+0xf800] ;  /* 0x00f80000c49c783b */ /* 0x000fe20000004200 */
[----:B---3--:R-:W-:Y:S02]  /*5a10*/  FMNMX.FTZ R9, R10, R3, !PT ;  /* 0x000000030a097209 */ /* 0x008fe40007810000 */
[----:B-1----:R-:W-:Y:S05]  /*5a20*/  FMNMX.FTZ R4, R7, R2, !PT ;  /* 0x0000000207047209 */ /* 0x002fea0007810000 */
        /* <DEDUP_REMOVED lines=365> */
.L_x_768:
        /* <DEDUP_REMOVED lines=210> */
.L_x_772:
        /* <DEDUP_REMOVED lines=23> */
.L_x_773:
        /* <DEDUP_REMOVED lines=113> */
.L_x_775:
[----:B------:R-:W-:Y:S05]  /*86a0*/  BSYNC B0 ;  /* 0x0000000000007941 */ /* 0x000fea0003800000 */
.L_x_774:
        /* <DEDUP_REMOVED lines=35> */
.L_x_777:
[----:B------:R-:W-:Y:S05]  /*88e0*/  BSYNC B0 ;  /* 0x0000000000007941 */ /* 0x000fea0003800000 */
.L_x_776:
        /* <DEDUP_REMOVED lines=20> */
.L_x_779:
[----:B------:R-:W-:Y:S05]  /*8a30*/  BSYNC B0 ;  /* 0x0000000000007941 */ /* 0x000fea0003800000 */
.L_x_778:
        /* <DEDUP_REMOVED lines=20> */
.L_x_781:
[----:B------:R-:W-:Y:S05]  /*8b80*/  BSYNC B0 ;  /* 0x0000000000007941 */ /* 0x000fea0003800000 */
.L_x_780:
        /* <DEDUP_REMOVED lines=17> */
.L_x_764:
        /* <DEDUP_REMOVED lines=15> */
[----:B------:R-:W-:Y:S02]  /*8d90*/  LEA.HI R0, R15, R90, RZ, 0x3 ;  /* 0x0000005a0f007211 */ /* 0x000fe400078f18ff */
[----:B------:R-:W-:Y:S01]  /*8da0*/  ISETP.NE.OR P3, PT, R209, -0x1, P0 ;  /* 0xffffffffd100780c */ /* 0x000fe20000765670 */
[-C--:B---3--:R-:W-:Y:S01]  /*8db0*/  @!P4 IMAD R12, R5, R6.reuse, RZ ;  /* 0x00000006050cc224 */ /* 0x088fe200078e02ff */
[----:B------:R-:W-:Y:S01]  /*8dc0*/  LOP3.LUT R15, R0, 0x1ffffff8, RZ, 0xc0, !PT ;  /* 0x1ffffff8000f7812 */ /* 0x000fe200078ec0ff */
[----:B------:R-:W-:Y:S02]  /*8dd0*/  @!P4 IMAD.WIDE.U32 R18, R3, R6, RZ ;  /* 0x000000060312c225 */ /* 0x000fe400078e00ff */
[----:B------:R-:W3:Y:S02]  /*8de0*/  @!P1 LDC R2, c[0x0][0x270] ;  /* 0x00009c00ff029b82 */ /* 0x000ee40000000800 */
[----:B------:R-:W-:-:S02]  /*8df0*/  IMAD.IADD R15, R90, 0x1, -R15 ;  /* 0x000000015a0f7824 */ /* 0x000fc400078e0a0f */
[----:B-1----:R-:W-:-:S04]  /*8e00*/  @P4 IMAD.WIDE.U32 R16, R209, R8, RZ ;  /* 0x00000008d1104225 */ /* 0x002fc800078e00ff */
[----:B------:R-:W1:Y:S01]  /*8e10*/  @!P0 LDC R10, c[0x0][0x2c4] ;  /* 0x0000b100ff0a8b82 */ /* 0x000e620000000800 */
[----:B------:R-:W-:Y:S02]  /*8e20*/  @P4 IMAD R9, R209, R9, R17 ;  /* 0x00000009d1094224 */ /* 0x000fe400078e0211 */
[----:B------:R-:W-:Y:S02]  /*8e30*/  @!P4 IMAD R7, R3, R7, R12 ;  /* 0x000000070307c224 */ /* 0x000fe400078e020c */
[----:B------:R-:W-:Y:S02]  /*8e40*/  IMAD.SHL.U32 R15, R15, 0x8, RZ ;  /* 0x000000080f0f7824 */ /* 0x000fe400078e00ff */
[----:B------:R-:W-:Y:S01]  /*8e50*/  @!P4 IMAD.MOV.U32 R16, RZ, RZ, R18 ;  /* 0x000000ffff10c224 */ /* 0x000fe200078e0012 */
[----:B--2---:R-:W3:Y:S01]  /*8e60*/  @P2 LDC R11, c[0x0][0x2e4] ;  /* 0x0000b900ff0b2b82 */ /* 0x004ee20000000800 */
[----:B------:R-:W-:Y:S01]  /*8e70*/  @!P4 IMAD.IADD R9, R19, 0x1, R7 ;  /* 0x000000011309c824 */ /* 0x000fe200078e0207 */
[----:B------:R-:W-:Y:S01]  /*8e80*/  SHF.R.S32.HI R7, RZ, 0x1f, R27 ;  /* 0x0000001fff077819 */ /* 0x000fe2000001141b */
[----:B------:R-:W-:Y:S01]  /*8e90*/  @P1 IMAD.MOV.U32 R8, RZ, RZ, 0x1 ;  /* 0x00000001ff081424 */ /* 0x000fe200078e00ff */
[----:B------:R-:W-:-:S02]  /*8ea0*/  IADD3 R16, P2, R15, R16, RZ ;  /* 0x000000100f107210 */ /* 0x000fc40007f5e0ff */
[----:B------:R-:W-:Y:S01]  /*8eb0*/  CS2R R18, SRZ ;  /* 0x0000000000127805 */ /* 0x000fe2000001ff00 */
[----:B------:R-:W-:Y:S01]  /*8ec0*/  IMAD R12, R7, UR4, RZ ;  /* 0x00000004070c7c24 */ /* 0x000fe2000f8e02ff */
[----:B------:R-:W2:Y:S01]  /*8ed0*/  @P1 LDC.64 R4, c[0x0][0x2c0] ;  /* 0x0000b000ff041b82 */ /* 0x000ea20000000a00 */
[----:B------:R-:W-:-:S03]  /*8ee0*/  LEA.HI.X.SX32 R17, R15, R9, 0x1, P2 ;  /* 0x000000090f117211 */ /* 0x000fc600010f0eff */
[----:B------:R-:W-:-:S04]  /*8ef0*/  IMAD.WIDE.U32 R16, R27, UR4, R16 ;  /* 0x000000041b107c25 */ /* 0x000fc8000f8e0010 */
[----:B------:R-:W4:Y:S01]  /*8f00*/  @P1 LDC R6, c[0x0][0x2c0] ;  /* 0x0000b000ff061b82 */ /* 0x000f220000000800 */
[----:B-1----:R-:W-:Y:S01]  /*8f10*/  @!P3 IMAD R209, R3, R10, RZ ;  /* 0x0000000a03d1b224 */ /* 0x002fe200078e02ff */
[----:B------:R-:W-:Y:S01]  /*8f20*/  SHF.R.S32.HI R10, RZ, 0x3, R0 ;  /* 0x00000003ff0a7819 */ /* 0x000fe20000011400 */
[----:B------:R-:W-:Y:S01]  /*8f30*/  IMAD R0, R27, UR5, R12 ;  /* 0x000000051b007c24 */ /* 0x000fe2000f8e020c */
[----:B------:R-:W-:Y:S01]  /*8f40*/  LOP3.LUT P3, RZ, R90, 0x7, RZ, 0xc0, !PT ;  /* 0x000000075aff7812 */ /* 0x000fe2000786c0ff */
[--C-:B------:R-:W-:Y:S01]  /*8f50*/  @!P0 IMAD.MOV.U32 R18, RZ, RZ, R209.reuse ;  /* 0x000000ffff128224 */ /* 0x100fe200078e00d1 */
[C---:B------:R-:W-:Y:S01]  /*8f60*/  ISETP.GE.AND P4, PT, R10.reuse, R212, PT ;  /* 0x000000d40a00720c */ /* 0x040fe20003f86270 */
[----:B---3--:R-:W-:Y:S01]  /*8f70*/  @!P1 IMAD R8, R11, R2, RZ ;  /* 0x000000020b089224 */ /* 0x008fe200078e02ff */
[----:B------:R-:W-:Y:S01]  /*8f80*/  @!P0 SHF.R.S32.HI R19, RZ, 0x1f, R209 ;  /* 0x0000001fff138819 */ /* 0x000fe200000114d1 */
[C---:B------:R-:W-:Y:S01]  /*8f90*/  VIADD R7, R10.reuse, 0x10 ;  /* 0x000000100a077836 */ /* 0x040fe20000000000 */
[C---:B------:R-:W-:Y:S01]  /*8fa0*/  ISETP.GE.OR P6, PT, R10.reuse, R212, P3 ;  /* 0x000000d40a00720c */ /* 0x040fe20001fc6670 */
[----:B------:R-:W-:Y:S01]  /*8fb0*/  IMAD R2, R3, R8, RZ ;  /* 0x0000000803027224 */ /* 0x000fe200078e02ff */
[----:B------:R-:W-:Y:S01]  /*8fc0*/  IADD3 R3, R10, 0x30, RZ ;  /* 0x000000300a037810 */ /* 0x000fe20007ffe0ff */
[----:B------:R-:W-:Y:S01]  /*8fd0*/  IMAD.IADD R9, R0, 0x1, R17 ;  /* 0x0000000100097824 */ /* 0x000fe200078e0211 */
[----:B------:R-:W-:Y:S01]  /*8fe0*/  ISETP.GE.OR P5, PT, R7, R212, P3 ;  /* 0x000000d40700720c */ /* 0x000fe20001fa6670 */
[----:B--2---:R-:W-:Y:S01]  /*8ff0*/  @P1 IMAD R4, R5, R4, RZ ;  /* 0x0000000405041224 */ /* 0x004fe200078e02ff */
[----:B------:R-:W-:Y:S01]  /*9000*/  SEL R2, R2, RZ, P0 ;  /* 0x000000ff02027207 */ /* 0x000fe20000000000 */
[----:B------:R-:W-:Y:S01]  /*9010*/  @!P1 IMAD.MOV.U32 R4, RZ, RZ, R11 ;  /* 0x000000ffff049224 */ /* 0x000fe200078e000b */
[--C-:B------:R-:W-:Y:S01]  /*9020*/  SHF.R.S32.HI R11, RZ, 0x1f, R10.reuse ;  /* 0x0000001fff0b7819 */ /* 0x100fe2000001140a */
[----:B------:R-:W-:Y:S01]  /*9030*/  VIADD R5, R10, 0x20 ;  /* 0x000000200a057836 */ /* 0x000fe20000000000 */
[-C--:B------:R-:W-:Y:S01]  /*9040*/  ISETP.GE.AND P0, PT, R3, R212.reuse, PT ;  /* 0x000000d40300720c */ /* 0x080fe20003f06270 */
[----:B------:R-:W-:Y:S01]  /*9050*/  @!P1 IMAD.MOV.U32 R6, RZ, RZ, 0x1 ;  /* 0x00000001ff069424 */ /* 0x000fe200078e00ff */
[-C--:B------:R-:W-:Y:S01]  /*9060*/  ISETP.GE.AND P1, PT, R7, R212.reuse, PT ;  /* 0x000000d40700720c */ /* 0x080fe20003f26270 */
[----:B------:R-:W-:Y:S01]  /*9070*/  IMAD.WIDE R210, R210, 0x40, R10 ;  /* 0x00000040d2d27825 */ /* 0x000fe200078e020a */
[----:B------:R-:W-:Y:S01]  /*9080*/  ISETP.GE.AND P2, PT, R5, R212, PT ;  /* 0x000000d40500720c */ /* 0x000fe20003f46270 */
        /* <DEDUP_REMOVED lines=13> */
.L_x_783:
[----:B------:R-:W-:Y:S05]  /*9160*/  BSYNC B0 ;  /* 0x0000000000007941 */ /* 0x000fea0003800000 */
.L_x_782:
        /* <DEDUP_REMOVED lines=21> */
.L_x_785:
[----:B------:R-:W-:Y:S05]  /*92c0*/  BSYNC B0 ;  /* 0x0000000000007941 */ /* 0x000fea0003800000 */
.L_x_784:
        /* <DEDUP_REMOVED lines=17> */
.L_x_787:
[----:B------:R-:W-:Y:S05]  /*93e0*/  BSYNC B0 ;  /* 0x0000000000007941 */ /* 0x000fea0003800000 */
.L_x_786:
        /* <DEDUP_REMOVED lines=19> */
.L_x_789:
[----:B------:R-:W-:Y:S05]  /*9520*/  BSYNC B0 ;  /* 0x0000000000007941 */ /* 0x000fea0003800000 */
.L_x_788:
        /* <DEDUP_REMOVED lines=11> */
.L_x_791:
[----:B------:R-:W-:Y:S05]  /*95e0*/  BSYNC B0 ;  /* 0x0000000000007941 */ /* 0x000fea0003800000 */
.L_x_790:
[----:B------:R-:W-:Y:S04]  /*95f0*/  BSSY B0, `(.L_x_792) ;  /* 0x000000a000007945 */ /* 0x000fe80003800000 */
[----:B------:R-:W-:Y:S05]  /*9600*/  @P5 BRA `(.L_x_793) ;  /* 0x0000000000205947 */ /* 0x000fea0003800000 */
[----:B------:R-:W-:Y:S01]  /*9610*/  IMAD R2, R7, R6, RZ ;  /* 0x0000000607027224 */ /* 0x000fe200078e02ff */
[----:B------:R-:W-:-:S04]  /*9620*/  ULDC.64 UR4, c[0x0][0x2b0] ;  /* 0x0000ac0000047ab9 */ /* 0x000fc80000000a00 */
[----:B------:R-:W-:-:S04]  /*9630*/  IADD3 R7, P0, R2, R0, RZ ;  /* 0x0000000002077210 */ /* 0x000fc80007f1e0ff */
[----:B------:R-:W-:Y:S02]  /*9640*/  LEA.HI.X.SX32 R2, R2, R13, 0x1, P0 ;  /* 0x0000000d02027211 */ /* 0x000fe400000f0eff */
[----:B---3--:R-:W-:-:S04]  /*9650*/  LEA R8, P0, R7, UR4, 0x2 ;  /* 0x0000000407087c11 */ /* 0x008fc8000f8010ff */
[----:B------:R-:W-:Y:S01]  /*9660*/  LEA.HI.X R9, R7, UR5, R2, 0x2, P0 ;  /* 0x0000000507097c11 */ /* 0x000fe200080f1402 */
[----:B------:R-:W-:-:S05]  /*9670*/  IMAD.MOV.U32 R7, RZ, RZ, 0x7f800000 ;  /* 0x7f800000ff077424 */ /* 0x000fca00078e00ff */
[----:B------:R4:W-:Y:S03]  /*9680*/  STG.E desc[UR16][R8.64], R7 ;  /* 0x0000000708007986 */ /* 0x0009e6000c101910 */
.L_x_793:
[----:B------:R-:W-:Y:S05]  /*9690*/  BSYNC B0 ;  /* 0x0000000000007941 */ /* 0x000fea0003800000 */
.L_x_792:
        /* <DEDUP_REMOVED lines=10> */
.L_x_795:
[----:B------:R-:W-:Y:S05]  /*9740*/  BSYNC B0 ;  /* 0x0000000000007941 */ /* 0x000fea0003800000 */
.L_x_794:
        /* <DEDUP_REMOVED lines=10> */
.L_x_796:
        /* <DEDUP_REMOVED lines=9> */
.L_x_1523:


//--------------------- .text._ZN5flash16flash_fwd_kernelI23Flash_fwd_kernel_traitsILi192ELi64ELi64ELi4ELb0ELb0EN7cutlass6half_tE19Flash_kernel_traitsILi192ELi64ELi64ELi4ES3_EELb1ELb0ELb0ELb1ELb0ELb0ELb0ELb0EEEvNS_16Flash_fwd_paramsE --------------------------
	.section	.text._ZN5flash16flash_fwd_kernelI23Flash_fwd_kernel_traitsILi192ELi64ELi64ELi4ELb0ELb0EN7cutlass6half_tE19Flash_kernel_traitsILi192ELi64ELi64ELi4ES3_EELb1ELb0ELb0ELb1ELb0ELb0ELb0ELb0EEEvNS_16Flash_fwd_paramsE,"ax",@progbits
	.align	128
        .global         _ZN5flash16flash_fwd_kernelI23Flash_fwd_kernel_traitsILi192ELi64ELi64ELi4ELb0ELb0EN7cutlass6half_tE19Flash_kernel_traitsILi192ELi64ELi64ELi4ES3_EELb1ELb0ELb0ELb1ELb0ELb0ELb0ELb0EEEvNS_16Flash_fwd_paramsE
        .type           _ZN5flash16flash_fwd_kernelI23Flash_fwd_kernel_traitsILi192ELi64ELi64ELi4ELb0ELb0EN7cutlass6half_tE19Flash_kernel_traitsILi192ELi64ELi64ELi4ES3_EELb1ELb0ELb0ELb1ELb0ELb0ELb0ELb0EEEvNS_16Flash_fwd_paramsE,@function
        .size           _ZN5flash16flash_fwd_kernelI23Flash_fwd_kernel_traitsILi192ELi64ELi64ELi4ELb0ELb0EN7cutlass6half_tE19Flash_kernel_traitsILi192ELi64ELi64ELi4ES3_EELb1ELb0ELb0ELb1ELb0ELb0ELb0ELb0EEEvNS_16Flash_fwd_paramsE,(.L_x_1524 - _ZN5flash16flash_fwd_kernelI23Flash_fwd_kernel_traitsILi192ELi64ELi64ELi4ELb0ELb0EN7cutlass6half_tE19Flash_kernel_traitsILi192ELi64ELi64ELi4ES3_EELb1ELb0ELb0ELb1ELb0ELb0ELb0ELb0EEEvNS_16Flash_fwd_paramsE)
        .other          _ZN5flash16flash_fwd_kernelI23Flash_fwd_kernel_traitsILi192ELi64ELi64ELi4ELb0ELb0EN7cutlass6half_tE19Flash_kernel_traitsILi192ELi64ELi64ELi4ES3_EELb1ELb0ELb0ELb1ELb0ELb0ELb0ELb0EEEvNS_16Flash_fwd_paramsE,@"STO_CUDA_ENTRY STV_DEFAULT"
_ZN5flash16flash_fwd_kernelI23Flash_fwd_kernel_traitsILi192ELi64ELi64ELi4ELb0ELb0EN7cutlass6half_tE19Flash_kernel_traitsILi192ELi64ELi64ELi4ES3_EELb1ELb0ELb0ELb1ELb0ELb0ELb0ELb0EEEvNS_16Flash_fwd_paramsE:
.text._ZN5flash16flash_fwd_kernelI23Flash_fwd_kernel_traitsILi192ELi64ELi64ELi4ELb0ELb0EN7cutlass6half_tE19Flash_kernel_traitsILi192ELi64ELi64ELi4ES3_EELb1ELb0ELb0ELb1ELb0ELb0ELb0ELb0EEEvNS_16Flash_fwd_paramsE:
        /* <DEDUP_REMOVED lines=39> */
[----:B------:R-:W-:Y:S02]  /*0270*/  IMAD.U32 R10, RZ, RZ, UR8 ;  /* 0x00000008ff0a7e24 */ /* 0x000fe4000f8e00ff */
[----:B------:R-:W-:Y:S01]  /*0280*/  IMAD.U32 R11, RZ, RZ, UR9 ;  /* 0x00000009ff0b7e24 */ /* 0x000fe2000f8e00ff */
[----:B------:R-:W-:Y:S01]  /*0290*/  UMOV UR15, 0xffffffff ;  /* 0xffffffff000f7882 */ /* 0x000fe20000000000 */
[----:B------:R-:W-:Y:S01]  /*02a0*/  IMAD.U32 R8, RZ, RZ, UR6 ;  /* 0x00000006ff087e24 */ /* 0x000fe2000f8e00ff */
[----:B------:R-:W-:Y:S01]  /*02b0*/  ULDC UR9, c[0x0][0x270] ;  /* 0x00009c0000097ab9 */ /* 0x000fe20000000800 */
[----:B------:R-:W-:Y:S01]  /*02c0*/  IMAD.U32 R9, RZ, RZ, UR7 ;  /* 0x00000007ff097e24 */ /* 0x000fe2000f8e00ff */
[----:B---3--:R-:W-:Y:S01]  /*02d0*/  @!P3 STG.E.64 desc[UR22][R14.64], R218 ;  /* 0x000000da0e00b986 */ /* 0x008fe2000c101b16 */
[----:B----4-:R-:W-:-:S05]  /*02e0*/  @P2 IADD3 R2, P1, R6, R0, RZ ;  /* 0x0000000006022210 */ /* 0x010fca0007f3e0ff */
[----:B------:R-:W-:Y:S01]  /*02f0*/  @P2 IMAD.X R3, RZ, RZ, R7, P1 ;  /* 0x000000ffff032224 */ /* 0x000fe200008e0607 */
[----:B------:R-:W-:Y:S02]  /*0300*/  PLOP3.LUT P1, PT, PT, PT, UP1, 0x80, 0x0 ;  /* 0x000000000000781c */ /* 0x000fe40003f2f018 */
[----:B------:R-:W-:Y:S02]  /*0310*/  PLOP3.LUT P2, PT, PT, PT, UP0, 0x80, 0x0 ;  /* 0x000000000000781c */ /* 0x000fe40003f4f008 */
[----:B------:R1:W-:Y:S04]  /*0320*/  @!P3 STG.E.64 desc[UR22][R14.64+0x8], R2 ;  /* 0x000008020e00b986 */ /* 0x0003e8000c101b16 */
[----:B------:R-:W2:Y:S04]  /*0330*/  @P0 LDG.E R7, desc[UR22][R12.64] ;  /* 0x000000160c070981 */ /* 0x000ea8000c1e1900 */
[----:B------:R-:W3:Y:S04]  /*0340*/  @P0 LDG.E R6, desc[UR22][R12.64+0x4] ;  /* 0x000004160c060981 */ /* 0x000ee8000c1e1900 */
[----:B------:R-:W4:Y:S04]  /*0350*/  @P1 LDG.E R5, desc[UR22][R10.64] ;  /* 0x000000160a051981 */ /* 0x000f28000c1e1900 */
[----:B------:R-:W5:Y:S01]  /*0360*/  @!P2 LDG.E R0, desc[UR22][R8.64] ;  /* 0x000000160800a981 */ /* 0x000f62000c1e1900 */
[----:B------:R-:W-:Y:S01]  /*0370*/  UMOV UR8, URZ ;  /* 0x0000003f00087c82 */ /* 0x000fe20008000000 */
[----:B------:R-:W-:Y:S01]  /*0380*/  UIMAD UR7, UR27, UR9, UR28 ;  /* 0x000000091b0772a4 */ /* 0x000fe2000f8e021c */
[----:B------:R-:W-:Y:S01]  /*0390*/  UMOV UR6, 0xffffffff ;  /* 0xffffffff00067882 */ /* 0x000fe20000000000 */
[----:B-1----:R-:W-:-:S04]  /*03a0*/  SHF.R.S32.HI R15, RZ, 0x1f, R4 ;  /* 0x0000001fff0f7819 */ /* 0x002fc80000011404 */
[----:B------:R-:W-:Y:S02]  /*03b0*/  LEA.HI R87, R15, R4, RZ, 0x5 ;  /* 0x000000040f577211 */ /* 0x000fe400078f28ff */
[----:B--2---:R-:W-:Y:S02]  /*03c0*/  @P0 R2UR UR15, R7 ;  /* 0x00000000070f02ca */ /* 0x004fe400000e0000 */
[----:B---3--:R-:W-:Y:S02]  /*03d0*/  @P0 R2UR UR17, R6 ;  /* 0x00000000061102ca */ /* 0x008fe400000e0000 */
[----:B------:R-:W-:Y:S02]  /*03e0*/  ISETP.NE.U32.AND P0, PT, RZ, UR4, PT ;  /* 0x00000004ff007c0c */ /* 0x000fe4000bf05070 */
[----:B----4-:R-:W-:Y:S02]  /*03f0*/  @P1 R2UR UR8, R5 ;  /* 0x00000000050812ca */ /* 0x010fe400000e0000 */
[----:B------:R-:W-:-:S02]  /*0400*/  LOP3.LUT R5, R87, 0xffffffe0, RZ, 0xc0, !PT ;  /* 0xffffffe057057812 */ /* 0x000fc400078ec0ff */
[----:B-----5:R-:W-:Y:S02]  /*0410*/  @!P2 R2UR UR6, R0 ;  /* 0x000000000006a2ca */ /* 0x020fe400000e0000 */
[----:B------:R-:W-:Y:S01]  /*0420*/  ISETP.NE.AND.EX P2, PT, RZ, UR5, PT, P0 ;  /* 0x00000005ff007c0c */ /* 0x000fe2000bf45300 */
[----:B------:R-:W-:Y:S01]  /*0430*/  USHF.L.U32 UR4, UR7, 0x5, URZ ;  /* 0x0000000507047899 */ /* 0x000fe2000800063f */
[----:B------:R-:W-:Y:S01]  /*0440*/  IMAD.IADD R6, R4, 0x1, -R5 ;  /* 0x0000000104067824 */ /* 0x000fe200078e0a05 */
[----:B------:R-:W-:Y:S02]  /*0450*/  @UP2 UIADD3 UR17, UR17, -UR15, URZ ;  /* 0x8000000f11112290 */ /* 0x000fe4000fffe03f */
[----:B------:R-:W-:Y:S02]  /*0460*/  USHF.R.S32.HI UR5, URZ, 0x1f, UR4 ;  /* 0x0000001f3f057899 */ /* 0x000fe40008011404 */
        /* <DEDUP_REMOVED lines=12> */
.L_x_797:
[----:B------:R-:W-:-:S05]  /*0530*/  ULDC UR7, c[0x0][0x2c8] ;  /* 0x0000b20000077ab9 */ /* 0x000fca0000000800 */
.L_x_798:
        /* <DEDUP_REMOVED lines=21> */
[----:B------:R-:W-:-:S06]  /*0690*/  UISETP.GE.AND UP0, UPT, UR25, 0x1, UPT ;  /* 0x000000011900788c */ /* 0x000fcc000bf06270 */
[----:B------:R-:W-:-:S13]  /*06a0*/  PLOP3.LUT P0, PT, PT, PT, UP0, 0x80, 0x0 ;  /* 0x000000000000781c */ /* 0x000fda0003f0f008 */
[----:B------:R-:W-:Y:S05]  /*06b0*/  @!P0 BRA `(.L_x_799) ;  /* 0x000000c800408947 */ /* 0x000fea0003800000 */
[----:B------:R-:W1:Y:S01]  /*06c0*/  LDC R0, c[0x0][0x278] ;  /* 0x00009e00ff007b82 */ /* 0x000e620000000800 */
[----:B------:R-:W2:Y:S01]  /*06d0*/  S2R R2, SR_CTAID.Z ;  /* 0x0000000000027919 */ /* 0x000ea20000002700 */
[----:B------:R-:W-:Y:S01]  /*06e0*/  IMAD.MOV.U32 R8, RZ, RZ, RZ ;  /* 0x000000ffff087224 */ /* 0x000fe200078e00ff */
[----:B------:R-:W-:Y:S01]  /*06f0*/  UISETP.NE.AND UP1, UPT, UR15, -0x1, UPT ;  /* 0xffffffff0f00788c */ /* 0x000fe2000bf25270 */
[----:B------:R-:W-:Y:S01]  /*0700*/  MOV R23, UR16 ;  /* 0x0000001000177c02 */ /* 0x000fe20008000f00 */
[----:B------:R-:W-:-:S06]  /*0710*/  UISETP.NE.AND UP0, UPT, UR6, -0x1, UPT ;  /* 0xffffffff0600788c */ /* 0x000fcc000bf05270 */
[----:B------:R-:W-:-:S03]  /*0720*/  PLOP3.LUT P0, PT, PT, PT, UP0, 0x80, 0x0 ;  /* 0x000000000000781c */ /* 0x000fc60003f0f008 */
[----:B------:R-:W-:Y:S01]  /*0730*/  @UP1 ULDC.64 UR4, c[0x0][0x240] ;  /* 0x0000900000041ab9 */ /* 0x000fe20000000a00 */
[----:B------:R-:W-:Y:S02]  /*0740*/  @!UP1 USHF.R.S32.HI UR7, URZ, 0x1f, UR27 ;  /* 0x0000001f3f079899 */ /* 0x000fe4000801141b */
[----:B------:R-:W-:Y:S01]  /*0750*/  @UP1 UIMAD.WIDE.U32 UR12, UR15, UR4, URZ ;  /* 0x000000040f0c12a5 */ /* 0x000fe2000f8e003f */
[----:B------:R-:W-:-:S03]  /*0760*/  @UP0 ULDC.64 UR10, c[0x0][0x248] ;  /* 0x00009200000a0ab9 */ /* 0x000fc60000000a00 */
[----:B------:R-:W-:Y:S01]  /*0770*/  @UP1 UIMAD UR14, UR15, UR5, UR13 ;  /* 0x000000050f0e12a4 */ /* 0x000fe2000f8e020d */
[----:B-1----:R-:W-:Y:S02]  /*0780*/  IABS R5, R0 ;  /* 0x0000000000057213 */ /* 0x002fe40000000000 */
[----:B------:R-:W-:Y:S01]  /*0790*/  @!UP1 ULDC.64 UR4, c[0x0][0x228] ;  /* 0x00008a0000049ab9 */ /* 0x000fe20000000a00 */
[----:B------:R-:W-:Y:S01]  /*07a0*/  ISETP.NE.AND P3, PT, R0, RZ, PT ;  /* 0x000000ff0000720c */ /* 0x000fe20003f65270 */
[----:B------:R-:W-:Y:S01]  /*07b0*/  @!UP1 UIMAD UR7, UR7, UR4, URZ ;  /* 0x00000004070792a4 */ /* 0x000fe2000f8e023f */
[----:B------:R-:W1:Y:S01]  /*07c0*/  I2F.RP R10, R5 ;  /* 0x00000005000a7306 */ /* 0x000e620000209400 */
[----:B------:R-:W-:Y:S02]  /*07d0*/  @!UP1 UIMAD.WIDE.U32 UR20, UR27, UR4, URZ ;  /* 0x000000041b1492a5 */ /* 0x000fe4000f8e003f */
[----:B------:R-:W-:Y:S01]  /*07e0*/  @UP0 UIADD3 UR4, UR8, UR6, URZ ;  /* 0x0000000608040290 */ /* 0x000fe2000fffe03f */
[----:B--2---:R-:W-:Y:S01]  /*07f0*/  IABS R2, R2 ;  /* 0x0000000200027213 */ /* 0x004fe20000000000 */
[----:B------:R-:W-:-:S02]  /*0800*/  @!UP1 UIMAD UR5, UR27, UR5, UR7 ;  /* 0x000000051b0592a4 */ /* 0x000fc4000f8e0207 */
[----:B------:R-:W-:Y:S02]  /*0810*/  @UP0 UIMAD.WIDE.U32 UR18, UR4, UR10, URZ ;  /* 0x0000000a041202a5 */ /* 0x000fe4000f8e003f */
[----:B------:R-:W-:Y:S02]  /*0820*/  @UP0 UIMAD UR4, UR4, UR11, URZ ;  /* 0x0000000b040402a4 */ /* 0x000fe4000f8e023f */
[----:B------:R-:W-:Y:S02]  /*0830*/  @!UP1 UIADD3 UR14, UR21, UR5, URZ ;  /* 0x00000005150e9290 */ /* 0x000fe4000fffe03f */
[----:B------:R-:W-:Y:S01]  /*0840*/  @UP0 UIADD3 UR4, UR19, UR4, URZ ;  /* 0x0000000413040290 */ /* 0x000fe2000fffe03f */
[----:B-1----:R-:W1:Y:S01]  /*0850*/  MUFU.RCP R9, R10 ;  /* 0x0000000a00097308 */ /* 0x002e620000001000 */
[----:B------:R-:W-:Y:S01]  /*0860*/  @!UP1 UMOV UR12, UR20 ;  /* 0x00000014000c9c82 */ /* 0x000fe20008000000 */
[----:B-1----:R-:W-:-:S06]  /*0870*/  VIADD R9, R9, 0xffffffe ;  /* 0x0ffffffe09097836 */ /* 0x002fcc0000000000 */
[----:B------:R-:W1:Y:S02]  /*0880*/  F2I.FTZ.U32.TRUNC.NTZ R9, R9 ;  /* 0x0000000900097305 */ /* 0x000e64000021f000 */
[----:B-1----:R-:W-:-:S04]  /*0890*/  IMAD.MOV R7, RZ, RZ, -R9 ;  /* 0x000000ffff077224 */ /* 0x002fc800078e0a09 */
[----:B------:R-:W-:-:S04]  /*08a0*/  IMAD R7, R7, R5, RZ ;  /* 0x0000000507077224 */ /* 0x000fc800078e02ff */
[----:B------:R-:W-:Y:S01]  /*08b0*/  IMAD.HI.U32 R8, R9, R7, R8 ;  /* 0x0000000709087227 */ /* 0x000fe200078e0008 */
[----:B------:R-:W-:-:S03]  /*08c0*/  LEA.HI R9, R15, R4, RZ, 0x6 ;  /* 0x000000040f097211 */ /* 0x000fc600078f30ff */
[----:B------:R-:W-:Y:S01]  /*08d0*/  IMAD.MOV.U32 R7, RZ, RZ, R2 ;  /* 0x000000ffff077224 */ /* 0x000fe200078e0002 */
[----:B------:R-:W-:-:S03]  /*08e0*/  LEA.HI R2, R15, R4, RZ, 0x3 ;  /* 0x000000040f027211 */ /* 0x000fc600078f18ff */
[----:B------:R-:W-:Y:S01]  /*08f0*/  IMAD.HI.U32 R199, R8, R7, RZ ;  /* 0x0000000708c77227 */ /* 0x000fe200078e00ff */
[----:B------:R-:W-:-:S03]  /*0900*/  SHF.R.S32.HI R16, RZ, 0x3, R2 ;  /* 0x00000003ff107819 */ /* 0x000fc60000011402 */
[----:B------:R-:W-:Y:S01]  /*0910*/  IMAD.MOV R8, RZ, RZ, -R199 ;  /* 0x000000ffff087224 */ /* 0x000fe200078e0ac7 */
[--C-:B------:R-:W-:Y:S01]  /*0920*/  SHF.R.S32.HI R17, RZ, 0x1f, R16.reuse ;  /* 0x0000001fff117819 */ /* 0x100fe20000011410 */
[----:B------:R-:W-:Y:S02]  /*0930*/  IMAD.SHL.U32 R11, R16, 0x40, RZ ;  /* 0x00000040100b7824 */ /* 0x000fe400078e00ff */
[----:B------:R-:W-:Y:S01]  /*0940*/  IMAD R8, R5, R8, R7 ;  /* 0x0000000805087224 */ /* 0x000fe200078e0207 */
[----:B------:R-:W-:Y:S01]  /*0950*/  LOP3.LUT R7, R0, UR28, RZ, 0x3c, !PT ;  /* 0x0000001c00077c12 */ /* 0x000fe2000f8e3cff */
[----:B------:R-:W-:Y:S01]  /*0960*/  IMAD.WIDE R22, R23, 0x40, R16 ;  /* 0x0000004017167825 */ /* 0x000fe200078e0210 */
[----:B------:R-:W-:Y:S02]  /*0970*/  LOP3.LUT R11, R11, 0x1c0, RZ, 0xc0, !PT ;  /* 0x000001c00b0b7812 */ /* 0x000fe400078ec0ff */
[----:B------:R-:W-:Y:S02]  /*0980*/  ISETP.GT.U32.AND P2, PT, R5, R8, PT ;  /* 0x000000080500720c */ /* 0x000fe40003f44070 */
[----:B------:R-:W-:-:S11]  /*0990*/  ISETP.GE.AND P1, PT, R7, RZ, PT ;  /* 0x000000ff0700720c */ /* 0x000fd60003f26270 */
[----:B------:R-:W-:-:S05]  /*09a0*/  @!P2 IMAD.IADD R8, R8, 0x1, -R5 ;  /* 0x000000010808a824 */ /* 0x000fca00078e0a05 */
[----:B------:R-:W-:Y:S02]  /*09b0*/  ISETP.GE.U32.AND P4, PT, R8, R5, PT ;  /* 0x000000050800720c */ /* 0x000fe40003f86070 */
[----:B------:R-:W-:-:S04]  /*09c0*/  LOP3.LUT R5, R2, 0xfffffff8, RZ, 0xc0, !PT ;  /* 0xfffffff802057812 */ /* 0x000fc800078ec0ff */
[----:B------:R-:W-:-:S05]  /*09d0*/  IADD3 R5, -R5, R4, RZ ;  /* 0x0000000405057210 */ /* 0x000fca0007ffe1ff */
[----:B------:R-:W-:Y:S01]  /*09e0*/  IMAD.SHL.U32 R152, R5, 0x8, RZ ;  /* 0x0000000805987824 */ /* 0x000fe200078e00ff */
        /* <DEDUP_REMOVED lines=13> */
.L_x_800:
[----:B------:R-:W-:Y:S01]  /*0ac0*/  @UP0 UIADD3 UR9, UR8, UR6, URZ ;  /* 0x0000000608090290 */ /* 0x000fe2000fffe03f */
[--C-:B------:R-:W-:Y:S01]  /*0ad0*/  LOP3.LUT R7, R11, 0x38, R152.reuse, 0xf8, !PT ;  /* 0x000000380b077812 */ /* 0x100fe200078ef898 */
[----:B------:R-:W-:Y:S01]  /*0ae0*/  USHF.R.S32.HI UR5, URZ, 0x1f, UR28 ;  /* 0x0000001f3f057899 */ /* 0x000fe2000801141c */
[----:B------:R-:W-:Y:S01]  /*0af0*/  SHF.R.U32.HI R208, RZ, 0x3, R11 ;  /* 0x00000003ffd07819 */ /* 0x000fe2000001160b */
[----:B------:R-:W-:Y:S01]  /*0b00*/  @UP0 ULDC.64 UR6, c[0x0][0x250] ;  /* 0x0000940000060ab9 */ /* 0x000fe20000000a00 */
[----:B------:R-:W-:Y:S01]  /*0b10*/  SHF.R.S32.HI R153, RZ, 0x1f, R152 ;  /* 0x0000001fff997819 */ /* 0x000fe20000011498 */
[----:B------:R-:W-:Y:S01]  /*0b20*/  @UP0 UIMAD.WIDE.U32 UR20, UR9, UR6, URZ ;  /* 0x00000006091402a5 */ /* 0x000fe2000f8e003f */
[----:B------:R-:W-:Y:S01]  /*0b30*/  LOP3.LUT R208, R7, R208, RZ, 0x3c, !PT ;  /* 0x000000d007d07212 */ /* 0x000fe200078e3cff */
[----:B------:R-:W-:Y:S01]  /*0b40*/  @UP0 UIMAD UR9, UR9, UR7, URZ ;  /* 0x00000007090902a4 */ /* 0x000fe2000f8e023f */
[----:B------:R-:W-:-:S03]  /*0b50*/  IMAD.SHL.U32 R9, R9, 0x8, RZ ;  /* 0x0000000809097824 */ /* 0x000fc600078e00ff */
[----:B------:R-:W-:Y:S01]  /*0b60*/  @UP0 UIADD3 UR9, UR21, UR9, URZ ;  /* 0x0000000915090290 */ /* 0x000fe2000fffe03f */
[----:B------:R-:W-:Y:S11]  /*0b70*/  @P0 BRA `(.L_x_801) ;  /* 0x0000000000300947 */ /* 0x000ff60003800000 */
[----:B------:R-:W-:Y:S01]  /*0b80*/  USHF.R.S32.HI UR19, URZ, 0x1f, UR8 ;  /* 0x0000001f3f137899 */ /* 0x000fe20008011408 */
[----:B------:R-:W-:Y:S01]  /*0b90*/  ULDC.64 UR6, c[0x0][0x250] ;  /* 0x0000940000067ab9 */ /* 0x000fe20000000a00 */
[----:B------:R-:W-:Y:S02]  /*0ba0*/  USHF.R.S32.HI UR13, URZ, 0x1f, UR27 ;  /* 0x0000001f3f0d7899 */ /* 0x000fe4000801141b */
[----:B------:R-:W-:Y:S02]  /*0bb0*/  UIMAD UR19, UR19, UR6, URZ ;  /* 0x00000006131372a4 */ /* 0x000fe4000f8e023f */
[----:B------:R-:W-:Y:S02]  /*0bc0*/  UIMAD.WIDE.U32 UR20, UR8, UR6, URZ ;  /* 0x00000006081472a5 */ /* 0x000fe4000f8e003f */
[----:B------:R-:W-:-:S03]  /*0bd0*/  UIMAD UR19, UR8, UR7, UR19 ;  /* 0x00000007081372a4 */ /* 0x000fc6000f8e0213 */
[----:B------:R-:W-:Y:S01]  /*0be0*/  ULDC.64 UR8, c[0x0][0x238] ;  /* 0x00008e0000087ab9 */ /* 0x000fe20000000a00 */
[----:B------:R-:W-:Y:S02]  /*0bf0*/  UIADD3 UR21, UR21, UR19, URZ ;  /* 0x0000001315157290 */ /* 0x000fe4000fffe03f */
[----:B------:R-:W-:Y:S02]  /*0c00*/  UIMAD UR13, UR13, UR8, URZ ;  /* 0x000000080d0d72a4 */ /* 0x000fe4000f8e023f */
[----:B------:R-:W-:Y:S02]  /*0c10*/  UIMAD.WIDE.U32 UR20, UR27, UR8, UR20 ;  /* 0x000000081b1472a5 */ /* 0x000fe4000f8e0014 */
[----:B------:R-:W-:-:S04]  /*0c20*/  UIMAD UR9, UR27, UR9, UR13 ;  /* 0x000000091b0972a4 */ /* 0x000fc8000f8e020d */
[----:B------:R-:W-:-:S12]  /*0c30*/  UIADD3 UR9, UR21, UR9, URZ ;  /* 0x0000000915097290 */ /* 0x000fd8000fffe03f */
.L_x_801:
[C---:B------:R-:W-:Y:S01]  /*0c40*/  IMAD R7, R17.reuse, UR10, RZ ;  /* 0x0000000a11077c24 */ /* 0x040fe2000f8e02ff */
[----:B------:R-:W-:Y:S01]  /*0c50*/  LOP3.LUT R208, R208, 0xfffffe00, R9, 0xf8, !PT ;  /* 0xfffffe00d0d07812 */ /* 0x000fe200078ef809 */
[----:B------:R-:W-:Y:S01]  /*0c60*/  IMAD R11, R17, UR6, RZ ;  /* 0x00000006110b7c24 */ /* 0x000fe2000f8e02ff */
[----:B------:R-:W-:Y:S01]  /*0c70*/  BSSY B0, `(.L_x_802) ;  /* 0x0000050000007945 */ /* 0x000fe20003800000 */
[----:B------:R-:W-:Y:S01]  /*0c80*/  IMAD.WIDE.U32 R18, R16, UR10, R152 ;  /* 0x0000000a10127c25 */ /* 0x000fe2000f8e0098 */
[----:B------:R-:W-:-:S03]  /*0c90*/  IADD3 R209, R152, 0x80, RZ ;  /* 0x0000008098d17810 */ /* 0x000fc60007ffe0ff */
[----:B------:R-:W-:-:S04]  /*0ca0*/  IMAD.WIDE.U32 R12, R16, UR6, R152 ;  /* 0x00000006100c7c25 */ /* 0x000fc8000f8e0098 */
[----:B------:R-:W-:Y:S01]  /*0cb0*/  @!P2 VIADD R199, R199, 0x1 ;  /* 0x00000001c7c7a836 */ /* 0x000fe20000000000 */
[----:B------:R-:W-:Y:S01]  /*0cc0*/  IADD3 R214, P2, R18, UR18, RZ ;  /* 0x0000001212d67c10 */ /* 0x000fe2000ff5e0ff */
[----:B------:R-:W-:Y:S01]  /*0cd0*/  IMAD R7, R16, UR11, R7 ;  /* 0x0000000b10077c24 */ /* 0x000fe2000f8e0207 */
[----:B------:R-:W-:Y:S01]  /*0ce0*/  IADD3 R212, P0, R12, UR20, RZ ;  /* 0x000000140cd47c10 */ /* 0x000fe2000ff1e0ff */
[----:B------:R-:W-:Y:S02]  /*0cf0*/  IMAD R2, R16, UR7, R11 ;  /* 0x0000000710027c24 */ /* 0x000fe4000f8e020b */
[----:B------:R-:W-:Y:S01]  /*0d00*/  @P4 VIADD R199, R199, 0x1 ;  /* 0x00000001c7c74836 */ /* 0x000fe20000000000 */
[----:B------:R-:W-:Y:S01]  /*0d10*/  IADD3.X R215, R19, UR4, R7, P2, !PT ;  /* 0x0000000413d77c10 */ /* 0x000fe200097fe407 */
[----:B------:R-:W1:Y:S01]  /*0d20*/  S2UR UR4, SR_CgaCtaId ;  /* 0x00000000000479c3 */ /* 0x000e620000008800 */
[----:B------:R-:W-:Y:S01]  /*0d30*/  IADD3.X R213, R13, UR9, R2, P0, !PT ;  /* 0x000000090dd57c10 */ /* 0x000fe200087fe402 */
[----:B------:R-:W-:Y:S01]  /*0d40*/  ULDC.64 UR8, c[0x0][0x260] ;  /* 0x0000980000087ab9 */ /* 0x000fe20000000a00 */
[----:B------:R-:W-:Y:S01]  /*0d50*/  IADD3 R8, P0, R152, UR12, RZ ;  /* 0x0000000c98087c10 */ /* 0x000fe2000ff1e0ff */
[----:B------:R-:W-:Y:S01]  /*0d60*/  ULDC.64 UR12, c[0x0][0x258] ;  /* 0x00009600000c7ab9 */ /* 0x000fe20000000a00 */
[----:B------:R-:W-:Y:S01]  /*0d70*/  @!P1 IADD3 R199, -R199, RZ, RZ ;  /* 0x000000ffc7c79210 */ /* 0x000fe20007ffe1ff */
[----:B------:R-:W-:Y:S01]  /*0d80*/  IMAD.U32 R18, RZ, RZ, UR12 ;  /* 0x0000000cff127e24 */ /* 0x000fe2000f8e00ff */
[----:B------:R-:W-:Y:S01]  /*0d90*/  UIMAD UR12, UR5, UR12, URZ ;  /* 0x0000000c050c72a4 */ /* 0x000fe2000f8e023f */
[----:B------:R-:W-:Y:S01]  /*0da0*/  @!P3 LOP3.LUT R199, RZ, R0, RZ, 0x33, !PT ;  /* 0x00000000ffc7b212 */ /* 0x000fe200078e33ff */
[C---:B------:R-:W-:Y:S01]  /*0db0*/  VIADD R12, R16.reuse, 0x20 ;  /* 0x00000020100c7836 */ /* 0x040fe20000000000 */
[----:B------:R-:W-:Y:S01]  /*0dc0*/  IADD3.X R9, R153, UR14, RZ, P0, !PT ;  /* 0x0000000e99097c10 */ /* 0x000fe200087fe4ff */
[----:B------:R-:W-:Y:S01]  /*0dd0*/  UIMAD UR13, UR28, UR13, UR12 ;  /* 0x0000000d1c0d72a4 */ /* 0x000fe2000f8e020c */
[----:B------:R-:W-:Y:S01]  /*0de0*/  SHF.R.S32.HI R0, RZ, 0x1f, R199 ;  /* 0x0000001fff007819 */ /* 0x000fe200000114c7 */
[----:B------:R-:W-:Y:S01]  /*0df0*/  UIADD3 UR12, -UR24, UR17, URZ ;  /* 0x00000011180c7290 */ /* 0x000fe2000fffe13f */
[----:B------:R-:W-:Y:S01]  /*0e00*/  IMAD.WIDE.U32 R214, R199, UR8, R214 ;  /* 0x00000008c7d67c25 */ /* 0x000fe2000f8e00d6 */
[----:B------:R-:W-:Y:S01]  /*0e10*/  UMOV UR14, 0x400 ;  /* 0x00000400000e7882 */ /* 0x000fe20000000000 */
[----:B------:R-:W-:-:S02]  /*0e20*/  IADD3 R13, R16, 0x10, RZ ;  /* 0x00000010100d7810 */ /* 0x000fc40007ffe0ff */
[----:B------:R-:W-:Y:S01]  /*0e30*/  IMAD R2, R0, UR8, RZ ;  /* 0x0000000800027c24 */ /* 0x000fe2000f8e02ff */
[----:B------:R-:W-:Y:S01]  /*0e40*/  ISETP.GE.AND P0, PT, R16, UR12, PT ;  /* 0x0000000c10007c0c */ /* 0x000fe2000bf06270 */
[----:B------:R-:W-:Y:S01]  /*0e50*/  IMAD.WIDE.U32 R18, R18, UR28, R8 ;  /* 0x0000001c12127c25 */ /* 0x000fe2000f8e0008 */
[----:B------:R-:W-:Y:S02]  /*0e60*/  IADD3 R7, R16, 0x30, RZ ;  /* 0x0000003010077810 */ /* 0x000fe40007ffe0ff */
[----:B------:R-:W-:Y:S01]  /*0e70*/  ISETP.GE.AND P1, PT, R13, UR12, PT ;  /* 0x0000000c0d007c0c */ /* 0x000fe2000bf26270 */
[----:B------:R-:W-:Y:S01]  /*0e80*/  IMAD R217, R199, UR9, R2 ;  /* 0x00000009c7d97c24 */ /* 0x000fe2000f8e0202 */
[----:B------:R-:W-:Y:S01]  /*0e90*/  ULDC.64 UR8, c[0x0][0x268] ;  /* 0x00009a0000087ab9 */ /* 0x000fe20000000a00 */
[----:B-1----:R-:W-:Y:S01]  /*0ea0*/  ULEA UR4, UR4, UR14, 0x18 ;  /* 0x0000000e04047291 */ /* 0x002fe2000f8ec03f */
[----:B------:R-:W-:Y:S01]  /*0eb0*/  IMAD R0, R0, UR8, RZ ;  /* 0x0000000800007c24 */ /* 0x000fe2000f8e02ff */
[----:B------:R-:W-:Y:S01]  /*0ec0*/  IADD3 R21, R19, UR13, RZ ;  /* 0x0000000d13157c10 */ /* 0x000fe2000fffe0ff */
[----:B------:R-:W-:Y:S01]  /*0ed0*/  IMAD.WIDE.U32 R212, R199, UR8, R212 ;  /* 0x00000008c7d47c25 */ /* 0x000fe2000f8e00d4 */
[----:B------:R-:W-:-:S02]  /*0ee0*/  ISETP.GE.AND P5, PT, R12, UR12, PT ;  /* 0x0000000c0c007c0c */ /* 0x000fc4000bfa6270 */
[----:B------:R-:W-:Y:S01]  /*0ef0*/  ISETP.GE.AND P4, PT, R7, UR12, PT ;  /* 0x0000000c07007c0c */ /* 0x000fe2000bf86270 */
[----:B------:R-:W-:Y:S01]  /*0f00*/  IMAD R199, R199, UR9, R0 ;  /* 0x00000009c7c77c24 */ /* 0x000fe2000f8e0200 */
[----:B------:R-:W-:Y:S01]  /*0f10*/  LEA R208, R208, UR4, 0x1 ;  /* 0x00000004d0d07c11 */ /* 0x000fe2000f8e08ff */
[----:B------:R-:W-:Y:S01]  /*0f20*/  VIADD R210, R152, 0x40 ;  /* 0x0000004098d27836 */ /* 0x000fe20000000000 */
[----:B------:R-:W-:Y:S09]  /*0f30*/  @P0 BRA `(.L_x_803) ;  /* 0x00000000008c0947 */ /* 0x000ff20003800000 */
        /* <DEDUP_REMOVED lines=35> */
.L_x_803:
[----:B------:R-:W-:Y:S05]  /*1170*/  BSYNC B0 ;  /* 0x0000000000007941 */ /* 0x000fea0003800000 */
.L_x_802:
        /* <DEDUP_REMOVED lines=40> */
.L_x_805:
[----:B------:R-:W-:Y:S05]  /*1400*/  BSYNC B0 ;  /* 0x0000000000007941 */ /* 0x000fea0003800000 */
.L_x_804:
        /* <DEDUP_REMOVED lines=40> */
.L_x_807:
[----:B------:R-:W-:Y:S05]  /*1690*/  BSYNC B0 ;  /* 0x0000000000007941 */ /* 0x000fea0003800000 */
.L_x_806:
[----:B------:R-:W-:Y:S01]  /*16a0*/  UIADD3 UR8, UR25, 0x3f, URZ ;  /* 0x0000003f19087890 */ /* 0x000fe2000fffe03f */
[----:B------:R-:W-:Y:S03]  /*16b0*/  BSSY B0, `(.L_x_808) ;  /* 0x0000029000007945 */ /* 0x000fe60003800000 */
[----:B------:R-:W-:-:S04]  /*16c0*/  USHF.R.S32.HI UR19, URZ, 0x1f, UR8 ;  /* 0x0000001f3f137899 */ /* 0x000fc80008011408 */
[----:B------:R-:W-:Y:S01]  /*16d0*/  ULEA.HI UR19, UR19, UR8, URZ, 0x6 ;  /* 0x0000000813137291 */ /* 0x000fe2000f8f303f */
[----:B------:R-:W-:Y:S11]  /*16e0*/  @P4 BRA `(.L_x_809) ;  /* 0x0000000000944947 */ /* 0x000ff60003800000 */
        /* <DEDUP_REMOVED lines=37> */
.L_x_809:
[----:B------:R-:W-:Y:S05]  /*1940*/  BSYNC B0 ;  /* 0x0000000000007941 */ /* 0x000fea0003800000 */
.L_x_808:
[----:B------:R-:W-:Y:S01]  /*1950*/  ULEA.HI.SX32 UR18, UR19, 0xffffffff, 0x1a ;  /* 0xffffffff13127891 */ /* 0x000fe2000f8fd23f */
[----:B------:R-:W-:Y:S01]  /*1960*/  IMAD.IADD R217, R215, 0x1, R217 ;  /* 0x00000001d7d97824 */ /* 0x000fe200078e02d9 */
[----:B------:R-:W-:Y:S01]  /*1970*/  USHF.L.U32 UR21, UR10, 0x6, URZ ;  /* 0x000000060a157899 */ /* 0x000fe2000800063f */
[----:B------:R-:W-:Y:S01]  /*1980*/  IMAD.MOV.U32 R216, RZ, RZ, R214 ;  /* 0x000000ffffd87224 */ /* 0x000fe200078e00d6 */
[----:B------:R-:W-:Y:S01]  /*1990*/  UIMAD UR26, UR18, -0x40, UR25 ;  /* 0xffffffc0121a78a4 */ /* 0x000fe2000f8e0219 */
[----:B------:R-:W-:Y:S01]  /*19a0*/  BSSY B0, `(.L_x_810) ;  /* 0x000002a000007945 */ /* 0x000fe20003800000 */
[----:B------:R-:W-:Y:S02]  /*19b0*/  USHF.L.U64.HI UR20, UR10, 0x6, UR11 ;  /* 0x000000060a147899 */ /* 0x000fe4000801020b */
[----:B------:R-:W-:Y:S01]  /*19c0*/  USHF.R.S32.HI UR29, URZ, 0x1f, UR18 ;  /* 0x0000001f3f1d7899 */ /* 0x000fe20008011412 */
[----:B------:R-:W-:Y:S01]  /*19d0*/  MOV R85, UR21 ;  /* 0x0000001500557c02 */ /* 0x000fe20008000f00 */
[----:B------:R-:W-:Y:S01]  /*19e0*/  UIMAD UR8, UR20, UR18, URZ ;  /* 0x00000012140872a4 */ /* 0x000fe2000f8e023f */
[----:B------:R-:W-:-:S02]  /*19f0*/  ISETP.GE.AND P0, PT, R16, UR26, PT ;  /* 0x0000001a10007c0c */ /* 0x000fc4000bf06270 */
[----:B------:R-:W-:Y:S01]  /*1a00*/  ISETP.GE.AND P4, PT, R13, UR26, PT ;  /* 0x0000001a0d007c0c */ /* 0x000fe2000bf86270 */
[----:B------:R-:W-:Y:S01]  /*1a10*/  UIMAD UR8, UR29, UR21, UR8 ;  /* 0x000000151d0872a4 */ /* 0x000fe2000f8e0208 */
[----:B------:R-:W-:Y:S01]  /*1a20*/  IMAD.WIDE.U32 R18, R85, UR18, R216 ;  /* 0x0000001255127c25 */ /* 0x000fe2000f8e00d8 */
[----:B------:R-:W-:Y:S02]  /*1a30*/  ISETP.GE.AND P6, PT, R12, UR26, PT ;  /* 0x0000001a0c007c0c */ /* 0x000fe4000bfc6270 */
[----:B------:R-:W-:Y:S02]  /*1a40*/  ISETP.GE.AND P5, PT, R7, UR26, PT ;  /* 0x0000001a07007c0c */ /* 0x000fe4000bfa6270 */
[----:B------:R-:W-:-:S04]  /*1a50*/  VIADD R21, R19, UR8 ;  /* 0x0000000813157c36 */ /* 0x000fc80008000000 */
[----:B------:R-:W-:Y:S07]  /*1a60*/  @P0 BRA `(.L_x_811) ;  /* 0x0000000000740947 */ /* 0x000fee0003800000 */
        /* <DEDUP_REMOVED lines=29> */
.L_x_811:
[----:B------:R-:W-:Y:S05]  /*1c40*/  BSYNC B0 ;  /* 0x0000000000007941 */ /* 0x000fea0003800000 */
.L_x_810:
        /* <DEDUP_REMOVED lines=35> */
.L_x_813:
[----:B------:R-:W-:Y:S05]  /*1e80*/  BSYNC B0 ;  /* 0x0000000000007941 */ /* 0x000fea0003800000 */
.L_x_812:
[----:B------:R-:W-:Y:S04]  /*1e90*/  BSSY B0, `(.L_x_814) ;  /* 0x0000023000007945 */ /* 0x000fe80003800000 */
        /* <DEDUP_REMOVED lines=34> */
.L_x_815:
[----:B------:R-:W-:Y:S05]  /*20c0*/  BSYNC B0 ;  /* 0x0000000000007941 */ /* 0x000fea0003800000 */
.L_x_814:
        /* <DEDUP_REMOVED lines=36> */
.L_x_817:
[----:B------:R-:W-:Y:S05]  /*2310*/  BSYNC B0 ;  /* 0x0000000000007941 */ /* 0x000fea0003800000 */
.L_x_816:
        /* <DEDUP_REMOVED lines=9> */
[----:B------:R-:W-:Y:S01]  /*23b0*/  @UP1 UMOV UR33, UR5 ;  /* 0x0000000500211c82 */ /* 0x000fe20008000000 */
[----:B------:R-:W-:Y:S01]  /*23c0*/  LEA.HI R15, R15, R4, RZ, 0x4 ;  /* 0x000000040f0f7211 */ /* 0x000fe200078f20ff */
[----:B------:R-:W-:Y:S01]  /*23d0*/  @UP1 UIMAD.WIDE.U32 UR32, UR27, UR8, UR32 ;  /* 0x000000081b2012a5 */ /* 0x000fe2000f8e0020 */
[----:B------:R-:W-:-:S04]  /*23e0*/  DEPBAR.LE SB0, 0x0 ;  /* 0x000080000000791a */ /* 0x000fc80000000000 */
[----:B------:R-:W-:Y:S02]  /*23f0*/  @UP1 UIMAD UR9, UR27, UR9, UR30 ;  /* 0x000000091b0912a4 */ /* 0x000fe4000f8e021e */
[----:B------:R-:W-:Y:S02]  /*2400*/  @UP1 ULEA UR10, UP0, UR32, UR10, 0x2 ;  /* 0x0000000a200a1291 */ /* 0x000fe4000f80103f */
[----:B------:R-:W-:Y:S01]  /*2410*/  @UP1 UIADD3 UR9, UR33, UR9, URZ ;  /* 0x0000000921091290 */ /* 0x000fe2000fffe03f */
[----:B------:R-:W-:-:S03]  /*2420*/  @UP1 ULDC UR5, c[0x0][0x2e8] ;  /* 0x0000ba0000051ab9 */ /* 0x000fc60000000800 */
[----:B------:R-:W-:Y:S01]  /*2430*/  @UP1 ULEA.HI.X UR11, UR32, UR11, UR9, 0x2, UP0 ;  /* 0x0000000b200b1291 */ /* 0x000fe200080f1409 */
[----:B--23--:R-:W-:-:S05]  /*2440*/  IMAD.U32 R10, RZ, RZ, UR10 ;  /* 0x0000000aff0a7e24 */ /* 0x00cfca000f8e00ff */
[----:B------:R-:W-:-:S05]  /*2450*/  IMAD.U32 R11, RZ, RZ, UR11 ;  /* 0x0000000bff0b7e24 */ /* 0x000fca000f8e00ff */
[----:B-1--4-:R1:W2:Y:S01]  /*2460*/  @P0 LDG.E R8, desc[UR22][R10.64] ;  /* 0x000000160a080981 */ /* 0x0122a2000c1e1900 */
[----:B------:R-:W-:Y:S01]  /*2470*/  LOP3.LUT R9, R15, 0xfffffff0, RZ, 0xc0, !PT ;  /* 0xfffffff00f097812 */ /* 0x000fe200078ec0ff */
[----:B------:R-:W-:Y:S01]  /*2480*/  UIMAD.WIDE.U32 UR8, UR18, UR6, URZ ;  /* 0x00000006120872a5 */ /* 0x000fe2000f8e003f */
[----:B------:R-:W-:Y:S01]  /*2490*/  SHF.R.S32.HI R0, RZ, 0x4, R15 ;  /* 0x00000004ff007819 */ /* 0x000fe2000001140f */
[----:B------:R-:W-:Y:S01]  /*24a0*/  IMAD.IADD R199, R213, 0x1, R199 ;  /* 0x00000001d5c77824 */ /* 0x000fe200078e02c7 */
[----:B------:R-:W-:Y:S01]  /*24b0*/  ISETP.GE.AND P2, PT, R16, UR26, PT ;  /* 0x0000001a10007c0c */ /* 0x000fe2000bf46270 */
[----:B------:R-:W-:Y:S01]  /*24c0*/  IMAD.IADD R9, R4, 0x1, -R9 ;  /* 0x0000000104097824 */ /* 0x000fe200078e0a09 */
[----:B------:R-:W-:Y:S01]  /*24d0*/  BAR.SYNC.DEFER_BLOCKING 0x0 ;  /* 0x0000000000007b1d */ /* 0x000fe20000010000 */
[----:B------:R-:W-:Y:S02]  /*24e0*/  LEA.HI R197, R15, R0, RZ, 0x1 ;  /* 0x000000000fc57211 */ /* 0x000fe400078f08ff */
[----:B------:R-:W-:-:S02]  /*24f0*/  SHF.R.S32.HI R87, RZ, 0x5, R87 ;  /* 0x00000005ff577819 */ /* 0x000fc40000011457 */
[----:B------:R-:W-:Y:S01]  /*2500*/  SHF.R.S32.HI R14, RZ, 0x1f, R9 ;  /* 0x0000001fff0e7819 */ /* 0x000fe20000011409 */
[----:B------:R-:W-:Y:S01]  /*2510*/  BSSY B0, `(.L_x_818) ;  /* 0x0000049000007945 */ /* 0x000fe20003800000 */
[----:B------:R-:W-:Y:S02]  /*2520*/  LOP3.LUT R197, R197, 0xfffffffe, RZ, 0xc0, !PT ;  /* 0xfffffffec5c57812 */ /* 0x000fe400078ec0ff */
[----:B------:R-:W-:Y:S02]  /*2530*/  LEA.HI R14, R14, R9, RZ, 0x3 ;  /* 0x000000090e0e7211 */ /* 0x000fe400078f18ff */
[----:B------:R-:W-:Y:S01]  /*2540*/  ISETP.GE.AND P6, PT, R12, UR26, PT ;  /* 0x0000001a0c007c0c */ /* 0x000fe2000bfc6270 */
[----:B------:R-:W-:Y:S01]  /*2550*/  IMAD.IADD R197, R0, 0x1, -R197 ;  /* 0x0000000100c57824 */ /* 0x000fe200078e0ac5 */
[----:B------:R-:W-:Y:S01]  /*2560*/  LOP3.LUT R2, R14, 0xfffffff8, RZ, 0xc0, !PT ;  /* 0xfffffff80e027812 */ /* 0x000fe200078ec0ff */
[----:B------:R-:W-:Y:S01]  /*2570*/  IMAD.SHL.U32 R0, R16, 0x8, RZ ;  /* 0x0000000810007824 */ /* 0x000fe200078e00ff */
[----:B------:R-:W-:Y:S01]  /*2580*/  ISETP.GE.AND P4, PT, R13, UR26, PT ;  /* 0x0000001a0d007c0c */ /* 0x000fe2000bf86270 */
[----:B------:R-:W-:Y:S01]  /*2590*/  IMAD.SHL.U32 R15, R197, 0x8, RZ ;  /* 0x00000008c50f7824 */ /* 0x000fe200078e00ff */
[----:B------:R-:W-:Y:S01]  /*25a0*/  ISETP.GE.AND P5, PT, R7, UR26, PT ;  /* 0x0000001a07007c0c */ /* 0x000fe2000bfa6270 */
[----:B------:R-:W-:-:S02]  /*25b0*/  IMAD.IADD R2, R9, 0x1, -R2 ;  /* 0x0000000109027824 */ /* 0x000fc400078e0a02 */
[----:B------:R-:W2:Y:S01]  /*25c0*/  @P0 MUFU.RCP R9, UR5 ;  /* 0x0000000500090d08 */ /* 0x000ea20008001000 */
[----:B-1----:R-:W-:Y:S01]  /*25d0*/  IMAD.SHL.U32 R11, R5, 0x40, RZ ;  /* 0x00000040050b7824 */ /* 0x002fe200078e00ff */
[----:B------:R-:W-:Y:S01]  /*25e0*/  UIMAD UR5, UR29, UR6, URZ ;  /* 0x000000061d0572a4 */ /* 0x000fe2000f8e023f */
[----:B------:R-:W-:Y:S01]  /*25f0*/  IMAD.SHL.U32 R10, R2, 0x40, RZ ;  /* 0x00000040020a7824 */ /* 0x000fe200078e00ff */
[----:B------:R1:W-:Y:S02]  /*2600*/  @P2 STS.128 [R208+0xc000], RZ ;  /* 0x00c000ffd0002388 */ /* 0x0003e40000000c00 */
[----:B------:R-:W-:Y:S01]  /*2610*/  LOP3.LUT R11, R11, 0x1c0, RZ, 0xc0, !PT ;  /* 0x000001c00b0b7812 */ /* 0x000fe200078ec0ff */
[----:B------:R-:W-:Y:S01]  /*2620*/  UIMAD UR5, UR18, UR7, UR5 ;  /* 0x00000007120572a4 */ /* 0x000fe2000f8e0205 */
[----:B------:R-:W-:Y:S01]  /*2630*/  LOP3.LUT R10, R10, 0x1c0, RZ, 0xc0, !PT ;  /* 0x000001c00a0a7812 */ /* 0x000fe200078ec0ff */
[----:B------:R1:W-:Y:S01]  /*2640*/  @P2 STS.128 [R208+0xe000], RZ ;  /* 0x00e000ffd0002388 */ /* 0x0003e20000000c00 */
[----:B------:R-:W-:Y:S01]  /*2650*/  LOP3.LUT R0, R11, 0x8, R0, 0xf8, !PT ;  /* 0x000000080b007812 */ /* 0x000fe200078ef800 */
[----:B------:R-:W-:Y:S01]  /*2660*/  UIADD3 UR5, UR9, UR5, URZ ;  /* 0x0000000509057290 */ /* 0x000fe2000fffe03f */
[----:B------:R-:W-:Y:S01]  /*2670*/  SHF.R.U32.HI R11, RZ, 0x3, R11 ;  /* 0x00000003ff0b7819 */ /* 0x000fe2000001160b */
[----:B------:R1:W-:Y:S01]  /*2680*/  @P2 STS.128 [R208+0x10000], RZ ;  /* 0x010000ffd0002388 */ /* 0x0003e20000000c00 */
[----:B------:R-:W-:-:S02]  /*2690*/  LOP3.LUT R15, R10, 0x8, R15, 0xf8, !PT ;  /* 0x000000080a0f7812 */ /* 0x000fc400078ef80f */
[----:B------:R-:W-:Y:S01]  /*26a0*/  LOP3.LUT R0, R0, R11, RZ, 0x3c, !PT ;  /* 0x0000000b00007212 */ /* 0x000fe200078e3cff */
[----:B------:R-:W-:Y:S01]  /*26b0*/  IMAD.SHL.U32 R11, R14, 0x40, RZ ;  /* 0x000000400e0b7824 */ /* 0x000fe200078e00ff */
[----:B------:R-:W-:Y:S01]  /*26c0*/  SHF.R.U32.HI R10, RZ, 0x3, R10 ;  /* 0x00000003ff0a7819 */ /* 0x000fe2000001160a */
[----:B------:R-:W-:Y:S02]  /*26d0*/  IMAD.U32 R14, RZ, RZ, UR8 ;  /* 0x00000008ff0e7e24 */ /* 0x000fe4000f8e00ff */
[----:B------:R-:W-:Y:S01]  /*26e0*/  IMAD R197, R197, 0x200, R0 ;  /* 0x00000200c5c57824 */ /* 0x000fe200078e0200 */
[----:B------:R-:W-:Y:S01]  /*26f0*/  LOP3.LUT R10, R15, R10, RZ, 0x3c, !PT ;  /* 0x0000000a0f0a7212 */ /* 0x000fe200078e3cff */
[----:B------:R-:W-:Y:S01]  /*2700*/  IMAD.U32 R15, RZ, RZ, UR9 ;  /* 0x00000009ff0f7e24 */ /* 0x000fe2000f8e00ff */
[----:B------:R-:W-:Y:S02]  /*2710*/  LEA R12, P1, R14, R212, 0x6 ;  /* 0x000000d40e0c7211 */ /* 0x000fe400078230ff */
[----:B------:R-:W-:Y:S01]  /*2720*/  LOP3.LUT R0, R10, 0xfffffe00, R11, 0xf8, !PT ;  /* 0xfffffe000a007812 */ /* 0x000fe200078ef80b */
[----:B------:R-:W-:Y:S01]  /*2730*/  IMAD.U32 R10, RZ, RZ, UR5 ;  /* 0x00000005ff0a7e24 */ /* 0x000fe2000f8e00ff */
[----:B------:R-:W-:Y:S01]  /*2740*/  UMOV UR5, URZ ;  /* 0x0000003f00057c82 */ /* 0x000fe20008000000 */
[----:B------:R-:W-:-:S02]  /*2750*/  LEA R197, R197, UR4, 0x1 ;  /* 0x00000004c5c57c11 */ /* 0x000fc4000f8e08ff */
[----:B------:R-:W-:Y:S01]  /*2760*/  IMAD R198, R87, 0x400, R0 ;  /* 0x0000040057c67824 */ /* 0x000fe200078e0200 */
[----:B------:R-:W-:-:S04]  /*2770*/  LEA.HI.X R13, R14, R199, R10, 0x6, P1 ;  /* 0x000000c70e0d7211 */ /* 0x000fc800008f340a */
[----:B------:R-:W-:Y:S01]  /*2780*/  LEA R198, R198, UR4, 0x1 ;  /* 0x00000004c6c67c11 */ /* 0x000fe2000f8e08ff */
[----:B--2---:R-:W-:-:S05]  /*2790*/  @P0 FMUL.FTZ R8, R8, R9 ;  /* 0x0000000908080220 */ /* 0x004fca0000410000 */
        /* <DEDUP_REMOVED lines=32> */
.L_x_819:
[----:B------:R-:W-:Y:S05]  /*29a0*/  BSYNC B0 ;  /* 0x0000000000007941 */ /* 0x000fea0003800000 */
.L_x_818:
[----:B------:R3:W-:Y:S01]  /*29b0*/  @P4 STS.128 [R208+0xc800], RZ ;  /* 0x00c800ffd0004388 */ /* 0x0007e20000000c00 */
[----:B------:R-:W-:Y:S03]  /*29c0*/  BSSY B0, `(.L_x_820) ;  /* 0x0000026000007945 */ /* 0x000fe60003800000 */
[----:B------:R3:W-:Y:S04]  /*29d0*/  @P4 STS.128 [R208+0xe800], RZ ;  /* 0x00e800ffd0004388 */ /* 0x0007e80000000c00 */
[----:B------:R3:W-:Y:S01]  /*29e0*/  @P4 STS.128 [R208+0x10800], RZ ;  /* 0x010800ffd0004388 */ /* 0x0007e20000000c00 */
[----:B------:R-:W-:Y:S05]  /*29f0*/  @P4 BRA `(.L_x_821) ;  /* 0x0000000000884947 */ /* 0x000fea0003800000 */
[----:B------:R-:W-:Y:S01]  /*2a00*/  ULDC UR8, c[0x0][0x2d0] ;  /* 0x0000b40000087ab9 */ /* 0x000fe20000000800 */
[----:B------:R-:W-:Y:S01]  /*2a10*/  USHF.L.U32 UR9, UR7, 0x4, URZ ;  /* 0x0000000407097899 */ /* 0x000fe2000800063f */
[----:B------:R-:W-:Y:S01]  /*2a20*/  ISETP.GE.AND P3, PT, R152, UR8, PT ;  /* 0x0000000898007c0c */ /* 0x000fe2000bf66270 */
[----:B------:R-:W-:Y:S01]  /*2a30*/  UIMAD.WIDE.U32 UR10, UR6, 0x10, URZ ;  /* 0x00000010060a78a5 */ /* 0x000fe2000f8e003f */
[----:B------:R-:W-:Y:S02]  /*2a40*/  ISETP.GE.AND P2, PT, R210, UR8, PT ;  /* 0x00000008d2007c0c */ /* 0x000fe4000bf46270 */
[----:B------:R-:W-:Y:S01]  /*2a50*/  ISETP.GE.AND P0, PT, R209, UR8, PT ;  /* 0x00000008d1007c0c */ /* 0x000fe2000bf06270 */
[----:B------:R-:W-:Y:S02]  /*2a60*/  IMAD.U32 R7, RZ, RZ, UR9 ;  /* 0x00000009ff077e24 */ /* 0x000fe4000f8e00ff */
[----:B------:R-:W-:-:S04]  /*2a70*/  IADD3 R14, P1, R12, UR10, RZ ;  /* 0x0000000a0c0e7c10 */ /* 0x000fc8000ff3e0ff */
[----:B------:R-:W-:Y:S02]  /*2a80*/  IADD3.X R7, R13, UR11, R7, P1, !PT ;  /* 0x0000000b0d077c10 */ /* 0x000fe40008ffe407 */
        /* <DEDUP_REMOVED lines=25> */
.L_x_821:
[----:B------:R-:W-:Y:S05]  /*2c20*/  BSYNC B0 ;  /* 0x0000000000007941 */ /* 0x000fea0003800000 */
.L_x_820:
        /* <DEDUP_REMOVED lines=13> */
[----:B--2-4-:R-:W2:Y:S01]  /*2d00*/  @!P3 LDC.64 R10, c[0x0][0x220] ;  /* 0x00008800ff0abb82 */ /* 0x014ea20000000a00 */
        /* <DEDUP_REMOVED lines=24> */
.L_x_823:
[----:B------:R-:W-:Y:S05]  /*2e90*/  BSYNC B0 ;  /* 0x0000000000007941 */ /* 0x000fea0003800000 */
.L_x_822:
        /* <DEDUP_REMOVED lines=8> */
[----:B------:R-:W-:Y:S01]  /*2f20*/  UIMAD UR9, UR7, 0x30, URZ ;  /* 0x00000030070978a4 */ /* 0x000fe2000f8e023f */
[----:B------:R-:W-:Y:S01]  /*2f30*/  ISETP.GE.AND P2, PT, R210, UR8, PT ;  /* 0x00000008d2007c0c */ /* 0x000fe2000bf46270 */
[----:B------:R-:W-:Y:S01]  /*2f40*/  IMAD.WIDE.U32 R14, R7, 0x30, R12 ;  /* 0x00000030070e7825 */ /* 0x000fe200078e000c */
[----:B------:R-:W-:-:S03]  /*2f50*/  ISETP.GE.AND P0, PT, R209, UR8, PT ;  /* 0x00000008d1007c0c */ /* 0x000fc6000bf06270 */
[----:B------:R-:W-:-:S06]  /*2f60*/  VIADD R12, R15, UR9 ;  /* 0x000000090f0c7c36 */ /* 0x000fcc0008000000 */
        /* <DEDUP_REMOVED lines=25> */
.L_x_825:
[----:B------:R-:W-:Y:S05]  /*3100*/  BSYNC B0 ;  /* 0x0000000000007941 */ /* 0x000fea0003800000 */
.L_x_824:
[----:B------:R-:W-:Y:S01]  /*3110*/  LDSM.16.M88.4 R52, [R198] ;  /* 0x00000000c634783b */ /* 0x000fe20000000200 */
[----:B------:R-:W-:Y:S01]  /*3120*/  R2P PR, R5, 0x6 ;  /* 0x0000000605007804 */ /* 0x000fe20000000000 */
[----:B------:R-:W-:Y:S01]  /*3130*/  IMAD.MOV.U32 R7, RZ, RZ, 0x10 ;  /* 0x00000010ff077424 */ /* 0x000fe200078e00ff */
[C---:B------:R-:W-:Y:S01]  /*3140*/  LOP3.LUT P0, RZ, R2.reuse, 0x2, RZ, 0xc0, !PT ;  /* 0x0000000202ff7812 */ /* 0x040fe2000780c0ff */
[----:B------:R-:W5:Y:S01]  /*3150*/  LDSM.16.M88.4 R36, [R197+0x6000] ;  /* 0x00600000c524783b */ /* 0x000f620000000200 */
[----:B------:R-:W-:Y:S01]  /*3160*/  VIADD R5, R197, 0x6000 ;  /* 0x00006000c5057836 */ /* 0x000fe20000000000 */
[----:B------:R-:W-:Y:S01]  /*3170*/  UISETP.GE.AND UP0, UPT, UR25, 0x41, UPT ;  /* 0x000000411900788c */ /* 0x000fe2000bf06270 */
[----:B------:R-:W-:Y:S01]  /*3180*/  SEL R7, R7, 0xfffffff0, !P0 ;  /* 0xfffffff007077807 */ /* 0x000fe20004000000 */
[----:B------:R-:W3:Y:S01]  /*3190*/  LDSM.16.M88.4 R20, [R197+0x7000] ;  /* 0x00700000c514783b */ /* 0x000ee20000000200 */
[----:B------:R-:W-:Y:S01]  /*31a0*/  VIADD R195, R197, 0x6020 ;  /* 0x00006020c5c37836 */ /* 0x000fe20000000000 */
[----:B------:R-:W-:Y:S01]  /*31b0*/  LOP3.LUT P0, RZ, R2, 0x4, RZ, 0xc0, !PT ;  /* 0x0000000402ff7812 */ /* 0x000fe2000780c0ff */
[----:B------:R-:W-:Y:S01]  /*31c0*/  IMAD.MOV.U32 R2, RZ, RZ, 0x40 ;  /* 0x00000040ff027424 */ /* 0x000fe200078e00ff */
[----:B------:R-:W3:Y:S01]  /*31d0*/  LDSM.16.M88.4 R28, [R197+0x6800] ;  /* 0x00680000c51c783b */ /* 0x000ee20000000200 */
[----:B------:R-:W-:Y:S01]  /*31e0*/  IMAD R196, R7, 0x2, R198 ;  /* 0x0000000207c47824 */ /* 0x000fe200078e02c6 */
[----:B------:R-:W-:Y:S01]  /*31f0*/  ULDC.U8 UR10, c[0x0][0x388] ;  /* 0x0000e200000a7ab9 */ /* 0x000fe20000000000 */
[----:B------:R-:W-:Y:S01]  /*3200*/  @P1 VIADD R195, R5, 0xffffffe0 ;  /* 0xffffffe005c31836 */ /* 0x000fe20000000000 */
[----:B------:R-:W3:Y:S01]  /*3210*/  LDSM.16.M88.4 R56, [R197+0x7800] ;  /* 0x00780000c538783b */ /* 0x000ee20000000200 */
[----:B------:R-:W-:Y:S01]  /*3220*/  IMAD.MOV.U32 R5, RZ, RZ, 0x20 ;  /* 0x00000020ff057424 */ /* 0x000fe200078e00ff */
[----:B------:R-:W-:Y:S01]  /*3230*/  SEL R2, R2, 0xffffffc0, !P2 ;  /* 0xffffffc002027807 */ /* 0x000fe20005000000 */
[----:B------:R-:W-:Y:S01]  /*3240*/  IMAD.SHL.U32 R4, R4, 0x2, RZ ;  /* 0x0000000204047824 */ /* 0x000fe200078e00ff */
[----:B------:R-:W-:Y:S01]  /*3250*/  LDSM.16.M88.4 R60, [R196] ;  /* 0x00000000c43c783b */ /* 0x000fe20000000200 */
[----:B------:R-:W-:Y:S01]  /*3260*/  VIADD R187, R195, 0x800 ;  /* 0x00000800c3bb7836 */ /* 0x000fe20000000000 */
[----:B------:R-:W-:Y:S01]  /*3270*/  SEL R5, R5, 0xffffffe0, !P0 ;  /* 0xffffffe005057807 */ /* 0x000fe20004000000 */
[----:B------:R-:W-:Y:S01]  /*3280*/  IMAD.IADD R191, R197, 0x1, R2 ;  /* 0x00000001c5bf7824 */ /* 0x000fe200078e0202 */
[----:B------:R-:W3:Y:S01]  /*3290*/  LDSM.16.M88.4 R48, [R195] ;  /* 0x00000000c330783b */ /* 0x000ee20000000200 */
[----:B------:R-:W-:Y:S01]  /*32a0*/  IMAD.IADD R184, R2, 0x1, R195 ;  /* 0x0000000102b87824 */ /* 0x000fe200078e02c3 */
[----:B------:R-:W-:Y:S01]  /*32b0*/  LOP3.LUT R2, R4, 0x6, RZ, 0xc0, !PT ;  /* 0x0000000604027812 */ /* 0x000fe200078ec0ff */
[C---:B------:R-:W-:Y:S01]  /*32c0*/  IMAD R194, R5.reuse, 0x2, R198 ;  /* 0x0000000205c27824 */ /* 0x040fe200078e02c6 */
[----:B-12-4-:R-:W1:Y:S01]  /*32d0*/  LDSM.16.M88.4 R8, [R195+0x1000] ;  /* 0x00100000c308783b */ /* 0x016e620000000200 */
[----:B------:R-:W-:-:S02]  /*32e0*/  IMAD R193, R5, 0x2, R196 ;  /* 0x0000000205c17824 */ /* 0x000fc400078e02c4 */
[----:B------:R-:W-:Y:S01]  /*32f0*/  IMAD.U32 R4, RZ, RZ, UR25 ;  /* 0x00000019ff047e24 */ /* 0x000fe2000f8e00ff */
[----:B------:R-:W2:Y:S01]  /*3300*/  LDSM.16.M88.4 R16, [R195+0x800] ;  /* 0x00080000c310783b */ /* 0x000ea20000000200 */
[C---:B------:R-:W-:Y:S02]  /*3310*/  VIADD R186, R195.reuse, 0x1000 ;  /* 0x00001000c3ba7836 */ /* 0x040fe40000000000 */
[C---:B------:R-:W-:Y:S01]  /*3320*/  VIADD R185, R195.reuse, 0x1800 ;  /* 0x00001800c3b97836 */ /* 0x040fe20000000000 */
[----:B------:R-:W4:Y:S01]  /*3330*/  LDSM.16.M88.4 R72, [R195+0x1800] ;  /* 0x00180000c348783b */ /* 0x000f220000000200 */
[C---:B------:R-:W-:Y:S02]  /*3340*/  VIADD R183, R195.reuse, 0x2000 ;  /* 0x00002000c3b77836 */ /* 0x040fe40000000000 */
[C---:B------:R-:W-:Y:S01]  /*3350*/  VIADD R182, R195.reuse, 0x2800 ;  /* 0x00002800c3b67836 */ /* 0x040fe20000000000 */
[----:B------:R-:W-:Y:S01]  /*3360*/  LDSM.16.M88.4 R64, [R194] ;  /* 0x00000000c240783b */ /* 0x000fe20000000200 */
[----:B------:R-:W-:-:S02]  /*3370*/  VIADD R181, R195, 0x3000 ;  /* 0x00003000c3b57836 */ /* 0x000fc40000000000 */
[C---:B------:R-:W-:Y:S01]  /*3380*/  VIADD R180, R195.reuse, 0x3800 ;  /* 0x00003800c3b47836 */ /* 0x040fe20000000000 */
[C---:B-----5:R-:W-:Y:S01]  /*3390*/  HMMA.16816.F32 R40, R52.reuse, R36, RZ ;  /* 0x000000243428723c */ /* 0x060fe200000018ff */
[----:B------:R-:W5:Y:S01]  /*33a0*/  LDSM.16.M88.4 R12, [R191+0x6000] ;  /* 0x00600000bf0c783b */ /* 0x000f620000000200 */
[C---:B------:R-:W-:Y:S02]  /*33b0*/  VIADD R179, R195.reuse, 0x4000 ;  /* 0x00004000c3b37836 */ /* 0x040fe40000000000 */
[C---:B------:R-:W-:Y:S01]  /*33c0*/  VIADD R178, R195.reuse, 0x4800 ;  /* 0x00004800c3b27836 */ /* 0x040fe20000000000 */
[----:B------:R-:W5:Y:S01]  /*33d0*/  LDSM.16.M88.4 R44, [R191+0x6800] ;  /* 0x00680000bf2c783b */ /* 0x000f620000000200 */
[----:B------:R-:W-:Y:S01]  /*33e0*/  HMMA.16816.F32 R36, R52, R38, RZ ;  /* 0x000000263424723c */ /* 0x000fe200000018ff */
[C---:B------:R-:W-:Y:S02]  /*33f0*/  VIADD R177, R195.reuse, 0x5000 ;  /* 0x00005000c3b17836 */ /* 0x040fe40000000000 */
[----:B------:R-:W-:Y:S01]  /*3400*/  LDSM.16.M88.4 R76, [R191+0x7800] ;  /* 0x00780000bf4c783b */ /* 0x000fe20000000200 */
[----:B------:R-:W-:-:S02]  /*3410*/  VIADD R176, R195, 0x5800 ;  /* 0x00005800c3b07836 */ /* 0x000fc40000000000 */
[C---:B---3--:R-:W-:Y:S01]  /*3420*/  HMMA.16816.F32 R24, R52.reuse, R20, RZ ;  /* 0x000000143418723c */ /* 0x048fe200000018ff */
[----:B------:R-:W-:Y:S04]  /*3430*/  LDSM.16.M88.4 R80, [R195+0x3800] ;  /* 0x00380000c350783b */ /* 0x000fe80000000200 */
        /* <DEDUP_REMOVED lines=94> */
[----:B-1----:R-:W-:Y:S06]  /*3a20*/  HMMA.16816.F32 R32, R44, R56, R32 ;  /* 0x000000382c20723c */ /* 0x002fec0000001820 */
[C---:B------:R-:W-:Y:S06]  /*3a30*/  HMMA.16816.F32 R68, R72.reuse, R80, R68 ;  /* 0x000000504844723c */ /* 0x040fec0000001844 */
[----:B------:R-:W-:Y:S01]  /*3a40*/  HMMA.16816.F32 R64, R72, R82, R64 ;  /* 0x000000524840723c */ /* 0x000fe20000001840 */
[----:B------:R-:W-:Y:S05]  /*3a50*/  LDSM.16.M88.4 R72, [R195+0x5800] ;  /* 0x00580000c348783b */ /* 0x000fea0000000200 */
        /* <DEDUP_REMOVED lines=9> */
[C---:B------:R-:W-:Y:S06]  /*3af0*/  HMMA.16816.F32 R68, R44.reuse, R48, R68 ;  /* 0x000000302c44723c */ /* 0x040fec0000001844 */
[----:B------:R-:W-:Y:S01]  /*3b00*/  HMMA.16816.F32 R64, R44, R50, R64 ;  /* 0x000000322c40723c */ /* 0x000fe20000001840 */
[----:B------:R-:W-:Y:S04]  /*3b10*/  LDSM.16.M88.4 R48, [R191+0xb000] ;  /* 0x00b00000bf30783b */ /* 0x000fe80000000200 */
[----:B------:R-:W-:Y:S01]  /*3b20*/  LDSM.16.M88.4 R44, [R191+0xb800] ;  /* 0x00b80000bf2c783b */ /* 0x000fe20000000200 */
[C---:B------:R-:W-:Y:S03]  /*3b30*/  HMMA.16816.F32 R28, R76.reuse, R10, R28 ;  /* 0x0000000a4c1c723c */ /* 0x040fe6000000181c */
[----:B------:R-:W-:Y:S03]  /*3b40*/  LDSM.16.M88.4 R8, [R193+0x4000] ;  /* 0x00400000c108783b */ /* 0x000fe60000000200 */
[C---:B------:R-:W-:Y:S06]  /*3b50*/  HMMA.16816.F32 R24, R76.reuse, R12, R24 ;  /* 0x0000000c4c18723c */ /* 0x040fec0000001818 */
[C---:B------:R-:W-:Y:S01]  /*3b60*/  HMMA.16816.F32 R20, R76.reuse, R14, R20 ;  /* 0x0000000e4c14723c */ /* 0x040fe20000001814 */
[----:B------:R-:W2:Y:S05]  /*3b70*/  LDSM.16.M88.4 R12, [R184+0x4800] ;  /* 0x00480000b80c783b */ /* 0x000eaa0000000200 */
[C---:B------:R-:W-:Y:S06]  /*3b80*/  HMMA.16816.F32 R36, R76.reuse, R18, R36 ;  /* 0x000000124c24723c */ /* 0x040fec0000001824 */
[----:B------:R-:W-:Y:S01]  /*3b90*/  HMMA.16816.F32 R40, R76, R16, R40 ;  /* 0x000000104c28723c */ /* 0x000fe20000001828 */
[----:B------:R-:W3:Y:S05]  /*3ba0*/  LDSM.16.M88.4 R16, [R184+0x4000] ;  /* 0x00400000b810783b */ /* 0x000eea0000000200 */
[----:B-1----:R-:W-:Y:S06]  /*3bb0*/  HMMA.16816.F32 R32, R60, R52, R32 ;  /* 0x000000343c20723c */ /* 0x002fec0000001820 */
[C---:B------:R-:W-:Y:S06]  /*3bc0*/  HMMA.16816.F32 R68, R76.reuse, R72, R68 ;  /* 0x000000484c44723c */ /* 0x040fec0000001844 */
[----:B------:R-:W-:Y:S01]  /*3bd0*/  HMMA.16816.F32 R72, R76, R74, R64 ;  /* 0x0000004a4c48723c */ /* 0x000fe20000001840 */
[----:B------:R-:W1:Y:S05]  /*3be0*/  LDSM.16.M88.4 R64, [R184+0x5000] ;  /* 0x00500000b840783b */ /* 0x000e6a0000000200 */
[----:B------:R-:W-:Y:S01]  /*3bf0*/  HMMA.16816.F32 R52, R60, R54, R28 ;  /* 0x000000363c34723c */ /* 0x000fe2000000181c */
[----:B------:R-:W4:Y:S01]  /*3c00*/  LDSM.16.M88.4 R28, [R184+0x5800] ;  /* 0x00580000b81c783b */ /* 0x000f220000000200 */
[----:B------:R-:W-:-:S04]  /*3c10*/  DEPBAR.LE SB0, 0x0 ;  /* 0x000080000000791a */ /* 0x000fc80000000000 */
[C---:B------:R-:W-:Y:S06]  /*3c20*/  HMMA.16816.F32 R36, R60.reuse, R58, R36 ;  /* 0x0000003a3c24723c */ /* 0x040fec0000001824 */
[----:B------:R-:W-:Y:S06]  /*3c30*/  HMMA.16816.F32 R40, R60, R56, R40 ;  /* 0x000000383c28723c */ /* 0x000fec0000001828 */
[----:B--2---:R-:W-:Y:S06]  /*3c40*/  HMMA.16816.F32 R32, R8, R12, R32 ;  /* 0x0000000c0820723c */ /* 0x004fec0000001820 */
[----:B------:R-:W-:Y:S01]  /*3c50*/  HMMA.16816.F32 R24, R60, R48, R24 ;  /* 0x000000303c18723c */ /* 0x000fe20000001818 */
[----:B------:R-:W-:-:S04]  /*3c60*/  SHF.R.S32.HI R13, RZ, 0x1f, R6 ;  /* 0x0000001fff0d7819 */ /* 0x000fc80000011406 */
[----:B------:R-:W-:Y:S01]  /*3c70*/  LEA.HI R6, R13, R6, RZ, 0x2 ;  /* 0x000000060d067211 */ /* 0x000fe200078f10ff */
[C---:B------:R-:W-:Y:S01]  /*3c80*/  HMMA.16816.F32 R20, R60.reuse, R50, R20 ;  /* 0x000000323c14723c */ /* 0x040fe20000001814 */
[----:B------:R-:W-:Y:S02]  /*3c90*/  IMAD.U32 R13, RZ, RZ, UR18 ;  /* 0x00000012ff0d7e24 */ /* 0x000fe4000f8e00ff */
[----:B------:R-:W-:Y:S02]  /*3ca0*/  SHF.R.S32.HI R6, RZ, 0x2, R6 ;  /* 0x00000002ff067819 */ /* 0x000fe40000011406 */
[----:B------:R-:W-:Y:S01]  /*3cb0*/  IMAD R2, R13, 0x40, R2 ;  /* 0x000000400d027824 */ /* 0x000fe200078e0202 */
[C---:B------:R-:W-:Y:S02]  /*3cc0*/  HMMA.16816.F32 R68, R60.reuse, R44, R68 ;  /* 0x0000002c3c44723c */ /* 0x040fe40000001844 */
[----:B------:R-:W-:Y:S02]  /*3cd0*/  IMAD R6, R87, 0x10, R6 ;  /* 0x0000001057067824 */ /* 0x000fe400078e0206 */
[C---:B------:R-:W-:Y:S01]  /*3ce0*/  VIADD R12, R2.reuse, 0x8 ;  /* 0x00000008020c7836 */ /* 0x040fe20000000000 */
[----:B------:R-:W-:Y:S01]  /*3cf0*/  ISETP.GE.AND P2, PT, R2, UR25, PT ;  /* 0x0000001902007c0c */ /* 0x000fe2000bf46270 */
[----:B------:R-:W-:Y:S01]  /*3d00*/  HMMA.16816.F32 R72, R60, R46, R72 ;  /* 0x0000002e3c48723c */ /* 0x000fe20000001848 */
[----:B------:R-:W-:-:S02]  /*3d10*/  VIADD R133, R6, UR24 ;  /* 0x0000001806857c36 */ /* 0x000fc40008000000 */
[----:B------:R-:W-:Y:S01]  /*3d20*/  VIADD R6, R2, 0x9 ;  /* 0x0000000902067836 */ /* 0x000fe20000000000 */
[----:B------:R-:W-:Y:S01]  /*3d30*/  ISETP.GE.AND P0, PT, R12, UR25, PT ;  /* 0x000000190c007c0c */ /* 0x000fe2000bf06270 */
[C---:B------:R-:W-:Y:S01]  /*3d40*/  VIADD R48, R2.reuse, 0x28 ;  /* 0x0000002802307836 */ /* 0x040fe20000000000 */
[----:B---3--:R-:W-:Y:S01]  /*3d50*/  HMMA.16816.F32 R36, R8, R18, R36 ;  /* 0x000000120824723c */ /* 0x008fe20000001824 */
[----:B------:R-:W-:Y:S01]  /*3d60*/  VIADD R46, R2, 0x30 ;  /* 0x00000030022e7836 */ /* 0x000fe20000000000 */
[----:B------:R-:W-:Y:S01]  /*3d70*/  ISETP.GE.AND P6, PT, R6, UR25, PT ;  /* 0x0000001906007c0c */ /* 0x000fe2000bfc6270 */
[----:B------:R-:W-:-:S03]  /*3d80*/  VIADD R44, R2, 0x38 ;  /* 0x00000038022c7836 */ /* 0x000fc60000000000 */
[----:B------:R-:W-:Y:S01]  /*3d90*/  HMMA.16816.F32 R52, R8, R14, R52 ;  /* 0x0000000e0834723c */ /* 0x000fe20000001834 */
[----:B------:R-:W-:-:S05]  /*3da0*/  VIADD R18, R2, 0x18 ;  /* 0x0000001802127836 */ /* 0x000fca0000000000 */
[----:B------:R-:W-:Y:S01]  /*3db0*/  HMMA.16816.F32 R40, R8, R16, R40 ;  /* 0x000000100828723c */ /* 0x000fe20000001828 */
[----:B------:R-:W-:Y:S01]  /*3dc0*/  IADD3 R15, R4, -UR17, R133 ;  /* 0x80000011040f7c10 */ /* 0x000fe2000fffe085 */
[----:B------:R-:W-:Y:S01]  /*3dd0*/  VIADD R14, R2, 0x1 ;  /* 0x00000001020e7836 */ /* 0x000fe20000000000 */
[----:B------:R-:W-:-:S03]  /*3de0*/  ISETP.GE.AND P3, PT, R18, UR25, PT ;  /* 0x0000001912007c0c */ /* 0x000fc6000bf66270 */
[C---:B-1----:R-:W-:Y:S01]  /*3df0*/  HMMA.16816.F32 R24, R8.reuse, R64, R24 ;  /* 0x000000400818723c */ /* 0x042fe20000001818 */
[C---:B------:R-:W-:Y:S01]  /*3e00*/  IMAD.IADD R13, R15.reuse, 0x1, -R12 ;  /* 0x000000010f0d7824 */ /* 0x040fe200078e0a0c */
[----:B------:R-:W-:Y:S01]  /*3e10*/  ISETP.GE.AND P1, PT, R14, UR25, PT ;  /* 0x000000190e007c0c */ /* 0x000fe2000bf26270 */
[C---:B------:R-:W-:Y:S02]  /*3e20*/  IMAD.IADD R16, R15.reuse, 0x1, -R14 ;  /* 0x000000010f107824 */ /* 0x040fe400078e0a0e */
[C---:B------:R-:W-:Y:S01]  /*3e30*/  IMAD.IADD R4, R15.reuse, 0x1, -R6 ;  /* 0x000000010f047824 */ /* 0x040fe200078e0a06 */
[C---:B------:R-:W-:Y:S01]  /*3e40*/  HMMA.16816.F32 R20, R8.reuse, R66, R20 ;  /* 0x000000420814723c */ /* 0x040fe20000001814 */
[----:B------:R-:W-:Y:S01]  /*3e50*/  IABS R13, R13 ;  /* 0x0000000d000d7213 */ /* 0x000fe20000000000 */
[----:B------:R-:W-:Y:S01]  /*3e60*/  IMAD.IADD R17, R15, 0x1, -R2 ;  /* 0x000000010f117824 */ /* 0x000fe200078e0a02 */
[----:B------:R-:W-:Y:S02]  /*3e70*/  IABS R16, R16 ;  /* 0x0000001000107213 */ /* 0x000fe40000000000 */
[----:B------:R-:W-:Y:S01]  /*3e80*/  I2FP.F32.S32 R13, R13 ;  /* 0x0000000d000d7245 */ /* 0x000fe20000201400 */
[----:B----4-:R-:W-:Y:S01]  /*3e90*/  HMMA.16816.F32 R68, R8, R28, R68 ;  /* 0x0000001c0844723c */ /* 0x010fe20000001844 */
[----:B------:R-:W-:-:S02]  /*3ea0*/  IABS R4, R4 ;  /* 0x0000000400047213 */ /* 0x000fc40000000000 */
[----:B------:R-:W-:Y:S01]  /*3eb0*/  I2FP.F32.S32 R16, R16 ;  /* 0x0000001000107245 */ /* 0x000fe20000201400 */
[----:B------:R-:W-:Y:S01]  /*3ec0*/  FFMA.FTZ R36, R13, -UR5, R36 ;  /* 0x800000050d247c23 */ /* 0x000fe20008010024 */
[----:B------:R-:W-:Y:S01]  /*3ed0*/  I2FP.F32.S32 R4, R4 ;  /* 0x0000000400047245 */ /* 0x000fe20000201400 */
[----:B------:R-:W-:Y:S01]  /*3ee0*/  HMMA.16816.F32 R72, R8, R30, R72 ;  /* 0x0000001e0848723c */ /* 0x000fe20000001848 */
[----:B------:R-:W-:Y:S02]  /*3ef0*/  VIADD R13, R15, 0x8 ;  /* 0x000000080f0d7836 */ /* 0x000fe40000000000 */
[----:B------:R-:W-:Y:S01]  /*3f00*/  FFMA.FTZ R41, R16, -UR5, R41 ;  /* 0x8000000510297c23 */ /* 0x000fe20008010029 */
[C---:B------:R-:W-:Y:S01]  /*3f10*/  VIADD R28, R2.reuse, 0x11 ;  /* 0x00000011021c7836 */ /* 0x040fe20000000000 */
[----:B------:R-:W-:Y:S01]  /*3f20*/  IABS R17, R17 ;  /* 0x0000001100117213 */ /* 0x000fe20000000000 */
[----:B------:R-:W-:Y:S02]  /*3f30*/  IMAD.IADD R16, R13, 0x1, -R2 ;  /* 0x000000010d107824 */ /* 0x000fe400078e0a02 */
[----:B------:R-:W-:-:S02]  /*3f40*/  VIADD R8, R2, 0x19 ;  /* 0x0000001902087836 */ /* 0x000fc40000000000 */
[----:B------:R-:W-:Y:S01]  /*3f50*/  FFMA.FTZ R31, R4, -UR5, R37 ;  /* 0x80000005041f7c23 */ /* 0x000fe20008010025 */
[C---:B------:R-:W-:Y:S01]  /*3f60*/  IMAD.IADD R4, R15.reuse, 0x1, -R28 ;  /* 0x000000010f047824 */ /* 0x040fe200078e0a1c */
[----:B------:R-:W-:Y:S01]  /*3f70*/  IABS R16, R16 ;  /* 0x0000001000107213 */ /* 0x000fe20000000000 */
[----:B------:R-:W-:Y:S01]  /*3f80*/  IMAD.IADD R10, R15, 0x1, -R8 ;  /* 0x000000010f0a7824 */ /* 0x000fe200078e0a08 */
[----:B------:R-:W-:Y:S01]  /*3f90*/  I2FP.F32.S32 R17, R17 ;  /* 0x0000001100117245 */ /* 0x000fe20000201400 */
[C---:B------:R-:W-:Y:S01]  /*3fa0*/  IMAD.IADD R14, R13.reuse, 0x1, -R14 ;  /* 0x000000010d0e7824 */ /* 0x040fe200078e0a0e */
[----:B------:R-:W-:Y:S01]  /*3fb0*/  IABS R4, R4 ;  /* 0x0000000400047213 */ /* 0x000fe20000000000 */
[----:B------:R-:W-:Y:S01]  /*3fc0*/  IMAD.IADD R19, R13, 0x1, -R6 ;  /* 0x000000010d137824 */ /* 0x000fe200078e0a06 */
[----:B------:R-:W-:Y:S01]  /*3fd0*/  IABS R10, R10 ;  /* 0x0000000a000a7213 */ /* 0x000fe20000000000 */
[----:B------:R-:W-:Y:S01]  /*3fe0*/  VIADD R30, R2, 0x10 ;  /* 0x00000010021e7836 */ /* 0x000fe20000000000 */
[----:B------:R-:W-:Y:S01]  /*3ff0*/  IABS R14, R14 ;  /* 0x0000000e000e7213 */ /* 0x000fe20000000000 */
[----:B------:R-:W-:Y:S01]  /*4000*/  FFMA.FTZ R40, R17, -UR5, R40 ;  /* 0x8000000511287c23 */ /* 0x000fe20008010028 */
[----:B------:R-:W-:Y:S01]  /*4010*/  I2FP.F32.S32 R10, R10 ;  /* 0x0000000a000a7245 */ /* 0x000fe20000201400 */
[----:B------:R-:W-:Y:S01]  /*4020*/  IMAD.IADD R17, R15, 0x1, -R30 ;  /* 0x000000010f117824 */ /* 0x000fe200078e0a1e */
[----:B------:R-:W-:Y:S01]  /*4030*/  IABS R19, R19 ;  /* 0x0000001300137213 */ /* 0x000fe20000000000 */
[----:B------:R-:W-:Y:S01]  /*4040*/  IMAD.IADD R12, R13, 0x1, -R12 ;  /* 0x000000010d0c7824 */ /* 0x000fe200078e0a0c */
[----:B------:R-:W-:Y:S01]  /*4050*/  I2FP.F32.S32 R4, R4 ;  /* 0x0000000400047245 */ /* 0x000fe20000201400 */
[----:B------:R-:W-:Y:S01]  /*4060*/  FFMA.FTZ R9, R10, -UR5, R53 ;  /* 0x800000050a097c23 */ /* 0x000fe20008010035 */
[----:B------:R-:W-:Y:S01]  /*4070*/  VIADD R10, R2, 0x20 ;  /* 0x00000020020a7836 */ /* 0x000fe20000000000 */
[----:B------:R-:W-:Y:S01]  /*4080*/  I2FP.F32.S32 R14, R14 ;  /* 0x0000000e000e7245 */ /* 0x000fe20000201400 */
[----:B------:R-:W-:-:S02]  /*4090*/  IMAD.IADD R11, R15, 0x1, -R18 ;  /* 0x000000010f0b7824 */ /* 0x000fc400078e0a12 */
[----:B------:R-:W-:Y:S01]  /*40a0*/  FFMA.FTZ R4, R4, -UR5, R33 ;  /* 0x8000000504047c23 */ /* 0x000fe20008010021 */
[----:B------:R-:W-:Y:S01]  /*40b0*/  IMAD.IADD R29, R15, 0x1, -R10 ;  /* 0x000000010f1d7824 */ /* 0x000fe200078e0a0a */
[----:B------:R-:W-:Y:S01]  /*40c0*/  ISETP.GE.AND P5, PT, R30, UR25, PT ;  /* 0x000000191e007c0c */ /* 0x000fe2000bfa6270 */
[----:B------:R-:W-:Y:S01]  /*40d0*/  FFMA.FTZ R14, R14, -UR5, R43 ;  /* 0x800000050e0e7c23 */ /* 0x000fe2000801002b */
[----:B------:R-:W-:Y:S01]  /*40e0*/  IABS R12, R12 ;  /* 0x0000000c000c7213 */ /* 0x000fe20000000000 */
[----:B------:R-:W-:Y:S01]  /*40f0*/  IMAD.IADD R18, R13, 0x1, -R18 ;  /* 0x000000010d127824 */ /* 0x000fe200078e0a12 */
[----:B------:R-:W-:Y:S02]  /*4100*/  IABS R6, R29 ;  /* 0x0000001d00067213 */ /* 0x000fe40000000000 */
[----:B------:R-:W-:Y:S02]  /*4110*/  I2FP.F32.S32 R29, R16 ;  /* 0x00000010001d7245 */ /* 0x000fe40000201400 */
[----:B------:R-:W-:-:S02]  /*4120*/  I2FP.F32.S32 R16, R19 ;  /* 0x0000001300107245 */ /* 0x000fc40000201400 */
[----:B------:R-:W-:Y:S01]  /*4130*/  I2FP.F32.S32 R33, R6 ;  /* 0x0000000600217245 */ /* 0x000fe20000201400 */
[----:B------:R-:W-:Y:S01]  /*4140*/  FFMA.FTZ R29, R29, -UR5, R42 ;  /* 0x800000051d1d7c23 */ /* 0x000fe2000801002a */
[----:B------:R-:W-:Y:S02]  /*4150*/  IMAD.IADD R6, R13, 0x1, -R30 ;  /* 0x000000010d067824 */ /* 0x000fe400078e0a1e */
[----:B------:R-:W-:Y:S01]  /*4160*/  FFMA.FTZ R16, R16, -UR5, R39 ;  /* 0x8000000510107c23 */ /* 0x000fe20008010027 */
[----:B------:R-:W-:Y:S01]  /*4170*/  FSEL R39, R40, -INF , !P2 ;  /* 0xff80000028277808 */ /* 0x000fe20005000000 */
[----:B------:R-:W-:Y:S01]  /*4180*/  FFMA.FTZ R24, R33, -UR5, R24 ;  /* 0x8000000521187c23 */ /* 0x000fe20008010018 */
[----:B------:R-:W-:Y:S02]  /*4190*/  FSEL R30, R29, -INF , !P2 ;  /* 0xff8000001d1e7808 */ /* 0x000fe40005000000 */
[----:B------:R-:W-:Y:S01]  /*41a0*/  ISETP.GE.AND P2, PT, R8, UR25, PT ;  /* 0x0000001908007c0c */ /* 0x000fe2000bf46270 */
[----:B------:R-:W-:Y:S01]  /*41b0*/  IMAD.IADD R8, R13, 0x1, -R8 ;  /* 0x000000010d087824 */ /* 0x000fe200078e0a08 */
[----:B------:R-:W-:-:S02]  /*41c0*/  FSEL R33, R41, -INF , !P1 ;  /* 0xff80000029217808 */ /* 0x000fc40004800000 */
[----:B------:R-:W-:Y:S02]  /*41d0*/  FSEL R14, R14, -INF , !P1 ;  /* 0xff8000000e0e7808 */ /* 0x000fe40004800000 */
[----:B------:R-:W-:Y:S01]  /*41e0*/  ISETP.GE.AND P1, PT, R10, UR25, PT ;  /* 0x000000190a007c0c */ /* 0x000fe2000bf26270 */
[----:B------:R-:W-:Y:S01]  /*41f0*/  IMAD.IADD R10, R13, 0x1, -R10 ;  /* 0x000000010d0a7824 */ /* 0x000fe200078e0a0a */
[----:B------:R-:W-:Y:S02]  /*4200*/  IABS R17, R17 ;  /* 0x0000001100117213 */ /* 0x000fe40000000000 */
[----:B------:R-:W-:Y:S02]  /*4210*/  IABS R8, R8 ;  /* 0x0000000800087213 */ /* 0x000fe40000000000 */
[----:B------:R-:W-:Y:S02]  /*4220*/  I2FP.F32.S32 R37, R12 ;  /* 0x0000000c00257245 */ /* 0x000fe40000201400 */
[----:B------:R-:W-:-:S02]  /*4230*/  IABS R18, R18 ;  /* 0x0000001200127213 */ /* 0x000fc40000000000 */
[----:B------:R-:W-:Y:S01]  /*4240*/  I2FP.F32.S32 R17, R17 ;  /* 0x0000001100117245 */ /* 0x000fe20000201400 */
[----:B------:R-:W-:Y:S01]  /*4250*/  FFMA.FTZ R19, R37, -UR5, R38 ;  /* 0x8000000525137c23 */ /* 0x000fe20008010026 */
[----:B------:R-:W-:Y:S01]  /*4260*/  IABS R10, R10 ;  /* 0x0000000a000a7213 */ /* 0x000fe20000000000 */
[C---:B------:R-:W-:Y:S01]  /*4270*/  VIADD R38, R2.reuse, 0x39 ;  /* 0x0000003902267836 */ /* 0x040fe20000000000 */
[----:B------:R-:W-:Y:S01]  /*4280*/  I2FP.F32.S32 R12, R8 ;  /* 0x00000008000c7245 */ /* 0x000fe20000201400 */
[----:B------:R-:W-:Y:S01]  /*4290*/  FFMA.FTZ R17, R17, -UR5, R32 ;  /* 0x8000000511117c23 */ /* 0x000fe20008010020 */
[----:B------:R-:W-:Y:S01]  /*42a0*/  I2FP.F32.S32 R37, R18 ;  /* 0x0000001200257245 */ /* 0x000fe20000201400 */
[----:B------:R-:W-:Y:S01]  /*42b0*/  VIADD R32, R2, 0x21 ;  /* 0x0000002102207836 */ /* 0x000fe20000000000 */
[----:B------:R-:W-:Y:S01]  /*42c0*/  I2FP.F32.S32 R29, R10 ;  /* 0x0000000a001d7245 */ /* 0x000fe20000201400 */
[----:B------:R-:W-:Y:S01]  /*42d0*/  FFMA.FTZ R10, R12, -UR5, R55 ;  /* 0x800000050c0a7c23 */ /* 0x000fe20008010037 */
[----:B------:R-:W-:Y:S01]  /*42e0*/  ISETP.GE.AND P4, PT, R28, UR25, PT ;  /* 0x000000191c007c0c */ /* 0x000fe2000bf86270 */
[----:B------:R-:W-:-:S02]  /*42f0*/  VIADD R12, R2, 0x29 ;  /* 0x00000029020c7836 */ /* 0x000fc40000000000 */
[----:B------:R-:W-:Y:S01]  /*4300*/  FFMA.FTZ R54, R37, -UR5, R54 ;  /* 0x8000000525367c23 */ /* 0x000fe20008010036 */
[----:B------:R-:W-:Y:S01]  /*4310*/  IMAD.IADD R28, R13, 0x1, -R28 ;  /* 0x000000010d1c7824 */ /* 0x000fe200078e0a1c */
[----:B------:R-:W-:Y:S01]  /*4320*/  FSEL R37, R36, -INF , !P0 ;  /* 0xff80000024257808 */ /* 0x000fe20004000000 */
[----:B------:R-:W-:Y:S01]  /*4330*/  IMAD.IADD R40, R15, 0x1, -R12 ;  /* 0x000000010f287824 */ /* 0x000fe200078e0a0c */
[----:B------:R-:W-:Y:S01]  /*4340*/  FSEL R36, R19, -INF , !P0 ;  /* 0xff80000013247808 */ /* 0x000fe20004000000 */
[----:B------:R-:W-:Y:S01]  /*4350*/  IMAD.IADD R42, R15, 0x1, -R32 ;  /* 0x000000010f2a7824 */ /* 0x000fe200078e0a20 */
[----:B------:R-:W-:Y:S01]  /*4360*/  IABS R11, R11 ;  /* 0x0000000b000b7213 */ /* 0x000fe20000000000 */
[----:B------:R-:W-:Y:S01]  /*4370*/  VIADD R18, R2, 0x31 ;  /* 0x0000003102127836 */ /* 0x000fe20000000000 */
[----:B------:R-:W-:Y:S01]  /*4380*/  IABS R6, R6 ;  /* 0x0000000600067213 */ /* 0x000fe20000000000 */
[----:B------:R-:W-:Y:S01]  /*4390*/  FFMA.FTZ R138, R29, -UR5, R26 ;  /* 0x800000051d8a7c23 */ /* 0x000fe2000801001a */
[----:B------:R-:W-:Y:S01]  /*43a0*/  ISETP.GE.AND P0, PT, R32, UR25, PT ;  /* 0x0000001920007c0c */ /* 0x000fe2000bf06270 */
[C---:B------:R-:W-:Y:S01]  /*43b0*/  IMAD.IADD R32, R13.reuse, 0x1, -R32 ;  /* 0x000000010d207824 */ /* 0x040fe200078e0a20 */
[----:B------:R-:W-:Y:S01]  /*43c0*/  IABS R28, R28 ;  /* 0x0000001c001c7213 */ /* 0x000fe20000000000 */
[----:B------:R-:W-:Y:S01]  /*43d0*/  IMAD.IADD R29, R13, 0x1, -R48 ;  /* 0x000000010d1d7824 */ /* 0x000fe200078e0a30 */
[----:B------:R-:W-:Y:S01]  /*43e0*/  I2FP.F32.S32 R11, R11 ;  /* 0x0000000b000b7245 */ /* 0x000fe20000201400 */
[----:B------:R-:W-:Y:S01]  /*43f0*/  IMAD.IADD R26, R15, 0x1, -R44 ;  /* 0x000000010f1a7824 */ /* 0x000fe200078e0a2c */
[----:B------:R-:W-:Y:S01]  /*4400*/  I2FP.F32.S32 R41, R6 ;  /* 0x0000000600297245 */ /* 0x000fe20000201400 */
[----:B------:R-:W-:Y:S01]  /*4410*/  IMAD.IADD R2, R13, 0x1, -R46 ;  /* 0x000000010d027824 */ /* 0x000fe200078e0a2e */
[----:B------:R-:W-:Y:S01]  /*4420*/  IABS R40, R40 ;  /* 0x0000002800287213 */ /* 0x000fe20000000000 */
[----:B------:R-:W-:Y:S01]  /*4430*/  FFMA.FTZ R11, R11, -UR5, R52 ;  /* 0x800000050b0b7c23 */ /* 0x000fe20008010034 */
[----:B------:R-:W-:Y:S01]  /*4440*/  I2FP.F32.S32 R28, R28 ;  /* 0x0000001c001c7245 */ /* 0x000fe20000201400 */
[----:B------:R-:W-:Y:S01]  /*4450*/  FFMA.FTZ R6, R41, -UR5, R34 ;  /* 0x8000000529067c23 */ /* 0x000fe20008010022 */
[----:B------:R-:W-:Y:S01]  /*4460*/  IABS R42, R42 ;  /* 0x0000002a002a7213 */ /* 0x000fe20000000000 */
[C---:B------:R-:W-:Y:S01]  /*4470*/  IMAD.IADD R41, R15.reuse, 0x1, -R48 ;  /* 0x000000010f297824 */ /* 0x040fe200078e0a30 */
[----:B------:R-:W-:Y:S01]  /*4480*/  IABS R32, R32 ;  /* 0x0000002000207213 */ /* 0x000fe20000000000 */
[----:B------:R-:W-:Y:S01]  /*4490*/  FFMA.FTZ R8, R28, -UR5, R35 ;  /* 0x800000051c087c23 */ /* 0x000fe20008010023 */
[----:B------:R-:W-:Y:S01]  /*44a0*/  FSEL R171, R24, -INF , !P1 ;  /* 0xff80000018ab7808 */ /* 0x000fe20004800000 */
[----:B------:R-:W-:Y:S01]  /*44b0*/  IMAD.MOV.U32 R24, RZ, RZ, R40 ;  /* 0x000000ffff187224 */ /* 0x000fe200078e0028 */
[----:B------:R-:W-:Y:S01]  /*44c0*/  I2FP.F32.S32 R40, R42 ;  /* 0x0000002a00287245 */ /* 0x000fe20000201400 */
[C---:B------:R-:W-:Y:S01]  /*44d0*/  IMAD.IADD R35, R15.reuse, 0x1, -R46 ;  /* 0x000000010f237824 */ /* 0x040fe200078e0a2e */
[----:B------:R-:W-:Y:S01]  /*44e0*/  I2FP.F32.S32 R32, R32 ;  /* 0x0000002000207245 */ /* 0x000fe20000201400 */
[----:B------:R-:W-:Y:S01]  /*44f0*/  IMAD.IADD R28, R15, 0x1, -R18 ;  /* 0x000000010f1c7824 */ /* 0x000fe200078e0a12 */
[----:B------:R-:W-:Y:S01]  /*4500*/  FSEL R17, R17, -INF , !P5 ;  /* 0xff80000011117808 */ /* 0x000fe20006800000 */
[----:B------:R-:W-:Y:S01]  /*4510*/  IMAD.IADD R34, R15, 0x1, -R38 ;  /* 0x000000010f227824 */ /* 0x000fe200078e0a26 */
[----:B------:R-:W-:Y:S01]  /*4520*/  FSEL R15, R4, -INF , !P4 ;  /* 0xff800000040f7808 */ /* 0x000fe20006000000 */
[----:B------:R-:W-:Y:S01]  /*4530*/  FFMA.FTZ R25, R40, -UR5, R25 ;  /* 0x8000000528197c23 */ /* 0x000fe20008010019 */
[----:B------:R-:W-:Y:S01]  /*4540*/  FSEL R6, R6, -INF , !P5 ;  /* 0xff80000006067808 */ /* 0x000fe20006800000 */
[----:B------:R-:W-:Y:S01]  /*4550*/  FFMA.FTZ R27, R32, -UR5, R27 ;  /* 0x80000005201b7c23 */ /* 0x000fe2000801001b */
[----:B------:R-:W-:Y:S01]  /*4560*/  FSEL R11, R11, -INF , !P3 ;  /* 0xff8000000b0b7808 */ /* 0x000fe20005800000 */
[----:B------:R-:W-:Y:S01]  /*4570*/  IMAD.IADD R19, R13, 0x1, -R44 ;  /* 0x000000010d137824 */ /* 0x000fe200078e0a2c */
[----:B------:R-:W-:-:S02]  /*4580*/  FSEL R4, R54, -INF , !P3 ;  /* 0xff80000036047808 */ /* 0x000fc40005800000 */
[----:B------:R-:W-:Y:S01]  /*4590*/  ISETP.GE.AND P5, PT, R12, UR25, PT ;  /* 0x000000190c007c0c */ /* 0x000fe2000bfa6270 */
[C---:B------:R-:W-:Y:S01]  /*45a0*/  IMAD.IADD R12, R13.reuse, 0x1, -R12 ;  /* 0x000000010d0c7824 */ /* 0x040fe200078e0a0c */
[----:B------:R-:W-:Y:S01]  /*45b0*/  ISETP.GE.AND P3, PT, R18, UR25, PT ;  /* 0x0000001912007c0c */ /* 0x000fe2000bf66270 */
[C---:B------:R-:W-:Y:S01]  /*45c0*/  IMAD.IADD R18, R13.reuse, 0x1, -R18 ;  /* 0x000000010d127824 */ /* 0x040fe200078e0a12 */
[----:B------:R-:W-:Y:S01]  /*45d0*/  IABS R29, R29 ;  /* 0x0000001d001d7213 */ /* 0x000fe20000000000 */
[----:B------:R-:W-:Y:S01]  /*45e0*/  IMAD.IADD R13, R13, 0x1, -R38 ;  /* 0x000000010d0d7824 */ /* 0x000fe200078e0a26 */
[----:B------:R-:W-:Y:S02]  /*45f0*/  IABS R35, R35 ;  /* 0x0000002300237213 */ /* 0x000fe40000000000 */
[----:B------:R-:W-:Y:S02]  /*4600*/  I2FP.F32.S32 R29, R29 ;  /* 0x0000001d001d7245 */ /* 0x000fe40000201400 */
[----:B------:R-:W-:-:S02]  /*4610*/  I2FP.F32.S32 R35, R35 ;  /* 0x0000002300237245 */ /* 0x000fc40000201400 */
[----:B------:R-:W-:Y:S01]  /*4620*/  FSEL R149, R25, -INF , !P0 ;  /* 0xff80000019957808 */ /* 0x000fe20004000000 */
[----:B------:R-:W-:Y:S01]  /*4630*/  FFMA.FTZ R22, R29, -UR5, R22 ;  /* 0x800000051d167c23 */ /* 0x000fe20008010016 */
[----:B------:R-:W-:Y:S01]  /*4640*/  FSEL R136, R27, -INF , !P0 ;  /* 0xff8000001b887808 */ /* 0x000fe20004000000 */
[----:B------:R-:W-:Y:S01]  /*4650*/  FFMA.FTZ R68, R35, -UR5, R68 ;  /* 0x8000000523447c23 */ /* 0x000fe20008010044 */
[----:B------:R-:W-:Y:S02]  /*4660*/  IABS R2, R2 ;  /* 0x0000000200027213 */ /* 0x000fe40000000000 */
[----:B------:R-:W-:Y:S02]  /*4670*/  PLOP3.LUT P0, PT, PT, PT, UP0, 0x80, 0x0 ;  /* 0x000000000000781c */ /* 0x000fe40003f0f008 */
[----:B------:R-:W-:Y:S02]  /*4680*/  IABS R41, R41 ;  /* 0x0000002900297213 */ /* 0x000fe40000000000 */
[----:B------:R-:W-:-:S02]  /*4690*/  IABS R28, R28 ;  /* 0x0000001c001c7213 */ /* 0x000fc40000000000 */
[----:B------:R-:W-:Y:S02]  /*46a0*/  IABS R26, R26 ;  /* 0x0000001a001a7213 */ /* 0x000fe40000000000 */
[----:B------:R-:W-:Y:S02]  /*46b0*/  IABS R34, R34 ;  /* 0x0000002200227213 */ /* 0x000fe40000000000 */
[----:B------:R-:W-:Y:S02]  /*46c0*/  IABS R12, R12 ;  /* 0x0000000c000c7213 */ /* 0x000fe40000000000 */
[----:B------:R-:W-:Y:S02]  /*46d0*/  IABS R18, R18 ;  /* 0x0000001200127213 */ /* 0x000fe40000000000 */
[----:B------:R-:W-:Y:S02]  /*46e0*/  IABS R19, R19 ;  /* 0x0000001300137213 */ /* 0x000fe40000000000 */
[----:B------:R-:W-:-:S02]  /*46f0*/  IABS R13, R13 ;  /* 0x0000000d000d7213 */ /* 0x000fc40000000000 */
[----:B------:R-:W-:Y:S02]  /*4700*/  I2FP.F32.S32 R29, R2 ;  /* 0x00000002001d7245 */ /* 0x000fe40000201400 */
[----:B------:R-:W-:Y:S02]  /*4710*/  I2FP.F32.S32 R41, R41 ;  /* 0x0000002900297245 */ /* 0x000fe40000201400 */
[----:B------:R-:W-:Y:S01]  /*4720*/  I2FP.F32.S32 R24, R24 ;  /* 0x0000001800187245 */ /* 0x000fe20000201400 */
[----:B------:R-:W-:Y:S01]  /*4730*/  FFMA.FTZ R70, R29, -UR5, R70 ;  /* 0x800000051d467c23 */ /* 0x000fe20008010046 */
        /* <DEDUP_REMOVED lines=21> */
[----:B------:R-:W-:Y:S02]  /*4890*/  FSEL R138, R138, -INF , !P1 ;  /* 0xff8000008a8a7808 */ /* 0x000fe40004800000 */
[----:B------:R-:W-:Y:S02]  /*48a0*/  ISETP.GE.AND P6, PT, R48, UR25, PT ;  /* 0x0000001930007c0c */ /* 0x000fe4000bfc6270 */
[----:B------:R-:W-:Y:S02]  /*48b0*/  ISETP.GE.AND P4, PT, R46, UR25, PT ;  /* 0x000000192e007c0c */ /* 0x000fe4000bf86270 */
[----:B------:R-:W-:-:S02]  /*48c0*/  ISETP.GE.AND P2, PT, R44, UR25, PT ;  /* 0x000000192c007c0c */ /* 0x000fc4000bf46270 */
[----:B------:R-:W-:Y:S02]  /*48d0*/  ISETP.GE.AND P1, PT, R38, UR25, PT ;  /* 0x0000001926007c0c */ /* 0x000fe4000bf26270 */
        /* <DEDUP_REMOVED lines=15> */
[----:B------:R-:W-:Y:S01]  /*49d0*/  ULEA.HI.SX32 UR19, UR19, 0xfffffffe, 0x1a ;  /* 0xfffffffe13137891 */ /* 0x000fe2000f8fd23f */
        /* <DEDUP_REMOVED lines=23> */
[----:B------:R-:W-:Y:S03]  /*4b50*/  @!P5 LDGSTS.E.BYPASS.LTC128B.128 [R208+0x6000], desc[UR22][R48.64] ;  /* 0x0600000030d0dfae */ /* 0x000fe6000b901d56 */
        /* <DEDUP_REMOVED lines=9> */
[----:B------:R2:W-:Y:S02]  /*4bf0*/  @P3 STS.128 [R208+0xa000], RZ ;  /* 0x00a000ffd0003388 */ /* 0x0005e40000000c00 */
[----:B------:R-:W4:Y:S01]  /*4c00*/  @!P3 LDC.64 R26, c[0x0][0x218] ;  /* 0x00008600ff1abb82 */ /* 0x000f220000000a00 */
[C---:B-----5:R-:W-:Y:S01]  /*4c10*/  @!P5 LEA R44, P2, R2.reuse, R12, 0x1 ;  /* 0x0000000c022cd211 */ /* 0x060fe200078408ff */
[----:B------:R-:W-:Y:S01]  /*4c20*/  @!PT LDS RZ, [RZ] ;  /* 0x00000000fffff984 */ /* 0x000fe20000000800 */
[----:B------:R-:W-:Y:S01]  /*4c30*/  @!PT LDS RZ, [RZ] ;  /* 0x00000000fffff984 */ /* 0x000fe20000000800 */
[----:B------:R-:W-:Y:S01]  /*4c40*/  @!PT LDS RZ, [RZ] ;  /* 0x00000000fffff984 */ /* 0x000fe20000000800 */
[----:B------:R5:W-:Y:S03]  /*4c50*/  @!P3 LDGSTS.E.BYPASS.LTC128B.128 [R208+0xa000], desc[UR22][R42.64+0x100] ;  /* 0x0a0001002ad0bfae */ /* 0x000be6000b901d56 */
[C---:B------:R-:W-:Y:S01]  /*4c60*/  @!P5 LEA.HI.X R45, R2.reuse, R13, R35, 0x1, P2 ;  /* 0x0000000d022dd211 */ /* 0x040fe200010f0c23 */
[----:B------:R2:W-:Y:S02]  /*4c70*/  @P5 STS.128 [R208+0x6800], RZ ;  /* 0x006800ffd0005388 */ /* 0x0005e40000000c00 */
[----:B------:R-:W2:Y:S01]  /*4c80*/  @!P4 LDC.64 R22, c[0x0][0x218] ;  /* 0x00008600ff16cb82 */ /* 0x000ea20000000a00 */
[C---:B-1----:R-:W-:Y:S01]  /*4c90*/  @!P4 LEA R40, P1, R2.reuse, R28, 0x1 ;  /* 0x0000001c0228c211 */ /* 0x042fe200078208ff */
[----:B------:R-:W-:Y:S01]  /*4ca0*/  @!PT LDS RZ, [RZ] ;  /* 0x00000000fffff984 */ /* 0x000fe20000000800 */
[----:B------:R-:W-:Y:S01]  /*4cb0*/  @!PT LDS RZ, [RZ] ;  /* 0x00000000fffff984 */ /* 0x000fe20000000800 */
[----:B------:R-:W-:Y:S01]  /*4cc0*/  @!PT LDS RZ, [RZ] ;  /* 0x00000000fffff984 */ /* 0x000fe20000000800 */
[----:B------:R1:W-:Y:S01]  /*4cd0*/  @!P5 LDGSTS.E.BYPASS.LTC128B.128 [R208+0x6800], desc[UR22][R44.64] ;  /* 0x068000002cd0dfae */ /* 0x0003e2000b901d56 */
[----:B------:R-:W-:-:S02]  /*4ce0*/  IADD3 R28, P6, R2, UR14, RZ ;  /* 0x0000000e021c7c10 */ /* 0x000fc4000ffde0ff */
[----:B------:R-:W-:Y:S01]  /*4cf0*/  @!P4 LEA.HI.X R41, R2, R29, R35, 0x1, P1 ;  /* 0x0000001d0229c211 */ /* 0x000fe200008f0c23 */
[----:B------:R1:W-:Y:S02]  /*4d00*/  @P4 STS.128 [R208+0x8800], RZ ;  /* 0x008800ffd0004388 */ /* 0x0003e40000000c00 */
[----:B------:R-:W5:Y:S02]  /*4d10*/  @!P3 LDC.64 R20, c[0x0][0x218] ;  /* 0x00008600ff14bb82 */ /* 0x000f640000000a00 */
[----:B------:R-:W-:Y:S01]  /*4d20*/  @!PT LDS RZ, [RZ] ;  /* 0x00000000fffff984 */ /* 0x000fe20000000800 */
[----:B------:R-:W-:Y:S01]  /*4d30*/  @!PT LDS RZ, [RZ] ;  /* 0x00000000fffff984 */ /* 0x000fe20000000800 */
[----:B------:R-:W-:Y:S01]  /*4d40*/  @!PT LDS RZ, [RZ] ;  /* 0x00000000fffff984 */ /* 0x000fe20000000800 */
[----:B------:R1:W-:Y:S01]  /*4d50*/  @!P4 LDGSTS.E.BYPASS.LTC128B.128 [R208+0x8800], desc[UR22][R40.64+0x80] ;  /* 0x0880008028d0cfae */ /* 0x0003e2000b901d56 */
[----:B---3--:R-:W-:-:S03]  /*4d60*/  @!P5 LEA R46, P2, R28, R24, 0x1 ;  /* 0x000000181c2ed211 */ /* 0x008fc600078408ff */
[----:B------:R1:W-:Y:S01]  /*4d70*/  @P3 STS.128 [R208+0xa800], RZ ;  /* 0x00a800ffd0003388 */ /* 0x0003e20000000c00 */
[----:B------:R-:W-:Y:S01]  /*4d80*/  IADD3.X R24, R35, UR13, RZ, P6, !PT ;  /* 0x0000000d23187c10 */ /* 0x000fe2000b7fe4ff */
[----:B------:R-:W3:Y:S01]  /*4d90*/  @!P5 LDC.64 R18, c[0x0][0x218] ;  /* 0x00008600ff12db82 */ /* 0x000ee20000000a00 */
[----:B----4-:R-:W-:Y:S02]  /*4da0*/  @!P3 LEA R26, P1, R2, R26, 0x1 ;  /* 0x0000001a021ab211 */ /* 0x010fe400078208ff */
[--C-:B------:R-:W-:Y:S02]  /*4db0*/  @!P5 LEA.HI.X R47, R28, R25, R24.reuse, 0x1, P2 ;  /* 0x000000191c2fd211 */ /* 0x100fe400010f0c18 */
[----:B------:R-:W-:Y:S02]  /*4dc0*/  @!P3 LEA.HI.X R27, R2, R27, R35, 0x1, P1 ;  /* 0x0000001b021bb211 */ /* 0x000fe400008f0c23 */
[C---:B------:R-:W-:Y:S01]  /*4dd0*/  IADD3 R2, P6, R28.reuse, UR14, RZ ;  /* 0x0000000e1c027c10 */ /* 0x040fe2000ffde0ff */
[----:B------:R-:W4:Y:S01]  /*4de0*/  @!P4 LDC.64 R12, c[0x0][0x218] ;  /* 0x00008600ff0ccb82 */ /* 0x000f220000000a00 */
[C---:B--2---:R-:W-:Y:S01]  /*4df0*/  @!P4 LEA R22, P2, R28.reuse, R22, 0x1 ;  /* 0x000000161c16c211 */ /* 0x044fe200078408ff */
[----:B------:R-:W-:Y:S01]  /*4e00*/  @!PT LDS RZ, [RZ] ;  /* 0x00000000fffff984 */ /* 0x000fe20000000800 */
[----:B------:R-:W-:Y:S01]  /*4e10*/  @!PT LDS RZ, [RZ] ;  /* 0x00000000fffff984 */ /* 0x000fe20000000800 */
[----:B------:R-:W-:Y:S01]  /*4e20*/  @!PT LDS RZ, [RZ] ;  /* 0x00000000fffff984 */ /* 0x000fe20000000800 */
[----:B------:R1:W-:Y:S03]  /*4e30*/  @!P3 LDGSTS.E.BYPASS.LTC128B.128 [R208+0xa800], desc[UR22][R26.64+0x100] ;  /* 0x0a8001001ad0bfae */ /* 0x0003e6000b901d56 */
[C---:B------:R-:W-:Y:S01]  /*4e40*/  @!P4 LEA.HI.X R23, R28.reuse, R23, R24, 0x1, P2 ;  /* 0x000000171c17c211 */ /* 0x040fe200010f0c18 */
[----:B------:R1:W-:Y:S01]  /*4e50*/  @P5 STS.128 [R208+0x7000], RZ ;  /* 0x007000ffd0005388 */ /* 0x0003e20000000c00 */
[----:B-----5:R-:W-:-:S03]  /*4e60*/  @!P3 LEA R42, P1, R28, R20, 0x1 ;  /* 0x000000141c2ab211 */ /* 0x020fc600078208ff */
        /* <DEDUP_REMOVED lines=39> */
.L_x_828:
[----:B------:R-:W-:Y:S05]  /*50e0*/  BSYNC B0 ;  /* 0x0000000000007941 */ /* 0x000fea0003800000 */
.L_x_827:
[----:B------:R-:W0:Y:S02]  /*50f0*/  LDGDEPBAR ;  /* 0x00000000000079af */ /* 0x000e240000000000 */
.L_x_826:
[----:B-12---:R-:W-:Y:S01]  /*5100*/  FMNMX.FTZ R12, R39, R33, !PT ;  /* 0x00000021270c7209 */ /* 0x006fe20007810000 */
[----:B------:R-:W-:Y:S01]  /*5110*/  IMAD.WIDE.U32 R200, R134, -0x2daee0ad, RZ ;  /* 0xd2511f5386c87825 */ /* 0x000fe200078e00ff */
[----:B------:R-:W-:Y:S01]  /*5120*/  FMNMX.FTZ R19, R30, R14, !PT ;  /* 0x0000000e1e137209 */ /* 0x000fe20007810000 */
[----:B------:R-:W-:Y:S01]  /*5130*/  USHF.L.U32 UR18, UR18, 0x1, URZ ;  /* 0x0000000112127899 */ /* 0x000fe2000800063f */
        /* <DEDUP_REMOVED lines=9> */
[----:B------:R-:W-:Y:S01]  /*51d0*/  ULDC UR6, c[0x0][0x2ec] ;  /* 0x0000bb0000067ab9 */ /* 0x000fe20000000800 */
        /* <DEDUP_REMOVED lines=9> */
[----:B------:R-:W-:Y:S01]  /*5270*/  IMAD.U32 R172, RZ, RZ, UR10 ;  /* 0x0000000affac7e24 */ /* 0x000fe2000f8e00ff */
        /* <DEDUP_REMOVED lines=17> */
[----:B------:R-:W-:Y:S01]  /*5390*/  FMNMX.FTZ R19, R203, R2, !PT ;  /* 0x00000002cb137209 */ /* 0x000fe20007810000 */
[----:B------:R-:W-:Y:S01]  /*53a0*/  IMAD.U32 R2, RZ, RZ, UR16 ;  /* 0x00000010ff027e24 */ /* 0x000fe2000f8e00ff */
[----:B------:R-:W-:Y:S02]  /*53b0*/  FMNMX.FTZ R12, R211, R12, !PT ;  /* 0x0000000cd30c7209 */ /* 0x000fe40007810000 */
[----:B------:R-:W-:Y:S01]  /*53c0*/  FMNMX.FTZ R19, R202, R19, !PT ;  /* 0x00000013ca137209 */ /* 0x000fe20007810000 */
[----:B------:R-:W-:Y:S01]  /*53d0*/  IMAD R2, R2, 0x4, R87 ;  /* 0x0000000402027824 */ /* 0x000fe200078e0257 */
[----:B------:R-:W-:Y:S01]  /*53e0*/  LOP3.LUT R135, R3, R218, RZ, 0x3c, !PT ;  /* 0x000000da03877212 */ /* 0x000fe200078e3cff */
[----:B------:R-:W1:Y:S01]  /*53f0*/  SHFL.BFLY PT, R13, R12, 0x2, 0x1f ;  /* 0x0c401f000c0d7f89 */ /* 0x000e6200000e0000 */
[----:B------:R-:W-:Y:S01]  /*5400*/  VIADD R3, R219, 0xbb67ae85 ;  /* 0xbb67ae85db037836 */ /* 0x000fe20000000000 */
[----:B------:R-:W-:Y:S01]  /*5410*/  LEA R192, R0, UR4, 0x1 ;  /* 0x0000000400c07c11 */ /* 0x000fe2000f8e08ff */
[----:B------:R-:W-:Y:S01]  /*5420*/  IMAD.WIDE.U32 R174, R2, -0x326172a9, RZ ;  /* 0xcd9e8d5702ae7825 */ /* 0x000fe200078e00ff */
[----:B------:R-:W2:Y:S01]  /*5430*/  SHFL.BFLY PT, R20, R19, 0x2, 0x1f ;  /* 0x0c401f0013147f89 */ /* 0x000ea200000e0000 */
[----:B------:R-:W-:-:S02]  /*5440*/  LEA R172, R172, UR10, 0x10 ;  /* 0x0000000aacac7c11 */ /* 0x000fc4000f8e80ff */
[--C-:B------:R-:W-:Y:S01]  /*5450*/  IMAD R189, R5, 0x2, R192.reuse ;  /* 0x0000000205bd7824 */ /* 0x100fe200078e02c0 */
[----:B------:R-:W-:Y:S01]  /*5460*/  LOP3.LUT R168, R175, R135, RZ, 0x3c, !PT ;  /* 0x00000087afa87212 */ /* 0x000fe200078e3cff */
[----:B------:R-:W-:Y:S01]  /*5470*/  IMAD R190, R7, 0x2, R192 ;  /* 0x0000000207be7824 */ /* 0x000fe200078e02c0 */
[----:B------:R-:W-:Y:S03]  /*5480*/  LDSM.16.MT88.4 R124, [R192+0xc000] ;  /* 0x00c00000c07c783b */ /* 0x000fe60000004200 */
[----:B------:R-:W-:Y:S01]  /*5490*/  IMAD.WIDE.U32 R168, R168, -0x2daee0ad, RZ ;  /* 0xd2511f53a8a87825 */ /* 0x000fe200078e00ff */
[----:B------:R-:W-:Y:S03]  /*54a0*/  LDSM.16.MT88.4 R48, [R189+0xc000] ;  /* 0x00c00000bd30783b */ /* 0x000fe60000004200 */
[----:B------:R-:W-:Y:S01]  /*54b0*/  IMAD R188, R5, 0x2, R190 ;  /* 0x0000000205bc7824 */ /* 0x000fe200078e02be */
[----:B------:R-:W-:Y:S01]  /*54c0*/  LOP3.LUT R3, R169, R200, R3, 0x96, !PT ;  /* 0x000000c8a9037212 */ /* 0x000fe200078e9603 */
[----:B------:R-:W-:Y:S04]  /*54d0*/  LDSM.16.MT88.4 R64, [R192+0xe000] ;  /* 0x00e00000c040783b */ /* 0x000fe80000004200 */
[----:B------:R-:W-:Y:S01]  /*54e0*/  IMAD.WIDE.U32 R150, R3, -0x326172a9, RZ ;  /* 0xcd9e8d5703967825 */ /* 0x000fe200078e00ff */
[----:B-1----:R-:W-:Y:S01]  /*54f0*/  FMNMX.FTZ R13, R12, R13, !PT ;  /* 0x0000000d0c0d7209 */ /* 0x002fe20007810000 */
[----:B------:R-:W-:Y:S01]  /*5500*/  LDSM.16.MT88.4 R72, [R190+0xe000] ;  /* 0x00e00000be48783b */ /* 0x000fe20000004200 */
[----:B------:R-:W-:Y:S01]  /*5510*/  LOP3.LUT R12, R201, UR18, R219, 0x96, !PT ;  /* 0x00000012c90c7c12 */ /* 0x000fe2000f8e96db */
[----:B------:R-:W-:Y:S01]  /*5520*/  UIADD3 UR18, UR18, 0x1, URZ ;  /* 0x0000000112127890 */ /* 0x000fe2000fffe03f */
[----:B--2---:R-:W-:Y:S01]  /*5530*/  FMNMX.FTZ R20, R19, R20, !PT ;  /* 0x0000001413147209 */ /* 0x004fe20007810000 */
[----:B------:R-:W1:Y:S02]  /*5540*/  SHFL.BFLY PT, R132, R13, 0x1, 0x1f ;  /* 0x0c201f000d847f89 */ /* 0x000e6400000e0000 */
[----:B------:R-:W-:-:S02]  /*5550*/  IMAD.WIDE.U32 R22, R12, -0x326172a9, RZ ;  /* 0xcd9e8d570c167825 */ /* 0x000fc400078e00ff */
[----:B------:R-:W2:Y:S01]  /*5560*/  SHFL.BFLY PT, R3, R20, 0x1, 0x1f ;  /* 0x0c201f0014037f89 */ /* 0x000ea200000e0000 */
[----:B------:R-:W-:Y:S02]  /*5570*/  LOP3.LUT R200, R201, UR18, R219, 0x96, !PT ;  /* 0x00000012c9c87c12 */ /* 0x000fe4000f8e96db */
[--C-:B------:R-:W-:Y:S01]  /*5580*/  LOP3.LUT R12, R23, R174, R170.reuse, 0x96, !PT ;  /* 0x000000ae170c7212 */ /* 0x100fe200078e96aa */
[----:B------:R-:W3:Y:S01]  /*5590*/  LDSM.16.MT88.4 R56, [R188+0xc000] ;  /* 0x00c00000bc38783b */ /* 0x000ee20000004200 */
[----:B------:R-:W-:Y:S01]  /*55a0*/  LOP3.LUT R22, R151, R22, R173, 0x96, !PT ;  /* 0x0000001697167212 */ /* 0x000fe200078e96ad */
[----:B------:R-:W-:Y:S02]  /*55b0*/  IMAD.WIDE.U32 R200, R200, -0x326172a9, RZ ;  /* 0xcd9e8d57c8c87825 */ /* 0x000fe400078e00ff */
[----:B------:R-:W4:Y:S02]  /*55c0*/  LDSM.16.MT88.4 R88, [R188+0xe000] ;  /* 0x00e00000bc58783b */ /* 0x000f240000004200 */
[----:B------:R-:W-:Y:S01]  /*55d0*/  IMAD.WIDE.U32 R18, R12, -0x2daee0ad, RZ ;  /* 0xd2511f530c127825 */ /* 0x000fe200078e00ff */
[----:B------:R-:W-:Y:S01]  /*55e0*/  LOP3.LUT R170, R201, R174, R170, 0x96, !PT ;  /* 0x000000aec9aa7212 */ /* 0x000fe200078e96aa */
[----:B------:R-:W-:Y:S02]  /*55f0*/  LDSM.16.MT88.4 R80, [R189+0xe000] ;  /* 0x00e00000bd50783b */ /* 0x000fe40000004200 */
[----:B------:R-:W-:Y:S01]  /*5600*/  IMAD.WIDE.U32 R22, R22, -0x2daee0ad, RZ ;  /* 0xd2511f5316167825 */ /* 0x000fe200078e00ff */
[----:B------:R-:W-:Y:S01]  /*5610*/  LOP3.LUT R12, R19, R168, R148, 0x96, !PT ;  /* 0x000000a8130c7212 */ /* 0x000fe200078e9694 */
[----:B------:R-:W-:Y:S02]  /*5620*/  LDSM.16.MT88.4 R104, [R190+0x10000] ;  /* 0x01000000be68783b */ /* 0x000fe40000004200 */
[----:B------:R-:W-:Y:S01]  /*5630*/  IMAD.WIDE.U32 R228, R170, -0x2daee0ad, RZ ;  /* 0xd2511f53aae47825 */ /* 0x000fe200078e00ff */
[----:B------:R-:W-:Y:S01]  /*5640*/  LOP3.LUT R18, R23, R18, R142, 0x96, !PT ;  /* 0x0000001217127212 */ /* 0x000fe200078e968e */
[----:B------:R-:W-:Y:S01]  /*5650*/  LDSM.16.MT88.4 R96, [R192+0x10000] ;  /* 0x01000000c060783b */ /* 0x000fe20000004200 */
[----:B-1----:R-:W-:Y:S01]  /*5660*/  FMNMX.FTZ R132, R13, R132, !PT ;  /* 0x000000840d847209 */ /* 0x002fe20007810000 */
[----:B------:R-:W-:Y:S01]  /*5670*/  IMAD.WIDE.U32 R12, R12, -0x326172a9, RZ ;  /* 0xcd9e8d570c0c7825 */ /* 0x000fe200078e00ff */
[----:B------:R-:W-:Y:S01]  /*5680*/  LOP3.LUT R148, R229, R168, R148, 0x96, !PT ;  /* 0x000000a8e5947212 */ /* 0x000fe200078e9694 */
[----:B------:R-:W-:Y:S01]  /*5690*/  LDSM.16.MT88.4 R120, [R189+0x10000] ;  /* 0x01000000bd78783b */ /* 0x000fe20000004200 */
[----:B--2---:R-:W-:Y:S01]  /*56a0*/  FMNMX.FTZ R3, R20, R3, !PT ;  /* 0x0000000314037209 */ /* 0x004fe20007810000 */
[----:B------:R-:W-:-:S04]  /*56b0*/  IMAD.WIDE.U32 R18, R18, -0x326172a9, RZ ;  /* 0xcd9e8d5712127825 */ /* 0x000fc800078e00ff */
[C---:B------:R-:W-:Y:S01]  /*56c0*/  FMUL.FTZ R220, R132.reuse, UR6 ;  /* 0x0000000684dc7c20 */ /* 0x040fe20008410000 */
[----:B------:R-:W-:Y:S01]  /*56d0*/  FSETP.NEU.FTZ.AND P1, PT, R132, -INF , PT ;  /* 0xff8000008400780b */ /* 0x000fe20003f3d000 */
[----:B------:R-:W-:Y:S01]  /*56e0*/  LDSM.16.MT88.4 R40, [R190+0xc000] ;  /* 0x00c00000be28783b */ /* 0x000fe20000004200 */
[--C-:B------:R-:W-:Y:S01]  /*56f0*/  LOP3.LUT R13, R13, R150, R140.reuse, 0x96, !PT ;  /* 0x000000960d0d7212 */ /* 0x100fe200078e968c */
[----:B------:R-:W-:Y:S01]  /*5700*/  FMUL.FTZ R205, R3, UR6 ;  /* 0x0000000603cd7c20 */ /* 0x000fe20008410000 */
[----:B------:R-:W-:Y:S01]  /*5710*/  LOP3.LUT R12, R19, R12, R143, 0x96, !PT ;  /* 0x0000000c130c7212 */ /* 0x000fe200078e968f */
[----:B------:R-:W-:Y:S01]  /*5720*/  IMAD.WIDE.U32 R230, R148, -0x326172a9, RZ ;  /* 0xcd9e8d5794e67825 */ /* 0x000fe200078e00ff */
[----:B------:R-:W-:Y:S02]  /*5730*/  FSEL R220, R220, RZ, P1 ;  /* 0x000000ffdcdc7208 */ /* 0x000fe40000800000 */
[----:B------:R-:W-:Y:S01]  /*5740*/  FSETP.NEU.FTZ.AND P1, PT, R3, -INF , PT ;  /* 0xff8000000300780b */ /* 0x000fe20003f3d000 */
[----:B------:R-:W-:Y:S01]  /*5750*/  IMAD.WIDE.U32 R20, R13, -0x2daee0ad, RZ ;  /* 0xd2511f530d147825 */ /* 0x000fe200078e00ff */
[----:B------:R-:W-:-:S03]  /*5760*/  LOP3.LUT R140, R231, R150, R140, 0x96, !PT ;  /* 0x00000096e78c7212 */ /* 0x000fc600078e968c */
[----:B------:R-:W-:Y:S01]  /*5770*/  FFMA.FTZ R164, R33, UR6, -R220 ;  /* 0x0000000621a47c23 */ /* 0x000fe200080108dc */
[----:B------:R-:W-:Y:S01]  /*5780*/  FSEL R205, R205, RZ, P1 ;  /* 0x000000ffcdcd7208 */ /* 0x000fe20000800000 */
[----:B------:R-:W-:-:S04]  /*5790*/  IMAD.WIDE.U32 R12, R12, -0x2daee0ad, RZ ;  /* 0xd2511f530c0c7825 */ /* 0x000fc800078e00ff */
[--C-:B------:R-:W-:Y:S01]  /*57a0*/  FFMA.FTZ R167, R39, UR6, -R220.reuse ;  /* 0x0000000627a77c23 */ /* 0x100fe200080108dc */
[--C-:B------:R-:W-:Y:S01]  /*57b0*/  FFMA.FTZ R163, R37, UR6, -R220.reuse ;  /* 0x0000000625a37c23 */ /* 0x100fe200080108dc */
[--C-:B------:R-:W-:Y:S01]  /*57c0*/  FFMA.FTZ R160, R31, UR6, -R220.reuse ;  /* 0x000000061fa07c23 */ /* 0x100fe200080108dc */
[----:B------:R-:W-:Y:S01]  /*57d0*/  FFMA.FTZ R165, R36, UR6, -R205 ;  /* 0x0000000624a57c23 */ /* 0x000fe200080108cd */
[----:B------:R-:W-:Y:S01]  /*57e0*/  LOP3.LUT R13, R13, R20, R139, 0x96, !PT ;  /* 0x000000140d0d7212 */ /* 0x000fe200078e968b */
[----:B------:R-:W-:Y:S01]  /*57f0*/  FFMA.FTZ R162, R16, UR6, -R205 ;  /* 0x0000000610a27c23 */ /* 0x000fe200080108cd */
[----:B------:R-:W-:Y:S01]  /*5800*/  LOP3.LUT R20, R21, R22, R35, 0x96, !PT ;  /* 0x0000001615147212 */ /* 0x000fe200078e9623 */
[----:B------:R-:W-:Y:S02]  /*5810*/  VIADD R33, R218, 0xb54cda56 ;  /* 0xb54cda56da217836 */ /* 0x000fe40000000000 */
[--C-:B------:R-:W-:Y:S01]  /*5820*/  FFMA.FTZ R166, R30, UR6, -R205.reuse ;  /* 0x000000061ea67c23 */ /* 0x100fe200080108cd */
[----:B------:R-:W-:Y:S01]  /*5830*/  IMAD.WIDE.U32 R24, R13, -0x326172a9, RZ ;  /* 0xcd9e8d570d187825 */ /* 0x000fe200078e00ff */
[----:B------:R-:W-:Y:S03]  /*5840*/  MUFU.EX2 R165, R165 ;  /* 0x000000a500a57308 */ /* 0x000fe60000000800 */
[----:B------:R-:W-:Y:S01]  /*5850*/  FFMA.FTZ R169, R14, UR6, -R205 ;  /* 0x000000060ea97c23 */ /* 0x000fe200080108cd */
[----:B------:R-:W-:Y:S01]  /*5860*/  FFMA.FTZ R156, R15, UR6, -R220 ;  /* 0x000000060f9c7c23 */ /* 0x000fe200080108dc */
[----:B------:R-:W-:Y:S01]  /*5870*/  IMAD.WIDE.U32 R20, R20, -0x326172a9, RZ ;  /* 0xcd9e8d5714147825 */ /* 0x000fe200078e00ff */
[----:B------:R-:W-:-:S03]  /*5880*/  SHF.R.U32.HI R19, RZ, 0x10, R24 ;  /* 0x00000010ff137819 */ /* 0x000fc60000011618 */
[--C-:B------:R-:W-:Y:S01]  /*5890*/  FFMA.FTZ R159, R6, UR6, -R205.reuse ;  /* 0x00000006069f7c23 */ /* 0x100fe200080108cd */
[----:B------:R-:W-:Y:S01]  /*58a0*/  SHF.R.U32.HI R115, RZ, 0x18, R24 ;  /* 0x00000018ff737819 */ /* 0x000fe20000011618 */
[----:B------:R-:W-:Y:S01]  /*58b0*/  FFMA.FTZ R155, R4, UR6, -R205 ;  /* 0x00000006049b7c23 */ /* 0x000fe200080108cd */
[----:B------:R-:W1:Y:S01]  /*58c0*/  MUFU.EX2 R162, R162 ;  /* 0x000000a200a27308 */ /* 0x000e620000000800 */
[----:B------:R-:W-:Y:S01]  /*58d0*/  LOP3.LUT R13, R25, R20, R33, 0x96, !PT ;  /* 0x00000014190d7212 */ /* 0x000fe200078e9621 */
[--C-:B------:R-:W-:Y:S01]  /*58e0*/  FFMA.FTZ R161, R17, UR6, -R220.reuse ;  /* 0x0000000611a17c23 */ /* 0x100fe200080108dc */
[----:B------:R-:W-:Y:S01]  /*58f0*/  LOP3.LUT R16, R19, 0xff, RZ, 0xc0, !PT ;  /* 0x000000ff13107812 */ /* 0x000fe200078ec0ff */
[--C-:B------:R-:W-:Y:S01]  /*5900*/  FFMA.FTZ R157, R11, UR6, -R220.reuse ;  /* 0x000000060b9d7c23 */ /* 0x100fe200080108dc */
[----:B------:R-:W-:Y:S01]  /*5910*/  SHF.R.U32.HI R113, RZ, 0x10, R13 ;  /* 0x00000010ff717819 */ /* 0x000fe2000001160d */
[--C-:B------:R-:W-:Y:S01]  /*5920*/  FFMA.FTZ R154, R9, UR6, -R220.reuse ;  /* 0x00000006099a7c23 */ /* 0x100fe200080108dc */
[----:B------:R-:W-:Y:S01]  /*5930*/  PRMT R115, R16, 0x5410, R115 ;  /* 0x0000541010737816 */ /* 0x000fe20000000073 */
[----:B------:R-:W-:Y:S01]  /*5940*/  MUFU.EX2 R166, R166 ;  /* 0x000000a600a67308 */ /* 0x000fe20000000800 */
[----:B------:R-:W-:Y:S01]  /*5950*/  SHF.R.U32.HI R14, RZ, 0x18, R13 ;  /* 0x00000018ff0e7819 */ /* 0x000fe2000001160d */
[--C-:B------:R-:W-:Y:S01]  /*5960*/  FFMA.FTZ R23, R10, UR6, -R205.reuse ;  /* 0x000000060a177c23 */ /* 0x100fe200080108cd */
[----:B------:R-:W-:Y:S01]  /*5970*/  LOP3.LUT R113, R113, 0xff, RZ, 0xc0, !PT ;  /* 0x000000ff71717812 */ /* 0x000fe200078ec0ff */
[----:B------:R-:W-:Y:S01]  /*5980*/  FFMA.FTZ R158, R8, UR6, -R205 ;  /* 0x00000006089e7c23 */ /* 0x000fe200080108cd */
[----:B------:R-:W-:Y:S01]  /*5990*/  HSET2.LE.AND R115, R115, R172, PT ;  /* 0x000000ac73737233 */ /* 0x000fe20003803000 */
[----:B------:R-:W-:Y:S01]  /*59a0*/  FFMA.FTZ R170, R141, UR6, -R220 ;  /* 0x000000068daa7c23 */ /* 0x000fe200080108dc */
[----:B------:R-:W-:Y:S01]  /*59b0*/  PRMT R113, R113, 0x5410, R14 ;  /* 0x0000541071717816 */ /* 0x000fe2000000000e */
[----:B------:R-:W2:Y:S01]  /*59c0*/  MUFU.EX2 R169, R169 ;  /* 0x000000a900a97308 */ /* 0x000ea20000000800 */
[----:B-1----:R-:W-:Y:S01]  /*59d0*/  F2FP.F16.F32.PACK_AB R14, R162, R165 ;  /* 0x000000a5a20e723e */ /* 0x002fe200000000ff */
[----:B------:R-:W-:Y:S01]  /*59e0*/  IMAD.WIDE.U32 R140, R140, -0x2daee0ad, RZ ;  /* 0xd2511f538c8c7825 */ /* 0x000fe200078e00ff */
[----:B------:R-:W-:-:S03]  /*59f0*/  LOP3.LUT R22, R24, 0xffff, RZ, 0xc0, !PT ;  /* 0x0000ffff18167812 */ /* 0x000fc600078ec0ff */
[--C-:B------:R-:W-:Y:S01]  /*5a00*/  FFMA.FTZ R168, R171, UR6, -R220.reuse ;  /* 0x00000006aba87c23 */ /* 0x100fe200080108dc */
[----:B------:R-:W-:Y:S01]  /*5a10*/  LOP3.LUT R115, R115, R14, RZ, 0xc0, !PT ;  /* 0x0000000e73737212 */ /* 0x000fe200078ec0ff */
[----:B------:R-:W-:Y:S01]  /*5a20*/  FFMA.FTZ R171, R149, UR6, -R220 ;  /* 0x0000000695ab7c23 */ /* 0x000fe200080108dc */
[----:B------:R-:W-:Y:S01]  /*5a30*/  LOP3.LUT R0, R24, 0xff, RZ, 0xc0, !PT ;  /* 0x000000ff18007812 */ /* 0x000fe200078ec0ff */
[----:B------:R-:W-:Y:S01]  /*5a40*/  MUFU.EX2 R167, R167 ;  /* 0x000000a700a77308 */ /* 0x000fe20000000800 */
[----:B------:R-:W-:Y:S01]  /*5a50*/  SHF.R.U32.HI R7, RZ, 0x8, R22 ;  /* 0x00000008ff077819 */ /* 0x000fe20000011616 */
[----:B------:R-:W-:Y:S01]  /*5a60*/  LDSM.16.MT88.4 R24, [R190+0xc800] ;  /* 0x00c80000be18783b */ /* 0x000fe20000004200 */
[----:B------:R-:W-:Y:S01]  /*5a70*/  LOP3.LUT R20, R13, 0xffff, RZ, 0xc0, !PT ;  /* 0x0000ffff0d147812 */ /* 0x000fe200078ec0ff */
[----:B------:R-:W-:Y:S01]  /*5a80*/  FFMA.FTZ R201, R138, UR6, -R205 ;  /* 0x000000068ac97c23 */ /* 0x000fe200080108cd */
[----:B------:R-:W-:Y:S01]  /*5a90*/  LOP3.LUT R14, R21, R18, R221, 0x96, !PT ;  /* 0x00000012150e7212 */ /* 0x000fe200078e96dd */
[----:B------:R-:W-:Y:S01]  /*5aa0*/  FFMA.FTZ R174, R136, UR6, -R205 ;  /* 0x0000000688ae7c23 */ /* 0x000fe200080108cd */
[----:B------:R-:W-:Y:S01]  /*5ab0*/  LOP3.LUT R5, R13, 0xff, RZ, 0xc0, !PT ;  /* 0x000000ff0d057812 */ /* 0x000fe200078ec0ff */
[----:B------:R-:W1:Y:S01]  /*5ac0*/  MUFU.EX2 R164, R164 ;  /* 0x000000a400a47308 */ /* 0x000e620000000800 */
[----:B------:R-:W-:Y:S01]  /*5ad0*/  SHF.R.U32.HI R20, RZ, 0x8, R20 ;  /* 0x00000008ff147819 */ /* 0x000fe20000011614 */
[----:B------:R-:W-:Y:S01]  /*5ae0*/  IMAD.WIDE.U32 R14, R14, -0x2daee0ad, RZ ;  /* 0xd2511f530e0e7825 */ /* 0x000fe200078e00ff */
[----:B------:R-:W-:Y:S01]  /*5af0*/  PRMT R7, R0, 0x5410, R7 ;  /* 0x0000541000077816 */ /* 0x000fe20000000007 */
[----:B------:R-:W-:Y:S01]  /*5b00*/  LDSM.16.MT88.4 R16, [R192+0xc800] ;  /* 0x00c80000c010783b */ /* 0x000fe20000004200 */
[----:B------:R-:W-:Y:S01]  /*5b10*/  HSET2.LE.AND R113, R113, R172, PT ;  /* 0x000000ac71717233 */ /* 0x000fe20003803000 */
[----:B------:R-:W-:Y:S01]  /*5b20*/  FFMA.FTZ R175, R32, UR6, -R205 ;  /* 0x0000000620af7c23 */ /* 0x000fe200080108cd */
[----:B--2---:R-:W-:Y:S01]  /*5b30*/  F2FP.F16.F32.PACK_AB R0, R169, R166 ;  /* 0x000000a6a900723e */ /* 0x004fe200000000ff */
[----:B------:R-:W-:Y:S01]  /*5b40*/  MUFU.EX2 R163, R163 ;  /* 0x000000a300a37308 */ /* 0x000fe20000000800 */
[----:B------:R-:W-:Y:S01]  /*5b50*/  PRMT R5, R5, 0x5410, R20 ;  /* 0x0000541005057816 */ /* 0x000fe20000000014 */
[----:B------:R-:W-:Y:S01]  /*5b60*/  LDSM.16.MT88.4 R28, [R188+0x10000] ;  /* 0x01000000bc1c783b */ /* 0x000fe20000004200 */
[----:B------:R-:W-:Y:S01]  /*5b70*/  LOP3.LUT R113, R113, R0, RZ, 0xc0, !PT ;  /* 0x0000000071717212 */ /* 0x000fe200078ec0ff */
[----:B------:R-:W-:Y:S01]  /*5b80*/  FADD.FTZ R166, R166, R169 ;  /* 0x000000a9a6a67221 */ /* 0x000fe20000010000 */
[----:B------:R-:W-:-:S02]  /*5b90*/  LOP3.LUT R0, R14, 0xffff, RZ, 0xc0, !PT ;  /* 0x0000ffff0e007812 */ /* 0x000fc400078ec0ff */
[--C-:B------:R-:W-:Y:S01]  /*5ba0*/  HSET2.LE.AND R114, R7, R172.reuse, PT ;  /* 0x000000ac07727233 */ /* 0x100fe20003803000 */
[----:B------:R-:W2:Y:S01]  /*5bb0*/  MUFU.EX2 R160, R160 ;  /* 0x000000a000a07308 */ /* 0x000ea20000000800 */
[----:B------:R-:W-:Y:S01]  /*5bc0*/  HSET2.LE.AND R112, R5, R172, PT ;  /* 0x000000ac05707233 */ /* 0x000fe20003803000 */
[----:B------:R-:W-:Y:S01]  /*5bd0*/  FADD.FTZ R165, R165, R166 ;  /* 0x000000a6a5a57221 */ /* 0x000fe20000010000 */
[----:B-1----:R-:W-:Y:S01]  /*5be0*/  F2FP.F16.F32.PACK_AB R5, R164, R167 ;  /* 0x000000a7a405723e */ /* 0x002fe200000000ff */
[----:B------:R-:W-:Y:S01]  /*5bf0*/  FADD.FTZ R164, R167, R164 ;  /* 0x000000a4a7a47221 */ /* 0x000fe20000010000 */
[----:B------:R-:W-:Y:S01]  /*5c00*/  SHF.R.U32.HI R6, RZ, 0x8, R0 ;  /* 0x00000008ff067819 */ /* 0x000fe20000011600 */
[----:B------:R-:W-:Y:S01]  /*5c10*/  FADD.FTZ R162, R162, R165 ;  /* 0x000000a5a2a27221 */ /* 0x000fe20000010000 */
[----:B------:R-:W-:Y:S01]  /*5c20*/  LOP3.LUT R21, R14, 0xff, RZ, 0xc0, !PT ;  /* 0x000000ff0e157812 */ /* 0x000fe200078ec0ff */
[----:B------:R-:W-:Y:S01]  /*5c30*/  MUFU.EX2 R161, R161 ;  /* 0x000000a100a17308 */ /* 0x000fe20000000800 */
[----:B------:R-:W-:-:S02]  /*5c40*/  LOP3.LUT R112, R112, R5, RZ, 0xc0, !PT ;  /* 0x0000000570707212 */ /* 0x000fc400078ec0ff */
[----:B------:R-:W-:Y:S02]  /*5c50*/  PRMT R21, R21, 0x5410, R6 ;  /* 0x0000541015157816 */ /* 0x000fe40000000006 */
[----:B------:R-:W-:Y:S02]  /*5c60*/  SHF.R.U32.HI R0, RZ, 0x10, R14 ;  /* 0x00000010ff007819 */ /* 0x000fe4000001160e */
[----:B------:R-:W-:Y:S01]  /*5c70*/  LOP3.LUT R11, R15, R12, R207, 0x96, !PT ;  /* 0x0000000c0f0b7212 */ /* 0x000fe200078e96cf */
[----:B------:R-:W1:Y:S01]  /*5c80*/  MUFU.EX2 R156, R156 ;  /* 0x0000009c009c7308 */ /* 0x000e620000000800 */
[----:B--2---:R-:W-:Y:S01]  /*5c90*/  F2FP.F16.F32.PACK_AB R7, R160, R163 ;  /* 0x000000a3a007723e */ /* 0x004fe200000000ff */
[----:B------:R-:W-:Y:S01]  /*5ca0*/  FADD.FTZ R163, R163, R164 ;  /* 0x000000a4a3a37221 */ /* 0x000fe20000010000 */
[----:B------:R-:W-:Y:S02]  /*5cb0*/  LOP3.LUT R10, R0, 0xff, RZ, 0xc0, !PT ;  /* 0x000000ff000a7812 */ /* 0x000fe400078ec0ff */
[----:B------:R-:W-:Y:S01]  /*5cc0*/  LOP3.LUT R114, R114, R7, RZ, 0xc0, !PT ;  /* 0x0000000772727212 */ /* 0x000fe200078ec0ff */
[----:B------:R-:W-:Y:S01]  /*5cd0*/  FADD.FTZ R160, R160, R163 ;  /* 0x000000a3a0a07221 */ /* 0x000fe20000010000 */
[----:B------:R-:W2:Y:S01]  /*5ce0*/  LDSM.16.MT88.4 R4, [R189+0xc800] ;  /* 0x00c80000bd04783b */ /* 0x000ea20000004200 */
[----:B------:R-:W-:Y:S01]  /*5cf0*/  MUFU.EX2 R157, R157 ;  /* 0x0000009d009d7308 */ /* 0x000fe20000000800 */
[----:B------:R-:W-:-:S02]  /*5d00*/  LOP3.LUT R22, R11, 0xffff, RZ, 0xc0, !PT ;  /* 0x0000ffff0b167812 */ /* 0x000fc400078ec0ff */
[----:B------:R-:W-:Y:S01]  /*5d10*/  LOP3.LUT R20, R11, 0xff, RZ, 0xc0, !PT ;  /* 0x000000ff0b147812 */ /* 0x000fe200078ec0ff */
[C---:B------:R-:W-:Y:S01]  /*5d20*/  HMMA.16816.F32 R44, R112.reuse, R48, RZ ;  /* 0x00000030702c723c */ /* 0x040fe200000018ff */
[--C-:B------:R-:W-:Y:S02]  /*5d30*/  SHF.R.U32.HI R145, RZ, 0x10, R11.reuse ;  /* 0x00000010ff917819 */ /* 0x100fe4000001160b */
[----:B------:R-:W-:Y:S01]  /*5d40*/  SHF.R.U32.HI R8, RZ, 0x18, R11 ;  /* 0x00000018ff087819 */ /* 0x000fe2000001160b */
[----:B------:R-:W5:Y:S01]  /*5d50*/  MUFU.EX2 R154, R154 ;  /* 0x0000009a009a7308 */ /* 0x000f620000000800 */
[----:B------:R-:W-:Y:S01]  /*5d60*/  SHF.R.U32.HI R11, RZ, 0x8, R22 ;  /* 0x00000008ff0b7819 */ /* 0x000fe20000011616 */
[C---:B------:R-:W-:Y:S01]  /*5d70*/  HMMA.16816.F32 R48, R112.reuse, R50, RZ ;  /* 0x000000327030723c */ /* 0x040fe200000018ff */
[----:B------:R-:W-:Y:S02]  /*5d80*/  SHF.R.U32.HI R9, RZ, 0x18, R14 ;  /* 0x00000018ff097819 */ /* 0x000fe4000001160e */
[----:B------:R-:W-:Y:S01]  /*5d90*/  LOP3.LUT R145, R145, 0xff, RZ, 0xc0, !PT ;  /* 0x000000ff91917812 */ /* 0x000fe200078ec0ff */
[----:B------:R-:W-:Y:S01]  /*5da0*/  LDSM.16.MT88.4 R12, [R188+0xc800] ;  /* 0x00c80000bc0c783b */ /* 0x000fe20000004200 */
[----:B------:R-:W-:Y:S01]  /*5db0*/  HSET2.LE.AND R146, R21, R172, PT ;  /* 0x000000ac15927233 */ /* 0x000fe20003803000 */
[----:B------:R-:W-:Y:S01]  /*5dc0*/  MUFU.EX2 R155, R155 ;  /* 0x0000009b009b7308 */ /* 0x000fe20000000800 */
[----:B------:R-:W-:Y:S01]  /*5dd0*/  PRMT R21, R20, 0x5410, R11 ;  /* 0x0000541014157816 */ /* 0x000fe2000000000b */
[----:B------:R-:W-:Y:S01]  /*5de0*/  HMMA.16816.F32 R128, R112, R124, RZ ;  /* 0x0000007c7080723c */ /* 0x000fe200000018ff */
[----:B------:R-:W-:-:S02]  /*5df0*/  PRMT R147, R10, 0x5410, R9 ;  /* 0x000054100a937816 */ /* 0x000fc40000000009 */
[----:B------:R-:W-:Y:S02]  /*5e00*/  PRMT R145, R145, 0x5410, R8 ;  /* 0x0000541091917816 */ /* 0x000fe40000000008 */
[--C-:B------:R-:W-:Y:S01]  /*5e10*/  HSET2.LE.AND R144, R21, R172.reuse, PT ;  /* 0x000000ac15907233 */ /* 0x100fe20003803000 */
[----:B------:R5:W3:Y:S01]  /*5e20*/  MUFU.EX2 R0, R23 ;  /* 0x0000001700007308 */ /* 0x000ae20000000800 */
[--C-:B------:R-:W-:Y:S01]  /*5e30*/  HSET2.LE.AND R147, R147, R172.reuse, PT ;  /* 0x000000ac93937233 */ /* 0x100fe20003803000 */
[----:B------:R-:W2:Y:S01]  /*5e40*/  LDSM.16.MT88.4 R8, [R192+0xe800] ;  /* 0x00e80000c008783b */ /* 0x000ea20000004200 */
[----:B-1----:R-:W-:Y:S01]  /*5e50*/  F2FP.F16.F32.PACK_AB R21, R156, R161 ;  /* 0x000000a19c15723e */ /* 0x002fe200000000ff */
[C---:B------:R-:W-:Y:S01]  /*5e60*/  HMMA.16816.F32 R124, R112.reuse, R126, RZ ;  /* 0x0000007e707c723c */ /* 0x040fe200000018ff */
[----:B------:R-:W-:Y:S01]  /*5e70*/  HSET2.LE.AND R145, R145, R172, PT ;  /* 0x000000ac91917233 */ /* 0x000fe20003803000 */
[----:B------:R-:W-:Y:S01]  /*5e80*/  FADD.FTZ R161, R161, R160 ;  /* 0x000000a0a1a17221 */ /* 0x000fe20000010000 */
[----:B------:R-:W-:Y:S01]  /*5e90*/  LOP3.LUT R144, R144, R21, RZ, 0xc0, !PT ;  /* 0x0000001590907212 */ /* 0x000fe200078ec0ff */
[----:B------:R-:W-:Y:S02]  /*5ea0*/  MUFU.EX2 R159, R159 ;  /* 0x0000009f009f7308 */ /* 0x000fe40000000800 */
[----:B------:R-:W-:Y:S01]  /*5eb0*/  HMMA.16816.F32 R60, R112, R64, RZ ;  /* 0x00000040703c723c */ /* 0x000fe200000018ff */
[----:B------:R-:W-:-:S05]  /*5ec0*/  FADD.FTZ R156, R156, R161 ;  /* 0x000000a19c9c7221 */ /* 0x000fca0000010000 */
[----:B------:R-:W1:Y:S01]  /*5ed0*/  MUFU.EX2 R158, R158 ;  /* 0x0000009e009e7308 */ /* 0x000e620000000800 */
[----:B-----5:R-:W-:Y:S01]  /*5ee0*/  F2FP.F16.F32.PACK_AB R23, R154, R157 ;  /* 0x0000009d9a17723e */ /* 0x020fe200000000ff */
[C---:B------:R-:W-:Y:S01]  /*5ef0*/  HMMA.16816.F32 R64, R112.reuse, R66, RZ ;  /* 0x000000427040723c */ /* 0x040fe200000018ff */
[----:B---3--:R-:W-:Y:S01]  /*5f00*/  F2FP.F16.F32.PACK_AB R20, R0, R155 ;  /* 0x0000009b0014723e */ /* 0x008fe200000000ff */
[----:B------:R-:W-:Y:S01]  /*5f10*/  FADD.FTZ R157, R157, R156 ;  /* 0x0000009c9d9d7221 */ /* 0x000fe20000010000 */
[----:B------:R-:W-:Y:S02]  /*5f20*/  LOP3.LUT R146, R146, R23, RZ, 0xc0, !PT ;  /* 0x0000001792927212 */ /* 0x000fe400078ec0ff */
[----:B------:R-:W-:Y:S01]  /*5f30*/  LOP3.LUT R147, R147, R20, RZ, 0xc0, !PT ;  /* 0x0000001493937212 */ /* 0x000fe200078ec0ff */
[----:B------:R-:W-:Y:S01]  /*5f40*/  HMMA.16816.F32 R68, R112, R72, RZ ;  /* 0x000000487044723c */ /* 0x000fe200000018ff */
[----:B------:R-:W3:Y:S01]  /*5f50*/  LDSM.16.MT88.4 R20, [R190+0xe800] ;  /* 0x00e80000be14783b */ /* 0x000ee20000004200 */
[----:B------:R-:W-:Y:S01]  /*5f60*/  MUFU.EX2 R168, R168 ;  /* 0x000000a800a87308 */ /* 0x000fe20000000800 */
[----:B------:R-:W-:-:S03]  /*5f70*/  FADD.FTZ R157, R154, R157 ;  /* 0x0000009d9a9d7221 */ /* 0x000fc60000010000 */
[----:B------:R-:W-:Y:S01]  /*5f80*/  HMMA.16816.F32 R52, R112, R56, RZ ;  /* 0x000000387034723c */ /* 0x000fe200000018ff */
[----:B-1----:R-:W-:-:S03]  /*5f90*/  F2FP.F16.F32.PACK_AB R116, R158, R159 ;  /* 0x0000009f9e74723e */ /* 0x002fc600000000ff */
[----:B------:R-:W-:Y:S01]  /*5fa0*/  MUFU.EX2 R171, R171 ;  /* 0x000000ab00ab7308 */ /* 0x000fe20000000800 */
[----:B------:R-:W-:Y:S01]  /*5fb0*/  FADD.FTZ R159, R159, R162 ;  /* 0x000000a29f9f7221 */ /* 0x000fe20000010000 */
[----:B------:R-:W-:Y:S01]  /*5fc0*/  HMMA.16816.F32 R56, R112, R58, RZ ;  /* 0x0000003a7038723c */ /* 0x000fe200000018ff */
[----:B------:R-:W-:Y:S02]  /*5fd0*/  LOP3.LUT R145, R145, R116, RZ, 0xc0, !PT ;  /* 0x0000007491917212 */ /* 0x000fe400078ec0ff */
[----:B------:R-:W-:-:S03]  /*5fe0*/  FADD.FTZ R158, R158, R159 ;  /* 0x0000009f9e9e7221 */ /* 0x000fc60000010000 */
[----:B----4-:R-:W-:Y:S01]  /*5ff0*/  HMMA.16816.F32 R84, R112, R88, RZ ;  /* 0x000000587054723c */ /* 0x010fe200000018ff */
[----:B------:R-:W-:Y:S01]  /*6000*/  MUFU.EX2 R201, R201 ;  /* 0x000000c900c97308 */ /* 0x000fe20000000800 */
[----:B------:R-:W-:-:S04]  /*6010*/  FADD.FTZ R155, R155, R158 ;  /* 0x0000009e9b9b7221 */ /* 0x000fc80000010000 */
[C---:B--2---:R-:W-:Y:S01]  /*6020*/  HMMA.16816.F32 R44, R144.reuse, R4, R44 ;  /* 0x00000004902c723c */ /* 0x044fe2000000182c */
[----:B------:R-:W-:Y:S02]  /*6030*/  FADD.FTZ R0, R0, R155 ;  /* 0x0000009b00007221 */ /* 0x000fe40000010000 */
[----:B------:R-:W1:Y:S03]  /*6040*/  MUFU.EX2 R174, R174 ;  /* 0x000000ae00ae7308 */ /* 0x000e660000000800 */
[----:B------:R-:W-:Y:S01]  /*6050*/  HMMA.16816.F32 R48, R144, R6, R48 ;  /* 0x000000069030723c */ /* 0x000fe20000001830 */
[----:B------:R-:W2:Y:S04]  /*6060*/  LDSM.16.MT88.4 R4, [R188+0xe800] ;  /* 0x00e80000bc04783b */ /* 0x000ea80000004200 */
[----:B------:R-:W-:Y:S01]  /*6070*/  MUFU.EX2 R175, R175 ;  /* 0x000000af00af7308 */ /* 0x000fe20000000800 */
[----:B------:R-:W-:Y:S06]  /*6080*/  HMMA.16816.F32 R88, R112, R90, RZ ;  /* 0x0000005a7058723c */ /* 0x000fec00000018ff */
[C---:B------:R-:W-:Y:S01]  /*6090*/  HMMA.16816.F32 R128, R144.reuse, R16, R128 ;  /* 0x000000109080723c */ /* 0x040fe20000001880 */
[----:B------:R-:W-:Y:S05]  /*60a0*/  MUFU.EX2 R170, R170 ;  /* 0x000000aa00aa7308 */ /* 0x000fea0000000800 */
[C---:B------:R-:W-:Y:S01]  /*60b0*/  HMMA.16816.F32 R124, R144.reuse, R18, R124 ;  /* 0x00000012907c723c */ /* 0x040fe2000000187c */
[----:B------:R-:W4:Y:S05]  /*60c0*/  LDSM.16.MT88.4 R16, [R189+0xe800] ;  /* 0x00e80000bd10783b */ /* 0x000f2a0000004200 */
[C---:B------:R-:W-:Y:S06]  /*60d0*/  HMMA.16816.F32 R60, R144.reuse, R8, R60 ;  /* 0x00000008903c723c */ /* 0x040fec000000183c */
[C---:B------:R-:W-:Y:S01]  /*60e0*/  HMMA.16816.F32 R64, R144.reuse, R10, R64 ;  /* 0x0000000a9040723c */ /* 0x040fe20000001840 */
[----:B------:R-:W5:Y:S05]  /*60f0*/  LDSM.16.MT88.4 R8, [R190+0x10800] ;  /* 0x01080000be08783b */ /* 0x000f6a0000004200 */
[C---:B---3--:R-:W-:Y:S06]  /*6100*/  HMMA.16816.F32 R68, R144.reuse, R20, R68 ;  /* 0x000000149044723c */ /* 0x048fec0000001844 */
[C---:B------:R-:W-:Y:S01]  /*6110*/  HMMA.16816.F32 R52, R144.reuse, R12, R52 ;  /* 0x0000000c9034723c */ /* 0x040fe20000001834 */
[----:B------:R-:W-:Y:S01]  /*6120*/  LOP3.LUT R20, R151, R200, R173, 0x96, !PT ;  /* 0x000000c897147212 */ /* 0x000fe200078e96ad */
[----:B------:R-:W-:Y:S01]  /*6130*/  FFMA.FTZ R200, R34, UR6, -R205 ;  /* 0x0000000622c87c23 */ /* 0x000fe200080108cd */
[----:B------:R-:W-:Y:S01]  /*6140*/  FFMA.FTZ R173, R137, UR6, -R220 ;  /* 0x0000000689ad7c23 */ /* 0x000fe200080108dc */
[----:B------:R-:W-:Y:S02]  /*6150*/  LDSM.16.MT88.4 R148, [R188+0x10800] ;  /* 0x01080000bc94783b */ /* 0x000fe40000004200 */
[C---:B------:R-:W-:Y:S01]  /*6160*/  HMMA.16816.F32 R56, R144.reuse, R14, R56 ;  /* 0x0000000e9038723c */ /* 0x040fe20000001838 */
[----:B------:R-:W-:Y:S01]  /*6170*/  IMAD.WIDE.U32 R20, R20, -0x2daee0ad, RZ ;  /* 0xd2511f5314147825 */ /* 0x000fe200078e00ff */
[----:B------:R-:W3:Y:S01]  /*6180*/  LDSM.16.MT88.4 R12, [R192+0x10800] ;  /* 0x01080000c00c783b */ /* 0x000ee20000004200 */
[----:B------:R-:W1:Y:S03]  /*6190*/  MUFU.EX2 R200, R200 ;  /* 0x000000c800c87308 */ /* 0x000e660000000800 */
[----:B--2---:R-:W-:Y:S01]  /*61a0*/  HMMA.16816.F32 R84, R144, R4, R84 ;  /* 0x000000049054723c */ /* 0x004fe20000001854 */
[----:B------:R-:W-:-:S02]  /*61b0*/  LOP3.LUT R228, R21, R228, R142, 0x96, !PT ;  /* 0x000000e415e47212 */ /* 0x000fc400078e968e */
[----:B------:R-:W-:Y:S02]  /*61c0*/  LOP3.LUT R232, R141, R20, R35, 0x96, !PT ;  /* 0x000000148de87212 */ /* 0x000fe400078e9623 */
[----:B------:R-:W2:Y:S01]  /*61d0*/  MUFU.EX2 R173, R173 ;  /* 0x000000ad00ad7308 */ /* 0x000ea20000000800 */
[----:B------:R-:W-:Y:S01]  /*61e0*/  HMMA.16816.F32 R88, R144, R6, R88 ;  /* 0x000000069058723c */ /* 0x000fe20000001858 */
[----:B------:R-:W1:Y:S01]  /*61f0*/  LDSM.16.MT88.4 R4, [R189+0x10800] ;  /* 0x01080000bd04783b */ /* 0x000e620000004200 */
[----:B------:R-:W-:-:S04]  /*6200*/  IMAD.WIDE.U32 R228, R228, -0x326172a9, RZ ;  /* 0xcd9e8d57e4e47825 */ /* 0x000fc800078e00ff */
[----:B------:R-:W-:Y:S01]  /*6210*/  HMMA.16816.F32 R76, R112, R80, RZ ;  /* 0x00000050704c723c */ /* 0x000fe200000018ff */
[----:B------:R-:W-:Y:S01]  /*6220*/  LOP3.LUT R230, R229, R230, R143, 0x96, !PT ;  /* 0x000000e6e5e67212 */ /* 0x000fe200078e968f */
[----:B------:R-:W-:-:S04]  /*6230*/  IMAD.WIDE.U32 R232, R232, -0x326172a9, RZ ;  /* 0xcd9e8d57e8e87825 */ /* 0x000fc800078e00ff */
[----:B------:R-:W-:Y:S01]  /*6240*/  HMMA.16816.F32 R100, R112, R104, RZ ;  /* 0x000000687064723c */ /* 0x000fe200000018ff */
[----:B------:R-:W-:-:S05]  /*6250*/  IMAD.WIDE.U32 R230, R230, -0x2daee0ad, RZ ;  /* 0xd2511f53e6e67825 */ /* 0x000fca00078e00ff */
[C---:B------:R-:W-:Y:S01]  /*6260*/  HMMA.16816.F32 R92, R112.reuse, R96, RZ ;  /* 0x00000060705c723c */ /* 0x040fe200000018ff */
[----:B------:R-:W-:Y:S02]  /*6270*/  LOP3.LUT R139, R231, R140, R139, 0x96, !PT ;  /* 0x0000008ce78b7212 */ /* 0x000fe400078e968b */
[----:B------:R-:W-:Y:S03]  /*6280*/  LDSM.16.MT88.4 R140, [R192+0xd000] ;  /* 0x00d00000c08c783b */ /* 0x000fe60000004200 */
[C---:B------:R-:W-:Y:S06]  /*6290*/  HMMA.16816.F32 R96, R112.reuse, R98, RZ ;  /* 0x000000627060723c */ /* 0x040fec00000018ff */
[C---:B------:R-:W-:Y:S06]  /*62a0*/  HMMA.16816.F32 R108, R112.reuse, R120, RZ ;  /* 0x00000078706c723c */ /* 0x040fec00000018ff */
[C---:B------:R-:W-:Y:S06]  /*62b0*/  HMMA.16816.F32 R104, R112.reuse, R106, RZ ;  /* 0x0000006a7068723c */ /* 0x040fec00000018ff */
[C---:B------:R-:W-:Y:S06]  /*62c0*/  HMMA.16816.F32 R120, R112.reuse, R122, RZ ;  /* 0x0000007a7078723c */ /* 0x040fec00000018ff */
[----:B------:R-:W-:Y:S06]  /*62d0*/  HMMA.16816.F32 R36, R112, R40, RZ ;  /* 0x000000287024723c */ /* 0x000fec00000018ff */
[----:B----4-:R-:W-:Y:S06]  /*62e0*/  HMMA.16816.F32 R76, R144, R16, R76 ;  /* 0x00000010904c723c */ /* 0x010fec000000184c */
[----:B------:R-:W-:Y:S01]  /*62f0*/  HMMA.16816.F32 R40, R112, R42, RZ ;  /* 0x0000002a7028723c */ /* 0x000fe200000018ff */
[----:B------:R-:W-:-:S02]  /*6300*/  IMAD.WIDE.U32 R16, R139, -0x326172a9, RZ ;  /* 0xcd9e8d578b107825 */ /* 0x000fc400078e00ff */
[----:B------:R-:W-:Y:S03]  /*6310*/  LDSM.16.MT88.4 R136, [R189+0xd000] ;  /* 0x00d00000bd88783b */ /* 0x000fe60000004200 */
[----:B-----5:R-:W-:Y:S06]  /*6320*/  HMMA.16816.F32 R100, R144, R8, R100 ;  /* 0x000000089064723c */ /* 0x020fec0000001864 */
[----:B------:R-:W-:Y:S01]  /*6330*/  HMMA.16816.F32 R80, R112, R82, RZ ;  /* 0x000000527050723c */ /* 0x000fe200000018ff */
[----:B------:R-:W-:-:S04]  /*6340*/  SHF.R.U32.HI R8, RZ, 0x10, R16 ;  /* 0x00000010ff087819 */ /* 0x000fc80000011610 */
[----:B------:R-:W-:Y:S01]  /*6350*/  LOP3.LUT R8, R8, 0xff, RZ, 0xc0, !PT ;  /* 0x000000ff08087812 */ /* 0x000fe200078ec0ff */
[C---:B---3--:R-:W-:Y:S06]  /*6360*/  HMMA.16816.F32 R92, R144.reuse, R12, R92 ;  /* 0x0000000c905c723c */ /* 0x048fec000000185c */
[----:B------:R-:W-:Y:S01]  /*6370*/  HMMA.16816.F32 R96, R144, R14, R96 ;  /* 0x0000000e9060723c */ /* 0x000fe20000001860 */
[----:B------:R-:W-:Y:S02]  /*6380*/  SHF.R.U32.HI R13, RZ, 0x18, R16 ;  /* 0x00000018ff0d7819 */ /* 0x000fe40000011610 */
[----:B------:R-:W-:-:S02]  /*6390*/  LOP3.LUT R12, R17, R232, R33, 0x96, !PT ;  /* 0x000000e8110c7212 */ /* 0x000fc400078e9621 */
[----:B------:R-:W-:Y:S01]  /*63a0*/  PRMT R13, R8, 0x5410, R13 ;  /* 0x00005410080d7816 */ /* 0x000fe2000000000d */
[C---:B------:R-:W-:Y:S01]  /*63b0*/  HMMA.16816.F32 R104, R144.reuse, R10, R104 ;  /* 0x0000000a9068723c */ /* 0x040fe20000001868 */
[C---:B------:R-:W-:Y:S01]  /*63c0*/  LOP3.LUT R14, R16.reuse, 0xffff, RZ, 0xc0, !PT ;  /* 0x0000ffff100e7812 */ /* 0x040fe200078ec0ff */
[----:B------:R-:W3:Y:S01]  /*63d0*/  LDSM.16.MT88.4 R8, [R190+0xd000] ;  /* 0x00d00000be08783b */ /* 0x000ee20000004200 */
[----:B------:R-:W-:Y:S02]  /*63e0*/  LOP3.LUT R15, R16, 0xff, RZ, 0xc0, !PT ;  /* 0x000000ff100f7812 */ /* 0x000fe400078ec0ff */
[----:B------:R-:W-:Y:S01]  /*63f0*/  SHF.R.U32.HI R14, RZ, 0x8, R14 ;  /* 0x00000008ff0e7819 */ /* 0x000fe2000001160e */
[----:B-1----:R-:W-:Y:S01]  /*6400*/  HMMA.16816.F32 R108, R144, R4, R108 ;  /* 0x00000004906c723c */ /* 0x002fe2000000186c */
[----:B------:R-:W-:Y:S01]  /*6410*/  HSET2.LE.AND R13, R13, R172, PT ;  /* 0x000000ac0d0d7233 */ /* 0x000fe20003803000 */
[----:B------:R-:W-:Y:S01]  /*6420*/  LDSM.16.MT88.4 R32, [R188+0xd000] ;  /* 0x00d00000bc20783b */ /* 0x000fe20000004200 */
[----:B------:R-:W-:-:S02]  /*6430*/  PRMT R15, R15, 0x5410, R14 ;  /* 0x000054100f0f7816 */ /* 0x000fc4000000000e */
[----:B------:R-:W-:Y:S01]  /*6440*/  LOP3.LUT R14, R12, 0xffff, RZ, 0xc0, !PT ;  /* 0x0000ffff0c0e7812 */ /* 0x000fe200078ec0ff */
[C---:B------:R-:W-:Y:S01]  /*6450*/  HMMA.16816.F32 R120, R144.reuse, R6, R120 ;  /* 0x000000069078723c */ /* 0x040fe20000001878 */
[----:B------:R-:W1:Y:S01]  /*6460*/  LDSM.16.MT88.4 R4, [R189+0xf000] ;  /* 0x00f00000bd04783b */ /* 0x000e620000004200 */
[----:B------:R-:W-:Y:S02]  /*6470*/  HSET2.LE.AND R15, R15, R172, PT ;  /* 0x000000ac0f0f7233 */ /* 0x000fe40003803000 */
[----:B------:R-:W-:Y:S02]  /*6480*/  SHF.R.U32.HI R14, RZ, 0x8, R14 ;  /* 0x00000008ff0e7819 */ /* 0x000fe4000001160e */
[C---:B------:R-:W-:Y:S06]  /*6490*/  HMMA.16816.F32 R36, R144.reuse, R24, R36 ;  /* 0x000000189024723c */ /* 0x040fec0000001824 */
[----:B------:R-:W-:Y:S01]  /*64a0*/  HMMA.16816.F32 R40, R144, R26, R40 ;  /* 0x0000001a9028723c */ /* 0x000fe20000001828 */
[----:B------:R-:W-:-:S04]  /*64b0*/  SHF.R.U32.HI R25, RZ, 0x10, R12 ;  /* 0x00000010ff197819 */ /* 0x000fc8000001160c */
[----:B------:R-:W-:Y:S01]  /*64c0*/  LOP3.LUT R25, R25, 0xff, RZ, 0xc0, !PT ;  /* 0x000000ff19197812 */ /* 0x000fe200078ec0ff */
[----:B------:R-:W-:Y:S01]  /*64d0*/  HMMA.16816.F32 R80, R144, R18, R80 ;  /* 0x000000129050723c */ /* 0x000fe20000001850 */
[----:B------:R-:W-:Y:S01]  /*64e0*/  LOP3.LUT R27, R12, 0xff, RZ, 0xc0, !PT ;  /* 0x000000ff0c1b7812 */ /* 0x000fe200078ec0ff */
[----:B------:R-:W-:Y:S01]  /*64f0*/  LDSM.16.MT88.4 R16, [R188+0xf000] ;  /* 0x00f00000bc10783b */ /* 0x000fe20000004200 */
[----:B------:R-:W-:Y:S02]  /*6500*/  SHF.R.U32.HI R12, RZ, 0x18, R12 ;  /* 0x00000018ff0c7819 */ /* 0x000fe4000001160c */
        /* <DEDUP_REMOVED lines=9> */
[----:B------:R-:W-:Y:S01]  /*65a0*/  F2FP.F16.F32.PACK_AB R27, R171, R168 ;  /* 0x000000a8ab1b723e */ /* 0x000fe200000000ff */
[----:B------:R-:W-:Y:S01]  /*65b0*/  FADD.FTZ R168, R168, R157 ;  /* 0x0000009da8a87221 */ /* 0x000fe20000010000 */
[----:B------:R-:W-:Y:S01]  /*65c0*/  F2FP.F16.F32.PACK_AB R12, R175, R200 ;  /* 0x000000c8af0c723e */ /* 0x000fe200000000ff */
[----:B------:R-:W-:Y:S01]  /*65d0*/  HMMA.16816.F32 R112, R112, R30, RZ ;  /* 0x0000001e7070723c */ /* 0x000fe200000018ff */
[----:B--2---:R-:W-:Y:S01]  /*65e0*/  F2FP.F16.F32.PACK_AB R26, R173, R170 ;  /* 0x000000aaad1a723e */ /* 0x004fe200000000ff */
        /* <DEDUP_REMOVED lines=9> */
[----:B------:R-:W2:Y:S01]  /*6680*/  LDSM.16.MT88.4 R12, [R192+0x11000] ;  /* 0x01100000c00c783b */ /* 0x000ea20000004200 */
[----:B------:R-:W-:Y:S01]  /*6690*/  HMMA.16816.F32 R72, R144, R22, R72 ;  /* 0x000000169048723c */ /* 0x000fe20000001848 */
[----:B------:R-:W-:-:S02]  /*66a0*/  FADD.FTZ R173, R173, R170 ;  /* 0x000000aaadad7221 */ /* 0x000fc40000010000 */
[----:B------:R-:W-:Y:S03]  /*66b0*/  LDSM.16.MT88.4 R20, [R190+0xf000] ;  /* 0x00f00000be14783b */ /* 0x000fe60000004200 */
[C---:B---3--:R-:W-:Y:S06]  /*66c0*/  HMMA.16816.F32 R36, R24.reuse, R8, R36 ;  /* 0x000000081824723c */ /* 0x048fec0000001824 */
[C---:B------:R-:W-:Y:S01]  /*66d0*/  HMMA.16816.F32 R40, R24.reuse, R10, R40 ;  /* 0x0000000a1828723c */ /* 0x040fe20000001828 */
[----:B------:R-:W3:Y:S05]  /*66e0*/  LDSM.16.MT88.4 R8, [R190+0x11000] ;  /* 0x01100000be08783b */ /* 0x000eea0000004200 */
[C---:B-1----:R-:W-:Y:S06]  /*66f0*/  HMMA.16816.F32 R76, R24.reuse, R4, R76 ;  /* 0x00000004184c723c */ /* 0x042fec000000184c */
[C---:B------:R-:W-:Y:S01]  /*6700*/  HMMA.16816.F32 R80, R24.reuse, R6, R80 ;  /* 0x000000061850723c */ /* 0x040fe20000001850 */
[----:B------:R-:W1:Y:S05]  /*6710*/  LDSM.16.MT88.4 R4, [R189+0x11000] ;  /* 0x01100000bd04783b */ /* 0x000e6a0000004200 */
[----:B------:R-:W-:Y:S06]  /*6720*/  HMMA.16816.F32 R124, R24, R142, R124 ;  /* 0x0000008e187c723c */ /* 0x000fec000000187c */
[----:B------:R-:W-:Y:S01]  /*6730*/  HMMA.16816.F32 R116, R144, R148, R116 ;  /* 0x000000949074723c */ /* 0x000fe20000001874 */
[--C-:B------:R-:W-:Y:S01]  /*6740*/  FFMA.FTZ R142, R223, UR6, -R220.reuse ;  /* 0x00000006df8e7c23 */ /* 0x100fe200080108dc */
[----:B------:R-:W-:Y:S01]  /*6750*/  FFMA.FTZ R223, R211, UR6, -R220 ;  /* 0x00000006d3df7c23 */ /* 0x000fe200080108dc */
[----:B------:R-:W-:-:S03]  /*6760*/  FFMA.FTZ R143, R206, UR6, -R205 ;  /* 0x00000006ce8f7c23 */ /* 0x000fc600080108cd */
[----:B--2---:R-:W-:Y:S01]  /*6770*/  HMMA.16816.F32 R92, R24, R12, R92 ;  /* 0x0000000c185c723c */ /* 0x004fe2000000185c */
[----:B------:R-:W-:Y:S05]  /*6780*/  MUFU.EX2 R142, R142 ;  /* 0x0000008e008e7308 */ /* 0x000fea0000000800 */
[----:B------:R-:W-:Y:S01]  /*6790*/  HMMA.16816.F32 R112, R144, R150, R112 ;  /* 0x000000969070723c */ /* 0x000fe20000001870 */
[----:B------:R-:W-:Y:S01]  /*67a0*/  LOP3.LUT R12, R233, R228, R221, 0x96, !PT ;  /* 0x000000e4e90c7212 */ /* 0x000fe200078e96dd */
[----:B------:R-:W-:Y:S01]  /*67b0*/  FFMA.FTZ R221, R202, UR6, -R205 ;  /* 0x00000006cadd7c23 */ /* 0x000fe200080108cd */
[----:B------:R-:W-:Y:S03]  /*67c0*/  MUFU.EX2 R223, R223 ;  /* 0x000000df00df7308 */ /* 0x000fe60000000800 */
[----:B------:R-:W-:Y:S01]  /*67d0*/  HMMA.16816.F32 R128, R24, R140, R128 ;  /* 0x0000008c1880723c */ /* 0x000fe20000001880 */
[----:B------:R-:W-:-:S04]  /*67e0*/  IMAD.WIDE.U32 R12, R12, -0x2daee0ad, RZ ;  /* 0xd2511f530c0c7825 */ /* 0x000fc800078e00ff */
[--C-:B------:R-:W-:Y:S01]  /*67f0*/  FFMA.FTZ R144, R204, UR6, -R205.reuse ;  /* 0x00000006cc907c23 */ /* 0x100fe200080108cd */
[----:B------:R-:W-:Y:S01]  /*6800*/  FFMA.FTZ R146, R203, UR6, -R205 ;  /* 0x00000006cb927c23 */ /* 0x000fe200080108cd */
[----:B------:R-:W-:Y:S01]  /*6810*/  MUFU.EX2 R143, R143 ;  /* 0x0000008f008f7308 */ /* 0x000fe20000000800 */
[----:B------:R-:W-:Y:S01]  /*6820*/  LOP3.LUT R207, R13, R230, R207, 0x96, !PT ;  /* 0x000000e60dcf7212 */ /* 0x000fe200078e96cf */
[--C-:B------:R-:W-:Y:S01]  /*6830*/  FFMA.FTZ R140, R227, UR6, -R220.reuse ;  /* 0x00000006e38c7c23 */ /* 0x100fe200080108dc */
[----:B------:R-:W-:Y:S01]  /*6840*/  FFMA.FTZ R141, R225, UR6, -R220 ;  /* 0x00000006e18d7c23 */ /* 0x000fe200080108dc */
[C---:B------:R-:W-:Y:S04]  /*6850*/  HMMA.16816.F32 R52, R24.reuse, R32, R52 ;  /* 0x000000201834723c */ /* 0x040fe80000001834 */
[----:B------:R-:W-:Y:S02]  /*6860*/  MUFU.EX2 R140, R140 ;  /* 0x0000008c008c7308 */ /* 0x000fe40000000800 */
[----:B---3--:R-:W-:Y:S01]  /*6870*/  HMMA.16816.F32 R100, R24, R8, R100 ;  /* 0x000000081864723c */ /* 0x008fe20000001864 */
[----:B------:R-:W-:-:S05]  /*6880*/  LOP3.LUT R33, R12, 0xff, RZ, 0xc0, !PT ;  /* 0x000000ff0c217812 */ /* 0x000fca00078ec0ff */
[----:B------:R-:W2:Y:S01]  /*6890*/  MUFU.EX2 R141, R141 ;  /* 0x0000008d008d7308 */ /* 0x000ea20000000800 */
[C---:B------:R-:W-:Y:S01]  /*68a0*/  HMMA.16816.F32 R104, R24.reuse, R10, R104 ;  /* 0x0000000a1868723c */ /* 0x040fe20000001868 */
[----:B------:R-:W-:Y:S02]  /*68b0*/  LOP3.LUT R8, R12, 0xffff, RZ, 0xc0, !PT ;  /* 0x0000ffff0c087812 */ /* 0x000fe400078ec0ff */
[----:B------:R-:W-:Y:S02]  /*68c0*/  SHF.R.U32.HI R9, RZ, 0x18, R12 ;  /* 0x00000018ff097819 */ /* 0x000fe4000001160c */
[----:B------:R-:W-:Y:S01]  /*68d0*/  SHF.R.U32.HI R8, RZ, 0x8, R8 ;  /* 0x00000008ff087819 */ /* 0x000fe20000011608 */
[----:B-1----:R-:W-:Y:S01]  /*68e0*/  HMMA.16816.F32 R108, R24, R4, R108 ;  /* 0x00000004186c723c */ /* 0x002fe2000000186c */
[----:B------:R-:W1:Y:S01]  /*68f0*/  MUFU.EX2 R144, R144 ;  /* 0x0000009000907308 */ /* 0x000e620000000800 */
[----:B------:R-:W-:Y:S02]  /*6900*/  SHF.R.U32.HI R10, RZ, 0x10, R12 ;  /* 0x00000010ff0a7819 */ /* 0x000fe4000001160c */
[----:B------:R-:W-:-:S02]  /*6910*/  SHF.R.U32.HI R12, RZ, 0x10, R207 ;  /* 0x00000010ff0c7819 */ /* 0x000fc400000116cf */
[C---:B------:R-:W-:Y:S01]  /*6920*/  HMMA.16816.F32 R96, R24.reuse, R14, R96 ;  /* 0x0000000e1860723c */ /* 0x040fe20000001860 */
[C---:B------:R-:W-:Y:S02]  /*6930*/  LOP3.LUT R4, R207.reuse, 0xffff, RZ, 0xc0, !PT ;  /* 0x0000ffffcf047812 */ /* 0x040fe400078ec0ff */
[----:B------:R-:W-:Y:S01]  /*6940*/  MUFU.EX2 R146, R146 ;  /* 0x0000009200927308 */ /* 0x000fe20000000800 */
[----:B------:R-:W-:Y:S02]  /*6950*/  LOP3.LUT R11, R207, 0xff, RZ, 0xc0, !PT ;  /* 0x000000ffcf0b7812 */ /* 0x000fe400078ec0ff */
[----:B------:R-:W-:Y:S01]  /*6960*/  LOP3.LUT R10, R10, 0xff, RZ, 0xc0, !PT ;  /* 0x000000ff0a0a7812 */ /* 0x000fe200078ec0ff */
[C---:B------:R-:W-:Y:S01]  /*6970*/  HMMA.16816.F32 R120, R24.reuse, R6, R120 ;  /* 0x000000061878723c */ /* 0x040fe20000001878 */
[----:B------:R-:W-:Y:S02]  /*6980*/  SHF.R.U32.HI R14, RZ, 0x8, R4 ;  /* 0x00000008ff0e7819 */ /* 0x000fe40000011604 */
[----:B------:R-:W-:Y:S01]  /*6990*/  SHF.R.U32.HI R5, RZ, 0x18, R207 ;  /* 0x00000018ff057819 */ /* 0x000fe200000116cf */
[----:B------:R-:W3:Y:S01]  /*69a0*/  MUFU.EX2 R221, R221 ;  /* 0x000000dd00dd7308 */ /* 0x000ee20000000800 */
[----:B------:R-:W-:Y:S01]  /*69b0*/  LOP3.LUT R4, R12, 0xff, RZ, 0xc0, !PT ;  /* 0x000000ff0c047812 */ /* 0x000fe200078ec0ff */
[----:B------:R-:W-:Y:S01]  /*69c0*/  HMMA.16816.F32 R60, R24, R28, R60 ;  /* 0x0000001c183c723c */ /* 0x000fe2000000183c */
[----:B------:R-:W-:-:S02]  /*69d0*/  PRMT R9, R10, 0x5410, R9 ;  /* 0x000054100a097816 */ /* 0x000fc40000000009 */
[----:B------:R-:W-:Y:S02]  /*69e0*/  PRMT R11, R11, 0x5410, R14 ;  /* 0x000054100b0b7816 */ /* 0x000fe4000000000e */
[----:B------:R-:W-:Y:S01]  /*69f0*/  PRMT R33, R33, 0x5410, R8 ;  /* 0x0000541021217816 */ /* 0x000fe20000000008 */
[C---:B------:R-:W-:Y:S01]  /*6a00*/  HMMA.16816.F32 R64, R24.reuse, R30, R64 ;  /* 0x0000001e1840723c */ /* 0x040fe20000001840 */
[----:B------:R-:W-:Y:S01]  /*6a10*/  PRMT R5, R4, 0x5410, R5 ;  /* 0x0000541004057816 */ /* 0x000fe20000000005 */
[----:B------:R-:W4:Y:S01]  /*6a20*/  LDSM.16.MT88.4 R28, [R188+0x11000] ;  /* 0x01100000bc1c783b */ /* 0x000f220000004200 */
[--C-:B------:R-:W-:Y:S02]  /*6a30*/  HSET2.LE.AND R4, R11, R172.reuse, PT ;  /* 0x000000ac0b047233 */ /* 0x100fe40003803000 */
[--C-:B------:R-:W-:Y:S01]  /*6a40*/  HSET2.LE.AND R7, R9, R172.reuse, PT ;  /* 0x000000ac09077233 */ /* 0x100fe20003803000 */
[C---:B------:R-:W-:Y:S01]  /*6a50*/  HMMA.16816.F32 R68, R24.reuse, R20, R68 ;  /* 0x000000141844723c */ /* 0x040fe20000001844 */
[--C-:B------:R-:W-:Y:S01]  /*6a60*/  HSET2.LE.AND R6, R33, R172.reuse, PT ;  /* 0x000000ac21067233 */ /* 0x100fe20003803000 */
[----:B------:R-:W-:Y:S01]  /*6a70*/  LDSM.16.MT88.4 R12, [R189+0xd800] ;  /* 0x00d80000bd0c783b */ /* 0x000fe20000004200 */
[----:B--2---:R-:W-:Y:S01]  /*6a80*/  F2FP.F16.F32.PACK_AB R11, R141, R140 ;  /* 0x0000008c8d0b723e */ /* 0x004fe200000000ff */
[----:B------:R-:W-:Y:S01]  /*6a90*/  FADD.FTZ R140, R140, R173 ;  /* 0x000000ad8c8c7221 */ /* 0x000fe20000010000 */
[----:B------:R-:W-:Y:S01]  /*6aa0*/  HSET2.LE.AND R5, R5, R172, PT ;  /* 0x000000ac05057233 */ /* 0x000fe20003803000 */
[C---:B------:R-:W-:Y:S01]  /*6ab0*/  HMMA.16816.F32 R72, R24.reuse, R22, R72 ;  /* 0x000000161848723c */ /* 0x040fe20000001848 */
[----:B-1----:R-:W-:Y:S01]  /*6ac0*/  F2FP.F16.F32.PACK_AB R10, R144, R143 ;  /* 0x0000008f900a723e */ /* 0x002fe200000000ff */
[----:B------:R-:W1:Y:S01]  /*6ad0*/  LDSM.16.MT88.4 R20, [R192+0xd800] ;  /* 0x00d80000c014783b */ /* 0x000e620000004200 */
[----:B------:R-:W-:Y:S01]  /*6ae0*/  F2FP.F16.F32.PACK_AB R9, R223, R142 ;  /* 0x0000008edf09723e */ /* 0x000fe200000000ff */
[----:B------:R-:W-:Y:S01]  /*6af0*/  FADD.FTZ R143, R143, R200 ;  /* 0x000000c88f8f7221 */ /* 0x000fe20000010000 */
[----:B---3--:R-:W-:Y:S01]  /*6b00*/  F2FP.F16.F32.PACK_AB R8, R221, R146 ;  /* 0x00000092dd08723e */ /* 0x008fe200000000ff */
        /* <DEDUP_REMOVED lines=8> */
[----:B------:R-:W2:Y:S01]  /*6b90*/  LDSM.16.MT88.4 R16, [R190+0xd800] ;  /* 0x00d80000be10783b */ /* 0x000ea20000004200 */
        /* <DEDUP_REMOVED lines=37> */
[C---:B------:R-:W-:Y:S06]  /*6df0*/  HMMA.16816.F32 R104, R4.reuse, R18, R104 ;  /* 0x000000120468723c */ /* 0x040fec0000001868 */
[C---:B------:R-:W-:Y:S06]  /*6e00*/  HMMA.16816.F32 R108, R4.reuse, R12, R108 ;  /* 0x0000000c046c723c */ /* 0x040fec000000186c */
[C---:B------:R-:W-:Y:S06]  /*6e10*/  HMMA.16816.F32 R120, R4.reuse, R14, R120 ;  /* 0x0000000e0478723c */ /* 0x040fec0000001878 */
[C---:B---3--:R-:W-:Y:S06]  /*6e20*/  HMMA.16816.F32 R116, R4.reuse, R8, R116 ;  /* 0x000000080474723c */ /* 0x048fec0000001874 */
[----:B------:R-:W-:Y:S01]  /*6e30*/  HMMA.16816.F32 R112, R4, R10, R112 ;  /* 0x0000000a0470723c */ /* 0x000fe20000001870 */
[----:B------:R-:W-:-:S08]  /*6e40*/  NOP ;  /* 0x0000000000007918 */ /* 0x000fd00000000000 */
[----:B------:R-:W-:-:S15]  /*6e50*/  @!P0 BRA `(.L_x_829) ;  /* 0x0000004400048947 */ /* 0x000fde0003800000 */
[----:B------:R-:W1:Y:S01]  /*6e60*/  S2R R0, SR_TID.X ;  /* 0x0000000000007919 */ /* 0x000e620000002100 */
[----:B------:R-:W-:Y:S01]  /*6e70*/  ULDC UR4, c[0x0][0x2d0] ;  /* 0x0000b40000047ab9 */ /* 0x000fe20000000800 */
[----:B------:R-:W-:Y:S01]  /*6e80*/  IMAD.WIDE.U32 R226, R2, -0x326172a9, RZ ;  /* 0xcd9e8d5702e27825 */ /* 0x000fe200078e00ff */
[----:B------:R-:W-:Y:S01]  /*6e90*/  ISETP.GE.AND P4, PT, R152, UR4, PT ;  /* 0x0000000498007c0c */ /* 0x000fe2000bf86270 */
[----:B------:R-:W-:Y:S01]  /*6ea0*/  UIADD3 UR24, UR25, 0x3f, URZ ;  /* 0x0000003f19187890 */ /* 0x000fe2000fffe03f */
[----:B------:R-:W-:Y:S01]  /*6eb0*/  MOV R211, 0x7054 ;  /* 0x0000705400d37802 */ /* 0x000fe20000000f00 */
[----:B------:R-:W-:Y:S01]  /*6ec0*/  IMAD.U32 R220, RZ, RZ, UR25 ;  /* 0x00000019ffdc7e24 */ /* 0x000fe2000f8e00ff */
[----:B------:R-:W-:Y:S01]  /*6ed0*/  LOP3.LUT R224, R227, R135, RZ, 0x3c, !PT ;  /* 0x00000087e3e07212 */ /* 0x000fe200078e3cff */
[----:B------:R-:W-:Y:S01]  /*6ee0*/  USHF.R.S32.HI UR4, URZ, 0x1f, UR24 ;  /* 0x0000001f3f047899 */ /* 0x000fe20008011418 */
[----:B------:R-:W-:Y:S01]  /*6ef0*/  IMAD.WIDE.U32 R228, R134, -0x2daee0ad, RZ ;  /* 0xd2511f5386e47825 */ /* 0x000fe200078e00ff */
[----:B------:R-:W-:Y:S01]  /*6f00*/  ULDC.64 UR8, c[0x0][0x250] ;  /* 0x0000940000087ab9 */ /* 0x000fe20000000a00 */
[----:B------:R-:W-:Y:S01]  /*6f10*/  ULDC UR11, c[0x0][0x2d0] ;  /* 0x0000b400000b7ab9 */ /* 0x000fe20000000800 */
[----:B------:R-:W-:Y:S01]  /*6f20*/  ULEA.HI UR24, UR4, UR24, URZ, 0x6 ;  /* 0x0000001804187291 */ /* 0x000fe2000f8f303f */
[----:B------:R-:W-:Y:S01]  /*6f30*/  IMAD.WIDE.U32 R224, R224, -0x2daee0ad, RZ ;  /* 0xd2511f53e0e07825 */ /* 0x000fe200078e00ff */
[----:B------:R-:W-:-:S02]  /*6f40*/  USHF.L.U64.HI UR19, UR8, 0x4, UR9 ;  /* 0x0000000408137899 */ /* 0x000fc40008010209 */
[----:B------:R-:W2:Y:S01]  /*6f50*/  @!P4 LDC.64 R206, c[0x0][0x220] ;  /* 0x00008800ffcecb82 */ /* 0x000ea20000000a00 */
[----:B------:R-:W-:Y:S02]  /*6f60*/  USHF.L.U32 UR20, UR8, 0x4, URZ ;  /* 0x0000000408147899 */ /* 0x000fe4000800063f */
[----:B------:R-:W-:Y:S01]  /*6f70*/  ULEA.HI.SX32 UR24, UR24, 0xfffffffe, 0x1a ;  /* 0xfffffffe18187891 */ /* 0x000fe2000f8fd23f */
[----:B------:R-:W-:Y:S01]  /*6f80*/  ULDC UR4, c[0x0][0x2ec] ;  /* 0x0000bb0000047ab9 */ /* 0x000fe20000000800 */
[----:B------:R-:W-:-:S03]  /*6f90*/  ULDC.64 UR6, c[0x0][0x248] ;  /* 0x0000920000067ab9 */ /* 0x000fc60000000a00 */
[----:B------:R-:W3:Y:S08]  /*6fa0*/  @!P4 LDC.64 R204, c[0x0][0x220] ;  /* 0x00008800ffcccb82 */ /* 0x000ef00000000a00 */
[----:B------:R-:W4:Y:S01]  /*6fb0*/  @!P4 LDC.64 R202, c[0x0][0x220] ;  /* 0x00008800ffcacb82 */ /* 0x000f220000000a00 */
[----:B-1----:R-:W-:-:S05]  /*6fc0*/  LOP3.LUT R0, R0, 0x3, RZ, 0xc0, !PT ;  /* 0x0000000300007812 */ /* 0x002fca00078ec0ff */
[----:B------:R-:W-:Y:S02]  /*6fd0*/  IMAD R133, R0, -0x2, R133 ;  /* 0xfffffffe00857824 */ /* 0x000fe400078e0285 */
[----:B------:R-:W1:Y:S01]  /*6fe0*/  @!P4 LDC.64 R200, c[0x0][0x220] ;  /* 0x00008800ffc8cb82 */ /* 0x000e620000000a00 */
[----:B------:R-:W-:Y:S02]  /*6ff0*/  IMAD.MOV.U32 R0, RZ, RZ, R3 ;  /* 0x000000ffff007224 */ /* 0x000fe400078e0003 */
[----:B------:R-:W-:Y:S02]  /*7000*/  IADD3 R220, R220, -UR17, R133 ;  /* 0x80000011dcdc7c10 */ /* 0x000fe4000fffe085 */
[----:B------:R-:W-:Y:S01]  /*7010*/  MOV R133, R132 ;  /* 0x0000008400857202 */ /* 0x000fe20000000f00 */
[----:B------:R-:W-:Y:S06]  /*7020*/  BRA `(.L_x_830) ;  /* 0x0000000400cc7947 */ /* 0x000fec0003800000 */
.L_x_832:
        /* <DEDUP_REMOVED lines=14> */
[----:B------:R-:W5:Y:S01]  /*7110*/  @!P4 LDC.64 R136, c[0x0][0x218] ;  /* 0x00008600ff88cb82 */ /* 0x000f620000000a00 */
[C---:B------:R-:W-:Y:S03]  /*7120*/  IADD3 R148, P6, R149.reuse, UR14, RZ ;  /* 0x0000000e95947c10 */ /* 0x040fe6000ffde0ff */
        /* <DEDUP_REMOVED lines=13> */
[----:B------:R-:W-:Y:S01]  /*7200*/  @!P4 LDGSTS.E.BYPASS.LTC128B.128 [R208+0x6000], desc[UR22][R160.64] ;  /* 0x06000000a0d0cfae */ /* 0x000fe2000b901d56 */
[C---:B-----5:R-:W-:Y:S02]  /*7210*/  @!P4 LEA R152, P1, R148.reuse, R136, 0x1 ;  /* 0x000000889498c211 */ /* 0x060fe400078208ff */
[----:B------:R-:W-:Y:S01]  /*7220*/  @!P2 LEA.HI.X R157, R149, R139, R150, 0x1, P0 ;  /* 0x0000008b959da211 */ /* 0x000fe200000f0c96 */
[----:B------:R3:W-:Y:S01]  /*7230*/  @P3 STS.128 [R208+0x8000], RZ ;  /* 0x008000ffd0003388 */ /* 0x0007e20000000c00 */
[----:B-1----:R-:W-:Y:S01]  /*7240*/  @!P3 LEA R154, P0, R148, R134, 0x1 ;  /* 0x00000086949ab211 */ /* 0x002fe200078008ff */
[----:B------:R-:W1:Y:S01]  /*7250*/  @!P2 LDC.64 R140, c[0x0][0x218] ;  /* 0x00008600ff8cab82 */ /* 0x000e620000000a00 */
[----:B------:R-:W-:Y:S01]  /*7260*/  IADD3.X R150, R150, UR13, RZ, P6, !PT ;  /* 0x0000000d96967c10 */ /* 0x000fe2000b7fe4ff */
[----:B------:R-:W-:Y:S01]  /*7270*/  @!PT LDS RZ, [RZ] ;  /* 0x00000000fffff984 */ /* 0x000fe20000000800 */
[----:B------:R-:W-:Y:S01]  /*7280*/  @!PT LDS RZ, [RZ] ;  /* 0x00000000fffff984 */ /* 0x000fe20000000800 */
[----:B------:R-:W-:Y:S01]  /*7290*/  @!PT LDS RZ, [RZ] ;  /* 0x00000000fffff984 */ /* 0x000fe20000000800 */
[----:B------:R-:W-:Y:S03]  /*72a0*/  @!P3 LDGSTS.E.BYPASS.LTC128B.128 [R208+0x8000], desc[UR22][R158.64+0x80] ;  /* 0x080000809ed0bfae */ /* 0x000fe6000b901d56 */
[C-C-:B------:R-:W-:Y:S01]  /*72b0*/  @!P4 LEA.HI.X R153, R148.reuse, R137, R150.reuse, 0x1, P1 ;  /* 0x000000899499c211 */ /* 0x140fe200008f0c96 */
[----:B------:R3:W-:Y:S01]  /*72c0*/  @P2 STS.128 [R208+0xa000], RZ ;  /* 0x00a000ffd0002388 */ /* 0x0007e20000000c00 */
[C-C-:B------:R-:W-:Y:S01]  /*72d0*/  @!P3 LEA.HI.X R155, R148.reuse, R135, R150.reuse, 0x1, P0 ;  /* 0x00000087949bb211 */ /* 0x140fe200000f0c96 */
[----:B------:R-:W4:Y:S01]  /*72e0*/  @!P4 LDC.64 R138, c[0x0][0x218] ;  /* 0x00008600ff8acb82 */ /* 0x000f220000000a00 */
[C---:B------:R-:W-:Y:S01]  /*72f0*/  @!P2 LEA R146, P0, R148.reuse, R146, 0x1 ;  /* 0x000000929492a211 */ /* 0x040fe200078008ff */
[----:B------:R-:W-:Y:S01]  /*7300*/  @!PT LDS RZ, [RZ] ;  /* 0x00000000fffff984 */ /* 0x000fe20000000800 */
[----:B------:R-:W-:Y:S01]  /*7310*/  @!PT LDS RZ, [RZ] ;  /* 0x00000000fffff984 */ /* 0x000fe20000000800 */
[----:B------:R-:W-:Y:S01]  /*7320*/  @!PT LDS RZ, [RZ] ;  /* 0x00000000fffff984 */ /* 0x000fe20000000800 */
[----:B------:R5:W-:Y:S01]  /*7330*/  @!P2 LDGSTS.E.BYPASS.LTC128B.128 [R208+0xa000], desc[UR22][R156.64+0x100] ;  /* 0x0a0001009cd0afae */ /* 0x000be2000b901d56 */
[C---:B------:R-:W-:Y:S02]  /*7340*/  IADD3 R149, P1, R148.reuse, UR14, RZ ;  /* 0x0000000e94957c10 */ /* 0x040fe4000ff3e0ff */
[----:B------:R-:W-:Y:S01]  /*7350*/  @!P2 LEA.HI.X R147, R148, R147, R150, 0x1, P0 ;  /* 0x000000939493a211 */ /* 0x000fe200000f0c96 */
[----:B------:R3:W-:Y:S01]  /*7360*/  @P4 STS.128 [R208+0x6800], RZ ;  /* 0x006800ffd0004388 */ /* 0x0007e20000000c00 */
[----:B------:R-:W-:Y:S01]  /*7370*/  IADD3.X R150, R150, UR13, RZ, P1, !PT ;  /* 0x0000000d96967c10 */ /* 0x000fe20008ffe4ff */
[----:B------:R-:W3:Y:S01]  /*7380*/  @!P3 LDC.64 R136, c[0x0][0x218] ;  /* 0x00008600ff88bb82 */ /* 0x000ee20000000a00 */
[C---:B--2---:R-:W-:Y:S01]  /*7390*/  @!P3 LEA R142, P6, R149.reuse, R142, 0x1 ;  /* 0x0000008e958eb211 */ /* 0x044fe200078c08ff */
[----:B------:R-:W-:Y:S01]  /*73a0*/  @!PT LDS RZ, [RZ] ;  /* 0x00000000fffff984 */ /* 0x000fe20000000800 */
[----:B------:R-:W-:Y:S01]  /*73b0*/  @!PT LDS RZ, [RZ] ;  /* 0x00000000fffff984 */ /* 0x000fe20000000800 */
[----:B------:R-:W-:Y:S01]  /*73c0*/  @!PT LDS RZ, [RZ] ;  /* 0x00000000fffff984 */ /* 0x000fe20000000800 */
[----:B------:R2:W-:Y:S03]  /*73d0*/  @!P4 LDGSTS.E.BYPASS.LTC128B.128 [R208+0x6800], desc[UR22][R152.64] ;  /* 0x0680000098d0cfae */ /* 0x0005e6000b901d56 */
[C-C-:B------:R-:W-:Y:S01]  /*73e0*/  @!P3 LEA.HI.X R143, R149.reuse, R143, R150.reuse, 0x1, P6 ;  /* 0x0000008f958fb211 */ /* 0x140fe200030f0c96 */
[----:B------:R2:W-:Y:S02]  /*73f0*/  @P3 STS.128 [R208+0x8800], RZ ;  /* 0x008800ffd0003388 */ /* 0x0005e40000000c00 */
[----:B------:R-:W2:Y:S01]  /*7400*/  @!P2 LDC.64 R134, c[0x0][0x218] ;  /* 0x00008600ff86ab82 */ /* 0x000ea20000000a00 */
[C---:B-1----:R-:W-:Y:S01]  /*7410*/  @!P2 LEA R140, P1, R149.reuse, R140, 0x1 ;  /* 0x0000008c958ca211 */ /* 0x042fe200078208ff */
[----:B------:R-:W-:Y:S01]  /*7420*/  @!PT LDS RZ, [RZ] ;  /* 0x00000000fffff984 */ /* 0x000fe20000000800 */
[----:B------:R-:W-:Y:S01]  /*7430*/  @!PT LDS RZ, [RZ] ;  /* 0x00000000fffff984 */ /* 0x000fe20000000800 */
[----:B------:R-:W-:Y:S01]  /*7440*/  @!PT LDS RZ, [RZ] ;  /* 0x00000000fffff984 */ /* 0x000fe20000000800 */
[----:B------:R1:W-:Y:S03]  /*7450*/  @!P3 LDGSTS.E.BYPASS.LTC128B.128 [R208+0x8800], desc[UR22][R154.64+0x80] ;  /* 0x088000809ad0bfae */ /* 0x0003e6000b901d56 */
[C-C-:B------:R-:W-:Y:S01]  /*7460*/  @!P2 LEA.HI.X R141, R149.reuse, R141, R150.reuse, 0x1, P1 ;  /* 0x0000008d958da211 */ /* 0x140fe200008f0c96 */
[----:B------:R1:W-:Y:S04]  /*7470*/  @P2 STS.128 [R208+0xa800], RZ ;  /* 0x00a800ffd0002388 */ /* 0x0003e80000000c00 */
[----:B------:R-:W-:Y:S01]  /*7480*/  @!PT LDS RZ, [RZ] ;  /* 0x00000000fffff984 */ /* 0x000fe20000000800 */
[----:B------:R-:W-:Y:S01]  /*7490*/  @!PT LDS RZ, [RZ] ;  /* 0x00000000fffff984 */ /* 0x000fe20000000800 */
[----:B------:R-:W-:Y:S01]  /*74a0*/  @!PT LDS RZ, [RZ] ;  /* 0x00000000fffff984 */ /* 0x000fe20000000800 */
[----:B------:R1:W-:Y:S01]  /*74b0*/  @!P2 LDGSTS.E.BYPASS.LTC128B.128 [R208+0xa800], desc[UR22][R146.64+0x100] ;  /* 0x0a80010092d0afae */ /* 0x0003e2000b901d56 */
[C---:B-----5:R-:W-:Y:S03]  /*74c0*/  @!P4 LEA R156, P0, R149.reuse, R144, 0x1 ;  /* 0x00000090959cc211 */ /* 0x060fe600078008ff */
[----:B------:R1:W-:Y:S01]  /*74d0*/  @P4 STS.128 [R208+0x7000], RZ ;  /* 0x007000ffd0004388 */ /* 0x0003e20000000c00 */
[C---:B------:R-:W-:Y:S02]  /*74e0*/  @!P4 LEA.HI.X R157, R149.reuse, R145, R150, 0x1, P0 ;  /* 0x00000091959dc211 */ /* 0x040fe400000f0c96 */
[----:B------:R-:W-:Y:S03]  /*74f0*/  IADD3 R144, P0, R149, UR14, RZ ;  /* 0x0000000e95907c10 */ /* 0x000fe6000ff1e0ff */
[----:B------:R-:W-:Y:S01]  /*7500*/  @!PT LDS RZ, [RZ] ;  /* 0x00000000fffff984 */ /* 0x000fe20000000800 */
[----:B------:R-:W-:Y:S01]  /*7510*/  @!PT LDS RZ, [RZ] ;  /* 0x00000000fffff984 */ /* 0x000fe20000000800 */
[----:B------:R-:W-:Y:S01]  /*7520*/  @!PT LDS RZ, [RZ] ;  /* 0x00000000fffff984 */ /* 0x000fe20000000800 */
[----:B------:R1:W-:Y:S01]  /*7530*/  @!P4 LDGSTS.E.BYPASS.LTC128B.128 [R208+0x7000], desc[UR22][R156.64] ;  /* 0x070000009cd0cfae */ /* 0x0003e2000b901d56 */
[C---:B----4-:R-:W-:Y:S02]  /*7540*/  @!P4 LEA R138, P6, R144.reuse, R138, 0x1 ;  /* 0x0000008a908ac211 */ /* 0x050fe400078c08ff */
[----:B---3--:R-:W-:Y:S01]  /*7550*/  @!P3 LEA R136, P1, R144, R136, 0x1 ;  /* 0x000000889088b211 */ /* 0x008fe200078208ff */
[----:B------:R1:W-:Y:S01]  /*7560*/  @P3 STS.128 [R208+0x9000], RZ ;  /* 0x009000ffd0003388 */ /* 0x0003e20000000c00 */
[----:B------:R-:W-:Y:S02]  /*7570*/  IADD3.X R150, R150, UR13, RZ, P0, !PT ;  /* 0x0000000d96967c10 */ /* 0x000fe400087fe4ff */
[C---:B--2---:R-:W-:Y:S01]  /*7580*/  @!P2 LEA R134, P0, R144.reuse, R134, 0x1 ;  /* 0x000000869086a211 */ /* 0x044fe200078008ff */
[----:B------:R-:W-:Y:S01]  /*7590*/  @!PT LDS RZ, [RZ] ;  /* 0x00000000fffff984 */ /* 0x000fe20000000800 */
[----:B------:R-:W-:Y:S01]  /*75a0*/  @!PT LDS RZ, [RZ] ;  /* 0x00000000fffff984 */ /* 0x000fe20000000800 */
[----:B------:R-:W-:Y:S01]  /*75b0*/  @!PT LDS RZ, [RZ] ;  /* 0x00000000fffff984 */ /* 0x000fe20000000800 */
[----:B------:R1:W-:Y:S01]  /*75c0*/  @!P3 LDGSTS.E.BYPASS.LTC128B.128 [R208+0x9000], desc[UR22][R142.64+0x80] ;  /* 0x090000808ed0bfae */ /* 0x0003e2000b901d56 */
[C-C-:B------:R-:W-:Y:S02]  /*75d0*/  @!P4 LEA.HI.X R139, R144.reuse, R139, R150.reuse, 0x1, P6 ;  /* 0x0000008b908bc211 */ /* 0x140fe400030f0c96 */
        /* <DEDUP_REMOVED lines=24> */
.L_x_830:
[----:B------:R-:W-:Y:S01]  /*7760*/  ISETP.GE.AND P3, PT, R210, UR11, PT ;  /* 0x0000000bd2007c0c */ /* 0x000fe2000bf66270 */
[----:B------:R-:W-:Y:S01]  /*7770*/  USHF.R.S32.HI UR18, URZ, 0x1f, UR24 ;  /* 0x0000001f3f127899 */ /* 0x000fe20008011418 */
[----:B------:R-:W-:Y:S01]  /*7780*/  ISETP.GE.AND P2, PT, R209, UR11, PT ;  /* 0x0000000bd1007c0c */ /* 0x000fe2000bf46270 */
[----:B------:R-:W-:Y:S04]  /*7790*/  DEPBAR.LE SB0, 0x0 ;  /* 0x000080000000791a */ /* 0x000fe80000000000 */
[----:B------:R-:W-:Y:S01]  /*77a0*/  BAR.SYNC.DEFER_BLOCKING 0x0 ;  /* 0x0000000000007b1d */ /* 0x000fe20000010000 */
[----:B------:R-:W-:Y:S02]  /*77b0*/  UIMAD UR18, UR18, UR8, URZ ;  /* 0x00000008121272a4 */ /* 0x000fe4000f8e023f */
[----:B------:R-:W-:Y:S02]  /*77c0*/  UIMAD.WIDE.U32 UR26, UR24, UR8, URZ ;  /* 0x00000008181a72a5 */ /* 0x000fe4000f8e003f */
[----:B------:R-:W-:Y:S04]  /*77d0*/  UIMAD UR18, UR24, UR9, UR18 ;  /* 0x00000009181272a4 */ /* 0x000fe8000f8e0212 */
[----:B------:R-:W-:Y:S01]  /*77e0*/  UIADD3 UR18, UR27, UR18, URZ ;  /* 0x000000121b127290 */ /* 0x000fe2000fffe03f */
[----:B------:R-:W-:Y:S02]  /*77f0*/  IMAD.U32 R2, RZ, RZ, UR26 ;  /* 0x0000001aff027e24 */ /* 0x000fe4000f8e00ff */
[----:B------:R-:W-:Y:S03]  /*7800*/  IMAD.U32 R3, RZ, RZ, UR27 ;  /* 0x0000001bff037e24 */ /* 0x000fe6000f8e00ff */
[----:B------:R-:W-:Y:S01]  /*7810*/  IMAD.U32 R222, RZ, RZ, UR18 ;  /* 0x00000012ffde7e24 */ /* 0x000fe2000f8e00ff */
[C---:B------:R-:W-:Y:S04]  /*7820*/  LEA R175, P0, R2.reuse, R212, 0x6 ;  /* 0x000000d402af7211 */ /* 0x040fe800078030ff */
[----:B------:R-:W-:Y:S02]  /*7830*/  LEA.HI.X R222, R2, R199, R222, 0x6, P0 ;  /* 0x000000c702de7211 */ /* 0x000fe400000f34de */
[C---:B--2---:R-:W-:Y:S01]  /*7840*/  @!P4 LEA R240, P1, R175.reuse, R206, 0x1 ;  /* 0x000000ceaff0c211 */ /* 0x044fe200078208ff */
[----:B------:R-:W-:Y:S01]  /*7850*/  @P4 STS.128 [R208+0xc000], RZ ;  /* 0x00c000ffd0004388 */ /* 0x000fe20000000c00 */
[----:B------:R-:W2:Y:S02]  /*7860*/  @!P3 LDC.64 R172, c[0x0][0x220] ;  /* 0x00008800ffacbb82 */ /* 0x000ea40000000a00 */
[C-C-:B------:R-:W-:Y:S02]  /*7870*/  @!P4 LEA.HI.X R241, R175.reuse, R207, R222.reuse, 0x1, P1 ;  /* 0x000000cfaff1c211 */ /* 0x140fe400008f0cde */
[C---:B------:R-:W-:Y:S03]  /*7880*/  IADD3 R132, P5, R175.reuse, UR20, RZ ;  /* 0x00000014af847c10 */ /* 0x040fe6000ffbe0ff */
[----:B------:R-:W-:Y:S01]  /*7890*/  @!PT LDS RZ, [RZ] ;  /* 0x00000000fffff984 */ /* 0x000fe20000000800 */
[----:B------:R-:W-:Y:S01]  /*78a0*/  @!PT LDS RZ, [RZ] ;  /* 0x00000000fffff984 */ /* 0x000fe20000000800 */
[----:B------:R-:W-:Y:S01]  /*78b0*/  @!PT LDS RZ, [RZ] ;  /* 0x00000000fffff984 */ /* 0x000fe20000000800 */
[----:B------:R-:W-:Y:S01]  /*78c0*/  @!P4 LDGSTS.E.BYPASS.LTC128B.128 [R208+0xc000], desc[UR22][R240.64] ;  /* 0x0c000000f0d0cfae */ /* 0x000fe2000b901d56 */
[----:B---3--:R-:W-:Y:S01]  /*78d0*/  @!P4 LEA R236, P1, R132, R204, 0x1 ;  /* 0x000000cc84ecc211 */ /* 0x008fe200078208ff */
[----:B------:R-:W3:Y:S02]  /*78e0*/  @!P2 LDC.64 R134, c[0x0][0x220] ;  /* 0x00008800ff86ab82 */ /* 0x000ee40000000a00 */
[----:B------:R-:W-:Y:S06]  /*78f0*/  @P3 STS.128 [R208+0xe000], RZ ;  /* 0x00e000ffd0003388 */ /* 0x000fec0000000c00 */
[----:B------:R-:W5:Y:S08]  /*7900*/  @!P3 LDC.64 R2, c[0x0][0x220] ;  /* 0x00008800ff02bb82 */ /* 0x000f700000000a00 */
[----:B------:R-:W4:Y:S01]  /*7910*/  @!P2 LDC.64 R230, c[0x0][0x220] ;  /* 0x00008800ffe6ab82 */ /* 0x000f220000000a00 */
        /* <DEDUP_REMOVED lines=8> */
[----:B------:R-:W-:Y:S03]  /*79a0*/  @!P2 LEA.HI.X R239, R175, R135, R222, 0x1, P0 ;  /* 0x00000087afefa211 */ /* 0x000fe600000f0cde */
[----:B------:R-:W-:Y:S01]  /*79b0*/  @P2 STS.128 [R208+0x10000], RZ ;  /* 0x010000ffd0002388 */ /* 0x000fe20000000c00 */
[----:B------:R-:W-:Y:S01]  /*79c0*/  IADD3.X R222, R222, UR19, RZ, P5, !PT ;  /* 0x00000013dede7c10 */ /* 0x000fe2000affe4ff */
[----:B------:R-:W1:Y:S02]  /*79d0*/  @!P3 LDC.64 R174, c[0x0][0x220] ;  /* 0x00008800ffaebb82 */ /* 0x000e640000000a00 */
        /* <DEDUP_REMOVED lines=12> */
[C---:B----4-:R-:W-:Y:S01]  /*7aa0*/  @!P2 LEA R230, P0, R132.reuse, R230, 0x1 ;  /* 0x000000e684e6a211 */ /* 0x050fe200078008ff */
[----:B------:R-:W4:Y:S02]  /*7ab0*/  @!P3 LDC.64 R134, c[0x0][0x220] ;  /* 0x00008800ff86bb82 */ /* 0x000f240000000a00 */
[----:B------:R-:W-:Y:S01]  /*7ac0*/  @P3 STS.128 [R208+0xe800], RZ ;  /* 0x00e800ffd0003388 */ /* 0x000fe20000000c00 */
[C---:B------:R-:W-:Y:S03]  /*7ad0*/  @!P2 LEA.HI.X R231, R132.reuse, R231, R222, 0x1, P0 ;  /* 0x000000e784e7a211 */ /* 0x040fe600000f0cde */
[----:B------:R-:W-:Y:S01]  /*7ae0*/  @!PT LDS RZ, [RZ] ;  /* 0x00000000fffff984 */ /* 0x000fe20000000800 */
[----:B------:R-:W-:Y:S01]  /*7af0*/  @!PT LDS RZ, [RZ] ;  /* 0x00000000fffff984 */ /* 0x000fe20000000800 */
[----:B------:R-:W-:Y:S01]  /*7b00*/  @!PT LDS RZ, [RZ] ;  /* 0x00000000fffff984 */ /* 0x000fe20000000800 */
[----:B------:R-:W-:Y:S02]  /*7b10*/  @!P3 LDGSTS.E.BYPASS.LTC128B.128 [R208+0xe800], desc[UR22][R234.64+0x80] ;  /* 0x0e800080ead0bfae */ /* 0x000fe4000b901d56 */
[----:B------:R-:W5:Y:S01]  /*7b20*/  @!P2 LDC.64 R2, c[0x0][0x220] ;  /* 0x00008800ff02ab82 */ /* 0x000f620000000a00 */
[----:B---3--:R-:W-:Y:S01]  /*7b30*/  IADD3 R232, P1, R132, UR20, RZ ;  /* 0x0000001484e87c10 */ /* 0x008fe2000ff3e0ff */
[----:B------:R-:W-:Y:S03]  /*7b40*/  @P2 STS.128 [R208+0x10800], RZ ;  /* 0x010800ffd0002388 */ /* 0x000fe60000000c00 */
[----:B------:R-:W-:Y:S01]  /*7b50*/  @!P4 LEA R240, P0, R232, R202, 0x1 ;  /* 0x000000cae8f0c211 */ /* 0x000fe200078008ff */
[----:B------:R-:W-:Y:S01]  /*7b60*/  @!PT LDS RZ, [RZ] ;  /* 0x00000000fffff984 */ /* 0x000fe20000000800 */
[----:B------:R-:W-:Y:S01]  /*7b70*/  @!PT LDS RZ, [RZ] ;  /* 0x00000000fffff984 */ /* 0x000fe20000000800 */
[----:B------:R-:W-:Y:S01]  /*7b80*/  @!PT LDS RZ, [RZ] ;  /* 0x00000000fffff984 */ /* 0x000fe20000000800 */
[----:B------:R-:W-:Y:S01]  /*7b90*/  @!P2 LDGSTS.E.BYPASS.LTC128B.128 [R208+0x10800], desc[UR22][R230.64+0x100] ;  /* 0x10800100e6d0afae */ /* 0x000fe2000b901d56 */
[----:B------:R-:W-:Y:S02]  /*7ba0*/  IADD3.X R222, R222, UR19, RZ, P1, !PT ;  /* 0x00000013dede7c10 */ /* 0x000fe40008ffe4ff */
[C---:B-1----:R-:W-:Y:S01]  /*7bb0*/  @!P3 LEA R174, P1, R232.reuse, R174, 0x1 ;  /* 0x000000aee8aeb211 */ /* 0x042fe200078208ff */
[----:B------:R-:W-:Y:S01]  /*7bc0*/  @P4 STS.128 [R208+0xd000], RZ ;  /* 0x00d000ffd0004388 */ /* 0x000fe20000000c00 */
[C-C-:B------:R-:W-:Y:S02]  /*7bd0*/  @!P4 LEA.HI.X R241, R232.reuse, R203, R222.reuse, 0x1, P0 ;  /* 0x000000cbe8f1c211 */ /* 0x140fe400000f0cde */
[C-C-:B------:R-:W-:Y:S02]  /*7be0*/  @!P3 LEA.HI.X R175, R232.reuse, R175, R222.reuse, 0x1, P1 ;  /* 0x000000afe8afb211 */ /* 0x140fe400008f0cde */
[C---:B--2---:R-:W-:Y:S01]  /*7bf0*/  @!P2 LEA R172, P0, R232.reuse, R172, 0x1 ;  /* 0x000000ace8aca211 */ /* 0x044fe200078008ff */
        /* <DEDUP_REMOVED lines=13> */
[C---:B----4-:R-:W-:Y:S02]  /*7cd0*/  @!P3 LEA R134, P1, R132.reuse, R134, 0x1 ;  /* 0x000000868486b211 */ /* 0x050fe400078208ff */
[C-C-:B------:R-:W-:Y:S01]  /*7ce0*/  @!P4 LEA.HI.X R233, R132.reuse, R201, R222.reuse, 0x1, P5 ;  /* 0x000000c984e9c211 */ /* 0x140fe200028f0cde */
[----:B------:R-:W-:Y:S01]  /*7cf0*/  @P2 STS.128 [R208+0x11000], RZ ;  /* 0x011000ffd0002388 */ /* 0x000fe20000000c00 */
[C-C-:B------:R-:W-:Y:S02]  /*7d00*/  @!P3 LEA.HI.X R135, R132.reuse, R135, R222.reuse, 0x1, P1 ;  /* 0x000000878487b211 */ /* 0x140fe400008f0cde */
[C---:B-----5:R-:W-:Y:S01]  /*7d10*/  @!P2 LEA R2, P0, R132.reuse, R2, 0x1 ;  /* 0x000000028402a211 */ /* 0x060fe200078008ff */
[----:B------:R-:W-:Y:S01]  /*7d20*/  @!PT LDS RZ, [RZ] ;  /* 0x00000000fffff984 */ /* 0x000fe20000000800 */
[----:B------:R-:W-:Y:S01]  /*7d30*/  @!PT LDS RZ, [RZ] ;  /* 0x00000000fffff984 */ /* 0x000fe20000000800 */
[----:B------:R-:W-:Y:S01]  /*7d40*/  @!PT LDS RZ, [RZ] ;  /* 0x00000000fffff984 */ /* 0x000fe20000000800 */
[----:B------:R1:W-:Y:S03]  /*7d50*/  @!P2 LDGSTS.E.BYPASS.LTC128B.128 [R208+0x11000], desc[UR22][R172.64+0x100] ;  /* 0x11000100acd0afae */ /* 0x0003e6000b901d56 */
[----:B------:R-:W-:Y:S01]  /*7d60*/  @!P2 LEA.HI.X R3, R132, R3, R222, 0x1, P0 ;  /* 0x000000038403a211 */ /* 0x000fe200000f0cde */
[----:B------:R-:W-:Y:S04]  /*7d70*/  @P4 STS.128 [R208+0xd800], RZ ;  /* 0x00d800ffd0004388 */ /* 0x000fe80000000c00 */
[----:B------:R-:W-:Y:S01]  /*7d80*/  @!PT LDS RZ, [RZ] ;  /* 0x00000000fffff984 */ /* 0x000fe20000000800 */
[----:B------:R-:W-:Y:S01]  /*7d90*/  @!PT LDS RZ, [RZ] ;  /* 0x00000000fffff984 */ /* 0x000fe20000000800 */
[----:B------:R-:W-:Y:S01]  /*7da0*/  @!PT LDS RZ, [RZ] ;  /* 0x00000000fffff984 */ /* 0x000fe20000000800 */
[----:B------:R2:W-:Y:S04]  /*7db0*/  @!P4 LDGSTS.E.BYPASS.LTC128B.128 [R208+0xd800], desc[UR22][R232.64] ;  /* 0x0d800000e8d0cfae */ /* 0x0005e8000b901d56 */
        /* <DEDUP_REMOVED lines=11> */
[----:B------:R-:W4:Y:S04]  /*7e70*/  LDSM.16.M88.4 R140, [R197+0x6000] ;  /* 0x00600000c58c783b */ /* 0x000f280000000200 */
[----:B------:R-:W5:Y:S04]  /*7e80*/  LDSM.16.M88.4 R144, [R197+0x6800] ;  /* 0x00680000c590783b */ /* 0x000f680000000200 */
[----:B------:R-:W2:Y:S04]  /*7e90*/  LDSM.16.M88.4 R148, [R197+0x7000] ;  /* 0x00700000c594783b */ /* 0x000ea80000000200 */
[----:B------:R-:W3:Y:S04]  /*7ea0*/  LDSM.16.M88.4 R152, [R197+0x7800] ;  /* 0x00780000c598783b */ /* 0x000ee80000000200 */
[----:B------:R-:W0:Y:S04]  /*7eb0*/  LDGDEPBAR ;  /* 0x00000000000079af */ /* 0x000e280000000000 */
[----:B------:R-:W-:Y:S04]  /*7ec0*/  LDSM.16.M88.4 R156, [R196] ;  /* 0x00000000c49c783b */ /* 0x000fe80000000200 */
[----:B------:R-:W3:Y:S04]  /*7ed0*/  LDSM.16.M88.4 R160, [R195] ;  /* 0x00000000c3a0783b */ /* 0x000ee80000000200 */
[----:B------:R-:W3:Y:S04]  /*7ee0*/  LDSM.16.M88.4 R164, [R187] ;  /* 0x00000000bba4783b */ /* 0x000ee80000000200 */
[----:B------:R-:W3:Y:S04]  /*7ef0*/  LDSM.16.M88.4 R168, [R186] ;  /* 0x00000000baa8783b */ /* 0x000ee80000000200 */
[----:B-1----:R-:W-:Y:S01]  /*7f00*/  LDSM.16.M88.4 R172, [R197+0xa000] ;  /* 0x00a00000c5ac783b */ /* 0x002fe20000000200 */
[C---:B----4-:R-:W-:Y:S06]  /*7f10*/  HMMA.16816.F32 R4, R136.reuse, R140, RZ ;  /* 0x0000008c8804723c */ /* 0x050fec00000018ff */
[C---:B------:R-:W-:Y:S01]  /*7f20*/  HMMA.16816.F32 R8, R136.reuse, R142, RZ ;  /* 0x0000008e8808723c */ /* 0x040fe200000018ff */
[----:B------:R-:W1:Y:S05]  /*7f30*/  LDSM.16.M88.4 R140, [R185] ;  /* 0x00000000b98c783b */ /* 0x000e6a0000000200 */
[C---:B-----5:R-:W-:Y:S06]  /*7f40*/  HMMA.16816.F32 R12, R136.reuse, R144, RZ ;  /* 0x00000090880c723c */ /* 0x060fec00000018ff */
[C---:B------:R-:W-:Y:S01]  /*7f50*/  HMMA.16816.F32 R16, R136.reuse, R146, RZ ;  /* 0x000000928810723c */ /* 0x040fe200000018ff */
[----:B------:R-:W-:Y:S05]  /*7f60*/  LDSM.16.M88.4 R144, [R194] ;  /* 0x00000000c290783b */ /* 0x000fea0000000200 */
[C---:B--2---:R-:W-:Y:S06]  /*7f70*/  HMMA.16816.F32 R20, R136.reuse, R148, RZ ;  /* 0x000000948814723c */ /* 0x044fec00000018ff */
[C---:B------:R-:W-:Y:S01]  /*7f80*/  HMMA.16816.F32 R24, R136.reuse, R150, RZ ;  /* 0x000000968818723c */ /* 0x040fe200000018ff */
[----:B------:R-:W2:Y:S05]  /*7f90*/  LDSM.16.M88.4 R148, [R191+0x6000] ;  /* 0x00600000bf94783b */ /* 0x000eaa0000000200 */
[C---:B---3--:R-:W-:Y:S06]  /*7fa0*/  HMMA.16816.F32 R28, R136.reuse, R152, RZ ;  /* 0x00000098881c723c */ /* 0x048fec00000018ff */
[----:B------:R-:W-:Y:S01]  /*7fb0*/  HMMA.16816.F32 R32, R136, R154, RZ ;  /* 0x0000009a8820723c */ /* 0x000fe200000018ff */
[----:B------:R-:W3:Y:S04]  /*7fc0*/  LDSM.16.M88.4 R136, [R191+0x6800] ;  /* 0x00680000bf88783b */ /* 0x000ee80000000200 */
[----:B------:R-:W4:Y:S01]  /*7fd0*/  LDSM.16.M88.4 R152, [R191+0x7000] ;  /* 0x00700000bf98783b */ /* 0x000f220000000200 */
[C---:B------:R-:W-:Y:S06]  /*7fe0*/  HMMA.16816.F32 R4, R156.reuse, R160, R4 ;  /* 0x000000a09c04723c */ /* 0x040fec0000001804 */
[C---:B------:R-:W-:Y:S01]  /*7ff0*/  HMMA.16816.F32 R8, R156.reuse, R162, R8 ;  /* 0x000000a29c08723c */ /* 0x040fe20000001808 */
[----:B------:R-:W5:Y:S05]  /*8000*/  LDSM.16.M88.4 R160, [R191+0x7800] ;  /* 0x00780000bfa0783b */ /* 0x000f6a0000000200 */
[C---:B------:R-:W-:Y:S06]  /*8010*/  HMMA.16816.F32 R12, R156.reuse, R164, R12 ;  /* 0x000000a49c0c723c */ /* 0x040fec000000180c */
[C---:B------:R-:W-:Y:S01]  /*8020*/  HMMA.16816.F32 R16, R156.reuse, R166, R16 ;  /* 0x000000a69c10723c */ /* 0x040fe20000001810 */
[----:B------:R-:W-:Y:S05]  /*8030*/  LDSM.16.M88.4 R164, [R193] ;  /* 0x00000000c1a4783b */ /* 0x000fea0000000200 */
[C---:B------:R-:W-:Y:S06]  /*8040*/  HMMA.16816.F32 R20, R156.reuse, R168, R20 ;  /* 0x000000a89c14723c */ /* 0x040fec0000001814 */
[C---:B------:R-:W-:Y:S01]  /*8050*/  HMMA.16816.F32 R24, R156.reuse, R170, R24 ;  /* 0x000000aa9c18723c */ /* 0x040fe20000001818 */
[----:B------:R-:W5:Y:S05]  /*8060*/  LDSM.16.M88.4 R168, [R184] ;  /* 0x00000000b8a8783b */ /* 0x000f6a0000000200 */
[C---:B-1----:R-:W-:Y:S06]  /*8070*/  HMMA.16816.F32 R28, R156.reuse, R140, R28 ;  /* 0x0000008c9c1c723c */ /* 0x042fec000000181c */
[----:B------:R-:W-:Y:S01]  /*8080*/  HMMA.16816.F32 R32, R156, R142, R32 ;  /* 0x0000008e9c20723c */ /* 0x000fe20000001820 */
[----:B------:R-:W1:Y:S04]  /*8090*/  LDSM.16.M88.4 R140, [R184+0x800] ;  /* 0x00080000b88c783b */ /* 0x000e680000000200 */
[----:B------:R-:W-:Y:S01]  /*80a0*/  LDSM.16.M88.4 R156, [R197+0x8000] ;  /* 0x00800000c59c783b */ /* 0x000fe20000000200 */
[C---:B--2---:R-:W-:Y:S06]  /*80b0*/  HMMA.16816.F32 R4, R144.reuse, R148, R4 ;  /* 0x000000949004723c */ /* 0x044fec0000001804 */
        /* <DEDUP_REMOVED lines=12> */
[C---:B------:R-:W-:Y:S06]  /*8180*/  HMMA.16816.F32 R4, R164.reuse, R168, R4 ;  /* 0x000000a8a404723c */ /* 0x040fec0000001804 */
[C---:B------:R-:W-:Y:S01]  /*8190*/  HMMA.16816.F32 R8, R164.reuse, R170, R8 ;  /* 0x000000aaa408723c */ /* 0x040fe20000001808 */
[----:B------:R-:W-:Y:S05]  /*81a0*/  LDSM.16.M88.4 R168, [R183] ;  /* 0x00000000b7a8783b */ /* 0x000fea0000000200 */
[C---:B-1----:R-:W-:Y:S06]  /*81b0*/  HMMA.16816.F32 R12, R164.reuse, R140, R12 ;  /* 0x0000008ca40c723c */ /* 0x042fec000000180c */
[C---:B------:R-:W-:Y:S01]  /*81c0*/  HMMA.16816.F32 R16, R164.reuse, R142, R16 ;  /* 0x0000008ea410723c */ /* 0x040fe20000001810 */
[----:B------:R-:W1:Y:S05]  /*81d0*/  LDSM.16.M88.4 R140, [R197+0x9800] ;  /* 0x00980000c58c783b */ /* 0x000e6a0000000200 */
[C---:B--2---:R-:W-:Y:S06]  /*81e0*/  HMMA.16816.F32 R20, R164.reuse, R148, R20 ;  /* 0x00000094a414723c */ /* 0x044fec0000001814 */
[C---:B------:R-:W-:Y:S01]  /*81f0*/  HMMA.16816.F32 R24, R164.reuse, R150, R24 ;  /* 0x00000096a418723c */ /* 0x040fe20000001818 */
[----:B------:R-:W2:Y:S05]  /*8200*/  LDSM.16.M88.4 R148, [R196+0x2000] ;  /* 0x00200000c494783b */ /* 0x000eaa0000000200 */
[C---:B---3--:R-:W-:Y:S06]  /*8210*/  HMMA.16816.F32 R28, R164.reuse, R136, R28 ;  /* 0x00000088a41c723c */ /* 0x048fec000000181c */
[----:B------:R-:W-:Y:S01]  /*8220*/  HMMA.16816.F32 R32, R164, R138, R32 ;  /* 0x0000008aa420723c */ /* 0x000fe20000001820 */
[----:B------:R-:W3:Y:S04]  /*8230*/  LDSM.16.M88.4 R136, [R182] ;  /* 0x00000000b688783b */ /* 0x000ee80000000200 */
[----:B------:R-:W-:Y:S01]  /*8240*/  LDSM.16.M88.4 R164, [R191+0x8000] ;  /* 0x00800000bfa4783b */ /* 0x000fe20000000200 */
[C---:B----4-:R-:W-:Y:S06]  /*8250*/  HMMA.16816.F32 R4, R152.reuse, R156, R4 ;  /* 0x0000009c9804723c */ /* 0x050fec0000001804 */
[C---:B------:R-:W-:Y:S01]  /*8260*/  HMMA.16816.F32 R8, R152.reuse, R158, R8 ;  /* 0x0000009e9808723c */ /* 0x040fe20000001808 */
[----:B------:R-:W4:Y:S05]  /*8270*/  LDSM.16.M88.4 R156, [R181] ;  /* 0x00000000b59c783b */ /* 0x000f2a0000000200 */
[C---:B-----5:R-:W-:Y:S06]  /*8280*/  HMMA.16816.F32 R12, R152.reuse, R144, R12 ;  /* 0x00000090980c723c */ /* 0x060fec000000180c */
[C---:B------:R-:W-:Y:S01]  /*8290*/  HMMA.16816.F32 R16, R152.reuse, R146, R16 ;  /* 0x000000929810723c */ /* 0x040fe20000001810 */
[----:B------:R-:W5:Y:S05]  /*82a0*/  LDSM.16.M88.4 R144, [R180] ;  /* 0x00000000b490783b */ /* 0x000f6a0000000200 */
[C---:B------:R-:W-:Y:S06]  /*82b0*/  HMMA.16816.F32 R20, R152.reuse, R160, R20 ;  /* 0x000000a09814723c */ /* 0x040fec0000001814 */
[C---:B------:R-:W-:Y:S01]  /*82c0*/  HMMA.16816.F32 R24, R152.reuse, R162, R24 ;  /* 0x000000a29818723c */ /* 0x040fe20000001818 */
[----:B------:R-:W5:Y:S05]  /*82d0*/  LDSM.16.M88.4 R160, [R194+0x2000] ;  /* 0x00200000c2a0783b */ /* 0x000f6a0000000200 */
[C---:B-1----:R-:W-:Y:S06]  /*82e0*/  HMMA.16816.F32 R28, R152.reuse, R140, R28 ;  /* 0x0000008c981c723c */ /* 0x042fec000000181c */
[----:B------:R-:W-:Y:S01]  /*82f0*/  HMMA.16816.F32 R32, R152, R142, R32 ;  /* 0x0000008e9820723c */ /* 0x000fe20000001820 */
[----:B------:R-:W1:Y:S04]  /*8300*/  LDSM.16.M88.4 R140, [R191+0x8800] ;  /* 0x00880000bf8c783b */ /* 0x000e680000000200 */
[----:B------:R-:W1:Y:S01]  /*8310*/  LDSM.16.M88.4 R152, [R191+0x9000] ;  /* 0x00900000bf98783b */ /* 0x000e620000000200 */
[C---:B--2---:R-:W-:Y:S06]  /*8320*/  HMMA.16816.F32 R4, R148.reuse, R168, R4 ;  /* 0x000000a89404723c */ /* 0x044fec0000001804 */
        /* <DEDUP_REMOVED lines=20> */
[----:B------:R-:W5:Y:S05]  /*8470*/  LDSM.16.M88.4 R152, [R197+0xa800] ;  /* 0x00a80000c598783b */ /* 0x000f6a0000000200 */
[C---:B--2---:R-:W-:Y:S06]  /*8480*/  HMMA.16816.F32 R28, R160.reuse, R136, R28 ;  /* 0x00000088a01c723c */ /* 0x044fec000000181c */
[----:B------:R-:W-:Y:S01]  /*8490*/  HMMA.16816.F32 R32, R160, R138, R32 ;  /* 0x0000008aa020723c */ /* 0x000fe20000001820 */
[----:B------:R-:W2:Y:S04]  /*84a0*/  LDSM.16.M88.4 R136, [R197+0xb000] ;  /* 0x00b00000c588783b */ /* 0x000ea80000000200 */
[----:B------:R-:W2:Y:S01]  /*84b0*/  LDSM.16.M88.4 R160, [R197+0xb800] ;  /* 0x00b80000c5a0783b */ /* 0x000ea20000000200 */
[C---:B---3--:R-:W-:Y:S06]  /*84c0*/  HMMA.16816.F32 R4, R156.reuse, R168, R4 ;  /* 0x000000a89c04723c */ /* 0x048fec0000001804 */
[C---:B------:R-:W-:Y:S01]  /*84d0*/  HMMA.16816.F32 R8, R156.reuse, R170, R8 ;  /* 0x000000aa9c08723c */ /* 0x040fe20000001808 */
[----:B------:R-:W-:Y:S05]  /*84e0*/  LDSM.16.M88.4 R168, [R191+0xa000] ;  /* 0x00a00000bfa8783b */ /* 0x000fea0000000200 */
[C---:B----4-:R-:W-:Y:S06]  /*84f0*/  HMMA.16816.F32 R12, R156.reuse, R144, R12 ;  /* 0x000000909c0c723c */ /* 0x050fec000000180c */
[C---:B------:R-:W-:Y:S01]  /*8500*/  HMMA.16816.F32 R16, R156.reuse, R146, R16 ;  /* 0x000000929c10723c */ /* 0x040fe20000001810 */
[----:B------:R-:W-:Y:S05]  /*8510*/  LDSM.16.M88.4 R144, [R179] ;  /* 0x00000000b390783b */ /* 0x000fea0000000200 */
[C---:B-1----:R-:W-:Y:S06]  /*8520*/  HMMA.16816.F32 R20, R156.reuse, R140, R20 ;  /* 0x0000008c9c14723c */ /* 0x042fec0000001814 */
[C---:B------:R-:W-:Y:S01]  /*8530*/  HMMA.16816.F32 R24, R156.reuse, R142, R24 ;  /* 0x0000008e9c18723c */ /* 0x040fe20000001818 */
[----:B------:R-:W1:Y:S05]  /*8540*/  LDSM.16.M88.4 R140, [R196+0x4000] ;  /* 0x00400000c48c783b */ /* 0x000e6a0000000200 */
[C---:B------:R-:W-:Y:S06]  /*8550*/  HMMA.16816.F32 R28, R156.reuse, R148, R28 ;  /* 0x000000949c1c723c */ /* 0x040fec000000181c */
[----:B------:R-:W-:Y:S01]  /*8560*/  HMMA.16816.F32 R32, R156, R150, R32 ;  /* 0x000000969c20723c */ /* 0x000fe20000001820 */
[----:B------:R-:W3:Y:S04]  /*8570*/  LDSM.16.M88.4 R148, [R178] ;  /* 0x00000000b294783b */ /* 0x000ee80000000200 */
[----:B------:R-:W4:Y:S01]  /*8580*/  LDSM.16.M88.4 R156, [R177] ;  /* 0x00000000b19c783b */ /* 0x000f220000000200 */
[C---:B------:R-:W-:Y:S06]  /*8590*/  HMMA.16816.F32 R4, R164.reuse, R172, R4 ;  /* 0x000000aca404723c */ /* 0x040fec0000001804 */
[C---:B------:R-:W-:Y:S01]  /*85a0*/  HMMA.16816.F32 R8, R164.reuse, R174, R8 ;  /* 0x000000aea408723c */ /* 0x040fe20000001808 */
[----:B------:R-:W-:Y:S05]  /*85b0*/  LDSM.16.M88.4 R172, [R191+0xa800] ;  /* 0x00a80000bfac783b */ /* 0x000fea0000000200 */
[C---:B-----5:R-:W-:Y:S06]  /*85c0*/  HMMA.16816.F32 R12, R164.reuse, R152, R12 ;  /* 0x00000098a40c723c */ /* 0x060fec000000180c */
[C---:B------:R-:W-:Y:S01]  /*85d0*/  HMMA.16816.F32 R16, R164.reuse, R154, R16 ;  /* 0x0000009aa410723c */ /* 0x040fe20000001810 */
[----:B------:R-:W5:Y:S05]  /*85e0*/  LDSM.16.M88.4 R152, [R176] ;  /* 0x00000000b098783b */ /* 0x000f6a0000000200 */
[C---:B--2---:R-:W-:Y:S06]  /*85f0*/  HMMA.16816.F32 R20, R164.reuse, R136, R20 ;  /* 0x00000088a414723c */ /* 0x044fec0000001814 */
[C---:B------:R-:W-:Y:S01]  /*8600*/  HMMA.16816.F32 R24, R164.reuse, R138, R24 ;  /* 0x0000008aa418723c */ /* 0x040fe20000001818 */
[----:B------:R-:W2:Y:S05]  /*8610*/  LDSM.16.M88.4 R136, [R194+0x4000] ;  /* 0x00400000c288783b */ /* 0x000eaa0000000200 */
[C---:B------:R-:W-:Y:S06]  /*8620*/  HMMA.16816.F32 R28, R164.reuse, R160, R28 ;  /* 0x000000a0a41c723c */ /* 0x040fec000000181c */
[----:B------:R-:W-:Y:S01]  /*8630*/  HMMA.16816.F32 R32, R164, R162, R32 ;  /* 0x000000a2a420723c */ /* 0x000fe20000001820 */
[----:B------:R-:W2:Y:S05]  /*8640*/  LDSM.16.M88.4 R160, [R191+0xb000] ;  /* 0x00b00000bfa0783b */ /* 0x000eaa0000000200 */
[C---:B-1----:R-:W-:Y:S06]  /*8650*/  HMMA.16816.F32 R4, R140.reuse, R144, R4 ;  /* 0x000000908c04723c */ /* 0x042fec0000001804 */
[C---:B------:R-:W-:Y:S01]  /*8660*/  HMMA.16816.F32 R8, R140.reuse, R146, R8 ;  /* 0x000000928c08723c */ /* 0x040fe20000001808 */
[----:B------:R-:W1:Y:S05]  /*8670*/  LDSM.16.M88.4 R144, [R191+0xb800] ;  /* 0x00b80000bf90783b */ /* 0x000e6a0000000200 */
[C---:B---3--:R-:W-:Y:S06]  /*8680*/  HMMA.16816.F32 R12, R140.reuse, R148, R12 ;  /* 0x000000948c0c723c */ /* 0x048fec000000180c */
[C---:B------:R-:W-:Y:S01]  /*8690*/  HMMA.16816.F32 R16, R140.reuse, R150, R16 ;  /* 0x000000968c10723c */ /* 0x040fe20000001810 */
[----:B------:R-:W-:Y:S05]  /*86a0*/  LDSM.16.M88.4 R148, [R184+0x4000] ;  /* 0x00400000b894783b */ /* 0x000fea0000000200 */
[C---:B----4-:R-:W-:Y:S06]  /*86b0*/  HMMA.16816.F32 R20, R140.reuse, R156, R20 ;  /* 0x0000009c8c14723c */ /* 0x050fec0000001814 */
[C---:B------:R-:W-:Y:S06]  /*86c0*/  HMMA.16816.F32 R24, R140.reuse, R158, R24 ;  /* 0x0000009e8c18723c */ /* 0x040fec0000001818 */
[C---:B-----5:R-:W-:Y:S06]  /*86d0*/  HMMA.16816.F32 R28, R140.reuse, R152, R28 ;  /* 0x000000988c1c723c */ /* 0x060fec000000181c */
[----:B------:R-:W-:Y:S01]  /*86e0*/  HMMA.16816.F32 R32, R140, R154, R32 ;  /* 0x0000009a8c20723c */ /* 0x000fe20000001820 */
[----:B------:R-:W3:Y:S04]  /*86f0*/  LDSM.16.M88.4 R140, [R193+0x4000] ;  /* 0x00400000c18c783b */ /* 0x000ee80000000200 */
[----:B------:R-:W4:Y:S01]  /*8700*/  LDSM.16.M88.4 R152, [R184+0x4800] ;  /* 0x00480000b898783b */ /* 0x000f220000000200 */
[C---:B--2---:R-:W-:Y:S06]  /*8710*/  HMMA.16816.F32 R4, R136.reuse, R168, R4 ;  /* 0x000000a88804723c */ /* 0x044fec0000001804 */
[C---:B------:R-:W-:Y:S06]  /*8720*/  HMMA.16816.F32 R8, R136.reuse, R170, R8 ;  /* 0x000000aa8808723c */ /* 0x040fec0000001808 */
[C---:B------:R-:W-:Y:S06]  /*8730*/  HMMA.16816.F32 R12, R136.reuse, R172, R12 ;  /* 0x000000ac880c723c */ /* 0x040fec000000180c */
[C---:B------:R-:W-:Y:S01]  /*8740*/  HMMA.16816.F32 R16, R136.reuse, R174, R16 ;  /* 0x000000ae8810723c */ /* 0x040fe20000001810 */
[----:B------:R-:W-:Y:S04]  /*8750*/  IMAD.U32 R173, RZ, RZ, UR24 ;  /* 0x00000018ffad7e24 */ /* 0x000fe8000f8e00ff */
[----:B------:R-:W-:Y:S01]  /*8760*/  IMAD R173, R173, -0x40, R220 ;  /* 0xffffffc0adad7824 */ /* 0x000fe200078e02dc */
[C---:B------:R-:W-:Y:S05]  /*8770*/  HMMA.16816.F32 R20, R136.reuse, R160, R20 ;  /* 0x000000a08814723c */ /* 0x040fea0000001814 */
[----:B------:R-:W-:Y:S01]  /*8780*/  IABS R238, R173 ;  /* 0x000000ad00ee7213 */ /* 0x000fe20000000000 */
[C---:B------:R-:W-:Y:S05]  /*8790*/  HMMA.16816.F32 R24, R136.reuse, R162, R24 ;  /* 0x000000a28818723c */ /* 0x040fea0000001818 */
[----:B------:R-:W-:Y:S01]  /*87a0*/  VIADD R231, R173, 0x8 ;  /* 0x00000008ade77836 */ /* 0x000fe20000000000 */
[C---:B-1----:R-:W-:Y:S04]  /*87b0*/  HMMA.16816.F32 R28, R136.reuse, R144, R28 ;  /* 0x00000090881c723c */ /* 0x042fe8000000181c */
[----:B------:R-:W-:Y:S01]  /*87c0*/  ISETP.GE.AND P1, PT, R231, RZ, PT ;  /* 0x000000ffe700720c */ /* 0x000fe20003f26270 */
[C---:B------:R-:W-:Y:S01]  /*87d0*/  VIADD R232, R173.reuse, 0x7 ;  /* 0x00000007ade87836 */ /* 0x040fe20000000000 */
[----:B------:R-:W-:Y:S01]  /*87e0*/  HMMA.16816.F32 R32, R136, R146, R32 ;  /* 0x000000928820723c */ /* 0x000fe20000001820 */
[----:B------:R-:W1:Y:S03]  /*87f0*/  LDSM.16.M88.4 R136, [R184+0x5000] ;  /* 0x00500000b888783b */ /* 0x000e660000000200 */
[----:B------:R-:W-:Y:S01]  /*8800*/  ISETP.GE.AND P0, PT, R232, RZ, PT ;  /* 0x000000ffe800720c */ /* 0x000fe20003f06270 */
[----:B------:R-:W2:Y:S01]  /*8810*/  LDSM.16.M88.4 R144, [R184+0x5800] ;  /* 0x00580000b890783b */ /* 0x000ea20000000200 */
[----:B------:R-:W-:Y:S04]  /*8820*/  DEPBAR.LE SB0, 0x0 ;  /* 0x000080000000791a */ /* 0x000fe80000000000 */
[----:B------:R-:W-:Y:S01]  /*8830*/  BAR.SYNC.DEFER_BLOCKING 0x0 ;  /* 0x0000000000007b1d */ /* 0x000fe20000010000 */
[C---:B------:R-:W-:Y:S01]  /*8840*/  @!P1 IADD3 R231, -R173.reuse, -0x8, RZ ;  /* 0xfffffff8ade79810 */ /* 0x040fe20007ffe1ff */
[C---:B---3--:R-:W-:Y:S05]  /*8850*/  HMMA.16816.F32 R4, R140.reuse, R148, R4 ;  /* 0x000000948c04723c */ /* 0x048fea0000001804 */
[C---:B------:R-:W-:Y:S01]  /*8860*/  @!P0 IADD3 R232, -R173.reuse, -0x7, RZ ;  /* 0xfffffff9ade88810 */ /* 0x040fe20007ffe1ff */
[C---:B------:R-:W-:Y:S01]  /*8870*/  VIADD R237, R173.reuse, 0xffffffff ;  /* 0xffffffffaded7836 */ /* 0x040fe20000000000 */
[----:B------:R-:W-:Y:S01]  /*8880*/  I2FP.F32.S32 R231, R231 ;  /* 0x000000e700e77245 */ /* 0x000fe20000201400 */
[----:B------:R-:W-:Y:S01]  /*8890*/  VIADD R236, R173, 0xfffffff8 ;  /* 0xfffffff8adec7836 */ /* 0x000fe20000000000 */
[C---:B------:R-:W-:Y:S03]  /*88a0*/  HMMA.16816.F32 R8, R140.reuse, R150, R8 ;  /* 0x000000968c08723c */ /* 0x040fe60000001808 */
[----:B------:R-:W-:Y:S01]  /*88b0*/  ISETP.GE.AND P6, PT, R237, RZ, PT ;  /* 0x000000ffed00720c */ /* 0x000fe20003fc6270 */
[C---:B------:R-:W-:Y:S01]  /*88c0*/  VIADD R235, R173.reuse, 0xfffffff7 ;  /* 0xfffffff7adeb7836 */ /* 0x040fe20000000000 */
[----:B------:R-:W-:Y:S01]  /*88d0*/  ISETP.GE.AND P5, PT, R236, RZ, PT ;  /* 0x000000ffec00720c */ /* 0x000fe20003fa6270 */
[C---:B------:R-:W-:Y:S01]  /*88e0*/  VIADD R234, R173.reuse, 0xfffffff0 ;  /* 0xfffffff0adea7836 */ /* 0x040fe20000000000 */
[----:B------:R-:W-:Y:S01]  /*88f0*/  I2FP.F32.S32 R232, R232 ;  /* 0x000000e800e87245 */ /* 0x000fe20000201400 */
[----:B------:R-:W-:Y:S01]  /*8900*/  VIADD R233, R173, 0xffffffef ;  /* 0xffffffefade97836 */ /* 0x000fe20000000000 */
[----:B------:R-:W-:Y:S01]  /*8910*/  ISETP.GE.AND P1, PT, R235, RZ, PT ;  /* 0x000000ffeb00720c */ /* 0x000fe20003f26270 */
[C---:B----4-:R-:W-:Y:S03]  /*8920*/  HMMA.16816.F32 R12, R140.reuse, R152, R12 ;  /* 0x000000988c0c723c */ /* 0x050fe6000000180c */
[----:B------:R-:W-:Y:S01]  /*8930*/  ISETP.GE.AND P0, PT, R234, RZ, PT ;  /* 0x000000ffea00720c */ /* 0x000fe20003f06270 */
[C---:B------:R-:W-:Y:S02]  /*8940*/  VIADD R230, R173.reuse, 0xffffffe8 ;  /* 0xffffffe8ade67836 */ /* 0x040fe40000000000 */
[----:B------:R-:W-:Y:S01]  /*8950*/  FFMA.FTZ R7, R232, -UR5, R7 ;  /* 0x80000005e8077c23 */ /* 0x000fe20008010007 */
[C---:B------:R-:W-:Y:S01]  /*8960*/  @!P6 IADD3 R237, -R173.reuse, 0x1, RZ ;  /* 0x00000001adede810 */ /* 0x040fe20007ffe1ff */
[C---:B------:R-:W-:Y:S03]  /*8970*/  VIADD R222, R173.reuse, 0xffffffe7 ;  /* 0xffffffe7adde7836 */ /* 0x040fe60000000000 */
[C---:B------:R-:W-:Y:S01]  /*8980*/  @!P5 IADD3 R236, -R173.reuse, 0x8, RZ ;  /* 0x00000008adecd810 */ /* 0x040fe20007ffe1ff */
[C---:B------:R-:W-:Y:S03]  /*8990*/  HMMA.16816.F32 R16, R140.reuse, R154, R16 ;  /* 0x0000009a8c10723c */ /* 0x040fe60000001810 */
[C---:B------:R-:W-:Y:S01]  /*89a0*/  @!P1 IADD3 R235, -R173.reuse, 0x9, RZ ;  /* 0x00000009adeb9810 */ /* 0x040fe20007ffe1ff */
[----:B------:R-:W-:Y:S01]  /*89b0*/  VIADD R175, R173, 0xffffffe0 ;  /* 0xffffffe0adaf7836 */ /* 0x000fe20000000000 */
[----:B------:R-:W-:Y:S01]  /*89c0*/  ISETP.GE.AND P6, PT, R233, RZ, PT ;  /* 0x000000ffe900720c */ /* 0x000fe20003fc6270 */
[C---:B------:R-:W-:Y:S01]  /*89d0*/  VIADD R174, R173.reuse, 0xffffffdf ;  /* 0xffffffdfadae7836 */ /* 0x040fe20000000000 */
[----:B------:R-:W-:Y:S01]  /*89e0*/  ISETP.GE.AND P5, PT, R230, RZ, PT ;  /* 0x000000ffe600720c */ /* 0x000fe20003fa6270 */
[C---:B------:R-:W-:Y:S01]  /*89f0*/  VIADD R3, R173.reuse, 0xffffffd8 ;  /* 0xffffffd8ad037836 */ /* 0x040fe20000000000 */
[----:B------:R-:W-:Y:S01]  /*8a00*/  ISETP.GE.AND P1, PT, R222, RZ, PT ;  /* 0x000000ffde00720c */ /* 0x000fe20003f26270 */
[C---:B-1----:R-:W-:Y:S03]  /*8a10*/  HMMA.16816.F32 R20, R140.reuse, R136, R20 ;  /* 0x000000888c14723c */ /* 0x042fe60000001814 */
[C---:B------:R-:W-:Y:S01]  /*8a20*/  @!P0 IADD3 R234, -R173.reuse, 0x10, RZ ;  /* 0x00000010adea8810 */ /* 0x040fe20007ffe1ff */
[----:B------:R-:W-:Y:S01]  /*8a30*/  VIADD R2, R173, 0xffffffd7 ;  /* 0xffffffd7ad027836 */ /* 0x000fe20000000000 */
[----:B------:R-:W-:Y:S01]  /*8a40*/  ISETP.GE.AND P0, PT, R175, RZ, PT ;  /* 0x000000ffaf00720c */ /* 0x000fe20003f06270 */
[C---:B------:R-:W-:Y:S01]  /*8a50*/  VIADD R172, R173.reuse, 0xffffffd0 ;  /* 0xffffffd0adac7836 */ /* 0x040fe20000000000 */
[----:B------:R-:W-:Y:S01]  /*8a60*/  I2FP.F32.S32 R232, R237 ;  /* 0x000000ed00e87245 */ /* 0x000fe20000201400 */
[C---:B------:R-:W-:Y:S01]  /*8a70*/  VIADD R135, R173.reuse, 0xffffffcf ;  /* 0xffffffcfad877836 */ /* 0x040fe20000000000 */
[C---:B------:R-:W-:Y:S03]  /*8a80*/  HMMA.16816.F32 R24, R140.reuse, R138, R24 ;  /* 0x0000008a8c18723c */ /* 0x040fe60000001818 */
[C---:B------:R-:W-:Y:S01]  /*8a90*/  @!P6 IADD3 R233, -R173.reuse, 0x11, RZ ;  /* 0x00000011ade9e810 */ /* 0x040fe20007ffe1ff */
[C---:B------:R-:W-:Y:S01]  /*8aa0*/  VIADD R134, R173.reuse, 0xffffffc8 ;  /* 0xffffffc8ad867836 */ /* 0x040fe20000000000 */
[C---:B------:R-:W-:Y:S01]  /*8ab0*/  @!P5 IADD3 R230, -R173.reuse, 0x18, RZ ;  /* 0x00000018ade6d810 */ /* 0x040fe20007ffe1ff */
[C---:B------:R-:W-:Y:S01]  /*8ac0*/  VIADD R132, R173.reuse, 0xffffffc7 ;  /* 0xffffffc7ad847836 */ /* 0x040fe20000000000 */
[----:B------:R-:W-:Y:S01]  /*8ad0*/  @!P1 IADD3 R222, -R173, 0x19, RZ ;  /* 0x00000019adde9810 */ /* 0x000fe20007ffe1ff */
[----:B------:R-:W-:Y:S01]  /*8ae0*/  FFMA.FTZ R6, R231, -UR5, R6 ;  /* 0x80000005e7067c23 */ /* 0x000fe20008010006 */
[----:B------:R-:W-:Y:S01]  /*8af0*/  ISETP.GE.AND P6, PT, R174, RZ, PT ;  /* 0x000000ffae00720c */ /* 0x000fe20003fc6270 */
[C---:B--2---:R-:W-:Y:S03]  /*8b00*/  HMMA.16816.F32 R28, R140.reuse, R144, R28 ;  /* 0x000000908c1c723c */ /* 0x044fe6000000181c */
[----:B------:R-:W-:Y:S01]  /*8b10*/  ISETP.GE.AND P5, PT, R3, RZ, PT ;  /* 0x000000ff0300720c */ /* 0x000fe20003fa6270 */
[----:B------:R-:W-:Y:S01]  /*8b20*/  FFMA.FTZ R5, R232, -UR5, R5 ;  /* 0x80000005e8057c23 */ /* 0x000fe20008010005 */
[----:B------:R-:W-:Y:S01]  /*8b30*/  ISETP.GE.AND P1, PT, R2, RZ, PT ;  /* 0x000000ff0200720c */ /* 0x000fe20003f26270 */
[----:B------:R-:W-:Y:S01]  /*8b40*/  FFMA.FTZ R11, R232, -UR5, R11 ;  /* 0x80000005e80b7c23 */ /* 0x000fe2000801000b */
[C---:B------:R-:W-:Y:S01]  /*8b50*/  @!P0 IADD3 R175, -R173.reuse, 0x20, RZ ;  /* 0x00000020adaf8810 */ /* 0x040fe20007ffe1ff */
[----:B------:R-:W-:Y:S03]  /*8b60*/  HMMA.16816.F32 R32, R140, R146, R32 ;  /* 0x000000928c20723c */ /* 0x000fe60000001820 */
[----:B------:R-:W-:Y:S02]  /*8b70*/  ISETP.GE.AND P0, PT, R172, RZ, PT ;  /* 0x000000ffac00720c */ /* 0x000fe40003f06270 */
[----:B------:R-:W-:Y:S02]  /*8b80*/  @!P6 IADD3 R174, -R173, 0x21, RZ ;  /* 0x00000021adaee810 */ /* 0x000fe40007ffe1ff */
[----:B------:R-:W-:Y:S04]  /*8b90*/  ISETP.GE.AND P6, PT, R135, RZ, PT ;  /* 0x000000ff8700720c */ /* 0x000fe80003fc6270 */
[C---:B------:R-:W-:Y:S02]  /*8ba0*/  @!P5 IADD3 R3, -R173.reuse, 0x28, RZ ;  /* 0x00000028ad03d810 */ /* 0x040fe40007ffe1ff */
[C---:B------:R-:W-:Y:S02]  /*8bb0*/  @!P1 IADD3 R2, -R173.reuse, 0x29, RZ ;  /* 0x00000029ad029810 */ /* 0x040fe40007ffe1ff */
[----:B------:R-:W-:Y:S02]  /*8bc0*/  ISETP.GE.AND P5, PT, R134, RZ, PT ;  /* 0x000000ff8600720c */ /* 0x000fe40003fa6270 */
[----:B------:R-:W-:Y:S02]  /*8bd0*/  ISETP.GE.AND P1, PT, R132, RZ, PT ;  /* 0x000000ff8400720c */ /* 0x000fe40003f26270 */
[C---:B------:R-:W-:Y:S02]  /*8be0*/  @!P0 IADD3 R172, -R173.reuse, 0x30, RZ ;  /* 0x00000030adac8810 */ /* 0x040fe40007ffe1ff */
[----:B------:R-:W-:Y:S02]  /*8bf0*/  @!P6 IADD3 R135, -R173, 0x31, RZ ;  /* 0x00000031ad87e810 */ /* 0x000fe40007ffe1ff */
[----:B------:R-:W-:Y:S02]  /*8c00*/  I2FP.F32.S32 R231, R236 ;  /* 0x000000ec00e77245 */ /* 0x000fe40000201400 */
[----:B------:R-:W-:Y:S02]  /*8c10*/  I2FP.F32.S32 R236, R235 ;  /* 0x000000eb00ec7245 */ /* 0x000fe40000201400 */
[----:B------:R-:W-:Y:S01]  /*8c20*/  I2FP.F32.S32 R222, R222 ;  /* 0x000000de00de7245 */ /* 0x000fe20000201400 */
[----:B------:R-:W-:Y:S01]  /*8c30*/  FFMA.FTZ R8, R231, -UR5, R8 ;  /* 0x80000005e7087c23 */ /* 0x000fe20008010008 */
[----:B------:R-:W-:Y:S01]  /*8c40*/  @!P5 IADD3 R134, -R173, 0x38, RZ ;  /* 0x00000038ad86d810 */ /* 0x000fe20007ffe1ff */
[----:B------:R-:W-:Y:S01]  /*8c50*/  FFMA.FTZ R14, R231, -UR5, R14 ;  /* 0x80000005e70e7c23 */ /* 0x000fe2000801000e */
[----:B------:R-:W-:Y:S01]  /*8c60*/  @!P1 IADD3 R132, -R173, 0x39, RZ ;  /* 0x00000039ad849810 */ /* 0x000fe20007ffe1ff */
[----:B------:R-:W-:Y:S01]  /*8c70*/  FFMA.FTZ R9, R236, -UR5, R9 ;  /* 0x80000005ec097c23 */ /* 0x000fe20008010009 */
[----:B------:R-:W-:Y:S01]  /*8c80*/  I2FP.F32.S32 R173, R238 ;  /* 0x000000ee00ad7245 */ /* 0x000fe20000201400 */
[C---:B------:R-:W-:Y:S01]  /*8c90*/  FFMA.FTZ R17, R222.reuse, -UR5, R17 ;  /* 0x80000005de117c23 */ /* 0x040fe20008010011 */
[----:B------:R-:W-:Y:S01]  /*8ca0*/  I2FP.F32.S32 R231, R230 ;  /* 0x000000e600e77245 */ /* 0x000fe20000201400 */
[----:B------:R-:W-:Y:S01]  /*8cb0*/  FFMA.FTZ R23, R222, -UR5, R23 ;  /* 0x80000005de177c23 */ /* 0x000fe20008010017 */
[----:B------:R-:W-:Y:S01]  /*8cc0*/  I2FP.F32.S32 R232, R233 ;  /* 0x000000e900e87245 */ /* 0x000fe20000201400 */
[C---:B------:R-:W-:Y:S01]  /*8cd0*/  FFMA.FTZ R4, R173.reuse, -UR5, R4 ;  /* 0x80000005ad047c23 */ /* 0x040fe20008010004 */
[----:B------:R-:W-:Y:S01]  /*8ce0*/  I2FP.F32.S32 R222, R174 ;  /* 0x000000ae00de7245 */ /* 0x000fe20000201400 */
[----:B------:R-:W-:Y:S01]  /*8cf0*/  FFMA.FTZ R10, R173, -UR5, R10 ;  /* 0x80000005ad0a7c23 */ /* 0x000fe2000801000a */
[----:B------:R-:W-:Y:S01]  /*8d00*/  I2FP.F32.S32 R173, R234 ;  /* 0x000000ea00ad7245 */ /* 0x000fe20000201400 */
[----:B------:R-:W-:Y:S01]  /*8d10*/  FFMA.FTZ R13, R232, -UR5, R13 ;  /* 0x80000005e80d7c23 */ /* 0x000fe2000801000d */
[----:B------:R-:W-:Y:S01]  /*8d20*/  FMNMX.FTZ R234, R4, R133, !PT ;  /* 0x0000008504ea7209 */ /* 0x000fe20007810000 */
[----:B------:R-:W-:Y:S01]  /*8d30*/  FFMA.FTZ R16, R231, -UR5, R16 ;  /* 0x80000005e7107c23 */ /* 0x000fe20008010010 */
[----:B------:R-:W-:Y:S01]  /*8d40*/  I2FP.F32.S32 R175, R175 ;  /* 0x000000af00af7245 */ /* 0x000fe20000201400 */
[C---:B------:R-:W-:Y:S01]  /*8d50*/  FFMA.FTZ R12, R173.reuse, -UR5, R12 ;  /* 0x80000005ad0c7c23 */ /* 0x040fe2000801000c */
[----:B------:R-:W-:Y:S01]  /*8d60*/  ISETP.LT.AND P5, PT, RZ, UR24, PT ;  /* 0x00000018ff007c0c */ /* 0x000fe2000bfa1270 */
[----:B------:R-:W-:Y:S01]  /*8d70*/  FFMA.FTZ R18, R173, -UR5, R18 ;  /* 0x80000005ad127c23 */ /* 0x000fe20008010012 */
[----:B------:R-:W-:Y:S01]  /*8d80*/  FMNMX.FTZ R173, R5, R234, !PT ;  /* 0x000000ea05ad7209 */ /* 0x000fe20007810000 */
[----:B------:R-:W-:Y:S01]  /*8d90*/  FFMA.FTZ R22, R231, -UR5, R22 ;  /* 0x80000005e7167c23 */ /* 0x000fe20008010016 */
[----:B------:R-:W-:Y:S01]  /*8da0*/  I2FP.F32.S32 R132, R132 ;  /* 0x0000008400847245 */ /* 0x000fe20000201400 */
[C---:B------:R-:W-:Y:S01]  /*8db0*/  FFMA.FTZ R20, R175.reuse, -UR5, R20 ;  /* 0x80000005af147c23 */ /* 0x040fe20008010014 */
[----:B------:R-:W-:Y:S01]  /*8dc0*/  FMNMX.FTZ R230, R8, R173, !PT ;  /* 0x000000ad08e67209 */ /* 0x000fe20007810000 */
[----:B------:R-:W-:Y:S01]  /*8dd0*/  FFMA.FTZ R26, R175, -UR5, R26 ;  /* 0x80000005af1a7c23 */ /* 0x000fe2000801001a */
[----:B------:R-:W-:Y:S01]  /*8de0*/  FFMA.FTZ R15, R236, -UR5, R15 ;  /* 0x80000005ec0f7c23 */ /* 0x000fe2000801000f */
[C---:B------:R-:W-:Y:S01]  /*8df0*/  FFMA.FTZ R21, R222.reuse, -UR5, R21 ;  /* 0x80000005de157c23 */ /* 0x040fe20008010015 */
[----:B------:R-:W-:Y:S01]  /*8e00*/  FMNMX.FTZ R173, R9, R230, !PT ;  /* 0x000000e609ad7209 */ /* 0x000fe20007810000 */
[----:B------:R-:W-:Y:S01]  /*8e10*/  FFMA.FTZ R27, R222, -UR5, R27 ;  /* 0x80000005de1b7c23 */ /* 0x000fe2000801001b */
[----:B------:R-:W-:Y:S01]  /*8e20*/  FMNMX.FTZ R230, R6, R0, !PT ;  /* 0x0000000006e67209 */ /* 0x000fe20007810000 */
[----:B------:R-:W-:Y:S01]  /*8e30*/  FFMA.FTZ R19, R232, -UR5, R19 ;  /* 0x80000005e8137c23 */ /* 0x000fe20008010013 */
[----:B------:R-:W-:Y:S01]  /*8e40*/  FMNMX.FTZ R174, R12, R173, !PT ;  /* 0x000000ad0cae7209 */ /* 0x000fe20007810000 */
[----:B------:R-:W-:Y:S01]  /*8e50*/  FFMA.FTZ R33, R132, -UR5, R33 ;  /* 0x8000000584217c23 */ /* 0x000fe20008010021 */
[----:B------:R-:W-:Y:S02]  /*8e60*/  FMNMX.FTZ R231, R7, R230, !PT ;  /* 0x000000e607e77209 */ /* 0x000fe40007810000 */
[----:B------:R-:W-:Y:S02]  /*8e70*/  FMNMX.FTZ R173, R13, R174, !PT ;  /* 0x000000ae0dad7209 */ /* 0x000fe40007810000 */
[----:B------:R-:W-:Y:S02]  /*8e80*/  FMNMX.FTZ R174, R10, R231, !PT ;  /* 0x000000e70aae7209 */ /* 0x000fe40007810000 */
[----:B------:R-:W-:Y:S02]  /*8e90*/  FMNMX.FTZ R230, R16, R173, !PT ;  /* 0x000000ad10e67209 */ /* 0x000fe40007810000 */
[----:B------:R-:W-:Y:S02]  /*8ea0*/  I2FP.F32.S32 R173, R3 ;  /* 0x0000000300ad7245 */ /* 0x000fe40000201400 */
[----:B------:R-:W-:Y:S02]  /*8eb0*/  FMNMX.FTZ R3, R11, R174, !PT ;  /* 0x000000ae0b037209 */ /* 0x000fe40007810000 */
[----:B------:R-:W-:Y:S01]  /*8ec0*/  FMNMX.FTZ R175, R17, R230, !PT ;  /* 0x000000e611af7209 */ /* 0x000fe20007810000 */
[C---:B------:R-:W-:Y:S01]  /*8ed0*/  FFMA.FTZ R24, R173.reuse, -UR5, R24 ;  /* 0x80000005ad187c23 */ /* 0x040fe20008010018 */
[----:B------:R-:W-:Y:S01]  /*8ee0*/  I2FP.F32.S32 R174, R2 ;  /* 0x0000000200ae7245 */ /* 0x000fe20000201400 */
[----:B------:R-:W-:Y:S01]  /*8ef0*/  FFMA.FTZ R30, R173, -UR5, R30 ;  /* 0x80000005ad1e7c23 */ /* 0x000fe2000801001e */
[----:B------:R-:W-:Y:S02]  /*8f00*/  FMNMX.FTZ R2, R14, R3, !PT ;  /* 0x000000030e027209 */ /* 0x000fe40007810000 */
[----:B------:R-:W-:Y:S01]  /*8f10*/  FMNMX.FTZ R222, R20, R175, !PT ;  /* 0x000000af14de7209 */ /* 0x000fe20007810000 */
[----:B------:R-:W-:Y:S01]  /*8f20*/  FFMA.FTZ R25, R174, -UR5, R25 ;  /* 0x80000005ae197c23 */ /* 0x000fe20008010019 */
[----:B------:R-:W-:Y:S02]  /*8f30*/  FMNMX.FTZ R231, R15, R2, !PT ;  /* 0x000000020fe77209 */ /* 0x000fe40007810000 */
[----:B------:R-:W-:Y:S02]  /*8f40*/  FMNMX.FTZ R175, R21, R222, !PT ;  /* 0x000000de15af7209 */ /* 0x000fe40007810000 */
[----:B------:R-:W-:Y:S02]  /*8f50*/  I2FP.F32.S32 R3, R172 ;  /* 0x000000ac00037245 */ /* 0x000fe40000201400 */
[----:B------:R-:W-:Y:S02]  /*8f60*/  FMNMX.FTZ R222, R18, R231, !PT ;  /* 0x000000e712de7209 */ /* 0x000fe40007810000 */
[----:B------:R-:W-:Y:S01]  /*8f70*/  FMNMX.FTZ R172, R24, R175, !PT ;  /* 0x000000af18ac7209 */ /* 0x000fe20007810000 */
[----:B------:R-:W-:Y:S01]  /*8f80*/  FFMA.FTZ R28, R3, -UR5, R28 ;  /* 0x80000005031c7c23 */ /* 0x000fe2000801001c */
        /* <DEDUP_REMOVED lines=8> */
[----:B------:R-:W-:Y:S02]  /*9010*/  FMNMX.FTZ R135, R23, R134, !PT ;  /* 0x0000008617877209 */ /* 0x000fe40007810000 */
[----:B------:R-:W-:Y:S02]  /*9020*/  FMNMX.FTZ R173, R29, R172, !PT ;  /* 0x000000ac1dad7209 */ /* 0x000fe40007810000 */
[----:B------:R-:W-:Y:S02]  /*9030*/  FMNMX.FTZ R132, R26, R135, !PT ;  /* 0x000000871a847209 */ /* 0x000fe40007810000 */
[----:B------:R-:W-:Y:S02]  /*9040*/  FMNMX.FTZ R134, R32, R173, !PT ;  /* 0x000000ad20867209 */ /* 0x000fe40007810000 */
[----:B------:R-:W-:Y:S02]  /*9050*/  FMNMX.FTZ R173, R27, R132, !PT ;  /* 0x000000841bad7209 */ /* 0x000fe40007810000 */
[----:B------:R-:W-:Y:S01]  /*9060*/  FMNMX.FTZ R132, R33, R134, !PT ;  /* 0x0000008621847209 */ /* 0x000fe20007810000 */
[----:B------:R-:W-:Y:S06]  /*9070*/  @P5 BRA `(.L_x_832) ;  /* 0xffffffdc00ec5947 */ /* 0x000fec000383ffff */
.L_x_831:
[----:B------:R-:W-:Y:S01]  /*9080*/  FFMA.FTZ R31, R174, -UR5, R31 ;  /* 0x80000005ae1f7c23 */ /* 0x000fe2000801001f */
[----:B-1----:R-:W-:Y:S01]  /*9090*/  FMNMX.FTZ R134, R30, R173, !PT ;  /* 0x000000ad1e867209 */ /* 0x002fe20007810000 */
[----:B------:R-:W-:Y:S01]  /*90a0*/  FFMA.FTZ R34, R3, -UR5, R34 ;  /* 0x8000000503227c23 */ /* 0x000fe20008010022 */
[----:B------:R-:W1:Y:S01]  /*90b0*/  SHFL.BFLY PT, R137, R132, 0x2, 0x1f ;  /* 0x0c401f0084897f89 */ /* 0x000e6200000e0000 */
[----:B------:R-:W-:Y:S01]  /*90c0*/  FFMA.FTZ R35, R2, -UR5, R35 ;  /* 0x8000000502237c23 */ /* 0x000fe20008010023 */
[----:B------:R-:W-:Y:S01]  /*90d0*/  FMNMX.FTZ R3, R31, R134, !PT ;  /* 0x000000861f037209 */ /* 0x000fe20007810000 */
[----:B------:R-:W-:Y:S01]  /*90e0*/  USHF.L.U32 UR18, UR24, 0x1, URZ ;  /* 0x0000000118127899 */ /* 0x000fe2000800063f */
[----:B------:R-:W-:Y:S04]  /*90f0*/  IADD3 R233, R218, 0x3c6ef372, RZ ;  /* 0x3c6ef372dae97810 */ /* 0x000fe80007ffe0ff */
[----:B------:R-:W-:Y:S01]  /*9100*/  LDSM.16.MT88.4 R140, [R192+0xc000] ;  /* 0x00c00000c08c783b */ /* 0x000fe20000004200 */
[----:B------:R-:W-:Y:S01]  /*9110*/  FMNMX.FTZ R2, R34, R3, !PT ;  /* 0x0000000322027209 */ /* 0x000fe20007810000 */
[----:B------:R-:W-:Y:S01]  /*9120*/  UIADD3 UR24, UR24, -0x1, URZ ;  /* 0xffffffff18187890 */ /* 0x000fe2000fffe03f */
[C---:B------:R-:W-:Y:S02]  /*9130*/  IADD3 R235, R218.reuse, -0x61c88647, RZ ;  /* 0x9e3779b9daeb7810 */ /* 0x040fe40007ffe0ff */
[----:B------:R-:W-:Y:S02]  /*9140*/  FMNMX.FTZ R135, R35, R2, !PT ;  /* 0x0000000223877209 */ /* 0x000fe40007810000 */
[C---:B------:R-:W-:Y:S01]  /*9150*/  IADD3 R230, R219.reuse, 0x32370b8f, RZ ;  /* 0x32370b8fdbe67810 */ /* 0x040fe20007ffe0ff */
[----:B------:R-:W-:Y:S01]  /*9160*/  LDSM.16.MT88.4 R144, [R190+0xc000] ;  /* 0x00c00000be90783b */ /* 0x000fe20000004200 */
[C---:B------:R-:W-:Y:S02]  /*9170*/  IADD3 R157, R219.reuse, 0x76cf5d0a, RZ ;  /* 0x76cf5d0adb9d7810 */ /* 0x040fe40007ffe0ff */
[C---:B------:R-:W-:Y:S02]  /*9180*/  IADD3 R155, R218.reuse, 0x78dde6e4, RZ ;  /* 0x78dde6e4da9b7810 */ /* 0x040fe40007ffe0ff */
[C---:B------:R-:W-:Y:S02]  /*9190*/  IADD3 R156, R218.reuse, -0x255992d5, RZ ;  /* 0xdaa66d2bda9c7810 */ /* 0x040fe40007ffe0ff */
[C---:B------:R-:W-:Y:S01]  /*91a0*/  IADD3 R153, R219.reuse, -0x56f99767, RZ ;  /* 0xa9066899db997810 */ /* 0x040fe20007ffe0ff */
[----:B------:R-:W2:Y:S01]  /*91b0*/  SHFL.BFLY PT, R2, R135, 0x2, 0x1f ;  /* 0x0c401f0087027f89 */ /* 0x000ea200000e0000 */
[C---:B------:R-:W-:Y:S02]  /*91c0*/  IADD3 R154, R219.reuse, -0x126145ec, RZ ;  /* 0xed9eba14db9a7810 */ /* 0x040fe40007ffe0ff */
[----:B------:R-:W-:Y:S05]  /*91d0*/  IADD3 R152, R218, -0x4ab325aa, RZ ;  /* 0xb54cda56da987810 */ /* 0x000fea0007ffe0ff */
[----:B------:R-:W-:Y:S01]  /*91e0*/  LDSM.16.MT88.4 R148, [R189+0xc000] ;  /* 0x00c00000bd94783b */ /* 0x000fe20000004200 */
[----:B------:R-:W-:Y:S02]  /*91f0*/  MOV R166, UR10 ;  /* 0x0000000a00a67c02 */ /* 0x000fe40008000f00 */
[C---:B------:R-:W-:Y:S02]  /*9200*/  IADD3 R236, R219.reuse, 0x646e171e, RZ ;  /* 0x646e171edbec7810 */ /* 0x040fe40007ffe0ff */
[----:B------:R-:W-:Y:S02]  /*9210*/  PRMT R166, R166, R211, UR10 ;  /* 0x0000000aa6a67e16 */ /* 0x000fe400080000d3 */
[----:B------:R-:W-:Y:S02]  /*9220*/  IADD3 R232, R218, 0x1715609d, RZ ;  /* 0x1715609ddae87810 */ /* 0x000fe40007ffe0ff */
[----:B-1----:R-:W-:Y:S02]  /*9230*/  FMNMX.FTZ R139, R132, R137, !PT ;  /* 0x00000089848b7209 */ /* 0x002fe40007810000 */
[----:B------:R-:W-:Y:S03]  /*9240*/  IADD3 R137, R219, -0x4498517b, RZ ;  /* 0xbb67ae85db897810 */ /* 0x000fe60007ffe0ff */
[----:B------:R-:W1:Y:S01]  /*9250*/  SHFL.BFLY PT, R136, R139, 0x1, 0x1f ;  /* 0x0c201f008b887f89 */ /* 0x000e6200000e0000 */
[----:B------:R-:W-:Y:S02]  /*9260*/  LOP3.LUT R158, R225, R228, R137, 0x96, !PT ;  /* 0x000000e4e19e7212 */ /* 0x000fe400078e9689 */
[----:B--2---:R-:W-:Y:S03]  /*9270*/  FMNMX.FTZ R134, R135, R2, !PT ;  /* 0x0000000287867209 */ /* 0x004fe60007810000 */
[----:B------:R-:W-:Y:S01]  /*9280*/  IMAD.WIDE.U32 R158, R158, -0x326172a9, RZ ;  /* 0xcd9e8d579e9e7825 */ /* 0x000fe200078e00ff */
[----:B------:R-:W-:Y:S01]  /*9290*/  LOP3.LUT R2, R229, UR18, R219, 0x96, !PT ;  /* 0x00000012e5027c12 */ /* 0x000fe2000f8e96db */
[----:B------:R-:W-:Y:S01]  /*92a0*/  UIADD3 UR18, UR18, 0x1, URZ ;  /* 0x0000000112127890 */ /* 0x000fe2000fffe03f */
[----:B------:R-:W2:Y:S03]  /*92b0*/  SHFL.BFLY PT, R3, R134, 0x1, 0x1f ;  /* 0x0c201f0086037f89 */ /* 0x000ea600000e0000 */
[----:B------:R-:W-:Y:S03]  /*92c0*/  IMAD.WIDE.U32 R170, R2, -0x326172a9, RZ ;  /* 0xcd9e8d5702aa7825 */ /* 0x000fe600078e00ff */
[----:B------:R-:W-:Y:S02]  /*92d0*/  LOP3.LUT R170, R159, R170, R233, 0x96, !PT ;  /* 0x000000aa9faa7212 */ /* 0x000fe400078e96e9 */
[----:B------:R-:W-:Y:S03]  /*92e0*/  LOP3.LUT R135, R171, R226, R235, 0x96, !PT ;  /* 0x000000e2ab877212 */ /* 0x000fe600078e96eb */
[----:B------:R-:W-:Y:S01]  /*92f0*/  IMAD.WIDE.U32 R170, R170, -0x2daee0ad, RZ ;  /* 0xd2511f53aaaa7825 */ /* 0x000fe200078e00ff */
[----:B-1----:R-:W-:Y:S03]  /*9300*/  FMNMX.FTZ R132, R139, R136, !PT ;  /* 0x000000888b847209 */ /* 0x002fe60007810000 */
[----:B------:R-:W-:Y:S01]  /*9310*/  IMAD.WIDE.U32 R172, R135, -0x2daee0ad, RZ ;  /* 0xd2511f5387ac7825 */ /* 0x000fe200078e00ff */
[C---:B------:R-:W-:Y:S03]  /*9320*/  FSETP.NEU.FTZ.AND P0, PT, R132.reuse, -INF , PT ;  /* 0xff8000008400780b */ /* 0x040fe60003f1d000 */
[C---:B------:R-:W-:Y:S01]  /*9330*/  FADD.FTZ R133, -R132.reuse, R133 ;  /* 0x0000008584857221 */ /* 0x040fe20000010100 */
[----:B------:R-:W-:Y:S01]  /*9340*/  FMUL.FTZ R169, R132, UR4 ;  /* 0x0000000484a97c20 */ /* 0x000fe20008410000 */
[----:B------:R-:W-:Y:S02]  /*9350*/  LOP3.LUT R172, R171, R172, R230, 0x96, !PT ;  /* 0x000000acabac7212 */ /* 0x000fe400078e96e6 */
[----:B------:R-:W-:Y:S01]  /*9360*/  FMUL.FTZ R2, R133, UR4 ;  /* 0x0000000485027c20 */ /* 0x000fe20008410000 */
[----:B------:R-:W-:Y:S02]  /*9370*/  LOP3.LUT R133, R173, R224, R157, 0x96, !PT ;  /* 0x000000e0ad857212 */ /* 0x000fe400078e969d */
[----:B------:R-:W-:Y:S01]  /*9380*/  FSEL R169, R169, RZ, P0 ;  /* 0x000000ffa9a97208 */ /* 0x000fe20000000000 */
[----:B------:R-:W-:Y:S01]  /*9390*/  IMAD.WIDE.U32 R172, R172, -0x326172a9, RZ ;  /* 0xcd9e8d57acac7825 */ /* 0x000fe200078e00ff */
[----:B--2---:R-:W-:Y:S01]  /*93a0*/  FMNMX.FTZ R3, R134, R3, !PT ;  /* 0x0000000386037209 */ /* 0x004fe20007810000 */
[----:B------:R-:W1:Y:S02]  /*93b0*/  MUFU.EX2 R2, R2 ;  /* 0x0000000200027308 */ /* 0x000e640000000800 */
[----:B------:R-:W-:Y:S04]  /*93c0*/  IMAD.WIDE.U32 R134, R133, -0x326172a9, RZ ;  /* 0xcd9e8d5785867825 */ /* 0x000fe800078e00ff */
[--C-:B------:R-:W-:Y:S01]  /*93d0*/  FFMA.FTZ R162, R8, UR4, -R169.reuse ;  /* 0x0000000408a27c23 */ /* 0x100fe200080108a9 */
[----:B------:R-:W-:Y:S01]  /*93e0*/  FSETP.NEU.FTZ.AND P0, PT, R3, -INF , PT ;  /* 0xff8000000300780b */ /* 0x000fe20003f1d000 */
[--C-:B------:R-:W-:Y:S01]  /*93f0*/  FFMA.FTZ R161, R9, UR4, -R169.reuse ;  /* 0x0000000409a17c23 */ /* 0x100fe200080108a9 */
[----:B------:R-:W-:Y:S01]  /*9400*/  FMUL.FTZ R168, R3, UR4 ;  /* 0x0000000403a87c20 */ /* 0x000fe20008410000 */
[----:B------:R-:W-:Y:S01]  /*9410*/  LOP3.LUT R8, R135, R158, R156, 0x96, !PT ;  /* 0x0000009e87087212 */ /* 0x000fe200078e969c */
[----:B------:R-:W-:Y:S01]  /*9420*/  FFMA.FTZ R167, R4, UR4, -R169 ;  /* 0x0000000404a77c23 */ /* 0x000fe200080108a9 */
[----:B------:R-:W-:Y:S01]  /*9430*/  LOP3.LUT R134, R173, R134, R155, 0x96, !PT ;  /* 0x00000086ad867212 */ /* 0x000fe200078e969b */
[--C-:B------:R-:W-:Y:S01]  /*9440*/  FFMA.FTZ R163, R5, UR4, -R169.reuse ;  /* 0x0000000405a37c23 */ /* 0x100fe200080108a9 */
[----:B------:R-:W-:Y:S01]  /*9450*/  FSEL R168, R168, RZ, P0 ;  /* 0x000000ffa8a87208 */ /* 0x000fe20000000000 */
[----:B------:R-:W-:Y:S01]  /*9460*/  IMAD.WIDE.U32 R136, R8, -0x2daee0ad, RZ ;  /* 0xd2511f5308887825 */ /* 0x000fe200078e00ff */
[----:B------:R-:W-:Y:S03]  /*9470*/  MUFU.EX2 R162, R162 ;  /* 0x000000a200a27308 */ /* 0x000fe60000000800 */
[----:B------:R-:W-:Y:S01]  /*9480*/  FFMA.FTZ R174, R12, UR4, -R169 ;  /* 0x000000040cae7c23 */ /* 0x000fe200080108a9 */
[----:B------:R-:W-:Y:S01]  /*9490*/  IMAD.WIDE.U32 R134, R134, -0x2daee0ad, RZ ;  /* 0xd2511f5386867825 */ /* 0x000fe200078e00ff */
[----:B------:R-:W-:Y:S03]  /*94a0*/  LOP3.LUT R170, R137, R170, R154, 0x96, !PT ;  /* 0x000000aa89aa7212 */ /* 0x000fe600078e969a */
[--C-:B------:R-:W-:Y:S01]  /*94b0*/  FFMA.FTZ R160, R10, UR4, -R168.reuse ;  /* 0x000000040aa07c23 */ /* 0x100fe200080108a8 */
[--C-:B------:R-:W-:Y:S01]  /*94c0*/  FFMA.FTZ R165, R6, UR4, -R168.reuse ;  /* 0x0000000406a57c23 */ /* 0x100fe200080108a8 */
[----:B------:R-:W-:Y:S01]  /*94d0*/  LOP3.LUT R8, R135, R136, R153, 0x96, !PT ;  /* 0x0000008887087212 */ /* 0x000fe200078e9699 */
[--C-:B------:R-:W-:Y:S01]  /*94e0*/  FFMA.FTZ R164, R7, UR4, -R168.reuse ;  /* 0x0000000407a47c23 */ /* 0x100fe200080108a8 */
[----:B------:R-:W-:Y:S04]  /*94f0*/  IMAD.WIDE.U32 R170, R170, -0x326172a9, RZ ;  /* 0xcd9e8d57aaaa7825 */ /* 0x000fe800078e00ff */
[----:B------:R-:W-:Y:S01]  /*9500*/  FFMA.FTZ R11, R11, UR4, -R168 ;  /* 0x000000040b0b7c23 */ /* 0x000fe200080108a8 */
[----:B------:R-:W2:Y:S01]  /*9510*/  MUFU.EX2 R161, R161 ;  /* 0x000000a100a17308 */ /* 0x000ea20000000800 */
[----:B-1----:R-:W-:Y:S01]  /*9520*/  FMUL.FTZ R36, R2, R36 ;  /* 0x0000002402247220 */ /* 0x002fe20000410000 */
[----:B------:R-:W-:Y:S04]  /*9530*/  IMAD.WIDE.U32 R8, R8, -0x326172a9, RZ ;  /* 0xcd9e8d5708087825 */ /* 0x000fe800078e00ff */
[C---:B------:R-:W-:Y:S01]  /*9540*/  FMUL.FTZ R37, R2.reuse, R37 ;  /* 0x0000002502257220 */ /* 0x040fe20000410000 */
[C---:B------:R-:W-:Y:S01]  /*9550*/  FMUL.FTZ R40, R2.reuse, R40 ;  /* 0x0000002802287220 */ /* 0x040fe20000410000 */
[----:B------:R-:W-:Y:S01]  /*9560*/  FMUL.FTZ R41, R2, R41 ;  /* 0x0000002902297220 */ /* 0x000fe20000410000 */
[C---:B------:R-:W-:Y:S01]  /*9570*/  LOP3.LUT R4, R8.reuse, 0xffff, RZ, 0xc0, !PT ;  /* 0x0000ffff08047812 */ /* 0x040fe200078ec0ff */
[----:B------:R-:W-:Y:S01]  /*9580*/  MUFU.EX2 R135, R11 ;  /* 0x0000000b00877308 */ /* 0x000fe20000000800 */
[----:B------:R-:W-:Y:S01]  /*9590*/  LOP3.LUT R5, R8, 0xff, RZ, 0xc0, !PT ;  /* 0x000000ff08057812 */ /* 0x000fe200078ec0ff */
[C---:B------:R-:W-:Y:S01]  /*95a0*/  FMUL.FTZ R44, R2.reuse, R44 ;  /* 0x0000002c022c7220 */ /* 0x040fe20000410000 */
[----:B------:R-:W-:Y:S01]  /*95b0*/  SHF.R.U32.HI R4, RZ, 0x8, R4 ;  /* 0x00000008ff047819 */ /* 0x000fe20000011604 */
[C---:B------:R-:W-:Y:S01]  /*95c0*/  FMUL.FTZ R45, R2.reuse, R45 ;  /* 0x0000002d022d7220 */ /* 0x040fe20000410000 */
[----:B------:R-:W-:Y:S01]  /*95d0*/  LOP3.LUT R137, R9, R170, R152, 0x96, !PT ;  /* 0x000000aa09897212 */ /* 0x000fe200078e9698 */
[C---:B------:R-:W-:Y:S01]  /*95e0*/  FMUL.FTZ R9, R2.reuse, R125 ;  /* 0x0000007d02097220 */ /* 0x040fe20000410000 */
[----:B------:R-:W-:Y:S01]  /*95f0*/  PRMT R5, R5, 0x5410, R4 ;  /* 0x0000541005057816 */ /* 0x000fe20000000004 */
[----:B------:R-:W-:Y:S02]  /*9600*/  FADD.FTZ R4, -R3, R0 ;  /* 0x0000000003047221 */ /* 0x000fe40000010100 */
[----:B------:R-:W1:Y:S01]  /*9610*/  MUFU.EX2 R160, R160 ;  /* 0x000000a000a07308 */ /* 0x000e620000000800 */
[--C-:B------:R-:W-:Y:S01]  /*9620*/  SHF.R.U32.HI R10, RZ, 0x10, R8.reuse ;  /* 0x00000010ff0a7819 */ /* 0x100fe20000011608 */
[----:B------:R-:W-:Y:S01]  /*9630*/  FMUL.FTZ R48, R2, R48 ;  /* 0x0000003002307220 */ /* 0x000fe20000410000 */
[----:B------:R-:W-:Y:S01]  /*9640*/  FMUL.FTZ R0, R4, UR4 ;  /* 0x0000000404007c20 */ /* 0x000fe20008410000 */
[----:B------:R-:W-:Y:S01]  /*9650*/  SHF.R.U32.HI R139, RZ, 0x18, R8 ;  /* 0x00000018ff8b7819 */ /* 0x000fe20000011608 */
[C---:B------:R-:W-:Y:S01]  /*9660*/  FMUL.FTZ R49, R2.reuse, R49 ;  /* 0x0000003102317220 */ /* 0x040fe20000410000 */
[C---:B------:R-:W-:Y:S01]  /*9670*/  LOP3.LUT R8, R137.reuse, 0xffff, RZ, 0xc0, !PT ;  /* 0x0000ffff89087812 */ /* 0x040fe200078ec0ff */
[C---:B------:R-:W-:Y:S03]  /*9680*/  FMUL.FTZ R52, R2.reuse, R52 ;  /* 0x0000003402347220 */ /* 0x040fe60000410000 */
        /* <DEDUP_REMOVED lines=26> */
[C---:B------:R-:W-:Y:S01]  /*9830*/  FMUL.FTZ R69, R2.reuse, R69 ;  /* 0x0000004502457220 */ /* 0x040fe20000410000 */
[----:B--2---:R-:W-:Y:S01]  /*9840*/  F2FP.F16.F32.PACK_AB R7, R161, R162 ;  /* 0x000000a2a107723e */ /* 0x004fe200000000ff */
[C---:B------:R-:W-:Y:S01]  /*9850*/  FMUL.FTZ R72, R2.reuse, R72 ;  /* 0x0000004802487220 */ /* 0x040fe20000410000 */
        /* <DEDUP_REMOVED lines=18> */
[C---:B------:R-:W-:Y:S01]  /*9980*/  FMUL.FTZ R89, R2.reuse, R89 ;  /* 0x0000005902597220 */ /* 0x040fe20000410000 */
        /* <DEDUP_REMOVED lines=18> */
[----:B------:R-:W-:Y:S04]  /*9ab0*/  LDSM.16.MT88.4 R144, [R188+0xe000] ;  /* 0x00e00000bc90783b */ /* 0x000fe80000004200 */
        /* <DEDUP_REMOVED lines=9> */
[C---:B------:R-:W-:Y:S05]  /*9b50*/  HMMA.16816.F32 R48, R136.reuse, R150, R48 ;  /* 0x000000968830723c */ /* 0x040fea0000001830 */
        /* <DEDUP_REMOVED lines=22> */
[C---:B------:R-:W-:Y:S01]  /*9cc0*/  FMUL.FTZ R90, R0.reuse, R90 ;  /* 0x0000005a005a7220 */ /* 0x040fe20000410000 */
[----:B------:R-:W-:Y:S01]  /*9cd0*/  FMUL.FTZ R91, R0, R91 ;  /* 0x0000005b005b7220 */ /* 0x000fe20000410000 */
[----:B------:R-:W-:Y:S01]  /*9ce0*/  FMUL.FTZ R93, R2, R93 ;  /* 0x0000005d025d7220 */ /* 0x000fe20000410000 */
[C---:B-1----:R-:W-:Y:S03]  /*9cf0*/  HMMA.16816.F32 R76, R136.reuse, R128, R76 ;  /* 0x00000080884c723c */ /* 0x042fe6000000184c */
[C---:B------:R-:W-:Y:S01]  /*9d00*/  FMUL.FTZ R94, R0.reuse, R94 ;  /* 0x0000005e005e7220 */ /* 0x040fe20000410000 */
[----:B------:R-:W-:Y:S01]  /*9d10*/  FMUL.FTZ R95, R0, R95 ;  /* 0x0000005f005f7220 */ /* 0x000fe20000410000 */
[C---:B------:R-:W-:Y:S01]  /*9d20*/  FMUL.FTZ R96, R2.reuse, R96 ;  /* 0x0000006002607220 */ /* 0x040fe20000410000 */
[C---:B------:R-:W-:Y:S01]  /*9d30*/  HMMA.16816.F32 R80, R136.reuse, R130, R80 ;  /* 0x000000828850723c */ /* 0x040fe20000001850 */
[----:B------:R-:W1:Y:S04]  /*9d40*/  LDSM.16.MT88.4 R128, [R189+0x10000] ;  /* 0x01000000bd80783b */ /* 0x000e680000004200 */
[----:B------:R-:W-:Y:S01]  /*9d50*/  FMUL.FTZ R97, R2, R97 ;  /* 0x0000006102617220 */ /* 0x000fe20000410000 */
[C---:B------:R-:W-:Y:S05]  /*9d60*/  HMMA.16816.F32 R84, R136.reuse, R144, R84 ;  /* 0x000000908854723c */ /* 0x040fea0000001854 */
[C---:B------:R-:W-:Y:S01]  /*9d70*/  FMUL.FTZ R98, R0.reuse, R98 ;  /* 0x0000006200627220 */ /* 0x040fe20000410000 */
[C---:B------:R-:W-:Y:S01]  /*9d80*/  HMMA.16816.F32 R88, R136.reuse, R146, R88 ;  /* 0x000000928858723c */ /* 0x040fe20000001858 */
[----:B------:R-:W-:Y:S04]  /*9d90*/  LDSM.16.MT88.4 R144, [R188+0xc800] ;  /* 0x00c80000bc90783b */ /* 0x000fe80000004200 */
[----:B------:R-:W-:Y:S01]  /*9da0*/  FMUL.FTZ R99, R0, R99 ;  /* 0x0000006300637220 */ /* 0x000fe20000410000 */
[C---:B--2---:R-:W-:Y:S05]  /*9db0*/  HMMA.16816.F32 R92, R136.reuse, R124, R92 ;  /* 0x0000007c885c723c */ /* 0x044fea000000185c */
[C---:B------:R-:W-:Y:S01]  /*9dc0*/  FMUL.FTZ R100, R2.reuse, R100 ;  /* 0x0000006402647220 */ /* 0x040fe20000410000 */
[C---:B------:R-:W-:Y:S01]  /*9dd0*/  HMMA.16816.F32 R96, R136.reuse, R126, R96 ;  /* 0x0000007e8860723c */ /* 0x040fe20000001860 */
[----:B------:R-:W2:Y:S04]  /*9de0*/  LDSM.16.MT88.4 R124, [R188+0x10000] ;  /* 0x01000000bc7c783b */ /* 0x000ea80000004200 */
[----:B------:R-:W-:Y:S01]  /*9df0*/  FMUL.FTZ R101, R2, R101 ;  /* 0x0000006502657220 */ /* 0x000fe20000410000 */
[C---:B------:R-:W-:Y:S01]  /*9e00*/  FMUL.FTZ R102, R0.reuse, R102 ;  /* 0x0000006600667220 */ /* 0x040fe20000410000 */
[----:B------:R-:W-:Y:S01]  /*9e10*/  FMUL.FTZ R103, R0, R103 ;  /* 0x0000006700677220 */ /* 0x000fe20000410000 */
[C---:B------:R-:W-:Y:S03]  /*9e20*/  FMUL.FTZ R104, R2.reuse, R104 ;  /* 0x0000006802687220 */ /* 0x040fe60000410000 */
[----:B------:R-:W-:Y:S01]  /*9e30*/  FMUL.FTZ R105, R2, R105 ;  /* 0x0000006902697220 */ /* 0x000fe20000410000 */
[C---:B------:R-:W-:Y:S01]  /*9e40*/  FMUL.FTZ R106, R0.reuse, R106 ;  /* 0x0000006a006a7220 */ /* 0x040fe20000410000 */
[----:B------:R-:W-:Y:S01]  /*9e50*/  FMUL.FTZ R107, R0, R107 ;  /* 0x0000006b006b7220 */ /* 0x000fe20000410000 */
[C---:B---3--:R-:W-:Y:S03]  /*9e60*/  HMMA.16816.F32 R100, R136.reuse, R140, R100 ;  /* 0x0000008c8864723c */ /* 0x048fe60000001864 */
[C---:B------:R-:W-:Y:S01]  /*9e70*/  FMUL.FTZ R108, R2.reuse, R108 ;  /* 0x0000006c026c7220 */ /* 0x040fe20000410000 */
[----:B------:R-:W-:Y:S01]  /*9e80*/  FMUL.FTZ R109, R2, R109 ;  /* 0x0000006d026d7220 */ /* 0x000fe20000410000 */
[C---:B------:R-:W-:Y:S01]  /*9e90*/  FMUL.FTZ R110, R0.reuse, R110 ;  /* 0x0000006e006e7220 */ /* 0x040fe20000410000 */
[C---:B------:R-:W-:Y:S05]  /*9ea0*/  HMMA.16816.F32 R104, R136.reuse, R142, R104 ;  /* 0x0000008e8868723c */ /* 0x040fea0000001868 */
[----:B------:R-:W-:Y:S01]  /*9eb0*/  FMUL.FTZ R111, R0, R111 ;  /* 0x0000006f006f7220 */ /* 0x000fe20000410000 */
[----:B------:R-:W-:Y:S01]  /*9ec0*/  LOP3.LUT R172, R171, R172, R232, 0x96, !PT ;  /* 0x000000acabac7212 */ /* 0x000fe200078e96e8 */
[--C-:B------:R-:W-:Y:S01]  /*9ed0*/  FFMA.FTZ R170, R16, UR4, -R169.reuse ;  /* 0x0000000410aa7c23 */ /* 0x100fe200080108a9 */
[----:B------:R-:W-:Y:S03]  /*9ee0*/  FMUL.FTZ R16, R2, R120 ;  /* 0x0000007802107220 */ /* 0x000fe60000410000 */
[----:B------:R-:W-:Y:S01]  /*9ef0*/  IMAD.WIDE.U32 R140, R172, -0x2daee0ad, RZ ;  /* 0xd2511f53ac8c7825 */ /* 0x000fe200078e00ff */
[C---:B-1----:R-:W-:Y:S01]  /*9f00*/  HMMA.16816.F32 R108, R136.reuse, R128, R108 ;  /* 0x00000080886c723c */ /* 0x042fe2000000186c */
[----:B------:R-:W-:Y:S02]  /*9f10*/  MUFU.EX2 R170, R170 ;  /* 0x000000aa00aa7308 */ /* 0x000fe40000000800 */
[--C-:B------:R-:W-:Y:S01]  /*9f20*/  FFMA.FTZ R171, R17, UR4, -R169.reuse ;  /* 0x0000000411ab7c23 */ /* 0x100fe200080108a9 */
[--C-:B------:R-:W-:Y:S01]  /*9f30*/  FFMA.FTZ R173, R18, UR4, -R168.reuse ;  /* 0x0000000412ad7c23 */ /* 0x100fe200080108a8 */
[----:B------:R-:W-:Y:S01]  /*9f40*/  FFMA.FTZ R172, R19, UR4, -R168 ;  /* 0x0000000413ac7c23 */ /* 0x000fe200080108a8 */
[----:B------:R-:W-:Y:S01]  /*9f50*/  FMUL.FTZ R17, R2, R121 ;  /* 0x0000007902117220 */ /* 0x000fe20000410000 */
[C---:B------:R-:W-:Y:S01]  /*9f60*/  FMUL.FTZ R18, R0.reuse, R122 ;  /* 0x0000007a00127220 */ /* 0x040fe20000410000 */
[----:B------:R-:W-:Y:S03]  /*9f70*/  FMUL.FTZ R19, R0, R123 ;  /* 0x0000007b00137220 */ /* 0x000fe60000410000 */
[----:B------:R-:W-:Y:S01]  /*9f80*/  MUFU.EX2 R171, R171 ;  /* 0x000000ab00ab7308 */ /* 0x000fe20000000800 */
[----:B------:R-:W1:Y:S01]  /*9f90*/  LDSM.16.MT88.4 R120, [R192+0xc800] ;  /* 0x00c80000c078783b */ /* 0x000e620000004200 */
[----:B------:R-:W-:Y:S01]  /*9fa0*/  LOP3.LUT R128, R140, 0xffff, RZ, 0xc0, !PT ;  /* 0x0000ffff8c807812 */ /* 0x000fe200078ec0ff */
[----:B------:R-:W-:Y:S01]  /*9fb0*/  FFMA.FTZ R175, R13, UR4, -R169 ;  /* 0x000000040daf7c23 */ /* 0x000fe200080108a9 */
[----:B------:R-:W-:Y:S01]  /*9fc0*/  SHF.R.U32.HI R129, RZ, 0x10, R140 ;  /* 0x00000010ff817819 */ /* 0x000fe2000001168c */
[----:B------:R-:W-:Y:S01]  /*9fd0*/  FFMA.FTZ R231, R14, UR4, -R168 ;  /* 0x000000040ee77c23 */ /* 0x000fe200080108a8 */
[C---:B------:R-:W-:Y:S04]  /*9fe0*/  HMMA.16816.F32 R16, R136.reuse, R130, R16 ;  /* 0x000000828810723c */ /* 0x040fe80000001810 */
[----:B------:R-:W-:Y:S01]  /*9ff0*/  MUFU.EX2 R173, R173 ;  /* 0x000000ad00ad7308 */ /* 0x000fe20000000800 */
[----:B------:R-:W-:Y:S01]  /*a000*/  SHF.R.U32.HI R128, RZ, 0x8, R128 ;  /* 0x00000008ff807819 */ /* 0x000fe20000011680 */
[----:B------:R-:W-:Y:S01]  /*a010*/  FFMA.FTZ R222, R15, UR4, -R168 ;  /* 0x000000040fde7c23 */ /* 0x000fe200080108a8 */
[----:B------:R-:W-:Y:S01]  /*a020*/  LOP3.LUT R149, R140, 0xff, RZ, 0xc0, !PT ;  /* 0x000000ff8c957812 */ /* 0x000fe200078ec0ff */
[----:B------:R-:W-:Y:S03]  /*a030*/  FMUL.FTZ R13, R2, R117 ;  /* 0x00000075020d7220 */ /* 0x000fe60000410000 */
[----:B------:R-:W-:Y:S01]  /*a040*/  LOP3.LUT R12, R129, 0xff, RZ, 0xc0, !PT ;  /* 0x000000ff810c7812 */ /* 0x000fe200078ec0ff */
[C---:B------:R-:W-:Y:S02]  /*a050*/  FMUL.FTZ R14, R0.reuse, R118 ;  /* 0x00000076000e7220 */ /* 0x040fe40000410000 */
[----:B------:R-:W3:Y:S01]  /*a060*/  MUFU.EX2 R175, R175 ;  /* 0x000000af00af7308 */ /* 0x000ee20000000800 */
[----:B------:R-:W-:Y:S01]  /*a070*/  PRMT R149, R149, 0x5410, R128 ;  /* 0x0000541095957816 */ /* 0x000fe20000000080 */
[----:B------:R-:W-:Y:S01]  /*a080*/  FMUL.FTZ R15, R0, R119 ;  /* 0x00000077000f7220 */ /* 0x000fe20000410000 */
[----:B------:R-:W-:Y:S01]  /*a090*/  SHF.R.U32.HI R133, RZ, 0x18, R140 ;  /* 0x00000018ff857819 */ /* 0x000fe2000001168c */
[----:B------:R-:W4:Y:S01]  /*a0a0*/  LDSM.16.MT88.4 R128, [R190+0xc800] ;  /* 0x00c80000be80783b */ /* 0x000f220000004200 */
[----:B------:R-:W-:Y:S01]  /*a0b0*/  LOP3.LUT R134, R141, R134, R236, 0x96, !PT ;  /* 0x000000868d867212 */ /* 0x000fe200078e96ec */
[----:B------:R-:W-:Y:S01]  /*a0c0*/  FMUL.FTZ R112, R2, R112 ;  /* 0x0000007002707220 */ /* 0x000fe20000410000 */
[----:B------:R-:W-:Y:S03]  /*a0d0*/  PRMT R133, R12, 0x5410, R133 ;  /* 0x000054100c857816 */ /* 0x000fe60000000085 */
[----:B------:R-:W-:Y:S01]  /*a0e0*/  MUFU.EX2 R231, R231 ;  /* 0x000000e700e77308 */ /* 0x000fe20000000800 */
[----:B------:R-:W-:Y:S01]  /*a0f0*/  SHF.R.U32.HI R140, RZ, 0x10, R134 ;  /* 0x00000010ff8c7819 */ /* 0x000fe20000011686 */
[----:B------:R-:W-:Y:S01]  /*a100*/  FMUL.FTZ R12, R2, R116 ;  /* 0x00000074020c7220 */ /* 0x000fe20000410000 */
[----:B------:R-:W-:Y:S01]  /*a110*/  LOP3.LUT R148, R134, 0xffff, RZ, 0xc0, !PT ;  /* 0x0000ffff86947812 */ /* 0x000fe200078ec0ff */
[----:B------:R-:W-:Y:S01]  /*a120*/  FMUL.FTZ R113, R2, R113 ;  /* 0x0000007102717220 */ /* 0x000fe20000410000 */
[----:B------:R-:W-:Y:S01]  /*a130*/  LOP3.LUT R151, R134, 0xff, RZ, 0xc0, !PT ;  /* 0x000000ff86977812 */ /* 0x000fe200078ec0ff */
[----:B------:R-:W-:Y:S01]  /*a140*/  FMUL.FTZ R114, R0, R114 ;  /* 0x0000007200727220 */ /* 0x000fe20000410000 */
[----:B------:R-:W-:Y:S03]  /*a150*/  SHF.R.U32.HI R148, RZ, 0x8, R148 ;  /* 0x00000008ff947819 */ /* 0x000fe60000011694 */
[----:B------:R-:W5:Y:S01]  /*a160*/  MUFU.EX2 R222, R222 ;  /* 0x000000de00de7308 */ /* 0x000f620000000800 */
[C---:B--2---:R-:W-:Y:S03]  /*a170*/  HMMA.16816.F32 R12, R136.reuse, R124, R12 ;  /* 0x0000007c880c723c */ /* 0x044fe6000000180c */
[----:B------:R-:W-:Y:S01]  /*a180*/  LOP3.LUT R117, R140, 0xff, RZ, 0xc0, !PT ;  /* 0x000000ff8c757812 */ /* 0x000fe200078ec0ff */
[----:B------:R-:W-:Y:S01]  /*a190*/  FMUL.FTZ R115, R0, R115 ;  /* 0x0000007300737220 */ /* 0x000fe20000410000 */
[----:B------:R-:W-:Y:S01]  /*a1a0*/  SHF.R.U32.HI R134, RZ, 0x18, R134 ;  /* 0x00000018ff867819 */ /* 0x000fe20000011686 */
[----:B------:R-:W2:Y:S03]  /*a1b0*/  LDSM.16.MT88.4 R140, [R189+0xc800] ;  /* 0x00c80000bd8c783b */ /* 0x000ea60000004200 */
[----:B------:R-:W1:Y:S02]  /*a1c0*/  MUFU.EX2 R172, R172 ;  /* 0x000000ac00ac7308 */ /* 0x000e640000000800 */
[----:B------:R-:W-:Y:S01]  /*a1d0*/  PRMT R151, R151, 0x5410, R148 ;  /* 0x0000541097977816 */ /* 0x000fe20000000094 */
[----:B------:R-:W-:Y:S03]  /*a1e0*/  HMMA.16816.F32 R112, R136, R126, R112 ;  /* 0x0000007e8870723c */ /* 0x000fe60000001870 */
[----:B------:R-:W-:Y:S01]  /*a1f0*/  PRMT R117, R117, 0x5410, R134 ;  /* 0x0000541075757816 */ /* 0x000fe20000000086 */
[----:B------:R-:W-:Y:S01]  /*a200*/  LDSM.16.MT88.4 R136, [R192+0x10800] ;  /* 0x01080000c088783b */ /* 0x000fe20000004200 */
[--C-:B------:R-:W-:Y:S01]  /*a210*/  HSET2.LE.AND R118, R149, R166.reuse, PT ;  /* 0x000000a695767233 */ /* 0x100fe20003803000 */
[----:B------:R-:W-:Y:S01]  /*a220*/  FFMA.FTZ R234, R24, UR4, -R169 ;  /* 0x0000000418ea7c23 */ /* 0x000fe200080108a9 */
[--C-:B------:R-:W-:Y:S01]  /*a230*/  HSET2.LE.AND R116, R151, R166.reuse, PT ;  /* 0x000000a697747233 */ /* 0x100fe20003803000 */
[----:B------:R-:W-:Y:S03]  /*a240*/  FFMA.FTZ R237, R27, UR4, -R168 ;  /* 0x000000041bed7c23 */ /* 0x000fe600080108a8 */
[--C-:B------:R-:W-:Y:S01]  /*a250*/  HSET2.LE.AND R119, R133, R166.reuse, PT ;  /* 0x000000a685777233 */ /* 0x100fe20003803000 */
[----:B------:R-:W2:Y:S01]  /*a260*/  LDSM.16.MT88.4 R148, [R192+0xe800] ;  /* 0x00e80000c094783b */ /* 0x000ea20000004200 */
[--C-:B------:R-:W-:Y:S01]  /*a270*/  HSET2.LE.AND R117, R117, R166.reuse, PT ;  /* 0x000000a675757233 */ /* 0x100fe20003803000 */
[----:B------:R-:W-:Y:S01]  /*a280*/  MUFU.EX2 R234, R234 ;  /* 0x000000ea00ea7308 */ /* 0x000fe20000000800 */
[----:B---3--:R-:W-:Y:S01]  /*a290*/  F2FP.F16.F32.PACK_AB R125, R175, R174 ;  /* 0x000000aeaf7d723e */ /* 0x008fe200000000ff */
[----:B------:R-:W-:Y:S01]  /*a2a0*/  FFMA.FTZ R167, R2, R223, R167 ;  /* 0x000000df02a77223 */ /* 0x000fe200000100a7 */
[----:B-----5:R-:W-:Y:S01]  /*a2b0*/  F2FP.F16.F32.PACK_AB R124, R222, R231 ;  /* 0x000000e7de7c723e */ /* 0x020fe200000000ff */
[----:B------:R-:W-:Y:S01]  /*a2c0*/  FFMA.FTZ R165, R0, R221, R165 ;  /* 0x000000dd00a57223 */ /* 0x000fe200000100a5 */
[----:B------:R-:W-:Y:S01]  /*a2d0*/  F2FP.F16.F32.PACK_AB R133, R171, R170 ;  /* 0x000000aaab85723e */ /* 0x000fe200000000ff */
[----:B------:R-:W-:Y:S01]  /*a2e0*/  FADD.FTZ R167, R163, R167 ;  /* 0x000000a7a3a77221 */ /* 0x000fe20000010000 */
[----:B-1----:R-:W-:Y:S03]  /*a2f0*/  F2FP.F16.F32.PACK_AB R134, R172, R173 ;  /* 0x000000adac86723e */ /* 0x002fe600000000ff */
[----:B------:R-:W-:Y:S01]  /*a300*/  MUFU.EX2 R237, R237 ;  /* 0x000000ed00ed7308 */ /* 0x000fe20000000800 */
        /* <DEDUP_REMOVED lines=8> */
[----:B------:R-:W1:Y:S01]  /*a390*/  LDSM.16.MT88.4 R124, [R190+0xe800] ;  /* 0x00e80000be7c783b */ /* 0x000e620000004200 */
[----:B------:R-:W-:Y:S01]  /*a3a0*/  LOP3.LUT R133, R229, UR18, R219, 0x96, !PT ;  /* 0x00000012e5857c12 */ /* 0x000fe2000f8e96db */
[----:B------:R-:W-:Y:S01]  /*a3b0*/  MUFU.EX2 R134, R134 ;  /* 0x0000008600867308 */ /* 0x000fe20000000800 */
[----:B------:R-:W-:Y:S01]  /*a3c0*/  MOV R0, R3 ;  /* 0x0000000300007202 */ /* 0x000fe20000000f00 */
[----:B------:R-:W-:Y:S01]  /*a3d0*/  FADD.FTZ R161, R161, R162 ;  /* 0x000000a2a1a17221 */ /* 0x000fe20000010000 */
[C---:B------:R-:W-:Y:S05]  /*a3e0*/  HMMA.16816.F32 R4, R116.reuse, R120, R4 ;  /* 0x000000787404723c */ /* 0x040fea0000001804 */
        /* <DEDUP_REMOVED lines=9> */
[C---:B--2---:R-:W-:Y:S05]  /*a480*/  HMMA.16816.F32 R44, R116.reuse, R140, R44 ;  /* 0x0000008c742c723c */ /* 0x044fea000000182c */
[----:B------:R-:W-:Y:S01]  /*a490*/  FADD.FTZ R222, R222, R231 ;  /* 0x000000e7dede7221 */ /* 0x000fe20000010000 */
[C---:B------:R-:W-:Y:S05]  /*a4a0*/  HMMA.16816.F32 R48, R116.reuse, R142, R48 ;  /* 0x0000008e7430723c */ /* 0x040fea0000001830 */
[----:B------:R-:W-:Y:S01]  /*a4b0*/  IMAD.WIDE.U32 R140, R133, -0x326172a9, RZ ;  /* 0xcd9e8d57858c7825 */ /* 0x000fe200078e00ff */
[C---:B------:R-:W-:Y:S05]  /*a4c0*/  HMMA.16816.F32 R52, R116.reuse, R144, R52 ;  /* 0x000000907434723c */ /* 0x040fea0000001834 */
[----:B------:R-:W-:Y:S01]  /*a4d0*/  LOP3.LUT R140, R159, R140, R233, 0x96, !PT ;  /* 0x0000008c9f8c7212 */ /* 0x000fe200078e96e9 */
[C---:B------:R-:W-:Y:S01]  /*a4e0*/  HMMA.16816.F32 R56, R116.reuse, R146, R56 ;  /* 0x000000927438723c */ /* 0x040fe20000001838 */
[----:B------:R-:W-:Y:S04]  /*a4f0*/  LDSM.16.MT88.4 R144, [R192+0xf000] ;  /* 0x00f00000c090783b */ /* 0x000fe80000004200 */
[----:B------:R-:W-:Y:S01]  /*a500*/  LOP3.LUT R235, R141, R226, R235, 0x96, !PT ;  /* 0x000000e28deb7212 */ /* 0x000fe200078e96eb */
[C---:B------:R-:W-:Y:S05]  /*a510*/  HMMA.16816.F32 R60, R116.reuse, R148, R60 ;  /* 0x00000094743c723c */ /* 0x040fea000000183c */
[----:B------:R-:W-:Y:S01]  /*a520*/  IMAD.WIDE.U32 R140, R140, -0x2daee0ad, RZ ;  /* 0xd2511f538c8c7825 */ /* 0x000fe200078e00ff */
[C---:B------:R-:W-:Y:S05]  /*a530*/  HMMA.16816.F32 R64, R116.reuse, R150, R64 ;  /* 0x000000967440723c */ /* 0x040fea0000001840 */
[----:B------:R-:W-:Y:S01]  /*a540*/  IMAD.WIDE.U32 R242, R235, -0x2daee0ad, RZ ;  /* 0xd2511f53ebf27825 */ /* 0x000fe200078e00ff */
[C---:B-1----:R-:W-:Y:S05]  /*a550*/  HMMA.16816.F32 R68, R116.reuse, R124, R68 ;  /* 0x0000007c7444723c */ /* 0x042fea0000001844 */
[----:B------:R-:W-:Y:S01]  /*a560*/  LOP3.LUT R242, R141, R242, R230, 0x96, !PT ;  /* 0x000000f28df27212 */ /* 0x000fe200078e96e6 */
[C---:B------:R-:W-:Y:S01]  /*a570*/  HMMA.16816.F32 R72, R116.reuse, R126, R72 ;  /* 0x0000007e7448723c */ /* 0x040fe20000001848 */
[----:B------:R-:W1:Y:S04]  /*a580*/  LDSM.16.MT88.4 R124, [R190+0x10800] ;  /* 0x01080000be7c783b */ /* 0x000e680000004200 */
[----:B------:R-:W-:Y:S01]  /*a590*/  LOP3.LUT R157, R243, R224, R157, 0x96, !PT ;  /* 0x000000e0f39d7212 */ /* 0x000fe200078e969d */
[C---:B---3--:R-:W-:Y:S05]  /*a5a0*/  HMMA.16816.F32 R76, R116.reuse, R120, R76 ;  /* 0x00000078744c723c */ /* 0x048fea000000184c */
[----:B------:R-:W-:Y:S01]  /*a5b0*/  IMAD.WIDE.U32 R240, R157, -0x326172a9, RZ ;  /* 0xcd9e8d579df07825 */ /* 0x000fe200078e00ff */
[C---:B------:R-:W-:Y:S05]  /*a5c0*/  HMMA.16816.F32 R80, R116.reuse, R122, R80 ;  /* 0x0000007a7450723c */ /* 0x040fea0000001850 */
[----:B------:R-:W-:Y:S01]  /*a5d0*/  IMAD.WIDE.U32 R242, R242, -0x326172a9, RZ ;  /* 0xcd9e8d57f2f27825 */ /* 0x000fe200078e00ff */
[C---:B----4-:R-:W-:Y:S05]  /*a5e0*/  HMMA.16816.F32 R84, R116.reuse, R128, R84 ;  /* 0x000000807454723c */ /* 0x050fea0000001854 */
[----:B------:R-:W-:Y:S01]  /*a5f0*/  LOP3.LUT R156, R241, R158, R156, 0x96, !PT ;  /* 0x0000009ef19c7212 */ /* 0x000fe200078e969c */
[C---:B------:R-:W-:Y:S01]  /*a600*/  HMMA.16816.F32 R88, R116.reuse, R130, R88 ;  /* 0x000000827458723c */ /* 0x040fe20000001858 */
[----:B------:R-:W-:Y:S04]  /*a610*/  LDSM.16.MT88.4 R128, [R192+0xd000] ;  /* 0x00d00000c080783b */ /* 0x000fe80000004200 */
[----:B------:R-:W-:Y:S01]  /*a620*/  LOP3.LUT R240, R243, R240, R155, 0x96, !PT ;  /* 0x000000f0f3f07212 */ /* 0x000fe200078e969b */
[C---:B------:R-:W-:Y:S05]  /*a630*/  HMMA.16816.F32 R92, R116.reuse, R136, R92 ;  /* 0x00000088745c723c */ /* 0x040fea000000185c */
[----:B------:R-:W-:Y:S01]  /*a640*/  IMAD.WIDE.U32 R156, R156, -0x2daee0ad, RZ ;  /* 0xd2511f539c9c7825 */ /* 0x000fe200078e00ff */
[C---:B------:R-:W-:Y:S01]  /*a650*/  HMMA.16816.F32 R96, R116.reuse, R138, R96 ;  /* 0x0000008a7460723c */ /* 0x040fe20000001860 */
[----:B------:R-:W-:Y:S04]  /*a660*/  LDSM.16.MT88.4 R136, [R189+0xd000] ;  /* 0x00d00000bd88783b */ /* 0x000fe80000004200 */
[----:B------:R-:W-:Y:S01]  /*a670*/  IMAD.WIDE.U32 R240, R240, -0x2daee0ad, RZ ;  /* 0xd2511f53f0f07825 */ /* 0x000fe200078e00ff */
[C---:B-1----:R-:W-:Y:S05]  /*a680*/  HMMA.16816.F32 R100, R116.reuse, R124, R100 ;  /* 0x0000007c7464723c */ /* 0x042fea0000001864 */
[----:B------:R-:W-:Y:S01]  /*a690*/  LOP3.LUT R238, R157, R140, R154, 0x96, !PT ;  /* 0x0000008c9dee7212 */ /* 0x000fe200078e969a */
[C---:B------:R-:W-:Y:S01]  /*a6a0*/  HMMA.16816.F32 R104, R116.reuse, R126, R104 ;  /* 0x0000007e7468723c */ /* 0x040fe20000001868 */
[----:B------:R-:W-:Y:S04]  /*a6b0*/  LDSM.16.MT88.4 R124, [R190+0xd000] ;  /* 0x00d00000be7c783b */ /* 0x000fe80000004200 */
[----:B------:R-:W-:Y:S01]  /*a6c0*/  LOP3.LUT R148, R241, R156, R153, 0x96, !PT ;  /* 0x0000009cf1947212 */ /* 0x000fe200078e9699 */
[----:B------:R-:W-:Y:S05]  /*a6d0*/  IMAD.WIDE.U32 R238, R238, -0x326172a9, RZ ;  /* 0xcd9e8d57eeee7825 */ /* 0x000fea00078e00ff */
[--C-:B------:R-:W-:Y:S01]  /*a6e0*/  FFMA.FTZ R133, R20, UR4, -R169.reuse ;  /* 0x0000000414857c23 */ /* 0x100fe200080108a9 */
[----:B------:R-:W-:Y:S01]  /*a6f0*/  LDSM.16.MT88.4 R140, [R188+0xd000] ;  /* 0x00d00000bc8c783b */ /* 0x000fe20000004200 */
[----:B------:R-:W-:Y:S04]  /*a700*/  IMAD.WIDE.U32 R148, R148, -0x326172a9, RZ ;  /* 0xcd9e8d5794947825 */ /* 0x000fe800078e00ff */
[--C-:B------:R-:W-:Y:S01]  /*a710*/  FFMA.FTZ R230, R22, UR4, -R168.reuse ;  /* 0x0000000416e67c23 */ /* 0x100fe200080108a8 */
[----:B------:R-:W1:Y:S01]  /*a720*/  MUFU.EX2 R133, R133 ;  /* 0x0000008500857308 */ /* 0x000e620000000800 */
[----:B------:R-:W-:Y:S01]  /*a730*/  FFMA.FTZ R233, R23, UR4, -R168 ;  /* 0x0000000417e97c23 */ /* 0x000fe200080108a8 */
[----:B------:R-:W-:Y:S01]  /*a740*/  FFMA.FTZ R235, R25, UR4, -R169 ;  /* 0x0000000419eb7c23 */ /* 0x000fe200080108a9 */
[----:B------:R-:W-:Y:S01]  /*a750*/  LOP3.LUT R152, R149, R238, R152, 0x96, !PT ;  /* 0x000000ee95987212 */ /* 0x000fe200078e9698 */
[----:B------:R-:W2:Y:S01]  /*a760*/  LDSM.16.MT88.4 R20, [R189+0x10800] ;  /* 0x01080000bd14783b */ /* 0x000ea20000004200 */
[----:B------:R-:W-:Y:S01]  /*a770*/  FFMA.FTZ R238, R26, UR4, -R168 ;  /* 0x000000041aee7c23 */ /* 0x000fe200080108a8 */
[----:B------:R-:W-:Y:S01]  /*a780*/  LOP3.LUT R24, R148, 0xffff, RZ, 0xc0, !PT ;  /* 0x0000ffff94187812 */ /* 0x000fe200078ec0ff */
[----:B------:R-:W-:Y:S01]  /*a790*/  FADD.FTZ R170, R170, R175 ;  /* 0x000000afaaaa7221 */ /* 0x000fe20000010000 */
[C---:B------:R-:W-:Y:S02]  /*a7a0*/  LOP3.LUT R121, R152.reuse, 0xffff, RZ, 0xc0, !PT ;  /* 0x0000ffff98797812 */ /* 0x040fe400078ec0ff */
[----:B------:R-:W-:Y:S01]  /*a7b0*/  MUFU.EX2 R230, R230 ;  /* 0x000000e600e67308 */ /* 0x000fe20000000800 */
[----:B------:R-:W-:Y:S01]  /*a7c0*/  LOP3.LUT R120, R152, 0xff, RZ, 0xc0, !PT ;  /* 0x000000ff98787812 */ /* 0x000fe200078ec0ff */
[----:B------:R-:W-:Y:S01]  /*a7d0*/  FADD.FTZ R173, R173, R222 ;  /* 0x000000deadad7221 */ /* 0x000fe20000010000 */
[----:B------:R-:W-:Y:S01]  /*a7e0*/  SHF.R.U32.HI R121, RZ, 0x8, R121 ;  /* 0x00000008ff797819 */ /* 0x000fe20000011679 */
[----:B------:R-:W-:Y:S01]  /*a7f0*/  FADD.FTZ R170, R171, R170 ;  /* 0x000000aaabaa7221 */ /* 0x000fe20000010000 */
[--C-:B------:R-:W-:Y:S01]  /*a800*/  SHF.R.U32.HI R151, RZ, 0x10, R152.reuse ;  /* 0x00000010ff977819 */ /* 0x100fe20000011698 */
[----:B------:R-:W-:Y:S01]  /*a810*/  FADD.FTZ R173, R172, R173 ;  /* 0x000000adacad7221 */ /* 0x000fe20000010000 */
[----:B------:R-:W-:Y:S03]  /*a820*/  PRMT R25, R120, 0x5410, R121 ;  /* 0x0000541078197816 */ /* 0x000fe60000000079 */
[----:B------:R-:W3:Y:S01]  /*a830*/  MUFU.EX2 R233, R233 ;  /* 0x000000e900e97308 */ /* 0x000ee20000000800 */
[----:B------:R-:W4:Y:S01]  /*a840*/  LDSM.16.MT88.4 R120, [R188+0x10800] ;  /* 0x01080000bc78783b */ /* 0x000f220000004200 */
[----:B------:R-:W-:Y:S02]  /*a850*/  SHF.R.U32.HI R152, RZ, 0x18, R152 ;  /* 0x00000018ff987819 */ /* 0x000fe40000011698 */
[----:B------:R-:W-:Y:S02]  /*a860*/  LOP3.LUT R151, R151, 0xff, RZ, 0xc0, !PT ;  /* 0x000000ff97977812 */ /* 0x000fe400078ec0ff */
[----:B------:R-:W-:Y:S04]  /*a870*/  SHF.R.U32.HI R149, RZ, 0x10, R148 ;  /* 0x00000010ff957819 */ /* 0x000fe80000011694 */
[----:B------:R-:W5:Y:S01]  /*a880*/  MUFU.EX2 R235, R235 ;  /* 0x000000eb00eb7308 */ /* 0x000f620000000800 */
[----:B------:R-:W-:Y:S02]  /*a890*/  PRMT R151, R151, 0x5410, R152 ;  /* 0x0000541097977816 */ /* 0x000fe40000000098 */
[----:B------:R-:W-:Y:S01]  /*a8a0*/  LDSM.16.MT88.4 R152, [R189+0xf000] ;  /* 0x00f00000bd98783b */ /* 0x000fe20000004200 */
[----:B------:R-:W-:Y:S02]  /*a8b0*/  LOP3.LUT R149, R149, 0xff, RZ, 0xc0, !PT ;  /* 0x000000ff95957812 */ /* 0x000fe400078ec0ff */
[----:B------:R-:W-:Y:S04]  /*a8c0*/  SHF.R.U32.HI R26, RZ, 0x8, R24 ;  /* 0x00000008ff1a7819 */ /* 0x000fe80000011618 */
[----:B------:R-:W5:Y:S01]  /*a8d0*/  MUFU.EX2 R238, R238 ;  /* 0x000000ee00ee7308 */ /* 0x000f620000000800 */
[--C-:B------:R-:W-:Y:S02]  /*a8e0*/  HSET2.LE.AND R24, R25, R166.reuse, PT ;  /* 0x000000a619187233 */ /* 0x100fe40003803000 */
[----:B------:R-:W-:Y:S02]  /*a8f0*/  LOP3.LUT R157, R148, 0xff, RZ, 0xc0, !PT ;  /* 0x000000ff949d7812 */ /* 0x000fe400078ec0ff */
[----:B------:R-:W-:Y:S02]  /*a900*/  SHF.R.U32.HI R148, RZ, 0x18, R148 ;  /* 0x00000018ff947819 */ /* 0x000fe40000011694 */
[----:B------:R-:W-:Y:S02]  /*a910*/  PRMT R157, R157, 0x5410, R26 ;  /* 0x000054109d9d7816 */ /* 0x000fe4000000001a */
[----:B------:R-:W-:Y:S01]  /*a920*/  PRMT R27, R149, 0x5410, R148 ;  /* 0x00005410951b7816 */ /* 0x000fe20000000094 */
[C---:B--2---:R-:W-:Y:S03]  /*a930*/  HMMA.16816.F32 R108, R116.reuse, R20, R108 ;  /* 0x00000014746c723c */ /* 0x044fe6000000186c */
[----:B-1----:R-:W-:Y:S01]  /*a940*/  F2FP.F16.F32.PACK_AB R25, R134, R133 ;  /* 0x000000858619723e */ /* 0x002fe200000000ff */
[----:B------:R-:W-:Y:S01]  /*a950*/  FADD.FTZ R133, R133, R170 ;  /* 0x000000aa85857221 */ /* 0x000fe20000010000 */
[--C-:B------:R-:W-:Y:S01]  /*a960*/  HSET2.LE.AND R26, R157, R166.reuse, PT ;  /* 0x000000a69d1a7233 */ /* 0x100fe20003803000 */
[C---:B------:R-:W-:Y:S01]  /*a970*/  HMMA.16816.F32 R16, R116.reuse, R22, R16 ;  /* 0x000000167410723c */ /* 0x040fe20000001810 */
[----:B------:R-:W-:Y:S04]  /*a980*/  LDSM.16.MT88.4 R156, [R188+0xf000] ;  /* 0x00f00000bc9c783b */ /* 0x000fe80000004200 */
[----:B------:R-:W-:Y:S01]  /*a990*/  LOP3.LUT R24, R24, R25, RZ, 0xc0, !PT ;  /* 0x0000001918187212 */ /* 0x000fe200078ec0ff */
[----:B------:R-:W-:Y:S01]  /*a9a0*/  FADD.FTZ R133, R134, R133 ;  /* 0x0000008586857221 */ /* 0x000fe20000010000 */
[--C-:B------:R-:W-:Y:S01]  /*a9b0*/  HSET2.LE.AND R25, R151, R166.reuse, PT ;  /* 0x000000a697197233 */ /* 0x100fe20003803000 */
[C---:B----4-:R-:W-:Y:S01]  /*a9c0*/  HMMA.16816.F32 R12, R116.reuse, R120, R12 ;  /* 0x00000078740c723c */ /* 0x050fe2000000180c */
[----:B------:R-:W1:Y:S02]  /*a9d0*/  LDSM.16.MT88.4 R148, [R190+0xf000] ;  /* 0x00f00000be94783b */ /* 0x000e640000004200 */
[----:B---3--:R-:W-:Y:S01]  /*a9e0*/  F2FP.F16.F32.PACK_AB R20, R233, R230 ;  /* 0x000000e6e914723e */ /* 0x008fe200000000ff */
[----:B------:R-:W-:Y:S01]  /*a9f0*/  FADD.FTZ R230, R230, R173 ;  /* 0x000000ade6e67221 */ /* 0x000fe20000010000 */
[--C-:B------:R-:W-:Y:S01]  /*aa00*/  HSET2.LE.AND R27, R27, R166.reuse, PT ;  /* 0x000000a61b1b7233 */ /* 0x100fe20003803000 */
[----:B------:R-:W-:Y:S03]  /*aa10*/  HMMA.16816.F32 R112, R116, R122, R112 ;  /* 0x0000007a7470723c */ /* 0x000fe60000001870 */
[----:B------:R-:W-:Y:S02]  /*aa20*/  LDSM.16.MT88.4 R116, [R190+0x11000] ;  /* 0x01100000be74783b */ /* 0x000fe40000004200 */
[----:B------:R-:W-:Y:S01]  /*aa30*/  LOP3.LUT R25, R25, R20, RZ, 0xc0, !PT ;  /* 0x0000001419197212 */ /* 0x000fe200078ec0ff */
[----:B------:R-:W-:Y:S01]  /*aa40*/  FADD.FTZ R233, R233, R230 ;  /* 0x000000e6e9e97221 */ /* 0x000fe20000010000 */
[----:B-----5:R-:W-:Y:S01]  /*aa50*/  F2FP.F16.F32.PACK_AB R21, R235, R234 ;  /* 0x000000eaeb15723e */ /* 0x020fe200000000ff */
[----:B------:R-:W-:Y:S03]  /*aa60*/  FADD.FTZ R234, R234, R133 ;  /* 0x00000085eaea7221 */ /* 0x000fe60000010000 */
[----:B------:R-:W-:Y:S01]  /*aa70*/  F2FP.F16.F32.PACK_AB R20, R237, R238 ;  /* 0x000000eeed14723e */ /* 0x000fe200000000ff */
[----:B------:R-:W-:Y:S01]  /*aa80*/  LDSM.16.MT88.4 R120, [R189+0x11000] ;  /* 0x01100000bd78783b */ /* 0x000fe20000004200 */
[----:B------:R-:W-:Y:S01]  /*aa90*/  LOP3.LUT R26, R26, R21, RZ, 0xc0, !PT ;  /* 0x000000151a1a7212 */ /* 0x000fe200078ec0ff */
[----:B------:R-:W-:Y:S01]  /*aaa0*/  FADD.FTZ R238, R238, R233 ;  /* 0x000000e9eeee7221 */ /* 0x000fe20000010000 */
[----:B------:R-:W-:Y:S01]  /*aab0*/  LOP3.LUT R27, R27, R20, RZ, 0xc0, !PT ;  /* 0x000000141b1b7212 */ /* 0x000fe200078ec0ff */
[----:B------:R-:W-:Y:S01]  /*aac0*/  FADD.FTZ R235, R235, R234 ;  /* 0x000000eaebeb7221 */ /* 0x000fe20000010000 */
[----:B------:R-:W-:Y:S01]  /*aad0*/  MOV R133, R132 ;  /* 0x0000008400857202 */ /* 0x000fe20000000f00 */
[----:B------:R-:W-:Y:S02]  /*aae0*/  FADD.FTZ R237, R237, R238 ;  /* 0x000000eeeded7221 */ /* 0x000fe40000010000 */
[----:B------:R-:W2:Y:S02]  /*aaf0*/  LDSM.16.MT88.4 R20, [R192+0x11000] ;  /* 0x01100000c014783b */ /* 0x000ea40000004200 */
[C---:B------:R-:W-:Y:S06]  /*ab00*/  HMMA.16816.F32 R4, R24.reuse, R128, R4 ;  /* 0x000000801804723c */ /* 0x040fec0000001804 */
[C---:B------:R-:W-:Y:S06]  /*ab10*/  HMMA.16816.F32 R8, R24.reuse, R130, R8 ;  /* 0x000000821808723c */ /* 0x040fec0000001808 */
[C---:B------:R-:W-:Y:S06]  /*ab20*/  HMMA.16816.F32 R36, R24.reuse, R124, R36 ;  /* 0x0000007c1824723c */ /* 0x040fec0000001824 */
        /* <DEDUP_REMOVED lines=13> */
[C---:B-1----:R-:W-:Y:S05]  /*ac00*/  HMMA.16816.F32 R68, R24.reuse, R148, R68 ;  /* 0x000000941844723c */ /* 0x042fea0000001844 */
[----:B------:R-:W-:Y:S01]  /*ac10*/  MUFU.EX2 R142, R142 ;  /* 0x0000008e008e7308 */ /* 0x000fe20000000800 */
[--C-:B------:R-:W-:Y:S01]  /*ac20*/  FFMA.FTZ R145, R34, UR4, -R168.reuse ;  /* 0x0000000422917c23 */ /* 0x100fe200080108a8 */
[C---:B------:R-:W-:Y:S04]  /*ac30*/  HMMA.16816.F32 R72, R24.reuse, R150, R72 ;  /* 0x000000961848723c */ /* 0x040fe80000001848 */
[--C-:B------:R-:W-:Y:S02]  /*ac40*/  FFMA.FTZ R143, R31, UR4, -R168.reuse ;  /* 0x000000041f8f7c23 */ /* 0x100fe400080108a8 */
[C---:B------:R-:W-:Y:S02]  /*ac50*/  HMMA.16816.F32 R76, R24.reuse, R152, R76 ;  /* 0x00000098184c723c */ /* 0x040fe4000000184c */
[----:B------:R-:W-:Y:S03]  /*ac60*/  MUFU.EX2 R144, R144 ;  /* 0x0000009000907308 */ /* 0x000fe60000000800 */
[----:B------:R-:W-:Y:S01]  /*ac70*/  FFMA.FTZ R168, R35, UR4, -R168 ;  /* 0x0000000423a87c23 */ /* 0x000fe200080108a8 */
[C---:B------:R-:W-:Y:S06]  /*ac80*/  HMMA.16816.F32 R80, R24.reuse, R154, R80 ;  /* 0x0000009a1850723c */ /* 0x040fec0000001850 */
[----:B------:R-:W-:Y:S01]  /*ac90*/  MUFU.EX2 R145, R145 ;  /* 0x0000009100917308 */ /* 0x000fe20000000800 */
[--C-:B------:R-:W-:Y:S01]  /*aca0*/  FFMA.FTZ R141, R29, UR4, -R169.reuse ;  /* 0x000000041d8d7c23 */ /* 0x100fe200080108a9 */
[C---:B------:R-:W-:Y:S03]  /*acb0*/  HMMA.16816.F32 R84, R24.reuse, R156, R84 ;  /* 0x0000009c1854723c */ /* 0x040fe60000001854 */
[----:B------:R-:W-:Y:S03]  /*acc0*/  FFMA.FTZ R169, R33, UR4, -R169 ;  /* 0x0000000421a97c23 */ /* 0x000fe600080108a9 */
[C---:B------:R-:W-:Y:S01]  /*acd0*/  HMMA.16816.F32 R88, R24.reuse, R158, R88 ;  /* 0x0000009e1858723c */ /* 0x040fe20000001858 */
[----:B------:R-:W-:Y:S01]  /*ace0*/  LDSM.16.MT88.4 R32, [R190+0xd800] ;  /* 0x00d80000be20783b */ /* 0x000fe20000004200 */
[----:B------:R-:W-:Y:S03]  /*acf0*/  MUFU.EX2 R168, R168 ;  /* 0x000000a800a87308 */ /* 0x000fe60000000800 */
[----:B------:R-:W-:Y:S01]  /*ad00*/  LOP3.LUT R30, R239, R242, R232, 0x96, !PT ;  /* 0x000000f2ef1e7212 */ /* 0x000fe200078e96e8 */
[C---:B--2---:R-:W-:Y:S06]  /*ad10*/  HMMA.16816.F32 R92, R24.reuse, R20, R92 ;  /* 0x00000014185c723c */ /* 0x044fec000000185c */
[----:B------:R-:W1:Y:S05]  /*ad20*/  MUFU.EX2 R169, R169 ;  /* 0x000000a900a97308 */ /* 0x000e6a0000000800 */
[----:B------:R-:W-:Y:S01]  /*ad30*/  IMAD.WIDE.U32 R30, R30, -0x2daee0ad, RZ ;  /* 0xd2511f531e1e7825 */ /* 0x000fe200078e00ff */
[C---:B------:R-:W-:Y:S01]  /*ad40*/  HMMA.16816.F32 R96, R24.reuse, R22, R96 ;  /* 0x000000161860723c */ /* 0x040fe20000001860 */
[----:B------:R-:W2:Y:S02]  /*ad50*/  LDSM.16.MT88.4 R20, [R188+0x11000] ;  /* 0x01100000bc14783b */ /* 0x000ea40000004200 */
[C---:B------:R-:W-:Y:S03]  /*ad60*/  LOP3.LUT R29, R30.reuse, 0xffff, RZ, 0xc0, !PT ;  /* 0x0000ffff1e1d7812 */ /* 0x040fe600078ec0ff */
[C---:B------:R-:W-:Y:S01]  /*ad70*/  HMMA.16816.F32 R100, R24.reuse, R116, R100 ;  /* 0x000000741864723c */ /* 0x040fe20000001864 */
[----:B------:R-:W3:Y:S04]  /*ad80*/  MUFU.EX2 R141, R141 ;  /* 0x0000008d008d7308 */ /* 0x000ee80000000800 */
[----:B------:R-:W-:Y:S01]  /*ad90*/  LOP3.LUT R131, R30, 0xff, RZ, 0xc0, !PT ;  /* 0x000000ff1e837812 */ /* 0x000fe200078ec0ff */
[C---:B------:R-:W-:Y:S01]  /*ada0*/  HMMA.16816.F32 R104, R24.reuse, R118, R104 ;  /* 0x000000761868723c */ /* 0x040fe20000001868 */
[----:B------:R-:W4:Y:S04]  /*adb0*/  LDSM.16.MT88.4 R116, [R189+0xd800] ;  /* 0x00d80000bd74783b */ /* 0x000f280000004200 */
[----:B------:R-:W5:Y:S01]  /*adc0*/  MUFU.EX2 R143, R143 ;  /* 0x0000008f008f7308 */ /* 0x000f620000000800 */
[----:B------:R-:W-:Y:S01]  /*add0*/  LOP3.LUT R236, R31, R240, R236, 0x96, !PT ;  /* 0x000000f01fec7212 */ /* 0x000fe200078e96ec */
[C---:B------:R-:W-:Y:S04]  /*ade0*/  HMMA.16816.F32 R108, R24.reuse, R120, R108 ;  /* 0x00000078186c723c */ /* 0x040fe8000000186c */
[--C-:B------:R-:W-:Y:S02]  /*adf0*/  SHF.R.U32.HI R31, RZ, 0x18, R30.reuse ;  /* 0x00000018ff1f7819 */ /* 0x100fe4000001161e */
[C---:B------:R-:W-:Y:S05]  /*ae00*/  HMMA.16816.F32 R16, R24.reuse, R122, R16 ;  /* 0x0000007a1810723c */ /* 0x040fea0000001810 */
[----:B------:R-:W-:Y:S02]  /*ae10*/  SHF.R.U32.HI R120, RZ, 0x8, R29 ;  /* 0x00000008ff787819 */ /* 0x000fe4000001161d */
[----:B------:R-:W-:Y:S04]  /*ae20*/  SHF.R.U32.HI R28, RZ, 0x10, R30 ;  /* 0x00000010ff1c7819 */ /* 0x000fe8000001161e */
[C---:B------:R-:W-:Y:S02]  /*ae30*/  LOP3.LUT R30, R236.reuse, 0xffff, RZ, 0xc0, !PT ;  /* 0x0000ffffec1e7812 */ /* 0x040fe400078ec0ff */
[----:B------:R-:W-:Y:S02]  /*ae40*/  SHF.R.U32.HI R29, RZ, 0x10, R236 ;  /* 0x00000010ff1d7819 */ /* 0x000fe400000116ec */
[----:B------:R-:W-:Y:S01]  /*ae50*/  LOP3.LUT R129, R236, 0xff, RZ, 0xc0, !PT ;  /* 0x000000ffec817812 */ /* 0x000fe200078ec0ff */
[C---:B--2---:R-:W-:Y:S03]  /*ae60*/  HMMA.16816.F32 R12, R24.reuse, R20, R12 ;  /* 0x00000014180c723c */ /* 0x044fe6000000180c */
[----:B------:R-:W-:Y:S02]  /*ae70*/  SHF.R.U32.HI R30, RZ, 0x8, R30 ;  /* 0x00000008ff1e7819 */ /* 0x000fe4000001161e */
[----:B------:R-:W-:Y:S01]  /*ae80*/  LOP3.LUT R28, R28, 0xff, RZ, 0xc0, !PT ;  /* 0x000000ff1c1c7812 */ /* 0x000fe200078ec0ff */
[----:B------:R-:W-:Y:S01]  /*ae90*/  HMMA.16816.F32 R112, R24, R22, R112 ;  /* 0x000000161870723c */ /* 0x000fe20000001870 */
[----:B------:R-:W-:Y:S04]  /*aea0*/  LDSM.16.MT88.4 R24, [R192+0x11800] ;  /* 0x01180000c018783b */ /* 0x000fe80000004200 */
[----:B------:R-:W-:Y:S02]  /*aeb0*/  SHF.R.U32.HI R236, RZ, 0x18, R236 ;  /* 0x00000018ffec7819 */ /* 0x000fe400000116ec */
[----:B------:R-:W-:Y:S04]  /*aec0*/  LOP3.LUT R29, R29, 0xff, RZ, 0xc0, !PT ;  /* 0x000000ff1d1d7812 */ /* 0x000fe800078ec0ff */
[----:B------:R-:W-:Y:S02]  /*aed0*/  PRMT R131, R131, 0x5410, R120 ;  /* 0x0000541083837816 */ /* 0x000fe40000000078 */
[----:B------:R-:W-:Y:S01]  /*aee0*/  PRMT R31, R28, 0x5410, R31 ;  /* 0x000054101c1f7816 */ /* 0x000fe2000000001f */
[----:B------:R-:W2:Y:S01]  /*aef0*/  LDSM.16.MT88.4 R120, [R188+0xd800] ;  /* 0x00d80000bc78783b */ /* 0x000ea20000004200 */
[----:B------:R-:W-:Y:S02]  /*af00*/  PRMT R129, R129, 0x5410, R30 ;  /* 0x0000541081817816 */ /* 0x000fe4000000001e */
[----:B------:R-:W-:Y:S02]  /*af10*/  PRMT R29, R29, 0x5410, R236 ;  /* 0x000054101d1d7816 */ /* 0x000fe400000000ec */
[--C-:B------:R-:W-:Y:S02]  /*af20*/  HSET2.LE.AND R30, R131, R166.reuse, PT ;  /* 0x000000a6831e7233 */ /* 0x100fe40003803000 */
[--C-:B------:R-:W-:Y:S02]  /*af30*/  HSET2.LE.AND R31, R31, R166.reuse, PT ;  /* 0x000000a61f1f7233 */ /* 0x100fe40003803000 */
[--C-:B------:R-:W-:Y:S02]  /*af40*/  HSET2.LE.AND R28, R129, R166.reuse, PT ;  /* 0x000000a6811c7233 */ /* 0x100fe40003803000 */
[----:B------:R-:W-:Y:S02]  /*af50*/  HSET2.LE.AND R29, R29, R166, PT ;  /* 0x000000a61d1d7233 */ /* 0x000fe40003803000 */
[----:B-1----:R-:W-:Y:S02]  /*af60*/  F2FP.F16.F32.PACK_AB R21, R169, R144 ;  /* 0x00000090a915723e */ /* 0x002fe400000000ff */
[----:B------:R-:W-:Y:S02]  /*af70*/  F2FP.F16.F32.PACK_AB R20, R168, R145 ;  /* 0x00000091a814723e */ /* 0x000fe400000000ff */
[----:B---3--:R-:W-:Y:S01]  /*af80*/  F2FP.F16.F32.PACK_AB R129, R141, R140 ;  /* 0x0000008c8d81723e */ /* 0x008fe200000000ff */
[----:B------:R-:W-:Y:S01]  /*af90*/  FADD.FTZ R140, R140, R235 ;  /* 0x000000eb8c8c7221 */ /* 0x000fe20000010000 */
[----:B-----5:R-:W-:Y:S01]  /*afa0*/  F2FP.F16.F32.PACK_AB R128, R143, R142 ;  /* 0x0000008e8f80723e */ /* 0x020fe200000000ff */
[----:B------:R-:W-:Y:S01]  /*afb0*/  FADD.FTZ R142, R142, R237 ;  /* 0x000000ed8e8e7221 */ /* 0x000fe20000010000 */
[----:B------:R-:W-:Y:S01]  /*afc0*/  LOP3.LUT R30, R30, R21, RZ, 0xc0, !PT ;  /* 0x000000151e1e7212 */ /* 0x000fe200078ec0ff */
[----:B------:R-:W-:Y:S01]  /*afd0*/  FADD.FTZ R141, R141, R140 ;  /* 0x0000008c8d8d7221 */ /* 0x000fe20000010000 */
[----:B------:R-:W-:Y:S01]  /*afe0*/  LOP3.LUT R31, R31, R20, RZ, 0xc0, !PT ;  /* 0x000000141f1f7212 */ /* 0x000fe200078ec0ff */
[----:B------:R-:W-:Y:S01]  /*aff0*/  FADD.FTZ R142, R143, R142 ;  /* 0x0000008e8f8e7221 */ /* 0x000fe20000010000 */
[----:B------:R-:W-:Y:S01]  /*b000*/  LOP3.LUT R28, R28, R129, RZ, 0xc0, !PT ;  /* 0x000000811c1c7212 */ /* 0x000fe200078ec0ff */
[----:B------:R-:W1:Y:S01]  /*b010*/  LDSM.16.MT88.4 R20, [R190+0xf800] ;  /* 0x00f80000be14783b */ /* 0x000e620000004200 */
[----:B------:R-:W-:Y:S01]  /*b020*/  LOP3.LUT R29, R29, R128, RZ, 0xc0, !PT ;  /* 0x000000801d1d7212 */ /* 0x000fe200078ec0ff */
[----:B------:R-:W-:Y:S01]  /*b030*/  FADD.FTZ R144, R144, R141 ;  /* 0x0000008d90907221 */ /* 0x000fe20000010000 */
[----:B------:R-:W-:Y:S03]  /*b040*/  FADD.FTZ R145, R145, R142 ;  /* 0x0000008e91917221 */ /* 0x000fe60000010000 */
[----:B------:R-:W-:Y:S01]  /*b050*/  FADD.FTZ R223, R169, R144 ;  /* 0x00000090a9df7221 */ /* 0x000fe20000010000 */
[----:B------:R-:W-:Y:S01]  /*b060*/  FADD.FTZ R221, R168, R145 ;  /* 0x00000091a8dd7221 */ /* 0x000fe20000010000 */
[C---:B------:R-:W-:Y:S01]  /*b070*/  HMMA.16816.F32 R128, R28.reuse, R124, R4 ;  /* 0x0000007c1c80723c */ /* 0x040fe20000001804 */
[----:B------:R-:W3:Y:S05]  /*b080*/  LDSM.16.MT88.4 R4, [R189+0xf800] ;  /* 0x00f80000bd04783b */ /* 0x000eea0000004200 */
[C---:B------:R-:W-:Y:S03]  /*b090*/  HMMA.16816.F32 R124, R28.reuse, R126, R8 ;  /* 0x0000007e1c7c723c */ /* 0x040fe60000001808 */
[----:B------:R-:W5:Y:S03]  /*b0a0*/  LDSM.16.MT88.4 R8, [R188+0xf800] ;  /* 0x00f80000bc08783b */ /* 0x000f660000004200 */
[C---:B------:R-:W-:Y:S06]  /*b0b0*/  HMMA.16816.F32 R36, R28.reuse, R32, R36 ;  /* 0x000000201c24723c */ /* 0x040fec0000001824 */
[C---:B------:R-:W-:Y:S01]  /*b0c0*/  HMMA.16816.F32 R40, R28.reuse, R34, R40 ;  /* 0x000000221c28723c */ /* 0x040fe20000001828 */
[----:B------:R-:W5:Y:S05]  /*b0d0*/  LDSM.16.MT88.4 R32, [R190+0x11800] ;  /* 0x01180000be20783b */ /* 0x000f6a0000004200 */
[C---:B----4-:R-:W-:Y:S06]  /*b0e0*/  HMMA.16816.F32 R44, R28.reuse, R116, R44 ;  /* 0x000000741c2c723c */ /* 0x050fec000000182c */
[C---:B------:R-:W-:Y:S06]  /*b0f0*/  HMMA.16816.F32 R48, R28.reuse, R118, R48 ;  /* 0x000000761c30723c */ /* 0x040fec0000001830 */
[C---:B--2---:R-:W-:Y:S06]  /*b100*/  HMMA.16816.F32 R52, R28.reuse, R120, R52 ;  /* 0x000000781c34723c */ /* 0x044fec0000001834 */
[C---:B------:R-:W-:Y:S01]  /*b110*/  HMMA.16816.F32 R56, R28.reuse, R122, R56 ;  /* 0x0000007a1c38723c */ /* 0x040fe20000001838 */
[----:B------:R-:W2:Y:S05]  /*b120*/  LDSM.16.MT88.4 R120, [R189+0x11800] ;  /* 0x01180000bd78783b */ /* 0x000eaa0000004200 */
[C---:B------:R-:W-:Y:S06]  /*b130*/  HMMA.16816.F32 R60, R28.reuse, R136, R60 ;  /* 0x000000881c3c723c */ /* 0x040fec000000183c */
[C---:B------:R-:W-:Y:S06]  /*b140*/  HMMA.16816.F32 R64, R28.reuse, R138, R64 ;  /* 0x0000008a1c40723c */ /* 0x040fec0000001840 */
[C---:B-1----:R-:W-:Y:S06]  /*b150*/  HMMA.16816.F32 R68, R28.reuse, R20, R68 ;  /* 0x000000141c44723c */ /* 0x042fec0000001844 */
[C---:B------:R-:W-:Y:S01]  /*b160*/  HMMA.16816.F32 R72, R28.reuse, R22, R72 ;  /* 0x000000161c48723c */ /* 0x040fe20000001848 */
[----:B------:R-:W1:Y:S05]  /*b170*/  LDSM.16.MT88.4 R20, [R188+0x11800] ;  /* 0x01180000bc14783b */ /* 0x000e6a0000004200 */
[C---:B---3--:R-:W-:Y:S06]  /*b180*/  HMMA.16816.F32 R76, R28.reuse, R4, R76 ;  /* 0x000000041c4c723c */ /* 0x048fec000000184c */
[C---:B------:R-:W-:Y:S06]  /*b190*/  HMMA.16816.F32 R80, R28.reuse, R6, R80 ;  /* 0x000000061c50723c */ /* 0x040fec0000001850 */
[C---:B-----5:R-:W-:Y:S06]  /*b1a0*/  HMMA.16816.F32 R84, R28.reuse, R8, R84 ;  /* 0x000000081c54723c */ /* 0x060fec0000001854 */
[C---:B------:R-:W-:Y:S06]  /*b1b0*/  HMMA.16816.F32 R88, R28.reuse, R10, R88 ;  /* 0x0000000a1c58723c */ /* 0x040fec0000001858 */
[C---:B------:R-:W-:Y:S06]  /*b1c0*/  HMMA.16816.F32 R92, R28.reuse, R24, R92 ;  /* 0x000000181c5c723c */ /* 0x040fec000000185c */
[C---:B------:R-:W-:Y:S06]  /*b1d0*/  HMMA.16816.F32 R96, R28.reuse, R26, R96 ;  /* 0x0000001a1c60723c */ /* 0x040fec0000001860 */
[C---:B------:R-:W-:Y:S06]  /*b1e0*/  HMMA.16816.F32 R100, R28.reuse, R32, R100 ;  /* 0x000000201c64723c */ /* 0x040fec0000001864 */
[C---:B------:R-:W-:Y:S06]  /*b1f0*/  HMMA.16816.F32 R104, R28.reuse, R34, R104 ;  /* 0x000000221c68723c */ /* 0x040fec0000001868 */
[C---:B--2---:R-:W-:Y:S06]  /*b200*/  HMMA.16816.F32 R108, R28.reuse, R120, R108 ;  /* 0x000000781c6c723c */ /* 0x044fec000000186c */
[C---:B------:R-:W-:Y:S06]  /*b210*/  HMMA.16816.F32 R120, R28.reuse, R122, R16 ;  /* 0x0000007a1c78723c */ /* 0x040fec0000001810 */
[C---:B-1----:R-:W-:Y:S06]  /*b220*/  HMMA.16816.F32 R116, R28.reuse, R20, R12 ;  /* 0x000000141c74723c */ /* 0x042fec000000180c */
[----:B------:R-:W-:Y:S01]  /*b230*/  HMMA.16816.F32 R112, R28, R22, R112 ;  /* 0x000000161c70723c */ /* 0x000fe20000001870 */
[----:B------:R-:W-:Y:S11]  /*b240*/  @!UPT UIADD3 URZ, URZ, URZ, URZ ;  /* 0x0000003f3f3ff290 */ /* 0x000ff6000fffe03f */
[----:B------:R-:W-:Y:S01]  /*b250*/  @!UPT UIADD3 URZ, URZ, URZ, URZ ;  /* 0x0000003f3f3ff290 */ /* 0x000fe2000fffe03f */
[----:B------:R-:W-:Y:S11]  /*b260*/  @P5 BRA `(.L_x_830) ;  /* 0xffffffc4003c5947 */ /* 0x000ff6000383ffff */
.L_x_829:
        /* <DEDUP_REMOVED lines=150> */
[----:B------:R-:W-:Y:S01]  /*bbd0*/  @UP0 ULDC.64 UR4, c[0x0][0x298] ;  /* 0x0000a60000040ab9 */ /* 0x000fe20000000a00 */
[----:B------:R-:W-:Y:S01]  /*bbe0*/  F2FP.F16.F32.PACK_AB R56, R57, R56 ;  /* 0x000000383938723e */ /* 0x000fe200000000ff */
[----:B------:R1:W-:Y:S01]  /*bbf0*/  STS [R17+0x400], R42 ;  /* 0x0004002a11007388 */ /* 0x0003e20000000800 */
[----:B------:R-:W-:Y:S01]  /*bc00*/  F2FP.F16.F32.PACK_AB R58, R59, R58 ;  /* 0x0000003a3b3a723e */ /* 0x000fe200000000ff */
[----:B------:R-:W-:Y:S01]  /*bc10*/  @UP0 UIMAD.WIDE.U32 UR10, UR15, UR4, URZ ;  /* 0x000000040f0a02a5 */ /* 0x000fe2000f8e003f */
[----:B------:R-:W-:Y:S01]  /*bc20*/  IADD3 R25, R17, R8, RZ ;  /* 0x0000000811197210 */ /* 0x000fe20007ffe0ff */
        /* <DEDUP_REMOVED lines=65> */
[----:B------:R-:W2:Y:S01]  /*c040*/  S2R R6, SR_TID.X ;  /* 0x0000000000067919 */ /* 0x000ea20000002100 */
[----:B------:R-:W-:Y:S02]  /*c050*/  F2FP.F16.F32.PACK_AB R110, R111, R110 ;  /* 0x0000006e6f6e723e */ /* 0x000fe400000000ff */
[----:B------:R-:W-:Y:S01]  /*c060*/  F2FP.F16.F32.PACK_AB R120, R121, R120 ;  /* 0x000000787978723e */ /* 0x000fe200000000ff */
[----:B------:R1:W-:Y:S01]  /*c070*/  STS [R21+0x2000], R80 ;  /* 0x0020005015007388 */ /* 0x0003e20000000800 */
[----:B------:R-:W-:Y:S02]  /*c080*/  F2FP.F16.F32.PACK_AB R122, R123, R122 ;  /* 0x0000007a7b7a723e */ /* 0x000fe400000000ff */
[----:B------:R-:W-:Y:S02]  /*c090*/  F2FP.F16.F32.PACK_AB R116, R117, R116 ;  /* 0x000000747574723e */ /* 0x000fe400000000ff */
[----:B------:R-:W-:-:S02]  /*c0a0*/  F2FP.F16.F32.PACK_AB R118, R119, R118 ;  /* 0x000000767776723e */ /* 0x000fc400000000ff */
[----:B------:R-:W-:Y:S02]  /*c0b0*/  F2FP.F16.F32.PACK_AB R112, R9, R112 ;  /* 0x000000700970723e */ /* 0x000fe400000000ff */
[----:B------:R-:W-:Y:S01]  /*c0c0*/  F2FP.F16.F32.PACK_AB R114, R115, R114 ;  /* 0x000000727372723e */ /* 0x000fe200000000ff */
[----:B------:R-:W-:Y:S06]  /*c0d0*/  @P1 BRA `(.L_x_833) ;  /* 0x00000000001c1947 */ /* 0x000fec0003800000 */
[----:B------:R-:W3:Y:S01]  /*c0e0*/  S2UR UR7, SR_CTAID.Y ;  /* 0x00000000000779c3 */ /* 0x000ee20000002600 */
[----:B------:R-:W-:Y:S01]  /*c0f0*/  ULDC.64 UR4, c[0x0][0x290] ;  /* 0x0000a40000047ab9 */ /* 0x000fe20000000a00 */
[----:B---3--:R-:W-:Y:S02]  /*c100*/  USHF.R.S32.HI UR6, URZ, 0x1f, UR7 ;  /* 0x0000001f3f067899 */ /* 0x008fe40008011407 */
[----:B------:R-:W-:Y:S02]  /*c110*/  UIMAD.WIDE.U32 UR10, UR7, UR4, URZ ;  /* 0x00000004070a72a5 */ /* 0x000fe4000f8e003f */
[----:B------:R-:W-:-:S04]  /*c120*/  UIMAD UR6, UR6, UR4, URZ ;  /* 0x00000004060672a4 */ /* 0x000fc8000f8e023f */
[----:B------:R-:W-:-:S04]  /*c130*/  UIMAD UR5, UR7, UR5, UR6 ;  /* 0x00000005070572a4 */ /* 0x000fc8000f8e0206 */
[----:B------:R-:W-:-:S12]  /*c140*/  UIADD3 UR7, UR11, UR5, URZ ;  /* 0x000000050b077290 */ /* 0x000fd8000fffe03f */
.L_x_833:
[----:B------:R-:W-:Y:S01]  /*c150*/  ULDC.U8 UR5, c[0x0][0x3d9] ;  /* 0x0000f64000057ab9 */ /* 0x000fe20000000000 */
[----:B------:R-:W3:Y:S01]  /*c160*/  S2UR UR4, SR_CTAID.X ;  /* 0x00000000000479c3 */ /* 0x000ee20000002500 */
[----:B------:R-:W-:Y:S01]  /*c170*/  ISETP.NE.AND P1, PT, RZ, UR5, PT ;  /* 0x00000005ff007c0c */ /* 0x000fe2000bf25270 */
[----:B------:R-:W-:Y:S01]  /*c180*/  STS [R21+0x2400], R82 ;  /* 0x0024005215007388 */ /* 0x000fe20000000800 */
[----:B------:R-:W-:Y:S01]  /*c190*/  ULDC.U8 UR9, c[0x0][0x3d8] ;  /* 0x0000f60000097ab9 */ /* 0x000fe20000000000 */
[----:B------:R-:W-:Y:S02]  /*c1a0*/  LOP3.LUT R14, R7, 0xffffffe0, RZ, 0xc0, !PT ;  /* 0xffffffe0070e7812 */ /* 0x000fe400078ec0ff */
[----:B------:R-:W-:Y:S01]  /*c1b0*/  STS [R23+0x2000], R84 ;  /* 0x0020005417007388 */ /* 0x000fe20000000800 */
[----:B------:R-:W-:Y:S02]  /*c1c0*/  ISETP.NE.AND P2, PT, RZ, UR9, PT ;  /* 0x00000009ff007c0c */ /* 0x000fe4000bf45270 */
[----:B------:R-:W-:Y:S01]  /*c1d0*/  LEA.HI R0, R0, R5, RZ, 0x3 ;  /* 0x0000000500007211 */ /* 0x000fe200078f18ff */
[----:B------:R-:W-:Y:S01]  /*c1e0*/  STS [R23+0x2400], R86 ;  /* 0x0024005617007388 */ /* 0x000fe20000000800 */
[----:B------:R-:W-:Y:S01]  /*c1f0*/  ISETP.EQ.AND P2, PT, RZ, UR5, P2 ;  /* 0x00000005ff007c0c */ /* 0x000fe20009742270 */
[----:B------:R-:W-:-:S02]  /*c200*/  IMAD.IADD R7, R5, 0x1, -R14 ;  /* 0x0000000105077824 */ /* 0x000fc400078e0a0e */
[----:B------:R-:W4:Y:S01]  /*c210*/  @P1 LDC.64 R8, c[0x0][0x2c0] ;  /* 0x0000b000ff081b82 */ /* 0x000f220000000a00 */
[----:B------:R-:W-:Y:S04]  /*c220*/  STS [R25+0x2000], R88 ;  /* 0x0020005819007388 */ /* 0x000fe80000000800 */
[----:B------:R-:W-:Y:S03]  /*c230*/  STS [R25+0x2400], R90 ;  /* 0x0024005a19007388 */ /* 0x000fe60000000800 */
[----:B------:R-:W1:Y:S01]  /*c240*/  @P1 LDC R22, c[0x0][0x2c0] ;  /* 0x0000b000ff161b82 */ /* 0x000e620000000800 */
[----:B------:R-:W-:Y:S01]  /*c250*/  STS [R11+0x4000], R92 ;  /* 0x0040005c0b007388 */ /* 0x000fe20000000800 */
[----:B---3--:R-:W-:Y:S01]  /*c260*/  UIMAD UR6, UR4, -0x40, UR17 ;  /* 0xffffffc0040678a4 */ /* 0x008fe2000f8e0211 */
[----:B------:R-:W-:-:S02]  /*c270*/  @!P2 PLOP3.LUT P5, PT, PT, PT, PT, 0x8, 0x0 ;  /* 0x000000000000a81c */ /* 0x000fc40003fae170 */
[----:B------:R-:W-:Y:S01]  /*c280*/  @!P2 CS2R R28, SRZ ;  /* 0x00000000001ca805 */ /* 0x000fe2000001ff00 */
[----:B------:R1:W-:Y:S01]  /*c290*/  STS [R11+0x4400], R94 ;  /* 0x0044005e0b007388 */ /* 0x0003e20000000800 */
[----:B------:R-:W3:Y:S03]  /*c2a0*/  S2R R20, SR_CTAID.Y ;  /* 0x0000000000147919 */ /* 0x000ee60000002600 */
[----:B------:R-:W-:Y:S01]  /*c2b0*/  STS [R13+0x4000], R96 ;  /* 0x004000600d007388 */ /* 0x000fe20000000800 */
[----:B----4-:R-:W-:-:S03]  /*c2c0*/  @P1 IMAD R24, R9, R8, RZ ;  /* 0x0000000809181224 */ /* 0x010fc600078e02ff */
[----:B------:R2:W-:Y:S04]  /*c2d0*/  STS [R13+0x4400], R98 ;  /* 0x004400620d007388 */ /* 0x0005e80000000800 */
[----:B------:R-:W-:Y:S04]  /*c2e0*/  STS [R15+0x4000], R100 ;  /* 0x004000640f007388 */ /* 0x000fe80000000800 */
[----:B------:R-:W-:Y:S04]  /*c2f0*/  STS [R15+0x4400], R102 ;  /* 0x004400660f007388 */ /* 0x000fe80000000800 */
[----:B------:R-:W-:Y:S01]  /*c300*/  STS [R17+0x4000], R104 ;  /* 0x0040006811007388 */ /* 0x000fe20000000800 */
[----:B-1----:R-:W1:Y:S03]  /*c310*/  S2R R11, SR_CTAID.Z ;  /* 0x00000000000b7919 */ /* 0x002e660000002700 */
[----:B------:R-:W-:Y:S04]  /*c320*/  STS [R17+0x4400], R106 ;  /* 0x0044006a11007388 */ /* 0x000fe80000000800 */
[----:B------:R-:W-:Y:S01]  /*c330*/  STS [R19+0x4000], R108 ;  /* 0x0040006c13007388 */ /* 0x000fe20000000800 */
[----:B--2---:R-:W-:-:S03]  /*c340*/  SHF.R.S32.HI R13, RZ, 0x1f, R6 ;  /* 0x0000001fff0d7819 */ /* 0x004fc60000011406 */
[----:B------:R-:W-:Y:S01]  /*c350*/  STS [R19+0x4400], R110 ;  /* 0x0044006e13007388 */ /* 0x000fe20000000800 */
[CC--:B------:R-:W-:Y:S02]  /*c360*/  LEA.HI R12, R13.reuse, R6.reuse, RZ, 0x5 ;  /* 0x000000060d0c7211 */ /* 0x0c0fe400078f28ff */
[----:B------:R-:W-:Y:S01]  /*c370*/  LEA.HI R5, R13, R6, RZ, 0x3 ;  /* 0x000000060d057211 */ /* 0x000fe200078f18ff */
[----:B------:R-:W-:Y:S01]  /*c380*/  STS [R21+0x4000], R120 ;  /* 0x0040007815007388 */ /* 0x000fe20000000800 */
[----:B------:R-:W-:Y:S02]  /*c390*/  LOP3.LUT R13, R12, 0xffffffe0, RZ, 0xc0, !PT ;  /* 0xffffffe00c0d7812 */ /* 0x000fe400078ec0ff */
[----:B------:R-:W-:Y:S01]  /*c3a0*/  LOP3.LUT R9, R5, 0xfffffff8, RZ, 0xc0, !PT ;  /* 0xfffffff805097812 */ /* 0x000fe200078ec0ff */
[----:B------:R2:W-:Y:S02]  /*c3b0*/  STS [R21+0x4400], R122 ;  /* 0x0044007a15007388 */ /* 0x0005e40000000800 */
[----:B------:R-:W-:-:S02]  /*c3c0*/  IMAD.IADD R8, R6, 0x1, -R13 ;  /* 0x0000000106087824 */ /* 0x000fc400078e0a0d */
[----:B------:R-:W-:Y:S04]  /*c3d0*/  STS [R23+0x4000], R116 ;  /* 0x0040007417007388 */ /* 0x000fe80000000800 */
[----:B------:R-:W-:Y:S04]  /*c3e0*/  STS [R23+0x4400], R118 ;  /* 0x0044007617007388 */ /* 0x000fe80000000800 */
[----:B------:R-:W-:Y:S04]  /*c3f0*/  STS [R25+0x4000], R112 ;  /* 0x0040007019007388 */ /* 0x000fe80000000800 */
[----:B------:R4:W-:Y:S01]  /*c400*/  STS [R25+0x4400], R114 ;  /* 0x0044007219007388 */ /* 0x0009e20000000800 */
[----:B--2---:R-:W-:Y:S01]  /*c410*/  SHF.R.S32.HI R21, RZ, 0x3, R0 ;  /* 0x00000003ff157819 */ /* 0x004fe20000011400 */
[----:B----4-:R-:W-:Y:S01]  /*c420*/  @P1 IMAD.MOV.U32 R25, RZ, RZ, 0x1 ;  /* 0x00000001ff191424 */ /* 0x010fe200078e00ff */
[----:B-1-3--:R-:W-:Y:S06]  /*c430*/  @!P2 BRA `(.L_x_834) ;  /* 0x000000000020a947 */ /* 0x00afec0003800000 */
        /* <DEDUP_REMOVED lines=8> */
.L_x_834:
[----:B------:R-:W-:Y:S05]  /*c4c0*/  @P1 BRA `(.L_x_835) ;  /* 0x0000000000181947 */ /* 0x000fea0003800000 */
[----:B------:R-:W1:Y:S01]  /*c4d0*/  LDC R24, c[0x0][0x2c4] ;  /* 0x0000b100ff187b82 */ /* 0x000e620000000800 */
[----:B------:R-:W-:Y:S02]  /*c4e0*/  ISETP.NE.AND P1, PT, RZ, UR9, PT ;  /* 0x00000009ff007c0c */ /* 0x000fe4000bf25270 */
[----:B------:R-:W-:-:S05]  /*c4f0*/  MOV R22, 0x1 ;  /* 0x0000000100167802 */ /* 0x000fca0000000f00 */
[----:B------:R-:W2:Y:S08]  /*c500*/  LDC R25, c[0x0][0x270] ;  /* 0x00009c00ff197b82 */ /* 0x000eb00000000800 */
[----:B-1----:R-:W2:Y:S02]  /*c510*/  @P1 LDC R24, c[0x0][0x2e4] ;  /* 0x0000b900ff181b82 */ /* 0x002ea40000000800 */
[----:B--2---:R-:W-:-:S07]  /*c520*/  IMAD R25, R24, R25, RZ ;  /* 0x0000001918197224 */ /* 0x004fce00078e02ff */
.L_x_835:
[----:B------:R-:W-:Y:S01]  /*c530*/  BAR.SYNC.DEFER_BLOCKING 0x0 ;  /* 0x0000000000007b1d */ /* 0x000fe20000010000 */
[----:B------:R-:W-:Y:S01]  /*c540*/  SHF.R.S32.HI R27, RZ, 0x1f, R10 ;  /* 0x0000001fff1b7819 */ /* 0x000fe2000001140a */
[----:B------:R-:W-:Y:S01]  /*c550*/  IMAD.IADD R9, R6, 0x1, -R9 ;  /* 0x0000000106097824 */ /* 0x000fe200078e0a09 */
[----:B------:R-:W-:Y:S01]  /*c560*/  ISETP.GE.AND P2, PT, R21, UR6, PT ;  /* 0x0000000615007c0c */ /* 0x000fe2000bf46270 */
[----:B------:R-:W-:Y:S01]  /*c570*/  IMAD R20, R20, R25, RZ ;  /* 0x0000001914147224 */ /* 0x000fe200078e02ff */
[----:B------:R-:W-:-:S03]  /*c580*/  SHF.R.S32.HI R21, RZ, 0x1f, R8 ;  /* 0x0000001fff157819 */ /* 0x000fc60000011408 */
[----:B------:R-:W1:Y:S01]  /*c590*/  @P4 LDC R23, c[0x0][0x2e8] ;  /* 0x0000ba00ff174b82 */ /* 0x000e620000000800 */
[----:B------:R-:W2:Y:S01]  /*c5a0*/  @P4 MUFU.LG2 R4, R4 ;  /* 0x0000000400044308 */ /* 0x000ea20000000c00 */
[----:B------:R-:W-:Y:S01]  /*c5b0*/  LEA.HI R27, R27, R10, RZ, 0x2 ;  /* 0x0000000a1b1b7211 */ /* 0x000fe200078f10ff */
[----:B------:R-:W-:Y:S01]  /*c5c0*/  BSSY B0, `(.L_x_836) ;  /* 0x0000030000007945 */ /* 0x000fe20003800000 */
[----:B------:R-:W-:Y:S02]  /*c5d0*/  LEA.HI.SX32 R0, R0, 0x10, 0x1d ;  /* 0x0000001000007811 */ /* 0x000fe400078feaff */
[----:B------:R-:W-:Y:S01]  /*c5e0*/  LEA.HI R21, R21, R8, RZ, 0x2 ;  /* 0x0000000815157211 */ /* 0x000fe200078f10ff */
[----:B------:R-:W-:Y:S01]  /*c5f0*/  IMAD R8, R22, UR4, RZ ;  /* 0x0000000416087c24 */ /* 0x000fe2000f8e02ff */
[----:B------:R-:W3:Y:S01]  /*c600*/  @P0 LDC R6, c[0x0][0x2e8] ;  /* 0x0000ba00ff060b82 */ /* 0x000ee20000000800 */
[----:B------:R-:W4:Y:S01]  /*c610*/  @P0 MUFU.LG2 R2, R2 ;  /* 0x0000000200020308 */ /* 0x000f220000000c00 */
[----:B------:R-:W-:-:S02]  /*c620*/  LOP3.LUT R27, R27, 0xffffffc, RZ, 0xc0, !PT ;  /* 0x0ffffffc1b1b7812 */ /* 0x000fc400078ec0ff */
[----:B------:R-:W-:Y:S02]  /*c630*/  ISETP.GE.AND P3, PT, R0, UR6, PT ;  /* 0x0000000600007c0c */ /* 0x000fe4000bf66270 */
[----:B------:R-:W-:Y:S01]  /*c640*/  SHF.R.S32.HI R0, RZ, 0x2, R21 ;  /* 0x00000002ff007819 */ /* 0x000fe20000011415 */
[----:B------:R-:W-:Y:S01]  /*c650*/  IMAD.IADD R27, R10, 0x1, -R27 ;  /* 0x000000010a1b7824 */ /* 0x000fe200078e0a1b */
[----:B------:R-:W-:Y:S01]  /*c660*/  LOP3.LUT P1, RZ, R7, 0x3, RZ, 0xc0, !PT ;  /* 0x0000000307ff7812 */ /* 0x000fe2000782c0ff */
[----:B------:R-:W-:Y:S01]  /*c670*/  IMAD.SHL.U32 R10, R8, 0x40, RZ ;  /* 0x00000040080a7824 */ /* 0x000fe200078e00ff */
[----:B------:R1:W3:Y:S01]  /*c680*/  LDS.128 R16, [R208+0x1800] ;  /* 0x00180000d0107984 */ /* 0x0002e20000000c00 */
[----:B------:R-:W-:Y:S01]  /*c690*/  SEL R20, R20, RZ, !P5 ;  /* 0x000000ff14147207 */ /* 0x000fe20006800000 */
[----:B--2---:R-:W-:Y:S01]  /*c6a0*/  @P4 FMUL.FTZ R25, R4, 0.69314718246459960938 ;  /* 0x3f31721804194820 */ /* 0x004fe20000410000 */
[----:B------:R-:W-:Y:S01]  /*c6b0*/  IMAD R21, R27, 0x10, R0 ;  /* 0x000000101b157824 */ /* 0x000fe200078e0200 */
[----:B------:R2:W2:Y:S01]  /*c6c0*/  LDS.128 R12, [R208+0x3800] ;  /* 0x00380000d00c7984 */ /* 0x0004a20000000c00 */
[----:B------:R-:W-:-:S02]  /*c6d0*/  IMAD.MOV.U32 R7, RZ, RZ, 0x7f800000 ;  /* 0x7f800000ff077424 */ /* 0x000fc400078e00ff */
[----:B-1----:R-:W-:Y:S01]  /*c6e0*/  @P4 FFMA.FTZ R7, R132, R23, R25 ;  /* 0x0000001784074223 */ /* 0x002fe20000010019 */
[----:B------:R-:W-:Y:S01]  /*c6f0*/  IMAD R27, R11, R24, R20 ;  /* 0x000000180b1b7224 */ /* 0x000fe200078e0214 */
[----:B------:R-:W-:Y:S01]  /*c700*/  SHF.R.S32.HI R23, RZ, 0x1f, R10 ;  /* 0x0000001fff177819 */ /* 0x000fe2000001140a */
[----:B----4-:R-:W-:Y:S01]  /*c710*/  @P0 FMUL.FTZ R2, R2, 0.69314718246459960938 ;  /* 0x3f31721802020820 */ /* 0x010fe20000410000 */
[----:B------:R-:W-:Y:S02]  /*c720*/  IMAD.MOV.U32 R8, RZ, RZ, 0x7f800000 ;  /* 0x7f800000ff087424 */ /* 0x000fe400078e00ff */
[--C-:B------:R-:W-:Y:S01]  /*c730*/  IADD3 R10, P5, P4, R10, R28, R27.reuse ;  /* 0x0000001c0a0a7210 */ /* 0x100fe20007cbe01b */
[----:B------:R-:W-:Y:S01]  /*c740*/  IMAD.SHL.U32 R0, R9, 0x8, RZ ;  /* 0x0000000809007824 */ /* 0x000fe200078e00ff */
[----:B------:R-:W-:Y:S01]  /*c750*/  SHF.R.S32.HI R28, RZ, 0x1f, R27 ;  /* 0x0000001fff1c7819 */ /* 0x000fe2000001141b */
[----:B---3--:R-:W-:Y:S01]  /*c760*/  @P0 FFMA.FTZ R8, R3, R6, R2 ;  /* 0x0000000603080223 */ /* 0x008fe20000010002 */
[----:B------:R-:W-:-:S02]  /*c770*/  SHF.R.S32.HI R6, RZ, 0x3, R5 ;  /* 0x00000003ff067819 */ /* 0x000fc40000011405 */
        /* <DEDUP_REMOVED lines=20> */
.L_x_837:
[----:B------:R-:W-:Y:S05]  /*c8c0*/  BSYNC B0 ;  /* 0x0000000000007941 */ /* 0x000fea0003800000 */
.L_x_836:
[C---:B-1----:R-:W-:Y:S01]  /*c8d0*/  VIADD R3, R6.reuse, 0x20 ;  /* 0x0000002006037836 */ /* 0x042fe20000000000 */
[----:B------:R-:W-:Y:S01]  /*c8e0*/  SHF.R.S32.HI R4, RZ, 0x1f, R0 ;  /* 0x0000001fff047819 */ /* 0x000fe20000011400 */
[----:B------:R-:W-:Y:S01]  /*c8f0*/  VIADD R2, R6, 0x30 ;  /* 0x0000003006027836 */ /* 0x000fe20000000000 */
[----:B------:R-:W-:Y:S01]  /*c900*/  IADD3 R26, P0, R0, UR10, RZ ;  /* 0x0000000a001a7c10 */ /* 0x000fe2000ff1e0ff */
[----:B------:R-:W-:Y:S01]  /*c910*/  ULDC.64 UR4, c[0x0][0x2a0] ;  /* 0x0000a80000047ab9 */ /* 0x000fe20000000a00 */
[----:B------:R-:W-:Y:S01]  /*c920*/  SHF.R.S32.HI R5, RZ, 0x1f, R11 ;  /* 0x0000001fff057819 */ /* 0x000fe2000001140b */
[----:B------:R1:W3:Y:S01]  /*c930*/  LDS.128 R20, [R208] ;  /* 0x00000000d0147984 */ /* 0x0002e20000000c00 */
[----:B------:R-:W-:Y:S01]  /*c940*/  IADD3.X R27, R4, UR7, RZ, P0, !PT ;  /* 0x00000007041b7c10 */ /* 0x000fe200087fe4ff */
[----:B------:R-:W-:Y:S01]  /*c950*/  BSSY B0, `(.L_x_838) ;  /* 0x000001d000007945 */ /* 0x000fe20003800000 */
[----:B------:R-:W-:Y:S02]  /*c960*/  ISETP.GE.AND P1, PT, R3, UR12, PT ;  /* 0x0000000c03007c0c */ /* 0x000fe4000bf26270 */
[----:B------:R-:W-:Y:S01]  /*c970*/  ISETP.GE.AND P0, PT, R2, UR12, PT ;  /* 0x0000000c02007c0c */ /* 0x000fe2000bf06270 */
[----:B------:R-:W-:Y:S01]  /*c980*/  IMAD R2, R5, UR4, RZ ;  /* 0x0000000405027c24 */ /* 0x000fe2000f8e02ff */
[----:B------:R-:W-:Y:S01]  /*c990*/  SHF.R.S32.HI R7, RZ, 0x1f, R6 ;  /* 0x0000001fff077819 */ /* 0x000fe20000011406 */
[----:B------:R-:W-:Y:S01]  /*c9a0*/  IMAD.WIDE.U32 R26, R11, UR4, R26 ;  /* 0x000000040b1a7c25 */ /* 0x000fe2000f8e001a */
[----:B------:R-:W-:-:S03]  /*c9b0*/  MOV R3, UR16 ;  /* 0x0000001000037c02 */ /* 0x000fc60008000f00 */
[----:B------:R-:W-:Y:S02]  /*c9c0*/  IMAD R29, R11, UR5, R2 ;  /* 0x000000050b1d7c24 */ /* 0x000fe4000f8e0202 */
[----:B------:R-:W-:Y:S01]  /*c9d0*/  IMAD.WIDE R2, R3, 0x40, R6 ;  /* 0x0000004003027825 */ /* 0x000fe200078e0206 */
[----:B------:R1:W4:Y:S03]  /*c9e0*/  LDS.128 R8, [R208+0x2000] ;  /* 0x00200000d0087984 */ /* 0x0003260000000c00 */
[----:B------:R-:W-:Y:S01]  /*c9f0*/  IMAD.IADD R29, R27, 0x1, R29 ;  /* 0x000000011b1d7824 */ /* 0x000fe200078e021d */
[----:B------:R1:W1:Y:S01]  /*ca00*/  LDS.128 R4, [R208+0x4000] ;  /* 0x00400000d0047984 */ /* 0x0002620000000c00 */
        /* <DEDUP_REMOVED lines=16> */
[----:B-1----:R3:W-:Y:S02]  /*cb10*/  @!P4 STG.E.128 desc[UR22][R32.64+0x100], R4 ;  /* 0x000100042000c986 */ /* 0x0027e4000c101d16 */
.L_x_839:
[----:B------:R-:W-:Y:S05]  /*cb20*/  BSYNC B0 ;  /* 0x0000000000007941 */ /* 0x000fea0003800000 */
.L_x_838:
[----:B---3--:R3:W2:Y:S01]  /*cb30*/  LDS.128 R20, [R208+0x800] ;  /* 0x00080000d0147984 */ /* 0x0086a20000000c00 */
[----:B------:R-:W-:Y:S03]  /*cb40*/  BSSY B0, `(.L_x_840) ;  /* 0x0000017000007945 */ /* 0x000fe60003800000 */
[----:B----4-:R3:W4:Y:S04]  /*cb50*/  LDS.128 R8, [R208+0x2800] ;  /* 0x00280000d0087984 */ /* 0x0107280000000c00 */
[----:B-1----:R3:W1:Y:S01]  /*cb60*/  LDS.128 R4, [R208+0x4800] ;  /* 0x00480000d0047984 */ /* 0x0026620000000c00 */
        /* <DEDUP_REMOVED lines=18> */
[----:B----4-:R2:W-:Y:S04]  /*cc90*/  @!P3 STG.E.128 desc[UR22][R32.64+0x80], R8 ;  /* 0x000080082000b986 */ /* 0x0105e8000c101d16 */
[----:B-1----:R2:W-:Y:S02]  /*cca0*/  @!P2 STG.E.128 desc[UR22][R32.64+0x100], R4 ;  /* 0x000100042000a986 */ /* 0x0025e4000c101d16 */
.L_x_841:
[----:B------:R-:W-:Y:S05]  /*ccb0*/  BSYNC B0 ;  /* 0x0000000000007941 */ /* 0x000fea0003800000 */
.L_x_840:
[----:B--2---:R2:W2:Y:S01]  /*ccc0*/  LDS.128 R20, [R208+0x1000] ;  /* 0x00100000d0147984 */ /* 0x0044a20000000c00 */
[----:B------:R-:W-:Y:S03]  /*ccd0*/  BSSY B0, `(.L_x_842) ;  /* 0x0000017000007945 */ /* 0x000fe60003800000 */
[----:B----4-:R4:W2:Y:S04]  /*cce0*/  LDS.128 R8, [R208+0x3000] ;  /* 0x00300000d0087984 */ /* 0x0108a80000000c00 */
        /* <DEDUP_REMOVED lines=19> */
[----:B------:R2:W-:Y:S04]  /*ce20*/  @!P2 STG.E.128 desc[UR22][R32.64+0x80], R8 ;  /* 0x000080082000a986 */ /* 0x0005e8000c101d16 */
[----:B-1----:R2:W-:Y:S02]  /*ce30*/  @!P1 STG.E.128 desc[UR22][R32.64+0x100], R4 ;  /* 0x0001000420009986 */ /* 0x0025e4000c101d16 */
.L_x_843:
[----:B------:R-:W-:Y:S05]  /*ce40*/  BSYNC B0 ;  /* 0x0000000000007941 */ /* 0x000fea0003800000 */
.L_x_842:
        /* <DEDUP_REMOVED lines=23> */
.L_x_799:
[----:B------:R-:W1:Y:S01]  /*cfc0*/  S2R R6, SR_TID.X ;  /* 0x0000000000067919 */ /* 0x000e620000002100 */
[----:B------:R-:W-:Y:S01]  /*cfd0*/  ULDC.U8 UR8, c[0x0][0x3d9] ;  /* 0x0000f64000087ab9 */ /* 0x000fe20000000000 */
[----:B------:R-:W-:Y:S01]  /*cfe0*/  UISETP.NE.AND UP3, UPT, UR15, -0x1, UPT ;  /* 0xffffffff0f00788c */ /* 0x000fe2000bf65270 */
[----:B------:R-:W-:Y:S01]  /*cff0*/  BSSY B0, `(.L_x_844) ;  /* 0x0000054000007945 */ /* 0x000fe20003800000 */
[----:B------:R-:W-:Y:S02]  /*d000*/  UISETP.NE.AND UP2, UPT, UR8, URZ, UPT ;  /* 0x0000003f0800728c */ /* 0x000fe4000bf45270 */
[----:B------:R-:W-:-:S07]  /*d010*/  UIADD3 UR17, -UR24, UR17, URZ ;  /* 0x0000001118117290 */ /* 0x000fce000fffe13f */
[----:B------:R-:W-:Y:S02]  /*d020*/  @!UP3 USHF.R.S32.HI UR11, URZ, 0x1f, UR27 ;  /* 0x0000001f3f0bb899 */ /* 0x000fe4000801141b */
[----:B------:R-:W-:Y:S01]  /*d030*/  @UP2 ULDC.64 UR4, c[0x0][0x2c0] ;  /* 0x0000b00000042ab9 */ /* 0x000fe20000000a00 */
[----:B------:R-:W-:Y:S01]  /*d040*/  @UP3 ULDC.64 UR6, c[0x0][0x298] ;  /* 0x0000a60000063ab9 */ /* 0x000fe20000000a00 */
[----:B------:R-:W-:Y:S02]  /*d050*/  @UP2 UIMAD UR10, UR5, UR4, URZ ;  /* 0x00000004050a22a4 */ /* 0x000fe4000f8e023f */
[----:B------:R-:W-:Y:S01]  /*d060*/  @UP3 UIMAD.WIDE.U32 UR12, UR15, UR6, URZ ;  /* 0x000000060f0c32a5 */ /* 0x000fe2000f8e003f */
[----:B------:R-:W-:Y:S02]  /*d070*/  @!UP3 ULDC.64 UR4, c[0x0][0x290] ;  /* 0x0000a4000004bab9 */ /* 0x000fe40000000a00 */
[----:B------:R-:W-:Y:S02]  /*d080*/  @!UP3 UIMAD UR6, UR11, UR4, URZ ;  /* 0x000000040b06b2a4 */ /* 0x000fe4000f8e023f */
[----:B------:R-:W-:Y:S01]  /*d090*/  @UP3 UIMAD UR7, UR15, UR7, UR13 ;  /* 0x000000070f0732a4 */ /* 0x000fe2000f8e020d */
[----:B------:R-:W-:Y:S01]  /*d0a0*/  ULDC.U8 UR11, c[0x0][0x3d8] ;  /* 0x0000f600000b7ab9 */ /* 0x000fe20000000000 */
[----:B------:R-:W-:-:S02]  /*d0b0*/  @!UP3 UIMAD UR13, UR27, UR5, UR6 ;  /* 0x000000051b0db2a4 */ /* 0x000fc4000f8e0206 */
[----:B------:R-:W-:Y:S01]  /*d0c0*/  UISETP.NE.AND UP0, UPT, UR11, URZ, !UP2 ;  /* 0x0000003f0b00728c */ /* 0x000fe2000d705270 */
[----:B-1----:R-:W-:Y:S01]  /*d0d0*/  LEA.HI R16, R15, R6, RZ, 0x3 ;  /* 0x000000060f107211 */ /* 0x002fe200078f18ff */
[----:B------:R-:W-:Y:S01]  /*d0e0*/  UISETP.NE.AND UP1, UPT, UR11, URZ, UPT ;  /* 0x0000003f0b00728c */ /* 0x000fe2000bf25270 */
[----:B------:R-:W-:Y:S01]  /*d0f0*/  IMAD.U32 R15, RZ, RZ, UR16 ;  /* 0x00000010ff0f7e24 */ /* 0x000fe2000f8e00ff */
[----:B------:R-:W-:Y:S01]  /*d100*/  @!UP3 UIMAD.WIDE.U32 UR18, UR27, UR4, URZ ;  /* 0x000000041b12b2a5 */ /* 0x000fe2000f8e003f */
[----:B------:R-:W-:Y:S01]  /*d110*/  LOP3.LUT R3, R16, 0xfffffff8, RZ, 0xc0, !PT ;  /* 0xfffffff810037812 */ /* 0x000fe200078ec0ff */
[----:B------:R-:W-:Y:S01]  /*d120*/  UISETP.EQ.AND UP1, UPT, UR8, URZ, UP1 ;  /* 0x0000003f0800728c */ /* 0x000fe20008f22270 */
[----:B------:R-:W-:Y:S01]  /*d130*/  SHF.R.S32.HI R16, RZ, 0x3, R16 ;  /* 0x00000003ff107819 */ /* 0x000fe20000011410 */
[----:B------:R-:W-:Y:S02]  /*d140*/  USHF.R.S32.HI UR6, URZ, 0x1f, UR28 ;  /* 0x0000001f3f067899 */ /* 0x000fe4000801141c */
[----:B------:R-:W-:Y:S01]  /*d150*/  IMAD.IADD R6, R6, 0x1, -R3 ;  /* 0x0000000106067824 */ /* 0x000fe200078e0a03 */
[----:B------:R-:W-:Y:S01]  /*d160*/  @!UP2 ULDC UR8, c[0x0][0x2c4] ;  /* 0x0000b1000008aab9 */ /* 0x000fe20000000800 */
[----:B------:R-:W-:Y:S01]  /*d170*/  @UP0 ULDC UR8, c[0x0][0x2e4] ;  /* 0x0000b90000080ab9 */ /* 0x000fe20000000800 */
[----:B------:R-:W-:Y:S01]  /*d180*/  ULDC.64 UR4, c[0x0][0x2a0] ;  /* 0x0000a80000047ab9 */ /* 0x000fe20000000a00 */
[----:B------:R-:W-:Y:S01]  /*d190*/  UISETP.NE.OR UP0, UPT, UR15, -0x1, !UP1 ;  /* 0xffffffff0f00788c */ /* 0x000fe2000cf05670 */
[C---:B------:R-:W-:Y:S01]  /*d1a0*/  ISETP.NE.AND P3, PT, R6.reuse, RZ, PT ;  /* 0x000000ff0600720c */ /* 0x040fe20003f65270 */
[----:B------:R-:W-:Y:S01]  /*d1b0*/  UIMAD UR6, UR6, UR4, URZ ;  /* 0x00000004060672a4 */ /* 0x000fe2000f8e023f */
[----:B------:R-:W-:Y:S01]  /*d1c0*/  IMAD.U32 R10, RZ, RZ, UR4 ;  /* 0x00000004ff0a7e24 */ /* 0x000fe2000f8e00ff */
[----:B------:R-:W-:Y:S01]  /*d1d0*/  @!UP3 UIADD3 UR7, UR19, UR13, URZ ;  /* 0x0000000d1307b290 */ /* 0x000fe2000fffe03f */
[----:B------:R-:W-:Y:S01]  /*d1e0*/  IMAD.SHL.U32 R6, R6, 0x8, RZ ;  /* 0x0000000806067824 */ /* 0x000fe200078e00ff */
[----:B------:R-:W-:Y:S01]  /*d1f0*/  @UP2 UMOV UR4, 0x1 ;  /* 0x0000000100042882 */ /* 0x000fe20000000000 */
[----:B------:R-:W-:Y:S01]  /*d200*/  @!UP2 UIMAD UR4, UR8, UR9, URZ ;  /* 0x000000090804a2a4 */ /* 0x000fe2000f8e023f */
[--C-:B------:R-:W-:Y:S01]  /*d210*/  SHF.R.S32.HI R17, RZ, 0x1f, R16.reuse ;  /* 0x0000001fff117819 */ /* 0x100fe20000011410 */
[----:B------:R-:W-:Y:S01]  /*d220*/  @!UP3 UMOV UR12, UR18 ;  /* 0x00000012000cbc82 */ /* 0x000fe20008000000 */
[----:B------:R-:W-:Y:S01]  /*d230*/  @UP1 ULDC UR11, c[0x0][0x2c4] ;  /* 0x0000b100000b1ab9 */ /* 0x000fe20000000800 */
[C---:B------:R-:W-:Y:S01]  /*d240*/  IADD3 R2, P0, R6.reuse, UR12, RZ ;  /* 0x0000000c06027c10 */ /* 0x040fe2000ff1e0ff */
[----:B------:R-:W-:Y:S01]  /*d250*/  UIMAD UR4, UR27, UR4, URZ ;  /* 0x000000041b0472a4 */ /* 0x000fe2000f8e023f */
[----:B------:R-:W-:Y:S01]  /*d260*/  IMAD.WIDE R14, R15, 0x40, R16 ;  /* 0x000000400f0e7825 */ /* 0x000fe200078e0210 */
[----:B------:R-:W-:Y:S01]  /*d270*/  UIMAD UR5, UR28, UR5, UR6 ;  /* 0x000000051c0572a4 */ /* 0x000fe2000f8e0206 */
[----:B------:R-:W-:Y:S01]  /*d280*/  LEA.HI.X.SX32 R3, R6, UR7, 0x1, P0 ;  /* 0x0000000706037c11 */ /* 0x000fe200080f0eff */
[----:B------:R-:W-:Y:S01]  /*d290*/  @!UP0 UIMAD UR15, UR27, UR11, URZ ;  /* 0x0000000b1b0f82a4 */ /* 0x000fe2000f8e023f */
[----:B------:R-:W-:Y:S01]  /*d2a0*/  ISETP.GE.AND P0, PT, R16, UR17, PT ;  /* 0x0000001110007c0c */ /* 0x000fe2000bf06270 */
[----:B------:R-:W-:Y:S01]  /*d2b0*/  @UP2 ULDC UR6, c[0x0][0x2c0] ;  /* 0x0000b00000062ab9 */ /* 0x000fe20000000800 */
[----:B------:R-:W-:Y:S01]  /*d2c0*/  USEL UR4, UR4, URZ, !UP1 ;  /* 0x0000003f04047287 */ /* 0x000fe2000c800000 */
[----:B------:R-:W-:Y:S01]  /*d2d0*/  IMAD.WIDE.U32 R10, R10, UR28, R2 ;  /* 0x0000001c0a0a7c25 */ /* 0x000fe2000f8e0002 */
[----:B------:R-:W-:Y:S01]  /*d2e0*/  @!UP2 UMOV UR6, 0x1 ;  /* 0x000000010006a882 */ /* 0x000fe20000000000 */
[----:B------:R-:W-:Y:S01]  /*d2f0*/  @!UP2 UMOV UR10, UR8 ;  /* 0x00000008000aac82 */ /* 0x000fe20008000000 */
[----:B------:R-:W-:Y:S01]  /*d300*/  UIMAD UR7, UR24, UR6, URZ ;  /* 0x00000006180772a4 */ /* 0x000fe2000f8e023f */
[C---:B------:R-:W-:Y:S01]  /*d310*/  VIADD R3, R16.reuse, 0x10 ;  /* 0x0000001010037836 */ /* 0x040fe20000000000 */
[----:B------:R-:W-:Y:S01]  /*d320*/  UIMAD UR10, UR28, UR10, UR4 ;  /* 0x0000000a1c0a72a4 */ /* 0x000fe2000f8e0204 */
[----:B------:R-:W-:Y:S01]  /*d330*/  IADD3 R2, R16, 0x20, RZ ;  /* 0x0000002010027810 */ /* 0x000fe20007ffe0ff */
[----:B------:R-:W-:Y:S01]  /*d340*/  @!UP1 UMOV UR20, URZ ;  /* 0x0000003f00149c82 */ /* 0x000fe20008000000 */
[----:B------:R-:W-:Y:S01]  /*d350*/  @!UP1 UMOV UR21, URZ ;  /* 0x0000003f00159c82 */ /* 0x000fe20008000000 */
[----:B------:R-:W-:Y:S01]  /*d360*/  @UP1 UMOV UR20, UR15 ;  /* 0x0000000f00141c82 */ /* 0x000fe20008000000 */
[----:B------:R-:W-:Y:S01]  /*d370*/  @UP1 USHF.R.S32.HI UR21, URZ, 0x1f, UR15 ;  /* 0x0000001f3f151899 */ /* 0x000fe2000801140f */
[----:B------:R-:W-:Y:S01]  /*d380*/  VIADD R13, R11, UR5 ;  /* 0x000000050b0d7c36 */ /* 0x000fe20008000000 */
[----:B------:R-:W-:Y:S01]  /*d390*/  USHF.R.S32.HI UR4, URZ, 0x1f, UR7 ;  /* 0x0000001f3f047899 */ /* 0x000fe20008011407 */
[----:B------:R-:W-:Y:S01]  /*d3a0*/  ISETP.GE.AND P2, PT, R3, UR17, PT ;  /* 0x0000001103007c0c */ /* 0x000fe2000bf46270 */
[----:B------:R-:W-:Y:S01]  /*d3b0*/  USHF.R.S32.HI UR8, URZ, 0x1f, UR10 ;  /* 0x0000001f3f087899 */ /* 0x000fe2000801140a */
[----:B------:R-:W-:Y:S01]  /*d3c0*/  ISETP.GE.AND P1, PT, R2, UR17, PT ;  /* 0x0000001102007c0c */ /* 0x000fe2000bf26270 */
[----:B------:R-:W-:Y:S01]  /*d3d0*/  UIADD3 UR7, UP1, UP0, UR7, UR20, UR10 ;  /* 0x0000001407077290 */ /* 0x000fe2000f83e00a */
[----:B------:R-:W-:Y:S01]  /*d3e0*/  VIADD R0, R16, 0x30 ;  /* 0x0000003010007836 */ /* 0x000fe20000000000 */
[C---:B------:R-:W-:Y:S01]  /*d3f0*/  IADD3 R4, R6.reuse, 0x80, RZ ;  /* 0x0000008006047810 */ /* 0x040fe20007ffe0ff */
[----:B------:R-:W-:Y:S01]  /*d400*/  VIADD R5, R6, 0x40 ;  /* 0x0000004006057836 */ /* 0x000fe20000000000 */
        /* <DEDUP_REMOVED lines=18> */
.L_x_845:
[----:B------:R-:W-:Y:S05]  /*d530*/  BSYNC B0 ;  /* 0x0000000000007941 */ /* 0x000fea0003800000 */
.L_x_844:
[----:B------:R-:W-:Y:S01]  /*d540*/  BSSY B0, `(.L_x_846) ;  /* 0x0000016000007945 */ /* 0x000fe20003800000 */
[----:B------:R-:W-:-:S03]  /*d550*/  ISETP.GE.AND P0, PT, R0, UR17, PT ;  /* 0x0000001100007c0c */ /* 0x000fc6000bf06270 */
[----:B------:R-:W-:Y:S10]  /*d560*/  @P2 BRA `(.L_x_847) ;  /* 0x00000000004c2947 */ /* 0x000ff40003800000 */
[----:B------:R-:W-:Y:S01]  /*d570*/  IADD3 R8, P2, R14, 0x10, RZ ;  /* 0x000000100e087810 */ /* 0x000fe20007f5e0ff */
[----:B------:R-:W-:Y:S01]  /*d580*/  ULDC.64 UR4, c[0x0][0x298] ;  /* 0x0000a60000047ab9 */ /* 0x000fe20000000a00 */
[----:B-1----:R-:W-:Y:S01]  /*d590*/  MOV R19, R13 ;  /* 0x0000000d00137202 */ /* 0x002fe20000000f00 */
        /* <DEDUP_REMOVED lines=16> */
.L_x_847:
[----:B------:R-:W-:Y:S05]  /*d6a0*/  BSYNC B0 ;  /* 0x0000000000007941 */ /* 0x000fea0003800000 */
.L_x_846:
[----:B------:R-:W-:Y:S01]  /*d6b0*/  BSSY B0, `(.L_x_848) ;  /* 0x0000016000007945 */ /* 0x000fe20003800000 */
[----:B------:R-:W-:-:S03]  /*d6c0*/  ISETP.GE.OR P6, PT, R16, UR17, P3 ;  /* 0x0000001110007c0c */ /* 0x000fc60009fc6670 */
[----:B------:R-:W-:Y:S10]  /*d6d0*/  @P1 BRA `(.L_x_849) ;  /* 0x00000000004c1947 */ /* 0x000ff40003800000 */
[----:B--2---:R-:W-:Y:S01]  /*d6e0*/  IADD3 R8, P1, R14, 0x20, RZ ;  /* 0x000000200e087810 */ /* 0x004fe20007f3e0ff */
        /* <DEDUP_REMOVED lines=18> */
.L_x_849:
[----:B------:R-:W-:Y:S05]  /*d810*/  BSYNC B0 ;  /* 0x0000000000007941 */ /* 0x000fea0003800000 */
.L_x_848:
        /* <DEDUP_REMOVED lines=9> */
[----:B--23--:R-:W-:Y:S01]  /*d8b0*/  IMAD.X R8, RZ, RZ, R15, P0 ;  /* 0x000000ffff087224 */ /* 0x00cfe200000e060f */
        /* <DEDUP_REMOVED lines=13> */
.L_x_851:
[----:B------:R-:W-:Y:S05]  /*d990*/  BSYNC B0 ;  /* 0x0000000000007941 */ /* 0x000fea0003800000 */
.L_x_850:
        /* <DEDUP_REMOVED lines=10> */
.L_x_853:
[----:B------:R-:W-:Y:S05]  /*da40*/  BSYNC B0 ;  /* 0x0000000000007941 */ /* 0x000fea0003800000 */
.L_x_852:
[----:B------:R-:W-:Y:S04]  /*da50*/  BSSY B0, `(.L_x_854) ;  /* 0x000000a000007945 */ /* 0x000fe80003800000 */
[----:B------:R-:W-:Y:S05]  /*da60*/  @P5 BRA `(.L_x_855) ;  /* 0x0000000000205947 */ /* 0x000fea0003800000 */
[----:B------:R-:W-:Y:S01]  /*da70*/  IMAD R3, R3, UR6, RZ ;  /* 0x0000000603037c24 */ /* 0x000fe2000f8e02ff */
[----:B------:R-:W-:-:S04]  /*da80*/  ULDC.64 UR4, c[0x0][0x2b0] ;  /* 0x0000ac0000047ab9 */ /* 0x000fc80000000a00 */
[----:B------:R-:W-:-:S04]  /*da90*/  IADD3 R4, P0, R3, UR7, RZ ;  /* 0x0000000703047c10 */ /* 0x000fc8000ff1e0ff */
[----:B------:R-:W-:Y:S02]  /*daa0*/  LEA.HI.X.SX32 R3, R3, UR20, 0x1, P0 ;  /* 0x0000001403037c11 */ /* 0x000fe400080f0eff */
[----:B-1----:R-:W-:-:S04]  /*dab0*/  LEA R6, P0, R4, UR4, 0x2 ;  /* 0x0000000404067c11 */ /* 0x002fc8000f8010ff */
[----:B------:R-:W-:Y:S01]  /*dac0*/  LEA.HI.X R7, R4, UR5, R3, 0x2, P0 ;  /* 0x0000000504077c11 */ /* 0x000fe200080f1403 */
[----:B------:R-:W-:-:S05]  /*dad0*/  IMAD.MOV.U32 R3, RZ, RZ, 0x7f800000 ;  /* 0x7f800000ff037424 */ /* 0x000fca00078e00ff */
[----:B------:R1:W-:Y:S03]  /*dae0*/  STG.E desc[UR22][R6.64], R3 ;  /* 0x0000000306007986 */ /* 0x0003e6000c101916 */
.L_x_855:
[----:B------:R-:W-:Y:S05]  /*daf0*/  BSYNC B0 ;  /* 0x0000000000007941 */ /* 0x000fea0003800000 */
.L_x_854:
        /* <DEDUP_REMOVED lines=10> */
.L_x_857:
[----:B------:R-:W-:Y:S05]  /*dba0*/  BSYNC B0 ;  /* 0x0000000000007941 */ /* 0x000fea0003800000 */
.L_x_856:
        /* <DEDUP_REMOVED lines=10> */
.L_x_858:
        /* <DEDUP_REMOVED lines=11> */
.L_x_1524:


//--------------------- .text._ZN5flash16flash_fwd_kernelI23Flash_fwd_kernel_traitsILi192ELi64ELi64ELi4ELb0ELb0EN7cutlass6half_tE19Flash_kernel_traitsILi192ELi64ELi64ELi4ES3_EELb1ELb0ELb0ELb0ELb0ELb0ELb0ELb1EEEvNS_16Flash_fwd_paramsE --------------------------
	.section	.text._ZN5flash16flash_fwd_kernelI23Flash_fwd_kernel_traitsILi192ELi64ELi64ELi4ELb0ELb0EN7cutlass6half_tE19Flash_kernel_traitsILi192ELi64ELi64ELi4ES3_EELb1ELb0ELb0ELb0ELb0ELb0ELb0ELb1EEEvNS_16Flash_fwd_paramsE,"ax",@progbits
	.align	128
        .global         _ZN5flash16flash_fwd_kernelI23Flash_fwd_kernel_traitsILi192ELi64ELi64ELi4ELb0ELb0EN7cutlass6half_tE19Flash_kernel_traitsILi192ELi64ELi64ELi4ES3_EELb1ELb0ELb0ELb0ELb0ELb0ELb0ELb1EEEvNS_16Flash_fwd_paramsE
        .type           _ZN5flash16flash_fwd_kernelI23Flash_fwd_kernel_traitsILi192ELi64ELi64ELi4ELb0ELb0EN7cutlass6half_tE19Flash_kernel_traitsILi192ELi64ELi64ELi4ES3_EELb1ELb0ELb0ELb0ELb0ELb0ELb0ELb1EEEvNS_16Flash_fwd_paramsE,@function
        .size           _ZN5flash16flash_fwd_kernelI23Flash_fwd_kernel_traitsILi192ELi64ELi64ELi4ELb0ELb0EN7cutlass6half_tE19Flash_kernel_traitsILi192ELi64ELi64ELi4ES3_EELb1ELb0ELb0ELb0ELb0ELb0ELb0ELb1EEEvNS_16Flash_fwd_paramsE,(.L_x_1525 - _ZN5flash16flash_fwd_kernelI23Flash_fwd_kernel_traitsILi192ELi64ELi64ELi4ELb0ELb0EN7cutlass6half_tE19Flash_kernel_traitsILi192ELi64ELi64ELi4ES3_EELb1ELb0ELb0ELb0ELb0ELb0ELb0ELb1EEEvNS_16Flash_fwd_paramsE)
        .other          _ZN5flash16flash_fwd_kernelI23Flash_fwd_kernel_traitsILi192ELi64ELi64ELi4ELb0ELb0EN7cutlass6half_tE19Flash_kernel_traitsILi192ELi64ELi64ELi4ES3_EELb1ELb0ELb0ELb0ELb0ELb0ELb0ELb1EEEvNS_16Flash_fwd_paramsE,@"STO_CUDA_ENTRY STV_DEFAULT"
_ZN5flash16flash_fwd_kernelI23Flash_fwd_kernel_traitsILi192ELi64ELi64ELi4ELb0ELb0EN7cutlass6half_tE19Flash_kernel_traitsILi192ELi64ELi64ELi4ES3_EELb1ELb0ELb0ELb0ELb0ELb0ELb0ELb1EEEvNS_16Flash_fwd_paramsE:
.text._ZN5flash16flash_fwd_kernelI23Flash_fwd_kernel_traitsILi192ELi64ELi64ELi4ELb0ELb0EN7cutlass6half_tE19Flash_kernel_traitsILi192ELi64ELi64ELi4ES3_EELb1ELb0ELb0ELb0ELb0ELb0ELb0ELb1EEEvNS_16Flash_fwd_paramsE:
[----:B------:R-:W1:Y:S08]  /*0000*/  LDC R1, c[0x0][0x28] ;  /* 0x00000a00ff017b82 */ /* 0x000e700000000800 */
[----:B------:R-:W2:Y:S01]  /*0010*/  LDC R9, c[0x0][0x3a8] ;  /* 0x0000ea00ff097b82 */ /* 0x000ea20000000800 */
[----:B------:R-:W-:Y:S01]  /*0020*/  ULDC.U8 UR4, c[0x0][0x3b4] ;  /* 0x0000ed0000047ab9 */ /* 0x000fe20000000000 */
[----:B------:R-:W-:Y:S01]  /*0030*/  ULDC.64 UR22, c[0x0][0x3a0] ;  /* 0x0000e80000167ab9 */ /* 0x000fe20000000a00 */
[----:B------:R-:W-:Y:S01]  /*0040*/  ISETP.NE.AND P2, PT, RZ, UR4, PT ;  /* 0x00000004ff007c0c */ /* 0x000fe2000bf45270 */
[----:B------:R-:W-:Y:S01]  /*0050*/  IMAD.U32 R2, RZ, RZ, UR22 ;  /* 0x00000016ff027e24 */ /* 0x000fe2000f8e00ff */
[----:B------:R-:W-:Y:S01]  /*0060*/  ULDC.64 UR20, c[0x0][0x208] ;  /* 0x0000820000147ab9 */ /* 0x000fe20000000a00 */
[----:B------:R-:W-:-:S02]  /*0070*/  IMAD.U32 R3, RZ, RZ, UR23 ;  /* 0x00000017ff037e24 */ /* 0x000fc4000f8e00ff */
[----:B------:R-:W3:Y:S01]  /*0080*/  LDC R8, c[0x0][0x3ac] ;  /* 0x0000eb00ff087b82 */ /* 0x000ee20000000800 */
[----:B------:R-:W4:Y:S01]  /*0090*/  S2R R99, SR_TID.X ;  /* 0x0000000000637919 */ /* 0x000f220000002100 */
[----:B------:R-:W-:Y:S01]  /*00a0*/  ULDC.64 UR6, c[0x0][0x2f0] ;  /* 0x0000bc0000067ab9 */ /* 0x000fe20000000a00 */
[----:B------:R-:W-:Y:S01]  /*00b0*/  ULDC.64 UR8, c[0x0][0x2f0] ;  /* 0x0000bc0000087ab9 */ /* 0x000fe20000000a00 */
[----:B-1----:R-:W-:-:S04]  /*00c0*/  VIADD R1, R1, 0xffffff40 ;  /* 0xffffff4001017836 */ /* 0x002fc80000000000 */
[----:B------:R2:W5:Y:S01]  /*00d0*/  @P2 LDG.E.64 R4, desc[UR20][R2.64] ;  /* 0x0000001402042981 */ /* 0x000562000c1e1b00 */
[----:B------:R-:W-:Y:S08]  /*00e0*/  S2UR UR13, SR_CTAID.X ;  /* 0x00000000000d79c3 */ /* 0x000ff00000002500 */
[----:B------:R-:W1:Y:S08]  /*00f0*/  S2UR UR24, SR_CTAID.Y ;  /* 0x00000000001879c3 */ /* 0x000e700000002600 */
[----:B------:R-:W4:Y:S01]  /*0100*/  S2UR UR15, SR_CTAID.Z ;  /* 0x00000000000f79c3 */ /* 0x000f220000002700 */
[----:B--2---:R-:W-:-:S07]  /*0110*/  @P2 IMAD.MOV.U32 R2, RZ, RZ, R9 ;  /* 0x000000ffff022224 */ /* 0x004fce00078e0009 */
[----:B------:R-:W2:Y:S01]  /*0120*/  @P2 LDC R0, c[0x0][0x3b0] ;  /* 0x0000ec00ff002b82 */ /* 0x000ea20000000800 */
[----:B---3--:R-:W-:-:S06]  /*0130*/  @P2 IMAD.MOV.U32 R3, RZ, RZ, R8 ;  /* 0x000000ffff032224 */ /* 0x008fcc00078e0008 */
[----:B------:R-:W2:Y:S01]  /*0140*/  @P2 LDG.E.64 R2, desc[UR20][R2.64] ;  /* 0x0000001402022981 */ /* 0x000ea2000c1e1b00 */
[----:B------:R-:W-:Y:S02]  /*0150*/  UISETP.NE.U32.AND UP2, UPT, UR6, URZ, UPT ;  /* 0x0000003f0600728c */ /* 0x000fe4000bf45070 */
[----:B-1----:R-:W-:Y:S02]  /*0160*/  UIMAD.WIDE UR8, UR24, 0x4, UR8 ;  /* 0x00000004180878a5 */ /* 0x002fe4000f8e0208 */
[----:B------:R-:W-:Y:S01]  /*0170*/  UISETP.NE.AND.EX UP2, UPT, UR7, URZ, UPT, UP2 ;  /* 0x0000003f0700728c */ /* 0x000fe2000bf45320 */
[----:B------:R-:W-:Y:S01]  /*0180*/  ULDC.U8 UR6, c[0x0][0x3c2] ;  /* 0x0000f08000067ab9 */ /* 0x000fe20000000000 */
[----:B----4-:R-:W-:Y:S02]  /*0190*/  ULOP3.LUT UR4, UR15, UR13, UR24, 0xfe, !UPT ;  /* 0x0000000d0f047292 */ /* 0x010fe4000f8efe18 */
[----:B------:R-:W-:Y:S02]  /*01a0*/  UISETP.NE.AND UP3, UPT, UR6, URZ, UPT ;  /* 0x0000003f0600728c */ /* 0x000fe4000bf65270 */
[----:B------:R-:W-:Y:S01]  /*01b0*/  PLOP3.LUT P0, PT, PT, PT, UP2, 0x80, 0x0 ;  /* 0x000000000000781c */ /* 0x000fe20003f0f028 */
[----:B------:R-:W-:Y:S01]  /*01c0*/  ULDC.64 UR6, c[0x0][0x2f8] ;  /* 0x0000be0000067ab9 */ /* 0x000fe20000000a00 */
[----:B------:R-:W-:Y:S01]  /*01d0*/  LOP3.LUT P3, RZ, R99, UR4, RZ, 0xfc, !PT ;  /* 0x0000000463ff7c12 */ /* 0x000fe2000f86fcff */
[----:B------:R-:W-:-:S02]  /*01e0*/  ULDC.64 UR4, c[0x0][0x300] ;  /* 0x0000c00000047ab9 */ /* 0x000fc40000000a00 */
[----:B------:R-:W-:-:S04]  /*01f0*/  UISETP.NE.U32.AND UP1, UPT, UR4, URZ, UPT ;  /* 0x0000003f0400728c */ /* 0x000fc8000bf25070 */
[----:B------:R-:W-:-:S03]  /*0200*/  UISETP.NE.AND.EX UP1, UPT, UR5, URZ, UPT, UP1 ;  /* 0x0000003f0500728c */ /* 0x000fc6000bf25310 */
[----:B------:R-:W-:Y:S02]  /*0210*/  ULDC.64 UR4, c[0x0][0x2f8] ;  /* 0x0000be0000047ab9 */ /* 0x000fe40000000a00 */
[----:B------:R-:W-:Y:S01]  /*0220*/  UISETP.EQ.U32.AND UP0, UPT, UR4, URZ, UPT ;  /* 0x0000003f0400728c */ /* 0x000fe2000bf02070 */
[----:B------:R-:W1:Y:S03]  /*0230*/  @!P3 LDC.64 R6, c[0x0][0x3b8] ;  /* 0x0000ee00ff06bb82 */ /* 0x000e660000000a00 */
[----:B------:R-:W-:Y:S02]  /*0240*/  UISETP.EQ.OR.EX UP0, UPT, UR5, URZ, !UP3, UP0 ;  /* 0x0000003f0500728c */ /* 0x000fe4000df02700 */
[----:B------:R-:W-:Y:S01]  /*0250*/  UIMAD.WIDE UR6, UR24, 0x4, UR6 ;  /* 0x00000004180678a5 */ /* 0x000fe2000f8e0206 */
[----:B-----5:R-:W-:Y:S02]  /*0260*/  @P2 R2UR UR22, R4 ;  /* 0x00000000041622ca */ /* 0x020fe400000e0000 */
[----:B------:R-:W-:-:S11]  /*0270*/  @P2 R2UR UR23, R5 ;  /* 0x00000000051722ca */ /* 0x000fd600000e0000 */
[----:B------:R-:W-:Y:S02]  /*0280*/  IMAD.U32 R4, RZ, RZ, UR22 ;  /* 0x00000016ff047e24 */ /* 0x000fe4000f8e00ff */
[----:B------:R-:W-:-:S05]  /*0290*/  IMAD.U32 R5, RZ, RZ, UR23 ;  /* 0x00000017ff057e24 */ /* 0x000fca000f8e00ff */
[----:B-1----:R1:W-:Y:S01]  /*02a0*/  @!P3 STG.E.64 desc[UR20][R6.64], R4 ;  /* 0x000000040600b986 */ /* 0x0023e2000c101b14 */
[----:B--2---:R-:W-:Y:S01]  /*02b0*/  @P2 IADD3 R9, P1, R2, R0, RZ ;  /* 0x0000000002092210 */ /* 0x004fe20007f3e0ff */
[----:B------:R-:W-:-:S04]  /*02c0*/  IMAD.U32 R2, RZ, RZ, UR8 ;  /* 0x00000008ff027e24 */ /* 0x000fc8000f8e00ff */
[----:B------:R-:W-:Y:S01]  /*02d0*/  @P2 IMAD.X R8, RZ, RZ, R3, P1 ;  /* 0x000000ffff082224 */ /* 0x000fe200008e0603 */
[----:B------:R-:W-:Y:S01]  /*02e0*/  PLOP3.LUT P1, PT, PT, PT, UP1, 0x80, 0x0 ;  /* 0x000000000000781c */ /* 0x000fe20003f2f018 */
[----:B------:R-:W-:Y:S01]  /*02f0*/  IMAD.U32 R3, RZ, RZ, UR9 ;  /* 0x00000009ff037e24 */ /* 0x000fe2000f8e00ff */
[----:B------:R-:W-:Y:S01]  /*0300*/  @UP1 ULDC.64 UR8, c[0x0][0x300] ;  /* 0x0000c00000081ab9 */ /* 0x000fe20000000a00 */
[----:B-1----:R-:W-:Y:S02]  /*0310*/  @!P3 IMAD.MOV.U32 R4, RZ, RZ, R9 ;  /* 0x000000ffff04b224 */ /* 0x002fe400078e0009 */
[----:B------:R-:W-:-:S05]  /*0320*/  @!P3 IMAD.MOV.U32 R5, RZ, RZ, R8 ;  /* 0x000000ffff05b224 */ /* 0x000fca00078e0008 */
[----:B------:R1:W-:Y:S01]  /*0330*/  @!P3 STG.E.64 desc[UR20][R6.64+0x8], R4 ;  /* 0x000008040600b986 */ /* 0x0003e2000c101b14 */
[----:B------:R-:W-:Y:S01]  /*0340*/  PLOP3.LUT P2, PT, PT, PT, UP0, 0x80, 0x0 ;  /* 0x000000000000781c */ /* 0x000fe20003f4f008 */
[----:B------:R-:W-:Y:S02]  /*0350*/  @UP1 UIMAD.WIDE UR8, UR24, 0x4, UR8 ;  /* 0x00000004180818a5 */ /* 0x000fe4000f8e0208 */
[----:B-1----:R-:W2:Y:S04]  /*0360*/  @P0 LDG.E R7, desc[UR20][R2.64] ;  /* 0x0000001402070981 */ /* 0x002ea8000c1e1900 */
[----:B------:R1:W3:Y:S01]  /*0370*/  @P0 LDG.E R6, desc[UR20][R2.64+0x4] ;  /* 0x0000041402060981 */ /* 0x0002e2000c1e1900 */
[----:B------:R-:W-:Y:S02]  /*0380*/  IMAD.U32 R4, RZ, RZ, UR8 ;  /* 0x00000008ff047e24 */ /* 0x000fe4000f8e00ff */
[----:B------:R-:W-:-:S05]  /*0390*/  IMAD.U32 R5, RZ, RZ, UR9 ;  /* 0x00000009ff057e24 */ /* 0x000fca000f8e00ff */
[----:B------:R-:W4:Y:S01]  /*03a0*/  @P1 LDG.E R4, desc[UR20][R4.64] ;  /* 0x0000001404041981 */ /* 0x000f22000c1e1900 */
[----:B-1----:R-:W-:Y:S02]  /*03b0*/  IMAD.U32 R2, RZ, RZ, UR6 ;  /* 0x00000006ff027e24 */ /* 0x002fe4000f8e00ff */
[----:B------:R-:W-:-:S05]  /*03c0*/  IMAD.U32 R3, RZ, RZ, UR7 ;  /* 0x00000007ff037e24 */ /* 0x000fca000f8e00ff */
[----:B------:R-:W5:Y:S01]  /*03d0*/  @!P2 LDG.E R0, desc[UR20][R2.64] ;  /* 0x000000140200a981 */ /* 0x000f62000c1e1900 */
[----:B------:R-:W-:Y:S01]  /*03e0*/  UMOV UR12, 0xffffffff ;  /* 0xffffffff000c7882 */ /* 0x000fe20000000000 */
[----:B------:R-:W-:Y:S01]  /*03f0*/  UMOV UR25, URZ ;  /* 0x0000003f00197c82 */ /* 0x000fe20008000000 */
[----:B------:R-:W-:Y:S01]  /*0400*/  UMOV UR8, 0xffffffff ;  /* 0xffffffff00087882 */ /* 0x000fe20000000000 */
[----:B------:R-:W-:Y:S02]  /*0410*/  SHF.R.S32.HI R20, RZ, 0x1f, R99 ;  /* 0x0000001fff147819 */ /* 0x000fe40000011463 */
[----:B--2---:R-:W-:Y:S02]  /*0420*/  @P0 R2UR UR12, R7 ;  /* 0x00000000070c02ca */ /* 0x004fe400000e0000 */
[----:B---3--:R-:W-:Y:S02]  /*0430*/  @P0 R2UR UR14, R6 ;  /* 0x00000000060e02ca */ /* 0x008fe400000e0000 */
[----:B------:R-:W-:-:S04]  /*0440*/  ISETP.NE.U32.AND P0, PT, RZ, UR4, PT ;  /* 0x00000004ff007c0c */ /* 0x000fc8000bf05070 */
[----:B------:R-:W-:Y:S01]  /*0450*/  ISETP.NE.AND.EX P0, PT, RZ, UR5, PT, P0 ;  /* 0x00000005ff007c0c */ /* 0x000fe2000bf05300 */
[----:B------:R-:W-:-:S06]  /*0460*/  ULDC.U8 UR5, c[0x0][0x388] ;  /* 0x0000e20000057ab9 */ /* 0x000fcc0000000000 */
[----:B------:R-:W-:Y:S01]  /*0470*/  @UP2 UIADD3 UR14, UR14, -UR12, URZ ;  /* 0x8000000c0e0e2290 */ /* 0x000fe2000fffe03f */
[----:B----4-:R-:W-:Y:S02]  /*0480*/  @P1 R2UR UR25, R4 ;  /* 0x00000000041912ca */ /* 0x010fe400000e0000 */
[----:B------:R-:W-:-:S04]  /*0490*/  LEA.HI R6, R20, R99, RZ, 0x5 ;  /* 0x0000006314067211 */ /* 0x000fc800078f28ff */
[----:B------:R-:W-:Y:S01]  /*04a0*/  @!UP2 ULDC UR14, c[0x0][0x2c4] ;  /* 0x0000b100000eaab9 */ /* 0x000fe20000000800 */
[----:B-----5:R-:W-:Y:S01]  /*04b0*/  @!P2 R2UR UR8, R0 ;  /* 0x000000000008a2ca */ /* 0x020fe200000e0000 */
[----:B------:R-:W-:-:S14]  /*04c0*/  @!P0 BRA `(.L_x_859) ;  /* 0x00000000001c8947 */ /* 0x000fdc0003800000 */
[----:B------:R-:W-:-:S13]  /*04d0*/  PLOP3.LUT P0, PT, PT, PT, UP3, 0x80, 0x0 ;  /* 0x000000000000781c */ /* 0x000fda0003f0f038 */
[----:B------:R-:W2:Y:S04]  /*04e0*/  @P0 LDG.E R0, desc[UR20][R2.64+0x4] ;  /* 0x0000041402000981 */ /* 0x000ea8000c1e1900 */
[----:B------:R-:W3:Y:S01]  /*04f0*/  @!P0 LDG.E R2, desc[UR20][R2.64] ;  /* 0x0000001402028981 */ /* 0x000ee2000c1e1900 */
[----:B--2---:R-:W-:-:S13]  /*0500*/  @P0 R2UR UR9, R0 ;  /* 0x00000000000902ca */ /* 0x004fda00000e0000 */
[----:B------:R-:W-:-:S07]  /*0510*/  @UP3 UIADD3 UR9, UR9, -UR8, URZ ;  /* 0x8000000809093290 */ /* 0x000fce000fffe03f */
[----:B---3--:R-:W-:Y:S01]  /*0520*/  @!P0 R2UR UR9, R2 ;  /* 0x00000000020982ca */ /* 0x008fe200000e0000 */
[----:B------:R-:W-:-:S14]  /*0530*/  BRA `(.L_x_860) ;  /* 0x0000000000047947 */ /* 0x000fdc0003800000 */
.L_x_859:
[----:B------:R-:W-:-:S05]  /*0540*/  ULDC UR9, c[0x0][0x2c8] ;  /* 0x0000b20000097ab9 */ /* 0x000fca0000000800 */
.L_x_860:
        /* <DEDUP_REMOVED lines=30> */
[----:B------:R-:W-:Y:S01]  /*0730*/  LOP3.LUT R4, R6, 0xffffffe0, RZ, 0xc0, !PT ;  /* 0xffffffe006047812 */ /* 0x000fe200078ec0ff */
[----:B------:R-:W-:Y:S01]  /*0740*/  ULDC UR9, c[0x0][0x270] ;  /* 0x00009c0000097ab9 */ /* 0x000fe20000000800 */
[----:B------:R-:W-:Y:S01]  /*0750*/  UISETP.NE.AND UP0, UPT, UR8, -0x1, UPT ;  /* 0xffffffff0800788c */ /* 0x000fe2000bf05270 */
[----:B------:R-:W-:Y:S01]  /*0760*/  SHF.R.S32.HI R98, RZ, 0x5, R6 ;  /* 0x00000005ff627819 */ /* 0x000fe20000011406 */
[----:B------:R-:W-:Y:S01]  /*0770*/  UIMAD UR9, UR24, UR9, UR15 ;  /* 0x00000009180972a4 */ /* 0x000fe2000f8e020f */
[----:B------:R-:W-:Y:S01]  /*0780*/  IMAD.U32 R10, RZ, RZ, UR13 ;  /* 0x0000000dff0a7e24 */ /* 0x000fe2000f8e00ff */
[----:B------:R-:W-:Y:S01]  /*0790*/  ULDC UR18, c[0x0][0x2d8] ;  /* 0x0000b60000127ab9 */ /* 0x000fe20000000800 */
[----:B------:R-:W-:-:S02]  /*07a0*/  USHF.R.S32.HI UR17, URZ, 0x6, UR17 ;  /* 0x000000063f117899 */ /* 0x000fc40008011411 */
[----:B------:R-:W-:Y:S01]  /*07b0*/  USHF.L.U32 UR10, UR9, 0x5, URZ ;  /* 0x00000005090a7899 */ /* 0x000fe2000800063f */
[----:B------:R-:W-:Y:S02]  /*07c0*/  @UP1 ULDC.64 UR6, c[0x0][0x240] ;  /* 0x0000900000061ab9 */ /* 0x000fe40000000a00 */
[----:B------:R-:W-:Y:S02]  /*07d0*/  @UP1 UIMAD.WIDE.U32 UR28, UR12, UR6, URZ ;  /* 0x000000060c1c12a5 */ /* 0x000fe4000f8e003f */
[----:B------:R-:W-:Y:S02]  /*07e0*/  USHF.R.S32.HI UR6, URZ, 0x1f, UR10 ;  /* 0x0000001f3f067899 */ /* 0x000fe4000801140a */
[----:B------:R-:W-:Y:S02]  /*07f0*/  @UP1 UIMAD UR16, UR12, UR7, UR29 ;  /* 0x000000070c1012a4 */ /* 0x000fe4000f8e021d */
[----:B------:R-:W-:Y:S01]  /*0800*/  @UP0 UIADD3 UR27, UR25, UR8, URZ ;  /* 0x00000008191b0290 */ /* 0x000fe2000fffe03f */
[----:B-1----:R-:W-:-:S04]  /*0810*/  IABS R15, R17 ;  /* 0x00000011000f7213 */ /* 0x002fc80000000000 */
[----:B------:R-:W1:Y:S08]  /*0820*/  I2F.RP R2, R15 ;  /* 0x0000000f00027306 */ /* 0x000e700000209400 */
[----:B-1----:R-:W1:Y:S02]  /*0830*/  MUFU.RCP R2, R2 ;  /* 0x0000000200027308 */ /* 0x002e640000001000 */
[----:B-1----:R-:W-:-:S06]  /*0840*/  VIADD R2, R2, 0xffffffe ;  /* 0x0ffffffe02027836 */ /* 0x002fcc0000000000 */
[----:B------:R-:W1:Y:S02]  /*0850*/  F2I.FTZ.U32.TRUNC.NTZ R3, R2 ;  /* 0x0000000200037305 */ /* 0x000e64000021f000 */
[----:B-1----:R-:W-:Y:S02]  /*0860*/  IMAD.MOV R0, RZ, RZ, -R3 ;  /* 0x000000ffff007224 */ /* 0x002fe400078e0a03 */
[----:B------:R-:W-:Y:S02]  /*0870*/  IMAD.MOV.U32 R2, RZ, RZ, RZ ;  /* 0x000000ffff027224 */ /* 0x000fe400078e00ff */
[----:B------:R-:W-:-:S04]  /*0880*/  IMAD R0, R0, R15, RZ ;  /* 0x0000000f00007224 */ /* 0x000fc800078e02ff */
[----:B------:R-:W-:-:S04]  /*0890*/  IMAD.HI.U32 R0, R3, R0, R2 ;  /* 0x0000000003007227 */ /* 0x000fc800078e0002 */
[----:B------:R-:W-:Y:S01]  /*08a0*/  IMAD.IADD R2, R99, 0x1, -R4 ;  /* 0x0000000163027824 */ /* 0x000fe200078e0a04 */
[----:B--2---:R-:W-:Y:S02]  /*08b0*/  IABS R4, R5 ;  /* 0x0000000500047213 */ /* 0x004fe40000000000 */
[----:B------:R-:W-:Y:S02]  /*08c0*/  LEA.HI R5, R20, R99, RZ, 0x3 ;  /* 0x0000006314057211 */ /* 0x000fe400078f18ff */
[--C-:B------:R-:W-:Y:S01]  /*08d0*/  SHF.R.S32.HI R3, RZ, 0x1f, R2.reuse ;  /* 0x0000001fff037819 */ /* 0x100fe20000011402 */
[----:B------:R-:W-:Y:S01]  /*08e0*/  IMAD.HI.U32 R0, R0, R4, RZ ;  /* 0x0000000400007227 */ /* 0x000fe200078e00ff */
[----:B------:R-:W-:Y:S01]  /*08f0*/  IADD3 R103, P1, P0, R9, UR10, R2 ;  /* 0x0000000a09677c10 */ /* 0x000fe2000f83e002 */
[----:B------:R-:W-:Y:S01]  /*0900*/  @!UP1 USHF.R.S32.HI UR10, URZ, 0x1f, UR24 ;  /* 0x0000001f3f0a9899 */ /* 0x000fe20008011418 */
[----:B------:R-:W-:Y:S02]  /*0910*/  SHF.R.S32.HI R12, RZ, 0x3, R5 ;  /* 0x00000003ff0c7819 */ /* 0x000fe40000011405 */
[----:B------:R-:W-:Y:S01]  /*0920*/  IADD3.X R101, R8, UR6, R3, P1, P0 ;  /* 0x0000000608657c10 */ /* 0x000fe20008fe0403 */
[----:B------:R-:W-:Y:S01]  /*0930*/  IMAD.MOV R3, RZ, RZ, -R0 ;  /* 0x000000ffff037224 */ /* 0x000fe200078e0a00 */
[----:B------:R1:W-:Y:S01]  /*0940*/  STL [R1+0xa4], R103 ;  /* 0x0000a46701007387 */ /* 0x0003e20000100800 */
[----:B------:R-:W-:Y:S01]  /*0950*/  @!UP1 ULDC.64 UR6, c[0x0][0x228] ;  /* 0x00008a0000069ab9 */ /* 0x000fe20000000a00 */
[----:B------:R-:W-:Y:S01]  /*0960*/  LOP3.LUT R5, R5, 0xfffffff8, RZ, 0xc0, !PT ;  /* 0xfffffff805057812 */ /* 0x000fe200078ec0ff */
[----:B------:R-:W-:Y:S01]  /*0970*/  IMAD R3, R15, R3, R4 ;  /* 0x000000030f037224 */ /* 0x000fe200078e0204 */
[----:B------:R-:W-:Y:S01]  /*0980*/  SHF.R.S32.HI R4, RZ, 0x1f, R6 ;  /* 0x0000001fff047819 */ /* 0x000fe20000011406 */
[----:B------:R-:W-:Y:S01]  /*0990*/  @!UP1 UIMAD UR10, UR10, UR6, URZ ;  /* 0x000000060a0a92a4 */ /* 0x000fe2000f8e023f */
[----:B------:R-:W-:Y:S01]  /*09a0*/  PLOP3.LUT P0, PT, PT, PT, UP0, 0x80, 0x0 ;  /* 0x000000000000781c */ /* 0x000fe20003f0f008 */
[----:B------:R-:W-:Y:S01]  /*09b0*/  IMAD.IADD R29, R99, 0x1, -R5 ;  /* 0x00000001631d7824 */ /* 0x000fe200078e0a05 */
[----:B------:R-:W-:Y:S01]  /*09c0*/  LEA.HI R4, R4, R98, RZ, 0x2 ;  /* 0x0000006204047211 */ /* 0x000fe200078f10ff */
[----:B------:R-:W-:Y:S01]  /*09d0*/  @!UP1 UIMAD UR7, UR24, UR7, UR10 ;  /* 0x00000007180792a4 */ /* 0x000fe2000f8e020a */
[----:B------:R-:W-:Y:S01]  /*09e0*/  IMAD.SHL.U32 R5, R12, 0x40, RZ ;  /* 0x000000400c057824 */ /* 0x000fe200078e00ff */
[----:B------:R-:W-:Y:S01]  /*09f0*/  @!UP1 UIMAD.WIDE.U32 UR32, UR24, UR6, URZ ;  /* 0x00000006182092a5 */ /* 0x000fe2000f8e003f */
[----:B------:R-:W-:Y:S01]  /*0a00*/  LOP3.LUT R4, R4, 0xffffffc, RZ, 0xc0, !PT ;  /* 0x0ffffffc04047812 */ /* 0x000fe200078ec0ff */
[----:B------:R-:W-:Y:S01]  /*0a10*/  @UP0 ULDC.64 UR10, c[0x0][0x248] ;  /* 0x00009200000a0ab9 */ /* 0x000fe20000000a00 */
[----:B------:R-:W-:Y:S01]  /*0a20*/  ULDC UR6, c[0x0][0x2d4] ;  /* 0x0000b50000067ab9 */ /* 0x000fe20000000800 */
[----:B------:R-:W-:Y:S01]  /*0a30*/  @UP0 UIMAD.WIDE.U32 UR30, UR27, UR10, URZ ;  /* 0x0000000a1b1e02a5 */ /* 0x000fe2000f8e003f */
[----:B------:R-:W-:Y:S01]  /*0a40*/  SHF.R.S32.HI R6, RZ, 0x1f, R2 ;  /* 0x0000001fff067819 */ /* 0x000fe20000011402 */
[----:B------:R-:W-:Y:S01]  /*0a50*/  UIMAD UR6, UR9, UR6, UR4 ;  /* 0x00000006090672a4 */ /* 0x000fe2000f8e0204 */
[----:B------:R-:W-:Y:S01]  /*0a60*/  IMAD.SHL.U32 R118, R29, 0x8, RZ ;  /* 0x000000081d767824 */ /* 0x000fe200078e00ff */
[----:B------:R-:W-:Y:S01]  /*0a70*/  @UP0 UIMAD UR27, UR27, UR11, URZ ;  /* 0x0000000b1b1b02a4 */ /* 0x000fe2000f8e023f */
[----:B------:R-:W-:Y:S01]  /*0a80*/  SHF.R.S32.HI R13, RZ, 0x1f, R12 ;  /* 0x0000001fff0d7819 */ /* 0x000fe2000001140c */
[----:B------:R-:W-:Y:S01]  /*0a90*/  IMAD.IADD R7, R98, 0x1, -R4 ;  /* 0x0000000162077824 */ /* 0x000fe200078e0a04 */
[----:B------:R-:W-:Y:S01]  /*0aa0*/  LOP3.LUT R5, R5, 0x1c0, RZ, 0xc0, !PT ;  /* 0x000001c005057812 */ /* 0x000fe200078ec0ff */
[----:B------:R-:W-:Y:S01]  /*0ab0*/  UIMAD UR26, UR6, UR18, URZ ;  /* 0x00000012061a72a4 */ /* 0x000fe2000f8e023f */
[----:B------:R-:W-:Y:S01]  /*0ac0*/  LEA.HI R4, R6, R2, RZ, 0x2 ;  /* 0x0000000206047211 */ /* 0x000fe200078f10ff */
[----:B------:R-:W-:Y:S01]  /*0ad0*/  @UP0 UIADD3 UR27, UR31, UR27, URZ ;  /* 0x0000001b1f1b0290 */ /* 0x000fe2000fffe03f */
[----:B------:R-:W-:Y:S01]  /*0ae0*/  LOP3.LUT R8, R5, 0x38, R118, 0xf8, !PT ;  /* 0x0000003805087812 */ /* 0x000fe200078ef876 */
[----:B------:R-:W-:Y:S01]  /*0af0*/  @!UP1 UIADD3 UR16, UR33, UR7, URZ ;  /* 0x0000000721109290 */ /* 0x000fe2000fffe03f */
[----:B------:R-:W-:Y:S01]  /*0b00*/  SHF.R.U32.HI R6, RZ, 0x3, R5 ;  /* 0x00000003ff067819 */ /* 0x000fe20000011605 */
[----:B------:R-:W-:Y:S01]  /*0b10*/  @!UP1 UMOV UR28, UR32 ;  /* 0x00000020001c9c82 */ /* 0x000fe20008000000 */
[----:B------:R-:W-:Y:S01]  /*0b20*/  IMAD.WIDE R10, R10, 0x40, R12 ;  /* 0x000000400a0a7825 */ /* 0x000fe200078e020c */
[----:B------:R-:W-:-:S02]  /*0b30*/  ISETP.GT.U32.AND P2, PT, R15, R3, PT ;  /* 0x000000030f00720c */ /* 0x000fc40003f44070 */
[----:B------:R-:W-:Y:S01]  /*0b40*/  SHF.R.S32.HI R5, RZ, 0x2, R4 ;  /* 0x00000002ff057819 */ /* 0x000fe20000011404 */
[----:B-1----:R-:W-:Y:S10]  /*0b50*/  @P0 BRA `(.L_x_862) ;  /* 0x0000000000300947 */ /* 0x002ff40003800000 */
        /* <DEDUP_REMOVED lines=12> */
.L_x_862:
[----:B------:R-:W-:Y:S01]  /*0c20*/  @UP0 UIADD3 UR6, UR25, UR8, URZ ;  /* 0x0000000819060290 */ /* 0x000fe2000fffe03f */
[----:B------:R-:W-:Y:S01]  /*0c30*/  @!P2 IMAD.IADD R3, R3, 0x1, -R15 ;  /* 0x000000010303a824 */ /* 0x000fe200078e0a0f */
[----:B------:R-:W-:Y:S01]  /*0c40*/  LOP3.LUT R9, R17, UR15, RZ, 0x3c, !PT ;  /* 0x0000000f11097c12 */ /* 0x000fe2000f8e3cff */
[----:B------:R-:W-:Y:S01]  /*0c50*/  @UP0 ULDC.64 UR8, c[0x0][0x250] ;  /* 0x0000940000080ab9 */ /* 0x000fe20000000a00 */
[----:B------:R-:W-:Y:S01]  /*0c60*/  LOP3.LUT R4, R4, 0x7ffffffc, RZ, 0xc0, !PT ;  /* 0x7ffffffc04047812 */ /* 0x000fe200078ec0ff */
[----:B------:R-:W-:Y:S01]  /*0c70*/  @UP0 UIMAD.WIDE.U32 UR32, UR6, UR8, URZ ;  /* 0x00000008062002a5 */ /* 0x000fe2000f8e003f */
[----:B------:R-:W-:Y:S01]  /*0c80*/  ISETP.GE.U32.AND P4, PT, R3, R15, PT ;  /* 0x0000000f0300720c */ /* 0x000fe20003f86070 */
[----:B------:R-:W-:Y:S01]  /*0c90*/  @UP0 UIMAD UR6, UR6, UR9, URZ ;  /* 0x00000009060602a4 */ /* 0x000fe2000f8e023f */
[----:B------:R-:W-:Y:S01]  /*0ca0*/  LEA.HI R3, R20, R99, RZ, 0x6 ;  /* 0x0000006314037211 */ /* 0x000fe200078f30ff */
[----:B------:R-:W-:Y:S01]  /*0cb0*/  USHF.R.S32.HI UR29, URZ, 0x1f, UR15 ;  /* 0x0000001f3f1d7899 */ /* 0x000fe2000801140f */
[----:B------:R-:W-:Y:S01]  /*0cc0*/  ISETP.GE.AND P1, PT, R9, RZ, PT ;  /* 0x000000ff0900720c */ /* 0x000fe20003f26270 */
[----:B------:R-:W-:Y:S01]  /*0cd0*/  @UP0 UIADD3 UR6, UR33, UR6, URZ ;  /* 0x0000000621060290 */ /* 0x000fe2000fffe03f */
[----:B------:R-:W-:Y:S01]  /*0ce0*/  LOP3.LUT R14, R8, R6, RZ, 0x3c, !PT ;  /* 0x00000006080e7212 */ /* 0x000fe200078e3cff */
[----:B------:R-:W-:Y:S01]  /*0cf0*/  IMAD R18, R7, 0x10, R5 ;  /* 0x0000001007127824 */ /* 0x000fe200078e0205 */
[----:B------:R-:W-:Y:S01]  /*0d00*/  ISETP.NE.AND P3, PT, R17, RZ, PT ;  /* 0x000000ff1100720c */ /* 0x000fe20003f65270 */
[----:B------:R-:W-:Y:S01]  /*0d10*/  IMAD.IADD R16, R2, 0x1, -R4 ;  /* 0x0000000102107824 */ /* 0x000fe200078e0a04 */
[----:B------:R-:W-:Y:S01]  /*0d20*/  SHF.R.S32.HI R119, RZ, 0x1f, R118 ;  /* 0x0000001fff777819 */ /* 0x000fe20000011476 */
[----:B------:R-:W-:Y:S01]  /*0d30*/  IMAD.SHL.U32 R9, R3, 0x8, RZ ;  /* 0x0000000803097824 */ /* 0x000fe200078e00ff */
[----:B------:R-:W-:Y:S09]  /*0d40*/  @P0 BRA `(.L_x_863) ;  /* 0x0000000000300947 */ /* 0x000ff20003800000 */
        /* <DEDUP_REMOVED lines=12> */
.L_x_863:
[C---:B------:R-:W-:Y:S01]  /*0e10*/  IMAD R7, R13.reuse, UR10, RZ ;  /* 0x0000000a0d077c24 */ /* 0x040fe2000f8e02ff */
[----:B------:R-:W-:Y:S01]  /*0e20*/  @!P2 IADD3 R0, R0, 0x1, RZ ;  /* 0x000000010000a810 */ /* 0x000fe20007ffe0ff */
[----:B------:R-:W-:Y:S01]  /*0e30*/  IMAD R6, R13, UR8, RZ ;  /* 0x000000080d067c24 */ /* 0x000fe2000f8e02ff */
[----:B------:R-:W-:Y:S01]  /*0e40*/  LOP3.LUT R9, R14, 0xfffffe00, R9, 0xf8, !PT ;  /* 0xfffffe000e097812 */ /* 0x000fe200078ef809 */
[--C-:B------:R-:W-:Y:S01]  /*0e50*/  IMAD.WIDE.U32 R4, R12, UR10, R118.reuse ;  /* 0x0000000a0c047c25 */ /* 0x100fe2000f8e0076 */
[----:B------:R-:W-:Y:S01]  /*0e60*/  ULDC.64 UR24, c[0x0][0x260] ;  /* 0x0000980000187ab9 */ /* 0x000fe20000000a00 */
[----:B------:R-:W-:Y:S01]  /*0e70*/  IADD3 R107, R118, 0x40, RZ ;  /* 0x00000040766b7810 */ /* 0x000fe20007ffe0ff */
[----:B------:R-:W-:Y:S01]  /*0e80*/  BSSY B0, `(.L_x_864) ;  /* 0x000004f000007945 */ /* 0x000fe20003800000 */
[----:B------:R-:W-:Y:S01]  /*0e90*/  IMAD.WIDE.U32 R2, R12, UR8, R118 ;  /* 0x000000080c027c25 */ /* 0x000fe2000f8e0076 */
[----:B------:R-:W-:-:S03]  /*0ea0*/  SHF.L.U32 R16, R16, 0x1, RZ ;  /* 0x0000000110107819 */ /* 0x000fc600000006ff */
[C---:B------:R-:W-:Y:S02]  /*0eb0*/  IMAD R7, R12.reuse, UR11, R7 ;  /* 0x0000000b0c077c24 */ /* 0x040fe4000f8e0207 */
[----:B------:R-:W-:Y:S01]  /*0ec0*/  IMAD R8, R12, UR9, R6 ;  /* 0x000000090c087c24 */ /* 0x000fe2000f8e0206 */
[----:B------:R-:W-:Y:S01]  /*0ed0*/  IADD3 R6, P2, R4, UR30, RZ ;  /* 0x0000001e04067c10 */ /* 0x000fe2000ff5e0ff */
[----:B------:R-:W-:Y:S01]  /*0ee0*/  @P4 VIADD R0, R0, 0x1 ;  /* 0x0000000100004836 */ /* 0x000fe20000000000 */
[----:B------:R-:W-:Y:S01]  /*0ef0*/  IADD3 R4, P0, R2, UR32, RZ ;  /* 0x0000002002047c10 */ /* 0x000fe2000ff1e0ff */
[C---:B------:R-:W-:Y:S01]  /*0f00*/  VIADD R106, R118.reuse, 0x80 ;  /* 0x00000080766a7836 */ /* 0x040fe20000000000 */
[----:B------:R-:W-:Y:S01]  /*0f10*/  IADD3.X R7, R5, UR27, R7, P2, !PT ;  /* 0x0000001b05077c10 */ /* 0x000fe200097fe407 */
[----:B------:R-:W1:Y:S01]  /*0f20*/  S2UR UR27, SR_CgaCtaId ;  /* 0x00000000001b79c3 */ /* 0x000e620000008800 */
[----:B------:R-:W-:Y:S01]  /*0f30*/  IADD3.X R5, R3, UR6, R8, P0, !PT ;  /* 0x0000000603057c10 */ /* 0x000fe200087fe408 */
[----:B------:R-:W-:Y:S01]  /*0f40*/  ULDC.64 UR6, c[0x0][0x258] ;  /* 0x0000960000067ab9 */ /* 0x000fe20000000a00 */
[----:B------:R-:W-:Y:S01]  /*0f50*/  IADD3 R2, P0, R118, UR28, RZ ;  /* 0x0000001c76027c10 */ /* 0x000fe2000ff1e0ff */
[----:B------:R-:W-:Y:S01]  /*0f60*/  UIMAD UR28, UR29, UR6, URZ ;  /* 0x000000061d1c72a4 */ /* 0x000fe2000f8e023f */
[----:B------:R-:W-:Y:S01]  /*0f70*/  @!P1 IADD3 R0, -R0, RZ, RZ ;  /* 0x000000ff00009210 */ /* 0x000fe20007ffe1ff */
[----:B------:R-:W-:Y:S01]  /*0f80*/  IMAD.U32 R14, RZ, RZ, UR6 ;  /* 0x00000006ff0e7e24 */ /* 0x000fe2000f8e00ff */
[----:B------:R-:W-:Y:S01]  /*0f90*/  @!P3 LOP3.LUT R0, RZ, R17, RZ, 0x33, !PT ;  /* 0x00000011ff00b212 */ /* 0x000fe200078e33ff */
[----:B------:R-:W-:Y:S01]  /*0fa0*/  UIMAD UR28, UR15, UR7, UR28 ;  /* 0x000000070f1c72a4 */ /* 0x000fe2000f8e021c */
[----:B------:R-:W-:Y:S01]  /*0fb0*/  IADD3.X R3, R119, UR16, RZ, P0, !PT ;  /* 0x0000001077037c10 */ /* 0x000fe200087fe4ff */
[----:B------:R-:W-:Y:S01]  /*0fc0*/  UIADD3 UR16, UR17, -0x1, URZ ;  /* 0xffffffff11107890 */ /* 0x000fe2000fffe03f */
[----:B------:R-:W-:Y:S01]  /*0fd0*/  SHF.R.S32.HI R8, RZ, 0x1f, R0 ;  /* 0x0000001fff087819 */ /* 0x000fe20000011400 */
[----:B------:R-:W-:Y:S01]  /*0fe0*/  ULDC.64 UR6, c[0x0][0x268] ;  /* 0x00009a0000067ab9 */ /* 0x000fe20000000a00 */
[----:B------:R-:W-:Y:S01]  /*0ff0*/  IMAD.WIDE.U32 R30, R0, UR24, R6 ;  /* 0x00000018001e7c25 */ /* 0x000fe2000f8e0006 */
[----:B------:R-:W-:-:S03]  /*1000*/  IADD3 R17, R12, 0x10, RZ ;  /* 0x000000100c117810 */ /* 0x000fc60007ffe0ff */
[----:B------:R-:W-:Y:S01]  /*1010*/  IMAD.WIDE.U32 R26, R0, UR6, R4 ;  /* 0x00000006001a7c25 */ /* 0x000fe2000f8e0004 */
[----:B------:R2:W-:Y:S03]  /*1020*/  STL.64 [R1+0x68], R30 ;  /* 0x0000681e01007387 */ /* 0x0005e60000100a00 */
[----:B------:R-:W-:Y:S01]  /*1030*/  IMAD.WIDE.U32 R14, R14, UR15, R2 ;  /* 0x0000000f0e0e7c25 */ /* 0x000fe2000f8e0002 */
[----:B------:R2:W-:Y:S01]  /*1040*/  STL.64 [R1+0x60], R26 ;  /* 0x0000601a01007387 */ /* 0x0005e20000100a00 */
[----:B------:R-:W-:Y:S02]  /*1050*/  UIMAD UR15, UR16, -0x40, UR19 ;  /* 0xffffffc0100f78a4 */ /* 0x000fe4000f8e0213 */
[C---:B------:R-:W-:Y:S01]  /*1060*/  IMAD R2, R8.reuse, UR24, RZ ;  /* 0x0000001808027c24 */ /* 0x040fe2000f8e02ff */
[----:B------:R-:W-:Y:S01]  /*1070*/  UIADD3 UR24, -UR4, UR14, URZ ;  /* 0x0000000e04187290 */ /* 0x000fe2000fffe13f */
[----:B------:R2:W-:Y:S01]  /*1080*/  STL [R1+0x24], R107 ;  /* 0x0000246b01007387 */ /* 0x0005e20000100800 */
[----:B------:R-:W-:Y:S01]  /*1090*/  IMAD R8, R8, UR6, RZ ;  /* 0x0000000608087c24 */ /* 0x000fe2000f8e02ff */
[----:B------:R-:W-:Y:S01]  /*10a0*/  UMOV UR4, 0x400 ;  /* 0x0000040000047882 */ /* 0x000fe20000000000 */
[----:B------:R-:W-:Y:S01]  /*10b0*/  IMAD R24, R0, UR25, R2 ;  /* 0x0000001900187c24 */ /* 0x000fe2000f8e0202 */
[----:B------:R2:W-:Y:S01]  /*10c0*/  STL [R1+0x30], R106 ;  /* 0x0000306a01007387 */ /* 0x0005e20000100800 */
[----:B------:R-:W-:Y:S01]  /*10d0*/  ISETP.GE.AND P0, PT, R12, UR24, PT ;  /* 0x000000180c007c0c */ /* 0x000fe2000bf06270 */
[----:B-1----:R-:W-:Y:S01]  /*10e0*/  ULEA UR4, UR27, UR4, 0x18 ;  /* 0x000000041b047291 */ /* 0x002fe2000f8ec03f */
[----:B------:R-:W-:-:S02]  /*10f0*/  IMAD R25, R0, UR7, R8 ;  /* 0x0000000700197c24 */ /* 0x000fc4000f8e0208 */
[----:B------:R-:W-:-:S03]  /*1100*/  VIADD R23, R12, 0x20 ;  /* 0x000000200c177836 */ /* 0x000fc60000000000 */
[----:B------:R-:W-:Y:S02]  /*1110*/  LEA R203, R9, UR4, 0x1 ;  /* 0x0000000409cb7c11 */ /* 0x000fe4000f8e08ff */
[----:B------:R-:W-:-:S04]  /*1120*/  IADD3 R9, R15, UR28, RZ ;  /* 0x0000001c0f097c10 */ /* 0x000fc8000fffe0ff */
[----:B------:R-:W-:Y:S05]  /*1130*/  @P0 BRA `(.L_x_865) ;  /* 0x00000000008c0947 */ /* 0x000fea0003800000 */
        /* <DEDUP_REMOVED lines=35> */
.L_x_865:
[----:B------:R-:W-:Y:S05]  /*1370*/  BSYNC B0 ;  /* 0x0000000000007941 */ /* 0x000fea0003800000 */
.L_x_864:
[C---:B------:R-:W-:Y:S01]  /*1380*/  ISETP.GE.AND P2, PT, R17.reuse, UR24, PT ;  /* 0x0000001811007c0c */ /* 0x040fe2000bf46270 */
[----:B------:R-:W-:Y:S01]  /*1390*/  ULEA UR6, UR17, UR26, 0x6 ;  /* 0x0000001a11067291 */ /* 0x000fe2000f8e303f */
[----:B------:R-:W-:Y:S01]  /*13a0*/  IMAD R96, R18, UR18, R16 ;  /* 0x0000001212607c24 */ /* 0x000fe2000f8e0210 */
[----:B------:R-:W-:Y:S01]  /*13b0*/  BSSY B0, `(.L_x_866) ;  /* 0x000002e000007945 */ /* 0x000fe20003800000 */
[----:B------:R-:W-:Y:S01]  /*13c0*/  ISETP.GE.AND P6, PT, R17, UR15, PT ;  /* 0x0000000f11007c0c */ /* 0x000fe2000bfc6270 */
[----:B------:R-:W-:Y:S01]  /*13d0*/  UIADD3 UR6, UR6, -0x40, URZ ;  /* 0xffffffc006067890 */ /* 0x000fe2000fffe03f */
[----:B------:R-:W-:Y:S01]  /*13e0*/  ISETP.GE.AND P1, PT, R23, UR24, PT ;  /* 0x0000001817007c0c */ /* 0x000fe2000bf26270 */
[----:B------:R-:W-:-:S04]  /*13f0*/  VIADD R22, R12, 0x30 ;  /* 0x000000300c167836 */ /* 0x000fc80000000000 */
[----:B------:R-:W-:Y:S01]  /*1400*/  IADD3 R102, P0, R96, UR6, RZ ;  /* 0x0000000660667c10 */ /* 0x000fe2000ff1e0ff */
[----:B------:R-:W-:Y:S01]  /*1410*/  IMAD.U32 R100, RZ, RZ, UR6 ;  /* 0x00000006ff647e24 */ /* 0x000fe2000f8e00ff */
[----:B------:R-:W-:Y:S11]  /*1420*/  @P2 BRA `(.L_x_867) ;  /* 0x0000000000982947 */ /* 0x000ff60003800000 */
[----:B------:R-:W-:Y:S01]  /*1430*/  ULDC UR25, c[0x0][0x2d0] ;  /* 0x0000b40000197ab9 */ /* 0x000fe20000000800 */
[----:B------:R-:W-:Y:S01]  /*1440*/  IADD3 R0, P2, R10, 0x10, RZ ;  /* 0x000000100a007810 */ /* 0x000fe20007f5e0ff */
[----:B------:R-:W-:Y:S01]  /*1450*/  ULDC.64 UR6, c[0x0][0x240] ;  /* 0x0000900000067ab9 */ /* 0x000fe20000000a00 */
[----:B------:R-:W-:Y:S01]  /*1460*/  ISETP.GE.AND P5, PT, R118, UR25, PT ;  /* 0x0000001976007c0c */ /* 0x000fe2000bfa6270 */
[----:B-1-3--:R-:W-:Y:S01]  /*1470*/  IMAD.MOV.U32 R3, RZ, RZ, R9 ;  /* 0x000000ffff037224 */ /* 0x00afe200078e0009 */
[----:B------:R-:W-:Y:S01]  /*1480*/  ISETP.GE.AND P4, PT, R107, UR25, PT ;  /* 0x000000196b007c0c */ /* 0x000fe2000bf86270 */
[----:B------:R-:W-:Y:S01]  /*1490*/  IMAD.X R2, RZ, RZ, R11, P2 ;  /* 0x000000ffff027224 */ /* 0x000fe200010e060b */
[----:B------:R-:W-:-:S03]  /*14a0*/  ISETP.GE.AND P2, PT, R106, UR25, PT ;  /* 0x000000196a007c0c */ /* 0x000fc6000bf46270 */
[----:B------:R-:W-:Y:S02]  /*14b0*/  IMAD R16, R2, UR6, RZ ;  /* 0x0000000602107c24 */ /* 0x000fe4000f8e02ff */
[----:B------:R-:W-:-:S04]  /*14c0*/  IMAD.MOV.U32 R2, RZ, RZ, R14 ;  /* 0x000000ffff027224 */ /* 0x000fc800078e000e */
[----:B------:R-:W1:Y:S01]  /*14d0*/  @!P5 LDC.64 R6, c[0x0][0x210] ;  /* 0x00008400ff06db82 */ /* 0x000e620000000a00 */
[C---:B------:R-:W-:Y:S01]  /*14e0*/  IMAD.WIDE.U32 R2, R0.reuse, UR6, R2 ;  /* 0x0000000600027c25 */ /* 0x040fe2000f8e0002 */
[----:B------:R4:W-:Y:S03]  /*14f0*/  @P5 STS.128 [R203+0x800], RZ ;  /* 0x000800ffcb005388 */ /* 0x0009e60000000c00 */
[----:B------:R-:W-:-:S03]  /*1500*/  IMAD R0, R0, UR7, R16 ;  /* 0x0000000700007c24 */ /* 0x000fc6000f8e0210 */
[----:B------:R-:W3:Y:S01]  /*1510*/  @!P4 LDC.64 R4, c[0x0][0x210] ;  /* 0x00008400ff04cb82 */ /* 0x000ee20000000a00 */
[----:B------:R-:W-:Y:S01]  /*1520*/  IMAD.IADD R0, R3, 0x1, R0 ;  /* 0x0000000103007824 */ /* 0x000fe200078e0200 */
        /* <DEDUP_REMOVED lines=22> */
.L_x_867:
[----:B------:R-:W-:Y:S05]  /*1690*/  BSYNC B0 ;  /* 0x0000000000007941 */ /* 0x000fea0003800000 */
.L_x_866:
[----:B------:R-:W-:Y:S01]  /*16a0*/  BSSY B0, `(.L_x_868) ;  /* 0x000002a000007945 */ /* 0x000fe20003800000 */
[----:B------:R-:W-:Y:S02]  /*16b0*/  ISETP.GE.AND P2, PT, R22, UR24, PT ;  /* 0x0000001816007c0c */ /* 0x000fe4000bf46270 */
[----:B------:R-:W-:Y:S01]  /*16c0*/  LEA.HI R20, R20, R99, RZ, 0x4 ;  /* 0x0000006314147211 */ /* 0x000fe200078f20ff */
[----:B------:R-:W-:Y:S05]  /*16d0*/  @P1 BRA `(.L_x_869) ;  /* 0x0000000000981947 */ /* 0x000fea0003800000 */
        /* <DEDUP_REMOVED lines=10> */
[----:B----4-:R-:W1:Y:S01]  /*1780*/  @!P5 LDC.64 R6, c[0x0][0x210] ;  /* 0x00008400ff06db82 */ /* 0x010e620000000a00 */
[C---:B------:R-:W-:Y:S01]  /*1790*/  IMAD.WIDE.U32 R2, R0.reuse, UR6, R2 ;  /* 0x0000000600027c25 */ /* 0x040fe2000f8e0002 */
[----:B------:R3:W-:Y:S03]  /*17a0*/  @P5 STS.128 [R203+0x1000], RZ ;  /* 0x001000ffcb005388 */ /* 0x0007e60000000c00 */
[----:B------:R-:W-:-:S03]  /*17b0*/  IMAD R0, R0, UR7, R16 ;  /* 0x0000000700007c24 */ /* 0x000fc6000f8e0210 */
[----:B------:R-:W4:Y:S01]  /*17c0*/  @!P4 LDC.64 R4, c[0x0][0x210] ;  /* 0x00008400ff04cb82 */ /* 0x000f220000000a00 */
[----:B------:R-:W-:Y:S01]  /*17d0*/  IMAD.IADD R0, R3, 0x1, R0 ;  /* 0x0000000103007824 */ /* 0x000fe200078e0200 */
        /* <DEDUP_REMOVED lines=22> */
.L_x_869:
[----:B------:R-:W-:Y:S05]  /*1940*/  BSYNC B0 ;  /* 0x0000000000007941 */ /* 0x000fea0003800000 */
.L_x_868:
[----:B------:R-:W-:Y:S01]  /*1950*/  LOP3.LUT R16, R20, 0xfffffff0, RZ, 0xc0, !PT ;  /* 0xfffffff014107812 */ /* 0x000fe200078ec0ff */
[----:B------:R-:W-:Y:S01]  /*1960*/  BSSY B0, `(.L_x_870) ;  /* 0x000002b000007945 */ /* 0x000fe20003800000 */
[----:B------:R-:W-:Y:S02]  /*1970*/  ISETP.GE.AND P1, PT, R17, UR15, PT ;  /* 0x0000000f11007c0c */ /* 0x000fe4000bf26270 */
[----:B------:R-:W-:Y:S01]  /*1980*/  SHF.R.S32.HI R21, RZ, 0x4, R20 ;  /* 0x00000004ff157819 */ /* 0x000fe20000011414 */
[----:B------:R-:W-:Y:S01]  /*1990*/  IMAD.IADD R16, R99, 0x1, -R16 ;  /* 0x0000000163107824 */ /* 0x000fe200078e0a10 */
        /* <DEDUP_REMOVED lines=8> */
[----:B------:R-:W-:Y:S01]  /*1a20*/  ISETP.GE.AND P2, PT, R106, UR24, PT ;  /* 0x000000186a007c0c */ /* 0x000fe2000bf46270 */
[----:B------:R-:W-:Y:S02]  /*1a30*/  IMAD.MOV.U32 R3, RZ, RZ, R9 ;  /* 0x000000ffff037224 */ /* 0x000fe400078e0009 */
[----:B------:R-:W-:-:S02]  /*1a40*/  IMAD R10, R10, UR6, RZ ;  /* 0x000000060a0a7c24 */ /* 0x000fc4000f8e02ff */
[----:B----4-:R-:W-:-:S04]  /*1a50*/  IMAD.WIDE.U32 R6, R0, UR6, R2 ;  /* 0x0000000600067c25 */ /* 0x010fc8000f8e0002 */
        /* <DEDUP_REMOVED lines=27> */
.L_x_871:
[----:B------:R-:W-:Y:S05]  /*1c10*/  BSYNC B0 ;  /* 0x0000000000007941 */ /* 0x000fea0003800000 */
.L_x_870:
[----:B------:R-:W-:Y:S01]  /*1c20*/  IMAD.IADD R105, R31, 0x1, R24 ;  /* 0x000000011f697824 */ /* 0x000fe200078e0218 */
[----:B------:R-:W-:Y:S01]  /*1c30*/  USHF.L.U32 UR25, UR10, 0x6, URZ ;  /* 0x000000060a197899 */ /* 0x000fe2000800063f */
[----:B------:R-:W-:Y:S01]  /*1c40*/  IMAD.MOV.U32 R104, RZ, RZ, R30 ;  /* 0x000000ffff687224 */ /* 0x000fe200078e001e */
[----:B------:R-:W-:Y:S01]  /*1c50*/  USHF.L.U64.HI UR24, UR10, 0x6, UR11 ;  /* 0x000000060a187899 */ /* 0x000fe2000801020b */
[----:B------:R-:W-:Y:S01]  /*1c60*/  ISETP.GE.AND P2, PT, R12, UR15, PT ;  /* 0x0000000f0c007c0c */ /* 0x000fe2000bf46270 */
[----:B------:R-:W-:Y:S01]  /*1c70*/  USHF.R.S32.HI UR28, URZ, 0x1f, UR16 ;  /* 0x0000001f3f1c7899 */ /* 0x000fe20008011410 */
[----:B-1-3--:R-:W-:Y:S01]  /*1c80*/  SHF.R.S32.HI R2, RZ, 0x1f, R16 ;  /* 0x0000001fff027819 */ /* 0x00afe20000011410 */
[----:B------:R1:W-:Y:S01]  /*1c90*/  STL.64 [R1+0x58], R104 ;  /* 0x0000586801007387 */ /* 0x0003e20000100a00 */
[----:B------:R-:W-:Y:S01]  /*1ca0*/  UIMAD UR6, UR24, UR16, URZ ;  /* 0x00000010180672a4 */ /* 0x000fe2000f8e023f */
[----:B------:R-:W-:Y:S01]  /*1cb0*/  IMAD.U32 R97, RZ, RZ, UR25 ;  /* 0x00000019ff617e24 */ /* 0x000fe2000f8e00ff */
[----:B------:R-:W-:Y:S01]  /*1cc0*/  LEA.HI R17, R2, R16, RZ, 0x3 ;  /* 0x0000001002117211 */ /* 0x000fe200078f18ff */
[----:B------:R-:W-:Y:S01]  /*1cd0*/  BSSY B0, `(.L_x_872) ;  /* 0x0000027000007945 */ /* 0x000fe20003800000 */
[----:B------:R-:W-:Y:S01]  /*1ce0*/  UIMAD UR6, UR28, UR25, UR6 ;  /* 0x000000191c0672a4 */ /* 0x000fe2000f8e0206 */
[----:B------:R-:W-:Y:S01]  /*1cf0*/  LEA.HI R0, R20, R21, RZ, 0x1 ;  /* 0x0000001514007211 */ /* 0x000fe200078f08ff */
[----:B------:R-:W-:Y:S01]  /*1d00*/  IMAD.WIDE.U32 R2, R97, UR16, R104 ;  /* 0x0000001061027c25 */ /* 0x000fe2000f8e0068 */
[----:B----4-:R-:W-:-:S02]  /*1d10*/  LOP3.LUT R4, R17, 0xfffffff8, RZ, 0xc0, !PT ;  /* 0xfffffff811047812 */ /* 0x010fc400078ec0ff */
[----:B------:R-:W-:Y:S02]  /*1d20*/  LOP3.LUT R0, R0, 0xfffffffe, RZ, 0xc0, !PT ;  /* 0xfffffffe00007812 */ /* 0x000fe400078ec0ff */
[----:B------:R-:W-:Y:S01]  /*1d30*/  IADD3 R5, R3, UR6, RZ ;  /* 0x0000000603057c10 */ /* 0x000fe2000fffe0ff */
[----:B------:R-:W-:Y:S01]  /*1d40*/  IMAD.IADD R28, R16, 0x1, -R4 ;  /* 0x00000001101c7824 */ /* 0x000fe200078e0a04 */
[----:B------:R-:W-:Y:S01]  /*1d50*/  IADD3 R21, R21, -R0, RZ ;  /* 0x8000000015157210 */ /* 0x000fe20007ffe0ff */
[----:B------:R-:W-:Y:S06]  /*1d60*/  @P2 BRA `(.L_x_873) ;  /* 0x0000000000742947 */ /* 0x000fec0003800000 */
[----:B------:R-:W-:Y:S02]  /*1d70*/  ULDC UR6, c[0x0][0x2d0] ;  /* 0x0000b40000067ab9 */ /* 0x000fe40000000800 */
[----:B------:R-:W-:Y:S02]  /*1d80*/  ISETP.GE.AND P5, PT, R118, UR6, PT ;  /* 0x0000000676007c0c */ /* 0x000fe4000bfa6270 */
[----:B------:R-:W-:Y:S02]  /*1d90*/  ISETP.GE.AND P4, PT, R107, UR6, PT ;  /* 0x000000066b007c0c */ /* 0x000fe4000bf86270 */
[----:B------:R-:W-:-:S09]  /*1da0*/  ISETP.GE.AND P2, PT, R106, UR6, PT ;  /* 0x000000066a007c0c */ /* 0x000fd2000bf46270 */
[----:B------:R-:W3:Y:S01]  /*1db0*/  @!P5 LDC.64 R8, c[0x0][0x218] ;  /* 0x00008600ff08db82 */ /* 0x000ee20000000a00 */
[----:B------:R4:W-:Y:S07]  /*1dc0*/  @P5 STS.128 [R203+0x6000], RZ ;  /* 0x006000ffcb005388 */ /* 0x0009ee0000000c00 */
[----:B------:R-:W5:Y:S01]  /*1dd0*/  @!P4 LDC.64 R6, c[0x0][0x218] ;  /* 0x00008600ff06cb82 */ /* 0x000f620000000a00 */
[----:B---3--:R-:W-:-:S04]  /*1de0*/  @!P5 LEA R8, P3, R2, R8, 0x1 ;  /* 0x000000080208d211 */ /* 0x008fc800078608ff */
[C---:B------:R-:W-:Y:S02]  /*1df0*/  @!P5 LEA.HI.X R9, R2.reuse, R9, R5, 0x1, P3 ;  /* 0x000000090209d211 */ /* 0x040fe400018f0c05 */
[----:B-----5:R-:W-:-:S03]  /*1e00*/  @!P4 LEA R6, P3, R2, R6, 0x1 ;  /* 0x000000060206c211 */ /* 0x020fc600078608ff */
        /* <DEDUP_REMOVED lines=19> */
.L_x_873:
[----:B------:R-:W-:Y:S05]  /*1f40*/  BSYNC B0 ;  /* 0x0000000000007941 */ /* 0x000fea0003800000 */
.L_x_872:
[----:B------:R-:W-:Y:S01]  /*1f50*/  USHF.L.U64.HI UR26, UR10, 0x4, UR11 ;  /* 0x000000040a1a7899 */ /* 0x000fe2000801020b */
[----:B------:R-:W-:Y:S01]  /*1f60*/  BSSY B0, `(.L_x_874) ;  /* 0x0000023000007945 */ /* 0x000fe20003800000 */
[----:B------:R-:W-:Y:S01]  /*1f70*/  USHF.L.U32 UR27, UR10, 0x4, URZ ;  /* 0x000000040a1b7899 */ /* 0x000fe2000800063f */
[----:B------:R-:W-:Y:S02]  /*1f80*/  SHF.L.U32 R11, R28, 0x6, RZ ;  /* 0x000000061c0b7819 */ /* 0x000fe400000006ff */
[----:B------:R-:W-:Y:S09]  /*1f90*/  @P6 BRA `(.L_x_875) ;  /* 0x00000000007c6947 */ /* 0x000ff20003800000 */
[----:B------:R-:W-:Y:S01]  /*1fa0*/  ULDC UR6, c[0x0][0x2d0] ;  /* 0x0000b40000067ab9 */ /* 0x000fe20000000800 */
[----:B------:R-:W-:Y:S02]  /*1fb0*/  IADD3 R0, P3, R2, UR27, RZ ;  /* 0x0000001b02007c10 */ /* 0x000fe4000ff7e0ff */
[----:B------:R-:W-:Y:S02]  /*1fc0*/  ISETP.GE.AND P5, PT, R118, UR6, PT ;  /* 0x0000000676007c0c */ /* 0x000fe4000bfa6270 */
[----:B------:R-:W-:Y:S02]  /*1fd0*/  ISETP.GE.AND P4, PT, R107, UR6, PT ;  /* 0x000000066b007c0c */ /* 0x000fe4000bf86270 */
[----:B------:R-:W-:Y:S02]  /*1fe0*/  ISETP.GE.AND P2, PT, R106, UR6, PT ;  /* 0x000000066a007c0c */ /* 0x000fe4000bf46270 */
[----:B------:R-:W-:-:S07]  /*1ff0*/  IADD3.X R10, R5, UR26, RZ, P3, !PT ;  /* 0x0000001a050a7c10 */ /* 0x000fce0009ffe4ff */
[----:B----4-:R-:W4:Y:S01]  /*2000*/  @!P5 LDC.64 R8, c[0x0][0x218] ;  /* 0x00008600ff08db82 */ /* 0x010f220000000a00 */
[----:B------:R1:W-:Y:S07]  /*2010*/  @P5 STS.128 [R203+0x6800], RZ ;  /* 0x006800ffcb005388 */ /* 0x0003ee0000000c00 */
[----:B---3--:R-:W3:Y:S01]  /*2020*/  @!P4 LDC.64 R6, c[0x0][0x218] ;  /* 0x00008600ff06cb82 */ /* 0x008ee20000000a00 */
[----:B----4-:R-:W-:-:S04]  /*2030*/  @!P5 LEA R8, P6, R0, R8, 0x1 ;  /* 0x000000080008d211 */ /* 0x010fc800078c08ff */
        /* <DEDUP_REMOVED lines=21> */
.L_x_875:
[----:B------:R-:W-:Y:S05]  /*2190*/  BSYNC B0 ;  /* 0x0000000000007941 */ /* 0x000fea0003800000 */
.L_x_874:
[----:B------:R-:W-:Y:S01]  /*21a0*/  ISETP.GE.AND P2, PT, R23, UR15, PT ;  /* 0x0000000f17007c0c */ /* 0x000fe2000bf46270 */
[----:B-1-34-:R-:W-:Y:S01]  /*21b0*/  IMAD.SHL.U32 R6, R21, 0x8, RZ ;  /* 0x0000000815067824 */ /* 0x01afe200078e00ff */
[----:B------:R-:W-:Y:S01]  /*21c0*/  LOP3.LUT R0, R11, 0x1c0, RZ, 0xc0, !PT ;  /* 0x000001c00b007812 */ /* 0x000fe200078ec0ff */
[----:B------:R-:W-:Y:S01]  /*21d0*/  BSSY B0, `(.L_x_876) ;  /* 0x0000026000007945 */ /* 0x000fe20003800000 */
[----:B------:R-:W-:Y:S02]  /*21e0*/  ISETP.GE.AND P6, PT, R22, UR15, PT ;  /* 0x0000000f16007c0c */ /* 0x000fe4000bfc6270 */
[----:B------:R-:W-:Y:S02]  /*21f0*/  LOP3.LUT R16, R0, 0x8, R6, 0xf8, !PT ;  /* 0x0000000800107812 */ /* 0x000fe400078ef806 */
[----:B------:R-:W-:-:S05]  /*2200*/  SHF.R.U32.HI R11, RZ, 0x3, R0 ;  /* 0x00000003ff0b7819 */ /* 0x000fca0000011600 */
        /* <DEDUP_REMOVED lines=9> */
[----:B------:R-:W1:Y:S01]  /*22a0*/  @!P5 LDC.64 R8, c[0x0][0x218] ;  /* 0x00008600ff08db82 */ /* 0x000e620000000a00 */
[----:B------:R3:W-:Y:S07]  /*22b0*/  @P5 STS.128 [R203+0x7000], RZ ;  /* 0x007000ffcb005388 */ /* 0x0007ee0000000c00 */
        /* <DEDUP_REMOVED lines=23> */
.L_x_877:
[----:B------:R-:W-:Y:S05]  /*2430*/  BSYNC B0 ;  /* 0x0000000000007941 */ /* 0x000fea0003800000 */
.L_x_876:
        /* <DEDUP_REMOVED lines=11> */
[----:B-1-3--:R-:W1:Y:S01]  /*24f0*/  @!P5 LDC.64 R6, c[0x0][0x218] ;  /* 0x00008600ff06db82 */ /* 0x00ae620000000a00 */
        /* <DEDUP_REMOVED lines=24> */
.L_x_879:
[----:B------:R-:W-:Y:S05]  /*2680*/  BSYNC B0 ;  /* 0x0000000000007941 */ /* 0x000fea0003800000 */
.L_x_878:
[----:B------:R-:W0:Y:S01]  /*2690*/  LDGDEPBAR ;  /* 0x00000000000079af */ /* 0x000e220000000000 */
[C---:B------:R-:W-:Y:S01]  /*26a0*/  ISETP.GE.AND P3, PT, R12.reuse, UR15, PT ;  /* 0x0000000f0c007c0c */ /* 0x040fe2000bf66270 */
[----:B---3--:R-:W-:Y:S01]  /*26b0*/  IMAD.IADD R8, R27, 0x1, R25 ;  /* 0x000000011b087824 */ /* 0x008fe200078e0219 */
[----:B------:R-:W-:Y:S01]  /*26c0*/  UIMAD UR6, UR28, UR8, URZ ;  /* 0x000000081c0672a4 */ /* 0x000fe2000f8e023f */
[----:B------:R-:W-:Y:S01]  /*26d0*/  IMAD.SHL.U32 R0, R29, 0x40, RZ ;  /* 0x000000401d007824 */ /* 0x000fe200078e00ff */
[----:B------:R-:W-:Y:S01]  /*26e0*/  UIMAD.WIDE.U32 UR10, UR16, UR8, URZ ;  /* 0x00000008100a72a5 */ /* 0x000fe2000f8e003f */
[----:B-1--4-:R-:W-:Y:S01]  /*26f0*/  IMAD.SHL.U32 R4, R12, 0x8, RZ ;  /* 0x000000080c047824 */ /* 0x012fe200078e00ff */
[----:B------:R1:W-:Y:S01]  /*2700*/  STL [R1+0x34], R8 ;  /* 0x0000340801007387 */ /* 0x0003e20000100800 */
[----:B------:R-:W-:Y:S01]  /*2710*/  UIMAD UR6, UR16, UR9, UR6 ;  /* 0x00000009100672a4 */ /* 0x000fe2000f8e0206 */
[----:B------:R-:W-:Y:S01]  /*2720*/  LOP3.LUT R0, R0, 0x1c0, RZ, 0xc0, !PT ;  /* 0x000001c000007812 */ /* 0x000fe200078ec0ff */
[----:B------:R-:W-:Y:S01]  /*2730*/  IMAD.SHL.U32 R5, R17, 0x40, RZ ;  /* 0x0000004011057824 */ /* 0x000fe200078e00ff */
[----:B------:R-:W-:Y:S01]  /*2740*/  LOP3.LUT R7, R16, R11, RZ, 0x3c, !PT ;  /* 0x0000000b10077212 */ /* 0x000fe200078e3cff */
[----:B------:R-:W-:Y:S01]  /*2750*/  UIADD3 UR6, UR11, UR6, URZ ;  /* 0x000000060b067290 */ /* 0x000fe2000fffe03f */
[----:B------:R-:W-:Y:S01]  /*2760*/  IMAD.U32 R2, RZ, RZ, UR10 ;  /* 0x0000000aff027e24 */ /* 0x000fe2000f8e00ff */
[----:B------:R-:W-:Y:S01]  /*2770*/  LOP3.LUT R4, R0, 0x8, R4, 0xf8, !PT ;  /* 0x0000000800047812 */ /* 0x000fe200078ef804 */
[----:B------:R-:W-:Y:S01]  /*2780*/  IMAD.U32 R3, RZ, RZ, UR11 ;  /* 0x0000000bff037e24 */ /* 0x000fe2000f8e00ff */
[----:B------:R-:W-:Y:S01]  /*2790*/  SHF.R.U32.HI R0, RZ, 0x3, R0 ;  /* 0x00000003ff007819 */ /* 0x000fe20000011600 */
[----:B------:R-:W-:Y:S01]  /*27a0*/  BSSY B0, `(.L_x_880) ;  /* 0x000002a000007945 */ /* 0x000fe20003800000 */
[----:B------:R-:W-:Y:S01]  /*27b0*/  IMAD.U32 R3, RZ, RZ, UR6 ;  /* 0x00000006ff037e24 */ /* 0x000fe2000f8e00ff */
[----:B------:R-:W-:-:S02]  /*27c0*/  LEA R6, P2, R2, R26, 0x6 ;  /* 0x0000001a02067211 */ /* 0x000fc400078430ff */
[----:B------:R-:W-:Y:S02]  /*27d0*/  LOP3.LUT R5, R7, 0xfffffe00, R5, 0xf8, !PT ;  /* 0xfffffe0007057812 */ /* 0x000fe400078ef805 */
[----:B------:R-:W-:Y:S01]  /*27e0*/  ISETP.GE.AND P6, PT, R23, UR15, PT ;  /* 0x0000000f17007c0c */ /* 0x000fe2000bfc6270 */
[----:B------:R-:W-:-:S04]  /*27f0*/  DEPBAR.LE SB0, 0x0 ;  /* 0x000080000000791a */ /* 0x000fc80000000000 */
[----:B------:R-:W-:Y:S01]  /*2800*/  BAR.SYNC.DEFER_BLOCKING 0x0 ;  /* 0x0000000000007b1d */ /* 0x000fe20000010000 */
[----:B------:R-:W-:Y:S02]  /*2810*/  LOP3.LUT R0, R4, R0, RZ, 0x3c, !PT ;  /* 0x0000000004007212 */ /* 0x000fe400078e3cff */
[----:B------:R-:W-:-:S03]  /*2820*/  LEA.HI.X R7, R2, R8, R3, 0x6, P2 ;  /* 0x0000000802077211 */ /* 0x000fc600010f3403 */
        /* <DEDUP_REMOVED lines=8> */
[----:B-1----:R-:W1:Y:S01]  /*28b0*/  @!P5 LDC.64 R8, c[0x0][0x220] ;  /* 0x00008800ff08db82 */ /* 0x002e620000000a00 */
        /* <DEDUP_REMOVED lines=24> */
.L_x_881:
[----:B------:R-:W-:Y:S05]  /*2a40*/  BSYNC B0 ;  /* 0x0000000000007941 */ /* 0x000fea0003800000 */
.L_x_880:
[----:B------:R1:W-:Y:S01]  /*2a50*/  @P1 STS.128 [R203+0xc800], RZ ;  /* 0x00c800ffcb001388 */ /* 0x0003e20000000c00 */
[----:B------:R-:W-:Y:S01]  /*2a60*/  IMAD R0, R21, 0x200, R0 ;  /* 0x0000020015007824 */ /* 0x000fe200078e0200 */
[----:B------:R-:W-:Y:S01]  /*2a70*/  BSSY B0, `(.L_x_882) ;  /* 0x000002a000007945 */ /* 0x000fe20003800000 */
[----:B---34-:R-:W-:Y:S01]  /*2a80*/  IMAD R2, R98, 0x400, R5 ;  /* 0x0000040062027824 */ /* 0x018fe200078e0205 */
[----:B------:R1:W-:Y:S01]  /*2a90*/  @P1 STS.128 [R203+0xe800], RZ ;  /* 0x00e800ffcb001388 */ /* 0x0003e20000000c00 */
[----:B------:R-:W-:Y:S02]  /*2aa0*/  ISETP.GE.AND P5, PT, R22, UR15, PT ;  /* 0x0000000f16007c0c */ /* 0x000fe4000bfa6270 */
[----:B------:R-:W-:Y:S01]  /*2ab0*/  LEA R180, R0, UR4, 0x1 ;  /* 0x0000000400b47c11 */ /* 0x000fe2000f8e08ff */
[----:B------:R1:W-:Y:S01]  /*2ac0*/  @P1 STS.128 [R203+0x10800], RZ ;  /* 0x010800ffcb001388 */ /* 0x0003e20000000c00 */
[----:B------:R-:W-:Y:S01]  /*2ad0*/  LEA R187, R2, UR4, 0x1 ;  /* 0x0000000402bb7c11 */ /* 0x000fe2000f8e08ff */
[----:B------:R-:W-:Y:S08]  /*2ae0*/  @P1 BRA `(.L_x_883) ;  /* 0x0000000000881947 */ /* 0x000ff00003800000 */
[----:B------:R-:W-:Y:S01]  /*2af0*/  ULDC UR6, c[0x0][0x2d0] ;  /* 0x0000b40000067ab9 */ /* 0x000fe20000000800 */
[----:B------:R-:W-:Y:S01]  /*2b00*/  USHF.L.U32 UR7, UR9, 0x4, URZ ;  /* 0x0000000409077899 */ /* 0x000fe2000800063f */
[----:B------:R-:W-:Y:S01]  /*2b10*/  ISETP.GE.AND P4, PT, R118, UR6, PT ;  /* 0x0000000676007c0c */ /* 0x000fe2000bf86270 */
[----:B------:R-:W-:Y:S01]  /*2b20*/  UIMAD.WIDE.U32 UR10, UR8, 0x10, URZ ;  /* 0x00000010080a78a5 */ /* 0x000fe2000f8e003f */
[----:B------:R-:W-:-:S03]  /*2b30*/  ISETP.GE.AND P3, PT, R107, UR6, PT ;  /* 0x000000066b007c0c */ /* 0x000fc6000bf66270 */
[----:B------:R-:W-:Y:S02]  /*2b40*/  IMAD.U32 R4, RZ, RZ, UR7 ;  /* 0x00000007ff047e24 */ /* 0x000fe4000f8e00ff */
[----:B------:R-:W-:-:S04]  /*2b50*/  IADD3 R0, P1, R6, UR10, RZ ;  /* 0x0000000a06007c10 */ /* 0x000fc8000ff3e0ff */
[----:B------:R-:W-:Y:S02]  /*2b60*/  IADD3.X R4, R7, UR11, R4, P1, !PT ;  /* 0x0000000b07047c10 */ /* 0x000fe40008ffe404 */
[----:B-1----:R-:W1:Y:S01]  /*2b70*/  @!P4 LDC.64 R8, c[0x0][0x220] ;  /* 0x00008800ff08cb82 */ /* 0x002e620000000a00 */
[----:B------:R-:W-:Y:S01]  /*2b80*/  ISETP.GE.AND P1, PT, R106, UR6, PT ;  /* 0x000000066a007c0c */ /* 0x000fe2000bf26270 */
[----:B------:R3:W-:Y:S06]  /*2b90*/  @P4 STS.128 [R203+0xc800], RZ ;  /* 0x00c800ffcb004388 */ /* 0x0007ec0000000c00 */
        /* <DEDUP_REMOVED lines=23> */
.L_x_883:
[----:B------:R-:W-:Y:S05]  /*2d10*/  BSYNC B0 ;  /* 0x0000000000007941 */ /* 0x000fea0003800000 */
.L_x_882:
[----:B------:R1:W-:Y:S01]  /*2d20*/  @P6 STS.128 [R203+0xd000], RZ ;  /* 0x00d000ffcb006388 */ /* 0x0003e20000000c00 */
[----:B------:R-:W-:Y:S03]  /*2d30*/  BSSY B0, `(.L_x_884) ;  /* 0x0000025000007945 */ /* 0x000fe60003800000 */
[----:B------:R1:W-:Y:S04]  /*2d40*/  @P6 STS.128 [R203+0xf000], RZ ;  /* 0x00f000ffcb006388 */ /* 0x0003e80000000c00 */
[----:B------:R1:W-:Y:S01]  /*2d50*/  @P6 STS.128 [R203+0x11000], RZ ;  /* 0x011000ffcb006388 */ /* 0x0003e20000000c00 */
[----:B------:R-:W-:Y:S05]  /*2d60*/  @P6 BRA `(.L_x_885) ;  /* 0x0000000000846947 */ /* 0x000fea0003800000 */
[----:B------:R-:W-:Y:S01]  /*2d70*/  ULDC UR6, c[0x0][0x2d0] ;  /* 0x0000b40000067ab9 */ /* 0x000fe20000000800 */
[----:B---34-:R-:W-:Y:S01]  /*2d80*/  IMAD.U32 R2, RZ, RZ, UR8 ;  /* 0x00000008ff027e24 */ /* 0x018fe2000f8e00ff */
[----:B------:R-:W-:Y:S01]  /*2d90*/  ISETP.GE.AND P4, PT, R118, UR6, PT ;  /* 0x0000000676007c0c */ /* 0x000fe2000bf86270 */
[----:B------:R-:W-:Y:S01]  /*2da0*/  IMAD.U32 R4, RZ, RZ, UR9 ;  /* 0x00000009ff047e24 */ /* 0x000fe2000f8e00ff */
[----:B------:R-:W-:Y:S02]  /*2db0*/  ISETP.GE.AND P3, PT, R107, UR6, PT ;  /* 0x000000066b007c0c */ /* 0x000fe4000bf66270 */
[----:B------:R-:W-:-:S04]  /*2dc0*/  LEA R0, P1, R2, R6, 0x5 ;  /* 0x0000000602007211 */ /* 0x000fc800078228ff */
[----:B------:R-:W-:Y:S02]  /*2dd0*/  LEA.HI.X R4, R2, R7, R4, 0x5, P1 ;  /* 0x0000000702047211 */ /* 0x000fe400008f2c04 */
[----:B------:R-:W-:-:S03]  /*2de0*/  ISETP.GE.AND P1, PT, R106, UR6, PT ;  /* 0x000000066a007c0c */ /* 0x000fc6000bf26270 */
        /* <DEDUP_REMOVED lines=25> */
.L_x_885:
[----:B------:R-:W-:Y:S05]  /*2f80*/  BSYNC B0 ;  /* 0x0000000000007941 */ /* 0x000fea0003800000 */
.L_x_884:
        /* <DEDUP_REMOVED lines=13> */
[----:B-1-3--:R-:W1:Y:S01]  /*3060*/  @!P4 LDC.64 R8, c[0x0][0x220] ;  /* 0x00008800ff08cb82 */ /* 0x00ae620000000a00 */
[----:B------:R3:W-:Y:S07]  /*3070*/  @P4 STS.128 [R203+0xd800], RZ ;  /* 0x00d800ffcb004388 */ /* 0x0007ee0000000c00 */
[----:B----4-:R-:W4:Y:S01]  /*3080*/  @!P3 LDC.64 R2, c[0x0][0x220] ;  /* 0x00008800ff02bb82 */ /* 0x010f220000000a00 */
        /* <DEDUP_REMOVED lines=22> */
.L_x_887:
[----:B------:R-:W-:Y:S05]  /*31f0*/  BSYNC B0 ;  /* 0x0000000000007941 */ /* 0x000fea0003800000 */
.L_x_886:
[----:B-1-3--:R-:W-:Y:S01]  /*3200*/  LDSM.16.M88.4 R8, [R187] ;  /* 0x00000000bb08783b */ /* 0x00afe20000000200 */
[----:B------:R-:W-:Y:S01]  /*3210*/  R2P PR, R29, 0x6 ;  /* 0x000000061d007804 */ /* 0x000fe20000000000 */
[----:B------:R-:W-:Y:S01]  /*3220*/  IMAD.MOV.U32 R4, RZ, RZ, 0x10 ;  /* 0x00000010ff047424 */ /* 0x000fe200078e00ff */
[----:B------:R-:W-:Y:S01]  /*3230*/  LOP3.LUT P3, RZ, R28, 0x2, RZ, 0xc0, !PT ;  /* 0x000000021cff7812 */ /* 0x000fe2000786c0ff */
[----:B------:R-:W1:Y:S01]  /*3240*/  LDSM.16.M88.4 R20, [R180+0x6000] ;  /* 0x00600000b414783b */ /* 0x000e620000000200 */
[----:B------:R-:W-:Y:S01]  /*3250*/  VIADD R0, R180, 0x6000 ;  /* 0x00006000b4007836 */ /* 0x000fe20000000000 */
[----:B------:R-:W-:Y:S01]  /*3260*/  UISETP.GE.AND UP0, UPT, UR19, 0x41, UPT ;  /* 0x000000411300788c */ /* 0x000fe2000bf06270 */
[----:B------:R-:W-:Y:S01]  /*3270*/  SEL R4, R4, 0xfffffff0, !P3 ;  /* 0xfffffff004047807 */ /* 0x000fe20005800000 */
[----:B------:R-:W3:Y:S01]  /*3280*/  LDSM.16.M88.4 R16, [R180+0x6800] ;  /* 0x00680000b410783b */ /* 0x000ee20000000200 */
[----:B------:R-:W-:Y:S02]  /*3290*/  VIADD R191, R180, 0x6020 ;  /* 0x00006020b4bf7836 */ /* 0x000fe40000000000 */
[----:B----4-:R-:W-:Y:S01]  /*32a0*/  IMAD.MOV.U32 R2, RZ, RZ, 0x20 ;  /* 0x00000020ff027424 */ /* 0x010fe200078e00ff */
[----:B--2---:R-:W2:Y:S01]  /*32b0*/  LDSM.16.M88.4 R24, [R180+0x7000] ;  /* 0x00700000b418783b */ /* 0x004ea20000000200 */
[----:B------:R-:W-:-:S02]  /*32c0*/  IMAD R188, R4, 0x2, R187 ;  /* 0x0000000204bc7824 */ /* 0x000fc400078e02bb */
[----:B------:R-:W-:Y:S01]  /*32d0*/  @P1 VIADD R191, R0, 0xffffffe0 ;  /* 0xffffffe000bf1836 */ /* 0x000fe20000000000 */
[----:B------:R-:W4:Y:S01]  /*32e0*/  LDSM.16.M88.4 R44, [R180+0x7800] ;  /* 0x00780000b42c783b */ /* 0x000f220000000200 */
[----:B------:R-:W-:Y:S01]  /*32f0*/  IMAD.MOV.U32 R0, RZ, RZ, 0x40 ;  /* 0x00000040ff007424 */ /* 0x000fe200078e00ff */
[----:B------:R-:W-:Y:S01]  /*3300*/  LOP3.LUT P1, RZ, R28, 0x4, RZ, 0xc0, !PT ;  /* 0x000000041cff7812 */ /* 0x000fe2000782c0ff */
[----:B------:R-:W-:Y:S01]  /*3310*/  IMAD.SHL.U32 R3, R99, 0x2, RZ ;  /* 0x0000000263037824 */ /* 0x000fe200078e00ff */
[----:B------:R-:W-:Y:S01]  /*3320*/  LDSM.16.M88.4 R12, [R188] ;  /* 0x00000000bc0c783b */ /* 0x000fe20000000200 */
[C---:B------:R-:W-:Y:S01]  /*3330*/  VIADD R202, R191.reuse, 0x800 ;  /* 0x00000800bfca7836 */ /* 0x040fe20000000000 */
[----:B------:R-:W-:Y:S01]  /*3340*/  SEL R2, R2, 0xffffffe0, !P1 ;  /* 0xffffffe002027807 */ /* 0x000fe20004800000 */
[C---:B------:R-:W-:Y:S01]  /*3350*/  VIADD R201, R191.reuse, 0x1000 ;  /* 0x00001000bfc97836 */ /* 0x040fe20000000000 */
[----:B------:R-:W5:Y:S01]  /*3360*/  LDSM.16.M88.4 R60, [R191] ;  /* 0x00000000bf3c783b */ /* 0x000f620000000200 */
[----:B------:R-:W-:Y:S01]  /*3370*/  SEL R0, R0, 0xffffffc0, !P2 ;  /* 0xffffffc000007807 */ /* 0x000fe20005000000 */
[----:B------:R-:W-:Y:S01]  /*3380*/  VIADD R200, R191, 0x1800 ;  /* 0x00001800bfc87836 */ /* 0x000fe20000000000 */
[----:B------:R-:W-:Y:S01]  /*3390*/  LOP3.LUT R3, R3, 0x6, RZ, 0xc0, !PT ;  /* 0x0000000603037812 */ /* 0x000fe200078ec0ff */
[----:B------:R-:W5:Y:S01]  /*33a0*/  LDSM.16.M88.4 R40, [R191+0x800] ;  /* 0x00080000bf28783b */ /* 0x000f620000000200 */
[----:B------:R-:W-:-:S02]  /*33b0*/  IMAD R190, R2, 0x2, R187 ;  /* 0x0000000202be7824 */ /* 0x000fc400078e02bb */
[----:B------:R-:W-:Y:S01]  /*33c0*/  IMAD.IADD R186, R180, 0x1, R0 ;  /* 0x00000001b4ba7824 */ /* 0x000fe200078e0200 */
[----:B------:R-:W5:Y:S01]  /*33d0*/  LDSM.16.M88.4 R56, [R191+0x1000] ;  /* 0x00100000bf38783b */ /* 0x000f620000000200 */
[----:B------:R-:W-:Y:S02]  /*33e0*/  IMAD R189, R2, 0x2, R188 ;  /* 0x0000000202bd7824 */ /* 0x000fe400078e02bc */
[----:B------:R-:W-:Y:S01]  /*33f0*/  IMAD.IADD R185, R0, 0x1, R191 ;  /* 0x0000000100b97824 */ /* 0x000fe200078e02bf */
[----:B------:R-:W5:Y:S01]  /*3400*/  LDSM.16.M88.4 R72, [R191+0x1800] ;  /* 0x00180000bf48783b */ /* 0x000f620000000200 */
[----:B------:R-:W-:Y:S02]  /*3410*/  IMAD.U32 R0, RZ, RZ, UR16 ;  /* 0x00000010ff007e24 */ /* 0x000fe4000f8e00ff */
[----:B------:R-:W-:Y:S01]  /*3420*/  VIADD R199, R191, 0x2000 ;  /* 0x00002000bfc77836 */ /* 0x000fe20000000000 */
[----:B------:R-:W-:Y:S01]  /*3430*/  LDSM.16.M88.4 R76, [R186+0x6000] ;  /* 0x00600000ba4c783b */ /* 0x000fe20000000200 */
[----:B------:R-:W-:-:S02]  /*3440*/  IMAD R0, R0, 0x40, R3 ;  /* 0x0000004000007824 */ /* 0x000fc400078e0203 */
[----:B------:R-:W-:Y:S01]  /*3450*/  VIADD R198, R191, 0x2800 ;  /* 0x00002800bfc67836 */ /* 0x000fe20000000000 */
[C---:B-1----:R-:W-:Y:S01]  /*3460*/  HMMA.16816.F32 R52, R8.reuse, R20, RZ ;  /* 0x000000140834723c */ /* 0x042fe200000018ff */
[----:B------:R-:W-:Y:S01]  /*3470*/  LDSM.16.M88.4 R84, [R186+0x6800] ;  /* 0x00680000ba54783b */ /* 0x000fe20000000200 */
[C---:B------:R-:W-:Y:S02]  /*3480*/  VIADD R3, R0.reuse, 0x9 ;  /* 0x0000000900037836 */ /* 0x040fe40000000000 */
[C---:B------:R-:W-:Y:S01]  /*3490*/  VIADD R7, R0.reuse, 0x1 ;  /* 0x0000000100077836 */ /* 0x040fe20000000000 */
[----:B------:R-:W-:Y:S01]  /*34a0*/  LDSM.16.M88.4 R80, [R186+0x7000] ;  /* 0x00700000ba50783b */ /* 0x000fe20000000200 */
[C---:B------:R-:W-:Y:S01]  /*34b0*/  HMMA.16816.F32 R48, R8.reuse, R22, RZ ;  /* 0x000000160830723c */ /* 0x040fe200000018ff */
[----:B------:R-:W-:Y:S01]  /*34c0*/  ISETP.GE.AND P3, PT, R3, UR19, PT ;  /* 0x0000001303007c0c */ /* 0x000fe2000bf66270 */
[----:B------:R-:W-:Y:S01]  /*34d0*/  VIADD R6, R0, 0x8 ;  /* 0x0000000800067836 */ /* 0x000fe20000000000 */
[----:B------:R-:W1:Y:S01]  /*34e0*/  LDSM.16.M88.4 R20, [R190] ;  /* 0x00000000be14783b */ /* 0x000e620000000200 */
[----:B------:R-:W-:Y:S01]  /*34f0*/  SHF.R.S32.HI R3, RZ, 0x1f, R96 ;  /* 0x0000001fff037819 */ /* 0x000fe20000011460 */
[----:B------:R-:W-:Y:S01]  /*3500*/  VIADD R197, R191, 0x3000 ;  /* 0x00003000bfc57836 */ /* 0x000fe20000000000 */
[C---:B---3--:R-:W-:Y:S01]  /*3510*/  HMMA.16816.F32 R36, R8.reuse, R16, RZ ;  /* 0x000000100824723c */ /* 0x048fe200000018ff */
[----:B------:R-:W3:Y:S01]  /*3520*/  LDSM.16.M88.4 R68, [R186+0x7800] ;  /* 0x00780000ba44783b */ /* 0x000ee20000000200 */
[----:B------:R-:W-:Y:S01]  /*3530*/  LEA.HI.X.SX32 R208, R100, R3, 0x1, P0 ;  /* 0x0000000364d07211 */ /* 0x000fe200000f0eff */
[C---:B------:R-:W-:Y:S01]  /*3540*/  VIADD R3, R0.reuse, 0x19 ;  /* 0x0000001900037836 */ /* 0x040fe20000000000 */
[C---:B------:R-:W-:Y:S01]  /*3550*/  ISETP.GE.AND P0, PT, R0.reuse, UR19, PT ;  /* 0x0000001300007c0c */ /* 0x040fe2000bf06270 */
[----:B------:R-:W-:Y:S01]  /*3560*/  LDSM.16.M88.4 R88, [R180+0x8000] ;  /* 0x00800000b458783b */ /* 0x000fe20000000200 */
[C---:B------:R-:W-:Y:S01]  /*3570*/  HMMA.16816.F32 R32, R8.reuse, R18, RZ ;  /* 0x000000120820723c */ /* 0x040fe200000018ff */
[----:B------:R-:W-:Y:S01]  /*3580*/  ISETP.GE.AND P5, PT, R7, UR19, PT ;  /* 0x0000001307007c0c */ /* 0x000fe2000bfa6270 */
[----:B------:R-:W-:Y:S01]  /*3590*/  VIADD R7, R0, 0x10 ;  /* 0x0000001000077836 */ /* 0x000fe20000000000 */
[----:B------:R-:W-:Y:S01]  /*35a0*/  LDSM.16.M88.4 R92, [R191+0x2800] ;  /* 0x00280000bf5c783b */ /* 0x000fe20000000200 */
[----:B------:R-:W-:Y:S01]  /*35b0*/  ISETP.GE.AND P4, PT, R6, UR19, PT ;  /* 0x0000001306007c0c */ /* 0x000fe2000bf86270 */
[----:B------:R-:W-:Y:S01]  /*35c0*/  VIADD R6, R0, 0x11 ;  /* 0x0000001100067836 */ /* 0x000fe20000000000 */
[C---:B--2---:R-:W-:Y:S01]  /*35d0*/  HMMA.16816.F32 R28, R8.reuse, R24, RZ ;  /* 0x00000018081c723c */ /* 0x044fe200000018ff */
[----:B------:R-:W-:Y:S01]  /*35e0*/  ISETP.GE.AND P2, PT, R7, UR19, PT ;  /* 0x0000001307007c0c */ /* 0x000fe2000bf46270 */
[----:B------:R-:W0:Y:S01]  /*35f0*/  LDGDEPBAR ;  /* 0x00000000000079af */ /* 0x000e220000000000 */
[C---:B------:R-:W-:Y:S01]  /*3600*/  VIADD R196, R191.reuse, 0x3800 ;  /* 0x00003800bfc47836 */ /* 0x040fe20000000000 */
[----:B------:R-:W-:Y:S01]  /*3610*/  ISETP.GE.AND P1, PT, R6, UR19, PT ;  /* 0x0000001306007c0c */ /* 0x000fe2000bf26270 */
[----:B------:R-:W-:Y:S01]  /*3620*/  VIADD R6, R0, 0x18 ;  /* 0x0000001800067836 */ /* 0x000fe20000000000 */
[----:B------:R-:W-:Y:S01]  /*3630*/  HMMA.16816.F32 R24, R8, R26, RZ ;  /* 0x0000001a0818723c */ /* 0x000fe200000018ff */
[----:B------:R-:W-:-:S02]  /*3640*/  VIADD R195, R191, 0x4000 ;  /* 0x00004000bfc37836 */ /* 0x000fc40000000000 */
[C---:B------:R-:W-:Y:S01]  /*3650*/  VIADD R194, R191.reuse, 0x4800 ;  /* 0x00004800bfc27836 */ /* 0x040fe20000000000 */
[----:B------:R-:W-:Y:S01]  /*3660*/  ISETP.GE.AND P6, PT, R6, UR19, PT ;  /* 0x0000001306007c0c */ /* 0x000fe2000bfc6270 */
[----:B------:R-:W-:Y:S01]  /*3670*/  VIADD R6, R0, 0x20 ;  /* 0x0000002000067836 */ /* 0x000fe20000000000 */
[----:B----4-:R-:W-:Y:S01]  /*3680*/  HMMA.16816.F32 R16, R8, R44, RZ ;  /* 0x0000002c0810723c */ /* 0x010fe200000018ff */
[C---:B------:R-:W-:Y:S02]  /*3690*/  VIADD R193, R191.reuse, 0x5000 ;  /* 0x00005000bfc17836 */ /* 0x040fe40000000000 */
[----:B------:R-:W-:-:S03]  /*36a0*/  VIADD R192, R191, 0x5800 ;  /* 0x00005800bfc07836 */ /* 0x000fc60000000000 */
[----:B------:R-:W-:Y:S06]  /*36b0*/  HMMA.16816.F32 R8, R8, R46, RZ ;  /* 0x0000002e0808723c */ /* 0x000fec00000018ff */
[C---:B-----5:R-:W-:Y:S06]  /*36c0*/  HMMA.16816.F32 R64, R12.reuse, R60, R52 ;  /* 0x0000003c0c40723c */ /* 0x060fec0000001834 */
[C---:B------:R-:W-:Y:S06]  /*36d0*/  HMMA.16816.F32 R60, R12.reuse, R62, R48 ;  /* 0x0000003e0c3c723c */ /* 0x040fec0000001830 */
[C---:B------:R-:W-:Y:S06]  /*36e0*/  HMMA.16816.F32 R52, R12.reuse, R40, R36 ;  /* 0x000000280c34723c */ /* 0x040fec0000001824 */
[C---:B------:R-:W-:Y:S01]  /*36f0*/  HMMA.16816.F32 R48, R12.reuse, R42, R32 ;  /* 0x0000002a0c30723c */ /* 0x040fe20000001820 */
[----:B------:R-:W-:Y:S05]  /*3700*/  LDSM.16.M88.4 R32, [R185] ;  /* 0x00000000b920783b */ /* 0x000fea0000000200 */
[C---:B------:R-:W-:Y:S06]  /*3710*/  HMMA.16816.F32 R40, R12.reuse, R58, R24 ;  /* 0x0000003a0c28723c */ /* 0x040fec0000001818 */
[C---:B------:R-:W-:Y:S06]  /*3720*/  HMMA.16816.F32 R44, R12.reuse, R56, R28 ;  /* 0x000000380c2c723c */ /* 0x040fec000000181c */
[C---:B------:R-:W-:Y:S01]  /*3730*/  HMMA.16816.F32 R24, R12.reuse, R74, R8 ;  /* 0x0000004a0c18723c */ /* 0x040fe20000001808 */
[----:B------:R-:W2:Y:S05]  /*3740*/  LDSM.16.M88.4 R8, [R189] ;  /* 0x00000000bd08783b */ /* 0x000eaa0000000200 */
[----:B------:R-:W-:Y:S01]  /*3750*/  HMMA.16816.F32 R28, R12, R72, R16 ;  /* 0x000000480c1c723c */ /* 0x000fe20000001810 */
[----:B------:R-:W-:Y:S04]  /*3760*/  LDSM.16.M88.4 R72, [R185+0x1000] ;  /* 0x00100000b948783b */ /* 0x000fe80000000200 */
[----:B------:R-:W-:Y:S01]  /*3770*/  LDSM.16.M88.4 R16, [R187+0x2000] ;  /* 0x00200000bb10783b */ /* 0x000fe20000000200 */
[C---:B-1----:R-:W-:Y:S03]  /*3780*/  HMMA.16816.F32 R12, R20.reuse, R76, R64 ;  /* 0x0000004c140c723c */ /* 0x042fe60000001840 */
[----:B------:R-:W1:Y:S03]  /*3790*/  LDSM.16.M88.4 R64, [R185+0x800] ;  /* 0x00080000b940783b */ /* 0x000e660000000200 */
[C---:B------:R-:W-:Y:S01]  /*37a0*/  HMMA.16816.F32 R36, R20.reuse, R78, R60 ;  /* 0x0000004e1424723c */ /* 0x040fe2000000183c */
[----:B------:R-:W-:Y:S05]  /*37b0*/  LDSM.16.M88.4 R76, [R180+0x9000] ;  /* 0x00900000b44c783b */ /* 0x000fea0000000200 */
[C---:B------:R-:W-:Y:S06]  /*37c0*/  HMMA.16816.F32 R56, R20.reuse, R84, R52 ;  /* 0x000000541438723c */ /* 0x040fec0000001834 */
[C---:B------:R-:W-:Y:S01]  /*37d0*/  HMMA.16816.F32 R52, R20.reuse, R86, R48 ;  /* 0x000000561434723c */ /* 0x040fe20000001830 */
[----:B------:R-:W4:Y:S05]  /*37e0*/  LDSM.16.M88.4 R84, [R185+0x1800] ;  /* 0x00180000b954783b */ /* 0x000f2a0000000200 */
[C---:B------:R-:W-:Y:S06]  /*37f0*/  HMMA.16816.F32 R44, R20.reuse, R80, R44 ;  /* 0x00000050142c723c */ /* 0x040fec000000182c */
[C---:B------:R-:W-:Y:S01]  /*3800*/  HMMA.16816.F32 R48, R20.reuse, R82, R40 ;  /* 0x000000521430723c */ /* 0x040fe20000001828 */
[----:B------:R-:W5:Y:S05]  /*3810*/  LDSM.16.M88.4 R80, [R180+0x8800] ;  /* 0x00880000b450783b */ /* 0x000f6a0000000200 */
[C---:B---3--:R-:W-:Y:S06]  /*3820*/  HMMA.16816.F32 R60, R20.reuse, R68, R28 ;  /* 0x00000044143c723c */ /* 0x048fec000000181c */
[----:B------:R-:W-:Y:S01]  /*3830*/  HMMA.16816.F32 R40, R20, R70, R24 ;  /* 0x000000461428723c */ /* 0x000fe20000001818 */
[----:B------:R-:W-:Y:S04]  /*3840*/  LDSM.16.M88.4 R20, [R188+0x2000] ;  /* 0x00200000bc14783b */ /* 0x000fe80000000200 */
[----:B------:R-:W-:Y:S01]  /*3850*/  LDSM.16.M88.4 R68, [R191+0x2000] ;  /* 0x00200000bf44783b */ /* 0x000fe20000000200 */
[C---:B--2---:R-:W-:Y:S06]  /*3860*/  HMMA.16816.F32 R28, R8.reuse, R32, R12 ;  /* 0x00000020081c723c */ /* 0x044fec000000180c */
[C---:B------:R-:W-:Y:S06]  /*3870*/  HMMA.16816.F32 R24, R8.reuse, R34, R36 ;  /* 0x000000220818723c */ /* 0x040fec0000001824 */
[C---:B-1----:R-:W-:Y:S06]  /*3880*/  HMMA.16816.F32 R12, R8.reuse, R64, R56 ;  /* 0x00000040080c723c */ /* 0x042fec0000001838 */
[C---:B------:R-:W-:Y:S01]  /*3890*/  HMMA.16816.F32 R36, R8.reuse, R66, R52 ;  /* 0x000000420824723c */ /* 0x040fe20000001834 */
[----:B------:R-:W1:Y:S05]  /*38a0*/  LDSM.16.M88.4 R64, [R180+0x9800] ;  /* 0x00980000b440783b */ /* 0x000e6a0000000200 */
[C---:B------:R-:W-:Y:S06]  /*38b0*/  HMMA.16816.F32 R44, R8.reuse, R72, R44 ;  /* 0x00000048082c723c */ /* 0x040fec000000182c */
[C---:B------:R-:W-:Y:S01]  /*38c0*/  HMMA.16816.F32 R52, R8.reuse, R74, R48 ;  /* 0x0000004a0834723c */ /* 0x040fe20000001830 */
[----:B------:R-:W2:Y:S05]  /*38d0*/  LDSM.16.M88.4 R72, [R191+0x3000] ;  /* 0x00300000bf48783b */ /* 0x000eaa0000000200 */
[C---:B----4-:R-:W-:Y:S01]  /*38e0*/  HMMA.16816.F32 R56, R8.reuse, R84, R60 ;  /* 0x000000540838723c */ /* 0x050fe2000000183c */
[----:B------:R-:W-:Y:S05]  /*38f0*/  LDSM.16.M88.4 R60, [R186+0x8800] ;  /* 0x00880000ba3c783b */ /* 0x000fea0000000200 */
[----:B------:R-:W-:Y:S01]  /*3900*/  HMMA.16816.F32 R48, R8, R86, R40 ;  /* 0x000000560830723c */ /* 0x000fe20000001828 */
[----:B------:R-:W3:Y:S05]  /*3910*/  LDSM.16.M88.4 R84, [R191+0x3800] ;  /* 0x00380000bf54783b */ /* 0x000eea0000000200 */
[C---:B------:R-:W-:Y:S06]  /*3920*/  HMMA.16816.F32 R40, R16.reuse, R88, R28 ;  /* 0x000000581028723c */ /* 0x040fec000000181c */
[C---:B------:R-:W-:Y:S01]  /*3930*/  HMMA.16816.F32 R32, R16.reuse, R90, R24 ;  /* 0x0000005a1020723c */ /* 0x040fe20000001818 */
[----:B------:R-:W-:Y:S05]  /*3940*/  LDSM.16.M88.4 R88, [R186+0x8000] ;  /* 0x00800000ba58783b */ /* 0x000fea0000000200 */
[C---:B-----5:R-:W-:Y:S01]  /*3950*/  HMMA.16816.F32 R28, R16.reuse, R80, R12 ;  /* 0x00000050101c723c */ /* 0x060fe2000000180c */
[----:B------:R-:W4:Y:S05]  /*3960*/  LDSM.16.M88.4 R12, [R190+0x2000] ;  /* 0x00200000be0c783b */ /* 0x000f2a0000000200 */
        /* <DEDUP_REMOVED lines=8> */
[C---:B------:R-:W-:Y:S06]  /*39f0*/  HMMA.16816.F32 R48, R20.reuse, R68, R40 ;  /* 0x000000441430723c */ /* 0x040fec0000001828 */
[C---:B------:R-:W-:Y:S01]  /*3a00*/  HMMA.16816.F32 R40, R20.reuse, R70, R32 ;  /* 0x000000461428723c */ /* 0x040fe20000001820 */
[----:B------:R-:W5:Y:S05]  /*3a10*/  LDSM.16.M88.4 R68, [R186+0x9800] ;  /* 0x00980000ba44783b */ /* 0x000f6a0000000200 */
[C---:B------:R-:W-:Y:S06]  /*3a20*/  HMMA.16816.F32 R36, R20.reuse, R92, R28 ;  /* 0x0000005c1424723c */ /* 0x040fec000000181c */
[C---:B------:R-:W-:Y:S01]  /*3a30*/  HMMA.16816.F32 R32, R20.reuse, R94, R24 ;  /* 0x0000005e1420723c */ /* 0x040fe20000001818 */
[----:B------:R-:W-:Y:S05]  /*3a40*/  LDSM.16.M88.4 R92, [R191+0x5000] ;  /* 0x00500000bf5c783b */ /* 0x000fea0000000200 */
[C---:B--2---:R-:W-:Y:S01]  /*3a50*/  HMMA.16816.F32 R28, R20.reuse, R72, R8 ;  /* 0x00000048141c723c */ /* 0x044fe20000001808 */
[----:B------:R-:W2:Y:S05]  /*3a60*/  LDSM.16.M88.4 R8, [R189+0x2000] ;  /* 0x00200000bd08783b */ /* 0x000eaa0000000200 */
[C---:B------:R-:W-:Y:S01]  /*3a70*/  HMMA.16816.F32 R24, R20.reuse, R74, R44 ;  /* 0x0000004a1418723c */ /* 0x040fe2000000182c */
[----:B------:R-:W2:Y:S05]  /*3a80*/  LDSM.16.M88.4 R72, [R185+0x2800] ;  /* 0x00280000b948783b */ /* 0x000eaa0000000200 */
[C---:B---3--:R-:W-:Y:S06]  /*3a90*/  HMMA.16816.F32 R16, R20.reuse, R84, R52 ;  /* 0x000000541410723c */ /* 0x048fec0000001834 */
[----:B------:R-:W-:Y:S01]  /*3aa0*/  HMMA.16816.F32 R56, R20, R86, R56 ;  /* 0x000000561438723c */ /* 0x000fe20000001838 */
[----:B------:R-:W-:Y:S04]  /*3ab0*/  LDSM.16.M88.4 R84, [R185+0x3800] ;  /* 0x00380000b954783b */ /* 0x000fe80000000200 */
[----:B------:R-:W-:Y:S01]  /*3ac0*/  LDSM.16.M88.4 R20, [R187+0x4000] ;  /* 0x00400000bb14783b */ /* 0x000fe20000000200 */
[C---:B----4-:R-:W-:Y:S06]  /*3ad0*/  HMMA.16816.F32 R52, R12.reuse, R88, R48 ;  /* 0x000000580c34723c */ /* 0x050fec0000001830 */
[C---:B------:R-:W-:Y:S01]  /*3ae0*/  HMMA.16816.F32 R48, R12.reuse, R90, R40 ;  /* 0x0000005a0c30723c */ /* 0x040fe20000001828 */
[----:B------:R-:W3:Y:S05]  /*3af0*/  LDSM.16.M88.4 R88, [R185+0x3000] ;  /* 0x00300000b958783b */ /* 0x000eea0000000200 */
[C---:B------:R-:W-:Y:S06]  /*3b00*/  HMMA.16816.F32 R44, R12.reuse, R60, R36 ;  /* 0x0000003c0c2c723c */ /* 0x040fec0000001824 */
[C---:B------:R-:W-:Y:S06]  /*3b10*/  HMMA.16816.F32 R40, R12.reuse, R62, R32 ;  /* 0x0000003e0c28723c */ /* 0x040fec0000001820 */
[C---:B-1----:R-:W-:Y:S06]  /*3b20*/  HMMA.16816.F32 R36, R12.reuse, R64, R28 ;  /* 0x000000400c24723c */ /* 0x042fec000000181c */
[C---:B------:R-:W-:Y:S01]  /*3b30*/  HMMA.16816.F32 R60, R12.reuse, R66, R24 ;  /* 0x000000420c3c723c */ /* 0x040fe20000001818 */
[----:B------:R-:W1:Y:S05]  /*3b40*/  LDSM.16.M88.4 R64, [R180+0xa800] ;  /* 0x00a80000b440783b */ /* 0x000e6a0000000200 */
[C---:B-----5:R-:W-:Y:S01]  /*3b50*/  HMMA.16816.F32 R32, R12.reuse, R68, R16 ;  /* 0x000000440c20723c */ /* 0x060fe20000001810 */
[----:B------:R-:W-:Y:S05]  /*3b60*/  LDSM.16.M88.4 R16, [R188+0x4000] ;  /* 0x00400000bc10783b */ /* 0x000fea0000000200 */
[----:B------:R-:W-:Y:S01]  /*3b70*/  HMMA.16816.F32 R28, R12, R70, R56 ;  /* 0x000000460c1c723c */ /* 0x000fe20000001838 */
[----:B------:R-:W4:Y:S04]  /*3b80*/  LDSM.16.M88.4 R56, [R180+0xb000] ;  /* 0x00b00000b438783b */ /* 0x000f280000000200 */
[----:B------:R-:W5:Y:S01]  /*3b90*/  LDSM.16.M88.4 R68, [R180+0xb800] ;  /* 0x00b80000b444783b */ /* 0x000f620000000200 */
[C---:B--2---:R-:W-:Y:S06]  /*3ba0*/  HMMA.16816.F32 R24, R8.reuse, R80, R52 ;  /* 0x000000500818723c */ /* 0x044fec0000001834 */
[C---:B------:R-:W-:Y:S01]  /*3bb0*/  HMMA.16816.F32 R12, R8.reuse, R82, R48 ;  /* 0x00000052080c723c */ /* 0x040fe20000001830 */
[----:B------:R-:W-:Y:S05]  /*3bc0*/  LDSM.16.M88.4 R80, [R191+0x4800] ;  /* 0x00480000bf50783b */ /* 0x000fea0000000200 */
[C---:B------:R-:W-:Y:S06]  /*3bd0*/  HMMA.16816.F32 R44, R8.reuse, R72, R44 ;  /* 0x00000048082c723c */ /* 0x040fec000000182c */
[C---:B------:R-:W-:Y:S01]  /*3be0*/  HMMA.16816.F32 R40, R8.reuse, R74, R40 ;  /* 0x0000004a0828723c */ /* 0x040fe20000001828 */
[----:B------:R-:W2:Y:S05]  /*3bf0*/  LDSM.16.M88.4 R72, [R191+0x4000] ;  /* 0x00400000bf48783b */ /* 0x000eaa0000000200 */
[C---:B---3--:R-:W-:Y:S06]  /*3c00*/  HMMA.16816.F32 R52, R8.reuse, R88, R36 ;  /* 0x000000580834723c */ /* 0x048fec0000001824 */
[C---:B------:R-:W-:Y:S06]  /*3c10*/  HMMA.16816.F32 R48, R8.reuse, R84, R32 ;  /* 0x000000540830723c */ /* 0x040fec0000001820 */
[----:B------:R-:W-:Y:S01]  /*3c20*/  HMMA.16816.F32 R36, R8, R86, R28 ;  /* 0x000000560824723c */ /* 0x000fe2000000181c */
[----:B------:R-:W-:Y:S05]  /*3c30*/  LDSM.16.M88.4 R84, [R186+0xa000] ;  /* 0x00a00000ba54783b */ /* 0x000fea0000000200 */
[----:B------:R-:W-:Y:S06]  /*3c40*/  HMMA.16816.F32 R32, R20, R76, R24 ;  /* 0x0000004c1420723c */ /* 0x000fec0000001818 */
[----:B------:R-:W-:Y:S01]  /*3c50*/  HMMA.16816.F32 R60, R8, R90, R60 ;  /* 0x0000005a083c723c */ /* 0x000fe2000000183c */
[----:B------:R-:W-:Y:S05]  /*3c60*/  LDSM.16.M88.4 R88, [R191+0x5800] ;  /* 0x00580000bf58783b */ /* 0x000fea0000000200 */
[C---:B------:R-:W-:Y:S01]  /*3c70*/  HMMA.16816.F32 R28, R20.reuse, R78, R12 ;  /* 0x0000004e141c723c */ /* 0x040fe2000000180c */
[----:B------:R-:W3:Y:S04]  /*3c80*/  LDSM.16.M88.4 R12, [R190+0x4000] ;  /* 0x00400000be0c783b */ /* 0x000ee80000000200 */
[----:B------:R-:W-:Y:S01]  /*3c90*/  LDSM.16.M88.4 R76, [R185+0x4000] ;  /* 0x00400000b94c783b */ /* 0x000fe20000000200 */
[C---:B-1----:R-:W-:Y:S06]  /*3ca0*/  HMMA.16816.F32 R8, R20.reuse, R66, R40 ;  /* 0x000000421408723c */ /* 0x042fec0000001828 */
[C---:B------:R-:W-:Y:S01]  /*3cb0*/  HMMA.16816.F32 R24, R20.reuse, R64, R44 ;  /* 0x000000401418723c */ /* 0x040fe2000000182c */
[----:B------:R-:W1:Y:S05]  /*3cc0*/  LDSM.16.M88.4 R64, [R186+0xa800] ;  /* 0x00a80000ba40783b */ /* 0x000e6a0000000200 */
[C---:B----4-:R-:W-:Y:S06]  /*3cd0*/  HMMA.16816.F32 R40, R20.reuse, R56, R52 ;  /* 0x000000381428723c */ /* 0x050fec0000001834 */
[----:B-----5:R-:W-:Y:S06]  /*3ce0*/  HMMA.16816.F32 R52, R20, R70, R36 ;  /* 0x000000461434723c */ /* 0x020fec0000001824 */
[----:B--2---:R-:W-:Y:S06]  /*3cf0*/  HMMA.16816.F32 R36, R16, R72, R32 ;  /* 0x000000481024723c */ /* 0x004fec0000001820 */
[C---:B------:R-:W-:Y:S06]  /*3d00*/  HMMA.16816.F32 R60, R20.reuse, R58, R60 ;  /* 0x0000003a143c723c */ /* 0x040fec000000183c */
[----:B------:R-:W-:Y:S01]  /*3d10*/  HMMA.16816.F32 R56, R20, R68, R48 ;  /* 0x000000441438723c */ /* 0x000fe20000001830 */
[----:B------:R-:W-:Y:S05]  /*3d20*/  LDSM.16.M88.4 R68, [R186+0xb000] ;  /* 0x00b00000ba44783b */ /* 0x000fea0000000200 */
[C---:B------:R-:W-:Y:S01]  /*3d30*/  HMMA.16816.F32 R44, R16.reuse, R74, R28 ;  /* 0x0000004a102c723c */ /* 0x040fe2000000181c */
[----:B------:R-:W-:Y:S05]  /*3d40*/  LDSM.16.M88.4 R72, [R186+0xb800] ;  /* 0x00b80000ba48783b */ /* 0x000fea0000000200 */
[C---:B------:R-:W-:Y:S01]  /*3d50*/  HMMA.16816.F32 R32, R16.reuse, R82, R8 ;  /* 0x000000521020723c */ /* 0x040fe20000001808 */
[----:B------:R-:W2:Y:S05]  /*3d60*/  LDSM.16.M88.4 R8, [R189+0x4000] ;  /* 0x00400000bd08783b */ /* 0x000eaa0000000200 */
[----:B------:R-:W-:Y:S01]  /*3d70*/  HMMA.16816.F32 R48, R16, R80, R24 ;  /* 0x000000501030723c */ /* 0x000fe20000001818 */
[----:B------:R-:W4:Y:S05]  /*3d80*/  LDSM.16.M88.4 R80, [R185+0x4800] ;  /* 0x00480000b950783b */ /* 0x000f2a0000000200 */
[----:B---3--:R-:W-:Y:S06]  /*3d90*/  HMMA.16816.F32 R36, R12, R84, R36 ;  /* 0x000000540c24723c */ /* 0x008fec0000001824 */
[C---:B------:R-:W-:Y:S06]  /*3da0*/  HMMA.16816.F32 R28, R16.reuse, R92, R40 ;  /* 0x0000005c101c723c */ /* 0x040fec0000001828 */
[C---:B------:R-:W-:Y:S06]  /*3db0*/  HMMA.16816.F32 R24, R16.reuse, R94, R60 ;  /* 0x0000005e1018723c */ /* 0x040fec000000183c */
[C---:B------:R-:W-:Y:S06]  /*3dc0*/  HMMA.16816.F32 R20, R16.reuse, R88, R56 ;  /* 0x000000581014723c */ /* 0x040fec0000001838 */
[----:B------:R-:W-:Y:S06]  /*3dd0*/  HMMA.16816.F32 R40, R16, R90, R52 ;  /* 0x0000005a1028723c */ /* 0x000fec0000001834 */
[C---:B------:R-:W-:Y:S06]  /*3de0*/  HMMA.16816.F32 R44, R12.reuse, R86, R44 ;  /* 0x000000560c2c723c */ /* 0x040fec000000182c */
[C---:B-1----:R-:W-:Y:S06]  /*3df0*/  HMMA.16816.F32 R48, R12.reuse, R64, R48 ;  /* 0x000000400c30723c */ /* 0x042fec0000001830 */
[----:B------:R-:W-:Y:S01]  /*3e00*/  HMMA.16816.F32 R52, R12, R66, R32 ;  /* 0x000000420c34723c */ /* 0x000fe20000001820 */
[----:B------:R-:W1:Y:S04]  /*3e10*/  LDSM.16.M88.4 R64, [R185+0x5000] ;  /* 0x00500000b940783b */ /* 0x000e680000000200 */
[----:B------:R-:W3:Y:S01]  /*3e20*/  LDSM.16.M88.4 R32, [R185+0x5800] ;  /* 0x00580000b920783b */ /* 0x000ee20000000200 */
[----:B--2---:R-:W-:Y:S01]  /*3e30*/  HMMA.16816.F32 R16, R8, R76, R36 ;  /* 0x0000004c0810723c */ /* 0x004fe20000001824 */
[----:B------:R-:W-:-:S05]  /*3e40*/  DEPBAR.LE SB0, 0x0 ;  /* 0x000080000000791a */ /* 0x000fca0000000000 */
[C---:B------:R-:W-:Y:S06]  /*3e50*/  HMMA.16816.F32 R56, R12.reuse, R68, R28 ;  /* 0x000000440c38723c */ /* 0x040fec000000181c */
[C---:B------:R-:W-:Y:S06]  /*3e60*/  HMMA.16816.F32 R60, R12.reuse, R70, R24 ;  /* 0x000000460c3c723c */ /* 0x040fec0000001818 */
[C---:B------:R-:W-:Y:S06]  /*3e70*/  HMMA.16816.F32 R68, R12.reuse, R72, R20 ;  /* 0x000000480c44723c */ /* 0x040fec0000001814 */
[----:B------:R-:W-:Y:S01]  /*3e80*/  HMMA.16816.F32 R40, R12, R74, R40 ;  /* 0x0000004a0c28723c */ /* 0x000fe20000001828 */
[----:B------:R-:W-:-:S02]  /*3e90*/  FSEL R38, R16, -INF , !P0 ;  /* 0xff80000010267808 */ /* 0x000fc40004000000 */
[----:B------:R-:W-:-:S03]  /*3ea0*/  FSEL R36, R17, -INF , !P5 ;  /* 0xff80000011247808 */ /* 0x000fc60006800000 */
[C---:B------:R-:W-:Y:S06]  /*3eb0*/  HMMA.16816.F32 R12, R8.reuse, R78, R44 ;  /* 0x0000004e080c723c */ /* 0x040fec000000182c */
[C---:B----4-:R-:W-:Y:S01]  /*3ec0*/  HMMA.16816.F32 R20, R8.reuse, R80, R48 ;  /* 0x000000500814723c */ /* 0x050fe20000001830 */
[----:B------:R-:W-:Y:S02]  /*3ed0*/  FSEL R45, R18, -INF , !P0 ;  /* 0xff800000122d7808 */ /* 0x000fe40004000000 */
[----:B------:R-:W-:Y:S01]  /*3ee0*/  ISETP.GE.AND P0, PT, R3, UR19, PT ;  /* 0x0000001303007c0c */ /* 0x000fe2000bf06270 */
[----:B------:R-:W-:Y:S01]  /*3ef0*/  VIADD R3, R0, 0x21 ;  /* 0x0000002100037836 */ /* 0x000fe20000000000 */
[----:B------:R-:W-:Y:S01]  /*3f00*/  FSEL R44, R19, -INF , !P5 ;  /* 0xff800000132c7808 */ /* 0x000fe20006800000 */
[----:B------:R-:W-:Y:S01]  /*3f10*/  HMMA.16816.F32 R28, R8, R82, R52 ;  /* 0x00000052081c723c */ /* 0x000fe20000001834 */
[----:B------:R-:W-:Y:S01]  /*3f20*/  ISETP.GE.AND P5, PT, R6, UR19, PT ;  /* 0x0000001306007c0c */ /* 0x000fe2000bfa6270 */
[----:B------:R-:W-:-:S04]  /*3f30*/  VIADD R6, R0, 0x28 ;  /* 0x0000002800067836 */ /* 0x000fc80000000000 */
[C---:B-1----:R-:W-:Y:S06]  /*3f40*/  HMMA.16816.F32 R24, R8.reuse, R64, R56 ;  /* 0x000000400818723c */ /* 0x042fec0000001838 */
[----:B------:R-:W-:Y:S01]  /*3f50*/  FSEL R47, R14, -INF , !P4 ;  /* 0xff8000000e2f7808 */ /* 0x000fe20006000000 */
[----:B------:R-:W-:Y:S01]  /*3f60*/  HMMA.16816.F32 R16, R8, R66, R60 ;  /* 0x000000420810723c */ /* 0x000fe2000000183c */
[----:B------:R-:W-:Y:S02]  /*3f70*/  FSEL R39, R12, -INF , !P4 ;  /* 0xff8000000c277808 */ /* 0x000fe40006000000 */
[----:B------:R-:W-:-:S02]  /*3f80*/  FSEL R46, R15, -INF , !P3 ;  /* 0xff8000000f2e7808 */ /* 0x000fc40005800000 */
[----:B------:R-:W-:Y:S02]  /*3f90*/  FSEL R37, R13, -INF , !P3 ;  /* 0xff8000000d257808 */ /* 0x000fe40005800000 */
[C---:B---3--:R-:W-:Y:S01]  /*3fa0*/  HMMA.16816.F32 R12, R8.reuse, R32, R68 ;  /* 0x00000020080c723c */ /* 0x048fe20000001844 */
[----:B------:R-:W-:Y:S01]  /*3fb0*/  ISETP.GE.AND P4, PT, R3, UR19, PT ;  /* 0x0000001303007c0c */ /* 0x000fe2000bf86270 */
[----:B------:R-:W-:Y:S01]  /*3fc0*/  VIADD R3, R0, 0x29 ;  /* 0x0000002900037836 */ /* 0x000fe20000000000 */
[----:B------:R-:W-:Y:S02]  /*3fd0*/  FSEL R58, R22, -INF , !P2 ;  /* 0xff800000163a7808 */ /* 0x000fe40005000000 */
[----:B------:R-:W-:Y:S01]  /*3fe0*/  FSEL R55, R20, -INF , !P2 ;  /* 0xff80000014377808 */ /* 0x000fe20005000000 */
[----:B------:R-:W-:Y:S01]  /*3ff0*/  HMMA.16816.F32 R8, R8, R34, R40 ;  /* 0x000000220808723c */ /* 0x000fe20000001828 */
[----:B------:R-:W-:Y:S01]  /*4000*/  ISETP.GE.AND P2, PT, R3, UR19, PT ;  /* 0x0000001303007c0c */ /* 0x000fe2000bf46270 */
[----:B------:R-:W-:Y:S01]  /*4010*/  VIADD R3, R0, 0x31 ;  /* 0x0000003100037836 */ /* 0x000fe20000000000 */
[----:B------:R-:W-:-:S02]  /*4020*/  FSEL R92, R30, -INF , !P6 ;  /* 0xff8000001e5c7808 */ /* 0x000fc40007000000 */
[----:B------:R-:W-:Y:S02]  /*4030*/  FSEL R57, R28, -INF , !P6 ;  /* 0xff8000001c397808 */ /* 0x000fe40007000000 */
[----:B------:R-:W-:Y:S01]  /*4040*/  ISETP.GE.AND P6, PT, R3, UR19, PT ;  /* 0x0000001303007c0c */ /* 0x000fe2000bfc6270 */
[----:B------:R-:W-:Y:S01]  /*4050*/  VIADD R3, R0, 0x38 ;  /* 0x0000003800037836 */ /* 0x000fe20000000000 */
[----:B------:R-:W-:Y:S02]  /*4060*/  FSEL R100, R31, -INF , !P0 ;  /* 0xff8000001f647808 */ /* 0x000fe40004000000 */
[----:B------:R-:W-:Y:S02]  /*4070*/  FSEL R56, R29, -INF , !P0 ;  /* 0xff8000001d387808 */ /* 0x000fe40004000000 */
[----:B------:R-:W-:Y:S02]  /*4080*/  ISETP.GE.AND P0, PT, R3, UR19, PT ;  /* 0x0000001303007c0c */ /* 0x000fe4000bf06270 */
[----:B------:R-:W-:Y:S01]  /*4090*/  ISETP.GE.AND P3, PT, R6, UR19, PT ;  /* 0x0000001306007c0c */ /* 0x000fe2000bf66270 */
[C---:B------:R-:W-:Y:S01]  /*40a0*/  VIADD R6, R0.reuse, 0x30 ;  /* 0x0000003000067836 */ /* 0x040fe20000000000 */
[----:B------:R-:W-:Y:S01]  /*40b0*/  FSEL R84, R23, -INF , !P1 ;  /* 0xff80000017547808 */ /* 0x000fe20004800000 */
[----:B------:R-:W-:Y:S01]  /*40c0*/  VIADD R0, R0, 0x39 ;  /* 0x0000003900007836 */ /* 0x000fe20000000000 */
[----:B------:R-:W-:-:S02]  /*40d0*/  FSEL R54, R21, -INF , !P1 ;  /* 0xff80000015367808 */ /* 0x000fc40004800000 */
[----:B------:R-:W-:Y:S02]  /*40e0*/  FSEL R169, R26, -INF , !P5 ;  /* 0xff8000001aa97808 */ /* 0x000fe40006800000 */
[----:B------:R-:W-:Y:S02]  /*40f0*/  FSEL R117, R24, -INF , !P5 ;  /* 0xff80000018757808 */ /* 0x000fe40006800000 */
[----:B------:R-:W-:Y:S02]  /*4100*/  FSEL R174, R10, -INF , !P0 ;  /* 0xff8000000aae7808 */ /* 0x000fe40004000000 */
[----:B------:R-:W-:Y:S02]  /*4110*/  FSEL R163, R8, -INF , !P0 ;  /* 0xff80000008a37808 */ /* 0x000fe40004000000 */
[----:B------:R-:W-:Y:S02]  /*4120*/  PLOP3.LUT P0, PT, PT, PT, UP0, 0x80, 0x0 ;  /* 0x000000000000781c */ /* 0x000fe40003f0f008 */
        /* <DEDUP_REMOVED lines=42> */
[C---:B------:R-:W-:Y:S01]  /*43d0*/  @!P4 LEA.HI.X R11, R6.reuse, R11, R0, 0x1, P1 ;  /* 0x0000000b060bc211 */ /* 0x040fe200008f0c00 */
[----:B------:R2:W-:Y:S02]  /*43e0*/  @P4 STS.128 [R203+0x8000], RZ ;  /* 0x008000ffcb004388 */ /* 0x0005e40000000c00 */
[----:B------:R-:W3:Y:S02]  /*43f0*/  @!P3 LDC.64 R16, c[0x0][0x218] ;  /* 0x00008600ff10bb82 */ /* 0x000ee40000000a00 */
[----:B------:R-:W-:Y:S01]  /*4400*/  @!PT LDS RZ, [RZ] ;  /* 0x00000000fffff984 */ /* 0x000fe20000000800 */
[----:B------:R-:W-:Y:S01]  /*4410*/  @!PT LDS RZ, [RZ] ;  /* 0x00000000fffff984 */ /* 0x000fe20000000800 */
[----:B------:R-:W-:Y:S01]  /*4420*/  @!PT LDS RZ, [RZ] ;  /* 0x00000000fffff984 */ /* 0x000fe20000000800 */
[----:B------:R4:W-:Y:S04]  /*4430*/  @!P4 LDGSTS.E.BYPASS.LTC128B.128 [R203+0x8000], desc[UR20][R10.64+0x80] ;  /* 0x080000800acbcfae */ /* 0x0009e8000b901d54 */
[----:B------:R2:W-:Y:S02]  /*4440*/  @P3 STS.128 [R203+0xa000], RZ ;  /* 0x00a000ffcb003388 */ /* 0x0005e40000000c00 */
[----:B------:R-:W2:Y:S08]  /*4450*/  @!P5 LDC.64 R22, c[0x0][0x218] ;  /* 0x00008600ff16db82 */ /* 0x000eb00000000a00 */
[----:B------:R-:W2:Y:S08]  /*4460*/  @!P4 LDC.64 R24, c[0x0][0x218] ;  /* 0x00008600ff18cb82 */ /* 0x000eb00000000a00 */
[----:B------:R-:W2:Y:S01]  /*4470*/  @!P3 LDC.64 R28, c[0x0][0x218] ;  /* 0x00008600ff1cbb82 */ /* 0x000ea20000000a00 */
[----:B----4-:R-:W-:-:S02]  /*4480*/  @!P3 LEA R10, P1, R6, R12, 0x1 ;  /* 0x0000000c060ab211 */ /* 0x010fc400078208ff */
[----:B-1----:R-:W-:-:S05]  /*4490*/  @!P5 LEA R12, P2, R3, R14, 0x1 ;  /* 0x0000000e030cd211 */ /* 0x002fca00078408ff */
[----:B------:R-:W1:Y:S01]  /*44a0*/  @!P5 LDC.64 R20, c[0x0][0x218] ;  /* 0x00008600ff14db82 */ /* 0x000e620000000a00 */
[----:B------:R-:W-:Y:S02]  /*44b0*/  @!P3 LEA.HI.X R11, R6, R13, R0, 0x1, P1 ;  /* 0x0000000d060bb211 */ /* 0x000fe400008f0c00 */
[C---:B-----5:R-:W-:Y:S02]  /*44c0*/  @!P4 LEA R8, P1, R3.reuse, R18, 0x1 ;  /* 0x000000120308c211 */ /* 0x060fe400078208ff */
[C---:B------:R-:W-:Y:S01]  /*44d0*/  IADD3 R0, P6, R3.reuse, UR27, RZ ;  /* 0x0000001b03007c10 */ /* 0x040fe2000ffde0ff */
[----:B------:R-:W-:Y:S01]  /*44e0*/  @!PT LDS RZ, [RZ] ;  /* 0x00000000fffff984 */ /* 0x000fe20000000800 */
[----:B------:R-:W-:Y:S01]  /*44f0*/  @!PT LDS RZ, [RZ] ;  /* 0x00000000fffff984 */ /* 0x000fe20000000800 */
[----:B------:R-:W-:Y:S01]  /*4500*/  @!PT LDS RZ, [RZ] ;  /* 0x00000000fffff984 */ /* 0x000fe20000000800 */
[----:B------:R3:W-:Y:S01]  /*4510*/  @!P3 LDGSTS.E.BYPASS.LTC128B.128 [R203+0xa000], desc[UR20][R10.64+0x100] ;  /* 0x0a0001000acbbfae */ /* 0x0007e2000b901d54 */
[C-C-:B------:R-:W-:Y:S01]  /*4520*/  @!P4 LEA.HI.X R9, R3.reuse, R19, R7.reuse, 0x1, P1 ;  /* 0x000000130309c211 */ /* 0x140fe200008f0c07 */
[----:B------:R-:W4:Y:S01]  /*4530*/  @!P4 LDC.64 R26, c[0x0][0x218] ;  /* 0x00008600ff1acb82 */ /* 0x000f220000000a00 */
[----:B------:R-:W-:Y:S01]  /*4540*/  @!P5 LEA.HI.X R13, R3, R15, R7, 0x1, P2 ;  /* 0x0000000f030dd211 */ /* 0x000fe200010f0c07 */
[----:B------:R1:W-:Y:S01]  /*4550*/  @P5 STS.128 [R203+0x6800], RZ ;  /* 0x006800ffcb005388 */ /* 0x0003e20000000c00 */
[----:B------:R-:W-:-:S03]  /*4560*/  IADD3.X R6, R7, UR26, RZ, P6, !PT ;  /* 0x0000001a07067c10 */ /* 0x000fc6000b7fe4ff */
        /* <DEDUP_REMOVED lines=10> */
[----:B---3--:R-:W-:-:S02]  /*4610*/  @!P3 LEA R10, P1, R3, R16, 0x1 ;  /* 0x00000010030ab211 */ /* 0x008fc400078208ff */
[C---:B--2---:R-:W-:Y:S02]  /*4620*/  @!P5 LEA R16, P2, R0.reuse, R22, 0x1 ;  /* 0x000000160010d211 */ /* 0x044fe400078408ff */
[----:B------:R-:W-:Y:S02]  /*4630*/  @!P3 LEA.HI.X R11, R3, R17, R7, 0x1, P1 ;  /* 0x00000011030bb211 */ /* 0x000fe400008f0c07 */
[C-C-:B------:R-:W-:Y:S02]  /*4640*/  @!P5 LEA.HI.X R17, R0.reuse, R23, R6.reuse, 0x1, P2 ;  /* 0x000000170011d211 */ /* 0x140fe400010f0c06 */
[C---:B------:R-:W-:Y:S01]  /*4650*/  @!P4 LEA R14, P2, R0.reuse, R24, 0x1 ;  /* 0x00000018000ec211 */ /* 0x040fe200078408ff */
[----:B------:R-:W-:Y:S01]  /*4660*/  @!PT LDS RZ, [RZ] ;  /* 0x00000000fffff984 */ /* 0x000fe20000000800 */
[----:B------:R-:W-:Y:S01]  /*4670*/  @!PT LDS RZ, [RZ] ;  /* 0x00000000fffff984 */ /* 0x000fe20000000800 */
[----:B------:R-:W-:Y:S01]  /*4680*/  @!PT LDS RZ, [RZ] ;  /* 0x00000000fffff984 */ /* 0x000fe20000000800 */
[----:B------:R1:W-:Y:S01]  /*4690*/  @!P3 LDGSTS.E.BYPASS.LTC128B.128 [R203+0xa800], desc[UR20][R10.64+0x100] ;  /* 0x0a8001000acbbfae */ /* 0x0003e2000b901d54 */
[C---:B-----5:R-:W-:Y:S02]  /*46a0*/  @!P3 LEA R12, P1, R0.reuse, R28, 0x1 ;  /* 0x0000001c000cb211 */ /* 0x060fe400078208ff */
[C---:B------:R-:W-:Y:S01]  /*46b0*/  IADD3 R3, P6, R0.reuse, UR27, RZ ;  /* 0x0000001b00037c10 */ /* 0x040fe2000ffde0ff */
[----:B------:R2:W-:Y:S01]  /*46c0*/  @P5 STS.128 [R203+0x7000], RZ ;  /* 0x007000ffcb005388 */ /* 0x0005e20000000c00 */
[----:B------:R-:W-:-:S02]  /*46d0*/  @!P4 LEA.HI.X R15, R0, R25, R6, 0x1, P2 ;  /* 0x00000019000fc211 */ /* 0x000fc400010f0c06 */
[----:B------:R-:W-:Y:S01]  /*46e0*/  @!P3 LEA.HI.X R13, R0, R29, R6, 0x1, P1 ;  /* 0x0000001d000db211 */ /* 0x000fe200008f0c06 */
[----:B------:R-:W-:Y:S01]  /*46f0*/  @!PT LDS RZ, [RZ] ;  /* 0x00000000fffff984 */ /* 0x000fe20000000800 */
[----:B------:R-:W-:Y:S01]  /*4700*/  @!PT LDS RZ, [RZ] ;  /* 0x00000000fffff984 */ /* 0x000fe20000000800 */
[----:B------:R-:W-:Y:S01]  /*4710*/  @!PT LDS RZ, [RZ] ;  /* 0x00000000fffff984 */ /* 0x000fe20000000800 */
[----:B------:R2:W-:Y:S01]  /*4720*/  @!P5 LDGSTS.E.BYPASS.LTC128B.128 [R203+0x7000], desc[UR20][R16.64] ;  /* 0x0700000010cbdfae */ /* 0x0005e2000b901d54 */
[----:B------:R-:W-:Y:S02]  /*4730*/  IADD3.X R6, R6, UR26, RZ, P6, !PT ;  /* 0x0000001a06067c10 */ /* 0x000fe4000b7fe4ff */
[C---:B----4-:R-:W-:Y:S01]  /*4740*/  @!P4 LEA R8, P1, R3.reuse, R26, 0x1 ;  /* 0x0000001a0308c211 */ /* 0x050fe200078208ff */
[----:B------:R2:W-:Y:S03]  /*4750*/  @P4 STS.128 [R203+0x9000], RZ ;  /* 0x009000ffcb004388 */ /* 0x0005e60000000c00 */
[C---:B------:R-:W-:Y:S01]  /*4760*/  @!P4 LEA.HI.X R9, R3.reuse, R27, R6, 0x1, P1 ;  /* 0x0000001b0309c211 */ /* 0x040fe200008f0c06 */
        /* <DEDUP_REMOVED lines=8> */
[----:B------:R2:W-:Y:S01]  /*47f0*/  @!P3 LDGSTS.E.BYPASS.LTC128B.128 [R203+0xb000], desc[UR20][R12.64+0x100] ;  /* 0x0b0001000ccbbfae */ /* 0x0005e2000b901d54 */
[----:B-1----:R-:W-:-:S03]  /*4800*/  @!P5 LEA R10, P2, R3, R20, 0x1 ;  /* 0x00000014030ad211 */ /* 0x002fc600078408ff */
[----:B------:R2:W-:Y:S01]  /*4810*/  @P5 STS.128 [R203+0x7800], RZ ;  /* 0x007800ffcb005388 */ /* 0x0005e20000000c00 */
        /* <DEDUP_REMOVED lines=19> */
.L_x_890:
[----:B------:R-:W-:Y:S05]  /*4950*/  BSYNC B0 ;  /* 0x0000000000007941 */ /* 0x000fea0003800000 */
.L_x_889:
[----:B------:R-:W0:Y:S02]  /*4960*/  LDGDEPBAR ;  /* 0x00000000000079af */ /* 0x000e240000000000 */
.L_x_888:
[----:B------:R-:W-:Y:S01]  /*4970*/  FMNMX.FTZ R0, R38, R36, !PT ;  /* 0x0000002426007209 */ /* 0x000fe20007810000 */
[----:B------:R-:W-:Y:S01]  /*4980*/  IMAD.U32 R7, RZ, RZ, UR13 ;  /* 0x0000000dff077e24 */ /* 0x000fe2000f8e00ff */
[----:B------:R-:W-:Y:S01]  /*4990*/  USHF.L.U32 UR24, UR16, 0x1, URZ ;  /* 0x0000000110187899 */ /* 0x000fe2000800063f */
[----:B------:R-:W-:Y:S01]  /*49a0*/  STL [R1+0xb8], R186 ;  /* 0x0000b8ba01007387 */ /* 0x000fe20000100800 */
[----:B------:R-:W-:Y:S01]  /*49b0*/  FMNMX.FTZ R0, R39, R0, !PT ;  /* 0x0000000027007209 */ /* 0x000fe20007810000 */
[----:B-12---:R-:W-:Y:S01]  /*49c0*/  IMAD R8, R7, 0x4, R98 ;  /* 0x0000000407087824 */ /* 0x006fe200078e0262 */
[----:B------:R-:W-:Y:S01]  /*49d0*/  LOP3.LUT R7, R101, UR22, RZ, 0x3c, !PT ;  /* 0x0000001665077c12 */ /* 0x000fe2000f8e3cff */
[----:B------:R-:W-:Y:S01]  /*49e0*/  UIADD3 UR6, UR23, -0x4498517b, URZ ;  /* 0xbb67ae8517067890 */ /* 0x000fe2000fffe03f */
[----:B------:R-:W-:Y:S01]  /*49f0*/  FMNMX.FTZ R0, R37, R0, !PT ;  /* 0x0000000025007209 */ /* 0x000fe20007810000 */
[----:B------:R-:W-:Y:S01]  /*4a00*/  IMAD.WIDE.U32 R52, R8, -0x326172a9, RZ ;  /* 0xcd9e8d5708347825 */ /* 0x000fe200078e00ff */
[----:B------:R-:W-:Y:S01]  /*4a10*/  ULOP3.LUT UR7, UR24, UR23, URZ, 0x3c, !UPT ;  /* 0x0000001718077292 */ /* 0x000fe2000f8e3c3f */
[----:B------:R-:W-:Y:S01]  /*4a20*/  STL [R1+0xb4], R185 ;  /* 0x0000b4b901007387 */ /* 0x000fe20000100800 */
[----:B------:R-:W-:Y:S01]  /*4a30*/  FMNMX.FTZ R0, R55, R0, !PT ;  /* 0x0000000037007209 */ /* 0x000fe20007810000 */
[----:B------:R-:W-:Y:S01]  /*4a40*/  IMAD.WIDE.U32 R140, R103, -0x2daee0ad, RZ ;  /* 0xd2511f53678c7825 */ /* 0x000fe200078e00ff */
[----:B------:R-:W-:Y:S01]  /*4a50*/  UIADD3 UR16, UR22, -0x61c88647, URZ ;  /* 0x9e3779b916107890 */ /* 0x000fe2000fffe03f */
[----:B------:R-:W-:Y:S01]  /*4a60*/  STL [R1+0xb0], R180 ;  /* 0x0000b0b401007387 */ /* 0x000fe20000100800 */
[----:B------:R-:W-:Y:S01]  /*4a70*/  FMNMX.FTZ R0, R54, R0, !PT ;  /* 0x0000000036007209 */ /* 0x000fe20007810000 */
[----:B------:R-:W-:Y:S01]  /*4a80*/  UIADD3 UR15, UR22, 0x3c6ef372, URZ ;  /* 0x3c6ef372160f7890 */ /* 0x000fe2000fffe03f */
[----:B------:R-:W-:Y:S01]  /*4a90*/  LEA R181, R5, UR4, 0x1 ;  /* 0x0000000405b57c11 */ /* 0x000fe2000f8e08ff */
[----:B------:R-:W-:Y:S01]  /*4aa0*/  STL [R1+0xac], R119 ;  /* 0x0000ac7701007387 */ /* 0x000fe20000100800 */
[----:B------:R-:W-:Y:S01]  /*4ab0*/  FMNMX.FTZ R0, R57, R0, !PT ;  /* 0x0000000039007209 */ /* 0x000fe20007810000 */
[----:B------:R-:W-:Y:S01]  /*4ac0*/  UIADD3 UR11, UR23, 0x76cf5d0a, URZ ;  /* 0x76cf5d0a170b7890 */ /* 0x000fe2000fffe03f */
[----:B------:R-:W-:Y:S01]  /*4ad0*/  IMAD.U32 R5, RZ, RZ, UR5 ;  /* 0x00000005ff057e24 */ /* 0x000fe2000f8e00ff */
[----:B------:R-:W-:Y:S01]  /*4ae0*/  STL [R1+0xa8], R118 ;  /* 0x0000a87601007387 */ /* 0x000fe20000100800 */
[----:B------:R-:W-:Y:S01]  /*4af0*/  FMNMX.FTZ R3, R56, R0, !PT ;  /* 0x0000000038037209 */ /* 0x000fe20007810000 */
[----:B------:R-:W-:Y:S01]  /*4b00*/  UIADD3 UR9, UR23, 0x32370b8f, URZ ;  /* 0x32370b8f17097890 */ /* 0x000fe2000fffe03f */
[----:B------:R-:W-:Y:S01]  /*4b10*/  FMNMX.FTZ R0, R45, R44, !PT ;  /* 0x0000002c2d007209 */ /* 0x000fe20007810000 */
[----:B------:R-:W-:Y:S01]  /*4b20*/  STL [R1+0x8], R8 ;  /* 0x0000080801007387 */ /* 0x000fe20000100800 */
[----:B------:R-:W-:Y:S01]  /*4b30*/  FMNMX.FTZ R3, R117, R3, !PT ;  /* 0x0000000375037209 */ /* 0x000fe20007810000 */
[----:B------:R-:W-:Y:S01]  /*4b40*/  UIADD3 UR10, UR22, -0x255992d5, URZ ;  /* 0xdaa66d2b160a7890 */ /* 0x000fe2000fffe03f */
[----:B------:R-:W-:Y:S01]  /*4b50*/  FMNMX.FTZ R0, R47, R0, !PT ;  /* 0x000000002f007209 */ /* 0x000fe20007810000 */
[----:B------:R-:W-:Y:S01]  /*4b60*/  STL [R1+0x1c], R7 ;  /* 0x00001c0701007387 */ /* 0x000fe20000100800 */
[----:B------:R-:W-:Y:S01]  /*4b70*/  FMNMX.FTZ R6, R142, R3, !PT ;  /* 0x000000038e067209 */ /* 0x000fe20007810000 */
[----:B------:R-:W-:Y:S01]  /*4b80*/  UIADD3 UR8, UR22, 0x78dde6e4, URZ ;  /* 0x78dde6e416087890 */ /* 0x000fe2000fffe03f */
[----:B------:R-:W-:Y:S01]  /*4b90*/  FMNMX.FTZ R0, R46, R0, !PT ;  /* 0x000000002e007209 */ /* 0x000fe20007810000 */
[----:B------:R-:W-:Y:S01]  /*4ba0*/  ULDC UR25, c[0x0][0x2ec] ;  /* 0x0000bb0000197ab9 */ /* 0x000fe20000000800 */
[----:B------:R-:W-:Y:S01]  /*4bb0*/  FMNMX.FTZ R6, R143, R6, !PT ;  /* 0x000000068f067209 */ /* 0x000fe20007810000 */
[----:B------:R-:W-:Y:S01]  /*4bc0*/  UIADD3 UR19, UR22, -0x4ab325aa, URZ ;  /* 0xb54cda5616137890 */ /* 0x000fe2000fffe03f */
[----:B------:R-:W-:Y:S01]  /*4bd0*/  FMNMX.FTZ R0, R58, R0, !PT ;  /* 0x000000003a007209 */ /* 0x000fe20007810000 */
[--C-:B------:R-:W-:Y:S01]  /*4be0*/  IMAD R182, R4, 0x2, R181.reuse ;  /* 0x0000000204b67824 */ /* 0x100fe200078e02b5 */
[----:B------:R-:W-:Y:S01]  /*4bf0*/  FMNMX.FTZ R6, R144, R6, !PT ;  /* 0x0000000690067209 */ /* 0x000fe20007810000 */
[----:B------:R-:W-:Y:S01]  /*4c00*/  IMAD R184, R2, 0x2, R181 ;  /* 0x0000000202b87824 */ /* 0x000fe200078e02b5 */
[----:B------:R-:W-:Y:S01]  /*4c10*/  FMNMX.FTZ R0, R84, R0, !PT ;  /* 0x0000000054007209 */ /* 0x000fe20007810000 */
[----:B------:R-:W-:Y:S01]  /*4c20*/  IMAD R183, R2, 0x2, R182 ;  /* 0x0000000202b77824 */ /* 0x000fe200078e02b6 */
[----:B------:R-:W-:Y:S01]  /*4c30*/  FMNMX.FTZ R6, R161, R6, !PT ;  /* 0x00000006a1067209 */ /* 0x000fe20007810000 */
[----:B------:R-:W-:Y:S01]  /*4c40*/  LDSM.16.MT88.4 R20, [R181+0xc000] ;  /* 0x00c00000b514783b */ /* 0x000fe20000004200 */
[----:B------:R-:W-:Y:S01]  /*4c50*/  FMNMX.FTZ R0, R92, R0, !PT ;  /* 0x000000005c007209 */ /* 0x000fe20007810000 */
[----:B------:R-:W-:Y:S01]  /*4c60*/  UIADD3 UR4, UR22, 0x1715609d, URZ ;  /* 0x1715609d16047890 */ /* 0x000fe2000fffe03f */
        /* <DEDUP_REMOVED lines=11> */
[----:B------:R-:W-:-:S02]  /*4d20*/  ULOP3.LUT UR24, UR24, UR23, URZ, 0x3c, !UPT ;  /* 0x0000001718187292 */ /* 0x000fc4000f8e3c3f */
[----:B------:R-:W1:Y:S01]  /*4d30*/  SHFL.BFLY PT, R6, R0, 0x2, 0x1f ;  /* 0x0c401f0000067f89 */ /* 0x000e6200000e0000 */
[----:B------:R-:W-:-:S04]  /*4d40*/  FMNMX.FTZ R3, R171, R3, !PT ;  /* 0x00000003ab037209 */ /* 0x000fc80007810000 */
[----:B------:R-:W-:-:S04]  /*4d50*/  FMNMX.FTZ R3, R172, R3, !PT ;  /* 0x00000003ac037209 */ /* 0x000fc80007810000 */
[----:B------:R-:W-:-:S04]  /*4d60*/  FMNMX.FTZ R3, R176, R3, !PT ;  /* 0x00000003b0037209 */ /* 0x000fc80007810000 */
[----:B------:R-:W-:-:S04]  /*4d70*/  FMNMX.FTZ R3, R175, R3, !PT ;  /* 0x00000003af037209 */ /* 0x000fc80007810000 */
[----:B------:R-:W-:-:S04]  /*4d80*/  FMNMX.FTZ R3, R174, R3, !PT ;  /* 0x00000003ae037209 */ /* 0x000fc80007810000 */
[----:B------:R-:W-:Y:S02]  /*4d90*/  FMNMX.FTZ R3, R173, R3, !PT ;  /* 0x00000003ad037209 */ /* 0x000fe40007810000 */
[----:B-1----:R-:W-:-:S03]  /*4da0*/  FMNMX.FTZ R0, R0, R6, !PT ;  /* 0x0000000600007209 */ /* 0x002fc60007810000 */
[----:B------:R-:W1:Y:S01]  /*4db0*/  SHFL.BFLY PT, R9, R3, 0x2, 0x1f ;  /* 0x0c401f0003097f89 */ /* 0x000e6200000e0000 */
[----:B------:R-:W-:-:S03]  /*4dc0*/  LOP3.LUT R6, R53, R7, RZ, 0x3c, !PT ;  /* 0x0000000735067212 */ /* 0x000fc600078e3cff */
[----:B------:R-:W2:Y:S02]  /*4dd0*/  SHFL.BFLY PT, R116, R0, 0x1, 0x1f ;  /* 0x0c201f0000747f89 */ /* 0x000ea400000e0000 */
[----:B------:R-:W-:Y:S01]  /*4de0*/  IMAD.WIDE.U32 R34, R6, -0x2daee0ad, RZ ;  /* 0xd2511f5306227825 */ /* 0x000fe200078e00ff */
[----:B------:R-:W-:Y:S01]  /*4df0*/  LOP3.LUT R6, R141, UR7, RZ, 0x3c, !PT ;  /* 0x000000078d067c12 */ /* 0x000fe2000f8e3cff */
[----:B------:R-:W-:-:S03]  /*4e00*/  UIADD3 UR7, UR23, -0x126145ec, URZ ;  /* 0xed9eba1417077890 */ /* 0x000fc6000fffe03f */
[----:B------:R-:W-:Y:S01]  /*4e10*/  LOP3.LUT R8, R35, UR6, R140, 0x96, !PT ;  /* 0x0000000623087c12 */ /* 0x000fe2000f8e968c */
[----:B------:R-:W-:Y:S01]  /*4e20*/  IMAD.WIDE.U32 R6, R6, -0x326172a9, RZ ;  /* 0xcd9e8d5706067825 */ /* 0x000fe200078e00ff */
[----:B------:R-:W-:-:S03]  /*4e30*/  UIADD3 UR6, UR23, -0x56f99767, URZ ;  /* 0xa906689917067890 */ /* 0x000fc6000fffe03f */
[----:B------:R-:W-:Y:S01]  /*4e40*/  IMAD.WIDE.U32 R32, R8, -0x326172a9, RZ ;  /* 0xcd9e8d5708207825 */ /* 0x000fe200078e00ff */
[----:B------:R-:W-:-:S04]  /*4e50*/  LOP3.LUT R7, R7, UR16, R52, 0x96, !PT ;  /* 0x0000001007077c12 */ /* 0x000fc8000f8e9634 */
[----:B------:R-:W-:Y:S01]  /*4e60*/  LOP3.LUT R8, R33, UR15, R6, 0x96, !PT ;  /* 0x0000000f21087c12 */ /* 0x000fe2000f8e9606 */
[----:B------:R-:W-:Y:S01]  /*4e70*/  IMAD.WIDE.U32 R6, R7, -0x2daee0ad, RZ ;  /* 0xd2511f5307067825 */ /* 0x000fe200078e00ff */
[----:B-1----:R-:W-:-:S03]  /*4e80*/  FMNMX.FTZ R3, R3, R9, !PT ;  /* 0x0000000903037209 */ /* 0x002fc60007810000 */
[----:B------:R-:W-:Y:S01]  /*4e90*/  IMAD.WIDE.U32 R8, R8, -0x2daee0ad, RZ ;  /* 0xd2511f5308087825 */ /* 0x000fe200078e00ff */
[----:B------:R-:W-:Y:S02]  /*4ea0*/  LOP3.LUT R7, R7, UR11, R34, 0x96, !PT ;  /* 0x0000000b07077c12 */ /* 0x000fe4000f8e9622 */
[----:B--2---:R-:W-:Y:S01]  /*4eb0*/  FMNMX.FTZ R116, R0, R116, !PT ;  /* 0x0000007400747209 */ /* 0x004fe20007810000 */
[----:B------:R-:W1:Y:S01]  /*4ec0*/  SHFL.BFLY PT, R10, R3, 0x1, 0x1f ;  /* 0x0c201f00030a7f89 */ /* 0x000e6200000e0000 */
[----:B------:R-:W-:Y:S01]  /*4ed0*/  LOP3.LUT R0, R9, UR9, R6, 0x96, !PT ;  /* 0x0000000909007c12 */ /* 0x000fe2000f8e9606 */
[----:B------:R-:W-:Y:S01]  /*4ee0*/  IMAD.WIDE.U32 R6, R7, -0x326172a9, RZ ;  /* 0xcd9e8d5707067825 */ /* 0x000fe200078e00ff */
[----:B------:R-:W-:-:S03]  /*4ef0*/  FSETP.NEU.FTZ.AND P1, PT, R116, -INF , PT ;  /* 0xff8000007400780b */ /* 0x000fc60003f3d000 */
[----:B------:R-:W-:Y:S01]  /*4f00*/  FMUL.FTZ R13, R116, UR25 ;  /* 0x00000019740d7c20 */ /* 0x000fe20008410000 */
[----:B------:R-:W-:Y:S01]  /*4f10*/  IMAD.WIDE.U32 R18, R0, -0x326172a9, RZ ;  /* 0xcd9e8d5700127825 */ /* 0x000fe200078e00ff */
[----:B------:R-:W-:-:S03]  /*4f20*/  LOP3.LUT R7, R7, UR10, R32, 0x96, !PT ;  /* 0x0000000a07077c12 */ /* 0x000fc6000f8e9620 */
[----:B------:R-:W-:Y:S02]  /*4f30*/  FSEL R13, R13, RZ, P1 ;  /* 0x000000ff0d0d7208 */ /* 0x000fe40000800000 */
[----:B------:R-:W-:Y:S01]  /*4f40*/  LOP3.LUT R0, R19, UR8, R6, 0x96, !PT ;  /* 0x0000000813007c12 */ /* 0x000fe2000f8e9606 */
[----:B------:R-:W-:-:S04]  /*4f50*/  IMAD.WIDE.U32 R6, R7, -0x2daee0ad, RZ ;  /* 0xd2511f5307067825 */ /* 0x000fc800078e00ff */
[----:B------:R-:W-:Y:S01]  /*4f60*/  FFMA.FTZ R9, R38, UR25, -R13 ;  /* 0x0000001926097c23 */ /* 0x000fe2000801080d */
[----:B------:R-:W-:-:S04]  /*4f70*/  IMAD.WIDE.U32 R50, R0, -0x2daee0ad, RZ ;  /* 0xd2511f5300327825 */ /* 0x000fc800078e00ff */
[----:B------:R-:W-:Y:S01]  /*4f80*/  FFMA.FTZ R0, R39, UR25, -R13 ;  /* 0x0000001927007c23 */ /* 0x000fe2000801080d */
[----:B------:R-:W-:Y:S01]  /*4f90*/  LOP3.LUT R7, R7, UR7, R8, 0x96, !PT ;  /* 0x0000000707077c12 */ /* 0x000fe2000f8e9608 */
[----:B------:R2:W-:Y:S01]  /*4fa0*/  MUFU.EX2 R59, R9 ;  /* 0x00000009003b7308 */ /* 0x0005e20000000800 */
[----:B------:R-:W-:-:S03]  /*4fb0*/  LOP3.LUT R16, R51, UR6, R6, 0x96, !PT ;  /* 0x0000000633107c12 */ /* 0x000fc6000f8e9606 */
[----:B------:R-:W-:Y:S01]  /*4fc0*/  IMAD.WIDE.U32 R48, R7, -0x326172a9, RZ ;  /* 0xcd9e8d5707307825 */ /* 0x000fe200078e00ff */
[----:B-1----:R-:W-:-:S03]  /*4fd0*/  FMNMX.FTZ R3, R3, R10, !PT ;  /* 0x0000000a03037209 */ /* 0x002fc60007810000 */
[----:B------:R-:W-:Y:S01]  /*4fe0*/  IMAD.WIDE.U32 R16, R16, -0x326172a9, RZ ;  /* 0xcd9e8d5710107825 */ /* 0x000fe200078e00ff */
[----:B------:R1:W-:Y:S03]  /*4ff0*/  MUFU.EX2 R211, R0 ;  /* 0x0000000000d37308 */ /* 0x0003e60000000800 */
[C---:B------:R-:W-:Y:S01]  /*5000*/  FMUL.FTZ R12, R3.reuse, UR25 ;  /* 0x00000019030c7c20 */ /* 0x040fe20008410000 */
[----:B------:R-:W-:Y:S02]  /*5010*/  FSETP.NEU.FTZ.AND P1, PT, R3, -INF , PT ;  /* 0xff8000000300780b */ /* 0x000fe40003f3d000 */
[----:B------:R-:W-:Y:S02]  /*5020*/  LOP3.LUT R6, R16, 0xffff, RZ, 0xc0, !PT ;  /* 0x0000ffff10067812 */ /* 0x000fe400078ec0ff */
[----:B------:R-:W-:Y:S02]  /*5030*/  FSEL R12, R12, RZ, P1 ;  /* 0x000000ff0c0c7208 */ /* 0x000fe40000800000 */
[----:B------:R-:W-:Y:S01]  /*5040*/  SHF.R.U32.HI R6, RZ, 0x8, R6 ;  /* 0x00000008ff067819 */ /* 0x000fe20000011606 */
[----:B--2---:R-:W-:Y:S01]  /*5050*/  FFMA.FTZ R9, R36, UR25, -R13 ;  /* 0x0000001924097c23 */ /* 0x004fe2000801080d */
[----:B------:R-:W-:Y:S01]  /*5060*/  SHF.R.U32.HI R14, RZ, 0x18, R16 ;  /* 0x00000018ff0e7819 */ /* 0x000fe20000011610 */
[--C-:B------:R-:W-:Y:S01]  /*5070*/  FFMA.FTZ R8, R45, UR25, -R12.reuse ;  /* 0x000000192d087c23 */ /* 0x100fe2000801080c */
[----:B------:R-:W-:Y:S01]  /*5080*/  FFMA.FTZ R7, R44, UR25, -R12 ;  /* 0x000000192c077c23 */ /* 0x000fe2000801080c */
[----:B------:R-:W-:Y:S01]  /*5090*/  MUFU.EX2 R178, R9 ;  /* 0x0000000900b27308 */ /* 0x000fe20000000800 */
[----:B------:R-:W-:-:S02]  /*50a0*/  SHF.R.U32.HI R250, RZ, 0x10, R16 ;  /* 0x00000010fffa7819 */ /* 0x000fc40000011610 */
[----:B------:R-:W-:Y:S01]  /*50b0*/  SHF.R.U32.HI R249, RZ, 0x18, R16 ;  /* 0x00000018fff97819 */ /* 0x000fe20000011610 */
[----:B-1----:R-:W-:Y:S02]  /*50c0*/  FFMA.FTZ R0, R37, UR25, -R13 ;  /* 0x0000001925007c23 */ /* 0x002fe4000801080d */
[----:B------:R-:W-:Y:S02]  /*50d0*/  LDSM.16.MT88.4 R36, [R184+0xc000] ;  /* 0x00c00000b824783b */ /* 0x000fe40000004200 */
[----:B------:R1:W-:Y:S08]  /*50e0*/  MUFU.EX2 R185, R0 ;  /* 0x0000000000b97308 */ /* 0x0003f00000000800 */
[----:B------:R2:W-:Y:S08]  /*50f0*/  MUFU.EX2 R177, R8 ;  /* 0x0000000800b17308 */ /* 0x0005f00000000800 */
[----:B------:R3:W4:Y:S01]  /*5100*/  MUFU.EX2 R204, R7 ;  /* 0x0000000700cc7308 */ /* 0x0007220000000800 */
[----:B-1----:R-:W-:-:S04]  /*5110*/  LOP3.LUT R0, R16, 0xff, RZ, 0xc0, !PT ;  /* 0x000000ff10007812 */ /* 0x002fc800078ec0ff */
[----:B------:R-:W-:Y:S02]  /*5120*/  PRMT R15, R0, 0x5410, R6 ;  /* 0x00005410000f7816 */ /* 0x000fe40000000006 */
[----:B------:R-:W-:Y:S02]  /*5130*/  SHF.R.U32.HI R6, RZ, 0x10, R16 ;  /* 0x00000010ff067819 */ /* 0x000fe40000011610 */
[----:B------:R-:W-:Y:S01]  /*5140*/  LOP3.LUT R0, R17, UR19, R48, 0x96, !PT ;  /* 0x0000001311007c12 */ /* 0x000fe2000f8e9630 */
[----:B--2---:R-:W-:Y:S01]  /*5150*/  FFMA.FTZ R8, R47, UR25, -R12 ;  /* 0x000000192f087c23 */ /* 0x004fe2000801080c */
[----:B------:R-:W-:Y:S02]  /*5160*/  LOP3.LUT R9, R6, 0xff, RZ, 0xc0, !PT ;  /* 0x000000ff06097812 */ /* 0x000fe400078ec0ff */
[C---:B------:R-:W-:Y:S01]  /*5170*/  LOP3.LUT R6, R0.reuse, 0xffff, RZ, 0xc0, !PT ;  /* 0x0000ffff00067812 */ /* 0x040fe200078ec0ff */
[----:B------:R-:W-:Y:S01]  /*5180*/  MUFU.EX2 R206, R8 ;  /* 0x0000000800ce7308 */ /* 0x000fe20000000800 */
[----:B------:R-:W-:-:S02]  /*5190*/  LOP3.LUT R11, R0, 0xff, RZ, 0xc0, !PT ;  /* 0x000000ff000b7812 */ /* 0x000fc400078ec0ff */
[----:B------:R-:W-:Y:S02]  /*51a0*/  SHF.R.U32.HI R6, RZ, 0x8, R6 ;  /* 0x00000008ff067819 */ /* 0x000fe40000011606 */
[----:B---3--:R-:W-:Y:S02]  /*51b0*/  SHF.R.U32.HI R7, RZ, 0x10, R0 ;  /* 0x00000010ff077819 */ /* 0x008fe40000011600 */
[----:B------:R-:W-:Y:S01]  /*51c0*/  PRMT R11, R11, 0x5410, R6 ;  /* 0x000054100b0b7816 */ /* 0x000fe20000000006 */
[----:B------:R-:W-:Y:S01]  /*51d0*/  FFMA.FTZ R6, R46, UR25, -R12 ;  /* 0x000000192e067c23 */ /* 0x000fe2000801080c */
[----:B------:R-:W-:Y:S01]  /*51e0*/  SHF.R.U32.HI R10, RZ, 0x18, R0 ;  /* 0x00000018ff0a7819 */ /* 0x000fe20000011600 */
[----:B------:R-:W-:Y:S01]  /*51f0*/  LDSM.16.MT88.4 R44, [R181+0xe000] ;  /* 0x00e00000b52c783b */ /* 0x000fe20000004200 */
[----:B------:R-:W-:Y:S01]  /*5200*/  LOP3.LUT R0, R7, 0xff, RZ, 0xc0, !PT ;  /* 0x000000ff07007812 */ /* 0x000fe200078ec0ff */
[----:B------:R-:W1:Y:S01]  /*5210*/  MUFU.EX2 R205, R6 ;  /* 0x0000000600cd7308 */ /* 0x000e620000000800 */
[----:B----4-:R-:W-:-:S02]  /*5220*/  F2FP.F16.F32.PACK_AB R2, R204, R177 ;  /* 0x000000b1cc02723e */ /* 0x010fc400000000ff */
[----:B------:R-:W-:Y:S02]  /*5230*/  PRMT R7, R0, 0x5410, R10 ;  /* 0x0000541000077816 */ /* 0x000fe4000000000a */
[----:B------:R-:W-:Y:S02]  /*5240*/  F2FP.F16.F32.PACK_AB R0, R178, R59 ;  /* 0x0000003bb200723e */ /* 0x000fe400000000ff */
[----:B------:R-:W-:Y:S02]  /*5250*/  PRMT R154, R2, 0x7610, R154 ;  /* 0x00007610029a7816 */ /* 0x000fe4000000009a */
[C---:B------:R-:W-:Y:S02]  /*5260*/  PRMT R153, R0.reuse, 0x7610, R153 ;  /* 0x0000761000997816 */ /* 0x040fe40000000099 */
[----:B------:R-:W-:Y:S02]  /*5270*/  PRMT R155, R0, 0x7632, R155 ;  /* 0x00007632009b7816 */ /* 0x000fe4000000009b */
[----:B------:R-:W-:-:S02]  /*5280*/  LEA R0, R5, UR5, 0x10 ;  /* 0x0000000505007c11 */ /* 0x000fc4000f8e80ff */
[----:B------:R-:W-:Y:S02]  /*5290*/  PRMT R157, R2, 0x7632, R157 ;  /* 0x00007632029d7816 */ /* 0x000fe4000000009d */
[----:B-1----:R-:W-:Y:S02]  /*52a0*/  F2FP.F16.F32.PACK_AB R4, R205, R206 ;  /* 0x000000cecd04723e */ /* 0x002fe400000000ff */
[----:B------:R-:W-:Y:S02]  /*52b0*/  F2FP.F16.F32.PACK_AB R5, R185, R211 ;  /* 0x000000d3b905723e */ /* 0x000fe400000000ff */
[----:B------:R-:W-:Y:S02]  /*52c0*/  HSET2.LE.AND R2, R11, R0, PT ;  /* 0x000000000b027233 */ /* 0x000fe40003803000 */
[C---:B------:R-:W-:Y:S02]  /*52d0*/  PRMT R160, R4.reuse, 0x7610, R160 ;  /* 0x0000761004a07816 */ /* 0x040fe400000000a0 */
[----:B------:R-:W-:-:S02]  /*52e0*/  PRMT R159, R4, 0x7632, R159 ;  /* 0x00007632049f7816 */ /* 0x000fc4000000009f */
[----:B------:R-:W-:Y:S02]  /*52f0*/  PRMT R4, R153, 0x5410, R155 ;  /* 0x0000541099047816 */ /* 0x000fe4000000009b */
[C---:B------:R-:W-:Y:S02]  /*5300*/  PRMT R158, R5.reuse, 0x7610, R158 ;  /* 0x00007610059e7816 */ /* 0x040fe4000000009e */
[----:B------:R-:W-:Y:S02]  /*5310*/  PRMT R156, R5, 0x7632, R156 ;  /* 0x00007632059c7816 */ /* 0x000fe4000000009c */
[----:B------:R-:W-:Y:S02]  /*5320*/  HSET2.LE.AND R5, R7, R0, PT ;  /* 0x0000000007057233 */ /* 0x000fe40003803000 */
[----:B------:R-:W-:Y:S02]  /*5330*/  LOP3.LUT R4, R2, R4, RZ, 0xc0, !PT ;  /* 0x0000000402047212 */ /* 0x000fe400078ec0ff */
[----:B------:R-:W-:-:S02]  /*5340*/  PRMT R9, R9, 0x5410, R14 ;  /* 0x0000541009097816 */ /* 0x000fc4000000000e */
[----:B------:R-:W-:Y:S02]  /*5350*/  PRMT R2, R154, 0x5410, R157 ;  /* 0x000054109a027816 */ /* 0x000fe4000000009d */
[--C-:B------:R-:W-:Y:S02]  /*5360*/  HSET2.LE.AND R6, R15, R0.reuse, PT ;  /* 0x000000000f067233 */ /* 0x100fe40003803000 */
[----:B------:R-:W-:Y:S02]  /*5370*/  LOP3.LUT R5, R5, R2, RZ, 0xc0, !PT ;  /* 0x0000000205057212 */ /* 0x000fe400078ec0ff */
[----:B------:R-:W-:Y:S02]  /*5380*/  HSET2.LE.AND R2, R9, R0, PT ;  /* 0x0000000009027233 */ /* 0x000fe40003803000 */
[----:B------:R-:W1:Y:S01]  /*5390*/  LDSM.16.MT88.4 R8, [R184+0xe000] ;  /* 0x00e00000b808783b */ /* 0x000e620000004200 */
[----:B------:R-:W-:-:S04]  /*53a0*/  PRMT R7, R158, 0x5410, R156 ;  /* 0x000054109e077816 */ /* 0x000fc8000000009c */
[----:B------:R-:W-:Y:S02]  /*53b0*/  LOP3.LUT R6, R6, R7, RZ, 0xc0, !PT ;  /* 0x0000000706067212 */ /* 0x000fe400078ec0ff */
[----:B------:R-:W-:-:S04]  /*53c0*/  PRMT R7, R160, 0x5410, R159 ;  /* 0x00005410a0077816 */ /* 0x000fc8000000009f */
[----:B------:R-:W-:Y:S01]  /*53d0*/  LOP3.LUT R7, R2, R7, RZ, 0xc0, !PT ;  /* 0x0000000702077212 */ /* 0x000fe200078ec0ff */
[----:B------:R-:W-:Y:S01]  /*53e0*/  FFMA.FTZ R2, R55, UR25, -R13 ;  /* 0x0000001937027c23 */ /* 0x000fe2000801080d */
[----:B------:R-:W-:-:S03]  /*53f0*/  IMAD.MOV.U32 R55, RZ, RZ, R59 ;  /* 0x000000ffff377224 */ /* 0x000fc600078e003b */
[----:B------:R2:W-:Y:S02]  /*5400*/  MUFU.EX2 R118, R2 ;  /* 0x0000000200767308 */ /* 0x0005e40000000800 */
[C---:B------:R-:W-:Y:S06]  /*5410*/  HMMA.16816.F32 R108, R4.reuse, R28, RZ ;  /* 0x0000001c046c723c */ /* 0x040fec00000018ff */
[C---:B------:R-:W-:Y:S01]  /*5420*/  HMMA.16816.F32 R128, R4.reuse, R30, RZ ;  /* 0x0000001e0480723c */ /* 0x040fe200000018ff */
[----:B------:R-:W3:Y:S05]  /*5430*/  LDSM.16.MT88.4 R28, [R181+0x10000] ;  /* 0x01000000b51c783b */ /* 0x000eea0000004200 */
[----:B------:R-:W-:Y:S01]  /*5440*/  HMMA.16816.F32 R124, R4, R20, RZ ;  /* 0x00000014047c723c */ /* 0x000fe200000018ff */
[----:B--2---:R-:W-:Y:S01]  /*5450*/  FFMA.FTZ R2, R54, UR25, -R13 ;  /* 0x0000001936027c23 */ /* 0x004fe2000801080d */
[----:B------:R-:W-:-:S04]  /*5460*/  IMAD.MOV.U32 R54, RZ, RZ, R102 ;  /* 0x000000ffff367224 */ /* 0x000fc800078e0066 */
[C---:B------:R-:W-:Y:S01]  /*5470*/  HMMA.16816.F32 R132, R4.reuse, R22, RZ ;  /* 0x000000160484723c */ /* 0x040fe200000018ff */
[----:B------:R2:W-:Y:S01]  /*5480*/  MUFU.EX2 R248, R2 ;  /* 0x0000000200f87308 */ /* 0x0005e20000000800 */
[----:B------:R-:W4:Y:S04]  /*5490*/  LDSM.16.MT88.4 R20, [R183+0xe000] ;  /* 0x00e00000b714783b */ /* 0x000f280000004200 */
[C---:B-1----:R-:W-:Y:S06]  /*54a0*/  HMMA.16816.F32 R68, R4.reuse, R8, RZ ;  /* 0x000000080444723c */ /* 0x042fec00000018ff */
[----:B------:R-:W-:Y:S01]  /*54b0*/  HMMA.16816.F32 R88, R4, R10, RZ ;  /* 0x0000000a0458723c */ /* 0x000fe200000018ff */
[----:B------:R-:W-:Y:S01]  /*54c0*/  FFMA.FTZ R8, R56, UR25, -R13 ;  /* 0x0000001938087c23 */ /* 0x000fe2000801080d */
[----:B------:R-:W-:-:S03]  /*54d0*/  FFMA.FTZ R9, R58, UR25, -R12 ;  /* 0x000000193a097c23 */ /* 0x000fc6000801080c */
[----:B------:R-:W-:Y:S01]  /*54e0*/  MUFU.EX2 R186, R8 ;  /* 0x0000000800ba7308 */ /* 0x000fe20000000800 */
[----:B--2---:R-:W-:Y:S01]  /*54f0*/  FFMA.FTZ R2, R57, UR25, -R13 ;  /* 0x0000001939027c23 */ /* 0x004fe2000801080d */
[----:B------:R-:W-:Y:S01]  /*5500*/  FFMA.FTZ R10, R84, UR25, -R12 ;  /* 0x00000019540a7c23 */ /* 0x000fe2000801080c */
[C---:B------:R-:W-:Y:S05]  /*5510*/  HMMA.16816.F32 R120, R4.reuse, R40, RZ ;  /* 0x000000280478723c */ /* 0x040fea00000018ff */
[----:B------:R1:W-:Y:S01]  /*5520*/  MUFU.EX2 R180, R2 ;  /* 0x0000000200b47308 */ /* 0x0003e20000000800 */
[C---:B------:R-:W-:Y:S01]  /*5530*/  HMMA.16816.F32 R80, R4.reuse, R42, RZ ;  /* 0x0000002a0450723c */ /* 0x040fe200000018ff */
[----:B------:R-:W-:Y:S05]  /*5540*/  LDSM.16.MT88.4 R40, [R183+0x10000] ;  /* 0x01000000b728783b */ /* 0x000fea0000004200 */
[C---:B------:R-:W-:Y:S01]  /*5550*/  HMMA.16816.F32 R112, R4.reuse, R36, RZ ;  /* 0x000000240470723c */ /* 0x040fe200000018ff */
[----:B------:R2:W-:Y:S05]  /*5560*/  MUFU.EX2 R209, R9 ;  /* 0x0000000900d17308 */ /* 0x0005ea0000000800 */
[----:B------:R-:W-:Y:S01]  /*5570*/  HMMA.16816.F32 R76, R4, R38, RZ ;  /* 0x00000026044c723c */ /* 0x000fe200000018ff */
[----:B------:R-:W-:Y:S02]  /*5580*/  LDSM.16.MT88.4 R36, [R184+0x10000] ;  /* 0x01000000b824783b */ /* 0x000fe40000004200 */
[----:B------:R4:W4:Y:S01]  /*5590*/  MUFU.EX2 R210, R10 ;  /* 0x0000000a00d27308 */ /* 0x0009220000000800 */
[----:B-1----:R-:W-:-:S02]  /*55a0*/  LOP3.LUT R2, R49, UR4, R18, 0x96, !PT ;  /* 0x0000000431027c12 */ /* 0x002fc4000f8e9612 */
[----:B------:R-:W-:Y:S03]  /*55b0*/  HMMA.16816.F32 R96, R4, R24, RZ ;  /* 0x000000180460723c */ /* 0x000fe600000018ff */
[----:B------:R-:W-:-:S03]  /*55c0*/  IMAD.WIDE.U32 R14, R2, -0x2daee0ad, RZ ;  /* 0xd2511f53020e7825 */ /* 0x000fc600078e00ff */
[C---:B------:R-:W-:Y:S01]  /*55d0*/  HMMA.16816.F32 R60, R4.reuse, R26, RZ ;  /* 0x0000001a043c723c */ /* 0x040fe200000018ff */
[----:B------:R-:W1:Y:S01]  /*55e0*/  LDSM.16.MT88.4 R24, [R182+0x10000] ;  /* 0x01000000b618783b */ /* 0x000e620000004200 */
[----:B------:R-:W-:Y:S02]  /*55f0*/  LOP3.LUT R8, R14, 0xffff, RZ, 0xc0, !PT ;  /* 0x0000ffff0e087812 */ /* 0x000fe400078ec0ff */
[----:B------:R-:W-:Y:S02]  /*5600*/  LOP3.LUT R2, R15, UR28, R50, 0x96, !PT ;  /* 0x0000001c0f027c12 */ /* 0x000fe4000f8e9632 */
[----:B--2---:R-:W-:Y:S01]  /*5610*/  SHF.R.U32.HI R9, RZ, 0x10, R14 ;  /* 0x00000010ff097819 */ /* 0x004fe2000001160e */
[----:B---3--:R-:W-:Y:S01]  /*5620*/  HMMA.16816.F32 R56, R4, R28, RZ ;  /* 0x0000001c0438723c */ /* 0x008fe200000018ff */
[----:B------:R-:W-:Y:S02]  /*5630*/  SHF.R.U32.HI R18, RZ, 0x8, R8 ;  /* 0x00000008ff127819 */ /* 0x000fe40000011608 */
[----:B------:R-:W-:-:S02]  /*5640*/  LOP3.LUT R8, R2, 0xffff, RZ, 0xc0, !PT ;  /* 0x0000ffff02087812 */ /* 0x000fc400078ec0ff */
[----:B----4-:R-:W-:Y:S01]  /*5650*/  LOP3.LUT R10, R9, 0xff, RZ, 0xc0, !PT ;  /* 0x000000ff090a7812 */ /* 0x010fe200078ec0ff */
[----:B------:R-:W-:Y:S01]  /*5660*/  FFMA.FTZ R9, R92, UR25, -R12 ;  /* 0x000000195c097c23 */ /* 0x000fe2000801080c */
[----:B------:R-:W-:Y:S01]  /*5670*/  LOP3.LUT R11, R2, 0xff, RZ, 0xc0, !PT ;  /* 0x000000ff020b7812 */ /* 0x000fe200078ec0ff */
[C---:B------:R-:W-:Y:S01]  /*5680*/  HMMA.16816.F32 R84, R4.reuse, R30, RZ ;  /* 0x0000001e0454723c */ /* 0x040fe200000018ff */
[----:B------:R-:W-:Y:S01]  /*5690*/  SHF.R.U32.HI R8, RZ, 0x8, R8 ;  /* 0x00000008ff087819 */ /* 0x000fe20000011608 */
[----:B------:R2:W-:Y:S01]  /*56a0*/  MUFU.EX2 R179, R9 ;  /* 0x0000000900b37308 */ /* 0x0005e20000000800 */
[----:B------:R-:W-:Y:S01]  /*56b0*/  SHF.R.U32.HI R19, RZ, 0x18, R14 ;  /* 0x00000018ff137819 */ /* 0x000fe2000001160e */
[----:B------:R-:W3:Y:S01]  /*56c0*/  LDSM.16.MT88.4 R28, [R181+0xc800] ;  /* 0x00c80000b51c783b */ /* 0x000ee20000004200 */
[----:B------:R-:W-:Y:S01]  /*56d0*/  PRMT R11, R11, 0x5410, R8 ;  /* 0x000054100b0b7816 */ /* 0x000fe20000000008 */
[----:B------:R-:W-:Y:S01]  /*56e0*/  HMMA.16816.F32 R64, R4, R20, RZ ;  /* 0x000000140440723c */ /* 0x000fe200000018ff */
[----:B------:R-:W-:-:S02]  /*56f0*/  SHF.R.U32.HI R8, RZ, 0x10, R2 ;  /* 0x00000010ff087819 */ /* 0x000fc40000011602 */
[----:B------:R-:W-:Y:S02]  /*5700*/  PRMT R19, R10, 0x5410, R19 ;  /* 0x000054100a137816 */ /* 0x000fe40000000013 */
[----:B------:R-:W-:Y:S01]  /*5710*/  SHF.R.U32.HI R10, RZ, 0x18, R2 ;  /* 0x00000018ff0a7819 */ /* 0x000fe20000011602 */
[C---:B------:R-:W-:Y:S01]  /*5720*/  HMMA.16816.F32 R104, R4.reuse, R44, RZ ;  /* 0x0000002c0468723c */ /* 0x040fe200000018ff */
[----:B------:R-:W-:Y:S02]  /*5730*/  LOP3.LUT R2, R8, 0xff, RZ, 0xc0, !PT ;  /* 0x000000ff08027812 */ /* 0x000fe400078ec0ff */
[----:B------:R-:W-:Y:S02]  /*5740*/  F2FP.F16.F32.PACK_AB R8, R210, R209 ;  /* 0x000000d1d208723e */ /* 0x000fe400000000ff */
[----:B------:R-:W-:Y:S01]  /*5750*/  PRMT R10, R2, 0x5410, R10 ;  /* 0x00005410020a7816 */ /* 0x000fe2000000000a */
[----:B------:R-:W-:Y:S01]  /*5760*/  HMMA.16816.F32 R72, R4, R46, RZ ;  /* 0x0000002e0448723c */ /* 0x000fe200000018ff */
[----:B--2---:R-:W-:Y:S01]  /*5770*/  FFMA.FTZ R9, R100, UR25, -R12 ;  /* 0x0000001964097c23 */ /* 0x004fe2000801080c */
[----:B------:R-:W-:-:S02]  /*5780*/  HSET2.LE.AND R2, R11, R0, PT ;  /* 0x000000000b027233 */ /* 0x000fc40003803000 */
[C---:B------:R-:W-:Y:S01]  /*5790*/  PRMT R150, R8.reuse, 0x7610, R150 ;  /* 0x0000761008967816 */ /* 0x040fe20000000096 */
[----:B------:R2:W4:Y:S01]  /*57a0*/  MUFU.EX2 R119, R9 ;  /* 0x0000000900777308 */ /* 0x0005220000000800 */
[----:B------:R-:W-:Y:S01]  /*57b0*/  PRMT R149, R8, 0x7632, R149 ;  /* 0x0000763208957816 */ /* 0x000fe20000000095 */
[C---:B------:R-:W-:Y:S01]  /*57c0*/  HMMA.16816.F32 R44, R4.reuse, R22, RZ ;  /* 0x00000016042c723c */ /* 0x040fe200000018ff */
[----:B------:R-:W-:Y:S02]  /*57d0*/  LOP3.LUT R20, R14, 0xff, RZ, 0xc0, !PT ;  /* 0x000000ff0e147812 */ /* 0x000fe400078ec0ff */
[----:B------:R-:W-:Y:S02]  /*57e0*/  LOP3.LUT R35, R15, UR28, R50, 0x96, !PT ;  /* 0x0000001c0f237c12 */ /* 0x000fe4000f8e9632 */
[----:B------:R-:W-:Y:S01]  /*57f0*/  PRMT R18, R20, 0x5410, R18 ;  /* 0x0000541014127816 */ /* 0x000fe20000000012 */
[----:B-1----:R-:W-:Y:S01]  /*5800*/  HMMA.16816.F32 R92, R4, R24, RZ ;  /* 0x00000018045c723c */ /* 0x002fe200000018ff */
[----:B------:R-:W1:Y:S01]  /*5810*/  LDSM.16.MT88.4 R20, [R184+0xc800] ;  /* 0x00c80000b814783b */ /* 0x000e620000004200 */
[----:B------:R-:W-:-:S02]  /*5820*/  LOP3.LUT R252, R14, 0xffff, RZ, 0xc0, !PT ;  /* 0x0000ffff0efc7812 */ /* 0x000fc400078ec0ff */
[----:B------:R-:W-:Y:S02]  /*5830*/  SHF.R.U32.HI R251, RZ, 0x18, R14 ;  /* 0x00000018fffb7819 */ /* 0x000fe4000001160e */
[----:B------:R-:W-:Y:S01]  /*5840*/  HMMA.16816.F32 R100, R4, R26, RZ ;  /* 0x0000001a0464723c */ /* 0x000fe200000018ff */
[----:B------:R-:W1:Y:S01]  /*5850*/  LDSM.16.MT88.4 R24, [R182+0xc800] ;  /* 0x00c80000b618783b */ /* 0x000e620000004200 */
[----:B--2---:R-:W-:-:S04]  /*5860*/  F2FP.F16.F32.PACK_AB R9, R248, R118 ;  /* 0x00000076f809723e */ /* 0x004fc800000000ff */
[C---:B------:R-:W-:Y:S01]  /*5870*/  HMMA.16816.F32 R136, R4.reuse, R36, RZ ;  /* 0x000000240488723c */ /* 0x040fe200000018ff */
[C---:B------:R-:W-:Y:S02]  /*5880*/  PRMT R152, R9.reuse, 0x7610, R152 ;  /* 0x0000761009987816 */ /* 0x040fe40000000098 */
[----:B------:R-:W-:Y:S02]  /*5890*/  PRMT R151, R9, 0x7632, R151 ;  /* 0x0000763209977816 */ /* 0x000fe40000000097 */
[----:B------:R-:W-:Y:S01]  /*58a0*/  PRMT R9, R150, 0x5410, R149 ;  /* 0x0000541096097816 */ /* 0x000fe20000000095 */
[C---:B------:R-:W-:Y:S01]  /*58b0*/  HMMA.16816.F32 R164, R4.reuse, R38, RZ ;  /* 0x0000002604a4723c */ /* 0x040fe200000018ff */
[----:B------:R-:W-:Y:S01]  /*58c0*/  PRMT R8, R152, 0x5410, R151 ;  /* 0x0000541098087816 */ /* 0x000fe20000000097 */
[----:B------:R-:W-:Y:S03]  /*58d0*/  LDSM.16.MT88.4 R36, [R182+0x10800] ;  /* 0x01080000b624783b */ /* 0x000fe60000004200 */
[----:B------:R-:W-:Y:S01]  /*58e0*/  LOP3.LUT R8, R2, R8, RZ, 0xc0, !PT ;  /* 0x0000000802087212 */ /* 0x000fe200078ec0ff */
[----:B------:R-:W-:Y:S01]  /*58f0*/  HMMA.16816.F32 R244, R4, R40, RZ ;  /* 0x0000002804f4723c */ /* 0x000fe200000018ff */
[----:B------:R-:W-:-:S02]  /*5900*/  HSET2.LE.AND R2, R10, R0, PT ;  /* 0x000000000a027233 */ /* 0x000fc40003803000 */
[----:B------:R-:W-:-:S03]  /*5910*/  F2FP.F16.F32.PACK_AB R10, R186, R180 ;  /* 0x000000b4ba0a723e */ /* 0x000fc600000000ff */
[----:B------:R-:W-:Y:S01]  /*5920*/  LOP3.LUT R9, R2, R9, RZ, 0xc0, !PT ;  /* 0x0000000902097212 */ /* 0x000fe200078ec0ff */
[----:B------:R-:W-:Y:S01]  /*5930*/  HMMA.16816.F32 R240, R4, R42, RZ ;  /* 0x0000002a04f0723c */ /* 0x000fe200000018ff */
[----:B----4-:R-:W-:Y:S01]  /*5940*/  F2FP.F16.F32.PACK_AB R2, R119, R179 ;  /* 0x000000b37702723e */ /* 0x010fe200000000ff */
[----:B------:R-:W-:Y:S01]  /*5950*/  IMAD.MOV.U32 R40, RZ, RZ, R206 ;  /* 0x000000ffff287224 */ /* 0x000fe200078e00ce */
[C---:B------:R-:W-:Y:S02]  /*5960*/  PRMT R148, R10.reuse, 0x7610, R148 ;  /* 0x000076100a947816 */ /* 0x040fe40000000094 */
[----:B------:R-:W-:Y:S02]  /*5970*/  PRMT R147, R10, 0x7632, R147 ;  /* 0x000076320a937816 */ /* 0x000fe40000000093 */
[C---:B------:R-:W-:Y:S01]  /*5980*/  PRMT R146, R2.reuse, 0x7610, R146 ;  /* 0x0000761002927816 */ /* 0x040fe20000000092 */
[----:B------:R-:W-:Y:S01]  /*5990*/  IMAD.MOV.U32 R43, RZ, RZ, R205 ;  /* 0x000000ffff2b7224 */ /* 0x000fe200078e00cd */
[----:B------:R-:W-:Y:S01]  /*59a0*/  PRMT R145, R2, 0x7632, R145 ;  /* 0x0000763202917816 */ /* 0x000fe20000000091 */
[----:B------:R-:W-:Y:S01]  /*59b0*/  IMAD.MOV.U32 R42, RZ, RZ, R204 ;  /* 0x000000ffff2a7224 */ /* 0x000fe200078e00cc */
[----:B------:R-:W-:-:S02]  /*59c0*/  HSET2.LE.AND R2, R18, R0, PT ;  /* 0x0000000012027233 */ /* 0x000fc40003803000 */
[----:B------:R-:W-:Y:S02]  /*59d0*/  PRMT R5, R148, 0x5410, R147 ;  /* 0x0000541094057816 */ /* 0x000fe40000000093 */
[----:B------:R-:W-:Y:S02]  /*59e0*/  HSET2.LE.AND R4, R19, R0, PT ;  /* 0x0000000013047233 */ /* 0x000fe40003803000 */
[----:B------:R-:W-:Y:S02]  /*59f0*/  LOP3.LUT R10, R2, R5, RZ, 0xc0, !PT ;  /* 0x00000005020a7212 */ /* 0x000fe400078ec0ff */
[----:B------:R-:W-:-:S04]  /*5a00*/  PRMT R2, R146, 0x5410, R145 ;  /* 0x0000541092027816 */ /* 0x000fc80000000091 */
[----:B------:R-:W-:Y:S02]  /*5a10*/  LOP3.LUT R11, R4, R2, RZ, 0xc0, !PT ;  /* 0x00000002040b7212 */ /* 0x000fe400078ec0ff */
[----:B------:R-:W2:Y:S01]  /*5a20*/  LDSM.16.MT88.4 R4, [R183+0xc800] ;  /* 0x00c80000b704783b */ /* 0x000ea20000004200 */
[----:B------:R-:W-:-:S04]  /*5a30*/  LOP3.LUT R2, R141, UR24, RZ, 0x3c, !PT ;  /* 0x000000188d027c12 */ /* 0x000fc8000f8e3cff */
[C---:B---3--:R-:W-:Y:S06]  /*5a40*/  HMMA.16816.F32 R124, R8.reuse, R28, R124 ;  /* 0x0000001c087c723c */ /* 0x048fec000000187c */
[C---:B------:R-:W-:Y:S01]  /*5a50*/  HMMA.16816.F32 R224, R8.reuse, R30, R132 ;  /* 0x0000001e08e0723c */ /* 0x040fe20000001884 */
[----:B------:R-:W3:Y:S05]  /*5a60*/  LDSM.16.MT88.4 R28, [R182+0xe800] ;  /* 0x00e80000b61c783b */ /* 0x000eea0000004200 */
[C---:B-1----:R-:W-:Y:S06]  /*5a70*/  HMMA.16816.F32 R236, R8.reuse, R20, R112 ;  /* 0x0000001408ec723c */ /* 0x042fec0000001870 */
[----:B------:R-:W-:Y:S01]  /*5a80*/  HMMA.16816.F32 R220, R8, R22, R76 ;  /* 0x0000001608dc723c */ /* 0x000fe2000000184c */
[----:B------:R-:W1:Y:S01]  /*5a90*/  LDSM.16.MT88.4 R20, [R184+0xe800] ;  /* 0x00e80000b814783b */ /* 0x000e620000004200 */
[----:B------:R-:W-:-:S02]  /*5aa0*/  IMAD.MOV.U32 R113, RZ, RZ, R186 ;  /* 0x000000ffff717224 */ /* 0x000fc400078e00ba */
[----:B------:R-:W-:Y:S02]  /*5ab0*/  IMAD.MOV.U32 R112, RZ, RZ, R209 ;  /* 0x000000ffff707224 */ /* 0x000fe400078e00d1 */
[C---:B------:R-:W-:Y:S01]  /*5ac0*/  HMMA.16816.F32 R212, R8.reuse, R24, R120 ;  /* 0x0000001808d4723c */ /* 0x040fe20000001878 */
[----:B------:R-:W-:Y:S02]  /*5ad0*/  IMAD.MOV.U32 R186, RZ, RZ, R208 ;  /* 0x000000ffffba7224 */ /* 0x000fe400078e00d0 */
[----:B------:R-:W-:Y:S02]  /*5ae0*/  IMAD.MOV.U32 R114, RZ, RZ, R185 ;  /* 0x000000ffff727224 */ /* 0x000fe400078e00b9 */
[----:B------:R-:W-:Y:S01]  /*5af0*/  IMAD.MOV.U32 R115, RZ, RZ, R119 ;  /* 0x000000ffff737224 */ /* 0x000fe200078e0077 */
[----:B------:R-:W-:Y:S01]  /*5b00*/  HMMA.16816.F32 R120, R8, R26, R80 ;  /* 0x0000001a0878723c */ /* 0x000fe20000001850 */
[----:B------:R-:W4:Y:S01]  /*5b10*/  LDSM.16.MT88.4 R24, [R181+0xe800] ;  /* 0x00e80000b518783b */ /* 0x000f220000004200 */
[----:B------:R-:W-:-:S04]  /*5b20*/  IMAD.MOV.U32 R53, RZ, RZ, R113 ;  /* 0x000000ffff357224 */ /* 0x000fc800078e0071 */
[C---:B--2---:R-:W-:Y:S06]  /*5b30*/  HMMA.16816.F32 R204, R8.reuse, R4, R108 ;  /* 0x0000000408cc723c */ /* 0x044fec000000186c */
[----:B------:R-:W-:Y:S01]  /*5b40*/  HMMA.16816.F32 R76, R8, R6, R128 ;  /* 0x00000006084c723c */ /* 0x000fe20000001880 */
[----:B------:R-:W-:-:S05]  /*5b50*/  IMAD.WIDE.U32 R4, R2, -0x326172a9, RZ ;  /* 0xcd9e8d5702047825 */ /* 0x000fca00078e00ff */
[----:B---3--:R-:W-:Y:S01]  /*5b60*/  HMMA.16816.F32 R96, R8, R28, R96 ;  /* 0x0000001c0860723c */ /* 0x008fe20000001860 */
[----:B------:R-:W-:Y:S01]  /*5b70*/  LOP3.LUT R5, R5, UR16, R52, 0x96, !PT ;  /* 0x0000001005057c12 */ /* 0x000fe2000f8e9634 */
[----:B------:R-:W-:Y:S01]  /*5b80*/  IMAD.MOV.U32 R52, RZ, RZ, R114 ;  /* 0x000000ffff347224 */ /* 0x000fe200078e0072 */
[----:B------:R-:W-:-:S03]  /*5b90*/  LOP3.LUT R2, R33, UR15, R4, 0x96, !PT ;  /* 0x0000000f21027c12 */ /* 0x000fc6000f8e9604 */
[----:B------:R-:W-:Y:S01]  /*5ba0*/  HMMA.16816.F32 R108, R8, R30, R60 ;  /* 0x0000001e086c723c */ /* 0x000fe2000000183c */
[----:B------:R-:W2:Y:S01]  /*5bb0*/  LDSM.16.MT88.4 R28, [R181+0x10800] ;  /* 0x01080000b51c783b */ /* 0x000ea20000004200 */
[----:B------:R-:W-:-:S04]  /*5bc0*/  IMAD.WIDE.U32 R4, R5, -0x2daee0ad, RZ ;  /* 0xd2511f5305047825 */ /* 0x000fc800078e00ff */
[----:B------:R-:W-:Y:S01]  /*5bd0*/  IMAD.WIDE.U32 R6, R2, -0x2daee0ad, RZ ;  /* 0xd2511f5302067825 */ /* 0x000fe200078e00ff */
[C---:B-1----:R-:W-:Y:S01]  /*5be0*/  HMMA.16816.F32 R128, R8.reuse, R22, R88 ;  /* 0x000000160880723c */ /* 0x042fe20000001858 */
[C-C-:B------:R-:W-:Y:S02]  /*5bf0*/  LOP3.LUT R2, R5.reuse, UR11, R34.reuse, 0x96, !PT ;  /* 0x0000000b05027c12 */ /* 0x140fe4000f8e9622 */
[----:B------:R-:W-:Y:S02]  /*5c00*/  LOP3.LUT R5, R5, UR11, R34, 0x96, !PT ;  /* 0x0000000b05057c12 */ /* 0x000fe4000f8e9622 */
[----:B------:R-:W-:Y:S01]  /*5c10*/  LOP3.LUT R60, R17, UR19, R48, 0x96, !PT ;  /* 0x00000013113c7c12 */ /* 0x000fe2000f8e9630 */
[----:B------:R-:W-:Y:S01]  /*5c20*/  IMAD.WIDE.U32 R18, R2, -0x326172a9, RZ ;  /* 0xcd9e8d5702127825 */ /* 0x000fe200078e00ff */
[C-C-:B------:R-:W-:Y:S01]  /*5c30*/  LOP3.LUT R22, R7.reuse, UR9, R4.reuse, 0x96, !PT ;  /* 0x0000000907167c12 */ /* 0x140fe2000f8e9604 */
[----:B------:R-:W-:Y:S01]  /*5c40*/  HMMA.16816.F32 R228, R8, R20, R68 ;  /* 0x0000001408e4723c */ /* 0x000fe20000001844 */
[----:B------:R-:W-:-:S02]  /*5c50*/  LOP3.LUT R2, R7, UR9, R4, 0x96, !PT ;  /* 0x0000000907027c12 */ /* 0x000fc4000f8e9604 */
[----:B------:R-:W-:Y:S01]  /*5c60*/  LOP3.LUT R63, R16, 0xffff, RZ, 0xc0, !PT ;  /* 0x0000ffff103f7812 */ /* 0x000fe200078ec0ff */
[----:B------:R-:W-:Y:S02]  /*5c70*/  IMAD.WIDE.U32 R22, R22, -0x326172a9, RZ ;  /* 0xcd9e8d5716167825 */ /* 0x000fe400078e00ff */
[C---:B----4-:R-:W-:Y:S01]  /*5c80*/  HMMA.16816.F32 R232, R8.reuse, R24, R104 ;  /* 0x0000001808e8723c */ /* 0x050fe20000001868 */
[----:B------:R-:W-:Y:S01]  /*5c90*/  LOP3.LUT R21, R19, UR10, R32, 0x96, !PT ;  /* 0x0000000a13157c12 */ /* 0x000fe2000f8e9620 */
[----:B------:R-:W-:Y:S01]  /*5ca0*/  IMAD.MOV.U32 R70, RZ, RZ, R211 ;  /* 0x000000ffff467224 */ /* 0x000fe200078e00d3 */
[----:B------:R-:W-:Y:S01]  /*5cb0*/  LOP3.LUT R20, R23, UR8, R18, 0x96, !PT ;  /* 0x0000000817147c12 */ /* 0x000fe2000f8e9612 */
[----:B------:R-:W-:Y:S02]  /*5cc0*/  IMAD.WIDE.U32 R18, R5, -0x326172a9, RZ ;  /* 0xcd9e8d5705127825 */ /* 0x000fe400078e00ff */
[----:B------:R-:W-:Y:S01]  /*5cd0*/  HMMA.16816.F32 R216, R8, R26, R72 ;  /* 0x0000001a08d8723c */ /* 0x000fe20000001848 */
[----:B------:R-:W1:Y:S01]  /*5ce0*/  LDSM.16.MT88.4 R24, [R183+0xe800] ;  /* 0x00e80000b718783b */ /* 0x000e620000004200 */
[----:B------:R-:W-:Y:S01]  /*5cf0*/  IMAD.WIDE.U32 R4, R21, -0x2daee0ad, RZ ;  /* 0xd2511f5315047825 */ /* 0x000fe200078e00ff */
[----:B------:R-:W-:-:S02]  /*5d00*/  LOP3.LUT R7, R19, UR10, R32, 0x96, !PT ;  /* 0x0000000a13077c12 */ /* 0x000fc4000f8e9620 */
[----:B------:R-:W-:Y:S01]  /*5d10*/  LOP3.LUT R19, R14, 0xff, RZ, 0xc0, !PT ;  /* 0x000000ff0e137812 */ /* 0x000fe200078ec0ff */
[----:B------:R-:W-:Y:S01]  /*5d20*/  IMAD.MOV.U32 R69, RZ, RZ, R210 ;  /* 0x000000ffff457224 */ /* 0x000fe200078e00d2 */
[----:B------:R-:W-:Y:S01]  /*5d30*/  LOP3.LUT R5, R5, UR7, R6, 0x96, !PT ;  /* 0x0000000705057c12 */ /* 0x000fe2000f8e9606 */
[----:B------:R-:W-:Y:S01]  /*5d40*/  IMAD.MOV.U32 R71, RZ, RZ, R248 ;  /* 0x000000ffff477224 */ /* 0x000fe200078e00f8 */
[----:B------:R-:W-:Y:S01]  /*5d50*/  ISETP.LE.U32.AND P3, PT, R19, UR5, PT ;  /* 0x0000000513007c0c */ /* 0x000fe2000bf63070 */
[----:B------:R-:W-:Y:S01]  /*5d60*/  HMMA.16816.F32 R72, R8, R38, R100 ;  /* 0x000000260848723c */ /* 0x000fe20000001864 */
[----:B------:R-:W-:-:S05]  /*5d70*/  LOP3.LUT R248, R16, 0xff, RZ, 0xc0, !PT ;  /* 0x000000ff10f87812 */ /* 0x000fca00078ec0ff */
[C---:B--2---:R-:W-:Y:S06]  /*5d80*/  HMMA.16816.F32 R104, R8.reuse, R28, R56 ;  /* 0x0000001c0868723c */ /* 0x044fec0000001838 */
[----:B------:R-:W-:Y:S01]  /*5d90*/  HMMA.16816.F32 R208, R8, R30, R84 ;  /* 0x0000001e08d0723c */ /* 0x000fe20000001854 */
[----:B------:R-:W-:-:S04]  /*5da0*/  IMAD.WIDE.U32 R56, R20, -0x2daee0ad, RZ ;  /* 0xd2511f5314387825 */ /* 0x000fc800078e00ff */
[----:B------:R-:W-:Y:S01]  /*5db0*/  IMAD.WIDE.U32 R20, R2, -0x326172a9, RZ ;  /* 0xcd9e8d5702147825 */ /* 0x000fe200078e00ff */
[----:B------:R-:W-:Y:S01]  /*5dc0*/  LOP3.LUT R4, R57, UR6, R4, 0x96, !PT ;  /* 0x0000000639047c12 */ /* 0x000fe2000f8e9604 */
[----:B------:R-:W-:Y:S01]  /*5dd0*/  HMMA.16816.F32 R80, R8, R36, R92 ;  /* 0x000000240850723c */ /* 0x000fe2000000185c */
[----:B------:R-:W-:Y:S01]  /*5de0*/  SHF.R.U32.HI R86, RZ, 0x10, R14 ;  /* 0x00000010ff567819 */ /* 0x000fe2000001160e */
[----:B------:R-:W-:Y:S01]  /*5df0*/  IMAD.WIDE.U32 R14, R5, -0x326172a9, RZ ;  /* 0xcd9e8d57050e7825 */ /* 0x000fe200078e00ff */
[----:B------:R-:W-:-:S03]  /*5e00*/  LOP3.LUT R2, R21, UR8, R18, 0x96, !PT ;  /* 0x0000000815027c12 */ /* 0x000fc6000f8e9612 */
[----:B------:R-:W-:Y:S01]  /*5e10*/  IMAD.WIDE.U32 R4, R4, -0x326172a9, RZ ;  /* 0xcd9e8d5704047825 */ /* 0x000fe200078e00ff */
[----:B------:R-:W-:-:S03]  /*5e20*/  LOP3.LUT R62, R15, UR4, R22, 0x96, !PT ;  /* 0x000000040f3e7c12 */ /* 0x000fc6000f8e9616 */
[----:B------:R-:W-:Y:S01]  /*5e30*/  IMAD.MOV.U32 R87, RZ, RZ, R118 ;  /* 0x000000ffff577224 */ /* 0x000fe200078e0076 */
[----:B------:R-:W-:Y:S01]  /*5e40*/  LOP3.LUT R22, R5, UR19, R14, 0x96, !PT ;  /* 0x0000001305167c12 */ /* 0x000fe2000f8e960e */
[----:B------:R-:W-:Y:S01]  /*5e50*/  IMAD.WIDE.U32 R14, R2, -0x2daee0ad, RZ ;  /* 0xd2511f53020e7825 */ /* 0x000fe200078e00ff */
[C---:B------:R-:W-:Y:S01]  /*5e60*/  LOP3.LUT R57, R4.reuse, 0xff, RZ, 0xc0, !PT ;  /* 0x000000ff04397812 */ /* 0x040fe200078ec0ff */
[C---:B-1----:R-:W-:Y:S01]  /*5e70*/  HMMA.16816.F32 R88, R8.reuse, R26, R44 ;  /* 0x0000001a0858723c */ /* 0x042fe2000000182c */
[----:B------:R-:W-:Y:S02]  /*5e80*/  LOP3.LUT R59, R4, 0xffff, RZ, 0xc0, !PT ;  /* 0x0000ffff043b7812 */ /* 0x000fe400078ec0ff */
[--C-:B------:R-:W-:Y:S02]  /*5e90*/  SHF.R.U32.HI R61, RZ, 0x10, R4.reuse ;  /* 0x00000010ff3d7819 */ /* 0x100fe40000011604 */
[----:B------:R-:W-:Y:S01]  /*5ea0*/  SHF.R.U32.HI R58, RZ, 0x18, R4 ;  /* 0x00000018ff3a7819 */ /* 0x000fe20000011604 */
[----:B------:R-:W-:Y:S01]  /*5eb0*/  IMAD.WIDE.U32 R4, R7, -0x2daee0ad, RZ ;  /* 0xd2511f5307047825 */ /* 0x000fe200078e00ff */
[----:B------:R-:W-:Y:S01]  /*5ec0*/  HMMA.16816.F32 R132, R8, R24, R64 ;  /* 0x000000180884723c */ /* 0x000fe20000001840 */
[----:B------:R-:W1:Y:S02]  /*5ed0*/  LDSM.16.MT88.4 R24, [R184+0x10800] ;  /* 0x01080000b818783b */ /* 0x000e640000004200 */
[----:B------:R-:W-:Y:S01]  /*5ee0*/  IMAD.MOV.U32 R44, RZ, RZ, R186 ;  /* 0x000000ffff2c7224 */ /* 0x000fe200078e00ba */
[----:B------:R-:W-:Y:S01]  /*5ef0*/  LOP3.LUT R6, R5, UR7, R6, 0x96, !PT ;  /* 0x0000000705067c12 */ /* 0x000fe2000f8e9606 */
[----:B------:R-:W-:Y:S01]  /*5f00*/  IMAD.MOV.U32 R45, RZ, RZ, R180 ;  /* 0x000000ffff2d7224 */ /* 0x000fe200078e00b4 */
[----:B------:R-:W-:Y:S01]  /*5f10*/  LOP3.LUT R2, R15, UR6, R4, 0x96, !PT ;  /* 0x000000060f027c12 */ /* 0x000fe2000f8e9604 */
[----:B------:R-:W-:-:S02]  /*5f20*/  IMAD.MOV.U32 R67, RZ, RZ, R71 ;  /* 0x000000ffff437224 */ /* 0x000fc400078e0047 */
[----:B------:R-:W-:Y:S01]  /*5f30*/  IMAD.MOV.U32 R47, RZ, RZ, R115 ;  /* 0x000000ffff2f7224 */ /* 0x000fe200078e0073 */
[----:B------:R-:W-:Y:S01]  /*5f40*/  ISETP.LE.U32.AND P5, PT, R57, UR5, PT ;  /* 0x0000000539007c0c */ /* 0x000fe2000bfa3070 */
[----:B------:R-:W-:Y:S01]  /*5f50*/  IMAD.WIDE.U32 R6, R6, -0x326172a9, RZ ;  /* 0xcd9e8d5706067825 */ /* 0x000fe200078e00ff */
[----:B------:R-:W-:Y:S01]  /*5f60*/  ISETP.LE.U32.AND P2, PT, R58, UR5, PT ;  /* 0x000000053a007c0c */ /* 0x000fe2000bf43070 */
[----:B------:R-:W-:Y:S02]  /*5f70*/  USHF.L.U32 UR34, UR18, 0x3, URZ ;  /* 0x0000000312227899 */ /* 0x000fe4000800063f */
[----:B------:R-:W-:Y:S01]  /*5f80*/  IMAD.WIDE.U32 R4, R2, -0x326172a9, RZ ;  /* 0xcd9e8d5702047825 */ /* 0x000fe200078e00ff */
[----:B------:R-:W-:-:S03]  /*5f90*/  LOP3.LUT R7, R7, UR4, R20, 0x96, !PT ;  /* 0x0000000407077c12 */ /* 0x000fc6000f8e9614 */
[----:B------:R-:W-:Y:S01]  /*5fa0*/  FFMA.FTZ R2, R117, UR25, -R13 ;  /* 0x0000001975027c23 */ /* 0x000fe2000801080d */
[----:B------:R-:W-:Y:S01]  /*5fb0*/  ULDC.64 UR6, c[0x0][0x2a8] ;  /* 0x0000aa0000067ab9 */ /* 0x000fe20000000a00 */
[----:B------:R-:W-:Y:S01]  /*5fc0*/  IMAD.MOV.U32 R71, RZ, RZ, R54 ;  /* 0x000000ffff477224 */ /* 0x000fe200078e0036 */
[----:B------:R-:W-:Y:S01]  /*5fd0*/  LOP3.LUT R6, R5, UR19, R6, 0x96, !PT ;  /* 0x0000001305067c12 */ /* 0x000fe2000f8e9606 */
[----:B------:R2:W-:Y:S01]  /*5fe0*/  MUFU.EX2 R85, R2 ;  /* 0x0000000200557308 */ /* 0x0005e20000000800 */
[C---:B------:R-:W-:Y:S01]  /*5ff0*/  LOP3.LUT R17, R4.reuse, 0xffff, RZ, 0xc0, !PT ;  /* 0x0000ffff04117812 */ /* 0x040fe200078ec0ff */
[----:B------:R-:W-:Y:S01]  /*6000*/  IMAD.MOV.U32 R54, RZ, RZ, R55 ;  /* 0x000000ffff367224 */ /* 0x000fe200078e0037 */
[----:B------:R-:W-:Y:S01]  /*6010*/  LOP3.LUT R21, R4, 0xff, RZ, 0xc0, !PT ;  /* 0x000000ff04157812 */ /* 0x000fe200078ec0ff */
[----:B------:R-:W-:Y:S01]  /*6020*/  IMAD.MOV.U32 R55, RZ, RZ, R177 ;  /* 0x000000ffff377224 */ /* 0x000fe200078e00b1 */
[--C-:B------:R-:W-:Y:S01]  /*6030*/  SHF.R.U32.HI R20, RZ, 0x10, R4.reuse ;  /* 0x00000010ff147819 */ /* 0x100fe20000011604 */
[----:B------:R-:W-:Y:S01]  /*6040*/  IMAD.MOV.U32 R65, RZ, RZ, R69 ;  /* 0x000000ffff417224 */ /* 0x000fe200078e0045 */
[----:B------:R-:W-:Y:S01]  /*6050*/  SHF.R.U32.HI R19, RZ, 0x18, R4 ;  /* 0x00000018ff137819 */ /* 0x000fe20000011604 */
[----:B------:R-:W-:-:S04]  /*6060*/  IMAD.WIDE.U32 R4, R7, -0x2daee0ad, RZ ;  /* 0xd2511f5307047825 */ /* 0x000fc800078e00ff */
[----:B------:R-:W-:Y:S01]  /*6070*/  FFMA.FTZ R7, R143, UR25, -R13 ;  /* 0x000000198f077c23 */ /* 0x000fe2000801080d */
[----:B------:R-:W-:Y:S01]  /*6080*/  IMAD.MOV.U32 R66, RZ, RZ, R70 ;  /* 0x000000ffff427224 */ /* 0x000fe200078e0046 */
[----:B------:R-:W-:Y:S02]  /*6090*/  LOP3.LUT R16, R4, 0xff, RZ, 0xc0, !PT ;  /* 0x000000ff04107812 */ /* 0x000fe400078ec0ff */
[----:B------:R3:W4:Y:S01]  /*60a0*/  MUFU.EX2 R68, R7 ;  /* 0x0000000700447308 */ /* 0x0007220000000800 */
[--C-:B------:R-:W-:Y:S01]  /*60b0*/  SHF.R.U32.HI R15, RZ, 0x10, R4.reuse ;  /* 0x00000010ff0f7819 */ /* 0x100fe20000011604 */
[----:B------:R-:W-:Y:S02]  /*60c0*/  IMAD.MOV.U32 R69, RZ, RZ, R43 ;  /* 0x000000ffff457224 */ /* 0x000fe400078e002b */
[----:B--2---:R-:W-:Y:S01]  /*60d0*/  FFMA.FTZ R2, R142, UR25, -R13 ;  /* 0x000000198e027c23 */ /* 0x004fe2000801080d */
[----:B------:R-:W-:Y:S01]  /*60e0*/  SHF.R.U32.HI R18, RZ, 0x18, R4 ;  /* 0x00000018ff127819 */ /* 0x000fe20000011604 */
[----:B------:R-:W-:Y:S01]  /*60f0*/  IMAD.MOV.U32 R70, RZ, RZ, R40 ;  /* 0x000000ffff467224 */ /* 0x000fe200078e0028 */
[----:B-1----:R-:W-:Y:S01]  /*6100*/  HMMA.16816.F32 R48, R8, R24, R136 ;  /* 0x000000180830723c */ /* 0x002fe20000001888 */
[----:B------:R-:W-:Y:S01]  /*6110*/  IMAD.MOV.U32 R102, RZ, RZ, R65 ;  /* 0x000000ffff667224 */ /* 0x000fe200078e0041 */
[----:B------:R1:W-:Y:S01]  /*6120*/  MUFU.EX2 R84, R2 ;  /* 0x0000000200547308 */ /* 0x0003e20000000800 */
[----:B------:R-:W-:-:S02]  /*6130*/  IMAD.MOV.U32 R101, RZ, RZ, R67 ;  /* 0x000000ffff657224 */ /* 0x000fc400078e0043 */
[----:B---3--:R-:W-:-:S05]  /*6140*/  FFMA.FTZ R7, R163, UR25, -R13 ;  /* 0x00000019a3077c23 */ /* 0x008fca000801080d */
[----:B------:R2:W-:Y:S01]  /*6150*/  MUFU.EX2 R185, R7 ;  /* 0x0000000700b97308 */ /* 0x0005e20000000800 */
[----:B-1----:R-:W-:Y:S02]  /*6160*/  LOP3.LUT R2, R5, UR28, R14, 0x96, !PT ;  /* 0x0000001c05027c12 */ /* 0x002fe4000f8e960e */
[----:B------:R-:W-:Y:S01]  /*6170*/  LOP3.LUT R14, R4, 0xffff, RZ, 0xc0, !PT ;  /* 0x0000ffff040e7812 */ /* 0x000fe200078ec0ff */
[----:B------:R-:W-:Y:S01]  /*6180*/  FFMA.FTZ R5, R144, UR25, -R13 ;  /* 0x0000001990057c23 */ /* 0x000fe2000801080d */
[----:B------:R-:W-:-:S03]  /*6190*/  SHF.R.U32.HI R4, RZ, 0x8, R17 ;  /* 0x00000008ff047819 */ /* 0x000fc60000011611 */
[----:B------:R1:W3:Y:S01]  /*61a0*/  MUFU.EX2 R41, R5 ;  /* 0x0000000500297308 */ /* 0x0002e20000000800 */
[----:B------:R-:W-:Y:S02]  /*61b0*/  PRMT R21, R21, 0x5410, R4 ;  /* 0x0000541015157816 */ /* 0x000fe40000000004 */
[----:B------:R-:W-:Y:S02]  /*61c0*/  LOP3.LUT R4, R20, 0xff, RZ, 0xc0, !PT ;  /* 0x000000ff14047812 */ /* 0x000fe400078ec0ff */
[----:B--2---:R-:W-:Y:S02]  /*61d0*/  LOP3.LUT R7, R6, 0xff, RZ, 0xc0, !PT ;  /* 0x000000ff06077812 */ /* 0x004fe400078ec0ff */
[----:B------:R-:W-:Y:S02]  /*61e0*/  PRMT R19, R4, 0x5410, R19 ;  /* 0x0000541004137816 */ /* 0x000fe40000000013 */
[----:B------:R-:W-:-:S04]  /*61f0*/  SHF.R.U32.HI R4, RZ, 0x8, R14 ;  /* 0x00000008ff047819 */ /* 0x000fc8000001160e */
[----:B------:R-:W-:Y:S02]  /*6200*/  PRMT R16, R16, 0x5410, R4 ;  /* 0x0000541010107816 */ /* 0x000fe40000000004 */
[----:B------:R-:W-:Y:S01]  /*6210*/  LOP3.LUT R4, R6, 0xffff, RZ, 0xc0, !PT ;  /* 0x0000ffff06047812 */ /* 0x000fe200078ec0ff */
[--C-:B-1----:R-:W-:Y:S02]  /*6220*/  FFMA.FTZ R5, R161, UR25, -R13.reuse ;  /* 0x00000019a1057c23 */ /* 0x102fe4000801080d */
[----:B------:R-:W-:Y:S02]  /*6230*/  HSET2.LE.AND R16, R16, R0, PT ;  /* 0x0000000010107233 */ /* 0x000fe40003803000 */
[----:B------:R1:W-:Y:S01]  /*6240*/  MUFU.EX2 R46, R5 ;  /* 0x00000005002e7308 */ /* 0x0003e20000000800 */
[----:B------:R-:W-:Y:S01]  /*6250*/  SHF.R.U32.HI R14, RZ, 0x8, R4 ;  /* 0x00000008ff0e7819 */ /* 0x000fe20000011604 */
[----:B------:R-:W-:Y:S01]  /*6260*/  FFMA.FTZ R4, R168, UR25, -R13 ;  /* 0x00000019a8047c23 */ /* 0x000fe2000801080d */
[----:B------:R-:W-:-:S05]  /*6270*/  IMAD.MOV.U32 R168, RZ, RZ, R55 ;  /* 0x000000ffffa87224 */ /* 0x000fca00078e0037 */
[----:B------:R2:W-:Y:S01]  /*6280*/  MUFU.EX2 R119, R4 ;  /* 0x0000000400777308 */ /* 0x0005e20000000800 */
[----:B-1----:R-:W-:-:S07]  /*6290*/  FFMA.FTZ R5, R162, UR25, -R13 ;  /* 0x00000019a2057c23 */ /* 0x002fce000801080d */
[----:B------:R1:W3:Y:S01]  /*62a0*/  MUFU.EX2 R64, R5 ;  /* 0x0000000500407308 */ /* 0x0002e20000000800 */
[----:B--2---:R-:W-:Y:S02]  /*62b0*/  LOP3.LUT R4, R2, 0xffff, RZ, 0xc0, !PT ;  /* 0x0000ffff02047812 */ /* 0x004fe400078ec0ff */
[----:B-1----:R-:W-:-:S04]  /*62c0*/  LOP3.LUT R5, R15, 0xff, RZ, 0xc0, !PT ;  /* 0x000000ff0f057812 */ /* 0x002fc800078ec0ff */
[----:B------:R-:W-:Y:S02]  /*62d0*/  PRMT R17, R5, 0x5410, R18 ;  /* 0x0000541005117816 */ /* 0x000fe40000000012 */
[----:B------:R-:W-:Y:S02]  /*62e0*/  SHF.R.U32.HI R5, RZ, 0x10, R6 ;  /* 0x00000010ff057819 */ /* 0x000fe40000011606 */
[----:B------:R-:W-:Y:S02]  /*62f0*/  PRMT R18, R7, 0x5410, R14 ;  /* 0x0000541007127816 */ /* 0x000fe4000000000e */
[----:B------:R-:W-:Y:S01]  /*6300*/  SHF.R.U32.HI R7, RZ, 0x18, R6 ;  /* 0x00000018ff077819 */ /* 0x000fe20000011606 */
[----:B------:R-:W-:Y:S01]  /*6310*/  FFMA.FTZ R6, R169, UR25, -R12 ;  /* 0x00000019a9067c23 */ /* 0x000fe2000801080c */
[----:B------:R-:W-:Y:S01]  /*6320*/  LOP3.LUT R5, R5, 0xff, RZ, 0xc0, !PT ;  /* 0x000000ff05057812 */ /* 0x000fe200078ec0ff */
[----:B----4-:R-:W-:Y:S01]  /*6330*/  IMAD.MOV.U32 R169, RZ, RZ, R68 ;  /* 0x000000ffffa97224 */ /* 0x010fe200078e0044 */
[----:B------:R-:W-:Y:S01]  /*6340*/  HSET2.LE.AND R17, R17, R0, PT ;  /* 0x0000000011117233 */ /* 0x000fe20003803000 */
[----:B------:R1:W-:Y:S01]  /*6350*/  MUFU.EX2 R177, R6 ;  /* 0x0000000600b17308 */ /* 0x0003e20000000800 */
[----:B------:R-:W-:Y:S01]  /*6360*/  PRMT R15, R5, 0x5410, R7 ;  /* 0x00005410050f7816 */ /* 0x000fe20000000007 */
[----:B------:R-:W-:Y:S01]  /*6370*/  IMAD.MOV.U32 R68, RZ, RZ, R42 ;  /* 0x000000ffff447224 */ /* 0x000fe200078e002a */
[----:B------:R-:W-:-:S02]  /*6380*/  SHF.R.U32.HI R5, RZ, 0x8, R4 ;  /* 0x00000008ff057819 */ /* 0x000fc40000011604 */
[----:B------:R-:W-:Y:S02]  /*6390*/  LOP3.LUT R4, R2, 0xff, RZ, 0xc0, !PT ;  /* 0x000000ff02047812 */ /* 0x000fe400078ec0ff */
[--C-:B------:R-:W-:Y:S02]  /*63a0*/  HSET2.LE.AND R7, R19, R0.reuse, PT ;  /* 0x0000000013077233 */ /* 0x100fe40003803000 */
[----:B------:R-:W-:Y:S02]  /*63b0*/  PRMT R13, R4, 0x5410, R5 ;  /* 0x00005410040d7816 */ /* 0x000fe40000000005 */
[--C-:B------:R-:W-:Y:S02]  /*63c0*/  SHF.R.U32.HI R4, RZ, 0x10, R2.reuse ;  /* 0x00000010ff047819 */ /* 0x100fe40000011602 */
[----:B------:R-:W-:Y:S02]  /*63d0*/  SHF.R.U32.HI R5, RZ, 0x18, R2 ;  /* 0x00000018ff057819 */ /* 0x000fe40000011602 */
[----:B------:R-:W-:Y:S01]  /*63e0*/  LOP3.LUT R2, R4, 0xff, RZ, 0xc0, !PT ;  /* 0x000000ff04027812 */ /* 0x000fe200078ec0ff */
[--C-:B------:R-:W-:Y:S01]  /*63f0*/  FFMA.FTZ R4, R171, UR25, -R12.reuse ;  /* 0x00000019ab047c23 */ /* 0x100fe2000801080c */
[----:B-1----:R-:W-:Y:S01]  /*6400*/  FFMA.FTZ R6, R170, UR25, -R12 ;  /* 0x00000019aa067c23 */ /* 0x002fe2000801080c */
[--C-:B------:R-:W-:Y:S01]  /*6410*/  HSET2.LE.AND R13, R13, R0.reuse, PT ;  /* 0x000000000d0d7233 */ /* 0x100fe20003803000 */
[----:B------:R-:W-:Y:S01]  /*6420*/  IMAD.MOV.U32 R170, RZ, RZ, R54 ;  /* 0x000000ffffaa7224 */ /* 0x000fe200078e0036 */
[----:B------:R-:W-:Y:S01]  /*6430*/  PRMT R14, R2, 0x5410, R5 ;  /* 0x00005410020e7816 */ /* 0x000fe20000000005 */
[----:B------:R1:W2:Y:S01]  /*6440*/  MUFU.EX2 R28, R6 ;  /* 0x00000006001c7308 */ /* 0x0002a20000000800 */
[--C-:B------:R-:W-:Y:S01]  /*6450*/  HSET2.LE.AND R5, R15, R0.reuse, PT ;  /* 0x000000000f057233 */ /* 0x100fe20003803000 */
[----:B------:R-:W-:Y:S01]  /*6460*/  IMAD.MOV.U32 R171, RZ, RZ, R71 ;  /* 0x000000ffffab7224 */ /* 0x000fe200078e0047 */
[--C-:B------:R-:W-:Y:S01]  /*6470*/  HSET2.LE.AND R2, R18, R0.reuse, PT ;  /* 0x0000000012027233 */ /* 0x100fe20003803000 */
[----:B------:R-:W-:Y:S01]  /*6480*/  FFMA.FTZ R18, R174, UR25, -R12 ;  /* 0x00000019ae127c23 */ /* 0x000fe2000801080c */
[----:B------:R-:W-:Y:S01]  /*6490*/  HSET2.LE.AND R15, R14, R0, PT ;  /* 0x000000000e0f7233 */ /* 0x000fe20003803000 */
[----:B---3--:R-:W-:-:S02]  /*64a0*/  IMAD.MOV.U32 R174, RZ, RZ, R41 ;  /* 0x000000ffffae7224 */ /* 0x008fc400078e0029 */
[----:B------:R-:W-:Y:S01]  /*64b0*/  FFMA.FTZ R14, R175, UR25, -R12 ;  /* 0x00000019af0e7c23 */ /* 0x000fe2000801080c */
[----:B------:R3:W-:Y:S01]  /*64c0*/  MUFU.EX2 R100, R4 ;  /* 0x0000000400647308 */ /* 0x0007e20000000800 */
[----:B------:R-:W-:Y:S01]  /*64d0*/  HMMA.16816.F32 R40, R8, R26, R164 ;  /* 0x0000001a0828723c */ /* 0x000fe200000018a4 */
[----:B------:R-:W-:-:S06]  /*64e0*/  IMAD.MOV.U32 R175, RZ, RZ, R68 ;  /* 0x000000ffffaf7224 */ /* 0x000fcc00078e0044 */
[----:B------:R-:W-:Y:S01]  /*64f0*/  IMAD.MOV.U32 R167, RZ, RZ, R64 ;  /* 0x000000ffffa77224 */ /* 0x000fe200078e0040 */
[----:B-1----:R-:W-:Y:S01]  /*6500*/  HSET2.LE.AND R6, R21, R0, PT ;  /* 0x0000000015067233 */ /* 0x002fe20003803000 */
[----:B------:R-:W-:Y:S01]  /*6510*/  FFMA.FTZ R0, R176, UR25, -R12 ;  /* 0x00000019b0007c23 */ /* 0x000fe2000801080c */
[----:B------:R-:W-:Y:S01]  /*6520*/  MUFU.EX2 R186, R14 ;  /* 0x0000000e00ba7308 */ /* 0x000fe20000000800 */
[----:B------:R-:W-:Y:S02]  /*6530*/  IMAD.MOV.U32 R64, RZ, RZ, R112 ;  /* 0x000000ffff407224 */ /* 0x000fe400078e0070 */
[----:B------:R-:W-:Y:S02]  /*6540*/  IMAD.MOV.U32 R164, RZ, RZ, R52 ;  /* 0x000000ffffa47224 */ /* 0x000fe400078e0034 */
[----:B------:R-:W-:Y:S02]  /*6550*/  IMAD.MOV.U32 R165, RZ, RZ, R53 ;  /* 0x000000ffffa57224 */ /* 0x000fe400078e0035 */
[--C-:B---3--:R-:W-:Y:S01]  /*6560*/  FFMA.FTZ R4, R172, UR25, -R12.reuse ;  /* 0x00000019ac047c23 */ /* 0x108fe2000801080c */
[----:B------:R-:W-:Y:S01]  /*6570*/  FFMA.FTZ R12, R173, UR25, -R12 ;  /* 0x00000019ad0c7c23 */ /* 0x000fe2000801080c */
[----:B------:R2:W1:Y:S01]  /*6580*/  MUFU.EX2 R19, R0 ;  /* 0x0000000000137308 */ /* 0x0004620000000800 */
[----:B------:R-:W-:-:S02]  /*6590*/  IMAD.MOV.U32 R103, RZ, RZ, R64 ;  /* 0x000000ffff677224 */ /* 0x000fc400078e0040 */
[----:B------:R-:W-:Y:S02]  /*65a0*/  IMAD.MOV.U32 R173, RZ, RZ, R66 ;  /* 0x000000ffffad7224 */ /* 0x000fe400078e0042 */
[----:B------:R-:W-:Y:S02]  /*65b0*/  IMAD.MOV.U32 R176, RZ, RZ, R69 ;  /* 0x000000ffffb07224 */ /* 0x000fe400078e0045 */
[----:B------:R-:W-:Y:S01]  /*65c0*/  IMAD.MOV.U32 R172, RZ, RZ, R70 ;  /* 0x000000ffffac7224 */ /* 0x000fe200078e0046 */
[----:B------:R3:W4:Y:S08]  /*65d0*/  MUFU.EX2 R36, R4 ;  /* 0x0000000400247308 */ /* 0x0007300000000800 */
[----:B------:R-:W-:Y:S01]  /*65e0*/  MUFU.EX2 R180, R18 ;  /* 0x0000001200b47308 */ /* 0x000fe20000000800 */
[----:B--2---:R-:W-:Y:S01]  /*65f0*/  F2FP.F16.F32.PACK_AB R0, R28, R177 ;  /* 0x000000b11c00723e */ /* 0x004fe200000000ff */
[----:B-1----:R-:W-:-:S03]  /*6600*/  IMAD.MOV.U32 R166, RZ, RZ, R19 ;  /* 0x000000ffffa67224 */ /* 0x002fc600078e0013 */
[C---:B------:R-:W-:Y:S02]  /*6610*/  PRMT R142, R0.reuse, 0x7632, R142 ;  /* 0x00007632008e7816 */ /* 0x040fe4000000008e */
[----:B------:R-:W-:Y:S01]  /*6620*/  PRMT R141, R0, 0x7610, R141 ;  /* 0x00007610008d7816 */ /* 0x000fe2000000008d */
[----:B------:R-:W1:Y:S01]  /*6630*/  MUFU.EX2 R118, R12 ;  /* 0x0000000c00767308 */ /* 0x000e620000000800 */
[----:B---3--:R-:W-:-:S04]  /*6640*/  F2FP.F16.F32.PACK_AB R4, R84, R85 ;  /* 0x000000555404723e */ /* 0x008fc800000000ff */
[C---:B------:R-:W-:Y:S02]  /*6650*/  PRMT R144, R4.reuse, 0x7610, R144 ;  /* 0x0000761004907816 */ /* 0x040fe40000000090 */
[----:B------:R-:W-:-:S04]  /*6660*/  PRMT R143, R4, 0x7632, R143 ;  /* 0x00007632048f7816 */ /* 0x000fc8000000008f */
[----:B------:R-:W-:-:S04]  /*6670*/  PRMT R0, R144, 0x5410, R143 ;  /* 0x0000541090007816 */ /* 0x000fc8000000008f */
[----:B------:R-:W-:Y:S02]  /*6680*/  LOP3.LUT R4, R2, R0, RZ, 0xc0, !PT ;  /* 0x0000000002047212 */ /* 0x000fe400078ec0ff */
[----:B------:R-:W-:Y:S02]  /*6690*/  PRMT R0, R141, 0x5410, R142 ;  /* 0x000054108d007816 */ /* 0x000fe4000000008e */
[----:B----4-:R-:W-:Y:S02]  /*66a0*/  F2FP.F16.F32.PACK_AB R2, R36, R100 ;  /* 0x000000642402723e */ /* 0x010fe400000000ff */
[----:B------:R-:W-:Y:S02]  /*66b0*/  LOP3.LUT R5, R5, R0, RZ, 0xc0, !PT ;  /* 0x0000000005057212 */ /* 0x000fe400078ec0ff */
[----:B------:R-:W-:Y:S02]  /*66c0*/  F2FP.F16.F32.PACK_AB R0, R174, R169 ;  /* 0x000000a9ae00723e */ /* 0x000fe400000000ff */
[----:B------:R-:W-:-:S02]  /*66d0*/  PRMT R138, R2, 0x7632, R138 ;  /* 0x00007632028a7816 */ /* 0x000fc4000000008a */
[C---:B------:R-:W-:Y:S02]  /*66e0*/  PRMT R140, R0.reuse, 0x7610, R140 ;  /* 0x00007610008c7816 */ /* 0x040fe4000000008c */
[----:B------:R-:W-:Y:S02]  /*66f0*/  PRMT R139, R0, 0x7632, R139 ;  /* 0x00007632008b7816 */ /* 0x000fe4000000008b */
[----:B------:R-:W-:Y:S02]  /*6700*/  F2FP.F16.F32.PACK_AB R0, R167, R46 ;  /* 0x0000002ea700723e */ /* 0x000fe400000000ff */
[----:B------:R-:W-:Y:S02]  /*6710*/  PRMT R137, R2, 0x7610, R137 ;  /* 0x0000761002897816 */ /* 0x000fe40000000089 */
[C---:B------:R-:W-:Y:S02]  /*6720*/  PRMT R136, R0.reuse, 0x7610, R136 ;  /* 0x0000761000887816 */ /* 0x040fe40000000088 */
[----:B------:R-:W-:-:S02]  /*6730*/  PRMT R117, R0, 0x7632, R117 ;  /* 0x0000763200757816 */ /* 0x000fc40000000075 */
[----:B------:R-:W-:Y:S02]  /*6740*/  PRMT R0, R140, 0x5410, R139 ;  /* 0x000054108c007816 */ /* 0x000fe4000000008b */
[----:B------:R-:W-:Y:S02]  /*6750*/  F2FP.F16.F32.PACK_AB R2, R119, R185 ;  /* 0x000000b97702723e */ /* 0x000fe400000000ff */
[----:B------:R-:W-:Y:S02]  /*6760*/  LOP3.LUT R6, R6, R0, RZ, 0xc0, !PT ;  /* 0x0000000006067212 */ /* 0x000fe400078ec0ff */
[----:B------:R-:W-:Y:S02]  /*6770*/  PRMT R0, R137, 0x5410, R138 ;  /* 0x0000541089007816 */ /* 0x000fe4000000008a */
[----:B------:R-:W-:Y:S02]  /*6780*/  PRMT R32, R2, 0x7610, R32 ;  /* 0x0000761002207816 */ /* 0x000fe40000000020 */
[----:B------:R-:W-:-:S02]  /*6790*/  LOP3.LUT R7, R7, R0, RZ, 0xc0, !PT ;  /* 0x0000000007077212 */ /* 0x000fc400078ec0ff */
[----:B------:R-:W-:Y:S02]  /*67a0*/  PRMT R0, R136, 0x5410, R117 ;  /* 0x0000541088007816 */ /* 0x000fe40000000075 */
[----:B------:R-:W-:Y:S01]  /*67b0*/  PRMT R23, R2, 0x7632, R23 ;  /* 0x0000763202177816 */ /* 0x000fe20000000017 */
[----:B------:R-:W-:Y:S01]  /*67c0*/  IMAD.MOV.U32 R2, RZ, RZ, R87 ;  /* 0x000000ffff027224 */ /* 0x000fe200078e0057 */
[----:B------:R-:W-:Y:S02]  /*67d0*/  LOP3.LUT R112, R13, R0, RZ, 0xc0, !PT ;  /* 0x000000000d707212 */ /* 0x000fe400078ec0ff */
[----:B------:R-:W-:-:S04]  /*67e0*/  F2FP.F16.F32.PACK_AB R0, R186, R166 ;  /* 0x000000a6ba00723e */ /* 0x000fc800000000ff */
[C---:B------:R-:W-:Y:S02]  /*67f0*/  PRMT R34, R0.reuse, 0x7632, R34 ;  /* 0x0000763200227816 */ /* 0x040fe40000000022 */
[----:B------:R-:W-:Y:S02]  /*6800*/  PRMT R33, R0, 0x7610, R33 ;  /* 0x0000761000217816 */ /* 0x000fe40000000021 */
[----:B-1----:R-:W-:-:S04]  /*6810*/  F2FP.F16.F32.PACK_AB R0, R118, R180 ;  /* 0x000000b47600723e */ /* 0x002fc800000000ff */
[C---:B------:R-:W-:Y:S02]  /*6820*/  PRMT R21, R0.reuse, 0x7610, R21 ;  /* 0x0000761000157816 */ /* 0x040fe40000000015 */
[----:B------:R-:W-:Y:S02]  /*6830*/  PRMT R20, R0, 0x7632, R20 ;  /* 0x0000763200147816 */ /* 0x000fe40000000014 */
[----:B------:R-:W-:-:S04]  /*6840*/  PRMT R0, R33, 0x5410, R34 ;  /* 0x0000541021007816 */ /* 0x000fc80000000022 */
[----:B------:R-:W-:Y:S02]  /*6850*/  LOP3.LUT R113, R15, R0, RZ, 0xc0, !PT ;  /* 0x000000000f717212 */ /* 0x000fe400078ec0ff */
[----:B------:R-:W1:Y:S01]  /*6860*/  LDSM.16.MT88.4 R12, [R183+0x10800] ;  /* 0x01080000b70c783b */ /* 0x000e620000004200 */
[----:B------:R-:W-:-:S04]  /*6870*/  PRMT R0, R32, 0x5410, R23 ;  /* 0x0000541020007816 */ /* 0x000fc80000000017 */
[----:B------:R-:W-:Y:S02]  /*6880*/  LOP3.LUT R114, R16, R0, RZ, 0xc0, !PT ;  /* 0x0000000010727212 */ /* 0x000fe400078ec0ff */
[----:B------:R-:W-:-:S04]  /*6890*/  PRMT R0, R21, 0x5410, R20 ;  /* 0x0000541015007816 */ /* 0x000fc80000000014 */
[----:B------:R-:W-:Y:S01]  /*68a0*/  LOP3.LUT R115, R17, R0, RZ, 0xc0, !PT ;  /* 0x0000000011737212 */ /* 0x000fe200078ec0ff */
[----:B------:R-:W-:Y:S01]  /*68b0*/  IMAD.MOV.U32 R0, RZ, RZ, R47 ;  /* 0x000000ffff007224 */ /* 0x000fe200078e002f */
[C---:B-1----:R-:W-:Y:S06]  /*68c0*/  HMMA.16816.F32 R24, R8.reuse, R12, R244 ;  /* 0x0000000c0818723c */ /* 0x042fec00000018f4 */
[----:B------:R-:W-:Y:S01]  /*68d0*/  HMMA.16816.F32 R16, R8, R14, R240 ;  /* 0x0000000e0810723c */ /* 0x000fe200000018f0 */
[----:B------:R-:W1:Y:S01]  /*68e0*/  LDSM.16.MT88.4 R12, [R181+0xd000] ;  /* 0x00d00000b50c783b */ /* 0x000e620000004200 */
[----:B------:R-:W-:-:S02]  /*68f0*/  IMAD.MOV.U32 R244, RZ, RZ, R44 ;  /* 0x000000fffff47224 */ /* 0x000fc400078e002c */
[----:B------:R-:W-:Y:S01]  /*6900*/  IMAD.MOV.U32 R245, RZ, RZ, R45 ;  /* 0x000000fffff57224 */ /* 0x000fe200078e002d */
[----:B------:R-:W2:Y:S01]  /*6910*/  LDSM.16.MT88.4 R8, [R182+0xd000] ;  /* 0x00d00000b608783b */ /* 0x000ea20000004200 */
[----:B------:R-:W-:Y:S02]  /*6920*/  IMAD.MOV.U32 R246, RZ, RZ, R36 ;  /* 0x000000fffff67224 */ /* 0x000fe400078e0024 */
[----:B------:R-:W-:Y:S02]  /*6930*/  IMAD.MOV.U32 R240, RZ, RZ, R28 ;  /* 0x000000fffff07224 */ /* 0x000fe400078e001c */
[----:B------:R-:W-:Y:S02]  /*6940*/  IMAD.MOV.U32 R247, RZ, RZ, R46 ;  /* 0x000000fffff77224 */ /* 0x000fe400078e002e */
[----:B------:R-:W-:Y:S02]  /*6950*/  IMAD.MOV.U32 R243, RZ, RZ, R86 ;  /* 0x000000fffff37224 */ /* 0x000fe400078e0056 */
[----:B------:R-:W-:-:S02]  /*6960*/  IMAD.MOV.U32 R242, RZ, RZ, R100 ;  /* 0x000000fffff27224 */ /* 0x000fc400078e0064 */
[----:B------:R-:W-:Y:S01]  /*6970*/  IMAD.MOV.U32 R241, RZ, RZ, R169 ;  /* 0x000000fffff17224 */ /* 0x000fe200078e00a9 */
[C---:B-1----:R-:W-:Y:S06]  /*6980*/  HMMA.16816.F32 R124, R4.reuse, R12, R124 ;  /* 0x0000000c047c723c */ /* 0x042fec000000187c */
[C---:B------:R-:W-:Y:S01]  /*6990*/  HMMA.16816.F32 R28, R4.reuse, R14, R224 ;  /* 0x0000000e041c723c */ /* 0x040fe200000018e0 */
[----:B------:R-:W1:Y:S05]  /*69a0*/  LDSM.16.MT88.4 R12, [R184+0xd000] ;  /* 0x00d00000b80c783b */ /* 0x000e6a0000004200 */
[----:B--2---:R-:W-:Y:S01]  /*69b0*/  HMMA.16816.F32 R36, R4, R8, R212 ;  /* 0x000000080424723c */ /* 0x004fe200000018d4 */
[----:B------:R-:W-:Y:S01]  /*69c0*/  IMAD.MOV.U32 R224, RZ, RZ, R0 ;  /* 0x000000ffffe07224 */ /* 0x000fe200078e0000 */
[----:B------:R-:W-:Y:S01]  /*69d0*/  LOP3.LUT R0, R22, 0xff, RZ, 0xc0, !PT ;  /* 0x000000ff16007812 */ /* 0x000fe200078ec0ff */
[----:B------:R-:W-:-:S02]  /*69e0*/  IMAD.MOV.U32 R227, RZ, RZ, R84 ;  /* 0x000000ffffe37224 */ /* 0x000fc400078e0054 */
[----:B------:R-:W-:Y:S01]  /*69f0*/  IMAD.MOV.U32 R225, RZ, RZ, R85 ;  /* 0x000000ffffe17224 */ /* 0x000fe200078e0055 */
[----:B------:R-:W-:Y:S01]  /*6a00*/  ISETP.LE.U32.AND P6, PT, R0, UR5, PT ;  /* 0x0000000500007c0c */ /* 0x000fe2000bfc3070 */
[----:B------:R-:W-:Y:S01]  /*6a10*/  HMMA.16816.F32 R44, R4, R10, R120 ;  /* 0x0000000a042c723c */ /* 0x000fe20000001878 */
[----:B------:R-:W-:Y:S01]  /*6a20*/  LOP3.LUT R0, R22, 0xffff, RZ, 0xc0, !PT ;  /* 0x0000ffff16007812 */ /* 0x000fe200078ec0ff */
[----:B------:R-:W2:Y:S01]  /*6a30*/  LDSM.16.MT88.4 R8, [R183+0xd000] ;  /* 0x00d00000b708783b */ /* 0x000ea20000004200 */
[----:B------:R-:W-:Y:S02]  /*6a40*/  IMAD.MOV.U32 R212, RZ, RZ, R102 ;  /* 0x000000ffffd47224 */ /* 0x000fe400078e0066 */
[----:B------:R-:W-:Y:S01]  /*6a50*/  SHF.R.U32.HI R0, RZ, 0x8, R0 ;  /* 0x00000008ff007819 */ /* 0x000fe20000011600 */
[----:B------:R-:W-:Y:S01]  /*6a60*/  IMAD.MOV.U32 R213, RZ, RZ, R245 ;  /* 0x000000ffffd57224 */ /* 0x000fe200078e00f5 */
[----:B------:R-:W-:Y:S01]  /*6a70*/  LDSM.16.MT88.4 R120, [R181+0xd800] ;  /* 0x00d80000b578783b */ /* 0x000fe20000004200 */
[----:B------:R-:W-:Y:S01]  /*6a80*/  IMAD.MOV.U32 R245, RZ, RZ, R247 ;  /* 0x000000fffff57224 */ /* 0x000fe200078e00f7 */
[----:B------:R-:W-:Y:S01]  /*6a90*/  LOP3.LUT R0, R0, 0xffff, RZ, 0xc0, !PT ;  /* 0x0000ffff00007812 */ /* 0x000fe200078ec0ff */
[----:B------:R-:W-:-:S02]  /*6aa0*/  IMAD.MOV.U32 R215, RZ, RZ, R165 ;  /* 0x000000ffffd77224 */ /* 0x000fc400078e00a5 */
[----:B------:R-:W-:Y:S01]  /*6ab0*/  IMAD.MOV.U32 R226, RZ, RZ, R177 ;  /* 0x000000ffffe27224 */ /* 0x000fe200078e00b1 */
[----:B------:R-:W-:Y:S01]  /*6ac0*/  ISETP.LE.U32.AND P1, PT, R0, UR5, PT ;  /* 0x0000000500007c0c */ /* 0x000fe2000bf23070 */
[C---:B-1----:R-:W-:Y:S06]  /*6ad0*/  HMMA.16816.F32 R52, R4.reuse, R12, R236 ;  /* 0x0000000c0434723c */ /* 0x042fec00000018ec */
[----:B------:R-:W-:Y:S01]  /*6ae0*/  HMMA.16816.F32 R64, R4, R14, R220 ;  /* 0x0000000e0440723c */ /* 0x000fe200000018dc */
[----:B------:R-:W1:Y:S01]  /*6af0*/  LDSM.16.MT88.4 R12, [R181+0xf000] ;  /* 0x00f00000b50c783b */ /* 0x000e620000004200 */
[----:B------:R-:W-:Y:S01]  /*6b00*/  SHF.R.U32.HI R0, RZ, 0x18, R22 ;  /* 0x00000018ff007819 */ /* 0x000fe20000011616 */
[----:B------:R-:W-:-:S02]  /*6b10*/  @!P6 HADD2 R162, -R144.H0_H0, -RZ.H0_H0 ;  /* 0xa00000ff90a2e230 */ /* 0x000fc40000000900 */
[----:B------:R-:W-:Y:S01]  /*6b20*/  IMAD.MOV.U32 R239, RZ, RZ, R101 ;  /* 0x000000ffffef7224 */ /* 0x000fe200078e0065 */
[----:B------:R-:W-:Y:S01]  /*6b30*/  ISETP.LE.U32.AND P4, PT, R0, UR5, PT ;  /* 0x0000000500007c0c */ /* 0x000fe2000bf83070 */
[----:B------:R-:W-:Y:S01]  /*6b40*/  @!P1 HADD2 R163, -R143.H0_H0, -RZ.H0_H0 ;  /* 0xa00000ff8fa39230 */ /* 0x000fe20000000900 */
[----:B------:R-:W-:Y:S01]  /*6b50*/  SHF.R.U32.HI R0, RZ, 0x10, R22 ;  /* 0x00000010ff007819 */ /* 0x000fe20000011616 */
[C---:B--2---:R-:W-:Y:S01]  /*6b60*/  HMMA.16816.F32 R68, R4.reuse, R8, R204 ;  /* 0x000000080444723c */ /* 0x044fe200000018cc */
[----:B------:R-:W-:Y:S02]  /*6b70*/  IMAD.MOV.U32 R238, RZ, RZ, R103 ;  /* 0x000000ffffee7224 */ /* 0x000fe400078e0067 */
[----:B------:R-:W-:Y:S01]  /*6b80*/  LOP3.LUT R0, R0, 0xff, RZ, 0xc0, !PT ;  /* 0x000000ff00007812 */ /* 0x000fe200078ec0ff */
[----:B------:R-:W-:Y:S01]  /*6b90*/  IMAD.MOV.U32 R236, RZ, RZ, R171 ;  /* 0x000000ffffec7224 */ /* 0x000fe200078e00ab */
[----:B------:R-:W-:Y:S01]  /*6ba0*/  @!P6 PRMT R144, R162, 0x5410, RZ ;  /* 0x00005410a290e816 */ /* 0x000fe200000000ff */
[----:B------:R-:W-:Y:S01]  /*6bb0*/  HMMA.16816.F32 R76, R4, R10, R76 ;  /* 0x0000000a044c723c */ /* 0x000fe2000000184c */
[----:B------:R-:W-:Y:S01]  /*6bc0*/  ISETP.LE.U32.AND P6, PT, R0, UR5, PT ;  /* 0x0000000500007c0c */ /* 0x000fe2000bfc3070 */
[----:B------:R-:W2:Y:S01]  /*6bd0*/  LDSM.16.MT88.4 R8, [R182+0xf000] ;  /* 0x00f00000b608783b */ /* 0x000ea20000004200 */
[----:B------:R-:W-:Y:S01]  /*6be0*/  SHF.R.U32.HI R0, RZ, 0x8, R59 ;  /* 0x00000008ff007819 */ /* 0x000fe2000001163b */
[----:B------:R-:W-:-:S02]  /*6bf0*/  IMAD.MOV.U32 R221, RZ, RZ, R173 ;  /* 0x000000ffffdd7224 */ /* 0x000fc400078e00ad */
[----:B------:R-:W-:Y:S01]  /*6c00*/  IMAD.MOV.U32 R220, RZ, RZ, R172 ;  /* 0x000000ffffdc7224 */ /* 0x000fe200078e00ac */
[----:B------:R-:W-:Y:S01]  /*6c10*/  LOP3.LUT R0, R0, 0xffff, RZ, 0xc0, !PT ;  /* 0x0000ffff00007812 */ /* 0x000fe200078ec0ff */
[----:B------:R-:W-:Y:S01]  /*6c20*/  @!P4 HADD2 R161, -R142.H0_H0, -RZ.H0_H0 ;  /* 0xa00000ff8ea1c230 */ /* 0x000fe20000000900 */
[----:B------:R-:W-:Y:S01]  /*6c30*/  @!P1 PRMT R143, R163, 0x5410, RZ ;  /* 0x00005410a38f9816 */ /* 0x000fe200000000ff */
[----:B------:R-:W-:Y:S01]  /*6c40*/  IMAD.MOV.U32 R237, RZ, RZ, R244 ;  /* 0x000000ffffed7224 */ /* 0x000fe200078e00f4 */
[----:B------:R-:W-:Y:S01]  /*6c50*/  ISETP.LE.U32.AND P1, PT, R0, UR5, PT ;  /* 0x0000000500007c0c */ /* 0x000fe2000bf23070 */
[----:B------:R-:W-:Y:S01]  /*6c60*/  IMAD.MOV.U32 R244, RZ, RZ, R246 ;  /* 0x000000fffff47224 */ /* 0x000fe200078e00f6 */
[----:B------:R-:W-:Y:S01]  /*6c70*/  LOP3.LUT R0, R61, 0xff, RZ, 0xc0, !PT ;  /* 0x000000ff3d007812 */ /* 0x000fe200078ec0ff */
[----:B------:R-:W-:Y:S01]  /*6c80*/  IMAD.MOV.U32 R223, RZ, RZ, R164 ;  /* 0x000000ffffdf7224 */ /* 0x000fe200078e00a4 */
[----:B------:R-:W-:Y:S01]  /*6c90*/  @!P4 PRMT R142, R161, 0x5410, RZ ;  /* 0x00005410a18ec816 */ /* 0x000fe200000000ff */
[----:B------:R-:W-:Y:S01]  /*6ca0*/  IMAD.MOV.U32 R246, RZ, RZ, R166 ;  /* 0x000000fffff67224 */ /* 0x000fe200078e00a6 */
[----:B------:R-:W-:Y:S01]  /*6cb0*/  ISETP.LE.U32.AND P4, PT, R0, UR5, PT ;  /* 0x0000000500007c0c */ /* 0x000fe2000bf83070 */
[----:B------:R-:W-:-:S02]  /*6cc0*/  IMAD.MOV.U32 R247, RZ, RZ, R167 ;  /* 0x000000fffff77224 */ /* 0x000fc400078e00a7 */
[----:B------:R-:W-:Y:S02]  /*6cd0*/  IMAD.MOV.U32 R222, RZ, RZ, R176 ;  /* 0x000000ffffde7224 */ /* 0x000fe400078e00b0 */
[----:B------:R-:W-:Y:S01]  /*6ce0*/  IMAD.MOV.U32 R214, RZ, RZ, R179 ;  /* 0x000000ffffd67224 */ /* 0x000fe200078e00b3 */
[C---:B-1----:R-:W-:Y:S01]  /*6cf0*/  HMMA.16816.F32 R92, R4.reuse, R14, R216 ;  /* 0x0000000e045c723c */ /* 0x042fe200000018d8 */
[----:B------:R1:W3:Y:S04]  /*6d00*/  LDL.LU.S16 R216, [R1+0xc] ;  /* 0x00000c0001d87983 */ /* 0x0002e80000300600 */
[----:B------:R1:W4:Y:S01]  /*6d10*/  LDL.LU.S16 R0, [R1+0x4] ;  /* 0x0000040001007983 */ /* 0x0003220000300600 */
[----:B------:R-:W-:Y:S01]  /*6d20*/  HMMA.16816.F32 R84, R4, R12, R232 ;  /* 0x0000000c0454723c */ /* 0x000fe200000018e8 */
[----:B------:R-:W-:-:S02]  /*6d30*/  IMAD.MOV.U32 R219, RZ, RZ, R243 ;  /* 0x000000ffffdb7224 */ /* 0x000fc400078e00f3 */
[----:B------:R-:W1:Y:S01]  /*6d40*/  LDSM.16.MT88.4 R12, [R184+0xf000] ;  /* 0x00f00000b80c783b */ /* 0x000e620000004200 */
[----:B------:R-:W-:-:S03]  /*6d50*/  IMAD.MOV.U32 R243, RZ, RZ, R174 ;  /* 0x000000fffff37224 */ /* 0x000fc600078e00ae */
[----:B------:R-:W-:Y:S02]  /*6d60*/  IMAD.MOV.U32 R233, RZ, RZ, R170 ;  /* 0x000000ffffe97224 */ /* 0x000fe400078e00aa */
[----:B------:R-:W-:Y:S01]  /*6d70*/  IMAD.MOV.U32 R234, RZ, RZ, R168 ;  /* 0x000000ffffea7224 */ /* 0x000fe200078e00a8 */
[----:B--2---:R-:W-:Y:S01]  /*6d80*/  HMMA.16816.F32 R100, R4, R10, R108 ;  /* 0x0000000a0464723c */ /* 0x004fe2000000186c */
[----:B------:R-:W-:Y:S02]  /*6d90*/  IMAD.MOV.U32 R235, RZ, RZ, R175 ;  /* 0x000000ffffeb7224 */ /* 0x000fe400078e00af */
[----:B------:R-:W-:-:S03]  /*6da0*/  IMAD.MOV.U32 R232, RZ, RZ, R178 ;  /* 0x000000ffffe87224 */ /* 0x000fc600078e00b2 */
[C---:B-1----:R-:W-:Y:S06]  /*6db0*/  HMMA.16816.F32 R108, R4.reuse, R12, R228 ;  /* 0x0000000c046c723c */ /* 0x042fec00000018e4 */
[C---:B------:R-:W-:Y:S01]  /*6dc0*/  HMMA.16816.F32 R128, R4.reuse, R14, R128 ;  /* 0x0000000e0480723c */ /* 0x040fe20000001880 */
[----:B------:R-:W1:Y:S05]  /*6dd0*/  LDSM.16.MT88.4 R12, [R181+0x11000] ;  /* 0x01100000b50c783b */ /* 0x000e6a0000004200 */
[C---:B-1----:R-:W-:Y:S06]  /*6de0*/  HMMA.16816.F32 R168, R4.reuse, R12, R104 ;  /* 0x0000000c04a8723c */ /* 0x042fec0000001868 */
[----:B------:R-:W-:Y:S01]  /*6df0*/  HMMA.16816.F32 R96, R4, R8, R96 ;  /* 0x000000080460723c */ /* 0x000fe20000001860 */
[----:B------:R-:W-:Y:S01]  /*6e00*/  LDSM.16.MT88.4 R8, [R183+0xf000] ;  /* 0x00f00000b708783b */ /* 0x000fe20000004200 */
[----:B----4-:R-:W-:-:S04]  /*6e10*/  @!P5 HADD2 R0, -R140.H0_H0, -RZ.H0_H0 ;  /* 0xa00000ff8c00d230 */ /* 0x010fc80000000900 */
[C---:B------:R-:W-:Y:S01]  /*6e20*/  HMMA.16816.F32 R208, R4.reuse, R14, R208 ;  /* 0x0000000e04d0723c */ /* 0x040fe200000018d0 */
[----:B------:R-:W1:Y:S01]  /*6e30*/  LDSM.16.MT88.4 R12, [R184+0x11000] ;  /* 0x01100000b80c783b */ /* 0x000e620000004200 */
[----:B------:R-:W-:Y:S02]  /*6e40*/  IMAD.MOV.U32 R218, RZ, RZ, R219 ;  /* 0x000000ffffda7224 */ /* 0x000fe400078e00db */
[----:B---3--:R-:W-:Y:S01]  /*6e50*/  @!P6 HADD2 R216, -R141.H0_H0, -RZ.H0_H0 ;  /* 0xa00000ff8dd8e230 */ /* 0x008fe20000000900 */
[----:B------:R-:W-:Y:S01]  /*6e60*/  UIMAD.WIDE UR34, UR34, 0x2, URZ ;  /* 0x00000002222278a5 */ /* 0x000fe2000f8e023f */
[----:B------:R-:W-:Y:S01]  /*6e70*/  LDSM.16.MT88.4 R104, [R182+0x11800] ;  /* 0x01180000b668783b */ /* 0x000fe20000004200 */
[C---:B-1----:R-:W-:Y:S06]  /*6e80*/  HMMA.16816.F32 R172, R4.reuse, R12, R48 ;  /* 0x0000000c04ac723c */ /* 0x042fec0000001830 */
[C---:B------:R-:W-:Y:S06]  /*6e90*/  HMMA.16816.F32 R132, R4.reuse, R8, R132 ;  /* 0x000000080484723c */ /* 0x040fec0000001884 */
[----:B------:R-:W-:Y:S01]  /*6ea0*/  HMMA.16816.F32 R164, R4, R10, R88 ;  /* 0x0000000a04a4723c */ /* 0x000fe20000001858 */
[----:B------:R-:W-:Y:S01]  /*6eb0*/  LDSM.16.MT88.4 R8, [R182+0x11000] ;  /* 0x01100000b608783b */ /* 0x000fe20000004200 */
[----:B------:R-:W-:-:S03]  /*6ec0*/  IMAD.MOV.U32 R219, RZ, RZ, R232 ;  /* 0x000000ffffdb7224 */ /* 0x000fc600078e00e8 */
[----:B------:R-:W-:Y:S01]  /*6ed0*/  LDSM.16.MT88.4 R48, [R184+0xd800] ;  /* 0x00d80000b830783b */ /* 0x000fe20000004200 */
[----:B------:R-:W-:Y:S03]  /*6ee0*/  HMMA.16816.F32 R12, R4, R14, R40 ;  /* 0x0000000e040c723c */ /* 0x000fe60000001828 */
[----:B------:R-:W1:Y:S03]  /*6ef0*/  LDSM.16.MT88.4 R40, [R182+0xd800] ;  /* 0x00d80000b628783b */ /* 0x000e660000004200 */
[C---:B------:R-:W-:Y:S01]  /*6f00*/  HMMA.16816.F32 R124, R112.reuse, R120, R124 ;  /* 0x00000078707c723c */ /* 0x040fe2000000187c */
[----:B------:R-:W-:Y:S05]  /*6f10*/  LDSM.16.MT88.4 R88, [R183+0xf800] ;  /* 0x00f80000b758783b */ /* 0x000fea0000004200 */
[C---:B-1----:R-:W-:Y:S06]  /*6f20*/  HMMA.16816.F32 R36, R112.reuse, R40, R36 ;  /* 0x000000287024723c */ /* 0x042fec0000001824 */
[----:B------:R-:W-:Y:S07]  /*6f30*/  HMMA.16816.F32 R40, R112, R42, R44 ;  /* 0x0000002a7028723c */ /* 0x000fee000000182c */
[----:B------:R-:W-:-:S02]  /*6f40*/  PRMT R46, R0, 0x7610, R46 ;  /* 0x00007610002e7816 */ /* 0x000fc4000000002e */
[----:B------:R1:W2:Y:S01]  /*6f50*/  LDL.LU.S16 R0, [R1+0x10] ;  /* 0x0000100001007983 */ /* 0x0002a20000300600 */
[C---:B------:R-:W-:Y:S06]  /*6f60*/  HMMA.16816.F32 R204, R4.reuse, R8, R80 ;  /* 0x0000000804cc723c */ /* 0x040fec0000001850 */
[----:B------:R-:W-:Y:S01]  /*6f70*/  HMMA.16816.F32 R176, R4, R10, R72 ;  /* 0x0000000a04b0723c */ /* 0x000fe20000001848 */
[----:B------:R-:W3:Y:S01]  /*6f80*/  LDSM.16.MT88.4 R8, [R183+0x11000] ;  /* 0x01100000b708783b */ /* 0x000ee20000004200 */
[----:B------:R-:W-:Y:S02]  /*6f90*/  IMAD.MOV.U32 R232, RZ, RZ, R233 ;  /* 0x000000ffffe87224 */ /* 0x000fe400078e00e9 */
[----:B------:R-:W-:Y:S01]  /*6fa0*/  IMAD.MOV.U32 R233, RZ, RZ, R235 ;  /* 0x000000ffffe97224 */ /* 0x000fe200078e00eb */
[----:B------:R-:W-:Y:S01]  /*6fb0*/  @!P5 PRMT R140, R46, 0x5410, RZ ;  /* 0x000054102e8cd816 */ /* 0x000fe200000000ff */
[----:B------:R-:W-:Y:S01]  /*6fc0*/  IMAD.MOV.U32 R235, RZ, RZ, R221 ;  /* 0x000000ffffeb7224 */ /* 0x000fe200078e00dd */
[----:B------:R1:W4:Y:S01]  /*6fd0*/  LDL.LU.S16 R46, [R1+0x14] ;  /* 0x00001400012e7983 */ /* 0x0003220000300600 */
[----:B------:R-:W-:-:S02]  /*6fe0*/  IMAD.MOV.U32 R221, RZ, RZ, R223 ;  /* 0x000000ffffdd7224 */ /* 0x000fc400078e00df */
[----:B------:R-:W-:Y:S01]  /*6ff0*/  IMAD.MOV.U32 R223, RZ, RZ, R237 ;  /* 0x000000ffffdf7224 */ /* 0x000fe200078e00ed */
[----:B------:R-:W-:Y:S01]  /*7000*/  PRMT R47, R216, 0x7610, R47 ;  /* 0x00007610d82f7816 */ /* 0x000fe2000000002f */
[----:B------:R-:W-:Y:S01]  /*7010*/  IMAD.MOV.U32 R237, RZ, RZ, R2 ;  /* 0x000000ffffed7224 */ /* 0x000fe200078e0002 */
[----:B------:R-:W-:Y:S01]  /*7020*/  HMMA.16816.F32 R120, R112, R122, R28 ;  /* 0x0000007a7078723c */ /* 0x000fe2000000181c */
[----:B------:R-:W-:Y:S04]  /*7030*/  LDSM.16.MT88.4 R72, [R182+0xf800] ;  /* 0x00f80000b648783b */ /* 0x000fe80000004200 */
[----:B------:R-:W-:Y:S01]  /*7040*/  LDSM.16.MT88.4 R80, [R184+0xf800] ;  /* 0x00f80000b850783b */ /* 0x000fe20000004200 */
[C---:B---3--:R-:W-:Y:S06]  /*7050*/  HMMA.16816.F32 R24, R4.reuse, R8, R24 ;  /* 0x000000080418723c */ /* 0x048fec0000001818 */
[----:B------:R-:W-:Y:S07]  /*7060*/  HMMA.16816.F32 R16, R4, R10, R16 ;  /* 0x0000000a0410723c */ /* 0x000fee0000001810 */
[----:B------:R-:W-:-:S04]  /*7070*/  IMAD.WIDE.U32 R4, R62, -0x2daee0ad, RZ ;  /* 0xd2511f533e047825 */ /* 0x000fc800078e00ff */
[----:B--2---:R-:W-:-:S05]  /*7080*/  @!P1 HADD2 R0, -R139.H0_H0, -RZ.H0_H0 ;  /* 0xa00000ff8b009230 */ /* 0x004fca0000000900 */
[----:B------:R-:W-:Y:S02]  /*7090*/  PRMT R6, R0, 0x7610, R6 ;  /* 0x0000761000067816 */ /* 0x000fe40000000006 */
[----:B------:R-:W-:Y:S02]  /*70a0*/  LOP3.LUT R0, R5, UR28, R56, 0x96, !PT ;  /* 0x0000001c05007c12 */ /* 0x000fe4000f8e9638 */
[----:B------:R-:W-:Y:S01]  /*70b0*/  @!P1 PRMT R139, R6, 0x5410, RZ ;  /* 0x00005410068b9816 */ /* 0x000fe200000000ff */
[----:B------:R-:W2:Y:S01]  /*70c0*/  LDSM.16.MT88.4 R56, [R183+0xd800] ;  /* 0x00d80000b738783b */ /* 0x000ea20000004200 */
[----:B------:R-:W-:-:S04]  /*70d0*/  SHF.R.U32.HI R2, RZ, 0x18, R0 ;  /* 0x00000018ff027819 */ /* 0x000fc80000011600 */
[----:B------:R-:W-:Y:S02]  /*70e0*/  ISETP.LE.U32.AND P5, PT, R2, UR5, PT ;  /* 0x0000000502007c0c */ /* 0x000fe4000bfa3070 */
[----:B------:R1:W3:Y:S01]  /*70f0*/  LDL.LU.S16 R2, [R1+0x18] ;  /* 0x0000180001027983 */ /* 0x0002e20000300600 */
[----:B------:R-:W-:Y:S01]  /*7100*/  LOP3.LUT R6, R0, 0xff, RZ, 0xc0, !PT ;  /* 0x000000ff00067812 */ /* 0x000fe200078ec0ff */
[----:B----4-:R-:W-:Y:S01]  /*7110*/  @!P2 HADD2 R46, -R138.H0_H0, -RZ.H0_H0 ;  /* 0xa00000ff8a2ea230 */ /* 0x010fe20000000900 */
[----:B------:R-:W-:Y:S02]  /*7120*/  @!P6 PRMT R141, R47, 0x5410, RZ ;  /* 0x000054102f8de816 */ /* 0x000fe400000000ff */
[----:B------:R-:W-:Y:S02]  /*7130*/  ISETP.LE.U32.AND P6, PT, R6, UR5, PT ;  /* 0x0000000506007c0c */ /* 0x000fe4000bfc3070 */
[----:B------:R-:W-:-:S04]  /*7140*/  PRMT R45, R46, 0x7610, R45 ;  /* 0x000076102e2d7816 */ /* 0x000fc8000000002d */
[----:B------:R-:W-:Y:S01]  /*7150*/  @!P2 PRMT R138, R45, 0x5410, RZ ;  /* 0x000054102d8aa816 */ /* 0x000fe200000000ff */
[----:B---3--:R-:W-:-:S05]  /*7160*/  @!P4 HADD2 R2, -R137.H0_H0, -RZ.H0_H0 ;  /* 0xa00000ff8902c230 */ /* 0x008fca0000000900 */
[----:B------:R-:W-:Y:S02]  /*7170*/  PRMT R44, R2, 0x7610, R44 ;  /* 0x00007610022c7816 */ /* 0x000fe4000000002c */
[----:B------:R-:W-:Y:S02]  /*7180*/  LOP3.LUT R2, R0, 0xffff, RZ, 0xc0, !PT ;  /* 0x0000ffff00027812 */ /* 0x000fe400078ec0ff */
[----:B------:R-:W-:Y:S02]  /*7190*/  SHF.R.U32.HI R0, RZ, 0x10, R0 ;  /* 0x00000010ff007819 */ /* 0x000fe40000011600 */
[----:B------:R-:W-:Y:S02]  /*71a0*/  SHF.R.U32.HI R6, RZ, 0x8, R2 ;  /* 0x00000008ff067819 */ /* 0x000fe40000011602 */
[----:B------:R-:W-:Y:S02]  /*71b0*/  LOP3.LUT R2, R0, 0xff, RZ, 0xc0, !PT ;  /* 0x000000ff00027812 */ /* 0x000fe400078ec0ff */
[----:B------:R-:W-:-:S04]  /*71c0*/  LOP3.LUT R0, R6, 0xffff, RZ, 0xc0, !PT ;  /* 0x0000ffff06007812 */ /* 0x000fc800078ec0ff */
[----:B------:R-:W-:Y:S02]  /*71d0*/  ISETP.LE.U32.AND P2, PT, R0, UR5, PT ;  /* 0x0000000500007c0c */ /* 0x000fe4000bf43070 */
[----:B------:R1:W3:Y:S01]  /*71e0*/  LDL.LU.S16 R0, [R1+0x20] ;  /* 0x0000200001007983 */ /* 0x0002e20000300600 */
[----:B------:R-:W-:Y:S02]  /*71f0*/  ISETP.LE.U32.AND P1, PT, R2, UR5, PT ;  /* 0x0000000502007c0c */ /* 0x000fe4000bf23070 */
[----:B------:R-:W-:Y:S02]  /*7200*/  @!P4 PRMT R137, R44, 0x5410, RZ ;  /* 0x000054102c89c816 */ /* 0x000fe400000000ff */
[----:B------:R-:W-:Y:S01]  /*7210*/  HMMA.16816.F32 R44, R112, R48, R52 ;  /* 0x00000030702c723c */ /* 0x000fe20000001834 */
[----:B---3--:R-:W-:-:S05]  /*7220*/  @!P6 HADD2 R0, -R136.H0_H0, -RZ.H0_H0 ;  /* 0xa00000ff8800e230 */ /* 0x008fca0000000900 */
[----:B------:R-:W-:-:S04]  /*7230*/  PRMT R2, R0, 0x7610, R2 ;  /* 0x0000761000027816 */ /* 0x000fc80000000002 */
[----:B------:R-:W-:Y:S02]  /*7240*/  @!P6 PRMT R136, R2, 0x5410, RZ ;  /* 0x000054100288e816 */ /* 0x000fe400000000ff */
[----:B------:R1:W3:Y:S04]  /*7250*/  LDL.LU.S16 R2, [R1+0x28] ;  /* 0x0000280001027983 */ /* 0x0002e80000300600 */
[----:B------:R1:W4:Y:S01]  /*7260*/  LDL.LU.S16 R54, [R1+0x2c] ;  /* 0x00002c0001367983 */ /* 0x0003220000300600 */
[----:B------:R-:W-:-:S04]  /*7270*/  LOP3.LUT R0, R35, 0xff, RZ, 0xc0, !PT ;  /* 0x000000ff23007812 */ /* 0x000fc800078ec0ff */
[----:B------:R-:W-:Y:S02]  /*7280*/  ISETP.LE.U32.AND P4, PT, R0, UR5, PT ;  /* 0x0000000500007c0c */ /* 0x000fe4000bf83070 */
[----:B------:R-:W-:Y:S01]  /*7290*/  SHF.R.U32.HI R0, RZ, 0x18, R35 ;  /* 0x00000018ff007819 */ /* 0x000fe20000011623 */
[----:B----4-:R-:W-:-:S05]  /*72a0*/  @!P5 HADD2 R54, -R34.H0_H0, -RZ.H0_H0 ;  /* 0xa00000ff2236d230 */ /* 0x010fca0000000900 */
[----:B------:R-:W-:Y:S02]  /*72b0*/  PRMT R48, R54, 0x7610, R48 ;  /* 0x0000761036307816 */ /* 0x000fe40000000030 */
[----:B------:R1:W4:Y:S01]  /*72c0*/  LDL.LU.S16 R54, [R1+0x38] ;  /* 0x0000380001367983 */ /* 0x0003220000300600 */
[----:B---3--:R-:W-:Y:S01]  /*72d0*/  @!P2 HADD2 R2, -R117.H0_H0, -RZ.H0_H0 ;  /* 0xa00000ff7502a230 */ /* 0x008fe20000000900 */
[----:B------:R-:W-:Y:S02]  /*72e0*/  ISETP.LE.U32.AND P6, PT, R0, UR5, PT ;  /* 0x0000000500007c0c */ /* 0x000fe4000bfc3070 */
[----:B------:R-:W-:Y:S02]  /*72f0*/  LOP3.LUT R0, R35, 0xffff, RZ, 0xc0, !PT ;  /* 0x0000ffff23007812 */ /* 0x000fe400078ec0ff */
[----:B------:R-:W-:Y:S02]  /*7300*/  PRMT R49, R2, 0x7610, R49 ;  /* 0x0000761002317816 */ /* 0x000fe40000000031 */
[----:B------:R-:W-:-:S02]  /*7310*/  SHF.R.U32.HI R2, RZ, 0x10, R35 ;  /* 0x00000010ff027819 */ /* 0x000fc40000011623 */
[----:B------:R-:W-:Y:S02]  /*7320*/  SHF.R.U32.HI R0, RZ, 0x8, R0 ;  /* 0x00000008ff007819 */ /* 0x000fe40000011600 */
[----:B------:R-:W-:Y:S02]  /*7330*/  LOP3.LUT R2, R2, 0xff, RZ, 0xc0, !PT ;  /* 0x000000ff02027812 */ /* 0x000fe400078ec0ff */
[----:B------:R-:W-:Y:S02]  /*7340*/  @!P2 PRMT R117, R49, 0x5410, RZ ;  /* 0x000054103175a816 */ /* 0x000fe400000000ff */
[----:B------:R-:W-:Y:S02]  /*7350*/  LOP3.LUT R0, R0, 0xffff, RZ, 0xc0, !PT ;  /* 0x0000ffff00007812 */ /* 0x000fe400078ec0ff */
[----:B------:R-:W-:Y:S02]  /*7360*/  ISETP.LE.U32.AND P2, PT, R2, UR5, PT ;  /* 0x0000000502007c0c */ /* 0x000fe4000bf43070 */
[----:B------:R-:W-:-:S02]  /*7370*/  LOP3.LUT R2, R60, 0xffff, RZ, 0xc0, !PT ;  /* 0x0000ffff3c027812 */ /* 0x000fc400078ec0ff */
[----:B------:R-:W-:Y:S02]  /*7380*/  @!P5 PRMT R34, R48, 0x5410, RZ ;  /* 0x000054103022d816 */ /* 0x000fe400000000ff */
[----:B------:R-:W-:Y:S02]  /*7390*/  ISETP.LE.U32.AND P5, PT, R0, UR5, PT ;  /* 0x0000000500007c0c */ /* 0x000fe4000bfa3070 */
[----:B------:R-:W-:-:S04]  /*73a0*/  SHF.R.U32.HI R0, RZ, 0x8, R2 ;  /* 0x00000008ff007819 */ /* 0x000fc80000011602 */
[----:B------:R-:W-:Y:S01]  /*73b0*/  LOP3.LUT R0, R0, 0xffff, RZ, 0xc0, !PT ;  /* 0x0000ffff00007812 */ /* 0x000fe200078ec0ff */
[----:B----4-:R-:W-:-:S05]  /*73c0*/  @!P1 HADD2 R54, -R33.H0_H0, -RZ.H0_H0 ;  /* 0xa00000ff21369230 */ /* 0x010fca0000000900 */
[----:B------:R-:W-:Y:S02]  /*73d0*/  PRMT R53, R54, 0x7610, R53 ;  /* 0x0000761036357816 */ /* 0x000fe40000000035 */
[----:B------:R1:W3:Y:S02]  /*73e0*/  LDL.LU.S16 R54, [R1+0x3c] ;  /* 0x00003c0001367983 */ /* 0x0002e40000300600 */
[----:B------:R-:W-:Y:S02]  /*73f0*/  @!P1 PRMT R33, R53, 0x5410, RZ ;  /* 0x0000541035219816 */ /* 0x000fe400000000ff */
[----:B------:R-:W-:Y:S02]  /*7400*/  ISETP.LE.U32.AND P1, PT, R0, UR5, PT ;  /* 0x0000000500007c0c */ /* 0x000fe4000bf23070 */
[----:B------:R1:W4:Y:S01]  /*7410*/  LDL.LU.S16 R0, [R1+0x40] ;  /* 0x0000400001007983 */ /* 0x0003220000300600 */
[----:B---3--:R-:W-:Y:S02]  /*7420*/  @!P4 HADD2 R54, -R152.H0_H0, -RZ.H0_H0 ;  /* 0xa00000ff9836c230 */ /* 0x008fe40000000900 */
[----:B----4-:R-:W-:-:S03]  /*7430*/  @!P5 HADD2 R0, -R151.H0_H0, -RZ.H0_H0 ;  /* 0xa00000ff9700d230 */ /* 0x010fc60000000900 */
[----:B------:R-:W-:Y:S02]  /*7440*/  PRMT R52, R54, 0x7610, R52 ;  /* 0x0000761036347816 */ /* 0x000fe40000000034 */
[----:B------:R-:W-:Y:S02]  /*7450*/  PRMT R2, R0, 0x7610, R2 ;  /* 0x0000761000027816 */ /* 0x000fe40000000002 */
[----:B------:R-:W-:Y:S02]  /*7460*/  LOP3.LUT R0, R60, 0xff, RZ, 0xc0, !PT ;  /* 0x000000ff3c007812 */ /* 0x000fe400078ec0ff */
[----:B------:R-:W-:Y:S02]  /*7470*/  @!P4 PRMT R152, R52, 0x5410, RZ ;  /* 0x000054103498c816 */ /* 0x000fe400000000ff */
[----:B------:R-:W-:Y:S02]  /*7480*/  ISETP.LE.U32.AND P4, PT, R0, UR5, PT ;  /* 0x0000000500007c0c */ /* 0x000fe4000bf83070 */
[----:B------:R1:W3:Y:S02]  /*7490*/  LDL.LU.S16 R0, [R1+0x44] ;  /* 0x0000440001007983 */ /* 0x0002e40000300600 */
[----:B---3--:R-:W-:-:S05]  /*74a0*/  @!P2 HADD2 R0, -R150.H0_H0, -RZ.H0_H0 ;  /* 0xa00000ff9600a230 */ /* 0x008fca0000000900 */
[----:B------:R-:W-:-:S04]  /*74b0*/  PRMT R35, R0, 0x7610, R35 ;  /* 0x0000761000237816 */ /* 0x000fc80000000023 */
[----:B------:R-:W-:Y:S02]  /*74c0*/  @!P2 PRMT R150, R35, 0x5410, RZ ;  /* 0x000054102396a816 */ /* 0x000fe400000000ff */
[----:B------:R1:W3:Y:S02]  /*74d0*/  LDL.LU.S16 R35, [R1+0x4c] ;  /* 0x00004c0001237983 */ /* 0x0002e40000300600 */
[----:B---3--:R-:W-:-:S05]  /*74e0*/  @!P6 HADD2 R35, -R149.H0_H0, -RZ.H0_H0 ;  /* 0xa00000ff9523e230 */ /* 0x008fca0000000900 */
[----:B------:R-:W-:Y:S02]  /*74f0*/  PRMT R31, R35, 0x7610, R31 ;  /* 0x00007610231f7816 */ /* 0x000fe4000000001f */
[----:B------:R1:W3:Y:S01]  /*7500*/  LDL.LU.S16 R35, [R1+0x48] ;  /* 0x0000480001237983 */ /* 0x0002e20000300600 */
[----:B------:R-:W-:Y:S02]  /*7510*/  @!P5 PRMT R151, R2, 0x5410, RZ ;  /* 0x000054100297d816 */ /* 0x000fe400000000ff */
[--C-:B------:R-:W-:Y:S02]  /*7520*/  SHF.R.U32.HI R0, RZ, 0x18, R60.reuse ;  /* 0x00000018ff007819 */ /* 0x100fe4000001163c */
[----:B------:R-:W-:Y:S02]  /*7530*/  SHF.R.U32.HI R2, RZ, 0x10, R60 ;  /* 0x00000010ff027819 */ /* 0x000fe4000001163c */
[----:B------:R-:W-:Y:S02]  /*7540*/  ISETP.LE.U32.AND P5, PT, R0, UR5, PT ;  /* 0x0000000500007c0c */ /* 0x000fe4000bfa3070 */
[----:B------:R-:W-:-:S04]  /*7550*/  LOP3.LUT R0, R2, 0xff, RZ, 0xc0, !PT ;  /* 0x000000ff02007812 */ /* 0x000fc800078ec0ff */
[----:B------:R-:W-:Y:S01]  /*7560*/  ISETP.LE.U32.AND P2, PT, R0, UR5, PT ;  /* 0x0000000500007c0c */ /* 0x000fe2000bf43070 */
[----:B---3--:R-:W-:-:S05]  /*7570*/  @!P4 HADD2 R35, -R153.H0_H0, -RZ.H0_H0 ;  /* 0xa00000ff9923c230 */ /* 0x008fca0000000900 */
[----:B------:R-:W-:Y:S02]  /*7580*/  PRMT R0, R35, 0x7610, R0 ;  /* 0x0000761023007816 */ /* 0x000fe40000000000 */
        /* <DEDUP_REMOVED lines=9> */
[----:B------:R-:W-:Y:S02]  /*7620*/  @!P4 PRMT R153, R0, 0x5410, RZ ;  /* 0x000054100099c816 */ /* 0x000fe400000000ff */
[----:B------:R-:W-:Y:S01]  /*7630*/  SHF.R.U32.HI R0, RZ, 0x8, R63 ;  /* 0x00000008ff007819 */ /* 0x000fe2000001163f */
[----:B---3--:R-:W-:-:S05]  /*7640*/  @!P5 HADD2 R7, -R157.H0_H0, -RZ.H0_H0 ;  /* 0xa00000ff9d07d230 */ /* 0x008fca0000000900 */
[----:B------:R-:W-:-:S04]  /*7650*/  PRMT R2, R7, 0x7610, R2 ;  /* 0x0000761007027816 */ /* 0x000fc80000000002 */
[----:B------:R-:W-:Y:S02]  /*7660*/  @!P5 PRMT R157, R2, 0x5410, RZ ;  /* 0x00005410029dd816 */ /* 0x000fe400000000ff */
[----:B------:R1:W3:Y:S04]  /*7670*/  LDL.LU.S16 R2, [R1+0x74] ;  /* 0x0000740001027983 */ /* 0x0002e80000300600 */
[----:B------:R1:W4:Y:S01]  /*7680*/  LDL.LU.S16 R31, [R1+0x78] ;  /* 0x00007800011f7983 */ /* 0x0003220000300600 */
[----:B------:R-:W-:Y:S02]  /*7690*/  ISETP.LE.U32.AND P4, PT, R248, UR5, PT ;  /* 0x00000005f8007c0c */ /* 0x000fe4000bf83070 */
[----:B------:R-:W-:-:S04]  /*76a0*/  LOP3.LUT R0, R0, 0xffff, RZ, 0xc0, !PT ;  /* 0x0000ffff00007812 */ /* 0x000fc800078ec0ff */
[----:B------:R-:W-:Y:S02]  /*76b0*/  ISETP.LE.U32.AND P1, PT, R0, UR5, PT ;  /* 0x0000000500007c0c */ /* 0x000fe4000bf23070 */
[----:B------:R-:W-:-:S04]  /*76c0*/  LOP3.LUT R0, R250, 0xff, RZ, 0xc0, !PT ;  /* 0x000000fffa007812 */ /* 0x000fc800078ec0ff */
[----:B------:R-:W-:Y:S02]  /*76d0*/  ISETP.LE.U32.AND P5, PT, R0, UR5, PT ;  /* 0x0000000500007c0c */ /* 0x000fe4000bfa3070 */
[----:B------:R-:W-:-:S04]  /*76e0*/  SHF.R.U32.HI R0, RZ, 0x8, R252 ;  /* 0x00000008ff007819 */ /* 0x000fc800000116fc */
[----:B------:R-:W-:Y:S01]  /*76f0*/  LOP3.LUT R0, R0, 0xffff, RZ, 0xc0, !PT ;  /* 0x0000ffff00007812 */ /* 0x000fe200078ec0ff */
[----:B---3--:R-:W-:Y:S02]  /*7700*/  @!P4 HADD2 R2, -R158.H0_H0, -RZ.H0_H0 ;  /* 0xa00000ff9e02c230 */ /* 0x008fe40000000900 */
[----:B----4-:R-:W-:-:S03]  /*7710*/  @!P1 HADD2 R31, -R156.H0_H0, -RZ.H0_H0 ;  /* 0xa00000ff9c1f9230 */ /* 0x010fc60000000900 */
[----:B------:R-:W-:-:S04]  /*7720*/  PRMT R30, R2, 0x7610, R30 ;  /* 0x00007610021e7816 */ /* 0x000fc8000000001e */
[----:B------:R-:W-:Y:S02]  /*7730*/  @!P4 PRMT R158, R30, 0x5410, RZ ;  /* 0x000054101e9ec816 */ /* 0x000fe400000000ff */
[----:B------:R-:W-:Y:S01]  /*7740*/  PRMT R29, R31, 0x7610, R29 ;  /* 0x000076101f1d7816 */ /* 0x000fe2000000001d */
[----:B------:R1:W3:Y:S01]  /*7750*/  LDL.LU.S16 R30, [R1+0x7c] ;  /* 0x00007c00011e7983 */ /* 0x0002e20000300600 */
[----:B------:R-:W-:Y:S02]  /*7760*/  ISETP.LE.U32.AND P4, PT, R0, UR5, PT ;  /* 0x0000000500007c0c */ /* 0x000fe4000bf83070 */
[----:B------:R-:W-:Y:S02]  /*7770*/  LOP3.LUT R0, R218, 0xff, RZ, 0xc0, !PT ;  /* 0x000000ffda007812 */ /* 0x000fe400078ec0ff */
[----:B------:R-:W-:Y:S02]  /*7780*/  @!P1 PRMT R156, R29, 0x5410, RZ ;  /* 0x000054101d9c9816 */ /* 0x000fe400000000ff */
[----:B------:R1:W4:Y:S01]  /*7790*/  LDL.LU.S16 R29, [R1+0x80] ;  /* 0x00008000011d7983 */ /* 0x0003220000300600 */
[----:B------:R-:W-:-:S03]  /*77a0*/  ISETP.LE.U32.AND P1, PT, R0, UR5, PT ;  /* 0x0000000500007c0c */ /* 0x000fc6000bf23070 */
[----:B------:R1:W2:Y:S01]  /*77b0*/  LDL.LU.S16 R0, [R1+0x84] ;  /* 0x0000840001007983 */ /* 0x0002a20000300600 */
[----:B------:R-:W-:Y:S02]  /*77c0*/  @!P2 PRMT R154, R6, 0x5410, RZ ;  /* 0x00005410069aa816 */ /* 0x000fe400000000ff */
[----:B------:R-:W-:Y:S02]  /*77d0*/  ISETP.LE.U32.AND P2, PT, R249, UR5, PT ;  /* 0x00000005f9007c0c */ /* 0x000fe4000bf43070 */
[----:B------:R-:W-:Y:S02]  /*77e0*/  LOP3.LUT R7, R4, 0xffff, RZ, 0xc0, !PT ;  /* 0x0000ffff04077812 */ /* 0x000fe400078ec0ff */
[--C-:B------:R-:W-:Y:S02]  /*77f0*/  SHF.R.U32.HI R5, RZ, 0x10, R4.reuse ;  /* 0x00000010ff057819 */ /* 0x100fe40000011604 */
[----:B------:R-:W-:-:S07]  /*7800*/  SHF.R.U32.HI R2, RZ, 0x18, R4 ;  /* 0x00000018ff027819 */ /* 0x000fce0000011604 */
[----:B----4-:R-:W-:Y:S02]  /*7810*/  @!P2 HADD2 R29, -R159.H0_H0, -RZ.H0_H0 ;  /* 0xa00000ff9f1da230 */ /* 0x010fe40000000900 */
[----:B--2---:R-:W-:-:S03]  /*7820*/  @!P3 HADD2 R0, -R148.H0_H0, -RZ.H0_H0 ;  /* 0xa00000ff9400b230 */ /* 0x004fc60000000900 */
[----:B------:R-:W-:Y:S02]  /*7830*/  PRMT R10, R29, 0x7610, R10 ;  /* 0x000076101d0a7816 */ /* 0x000fe4000000000a */
[----:B------:R-:W-:Y:S02]  /*7840*/  PRMT R9, R0, 0x7610, R9 ;  /* 0x0000761000097816 */ /* 0x000fe40000000009 */
[----:B------:R-:W-:Y:S02]  /*7850*/  LOP3.LUT R0, R5, 0xff, RZ, 0xc0, !PT ;  /* 0x000000ff05007812 */ /* 0x000fe400078ec0ff */
[----:B------:R-:W-:Y:S02]  /*7860*/  @!P2 PRMT R159, R10, 0x5410, RZ ;  /* 0x000054100a9fa816 */ /* 0x000fe400000000ff */
[----:B------:R-:W-:Y:S02]  /*7870*/  @!P3 PRMT R148, R9, 0x5410, RZ ;  /* 0x000054100994b816 */ /* 0x000fe400000000ff */
[----:B------:R-:W-:-:S02]  /*7880*/  ISETP.LE.U32.AND P2, PT, R2, UR5, PT ;  /* 0x0000000502007c0c */ /* 0x000fc4000bf43070 */
[----:B------:R-:W-:Y:S01]  /*7890*/  ISETP.LE.U32.AND P3, PT, R0, UR5, PT ;  /* 0x0000000500007c0c */ /* 0x000fe2000bf63070 */
[----:B------:R1:W2:Y:S01]  /*78a0*/  LDL.LU.S16 R2, [R1+0x88] ;  /* 0x0000880001027983 */ /* 0x0002a20000300600 */
[----:B------:R-:W-:-:S03]  /*78b0*/  SHF.R.U32.HI R0, RZ, 0x8, R7 ;  /* 0x00000008ff007819 */ /* 0x000fc60000011607 */
[----:B------:R1:W4:Y:S01]  /*78c0*/  LDL.LU.S16 R7, [R1+0x8c] ;  /* 0x00008c0001077983 */ /* 0x0003220000300600 */
[----:B---3--:R-:W-:Y:S01]  /*78d0*/  @!P5 HADD2 R30, -R160.H0_H0, -RZ.H0_H0 ;  /* 0xa00000ffa01ed230 */ /* 0x008fe20000000900 */
[----:B------:R-:W-:-:S04]  /*78e0*/  LOP3.LUT R6, R4, 0xff, RZ, 0xc0, !PT ;  /* 0x000000ff04067812 */ /* 0x000fc800078ec0ff */
[----:B------:R-:W-:Y:S01]  /*78f0*/  PRMT R11, R30, 0x7610, R11 ;  /* 0x000076101e0b7816 */ /* 0x000fe2000000000b */
[----:B----4-:R-:W-:-:S05]  /*7900*/  @!P1 HADD2 R7, -R146.H0_H0, -RZ.H0_H0 ;  /* 0xa00000ff92079230 */ /* 0x010fca0000000900 */
[----:B------:R-:W-:Y:S02]  /*7910*/  PRMT R4, R7, 0x7610, R4 ;  /* 0x0000761007047816 */ /* 0x000fe40000000004 */
[----:B------:R1:W3:Y:S04]  /*7920*/  LDL.LU.S16 R7, [R1+0x90] ;  /* 0x0000900001077983 */ /* 0x0002e80000300600 */
[----:B------:R1:W4:Y:S04]  /*7930*/  LDL.LU.S16 R35, [R1+0x94] ;  /* 0x0000940001237983 */ /* 0x0003280000300600 */
[----:B------:R1:W4:Y:S04]  /*7940*/  LDL.LU.S16 R31, [R1+0xa0] ;  /* 0x0000a000011f7983 */ /* 0x0003280000300600 */
[----:B------:R1:W4:Y:S04]  /*7950*/  LDL.LU.S16 R30, [R1+0x9c] ;  /* 0x00009c00011e7983 */ /* 0x0003280000300600 */
[----:B------:R1:W4:Y:S01]  /*7960*/  LDL.LU.S16 R29, [R1+0x98] ;  /* 0x00009800011d7983 */ /* 0x0003220000300600 */
[----:B------:R-:W-:Y:S01]  /*7970*/  ISETP.LE.U32.AND P6, PT, R251, UR5, PT ;  /* 0x00000005fb007c0c */ /* 0x000fe2000bfc3070 */
[----:B--2---:R-:W-:-:S02]  /*7980*/  @!P4 HADD2 R2, -R147.H0_H0, -RZ.H0_H0 ;  /* 0xa00000ff9302c230 */ /* 0x004fc40000000900 */
[----:B------:R-:W-:-:S03]  /*7990*/  FADD.FTZ R5, R234, R233 ;  /* 0x000000e9ea057221 */ /* 0x000fc60000010000 */
[----:B------:R-:W-:Y:S01]  /*79a0*/  PRMT R8, R2, 0x7610, R8 ;  /* 0x0000761002087816 */ /* 0x000fe20000000008 */
[----:B------:R-:W-:Y:S01]  /*79b0*/  FADD.FTZ R2, R232, R219 ;  /* 0x000000dbe8027221 */ /* 0x000fe20000010000 */
[----:B------:R-:W-:Y:S01]  /*79c0*/  LOP3.LUT R0, R0, 0xffff, RZ, 0xc0, !PT ;  /* 0x0000ffff00007812 */ /* 0x000fe200078ec0ff */
[----:B------:R-:W-:Y:S02]  /*79d0*/  FADD.FTZ R5, R220, R5 ;  /* 0x00000005dc057221 */ /* 0x000fe40000010000 */
[----:B------:R-:W-:Y:S01]  /*79e0*/  FADD.FTZ R2, R235, R2 ;  /* 0x00000002eb027221 */ /* 0x000fe20000010000 */
[----:B------:R-:W-:Y:S02]  /*79f0*/  @!P4 PRMT R147, R8, 0x5410, RZ ;  /* 0x000054100893c816 */ /* 0x000fe400000000ff */
[----:B------:R-:W-:Y:S01]  /*7a00*/  ISETP.LE.U32.AND P4, PT, R0, UR5, PT ;  /* 0x0000000500007c0c */ /* 0x000fe2000bf83070 */
[----:B------:R-:W-:Y:S01]  /*7a10*/  FADD.FTZ R0, R221, R2 ;  /* 0x00000002dd007221 */ /* 0x000fe20000010000 */
[----:B------:R-:W-:Y:S01]  /*7a20*/  HMMA.16816.F32 R52, R112, R56, R68 ;  /* 0x000000387034723c */ /* 0x000fe20000001844 */
[----:B------:R-:W-:-:S05]  /*7a30*/  FADD.FTZ R2, R222, R5 ;  /* 0x00000005de027221 */ /* 0x000fca0000010000 */
[C---:B------:R-:W-:Y:S01]  /*7a40*/  HMMA.16816.F32 R68, R112.reuse, R72, R96 ;  /* 0x000000487044723c */ /* 0x040fe20000001860 */
[----:B------:R-:W-:Y:S01]  /*7a50*/  FADD.FTZ R0, R237, R0 ;  /* 0x00000000ed007221 */ /* 0x000fe20000010000 */
[----:B------:R-:W-:Y:S01]  /*7a60*/  @!P5 PRMT R160, R11, 0x5410, RZ ;  /* 0x000054100ba0d816 */ /* 0x000fe200000000ff */
[----:B------:R-:W-:Y:S03]  /*7a70*/  LDSM.16.MT88.4 R96, [R181+0x11800] ;  /* 0x01180000b560783b */ /* 0x000fe60000004200 */
[C---:B------:R-:W-:Y:S01]  /*7a80*/  HMMA.16816.F32 R72, R112.reuse, R74, R100 ;  /* 0x0000004a7048723c */ /* 0x040fe20000001864 */
[----:B------:R-:W-:Y:S01]  /*7a90*/  ISETP.LE.U32.AND P5, PT, R6, UR5, PT ;  /* 0x0000000506007c0c */ /* 0x000fe2000bfa3070 */
[----:B------:R-:W-:Y:S01]  /*7aa0*/  LDSM.16.MT88.4 R8, [R183+0x11800] ;  /* 0x01180000b708783b */ /* 0x000fe20000004200 */
[----:B------:R-:W-:Y:S02]  /*7ab0*/  @!P1 PRMT R146, R4, 0x5410, RZ ;  /* 0x0000541004929816 */ /* 0x000fe400000000ff */
[C---:B------:R-:W-:Y:S01]  /*7ac0*/  LEA R4, P1, R236.reuse, UR6, 0x1 ;  /* 0x00000006ec047c11 */ /* 0x040fe2000f8208ff */
[----:B------:R-:W-:Y:S01]  /*7ad0*/  HMMA.16816.F32 R48, R112, R50, R64 ;  /* 0x000000327030723c */ /* 0x000fe20000001840 */
[----:B------:R-:W2:Y:S02]  /*7ae0*/  LDSM.16.MT88.4 R64, [R181+0xf800] ;  /* 0x00f80000b540783b */ /* 0x000ea40000004200 */
[----:B------:R-:W-:-:S03]  /*7af0*/  LEA.HI.X R5, R236, UR7, R223, 0x1, P1 ;  /* 0x00000007ec057c11 */ /* 0x000fc600088f0cdf */
[C---:B------:R-:W-:Y:S06]  /*7b00*/  HMMA.16816.F32 R56, R112.reuse, R58, R76 ;  /* 0x0000003a7038723c */ /* 0x040fec000000184c */
[C---:B------:R-:W-:Y:S01]  /*7b10*/  HMMA.16816.F32 R76, R112.reuse, R80, R108 ;  /* 0x00000050704c723c */ /* 0x040fe2000000186c */
[----:B------:R-:W1:Y:S04]  /*7b20*/  LDSM.16.MT88.4 R108, [R184+0x11800] ;  /* 0x01180000b86c783b */ /* 0x000e680000004200 */
[----:B------:R1:W-:Y:S04]  /*7b30*/  STG.E.U16 desc[UR20][R4.64], R153 ;  /* 0x0000009904007986 */ /* 0x0003e8000c101514 */
[----:B------:R1:W-:Y:S01]  /*7b40*/  STG.E.U16 desc[UR20][R4.64+0x2], R155 ;  /* 0x0000029b04007986 */ /* 0x0003e2000c101514 */
[C---:B------:R-:W-:Y:S06]  /*7b50*/  HMMA.16816.F32 R80, R112.reuse, R82, R128 ;  /* 0x000000527050723c */ /* 0x040fec0000001880 */
[C---:B--2---:R-:W-:Y:S06]  /*7b60*/  HMMA.16816.F32 R60, R112.reuse, R64, R84 ;  /* 0x00000040703c723c */ /* 0x044fec0000001854 */
[C---:B------:R-:W-:Y:S06]  /*7b70*/  HMMA.16816.F32 R64, R112.reuse, R66, R92 ;  /* 0x000000427040723c */ /* 0x040fec000000185c */
[C---:B------:R-:W-:Y:S06]  /*7b80*/  HMMA.16816.F32 R84, R112.reuse, R88, R132 ;  /* 0x000000587054723c */ /* 0x040fec0000001884 */
[C---:B------:R-:W-:Y:S06]  /*7b90*/  HMMA.16816.F32 R92, R112.reuse, R96, R168 ;  /* 0x00000060705c723c */ /* 0x040fec00000018a8 */
[C---:B-1----:R-:W-:Y:S06]  /*7ba0*/  HMMA.16816.F32 R128, R112.reuse, R108, R172 ;  /* 0x0000006c7080723c */ /* 0x042fec00000018ac */
[C---:B------:R-:W-:Y:S06]  /*7bb0*/  HMMA.16816.F32 R88, R112.reuse, R90, R164 ;  /* 0x0000005a7058723c */ /* 0x040fec00000018a4 */
[C---:B------:R-:W-:Y:S06]  /*7bc0*/  HMMA.16816.F32 R96, R112.reuse, R98, R208 ;  /* 0x000000627060723c */ /* 0x040fec00000018d0 */
[C---:B------:R-:W-:Y:S06]  /*7bd0*/  HMMA.16816.F32 R108, R112.reuse, R110, R12 ;  /* 0x0000006e706c723c */ /* 0x040fec000000180c */
[----:B------:R-:W-:Y:S01]  /*7be0*/  HMMA.16816.F32 R132, R112, R8, R24 ;  /* 0x000000087084723c */ /* 0x000fe20000001818 */
[----:B---3--:R-:W-:-:S05]  /*7bf0*/  @!P6 HADD2 R7, -R145.H0_H0, -RZ.H0_H0 ;  /* 0xa00000ff9107e230 */ /* 0x008fca0000000900 */
[----:B------:R-:W-:Y:S01]  /*7c00*/  PRMT R100, R7, 0x7610, R100 ;  /* 0x0000761007647816 */ /* 0x000fe20000000064 */
[----:B------:R-:W-:Y:S01]  /*7c10*/  FADD.FTZ R7, R238, R2 ;  /* 0x00000002ee077221 */ /* 0x000fe20000010000 */
[----:B----4-:R-:W-:-:S05]  /*7c20*/  @!P2 HADD2 R29, -R20.H0_H0, -RZ.H0_H0 ;  /* 0xa00000ff141da230 */ /* 0x010fca0000000900 */
[----:B------:R-:W-:-:S04]  /*7c30*/  PRMT R2, R29, 0x7610, R2 ;  /* 0x000076101d027816 */ /* 0x000fc80000000002 */
[----:B------:R-:W-:Y:S01]  /*7c40*/  @!P2 PRMT R20, R2, 0x5410, RZ ;  /* 0x000054100214a816 */ /* 0x000fe200000000ff */
[----:B------:R-:W-:Y:S01]  /*7c50*/  FADD.FTZ R2, R239, R0 ;  /* 0x00000000ef027221 */ /* 0x000fe20000010000 */
[----:B------:R-:W-:-:S03]  /*7c60*/  FADD.FTZ R0, R212, R7 ;  /* 0x00000007d4007221 */ /* 0x000fc60000010000 */
[----:B------:R-:W-:Y:S01]  /*7c70*/  FADD.FTZ R2, R213, R2 ;  /* 0x00000002d5027221 */ /* 0x000fe20000010000 */
[----:B------:R-:W-:-:S03]  /*7c80*/  FADD.FTZ R0, R214, R0 ;  /* 0x00000000d6007221 */ /* 0x000fc60000010000 */
[----:B------:R-:W-:Y:S01]  /*7c90*/  FADD.FTZ R2, R215, R2 ;  /* 0x00000002d7027221 */ /* 0x000fe20000010000 */
[----:B------:R-:W-:Y:S01]  /*7ca0*/  FADD.FTZ R0, R224, R0 ;  /* 0x00000000e0007221 */ /* 0x000fe20000010000 */
[----:B------:R-:W-:Y:S02]  /*7cb0*/  @!P3 HADD2 R30, -R21.H0_H0, -RZ.H0_H0 ;  /* 0xa00000ff151eb230 */ /* 0x000fe40000000900 */
[----:B------:R-:W-:Y:S01]  /*7cc0*/  FADD.FTZ R2, R225, R2 ;  /* 0x00000002e1027221 */ /* 0x000fe20000010000 */
[----:B------:R-:W-:-:S03]  /*7cd0*/  FADD.FTZ R0, R226, R0 ;  /* 0x00000000e2007221 */ /* 0x000fc60000010000 */
[----:B------:R-:W-:Y:S01]  /*7ce0*/  FADD.FTZ R2, R227, R2 ;  /* 0x00000002e3027221 */ /* 0x000fe20000010000 */
[----:B------:R-:W-:Y:S01]  /*7cf0*/  FADD.FTZ R0, R240, R0 ;  /* 0x00000000f0007221 */ /* 0x000fe20000010000 */
[----:B------:R-:W-:Y:S02]  /*7d00*/  PRMT R6, R30, 0x7610, R6 ;  /* 0x000076101e067816 */ /* 0x000fe40000000006 */
[----:B------:R-:W-:Y:S01]  /*7d10*/  FADD.FTZ R2, R241, R2 ;  /* 0x00000002f1027221 */ /* 0x000fe20000010000 */
[----:B------:R-:W-:Y:S01]  /*7d20*/  FADD.FTZ R0, R242, R0 ;  /* 0x00000000f2007221 */ /* 0x000fe20000010000 */
[----:B------:R-:W-:Y:S02]  /*7d30*/  @!P3 PRMT R21, R6, 0x5410, RZ ;  /* 0x000054100615b816 */ /* 0x000fe400000000ff */
[----:B------:R-:W-:Y:S01]  /*7d40*/  IADD3 R6, P1, R4, UR34, RZ ;  /* 0x0000002204067c10 */ /* 0x000fe2000ff3e0ff */
[----:B------:R-:W-:Y:S01]  /*7d50*/  FADD.FTZ R2, R243, R2 ;  /* 0x00000002f3027221 */ /* 0x000fe20000010000 */
[----:B------:R-:W-:-:S02]  /*7d60*/  FADD.FTZ R0, R244, R0 ;  /* 0x00000000f4007221 */ /* 0x000fc40000010000 */
[----:B------:R-:W-:Y:S01]  /*7d70*/  IADD3.X R7, R5, UR35, RZ, P1, !PT ;  /* 0x0000002305077c10 */ /* 0x000fe20008ffe4ff */
[----:B------:R-:W-:Y:S01]  /*7d80*/  FADD.FTZ R2, R245, R2 ;  /* 0x00000002f5027221 */ /* 0x000fe20000010000 */
[----:B------:R-:W-:Y:S01]  /*7d90*/  FADD.FTZ R0, R246, R0 ;  /* 0x00000000f6007221 */ /* 0x000fe20000010000 */
[----:B------:R-:W-:Y:S02]  /*7da0*/  @!P5 HADD2 R35, -R32.H0_H0, -RZ.H0_H0 ;  /* 0xa00000ff2023d230 */ /* 0x000fe40000000900 */
[----:B------:R-:W-:Y:S01]  /*7db0*/  @!P4 HADD2 R31, -R23.H0_H0, -RZ.H0_H0 ;  /* 0xa00000ff171fc230 */ /* 0x000fe20000000900 */
[----:B------:R1:W-:Y:S01]  /*7dc0*/  STG.E.U16 desc[UR20][R6.64], R154 ;  /* 0x0000009a06007986 */ /* 0x0003e2000c101514 */
[----:B------:R-:W-:Y:S01]  /*7dd0*/  FADD.FTZ R2, R247, R2 ;  /* 0x00000002f7027221 */ /* 0x000fe20000010000 */
[----:B------:R-:W-:Y:S01]  /*7de0*/  @!P6 PRMT R145, R100, 0x5410, RZ ;  /* 0x000054106491e816 */ /* 0x000fe200000000ff */
[----:B------:R-:W-:Y:S01]  /*7df0*/  FADD.FTZ R0, R186, R0 ;  /* 0x00000000ba007221 */ /* 0x000fe20000010000 */
[----:B------:R1:W-:Y:S01]  /*7e00*/  STG.E.U16 desc[UR20][R6.64+0x2], R157 ;  /* 0x0000029d06007986 */ /* 0x0003e2000c101514 */
[----:B------:R-:W-:-:S03]  /*7e10*/  PRMT R28, R35, 0x7610, R28 ;  /* 0x00007610231c7816 */ /* 0x000fc6000000001c */
[----:B------:R1:W-:Y:S01]  /*7e20*/  STG.E.U16 desc[UR20][R4.64+0x10], R158 ;  /* 0x0000109e04007986 */ /* 0x0003e2000c101514 */
[----:B------:R-:W-:-:S03]  /*7e30*/  PRMT R22, R31, 0x7610, R22 ;  /* 0x000076101f167816 */ /* 0x000fc60000000016 */
[----:B------:R1:W-:Y:S01]  /*7e40*/  STG.E.U16 desc[UR20][R4.64+0x12], R156 ;  /* 0x0000129c04007986 */ /* 0x0003e2000c101514 */
[----:B------:R-:W-:-:S03]  /*7e50*/  FADD.FTZ R2, R185, R2 ;  /* 0x00000002b9027221 */ /* 0x000fc60000010000 */
[----:B------:R1:W-:Y:S01]  /*7e60*/  STG.E.U16 desc[UR20][R6.64+0x10], R160 ;  /* 0x000010a006007986 */ /* 0x0003e2000c101514 */
[----:B------:R-:W-:-:S03]  /*7e70*/  FADD.FTZ R0, R180, R0 ;  /* 0x00000000b4007221 */ /* 0x000fc60000010000 */
[----:B------:R1:W-:Y:S04]  /*7e80*/  STG.E.U16 desc[UR20][R6.64+0x12], R159 ;  /* 0x0000129f06007986 */ /* 0x0003e8000c101514 */
[----:B------:R1:W-:Y:S04]  /*7e90*/  STG.E.U16 desc[UR20][R4.64+0x20], R152 ;  /* 0x0000209804007986 */ /* 0x0003e8000c101514 */
[----:B------:R1:W-:Y:S04]  /*7ea0*/  STG.E.U16 desc[UR20][R4.64+0x22], R151 ;  /* 0x0000229704007986 */ /* 0x0003e8000c101514 */
[----:B------:R1:W-:Y:S04]  /*7eb0*/  STG.E.U16 desc[UR20][R6.64+0x20], R150 ;  /* 0x0000209606007986 */ /* 0x0003e8000c101514 */
[----:B------:R1:W-:Y:S01]  /*7ec0*/  STG.E.U16 desc[UR20][R6.64+0x22], R149 ;  /* 0x0000229506007986 */ /* 0x0003e2000c101514 */
[----:B------:R-:W-:-:S03]  /*7ed0*/  @!P5 PRMT R32, R28, 0x5410, RZ ;  /* 0x000054101c20d816 */ /* 0x000fc600000000ff */
[----:B------:R1:W-:Y:S01]  /*7ee0*/  STG.E.U16 desc[UR20][R4.64+0x30], R148 ;  /* 0x0000309404007986 */ /* 0x0003e2000c101514 */
[----:B------:R-:W-:-:S03]  /*7ef0*/  @!P4 PRMT R23, R22, 0x5410, RZ ;  /* 0x000054101617c816 */ /* 0x000fc600000000ff */
        /* <DEDUP_REMOVED lines=8> */
[----:B------:R1:W-:Y:S04]  /*7f80*/  STG.E.U16 desc[UR20][R6.64+0x42], R142 ;  /* 0x0000428e06007986 */ /* 0x0003e8000c101514 */
[----:B------:R1:W5:Y:S04]  /*7f90*/  LDL.LU R186, [R1+0xb8] ;  /* 0x0000b80001ba7983 */ /* 0x0003680000300800 */
        /* <DEDUP_REMOVED lines=14> */
[----:B------:R1:W-:Y:S04]  /*8080*/  STL [R1+0x4], R2 ;  /* 0x0000040201007387 */ /* 0x0003e80000100800 */
[----:B------:R1:W-:Y:S04]  /*8090*/  STG.E.U16 desc[UR20][R6.64+0x70], R21 ;  /* 0x0000701506007986 */ /* 0x0003e8000c101514 */
[----:B------:R1:W-:Y:S04]  /*80a0*/  STG.E.U16 desc[UR20][R6.64+0x72], R20 ;  /* 0x0000721406007986 */ /* 0x0003e8000c101514 */
[----:B------:R1:W-:Y:S01]  /*80b0*/  STL [R1], R0 ;  /* 0x0000000001007387 */ /* 0x0003e20000100800 */
[C---:B------:R-:W-:Y:S06]  /*80c0*/  HMMA.16816.F32 R100, R112.reuse, R104, R204 ;  /* 0x000000687064723c */ /* 0x040fec00000018cc */
[C---:B------:R-:W-:Y:S06]  /*80d0*/  HMMA.16816.F32 R104, R112.reuse, R106, R176 ;  /* 0x0000006a7068723c */ /* 0x040fec00000018b0 */
[----:B------:R-:W-:Y:S01]  /*80e0*/  HMMA.16816.F32 R112, R112, R10, R16 ;  /* 0x0000000a7070723c */ /* 0x000fe20000001810 */
[----:B------:R-:W-:-:S08]  /*80f0*/  NOP ;  /* 0x0000000000007918 */ /* 0x000fd00000000000 */
[----:B------:R-:W-:-:S15]  /*8100*/  @!P0 BRA `(.L_x_891) ;  /* 0x0000004c00b08947 */ /* 0x000fde0003800000 */
[----:B------:R-:W2:Y:S01]  /*8110*/  LDL.LU R245, [R1+0x8] ;  /* 0x0000080001f57983 */ /* 0x000ea20000300800 */
[----:B------:R-:W-:Y:S01]  /*8120*/  ULDC UR4, c[0x0][0x2d0] ;  /* 0x0000b40000047ab9 */ /* 0x000fe20000000800 */
[----:B------:R-:W-:Y:S01]  /*8130*/  IADD3 R205, P0, R4, -0x80, RZ ;  /* 0xffffff8004cd7810 */ /* 0x000fe20007f1e0ff */
[----:B-1----:R-:W-:Y:S01]  /*8140*/  IMAD.MOV.U32 R117, RZ, RZ, R3 ;  /* 0x000000ffff757224 */ /* 0x002fe200078e0003 */
[----:B------:R-:W3:Y:S01]  /*8150*/  LDL.LU R246, [R1+0x1c] ;  /* 0x00001c0001f67983 */ /* 0x000ee20000300800 */
[----:B------:R-:W-:Y:S01]  /*8160*/  MOV R0, R116 ;  /* 0x0000007400007202 */ /* 0x000fe20000000f00 */
[----:B------:R-:W-:Y:S01]  /*8170*/  ULDC.64 UR8, c[0x0][0x250] ;  /* 0x0000940000087ab9 */ /* 0x000fe20000000a00 */
[----:B------:R-:W-:Y:S01]  /*8180*/  UIADD3 UR32, UR17, -0x2, URZ ;  /* 0xfffffffe11207890 */ /* 0x000fe2000fffe03f */
[----:B------:R-:W4:Y:S01]  /*8190*/  LDL.LU R247, [R1+0xa4] ;  /* 0x0000a40001f77983 */ /* 0x000f220000300800 */
[----:B-----5:R-:W-:Y:S01]  /*81a0*/  ISETP.GE.AND P1, PT, R118, UR4, PT ;  /* 0x0000000476007c0c */ /* 0x020fe2000bf26270 */
[----:B------:R-:W-:Y:S01]  /*81b0*/  ULDC UR29, c[0x0][0x2d0] ;  /* 0x0000b400001d7ab9 */ /* 0x000fe20000000800 */
[----:B------:R-:W-:Y:S01]  /*81c0*/  IADD3.X R204, R5, -0x1, RZ, P0, !PT ;  /* 0xffffffff05cc7810 */ /* 0x000fe200007fe4ff */
[----:B------:R-:W-:-:S02]  /*81d0*/  USHF.L.U64.HI UR30, UR8, 0x4, UR9 ;  /* 0x00000004081e7899 */ /* 0x000fc40008010209 */
[----:B------:R-:W-:Y:S01]  /*81e0*/  USHF.L.U32 UR31, UR8, 0x4, URZ ;  /* 0x00000004081f7899 */ /* 0x000fe2000800063f */
[----:B------:R-:W-:Y:S01]  /*81f0*/  ULDC UR4, c[0x0][0x2ec] ;  /* 0x0000bb0000047ab9 */ /* 0x000fe20000000800 */
[----:B------:R-:W-:-:S06]  /*8200*/  ULDC.64 UR6, c[0x0][0x248] ;  /* 0x0000920000067ab9 */ /* 0x000fcc0000000a00 */
[----:B------:R-:W1:Y:S08]  /*8210*/  @!P1 LDC.64 R6, c[0x0][0x220] ;  /* 0x00008800ff069b82 */ /* 0x000e700000000a00 */
[----:B------:R-:W1:Y:S08]  /*8220*/  @!P1 LDC.64 R10, c[0x0][0x220] ;  /* 0x00008800ff0a9b82 */ /* 0x000e700000000a00 */
[----:B------:R-:W1:Y:S02]  /*8230*/  @!P1 LDC.64 R8, c[0x0][0x220] ;  /* 0x00008800ff089b82 */ /* 0x000e640000000a00 */
[----:B-1----:R1:W-:Y:S04]  /*8240*/  @!P1 STL.64 [R1+0x50], R6 ;  /* 0x0000500601009387 */ /* 0x0023e80000100a00 */
[----:B------:R-:W-:Y:S04]  /*8250*/  @!P1 STL.64 [R1+0x48], R10 ;  /* 0x0000480a01009387 */ /* 0x000fe80000100a00 */
[----:B------:R-:W-:Y:S01]  /*8260*/  @!P1 STL.64 [R1+0x40], R8 ;  /* 0x0000400801009387 */ /* 0x000fe20000100a00 */
[----:B-1----:R-:W1:Y:S03]  /*8270*/  @!P1 LDC.64 R6, c[0x0][0x220] ;  /* 0x00008800ff069b82 */ /* 0x002e660000000a00 */
[----:B-1----:R2:W-:Y:S02]  /*8280*/  @!P1 STL.64 [R1+0x38], R6 ;  /* 0x0000380601009387 */ /* 0x0025e40000100a00 */
[----:B--2---:R-:W-:-:S05]  /*8290*/  IMAD.WIDE.U32 R6, R245, -0x326172a9, RZ ;  /* 0xcd9e8d57f5067825 */ /* 0x004fca00078e00ff */
[----:B------:R1:W-:Y:S01]  /*82a0*/  STL.64 [R1+0x28], R6 ;  /* 0x0000280601007387 */ /* 0x0003e20000100a00 */
[----:B---3--:R-:W-:Y:S01]  /*82b0*/  LOP3.LUT R210, R7, R246, RZ, 0x3c, !PT ;  /* 0x000000f607d27212 */ /* 0x008fe200078e3cff */
[----:B----4-:R-:W-:-:S04]  /*82c0*/  IMAD.WIDE.U32 R212, R247, -0x2daee0ad, RZ ;  /* 0xd2511f53f7d47825 */ /* 0x010fc800078e00ff */
[----:B------:R-:W-:Y:S01]  /*82d0*/  IMAD.WIDE.U32 R210, R210, -0x2daee0ad, RZ ;  /* 0xd2511f53d2d27825 */ /* 0x000fe200078e00ff */
[----:B------:R-:W-:Y:S06]  /*82e0*/  BRA `(.L_x_892) ;  /* 0x0000000400d47947 */ /* 0x000fec0003800000 */
.L_x_894:
[----:B------:R-:W2:Y:S01]  /*82f0*/  LDL.64 R208, [R1+0x68] ;  /* 0x0000680001d07983 */ /* 0x000ea20000100a00 */
[----:B------:R-:W1:Y:S01]  /*8300*/  @!P1 LDC.64 R136, c[0x0][0x218] ;  /* 0x00008600ff889b82 */ /* 0x000e620000000a00 */
[----:B------:R-:W-:Y:S02]  /*8310*/  UIADD3 UR11, UR32, -0x1, URZ ;  /* 0xffffffff200b7890 */ /* 0x000fe4000fffe03f */
[----:B------:R-:W3:Y:S02]  /*8320*/  LDL.64 R206, [R1+0x58] ;  /* 0x0000580001ce7983 */ /* 0x000ee40000100a00 */
[----:B------:R-:W-:Y:S02]  /*8330*/  USHF.R.S32.HI UR10, URZ, 0x1f, UR11 ;  /* 0x0000001f3f0a7899 */ /* 0x000fe4000801140b */
[----:B------:R4:W-:Y:S01]  /*8340*/  @P1 STS.128 [R203+0x6000], RZ ;  /* 0x006000ffcb001388 */ /* 0x0009e20000000c00 */
[----:B------:R-:W-:Y:S01]  /*8350*/  UIMAD.WIDE.U32 UR16, UR11, UR6, URZ ;  /* 0x000000060b1072a5 */ /* 0x000fe2000f8e003f */
[----:B------:R-:W5:Y:S01]  /*8360*/  @!P4 LDC.64 R118, c[0x0][0x218] ;  /* 0x00008600ff76cb82 */ /* 0x000f620000000a00 */
[----:B------:R-:W-:Y:S04]  /*8370*/  UIMAD UR10, UR10, UR6, URZ ;  /* 0x000000060a0a72a4 */ /* 0x000fe8000f8e023f */
[----:B------:R-:W-:Y:S01]  /*8380*/  UIMAD UR10, UR11, UR7, UR10 ;  /* 0x000000070b0a72a4 */ /* 0x000fe2000f8e020a */
[----:B------:R-:W-:Y:S02]  /*8390*/  IMAD.U32 R2, RZ, RZ, UR16 ;  /* 0x00000010ff027e24 */ /* 0x000fe4000f8e00ff */
[----:B------:R-:W-:Y:S01]  /*83a0*/  IMAD.U32 R3, RZ, RZ, UR16 ;  /* 0x00000010ff037e24 */ /* 0x000fe2000f8e00ff */
[----:B------:R-:W-:Y:S01]  /*83b0*/  UIADD3 UR10, UR17, UR10, URZ ;  /* 0x0000000a110a7290 */ /* 0x000fe2000fffe03f */
[----:B------:R-:W4:Y:S05]  /*83c0*/  @!P3 LDC.64 R138, c[0x0][0x218] ;  /* 0x00008600ff8abb82 */ /* 0x000f2a0000000a00 */
[----:B------:R-:W-:Y:S03]  /*83d0*/  IMAD.U32 R116, RZ, RZ, UR10 ;  /* 0x0000000aff747e24 */ /* 0x000fe6000f8e00ff */
[----:B------:R-:W4:Y:S08]  /*83e0*/  @!P1 LDC.64 R140, c[0x0][0x218] ;  /* 0x00008600ff8c9b82 */ /* 0x000f300000000a00 */
[----:B------:R-:W4:Y:S08]  /*83f0*/  @!P4 LDC.64 R144, c[0x0][0x218] ;  /* 0x00008600ff90cb82 */ /* 0x000f300000000a00 */
[----:B------:R-:W4:Y:S08]  /*8400*/  @!P3 LDC.64 R150, c[0x0][0x218] ;  /* 0x00008600ff96bb82 */ /* 0x000f300000000a00 */
[----:B------:R-:W4:Y:S08]  /*8410*/  @!P1 LDC.64 R154, c[0x0][0x218] ;  /* 0x00008600ff9a9b82 */ /* 0x000f300000000a00 */
[----:B------:R-:W4:Y:S08]  /*8420*/  @!P4 LDC.64 R148, c[0x0][0x218] ;  /* 0x00008600ff94cb82 */ /* 0x000f300000000a00 */
[----:B------:R-:W4:Y:S08]  /*8430*/  @!P3 LDC.64 R156, c[0x0][0x218] ;  /* 0x00008600ff9cbb82 */ /* 0x000f300000000a00 */
[----:B------:R-:W4:Y:S08]  /*8440*/  @!P4 LDC.64 R146, c[0x0][0x218] ;  /* 0x00008600ff92cb82 */ /* 0x000f300000000a00 */
[----:B------:R-:W4:Y:S01]  /*8450*/  @!P3 LDC.64 R152, c[0x0][0x218] ;  /* 0x00008600ff98bb82 */ /* 0x000f220000000a00 */
[----:B--2---:R-:W-:Y:S04]  /*8460*/  LEA R2, P0, R2, R208, 0x6 ;  /* 0x000000d002027211 */ /* 0x004fe800078030ff */
[C---:B-1----:R-:W-:Y:S02]  /*8470*/  @!P1 LEA R136, P2, R2.reuse, R136, 0x1 ;  /* 0x0000008802889211 */ /* 0x042fe400078408ff */
[----:B---3--:R-:W-:Y:S02]  /*8480*/  LEA.HI.X R116, R3, R207, R116, 0x6, P0 ;  /* 0x000000cf03747211 */ /* 0x008fe400000f3474 */
[C---:B-----5:R-:W-:Y:S02]  /*8490*/  @!P4 LEA R118, P0, R2.reuse, R118, 0x1 ;  /* 0x000000760276c211 */ /* 0x060fe400078008ff */
[C-C-:B------:R-:W-:Y:S02]  /*84a0*/  @!P1 LEA.HI.X R137, R2.reuse, R137, R116.reuse, 0x1, P2 ;  /* 0x0000008902899211 */ /* 0x140fe400010f0c74 */
[C-C-:B------:R-:W-:Y:S02]  /*84b0*/  @!P4 LEA.HI.X R119, R2.reuse, R119, R116.reuse, 0x1, P0 ;  /* 0x000000770277c211 */ /* 0x140fe400000f0c74 */
[C---:B------:R-:W-:Y:S01]  /*84c0*/  IADD3 R3, P5, R2.reuse, UR27, RZ ;  /* 0x0000001b02037c10 */ /* 0x040fe2000ffbe0ff */
        /* <DEDUP_REMOVED lines=10> */
[C---:B----4-:R-:W-:Y:S02]  /*8570*/  @!P3 LEA R136, P0, R2.reuse, R138, 0x1 ;  /* 0x0000008a0288b211 */ /* 0x050fe400078008ff */
[C---:B------:R-:W-:Y:S02]  /*8580*/  @!P1 LEA R138, P2, R3.reuse, R140, 0x1 ;  /* 0x0000008c038a9211 */ /* 0x040fe400078408ff */
[----:B------:R-:W-:Y:S02]  /*8590*/  @!P3 LEA.HI.X R137, R2, R139, R116, 0x1, P0 ;  /* 0x0000008b0289b211 */ /* 0x000fe400000f0c74 */
[C---:B------:R-:W-:Y:S02]  /*85a0*/  @!P4 LEA R140, P0, R3.reuse, R144, 0x1 ;  /* 0x00000090038cc211 */ /* 0x040fe400078008ff */
[----:B------:R-:W-:Y:S01]  /*85b0*/  IADD3.X R116, R116, UR26, RZ, P5, !PT ;  /* 0x0000001a74747c10 */ /* 0x000fe2000affe4ff */
[----:B------:R-:W-:Y:S01]  /*85c0*/  @!PT LDS RZ, [RZ] ;  /* 0x00000000fffff984 */ /* 0x000fe20000000800 */
[----:B------:R-:W-:Y:S01]  /*85d0*/  @!PT LDS RZ, [RZ] ;  /* 0x00000000fffff984 */ /* 0x000fe20000000800 */
[----:B------:R-:W-:Y:S01]  /*85e0*/  @!PT LDS RZ, [RZ] ;  /* 0x00000000fffff984 */ /* 0x000fe20000000800 */
[----:B------:R3:W-:Y:S03]  /*85f0*/  @!P3 LDGSTS.E.BYPASS.LTC128B.128 [R203+0xa000], desc[UR20][R136.64+0x100] ;  /* 0x0a00010088cbbfae */ /* 0x0007e6000b901d54 */
[C-C-:B------:R-:W-:Y:S01]  /*8600*/  @!P1 LEA.HI.X R139, R3.reuse, R141, R116.reuse, 0x1, P2 ;  /* 0x0000008d038b9211 */ /* 0x140fe200010f0c74 */
[----:B------:R1:W-:Y:S01]  /*8610*/  @P1 STS.128 [R203+0x6800], RZ ;  /* 0x006800ffcb001388 */ /* 0x0003e20000000c00 */
[C-C-:B------:R-:W-:Y:S02]  /*8620*/  @!P4 LEA.HI.X R141, R3.reuse, R145, R116.reuse, 0x1, P0 ;  /* 0x00000091038dc211 */ /* 0x140fe400000f0c74 */
[----:B------:R-:W4:Y:S01]  /*8630*/  @!P1 LDC.64 R144, c[0x0][0x218] ;  /* 0x00008600ff909b82 */ /* 0x000f220000000a00 */
[----:B------:R-:W-:Y:S01]  /*8640*/  @!PT LDS RZ, [RZ] ;  /* 0x00000000fffff984 */ /* 0x000fe20000000800 */
[----:B------:R-:W-:Y:S01]  /*8650*/  @!PT LDS RZ, [RZ] ;  /* 0x00000000fffff984 */ /* 0x000fe20000000800 */
[----:B------:R-:W-:Y:S01]  /*8660*/  @!PT LDS RZ, [RZ] ;  /* 0x00000000fffff984 */ /* 0x000fe20000000800 */
[----:B------:R5:W-:Y:S01]  /*8670*/  @!P1 LDGSTS.E.BYPASS.LTC128B.128 [R203+0x6800], desc[UR20][R138.64] ;  /* 0x068000008acb9fae */ /* 0x000be2000b901d54 */
[C---:B--2---:R-:W-:Y:S02]  /*8680*/  @!P3 LEA R118, P0, R3.reuse, R150, 0x1 ;  /* 0x000000960376b211 */ /* 0x044fe400078008ff */
[C---:B------:R-:W-:Y:S01]  /*8690*/  IADD3 R2, P2, R3.reuse, UR27, RZ ;  /* 0x0000001b03027c10 */ /* 0x040fe2000ff5e0ff */
[----:B------:R1:W-:Y:S01]  /*86a0*/  @P4 STS.128 [R203+0x8800], RZ ;  /* 0x008800ffcb004388 */ /* 0x0003e20000000c00 */
[----:B------:R-:W-:Y:S02]  /*86b0*/  @!P3 LEA.HI.X R119, R3, R151, R116, 0x1, P0 ;  /* 0x000000970377b211 */ /* 0x000fe400000f0c74 */
[----:B------:R-:W-:Y:S01]  /*86c0*/  IADD3.X R116, R116, UR26, RZ, P2, !PT ;  /* 0x0000001a74747c10 */ /* 0x000fe200097fe4ff */
[----:B------:R-:W-:Y:S01]  /*86d0*/  @!PT LDS RZ, [RZ] ;  /* 0x00000000fffff984 */ /* 0x000fe20000000800 */
[----:B------:R-:W-:Y:S01]  /*86e0*/  @!PT LDS RZ, [RZ] ;  /* 0x00000000fffff984 */ /* 0x000fe20000000800 */
[----:B------:R-:W-:Y:S01]  /*86f0*/  @!PT LDS RZ, [RZ] ;  /* 0x00000000fffff984 */ /* 0x000fe20000000800 */
[----:B------:R2:W-:Y:S01]  /*8700*/  @!P4 LDGSTS.E.BYPASS.LTC128B.128 [R203+0x8800], desc[UR20][R140.64+0x80] ;  /* 0x088000808ccbcfae */ /* 0x0005e2000b901d54 */
[C---:B------:R-:W-:Y:S03]  /*8710*/  IADD3 R3, P6, R2.reuse, UR27, RZ ;  /* 0x0000001b02037c10 */ /* 0x040fe6000ffde0ff */
[----:B------:R1:W-:Y:S04]  /*8720*/  @P3 STS.128 [R203+0xa800], RZ ;  /* 0x00a800ffcb003388 */ /* 0x0003e80000000c00 */
[----:B------:R-:W-:Y:S01]  /*8730*/  @!PT LDS RZ, [RZ] ;  /* 0x00000000fffff984 */ /* 0x000fe20000000800 */
[----:B------:R-:W-:Y:S01]  /*8740*/  @!PT LDS RZ, [RZ] ;  /* 0x00000000fffff984 */ /* 0x000fe20000000800 */
[----:B------:R-:W-:Y:S01]  /*8750*/  @!PT LDS RZ, [RZ] ;  /* 0x00000000fffff984 */ /* 0x000fe20000000800 */
[----:B------:R1:W-:Y:S01]  /*8760*/  @!P3 LDGSTS.E.BYPASS.LTC128B.128 [R203+0xa800], desc[UR20][R118.64+0x100] ;  /* 0x0a80010076cbbfae */ /* 0x0003e2000b901d54 */
[C---:B---3--:R-:W-:Y:S03]  /*8770*/  @!P1 LEA R136, P0, R2.reuse, R154, 0x1 ;  /* 0x0000009a02889211 */ /* 0x048fe600078008ff */
[----:B------:R3:W-:Y:S01]  /*8780*/  @P1 STS.128 [R203+0x7000], RZ ;  /* 0x007000ffcb001388 */ /* 0x0007e20000000c00 */
[C-C-:B------:R-:W-:Y:S02]  /*8790*/  @!P1 LEA.HI.X R137, R2.reuse, R155, R116.reuse, 0x1, P0 ;  /* 0x0000009b02899211 */ /* 0x140fe400000f0c74 */
[C---:B-----5:R-:W-:Y:S03]  /*87a0*/  @!P3 LEA R138, P0, R2.reuse, R156, 0x1 ;  /* 0x0000009c028ab211 */ /* 0x060fe600078008ff */
[----:B------:R-:W-:Y:S01]  /*87b0*/  @!PT LDS RZ, [RZ] ;  /* 0x00000000fffff984 */ /* 0x000fe20000000800 */
[----:B------:R-:W-:Y:S01]  /*87c0*/  @!PT LDS RZ, [RZ] ;  /* 0x00000000fffff984 */ /* 0x000fe20000000800 */
[----:B------:R-:W-:Y:S01]  /*87d0*/  @!PT LDS RZ, [RZ] ;  /* 0x00000000fffff984 */ /* 0x000fe20000000800 */
[----:B------:R4:W-:Y:S01]  /*87e0*/  @!P1 LDGSTS.E.BYPASS.LTC128B.128 [R203+0x7000], desc[UR20][R136.64] ;  /* 0x0700000088cb9fae */ /* 0x0009e2000b901d54 */
[C-C-:B------:R-:W-:Y:S03]  /*87f0*/  @!P3 LEA.HI.X R139, R2.reuse, R157, R116.reuse, 0x1, P0 ;  /* 0x0000009d028bb211 */ /* 0x140fe600000f0c74 */
[----:B------:R3:W-:Y:S01]  /*8800*/  @P4 STS.128 [R203+0x9000], RZ ;  /* 0x009000ffcb004388 */ /* 0x0007e20000000c00 */
[C---:B--2---:R-:W-:Y:S04]  /*8810*/  @!P4 LEA R140, P2, R2.reuse, R148, 0x1 ;  /* 0x00000094028cc211 */ /* 0x044fe800078408ff */
[----:B------:R-:W-:Y:S02]  /*8820*/  @!P4 LEA.HI.X R141, R2, R149, R116, 0x1, P2 ;  /* 0x00000095028dc211 */ /* 0x000fe400010f0c74 */
[C---:B------:R-:W-:Y:S02]  /*8830*/  @!P3 LEA R2, P0, R3.reuse, R152, 0x1 ;  /* 0x000000980302b211 */ /* 0x040fe400078008ff */
[C---:B-1----:R-:W-:Y:S01]  /*8840*/  @!P4 LEA R118, P2, R3.reuse, R146, 0x1 ;  /* 0x000000920376c211 */ /* 0x042fe200078408ff */
[----:B------:R-:W-:Y:S01]  /*8850*/  @!PT LDS RZ, [RZ] ;  /* 0x00000000fffff984 */ /* 0x000fe20000000800 */
[----:B------:R-:W-:Y:S01]  /*8860*/  @!PT LDS RZ, [RZ] ;  /* 0x00000000fffff984 */ /* 0x000fe20000000800 */
[----:B------:R-:W-:Y:S01]  /*8870*/  @!PT LDS RZ, [RZ] ;  /* 0x00000000fffff984 */ /* 0x000fe20000000800 */
[----:B------:R3:W-:Y:S01]  /*8880*/  @!P4 LDGSTS.E.BYPASS.LTC128B.128 [R203+0x9000], desc[UR20][R140.64+0x80] ;  /* 0x090000808ccbcfae */ /* 0x0007e2000b901d54 */
[----:B------:R-:W-:Y:S03]  /*8890*/  IADD3.X R116, R116, UR26, RZ, P6, !PT ;  /* 0x0000001a74747c10 */ /* 0x000fe6000b7fe4ff */
[----:B------:R3:W-:Y:S01]  /*88a0*/  @P3 STS.128 [R203+0xb000], RZ ;  /* 0x00b000ffcb003388 */ /* 0x0007e20000000c00 */
[C-C-:B------:R-:W-:Y:S03]  /*88b0*/  @!P4 LEA.HI.X R119, R3.reuse, R147, R116.reuse, 0x1, P2 ;  /* 0x000000930377c211 */ /* 0x140fe600010f0c74 */
[----:B------:R-:W-:Y:S01]  /*88c0*/  @!PT LDS RZ, [RZ] ;  /* 0x00000000fffff984 */ /* 0x000fe20000000800 */
[----:B------:R-:W-:Y:S01]  /*88d0*/  @!PT LDS RZ, [RZ] ;  /* 0x00000000fffff984 */ /* 0x000fe20000000800 */
[----:B------:R-:W-:Y:S01]  /*88e0*/  @!PT LDS RZ, [RZ] ;  /* 0x00000000fffff984 */ /* 0x000fe20000000800 */
[----:B------:R3:W-:Y:S01]  /*88f0*/  @!P3 LDGSTS.E.BYPASS.LTC128B.128 [R203+0xb000], desc[UR20][R138.64+0x100] ;  /* 0x0b0001008acbbfae */ /* 0x0007e2000b901d54 */
[C---:B----4-:R-:W-:Y:S03]  /*8900*/  @!P1 LEA R136, P5, R3.reuse, R144, 0x1 ;  /* 0x0000009003889211 */ /* 0x050fe600078a08ff */
[----:B------:R3:W-:Y:S01]  /*8910*/  @P1 STS.128 [R203+0x7800], RZ ;  /* 0x007800ffcb001388 */ /* 0x0007e20000000c00 */
[C-C-:B------:R-:W-:Y:S02]  /*8920*/  @!P1 LEA.HI.X R137, R3.reuse, R145, R116.reuse, 0x1, P5 ;  /* 0x0000009103899211 */ /* 0x140fe400028f0c74 */
        /* <DEDUP_REMOVED lines=17> */
.L_x_892:
[----:B--2---:R-:W2:Y:S01]  /*8a40*/  LDL R5, [R1+0x24] ;  /* 0x0000240001057983 */ /* 0x004ea20000100800 */
[----:B------:R-:W-:Y:S01]  /*8a50*/  UIMAD.WIDE.U32 UR16, UR32, UR8, URZ ;  /* 0x00000008201072a5 */ /* 0x000fe2000f8e003f */
[----:B------:R-:W-:Y:S04]  /*8a60*/  DEPBAR.LE SB0, 0x0 ;  /* 0x000080000000791a */ /* 0x000fe80000000000 */
[----:B------:R-:W3:Y:S01]  /*8a70*/  LDL R4, [R1+0x30] ;  /* 0x0000300001047983 */ /* 0x000ee20000100800 */
[----:B------:R-:W-:Y:S02]  /*8a80*/  USHF.R.S32.HI UR10, URZ, 0x1f, UR32 ;  /* 0x0000001f3f0a7899 */ /* 0x000fe40008011420 */
[----:B------:R-:W-:Y:S01]  /*8a90*/  UISETP.GE.AND UP0, UPT, UR32, 0x1, UPT ;  /* 0x000000012000788c */ /* 0x000fe2000bf06270 */
[----:B------:R-:W4:Y:S01]  /*8aa0*/  LDL.64 R2, [R1+0x60] ;  /* 0x0000600001027983 */ /* 0x000f220000100a00 */
[----:B------:R-:W-:Y:S03]  /*8ab0*/  UIMAD UR10, UR10, UR8, URZ ;  /* 0x000000080a0a72a4 */ /* 0x000fe6000f8e023f */
[----:B------:R-:W5:Y:S01]  /*8ac0*/  LDL R9, [R1+0x34] ;  /* 0x0000340001097983 */ /* 0x000f620000100800 */
[----:B------:R-:W-:Y:S03]  /*8ad0*/  UIMAD UR10, UR32, UR9, UR10 ;  /* 0x00000009200a72a4 */ /* 0x000fe6000f8e020a */
[----:B------:R-:W5:Y:S01]  /*8ae0*/  LDL R8, [R1+0x50] ;  /* 0x0000500001087983 */ /* 0x000f620000100800 */
[----:B------:R-:W-:Y:S03]  /*8af0*/  UIADD3 UR10, UR17, UR10, URZ ;  /* 0x0000000a110a7290 */ /* 0x000fe6000fffe03f */
[----:B------:R-:W5:Y:S04]  /*8b00*/  LDL R14, [R1+0x54] ;  /* 0x00005400010e7983 */ /* 0x000f680000100800 */
[----:B------:R-:W5:Y:S04]  /*8b10*/  LDL R21, [R1+0x48] ;  /* 0x0000480001157983 */ /* 0x000f680000100800 */
[----:B------:R-:W5:Y:S04]  /*8b20*/  LDL R20, [R1+0x4c] ;  /* 0x00004c0001147983 */ /* 0x000f680000100800 */
[----:B------:R-:W5:Y:S04]  /*8b30*/  LDL R26, [R1+0x40] ;  /* 0x00004000011a7983 */ /* 0x000f680000100800 */
[----:B------:R-:W5:Y:S04]  /*8b40*/  LDL R25, [R1+0x44] ;  /* 0x0000440001197983 */ /* 0x000f680000100800 */
[----:B------:R-:W5:Y:S01]  /*8b50*/  LDL R24, [R1+0x38] ;  /* 0x0000380001187983 */ /* 0x000f620000100800 */
[----:B------:R-:W-:Y:S06]  /*8b60*/  BAR.SYNC.DEFER_BLOCKING 0x0 ;  /* 0x0000000000007b1d */ /* 0x000fec0000010000 */
[----:B------:R-:W-:Y:S01]  /*8b70*/  @P1 STS.128 [R203+0xc000], RZ ;  /* 0x00c000ffcb001388 */ /* 0x000fe20000000c00 */
[----:B--2---:R-:W-:Y:S01]  /*8b80*/  ISETP.GE.AND P4, PT, R5, UR29, PT ;  /* 0x0000001d05007c0c */ /* 0x004fe2000bf86270 */
[----:B------:R-:W-:Y:S01]  /*8b90*/  IMAD.U32 R5, RZ, RZ, UR17 ;  /* 0x00000011ff057e24 */ /* 0x000fe2000f8e00ff */
[----:B---3--:R-:W-:Y:S05]  /*8ba0*/  ISETP.GE.AND P3, PT, R4, UR29, PT ;  /* 0x0000001d04007c0c */ /* 0x008fea000bf66270 */
[----:B------:R-:W2:Y:S01]  /*8bb0*/  LDL R5, [R1+0x3c] ;  /* 0x00003c0001057983 */ /* 0x000ea20000100800 */
[----:B------:R-:W-:Y:S02]  /*8bc0*/  IMAD.U32 R4, RZ, RZ, UR16 ;  /* 0x00000010ff047e24 */ /* 0x000fe4000f8e00ff */
[----:B----4-:R-:W-:Y:S03]  /*8bd0*/  IMAD.U32 R3, RZ, RZ, UR10 ;  /* 0x0000000aff037e24 */ /* 0x010fe6000f8e00ff */
[C---:B------:R-:W-:Y:S01]  /*8be0*/  LEA R2, P0, R4.reuse, R2, 0x6 ;  /* 0x0000000204027211 */ /* 0x040fe200078030ff */
[----:B-1----:R-:W1:Y:S03]  /*8bf0*/  @!P4 LDC.64 R6, c[0x0][0x220] ;  /* 0x00008800ff06cb82 */ /* 0x002e660000000a00 */
[----:B-----5:R-:W-:Y:S02]  /*8c00*/  LEA.HI.X R4, R4, R9, R3, 0x6, P0 ;  /* 0x0000000904047211 */ /* 0x020fe400000f3403 */
[C---:B------:R-:W-:Y:S02]  /*8c10*/  @!P1 LEA R8, P2, R2.reuse, R8, 0x1 ;  /* 0x0000000802089211 */ /* 0x040fe400078408ff */
[C---:B------:R-:W-:Y:S01]  /*8c20*/  IADD3 R3, P5, R2.reuse, UR31, RZ ;  /* 0x0000001f02037c10 */ /* 0x040fe2000ffbe0ff */
[----:B------:R-:W3:Y:S01]  /*8c30*/  @!P3 LDC.64 R10, c[0x0][0x220] ;  /* 0x00008800ff0abb82 */ /* 0x000ee20000000a00 */
[C-C-:B------:R-:W-:Y:S05]  /*8c40*/  @!P1 LEA.HI.X R9, R2.reuse, R14, R4.reuse, 0x1, P2 ;  /* 0x0000000e02099211 */ /* 0x140fea00010f0c04 */
[----:B------:R-:W-:Y:S01]  /*8c50*/  @!PT LDS RZ, [RZ] ;  /* 0x00000000fffff984 */ /* 0x000fe20000000800 */
[----:B------:R-:W-:Y:S01]  /*8c60*/  @!PT LDS RZ, [RZ] ;  /* 0x00000000fffff984 */ /* 0x000fe20000000800 */
[----:B------:R-:W-:Y:S01]  /*8c70*/  @!PT LDS RZ, [RZ] ;  /* 0x00000000fffff984 */ /* 0x000fe20000000800 */
[----:B------:R3:W-:Y:S02]  /*8c80*/  @!P1 LDGSTS.E.BYPASS.LTC128B.128 [R203+0xc000], desc[UR20][R8.64] ;  /* 0x0c00000008cb9fae */ /* 0x0007e4000b901d54 */
[----:B------:R-:W4:Y:S02]  /*8c90*/  @!P4 LDC.64 R12, c[0x0][0x220] ;  /* 0x00008800ff0ccb82 */ /* 0x000f240000000a00 */
[----:B------:R-:W-:Y:S01]  /*8ca0*/  @P4 STS.128 [R203+0xe000], RZ ;  /* 0x00e000ffcb004388 */ /* 0x000fe20000000c00 */
[C---:B-1----:R-:W-:Y:S05]  /*8cb0*/  @!P4 LEA R6, P0, R2.reuse, R6, 0x1 ;  /* 0x000000060206c211 */ /* 0x042fea00078008ff */
[----:B------:R-:W1:Y:S01]  /*8cc0*/  @!P3 LDC.64 R16, c[0x0][0x220] ;  /* 0x00008800ff10bb82 */ /* 0x000e620000000a00 */
[C-C-:B------:R-:W-:Y:S05]  /*8cd0*/  @!P4 LEA.HI.X R7, R2.reuse, R7, R4.reuse, 0x1, P0 ;  /* 0x000000070207c211 */ /* 0x140fea00000f0c04 */
[----:B------:R-:W-:Y:S01]  /*8ce0*/  @!PT LDS RZ, [RZ] ;  /* 0x00000000fffff984 */ /* 0x000fe20000000800 */
[----:B------:R-:W-:Y:S01]  /*8cf0*/  @!PT LDS RZ, [RZ] ;  /* 0x00000000fffff984 */ /* 0x000fe20000000800 */
[----:B------:R-:W-:Y:S01]  /*8d00*/  @!PT LDS RZ, [RZ] ;  /* 0x00000000fffff984 */ /* 0x000fe20000000800 */
[----:B------:R1:W-:Y:S02]  /*8d10*/  @!P4 LDGSTS.E.BYPASS.LTC128B.128 [R203+0xe000], desc[UR20][R6.64+0x80] ;  /* 0x0e00008006cbcfae */ /* 0x0003e4000b901d54 */
[----:B------:R-:W5:Y:S02]  /*8d20*/  @!P4 LDC.64 R14, c[0x0][0x220] ;  /* 0x00008800ff0ecb82 */ /* 0x000f640000000a00 */
[----:B------:R-:W-:Y:S01]  /*8d30*/  @P3 STS.128 [R203+0x10000], RZ ;  /* 0x010000ffcb003388 */ /* 0x000fe20000000c00 */
[C---:B---3--:R-:W-:Y:S05]  /*8d40*/  @!P3 LEA R8, P0, R2.reuse, R10, 0x1 ;  /* 0x0000000a0208b211 */ /* 0x048fea00078008ff */
[----:B------:R-:W3:Y:S01]  /*8d50*/  @!P3 LDC.64 R18, c[0x0][0x220] ;  /* 0x00008800ff12bb82 */ /* 0x000ee20000000a00 */
[C---:B------:R-:W-:Y:S02]  /*8d60*/  @!P1 LEA R10, P2, R3.reuse, R21, 0x1 ;  /* 0x00000015030a9211 */ /* 0x040fe400078408ff */
[----:B------:R-:W-:Y:S02]  /*8d70*/  @!P3 LEA.HI.X R9, R2, R11, R4, 0x1, P0 ;  /* 0x0000000b0209b211 */ /* 0x000fe400000f0c04 */
[----:B------:R-:W-:Y:S02]  /*8d80*/  IADD3.X R4, R4, UR30, RZ, P5, !PT ;  /* 0x0000001e04047c10 */ /* 0x000fe4000affe4ff */
[C---:B----4-:R-:W-:Y:S01]  /*8d90*/  @!P4 LEA R12, P0, R3.reuse, R12, 0x1 ;  /* 0x0000000c030cc211 */ /* 0x050fe200078008ff */
[----:B------:R-:W-:Y:S01]  /*8da0*/  @!PT LDS RZ, [RZ] ;  /* 0x00000000fffff984 */ /* 0x000fe20000000800 */
[----:B------:R-:W-:Y:S01]  /*8db0*/  @!PT LDS RZ, [RZ] ;  /* 0x00000000fffff984 */ /* 0x000fe20000000800 */
[----:B------:R-:W-:Y:S01]  /*8dc0*/  @!PT LDS RZ, [RZ] ;  /* 0x00000000fffff984 */ /* 0x000fe20000000800 */
[----:B------:R4:W-:Y:S01]  /*8dd0*/  @!P3 LDGSTS.E.BYPASS.LTC128B.128 [R203+0x10000], desc[UR20][R8.64+0x100] ;  /* 0x1000010008cbbfae */ /* 0x0009e2000b901d54 */
[C-C-:B------:R-:W-:Y:S01]  /*8de0*/  @!P1 LEA.HI.X R11, R3.reuse, R20, R4.reuse, 0x1, P2 ;  /* 0x00000014030b9211 */ /* 0x140fe200010f0c04 */
[----:B------:R-:W5:Y:S01]  /*8df0*/  @!P3 LDC.64 R22, c[0x0][0x220] ;  /* 0x00008800ff16bb82 */ /* 0x000f620000000a00 */
[C-C-:B------:R-:W-:Y:S01]  /*8e00*/  @!P4 LEA.HI.X R13, R3.reuse, R13, R4.reuse, 0x1, P0 ;  /* 0x0000000d030dc211 */ /* 0x140fe200000f0c04 */
[----:B------:R-:W-:Y:S01]  /*8e10*/  @P1 STS.128 [R203+0xc800], RZ ;  /* 0x00c800ffcb001388 */ /* 0x000fe20000000c00 */
[C---:B------:R-:W-:Y:S03]  /*8e20*/  IADD3 R2, P2, R3.reuse, UR31, RZ ;  /* 0x0000001f03027c10 */ /* 0x040fe6000ff5e0ff */
[----:B------:R-:W-:Y:S01]  /*8e30*/  @!PT LDS RZ, [RZ] ;  /* 0x00000000fffff984 */ /* 0x000fe20000000800 */
[----:B------:R-:W-:Y:S01]  /*8e40*/  @!PT LDS RZ, [RZ] ;  /* 0x00000000fffff984 */ /* 0x000fe20000000800 */
[----:B------:R-:W-:Y:S01]  /*8e50*/  @!PT LDS RZ, [RZ] ;  /* 0x00000000fffff984 */ /* 0x000fe20000000800 */
[----:B------:R3:W-:Y:S01]  /*8e60*/  @!P1 LDGSTS.E.BYPASS.LTC128B.128 [R203+0xc800], desc[UR20][R10.64] ;  /* 0x0c8000000acb9fae */ /* 0x0007e2000b901d54 */
[C---:B-1----:R-:W-:Y:S01]  /*8e70*/  @!P3 LEA R6, P0, R3.reuse, R16, 0x1 ;  /* 0x000000100306b211 */ /* 0x042fe200078008ff */
[----:B------:R-:W1:Y:S02]  /*8e80*/  @!P4 LDC.64 R20, c[0x0][0x220] ;  /* 0x00008800ff14cb82 */ /* 0x000e640000000a00 */
[----:B------:R-:W-:Y:S01]  /*8e90*/  @P4 STS.128 [R203+0xe800], RZ ;  /* 0x00e800ffcb004388 */ /* 0x000fe20000000c00 */
[----:B------:R-:W-:Y:S03]  /*8ea0*/  @!P3 LEA.HI.X R7, R3, R17, R4, 0x1, P0 ;  /* 0x000000110307b211 */ /* 0x000fe600000f0c04 */
[----:B------:R-:W-:Y:S01]  /*8eb0*/  @!PT LDS RZ, [RZ] ;  /* 0x00000000fffff984 */ /* 0x000fe20000000800 */
[----:B------:R-:W-:Y:S01]  /*8ec0*/  @!PT LDS RZ, [RZ] ;  /* 0x00000000fffff984 */ /* 0x000fe20000000800 */
[----:B------:R-:W-:Y:S01]  /*8ed0*/  @!PT LDS RZ, [RZ] ;  /* 0x00000000fffff984 */ /* 0x000fe20000000800 */
[----:B------:R5:W-:Y:S01]  /*8ee0*/  @!P4 LDGSTS.E.BYPASS.LTC128B.128 [R203+0xe800], desc[UR20][R12.64+0x80] ;  /* 0x0e8000800ccbcfae */ /* 0x000be2000b901d54 */
[----:B------:R-:W-:Y:S02]  /*8ef0*/  IADD3.X R4, R4, UR30, RZ, P2, !PT ;  /* 0x0000001e04047c10 */ /* 0x000fe400097fe4ff */
[C---:B------:R-:W-:Y:S01]  /*8f00*/  IADD3 R3, P6, R2.reuse, UR31, RZ ;  /* 0x0000001f02037c10 */ /* 0x040fe2000ffde0ff */
[----:B------:R-:W-:Y:S04]  /*8f10*/  @P3 STS.128 [R203+0x10800], RZ ;  /* 0x010800ffcb003388 */ /* 0x000fe80000000c00 */
[----:B------:R-:W-:Y:S01]  /*8f20*/  @!PT LDS RZ, [RZ] ;  /* 0x00000000fffff984 */ /* 0x000fe20000000800 */
[----:B------:R-:W-:Y:S01]  /*8f30*/  @!PT LDS RZ, [RZ] ;  /* 0x00000000fffff984 */ /* 0x000fe20000000800 */
[----:B------:R-:W-:Y:S01]  /*8f40*/  @!PT LDS RZ, [RZ] ;  /* 0x00000000fffff984 */ /* 0x000fe20000000800 */
[----:B------:R1:W-:Y:S01]  /*8f50*/  @!P3 LDGSTS.E.BYPASS.LTC128B.128 [R203+0x10800], desc[UR20][R6.64+0x100] ;  /* 0x1080010006cbbfae */ /* 0x0003e2000b901d54 */
[C---:B----4-:R-:W-:Y:S03]  /*8f60*/  @!P1 LEA R8, P0, R2.reuse, R26, 0x1 ;  /* 0x0000001a02089211 */ /* 0x050fe600078008ff */
[----:B------:R-:W-:Y:S01]  /*8f70*/  @P1 STS.128 [R203+0xd000], RZ ;  /* 0x00d000ffcb001388 */ /* 0x000fe20000000c00 */
[C-C-:B------:R-:W-:Y:S02]  /*8f80*/  @!P1 LEA.HI.X R9, R2.reuse, R25, R4.reuse, 0x1, P0 ;  /* 0x0000001902099211 */ /* 0x140fe400000f0c04 */
[C---:B---3--:R-:W-:Y:S03]  /*8f90*/  @!P3 LEA R10, P0, R2.reuse, R18, 0x1 ;  /* 0x00000012020ab211 */ /* 0x048fe600078008ff */
[----:B------:R-:W-:Y:S01]  /*8fa0*/  @!PT LDS RZ, [RZ] ;  /* 0x00000000fffff984 */ /* 0x000fe20000000800 */
[----:B------:R-:W-:Y:S01]  /*8fb0*/  @!PT LDS RZ, [RZ] ;  /* 0x00000000fffff984 */ /* 0x000fe20000000800 */
[----:B------:R-:W-:Y:S01]  /*8fc0*/  @!PT LDS RZ, [RZ] ;  /* 0x00000000fffff984 */ /* 0x000fe20000000800 */
[----:B------:R3:W-:Y:S01]  /*8fd0*/  @!P1 LDGSTS.E.BYPASS.LTC128B.128 [R203+0xd000], desc[UR20][R8.64] ;  /* 0x0d00000008cb9fae */ /* 0x0007e2000b901d54 */
[C-C-:B------:R-:W-:Y:S03]  /*8fe0*/  @!P3 LEA.HI.X R11, R2.reuse, R19, R4.reuse, 0x1, P0 ;  /* 0x00000013020bb211 */ /* 0x140fe600000f0c04 */
[----:B------:R-:W-:Y:S01]  /*8ff0*/  @P4 STS.128 [R203+0xf000], RZ ;  /* 0x00f000ffcb004388 */ /* 0x000fe20000000c00 */
[C---:B-----5:R-:W-:Y:S04]  /*9000*/  @!P4 LEA R12, P2, R2.reuse, R14, 0x1 ;  /* 0x0000000e020cc211 */ /* 0x060fe800078408ff */
[----:B------:R-:W-:Y:S02]  /*9010*/  @!P4 LEA.HI.X R13, R2, R15, R4, 0x1, P2 ;  /* 0x0000000f020dc211 */ /* 0x000fe400010f0c04 */
[----:B------:R-:W-:Y:S02]  /*9020*/  IADD3.X R4, R4, UR30, RZ, P6, !PT ;  /* 0x0000001e04047c10 */ /* 0x000fe4000b7fe4ff */
[C---:B-1----:R-:W-:Y:S01]  /*9030*/  @!P4 LEA R6, P2, R3.reuse, R20, 0x1 ;  /* 0x000000140306c211 */ /* 0x042fe200078408ff */
[----:B------:R-:W-:Y:S01]  /*9040*/  @!PT LDS RZ, [RZ] ;  /* 0x00000000fffff984 */ /* 0x000fe20000000800 */
[----:B------:R-:W-:Y:S01]  /*9050*/  @!PT LDS RZ, [RZ] ;  /* 0x00000000fffff984 */ /* 0x000fe20000000800 */
[----:B------:R-:W-:Y:S01]  /*9060*/  @!PT LDS RZ, [RZ] ;  /* 0x00000000fffff984 */ /* 0x000fe20000000800 */
[----:B------:R-:W-:Y:S01]  /*9070*/  @!P4 LDGSTS.E.BYPASS.LTC128B.128 [R203+0xf000], desc[UR20][R12.64+0x80] ;  /* 0x0f0000800ccbcfae */ /* 0x000fe2000b901d54 */
[C---:B------:R-:W-:Y:S02]  /*9080*/  @!P3 LEA R2, P0, R3.reuse, R22, 0x1 ;  /* 0x000000160302b211 */ /* 0x040fe400078008ff */
[C-C-:B------:R-:W-:Y:S01]  /*9090*/  @!P4 LEA.HI.X R7, R3.reuse, R21, R4.reuse, 0x1, P2 ;  /* 0x000000150307c211 */ /* 0x140fe200010f0c04 */
[----:B------:R-:W-:Y:S04]  /*90a0*/  @P3 STS.128 [R203+0x11000], RZ ;  /* 0x011000ffcb003388 */ /* 0x000fe80000000c00 */
[----:B------:R-:W-:Y:S01]  /*90b0*/  @!PT LDS RZ, [RZ] ;  /* 0x00000000fffff984 */ /* 0x000fe20000000800 */
[----:B------:R-:W-:Y:S01]  /*90c0*/  @!PT LDS RZ, [RZ] ;  /* 0x00000000fffff984 */ /* 0x000fe20000000800 */
[----:B------:R-:W-:Y:S01]  /*90d0*/  @!PT LDS RZ, [RZ] ;  /* 0x00000000fffff984 */ /* 0x000fe20000000800 */
[----:B------:R-:W-:Y:S01]  /*90e0*/  @!P3 LDGSTS.E.BYPASS.LTC128B.128 [R203+0x11000], desc[UR20][R10.64+0x100] ;  /* 0x110001000acbbfae */ /* 0x000fe2000b901d54 */
[C---:B---3--:R-:W-:Y:S03]  /*90f0*/  @!P1 LEA R8, P5, R3.reuse, R24, 0x1 ;  /* 0x0000001803089211 */ /* 0x048fe600078a08ff */
[----:B------:R-:W-:Y:S01]  /*9100*/  @P1 STS.128 [R203+0xd800], RZ ;  /* 0x00d800ffcb001388 */ /* 0x000fe20000000c00 */
[C-C-:B--2---:R-:W-:Y:S02]  /*9110*/  @!P1 LEA.HI.X R9, R3.reuse, R5, R4.reuse, 0x1, P5 ;  /* 0x0000000503099211 */ /* 0x144fe400028f0c04 */
[----:B------:R-:W-:Y:S02]  /*9120*/  @!P3 LEA.HI.X R3, R3, R23, R4, 0x1, P0 ;  /* 0x000000170303b211 */ /* 0x000fe400000f0c04 */
[----:B------:R-:W-:Y:S01]  /*9130*/  PLOP3.LUT P0, PT, PT, PT, UP0, 0x80, 0x0 ;  /* 0x000000000000781c */ /* 0x000fe20003f0f008 */
        /* <DEDUP_REMOVED lines=14> */
[----:B------:R-:W-:Y:S04]  /*9220*/  LDSM.16.M88.4 R32, [R187] ;  /* 0x00000000bb20783b */ /* 0x000fe80000000200 */
[----:B------:R-:W-:Y:S04]  /*9230*/  LDSM.16.M88.4 R16, [R180+0x6800] ;  /* 0x00680000b410783b */ /* 0x000fe80000000200 */
[----:B-1----:R-:W2:Y:S04]  /*9240*/  LDSM.16.M88.4 R8, [R180+0x6000] ;  /* 0x00600000b408783b */ /* 0x002ea80000000200 */
[----:B------:R-:W1:Y:S04]  /*9250*/  LDSM.16.M88.4 R24, [R180+0x7000] ;  /* 0x00700000b418783b */ /* 0x000e680000000200 */
[----:B------:R-:W4:Y:S04]  /*9260*/  LDSM.16.M88.4 R136, [R180+0x7800] ;  /* 0x00780000b488783b */ /* 0x000f280000000200 */
[----:B------:R-:W0:Y:S04]  /*9270*/  LDGDEPBAR ;  /* 0x00000000000079af */ /* 0x000e280000000000 */
[----:B------:R-:W-:Y:S04]  /*9280*/  LDSM.16.M88.4 R140, [R188] ;  /* 0x00000000bc8c783b */ /* 0x000fe80000000200 */
[----:B------:R-:W5:Y:S04]  /*9290*/  LDSM.16.M88.4 R144, [R191] ;  /* 0x00000000bf90783b */ /* 0x000f680000000200 */
[----:B------:R-:W3:Y:S04]  /*92a0*/  LDSM.16.M88.4 R148, [R202] ;  /* 0x00000000ca94783b */ /* 0x000ee80000000200 */
[----:B------:R-:W3:Y:S04]  /*92b0*/  LDSM.16.M88.4 R152, [R201] ;  /* 0x00000000c998783b */ /* 0x000ee80000000200 */
[----:B------:R-:W3:Y:S04]  /*92c0*/  LDSM.16.M88.4 R156, [R200] ;  /* 0x00000000c89c783b */ /* 0x000ee80000000200 */
[----:B------:R-:W-:Y:S01]  /*92d0*/  LDSM.16.M88.4 R160, [R190] ;  /* 0x00000000bea0783b */ /* 0x000fe20000000200 */
[C---:B--2---:R-:W-:Y:S03]  /*92e0*/  HMMA.16816.F32 R4, R32.reuse, R8, RZ ;  /* 0x000000082004723c */ /* 0x044fe600000018ff */
[----:B------:R-:W2:Y:S04]  /*92f0*/  LDSM.16.M88.4 R164, [R186+0x6000] ;  /* 0x00600000baa4783b */ /* 0x000ea80000000200 */
[----:B------:R-:W2:Y:S01]  /*9300*/  LDSM.16.M88.4 R168, [R186+0x6800] ;  /* 0x00680000baa8783b */ /* 0x000ea20000000200 */
[C---:B------:R-:W-:Y:S03]  /*9310*/  HMMA.16816.F32 R8, R32.reuse, R10, RZ ;  /* 0x0000000a2008723c */ /* 0x040fe600000018ff */
[----:B------:R-:W-:Y:S03]  /*9320*/  LDSM.16.M88.4 R172, [R189] ;  /* 0x00000000bdac783b */ /* 0x000fe60000000200 */
[C---:B------:R-:W-:Y:S01]  /*9330*/  HMMA.16816.F32 R12, R32.reuse, R16, RZ ;  /* 0x00000010200c723c */ /* 0x040fe200000018ff */
[----:B------:R-:W-:Y:S05]  /*9340*/  LDSM.16.M88.4 R176, [R185] ;  /* 0x00000000b9b0783b */ /* 0x000fea0000000200 */
[C---:B------:R-:W-:Y:S06]  /*9350*/  HMMA.16816.F32 R16, R32.reuse, R18, RZ ;  /* 0x000000122010723c */ /* 0x040fec00000018ff */
[C---:B-1----:R-:W-:Y:S06]  /*9360*/  HMMA.16816.F32 R20, R32.reuse, R24, RZ ;  /* 0x000000182014723c */ /* 0x042fec00000018ff */
[C---:B------:R-:W-:Y:S06]  /*9370*/  HMMA.16816.F32 R24, R32.reuse, R26, RZ ;  /* 0x0000001a2018723c */ /* 0x040fec00000018ff */
[C---:B----4-:R-:W-:Y:S06]  /*9380*/  HMMA.16816.F32 R28, R32.reuse, R136, RZ ;  /* 0x00000088201c723c */ /* 0x050fec00000018ff */
[----:B------:R-:W-:Y:S01]  /*9390*/  HMMA.16816.F32 R32, R32, R138, RZ ;  /* 0x0000008a2020723c */ /* 0x000fe200000018ff */
[----:B------:R-:W1:Y:S05]  /*93a0*/  LDSM.16.M88.4 R136, [R186+0x7000] ;  /* 0x00700000ba88783b */ /* 0x000e6a0000000200 */
[C---:B-----5:R-:W-:Y:S06]  /*93b0*/  HMMA.16816.F32 R4, R140.reuse, R144, R4 ;  /* 0x000000908c04723c */ /* 0x060fec0000001804 */
[C---:B------:R-:W-:Y:S01]  /*93c0*/  HMMA.16816.F32 R8, R140.reuse, R146, R8 ;  /* 0x000000928c08723c */ /* 0x040fe20000001808 */
[----:B------:R-:W4:Y:S05]  /*93d0*/  LDSM.16.M88.4 R144, [R186+0x7800] ;  /* 0x00780000ba90783b */ /* 0x000f2a0000000200 */
[C---:B---3--:R-:W-:Y:S06]  /*93e0*/  HMMA.16816.F32 R12, R140.reuse, R148, R12 ;  /* 0x000000948c0c723c */ /* 0x048fec000000180c */
[C---:B------:R-:W-:Y:S01]  /*93f0*/  HMMA.16816.F32 R16, R140.reuse, R150, R16 ;  /* 0x000000968c10723c */ /* 0x040fe20000001810 */
[----:B------:R-:W3:Y:S05]  /*9400*/  LDSM.16.M88.4 R148, [R185+0x800] ;  /* 0x00080000b994783b */ /* 0x000eea0000000200 */
[C---:B------:R-:W-:Y:S06]  /*9410*/  HMMA.16816.F32 R20, R140.reuse, R152, R20 ;  /* 0x000000988c14723c */ /* 0x040fec0000001814 */
[C---:B------:R-:W-:Y:S01]  /*9420*/  HMMA.16816.F32 R24, R140.reuse, R154, R24 ;  /* 0x0000009a8c18723c */ /* 0x040fe20000001818 */
[----:B------:R-:W-:Y:S05]  /*9430*/  LDSM.16.M88.4 R152, [R185+0x1800] ;  /* 0x00180000b998783b */ /* 0x000fea0000000200 */
[C---:B------:R-:W-:Y:S06]  /*9440*/  HMMA.16816.F32 R28, R140.reuse, R156, R28 ;  /* 0x0000009c8c1c723c */ /* 0x040fec000000181c */
[----:B------:R-:W-:Y:S01]  /*9450*/  HMMA.16816.F32 R32, R140, R158, R32 ;  /* 0x0000009e8c20723c */ /* 0x000fe20000001820 */
[----:B------:R-:W5:Y:S04]  /*9460*/  LDSM.16.M88.4 R140, [R185+0x1000] ;  /* 0x00100000b98c783b */ /* 0x000f680000000200 */
[----:B------:R-:W-:Y:S01]  /*9470*/  LDSM.16.M88.4 R156, [R187+0x2000] ;  /* 0x00200000bb9c783b */ /* 0x000fe20000000200 */
[C---:B--2---:R-:W-:Y:S06]  /*9480*/  HMMA.16816.F32 R4, R160.reuse, R164, R4 ;  /* 0x000000a4a004723c */ /* 0x044fec0000001804 */
[C---:B------:R-:W-:Y:S01]  /*9490*/  HMMA.16816.F32 R8, R160.reuse, R166, R8 ;  /* 0x000000a6a008723c */ /* 0x040fe20000001808 */
[----:B------:R-:W2:Y:S05]  /*94a0*/  LDSM.16.M88.4 R164, [R180+0x8000] ;  /* 0x00800000b4a4783b */ /* 0x000eaa0000000200 */
[C---:B------:R-:W-:Y:S06]  /*94b0*/  HMMA.16816.F32 R12, R160.reuse, R168, R12 ;  /* 0x000000a8a00c723c */ /* 0x040fec000000180c */
[C---:B------:R-:W-:Y:S01]  /*94c0*/  HMMA.16816.F32 R16, R160.reuse, R170, R16 ;  /* 0x000000aaa010723c */ /* 0x040fe20000001810 */
[----:B------:R-:W2:Y:S05]  /*94d0*/  LDSM.16.M88.4 R168, [R180+0x8800] ;  /* 0x00880000b4a8783b */ /* 0x000eaa0000000200 */
[C---:B-1----:R-:W-:Y:S06]  /*94e0*/  HMMA.16816.F32 R20, R160.reuse, R136, R20 ;  /* 0x00000088a014723c */ /* 0x042fec0000001814 */
[C---:B------:R-:W-:Y:S01]  /*94f0*/  HMMA.16816.F32 R24, R160.reuse, R138, R24 ;  /* 0x0000008aa018723c */ /* 0x040fe20000001818 */
[----:B------:R-:W1:Y:S05]  /*9500*/  LDSM.16.M88.4 R136, [R180+0x9000] ;  /* 0x00900000b488783b */ /* 0x000e6a0000000200 */
[C---:B----4-:R-:W-:Y:S06]  /*9510*/  HMMA.16816.F32 R28, R160.reuse, R144, R28 ;  /* 0x00000090a01c723c */ /* 0x050fec000000181c */
[----:B------:R-:W-:Y:S01]  /*9520*/  HMMA.16816.F32 R32, R160, R146, R32 ;  /* 0x00000092a020723c */ /* 0x000fe20000001820 */
[----:B------:R-:W4:Y:S04]  /*9530*/  LDSM.16.M88.4 R144, [R180+0x9800] ;  /* 0x00980000b490783b */ /* 0x000f280000000200 */
[----:B------:R-:W-:Y:S01]  /*9540*/  LDSM.16.M88.4 R160, [R188+0x2000] ;  /* 0x00200000bca0783b */ /* 0x000fe20000000200 */
[C---:B------:R-:W-:Y:S06]  /*9550*/  HMMA.16816.F32 R4, R172.reuse, R176, R4 ;  /* 0x000000b0ac04723c */ /* 0x040fec0000001804 */
[C---:B------:R-:W-:Y:S01]  /*9560*/  HMMA.16816.F32 R8, R172.reuse, R178, R8 ;  /* 0x000000b2ac08723c */ /* 0x040fe20000001808 */
[----:B------:R-:W4:Y:S05]  /*9570*/  LDSM.16.M88.4 R176, [R199] ;  /* 0x00000000c7b0783b */ /* 0x000f2a0000000200 */
[C---:B---3--:R-:W-:Y:S06]  /*9580*/  HMMA.16816.F32 R12, R172.reuse, R148, R12 ;  /* 0x00000094ac0c723c */ /* 0x048fec000000180c */
[C---:B------:R-:W-:Y:S01]  /*9590*/  HMMA.16816.F32 R16, R172.reuse, R150, R16 ;  /* 0x00000096ac10723c */ /* 0x040fe20000001810 */
[----:B------:R-:W3:Y:S05]  /*95a0*/  LDSM.16.M88.4 R148, [R198] ;  /* 0x00000000c694783b */ /* 0x000eea0000000200 */
[C---:B-----5:R-:W-:Y:S06]  /*95b0*/  HMMA.16816.F32 R20, R172.reuse, R140, R20 ;  /* 0x0000008cac14723c */ /* 0x060fec0000001814 */
[C---:B------:R-:W-:Y:S01]  /*95c0*/  HMMA.16816.F32 R24, R172.reuse, R142, R24 ;  /* 0x0000008eac18723c */ /* 0x040fe20000001818 */
[----:B------:R-:W5:Y:S05]  /*95d0*/  LDSM.16.M88.4 R140, [R197] ;  /* 0x00000000c58c783b */ /* 0x000f6a0000000200 */
[C---:B------:R-:W-:Y:S06]  /*95e0*/  HMMA.16816.F32 R28, R172.reuse, R152, R28 ;  /* 0x00000098ac1c723c */ /* 0x040fec000000181c */
[----:B------:R-:W-:Y:S01]  /*95f0*/  HMMA.16816.F32 R32, R172, R154, R32 ;  /* 0x0000009aac20723c */ /* 0x000fe20000001820 */
[----:B------:R-:W5:Y:S04]  /*9600*/  LDSM.16.M88.4 R152, [R196] ;  /* 0x00000000c498783b */ /* 0x000f680000000200 */
        /* <DEDUP_REMOVED lines=16> */
[----:B------:R-:W4:Y:S05]  /*9710*/  LDSM.16.M88.4 R176, [R185+0x2000] ;  /* 0x00200000b9b0783b */ /* 0x000f2a0000000200 */
[C---:B---3--:R-:W-:Y:S06]  /*9720*/  HMMA.16816.F32 R12, R160.reuse, R148, R12 ;  /* 0x00000094a00c723c */ /* 0x048fec000000180c */
[C---:B------:R-:W-:Y:S01]  /*9730*/  HMMA.16816.F32 R16, R160.reuse, R150, R16 ;  /* 0x00000096a010723c */ /* 0x040fe20000001810 */
[----:B------:R-:W3:Y:S05]  /*9740*/  LDSM.16.M88.4 R148, [R185+0x2800] ;  /* 0x00280000b994783b */ /* 0x000eea0000000200 */
[C---:B-----5:R-:W-:Y:S06]  /*9750*/  HMMA.16816.F32 R20, R160.reuse, R140, R20 ;  /* 0x0000008ca014723c */ /* 0x060fec0000001814 */
[C---:B------:R-:W-:Y:S01]  /*9760*/  HMMA.16816.F32 R24, R160.reuse, R142, R24 ;  /* 0x0000008ea018723c */ /* 0x040fe20000001818 */
[----:B------:R-:W5:Y:S05]  /*9770*/  LDSM.16.M88.4 R140, [R185+0x3000] ;  /* 0x00300000b98c783b */ /* 0x000f6a0000000200 */
        /* <DEDUP_REMOVED lines=32> */
[----:B------:R-:W-:Y:S05]  /*9980*/  LDSM.16.M88.4 R172, [R185+0x4000] ;  /* 0x00400000b9ac783b */ /* 0x000fea0000000200 */
        /* <DEDUP_REMOVED lines=9> */
[----:B------:R-:W4:Y:S01]  /*9a20*/  LDSM.16.M88.4 R160, [R186+0xb800] ;  /* 0x00b80000baa0783b */ /* 0x000f220000000200 */
[C---:B------:R-:W-:Y:S06]  /*9a30*/  HMMA.16816.F32 R4, R164.reuse, R176, R4 ;  /* 0x000000b0a404723c */ /* 0x040fec0000001804 */
[C---:B------:R-:W-:Y:S06]  /*9a40*/  HMMA.16816.F32 R8, R164.reuse, R178, R8 ;  /* 0x000000b2a408723c */ /* 0x040fec0000001808 */
[C---:B---3--:R-:W-:Y:S06]  /*9a50*/  HMMA.16816.F32 R12, R164.reuse, R148, R12 ;  /* 0x00000094a40c723c */ /* 0x048fec000000180c */
[C---:B------:R-:W-:Y:S01]  /*9a60*/  HMMA.16816.F32 R16, R164.reuse, R150, R16 ;  /* 0x00000096a410723c */ /* 0x040fe20000001810 */
[----:B------:R-:W3:Y:S05]  /*9a70*/  LDSM.16.M88.4 R148, [R189+0x4000] ;  /* 0x00400000bd94783b */ /* 0x000eea0000000200 */
[C---:B-----5:R-:W-:Y:S06]  /*9a80*/  HMMA.16816.F32 R20, R164.reuse, R140, R20 ;  /* 0x0000008ca414723c */ /* 0x060fec0000001814 */
[C---:B------:R-:W-:Y:S01]  /*9a90*/  HMMA.16816.F32 R24, R164.reuse, R142, R24 ;  /* 0x0000008ea418723c */ /* 0x040fe20000001818 */
[----:B------:R-:W5:Y:S05]  /*9aa0*/  LDSM.16.M88.4 R140, [R185+0x4800] ;  /* 0x00480000b98c783b */ /* 0x000f6a0000000200 */
[C---:B------:R-:W-:Y:S06]  /*9ab0*/  HMMA.16816.F32 R28, R164.reuse, R152, R28 ;  /* 0x00000098a41c723c */ /* 0x040fec000000181c */
[----:B------:R-:W-:Y:S06]  /*9ac0*/  HMMA.16816.F32 R32, R164, R154, R32 ;  /* 0x0000009aa420723c */ /* 0x000fec0000001820 */
[C---:B--2---:R-:W-:Y:S06]  /*9ad0*/  HMMA.16816.F32 R4, R156.reuse, R168, R4 ;  /* 0x000000a89c04723c */ /* 0x044fec0000001804 */
[C---:B------:R-:W-:Y:S06]  /*9ae0*/  HMMA.16816.F32 R8, R156.reuse, R170, R8 ;  /* 0x000000aa9c08723c */ /* 0x040fec0000001808 */
[C---:B-1----:R-:W-:Y:S06]  /*9af0*/  HMMA.16816.F32 R12, R156.reuse, R136, R12 ;  /* 0x000000889c0c723c */ /* 0x042fec000000180c */
[C---:B------:R-:W-:Y:S01]  /*9b00*/  HMMA.16816.F32 R16, R156.reuse, R138, R16 ;  /* 0x0000008a9c10723c */ /* 0x040fe20000001810 */
[----:B------:R-:W1:Y:S05]  /*9b10*/  LDSM.16.M88.4 R136, [R185+0x5000] ;  /* 0x00500000b988783b */ /* 0x000e6a0000000200 */
[C---:B----4-:R-:W-:Y:S06]  /*9b20*/  HMMA.16816.F32 R20, R156.reuse, R144, R20 ;  /* 0x000000909c14723c */ /* 0x050fec0000001814 */
[C---:B------:R-:W-:Y:S01]  /*9b30*/  HMMA.16816.F32 R24, R156.reuse, R146, R24 ;  /* 0x000000929c18723c */ /* 0x040fe20000001818 */
[----:B------:R-:W2:Y:S01]  /*9b40*/  LDSM.16.M88.4 R144, [R185+0x5800] ;  /* 0x00580000b990783b */ /* 0x000ea20000000200 */
[----:B------:R-:W-:Y:S04]  /*9b50*/  DEPBAR.LE SB0, 0x0 ;  /* 0x000080000000791a */ /* 0x000fe80000000000 */
[C---:B------:R-:W-:Y:S01]  /*9b60*/  HMMA.16816.F32 R28, R156.reuse, R160, R28 ;  /* 0x000000a09c1c723c */ /* 0x040fe2000000181c */
[----:B------:R-:W-:Y:S05]  /*9b70*/  BAR.SYNC.DEFER_BLOCKING 0x0 ;  /* 0x0000000000007b1d */ /* 0x000fea0000010000 */
[----:B------:R-:W-:Y:S06]  /*9b80*/  HMMA.16816.F32 R32, R156, R162, R32 ;  /* 0x000000a29c20723c */ /* 0x000fec0000001820 */
[C---:B---3--:R-:W-:Y:S06]  /*9b90*/  HMMA.16816.F32 R4, R148.reuse, R172, R4 ;  /* 0x000000ac9404723c */ /* 0x048fec0000001804 */
[C---:B------:R-:W-:Y:S06]  /*9ba0*/  HMMA.16816.F32 R8, R148.reuse, R174, R8 ;  /* 0x000000ae9408723c */ /* 0x040fec0000001808 */
[C---:B-----5:R-:W-:Y:S06]  /*9bb0*/  HMMA.16816.F32 R12, R148.reuse, R140, R12 ;  /* 0x0000008c940c723c */ /* 0x060fec000000180c */
[C---:B------:R-:W-:Y:S06]  /*9bc0*/  HMMA.16816.F32 R16, R148.reuse, R142, R16 ;  /* 0x0000008e9410723c */ /* 0x040fec0000001810 */
[----:B------:R-:W-:Y:S01]  /*9bd0*/  FMNMX.FTZ R2, R4, R0, !PT ;  /* 0x0000000004027209 */ /* 0x000fe20007810000 */
[C---:B-1----:R-:W-:Y:S04]  /*9be0*/  HMMA.16816.F32 R20, R148.reuse, R136, R20 ;  /* 0x000000889414723c */ /* 0x042fe80000001814 */
[----:B------:R-:W-:Y:S02]  /*9bf0*/  FMNMX.FTZ R2, R5, R2, !PT ;  /* 0x0000000205027209 */ /* 0x000fe40007810000 */
[C---:B------:R-:W-:Y:S05]  /*9c00*/  HMMA.16816.F32 R24, R148.reuse, R138, R24 ;  /* 0x0000008a9418723c */ /* 0x040fea0000001818 */
[----:B------:R-:W-:Y:S01]  /*9c10*/  FMNMX.FTZ R3, R8, R2, !PT ;  /* 0x0000000208037209 */ /* 0x000fe20007810000 */
[C---:B--2---:R-:W-:Y:S05]  /*9c20*/  HMMA.16816.F32 R28, R148.reuse, R144, R28 ;  /* 0x00000090941c723c */ /* 0x044fea000000181c */
[----:B------:R-:W-:Y:S01]  /*9c30*/  FMNMX.FTZ R2, R6, R117, !PT ;  /* 0x0000007506027209 */ /* 0x000fe20007810000 */
[----:B------:R-:W-:Y:S05]  /*9c40*/  HMMA.16816.F32 R32, R148, R146, R32 ;  /* 0x000000929420723c */ /* 0x000fea0000001820 */
[----:B------:R-:W-:Y:S02]  /*9c50*/  FMNMX.FTZ R3, R9, R3, !PT ;  /* 0x0000000309037209 */ /* 0x000fe40007810000 */
[----:B------:R-:W-:Y:S04]  /*9c60*/  FMNMX.FTZ R2, R7, R2, !PT ;  /* 0x0000000207027209 */ /* 0x000fe80007810000 */
        /* <DEDUP_REMOVED lines=24> */
.L_x_893:
[----:B---3--:R-:W-:Y:S01]  /*9df0*/  FMNMX.FTZ R2, R31, R143, !PT ;  /* 0x0000008f1f027209 */ /* 0x008fe20007810000 */
[----:B------:R-:W2:Y:S01]  /*9e00*/  LDL.64 R166, [R1+0x28] ;  /* 0x0000280001a67983 */ /* 0x000ea20000100a00 */
[----:B------:R-:W-:Y:S01]  /*9e10*/  IMAD.MOV.U32 R144, RZ, RZ, 0x7054 ;  /* 0x00007054ff907424 */ /* 0x000fe200078e00ff */
[----:B------:R-:W-:Y:S01]  /*9e20*/  UIADD3 UR24, UR22, -0x61c88647, URZ ;  /* 0x9e3779b916187890 */ /* 0x000fe2000fffe03f */
[----:B------:R-:W-:Y:S01]  /*9e30*/  FMNMX.FTZ R2, R34, R2, !PT ;  /* 0x0000000222027209 */ /* 0x000fe20007810000 */
[----:B------:R-:W-:Y:S01]  /*9e40*/  UIADD3 UR19, UR22, 0x3c6ef372, URZ ;  /* 0x3c6ef37216137890 */ /* 0x000fe2000fffe03f */
[----:B------:R-:W-:Y:S01]  /*9e50*/  IMAD.U32 R170, RZ, RZ, UR5 ;  /* 0x00000005ffaa7e24 */ /* 0x000fe2000f8e00ff */
[----:B------:R-:W1:Y:S01]  /*9e60*/  SHFL.BFLY PT, R116, R142, 0x2, 0x1f ;  /* 0x0c401f008e747f89 */ /* 0x000e6200000e0000 */
[----:B------:R-:W-:Y:S01]  /*9e70*/  FMNMX.FTZ R2, R35, R2, !PT ;  /* 0x0000000223027209 */ /* 0x000fe20007810000 */
[----:B------:R-:W-:Y:S02]  /*9e80*/  UIADD3 UR18, UR23, 0x32370b8f, URZ ;  /* 0x32370b8f17127890 */ /* 0x000fe4000fffe03f */
[----:B------:R-:W-:Y:S04]  /*9e90*/  PRMT R170, R170, R144, UR5 ;  /* 0x00000005aaaa7e16 */ /* 0x000fe80008000090 */
[----:B------:R-:W-:Y:S01]  /*9ea0*/  LDSM.16.MT88.4 R148, [R184+0xc000] ;  /* 0x00c00000b894783b */ /* 0x000fe20000004200 */
[----:B------:R-:W-:Y:S02]  /*9eb0*/  UIADD3 UR17, UR22, 0x78dde6e4, URZ ;  /* 0x78dde6e416117890 */ /* 0x000fe4000fffe03f */
[----:B------:R-:W-:Y:S02]  /*9ec0*/  UIADD3 UR16, UR23, -0x126145ec, URZ ;  /* 0xed9eba1417107890 */ /* 0x000fe4000fffe03f */
[----:B------:R-:W-:Y:S02]  /*9ed0*/  UIADD3 UR25, UR22, -0x4ab325aa, URZ ;  /* 0xb54cda5616197890 */ /* 0x000fe4000fffe03f */
[----:B------:R-:W-:Y:S01]  /*9ee0*/  UIADD3 UR10, UR23, -0x4498517b, URZ ;  /* 0xbb67ae85170a7890 */ /* 0x000fe2000fffe03f */
[----:B------:R-:W-:Y:S01]  /*9ef0*/  LDSM.16.MT88.4 R144, [R182+0xc000] ;  /* 0x00c00000b690783b */ /* 0x000fe20000004200 */
[----:B------:R-:W-:Y:S02]  /*9f00*/  UIADD3 UR28, UR22, -0x255992d5, URZ ;  /* 0xdaa66d2b161c7890 */ /* 0x000fe4000fffe03f */
[----:B------:R-:W-:Y:S04]  /*9f10*/  USHF.L.U32 UR15, UR32, 0x1, URZ ;  /* 0x00000001200f7899 */ /* 0x000fe8000800063f */
[----:B------:R-:W-:Y:S01]  /*9f20*/  ULOP3.LUT UR11, UR15, UR23, URZ, 0x3c, !UPT ;  /* 0x000000170f0b7292 */ /* 0x000fe2000f8e3c3f */
[----:B------:R-:W3:Y:S01]  /*9f30*/  SHFL.BFLY PT, R118, R2, 0x2, 0x1f ;  /* 0x0c401f0002767f89 */ /* 0x000ee200000e0000 */
[----:B------:R-:W-:Y:S01]  /*9f40*/  UIADD3 UR15, UR15, 0x1, URZ ;  /* 0x000000010f0f7890 */ /* 0x000fe2000fffe03f */
[----:B-1----:R-:W-:Y:S03]  /*9f50*/  FMNMX.FTZ R116, R142, R116, !PT ;  /* 0x000000748e747209 */ /* 0x002fe60007810000 */
[----:B------:R-:W-:Y:S03]  /*9f60*/  LOP3.LUT R3, R213, UR11, RZ, 0x3c, !PT ;  /* 0x0000000bd5037c12 */ /* 0x000fe6000f8e3cff */
[----:B------:R-:W-:Y:S01]  /*9f70*/  LDSM.16.MT88.4 R140, [R181+0xc000] ;  /* 0x00c00000b58c783b */ /* 0x000fe20000004200 */
[----:B------:R-:W-:Y:S02]  /*9f80*/  UIADD3 UR11, UR23, -0x56f99767, URZ ;  /* 0xa9066899170b7890 */ /* 0x000fe4000fffe03f */
[----:B------:R-:W-:Y:S01]  /*9f90*/  ULOP3.LUT UR15, UR15, UR23, URZ, 0x3c, !UPT ;  /* 0x000000170f0f7292 */ /* 0x000fe2000f8e3c3f */
[----:B------:R-:W-:Y:S04]  /*9fa0*/  IMAD.WIDE.U32 R138, R3, -0x326172a9, RZ ;  /* 0xcd9e8d57038a7825 */ /* 0x000fe800078e00ff */
[----:B------:R-:W1:Y:S01]  /*9fb0*/  SHFL.BFLY PT, R119, R116, 0x1, 0x1f ;  /* 0x0c201f0074777f89 */ /* 0x000e6200000e0000 */
[----:B---3--:R-:W-:Y:S02]  /*9fc0*/  FMNMX.FTZ R118, R2, R118, !PT ;  /* 0x0000007602767209 */ /* 0x008fe40007810000 */
[----:B------:R-:W-:Y:S01]  /*9fd0*/  LOP3.LUT R2, R211, UR10, R212, 0x96, !PT ;  /* 0x0000000ad3027c12 */ /* 0x000fe2000f8e96d4 */
[----:B------:R-:W-:Y:S04]  /*9fe0*/  UIADD3 UR10, UR23, 0x76cf5d0a, URZ ;  /* 0x76cf5d0a170a7890 */ /* 0x000fe8000fffe03f */
[----:B------:R-:W3:Y:S01]  /*9ff0*/  SHFL.BFLY PT, R137, R118, 0x1, 0x1f ;  /* 0x0c201f0076897f89 */ /* 0x000ee200000e0000 */
[----:B------:R-:W-:Y:S05]  /*a000*/  IMAD.WIDE.U32 R172, R2, -0x326172a9, RZ ;  /* 0xcd9e8d5702ac7825 */ /* 0x000fea00078e00ff */
[----:B------:R-:W-:Y:S02]  /*a010*/  LOP3.LUT R138, R173, UR19, R138, 0x96, !PT ;  /* 0x00000013ad8a7c12 */ /* 0x000fe4000f8e968a */
[----:B-1----:R-:W-:Y:S04]  /*a020*/  FMNMX.FTZ R116, R116, R119, !PT ;  /* 0x0000007774747209 */ /* 0x002fe80007810000 */
[C---:B------:R-:W-:Y:S01]  /*a030*/  FSETP.NEU.FTZ.AND P0, PT, R116.reuse, -INF , PT ;  /* 0xff8000007400780b */ /* 0x040fe20003f1d000 */
[C---:B------:R-:W-:Y:S01]  /*a040*/  FMUL.FTZ R164, R116.reuse, UR4 ;  /* 0x0000000474a47c20 */ /* 0x040fe20008410000 */
[----:B------:R-:W-:Y:S04]  /*a050*/  FADD.FTZ R0, -R116, R0 ;  /* 0x0000000074007221 */ /* 0x000fe80000010100 */
[----:B------:R-:W-:Y:S05]  /*a060*/  FSEL R164, R164, RZ, P0 ;  /* 0x000000ffa4a47208 */ /* 0x000fea0000000000 */
        /* <DEDUP_REMOVED lines=10> */
[----:B------:R-:W-:Y:S05]  /*a110*/  FFMA.FTZ R17, R17, UR4, -R164 ;  /* 0x0000000411117c23 */ /* 0x000fea00080108a4 */
[----:B------:R-:W1:Y:S10]  /*a120*/  MUFU.EX2 R171, R5 ;  /* 0x0000000500ab7308 */ /* 0x000e740000000800 */
[----:B------:R-:W-:Y:S10]  /*a130*/  MUFU.EX2 R179, R8 ;  /* 0x0000000800b37308 */ /* 0x000ff40000000800 */
[----:B------:R-:W4:Y:S01]  /*a140*/  MUFU.EX2 R206, R9 ;  /* 0x0000000900ce7308 */ /* 0x000f220000000800 */
[----:B-1----:R-:W-:Y:S04]  /*a150*/  F2FP.F16.F32.PACK_AB R159, R171, R177 ;  /* 0x000000b1ab9f723e */ /* 0x002fe800000000ff */
[----:B------:R-:W-:Y:S05]  /*a160*/  PRMT R158, R159, 0x7632, R158 ;  /* 0x000076329f9e7816 */ /* 0x000fea000000009e */
[----:B------:R-:W-:Y:S10]  /*a170*/  MUFU.EX2 R209, R13 ;  /* 0x0000000d00d17308 */ /* 0x000ff40000000800 */
[----:B------:R-:W-:Y:S01]  /*a180*/  MUFU.EX2 R252, R16 ;  /* 0x0000001000fc7308 */ /* 0x000fe20000000800 */
[----:B----4-:R-:W-:Y:S04]  /*a190*/  F2FP.F16.F32.PACK_AB R157, R206, R179 ;  /* 0x000000b3ce9d723e */ /* 0x010fe800000000ff */
[----:B------:R-:W-:Y:S05]  /*a1a0*/  PRMT R156, R157, 0x7632, R156 ;  /* 0x000076329d9c7816 */ /* 0x000fea000000009c */
[----:B------:R-:W-:Y:S01]  /*a1b0*/  MUFU.EX2 R250, R17 ;  /* 0x0000001100fa7308 */ /* 0x000fe20000000800 */
[----:B--2---:R-:W-:Y:S01]  /*a1c0*/  LOP3.LUT R2, R139, UR24, R166, 0x96, !PT ;  /* 0x000000188b027c12 */ /* 0x004fe2000f8e96a6 */
[----:B------:R-:W-:Y:S04]  /*a1d0*/  IMAD.WIDE.U32 R138, R138, -0x2daee0ad, RZ ;  /* 0xd2511f538a8a7825 */ /* 0x000fe800078e00ff */
[----:B------:R-:W-:Y:S05]  /*a1e0*/  IMAD.WIDE.U32 R2, R2, -0x2daee0ad, RZ ;  /* 0xd2511f5302027825 */ /* 0x000fea00078e00ff */
[----:B------:R-:W-:Y:S02]  /*a1f0*/  LOP3.LUT R136, R3, UR10, R210, 0x96, !PT ;  /* 0x0000000a03887c12 */ /* 0x000fe4000f8e96d2 */
[----:B------:R-:W-:Y:S02]  /*a200*/  LOP3.LUT R2, R139, UR18, R2, 0x96, !PT ;  /* 0x000000128b027c12 */ /* 0x000fe4000f8e9602 */
[----:B---3--:R-:W-:Y:S01]  /*a210*/  FMNMX.FTZ R3, R118, R137, !PT ;  /* 0x0000008976037209 */ /* 0x008fe20007810000 */
[----:B------:R-:W-:Y:S03]  /*a220*/  IMAD.WIDE.U32 R136, R136, -0x326172a9, RZ ;  /* 0xcd9e8d5788887825 */ /* 0x000fe600078e00ff */
[----:B------:R-:W-:Y:S01]  /*a230*/  FSETP.NEU.FTZ.AND P0, PT, R3, -INF , PT ;  /* 0xff8000000300780b */ /* 0x000fe20003f1d000 */
[----:B------:R-:W-:Y:S01]  /*a240*/  IMAD.WIDE.U32 R152, R2, -0x326172a9, RZ ;  /* 0xcd9e8d5702987825 */ /* 0x000fe200078e00ff */
[----:B------:R-:W-:Y:S03]  /*a250*/  LOP3.LUT R4, R137, UR28, R172, 0x96, !PT ;  /* 0x0000001c89047c12 */ /* 0x000fe6000f8e96ac */
[----:B------:R-:W-:Y:S01]  /*a260*/  FMUL.FTZ R118, R3, UR4 ;  /* 0x0000000403767c20 */ /* 0x000fe20008410000 */
[----:B------:R-:W-:Y:S01]  /*a270*/  LOP3.LUT R136, R153, UR17, R136, 0x96, !PT ;  /* 0x0000001199887c12 */ /* 0x000fe2000f8e9688 */
[----:B------:R-:W-:Y:S03]  /*a280*/  IMAD.WIDE.U32 R4, R4, -0x2daee0ad, RZ ;  /* 0xd2511f5304047825 */ /* 0x000fe600078e00ff */
[----:B------:R-:W-:Y:S01]  /*a290*/  FSEL R118, R118, RZ, P0 ;  /* 0x000000ff76767208 */ /* 0x000fe20000000000 */
[----:B------:R-:W-:Y:S01]  /*a2a0*/  IMAD.WIDE.U32 R174, R136, -0x2daee0ad, RZ ;  /* 0xd2511f5388ae7825 */ /* 0x000fe200078e00ff */
[----:B------:R-:W-:Y:S03]  /*a2b0*/  LOP3.LUT R5, R5, UR16, R138, 0x96, !PT ;  /* 0x0000001005057c12 */ /* 0x000fe6000f8e968a */
[----:B------:R-:W-:Y:S01]  /*a2c0*/  FFMA.FTZ R6, R6, UR4, -R118 ;  /* 0x0000000406067c23 */ /* 0x000fe20008010876 */
[----:B------:R-:W-:Y:S01]  /*a2d0*/  LOP3.LUT R162, R175, UR11, R4, 0x96, !PT ;  /* 0x0000000bafa27c12 */ /* 0x000fe2000f8e9604 */
[--C-:B------:R-:W-:Y:S01]  /*a2e0*/  FFMA.FTZ R7, R7, UR4, -R118.reuse ;  /* 0x0000000407077c23 */ /* 0x100fe20008010876 */
[----:B------:R-:W-:Y:S01]  /*a2f0*/  IMAD.WIDE.U32 R168, R5, -0x326172a9, RZ ;  /* 0xcd9e8d5705a87825 */ /* 0x000fe200078e00ff */
[----:B------:R1:W-:Y:S03]  /*a300*/  MUFU.EX2 R176, R6 ;  /* 0x0000000600b07308 */ /* 0x0003e60000000800 */
[--C-:B------:R-:W-:Y:S01]  /*a310*/  FFMA.FTZ R10, R10, UR4, -R118.reuse ;  /* 0x000000040a0a7c23 */ /* 0x100fe20008010876 */
[----:B------:R-:W-:Y:S04]  /*a320*/  IMAD.WIDE.U32 R162, R162, -0x326172a9, RZ ;  /* 0xcd9e8d57a2a27825 */ /* 0x000fe800078e00ff */
[--C-:B------:R-:W-:Y:S01]  /*a330*/  FFMA.FTZ R11, R11, UR4, -R118.reuse ;  /* 0x000000040b0b7c23 */ /* 0x100fe20008010876 */
[--C-:B------:R-:W-:Y:S01]  /*a340*/  FFMA.FTZ R14, R14, UR4, -R118.reuse ;  /* 0x000000040e0e7c23 */ /* 0x100fe20008010876 */
[--C-:B------:R-:W-:Y:S01]  /*a350*/  FFMA.FTZ R15, R15, UR4, -R118.reuse ;  /* 0x000000040f0f7c23 */ /* 0x100fe20008010876 */
[C---:B------:R-:W-:Y:S01]  /*a360*/  LOP3.LUT R4, R162.reuse, 0xffff, RZ, 0xc0, !PT ;  /* 0x0000ffffa2047812 */ /* 0x040fe200078ec0ff */
[----:B------:R2:W3:Y:S01]  /*a370*/  MUFU.EX2 R178, R7 ;  /* 0x0000000700b27308 */ /* 0x0004e20000000800 */
[----:B------:R-:W-:Y:S01]  /*a380*/  LOP3.LUT R2, R162, 0xff, RZ, 0xc0, !PT ;  /* 0x000000ffa2027812 */ /* 0x000fe200078ec0ff */
[----:B------:R-:W-:Y:S01]  /*a390*/  FFMA.FTZ R22, R22, UR4, -R118 ;  /* 0x0000000416167c23 */ /* 0x000fe20008010876 */
[----:B------:R-:W-:Y:S01]  /*a3a0*/  SHF.R.U32.HI R4, RZ, 0x8, R4 ;  /* 0x00000008ff047819 */ /* 0x000fe20000011604 */
[----:B------:R-:W-:Y:S01]  /*a3b0*/  FFMA.FTZ R26, R26, UR4, -R118 ;  /* 0x000000041a1a7c23 */ /* 0x000fe20008010876 */
[----:B------:R-:W-:Y:S02]  /*a3c0*/  SHF.R.U32.HI R9, RZ, 0x18, R162 ;  /* 0x00000018ff097819 */ /* 0x000fe400000116a2 */
[----:B------:R-:W-:Y:S03]  /*a3d0*/  PRMT R138, R2, 0x5410, R4 ;  /* 0x00005410028a7816 */ /* 0x000fe60000000004 */
[----:B------:R-:W-:Y:S01]  /*a3e0*/  MUFU.EX2 R207, R10 ;  /* 0x0000000a00cf7308 */ /* 0x000fe20000000800 */
[----:B------:R-:W-:Y:S02]  /*a3f0*/  SHF.R.U32.HI R4, RZ, 0x10, R162 ;  /* 0x00000010ff047819 */ /* 0x000fe400000116a2 */
[----:B------:R-:W-:Y:S02]  /*a400*/  LOP3.LUT R2, R163, UR25, R168, 0x96, !PT ;  /* 0x00000019a3027c12 */ /* 0x000fe4000f8e96a8 */
[----:B------:R-:W-:Y:S02]  /*a410*/  LOP3.LUT R8, R4, 0xff, RZ, 0xc0, !PT ;  /* 0x000000ff04087812 */ /* 0x000fe400078ec0ff */
[C---:B------:R-:W-:Y:S03]  /*a420*/  LOP3.LUT R4, R2.reuse, 0xffff, RZ, 0xc0, !PT ;  /* 0x0000ffff02047812 */ /* 0x040fe600078ec0ff */
[----:B------:R-:W4:Y:S01]  /*a430*/  MUFU.EX2 R208, R11 ;  /* 0x0000000b00d07308 */ /* 0x000f220000000800 */
[----:B-1----:R-:W-:Y:S02]  /*a440*/  SHF.R.U32.HI R6, RZ, 0x10, R2 ;  /* 0x00000010ff067819 */ /* 0x002fe40000011602 */
[----:B------:R-:W-:Y:S02]  /*a450*/  SHF.R.U32.HI R5, RZ, 0x8, R4 ;  /* 0x00000008ff057819 */ /* 0x000fe40000011604 */
[----:B--2---:R-:W-:Y:S02]  /*a460*/  LOP3.LUT R7, R2, 0xff, RZ, 0xc0, !PT ;  /* 0x000000ff02077812 */ /* 0x004fe400078ec0ff */
[----:B------:R-:W-:Y:S03]  /*a470*/  SHF.R.U32.HI R4, RZ, 0x18, R2 ;  /* 0x00000018ff047819 */ /* 0x000fe60000011602 */
[----:B------:R-:W-:Y:S01]  /*a480*/  MUFU.EX2 R214, R14 ;  /* 0x0000000e00d67308 */ /* 0x000fe20000000800 */
[----:B------:R-:W-:Y:S02]  /*a490*/  LOP3.LUT R2, R6, 0xff, RZ, 0xc0, !PT ;  /* 0x000000ff06027812 */ /* 0x000fe400078ec0ff */
[----:B------:R-:W-:Y:S02]  /*a4a0*/  PRMT R5, R7, 0x5410, R5 ;  /* 0x0000541007057816 */ /* 0x000fe40000000005 */
[----:B------:R-:W-:Y:S01]  /*a4b0*/  PRMT R4, R2, 0x5410, R4 ;  /* 0x0000541002047816 */ /* 0x000fe20000000004 */
[----:B------:R-:W-:Y:S01]  /*a4c0*/  FMUL.FTZ R2, R0, UR4 ;  /* 0x0000000400027c20 */ /* 0x000fe20008410000 */
[----:B------:R-:W-:Y:S01]  /*a4d0*/  FADD.FTZ R0, -R3, R117 ;  /* 0x0000007503007221 */ /* 0x000fe20000010100 */
[----:B---3--:R-:W-:Y:S02]  /*a4e0*/  F2FP.F16.F32.PACK_AB R161, R178, R176 ;  /* 0x000000b0b2a1723e */ /* 0x008fe400000000ff */
[----:B------:R-:W-:Y:S01]  /*a4f0*/  MUFU.EX2 R251, R15 ;  /* 0x0000000f00fb7308 */ /* 0x000fe20000000800 */
[--C-:B------:R-:W-:Y:S01]  /*a500*/  HSET2.LE.AND R136, R5, R170.reuse, PT ;  /* 0x000000aa05887233 */ /* 0x100fe20003803000 */
[----:B------:R-:W-:Y:S01]  /*a510*/  FMUL.FTZ R0, R0, UR4 ;  /* 0x0000000400007c20 */ /* 0x000fe20008410000 */
[--C-:B------:R-:W-:Y:S01]  /*a520*/  HSET2.LE.AND R137, R4, R170.reuse, PT ;  /* 0x000000aa04897233 */ /* 0x100fe20003803000 */
[----:B----4-:R-:W-:Y:S01]  /*a530*/  IMAD.MOV.U32 R175, RZ, RZ, R208 ;  /* 0x000000ffffaf7224 */ /* 0x010fe200078e00d0 */
[----:B------:R-:W-:Y:S02]  /*a540*/  PRMT R4, R159, 0x5410, R158 ;  /* 0x000054109f047816 */ /* 0x000fe4000000009e */
[C---:B------:R-:W-:Y:S03]  /*a550*/  PRMT R160, R161.reuse, 0x7632, R160 ;  /* 0x00007632a1a07816 */ /* 0x040fe600000000a0 */
[----:B------:R-:W1:Y:S01]  /*a560*/  MUFU.EX2 R2, R2 ;  /* 0x0000000200027308 */ /* 0x000e620000000800 */
[----:B------:R-:W-:Y:S02]  /*a570*/  LOP3.LUT R136, R136, R4, RZ, 0xc0, !PT ;  /* 0x0000000488887212 */ /* 0x000fe400078ec0ff */
[----:B------:R-:W-:Y:S02]  /*a580*/  PRMT R4, R161, 0x5410, R160 ;  /* 0x00005410a1047816 */ /* 0x000fe400000000a0 */
[----:B------:R-:W-:Y:S02]  /*a590*/  F2FP.F16.F32.PACK_AB R155, R208, R207 ;  /* 0x000000cfd09b723e */ /* 0x000fe400000000ff */
[----:B------:R-:W-:Y:S03]  /*a5a0*/  PRMT R8, R8, 0x5410, R9 ;  /* 0x0000541008087816 */ /* 0x000fe60000000009 */
[----:B------:R-:W2:Y:S01]  /*a5b0*/  MUFU.EX2 R0, R0 ;  /* 0x0000000000007308 */ /* 0x000ea20000000800 */
[----:B------:R-:W-:Y:S02]  /*a5c0*/  LOP3.LUT R137, R137, R4, RZ, 0xc0, !PT ;  /* 0x0000000489897212 */ /* 0x000fe400078ec0ff */
[--C-:B------:R-:W-:Y:S02]  /*a5d0*/  HSET2.LE.AND R138, R138, R170.reuse, PT ;  /* 0x000000aa8a8a7233 */ /* 0x100fe40003803000 */
[----:B------:R-:W-:Y:S02]  /*a5e0*/  PRMT R4, R157, 0x5410, R156 ;  /* 0x000054109d047816 */ /* 0x000fe4000000009c */
[C---:B------:R-:W-:Y:S03]  /*a5f0*/  PRMT R154, R155.reuse, 0x7632, R154 ;  /* 0x000076329b9a7816 */ /* 0x040fe6000000009a */
[----:B------:R-:W-:Y:S01]  /*a600*/  MUFU.EX2 R208, R21 ;  /* 0x0000001500d07308 */ /* 0x000fe20000000800 */
[--C-:B------:R-:W-:Y:S01]  /*a610*/  HSET2.LE.AND R139, R8, R170.reuse, PT ;  /* 0x000000aa088b7233 */ /* 0x100fe20003803000 */
[----:B-1----:R-:W-:Y:S01]  /*a620*/  FMUL.FTZ R5, R2, R125 ;  /* 0x0000007d02057220 */ /* 0x002fe20000410000 */
[----:B------:R-:W-:Y:S01]  /*a630*/  LOP3.LUT R138, R138, R4, RZ, 0xc0, !PT ;  /* 0x000000048a8a7212 */ /* 0x000fe200078ec0ff */
[C---:B------:R-:W-:Y:S01]  /*a640*/  FMUL.FTZ R8, R2.reuse, R120 ;  /* 0x0000007802087220 */ /* 0x040fe20000410000 */
[----:B------:R-:W-:Y:S01]  /*a650*/  PRMT R4, R155, 0x5410, R154 ;  /* 0x000054109b047816 */ /* 0x000fe2000000009a */
[C---:B------:R-:W-:Y:S01]  /*a660*/  FMUL.FTZ R9, R2.reuse, R121 ;  /* 0x0000007902097220 */ /* 0x040fe20000410000 */
[C---:B------:R-:W-:Y:S01]  /*a670*/  FMUL.FTZ R36, R2.reuse, R36 ;  /* 0x0000002402247220 */ /* 0x040fe20000410000 */
[C---:B------:R-:W-:Y:S01]  /*a680*/  FMUL.FTZ R37, R2.reuse, R37 ;  /* 0x0000002502257220 */ /* 0x040fe20000410000 */
[----:B------:R-:W-:Y:S01]  /*a690*/  LOP3.LUT R139, R139, R4, RZ, 0xc0, !PT ;  /* 0x000000048b8b7212 */ /* 0x000fe200078ec0ff */
[----:B------:R-:W-:Y:S01]  /*a6a0*/  FMUL.FTZ R4, R2, R124 ;  /* 0x0000007c02047220 */ /* 0x000fe20000410000 */
[C---:B--2---:R-:W-:Y:S01]  /*a6b0*/  FMUL.FTZ R6, R0.reuse, R126 ;  /* 0x0000007e00067220 */ /* 0x044fe20000410000 */
[C---:B------:R-:W-:Y:S01]  /*a6c0*/  FMUL.FTZ R7, R0.reuse, R127 ;  /* 0x0000007f00077220 */ /* 0x040fe20000410000 */
[C---:B------:R-:W-:Y:S01]  /*a6d0*/  FMUL.FTZ R10, R0.reuse, R122 ;  /* 0x0000007a000a7220 */ /* 0x040fe20000410000 */
[----:B------:R-:W-:Y:S01]  /*a6e0*/  FMUL.FTZ R11, R0, R123 ;  /* 0x0000007b000b7220 */ /* 0x000fe20000410000 */
[----:B------:R-:W-:Y:S01]  /*a6f0*/  LDSM.16.MT88.4 R124, [R181+0xe000] ;  /* 0x00e00000b57c783b */ /* 0x000fe20000004200 */
[----:B------:R-:W-:Y:S01]  /*a700*/  FMUL.FTZ R13, R2, R129 ;  /* 0x00000081020d7220 */ /* 0x000fe20000410000 */
[C---:B------:R-:W-:Y:S01]  /*a710*/  FMUL.FTZ R14, R0.reuse, R130 ;  /* 0x00000082000e7220 */ /* 0x040fe20000410000 */
[C---:B------:R-:W-:Y:S01]  /*a720*/  FMUL.FTZ R15, R0.reuse, R131 ;  /* 0x00000083000f7220 */ /* 0x040fe20000410000 */
[C---:B------:R-:W-:Y:S04]  /*a730*/  HMMA.16816.F32 R4, R136.reuse, R140, R4 ;  /* 0x0000008c8804723c */ /* 0x040fe80000001804 */
[----:B------:R-:W1:Y:S01]  /*a740*/  LDSM.16.MT88.4 R120, [R183+0xc000] ;  /* 0x00c00000b778783b */ /* 0x000e620000004200 */
[C---:B------:R-:W-:Y:S01]  /*a750*/  FMUL.FTZ R38, R0.reuse, R38 ;  /* 0x0000002600267220 */ /* 0x040fe20000410000 */
[C---:B------:R-:W-:Y:S05]  /*a760*/  HMMA.16816.F32 R8, R136.reuse, R142, R8 ;  /* 0x0000008e8808723c */ /* 0x040fea0000001808 */
[----:B------:R-:W-:Y:S01]  /*a770*/  FMUL.FTZ R39, R0, R39 ;  /* 0x0000002700277220 */ /* 0x000fe20000410000 */
[C---:B------:R-:W-:Y:S01]  /*a780*/  FMUL.FTZ R40, R2.reuse, R40 ;  /* 0x0000002802287220 */ /* 0x040fe20000410000 */
[----:B------:R-:W-:Y:S01]  /*a790*/  FMUL.FTZ R41, R2, R41 ;  /* 0x0000002902297220 */ /* 0x000fe20000410000 */
[C---:B------:R-:W-:Y:S01]  /*a7a0*/  FMUL.FTZ R42, R0.reuse, R42 ;  /* 0x0000002a002a7220 */ /* 0x040fe20000410000 */
[----:B------:R-:W2:Y:S02]  /*a7b0*/  LDSM.16.MT88.4 R140, [R182+0xe000] ;  /* 0x00e00000b68c783b */ /* 0x000ea40000004200 */
[----:B------:R-:W-:Y:S01]  /*a7c0*/  FMUL.FTZ R43, R0, R43 ;  /* 0x0000002b002b7220 */ /* 0x000fe20000410000 */
[C---:B------:R-:W-:Y:S03]  /*a7d0*/  HMMA.16816.F32 R36, R136.reuse, R144, R36 ;  /* 0x000000908824723c */ /* 0x040fe60000001824 */
[C---:B------:R-:W-:Y:S01]  /*a7e0*/  FMUL.FTZ R44, R2.reuse, R44 ;  /* 0x0000002c022c7220 */ /* 0x040fe20000410000 */
[----:B------:R-:W-:Y:S01]  /*a7f0*/  FMUL.FTZ R45, R2, R45 ;  /* 0x0000002d022d7220 */ /* 0x000fe20000410000 */
[C---:B------:R-:W-:Y:S01]  /*a800*/  FMUL.FTZ R46, R0.reuse, R46 ;  /* 0x0000002e002e7220 */ /* 0x040fe20000410000 */
[C---:B------:R-:W-:Y:S05]  /*a810*/  HMMA.16816.F32 R40, R136.reuse, R146, R40 ;  /* 0x000000928828723c */ /* 0x040fea0000001828 */
[----:B------:R-:W-:Y:S01]  /*a820*/  FMUL.FTZ R47, R0, R47 ;  /* 0x0000002f002f7220 */ /* 0x000fe20000410000 */
[C---:B------:R-:W-:Y:S01]  /*a830*/  FMUL.FTZ R48, R2.reuse, R48 ;  /* 0x0000003002307220 */ /* 0x040fe20000410000 */
[----:B------:R-:W-:Y:S01]  /*a840*/  FMUL.FTZ R49, R2, R49 ;  /* 0x0000003102317220 */ /* 0x000fe20000410000 */
[C---:B------:R-:W-:Y:S03]  /*a850*/  FMUL.FTZ R50, R0.reuse, R50 ;  /* 0x0000003200327220 */ /* 0x040fe60000410000 */
        /* <DEDUP_REMOVED lines=26> */
[C---:B------:R-:W-:Y:S01]  /*aa00*/  HMMA.16816.F32 R64, R136.reuse, R126, R64 ;  /* 0x0000007e8840723c */ /* 0x040fe20000001840 */
[----:B------:R-:W3:Y:S04]  /*aa10*/  LDSM.16.MT88.4 R124, [R183+0xe000] ;  /* 0x00e00000b77c783b */ /* 0x000ee80000004200 */
[----:B------:R-:W-:Y:S01]  /*aa20*/  FMUL.FTZ R71, R0, R71 ;  /* 0x0000004700477220 */ /* 0x000fe20000410000 */
[C---:B------:R-:W-:Y:S01]  /*aa30*/  FMUL.FTZ R72, R2.reuse, R72 ;  /* 0x0000004802487220 */ /* 0x040fe20000410000 */
[----:B------:R-:W-:Y:S01]  /*aa40*/  FMUL.FTZ R73, R2, R73 ;  /* 0x0000004902497220 */ /* 0x000fe20000410000 */
[C---:B------:R-:W-:Y:S03]  /*aa50*/  FMUL.FTZ R74, R0.reuse, R74 ;  /* 0x0000004a004a7220 */ /* 0x040fe60000410000 */
[----:B------:R-:W-:Y:S01]  /*aa60*/  FMUL.FTZ R75, R0, R75 ;  /* 0x0000004b004b7220 */ /* 0x000fe20000410000 */
[C---:B--2---:R-:W-:Y:S03]  /*aa70*/  HMMA.16816.F32 R68, R136.reuse, R140, R68 ;  /* 0x0000008c8844723c */ /* 0x044fe60000001844 */
[C---:B------:R-:W-:Y:S01]  /*aa80*/  FMUL.FTZ R76, R2.reuse, R76 ;  /* 0x0000004c024c7220 */ /* 0x040fe20000410000 */
[----:B------:R-:W-:Y:S01]  /*aa90*/  FMUL.FTZ R77, R2, R77 ;  /* 0x0000004d024d7220 */ /* 0x000fe20000410000 */
        /* <DEDUP_REMOVED lines=8> */
[C---:B-1----:R-:W-:Y:S03]  /*ab20*/  HMMA.16816.F32 R76, R136.reuse, R120, R76 ;  /* 0x00000078884c723c */ /* 0x042fe6000000184c */
[----:B------:R-:W-:Y:S01]  /*ab30*/  LOP3.LUT R117, R213, UR15, RZ, 0x3c, !PT ;  /* 0x0000000fd5757c12 */ /* 0x000fe2000f8e3cff */
[C---:B------:R-:W-:Y:S01]  /*ab40*/  FMUL.FTZ R84, R2.reuse, R84 ;  /* 0x0000005402547220 */ /* 0x040fe20000410000 */
[----:B------:R-:W-:Y:S01]  /*ab50*/  FMUL.FTZ R85, R2, R85 ;  /* 0x0000005502557220 */ /* 0x000fe20000410000 */
[C---:B------:R-:W-:Y:S01]  /*ab60*/  HMMA.16816.F32 R80, R136.reuse, R122, R80 ;  /* 0x0000007a8850723c */ /* 0x040fe20000001850 */
[----:B------:R-:W1:Y:S01]  /*ab70*/  LDSM.16.MT88.4 R120, [R182+0x10000] ;  /* 0x01000000b678783b */ /* 0x000e620000004200 */
[----:B------:R-:W-:Y:S03]  /*ab80*/  UIADD3 UR15, UR22, 0x1715609d, URZ ;  /* 0x1715609d160f7890 */ /* 0x000fe6000fffe03f */
[----:B------:R-:W-:Y:S01]  /*ab90*/  F2FP.F16.F32.PACK_AB R148, R251, R214 ;  /* 0x000000d6fb94723e */ /* 0x000fe200000000ff */
[----:B------:R-:W-:Y:S01]  /*aba0*/  FMUL.FTZ R86, R0, R86 ;  /* 0x0000005600567220 */ /* 0x000fe20000410000 */
[----:B------:R-:W-:Y:S01]  /*abb0*/  F2FP.F16.F32.PACK_AB R150, R250, R252 ;  /* 0x000000fcfa96723e */ /* 0x000fe200000000ff */
[----:B------:R-:W-:Y:S03]  /*abc0*/  FMUL.FTZ R87, R0, R87 ;  /* 0x0000005700577220 */ /* 0x000fe60000410000 */
[----:B------:R-:W-:Y:S01]  /*abd0*/  PRMT R151, R148, 0x7632, R151 ;  /* 0x0000763294977816 */ /* 0x000fe20000000097 */
[C---:B------:R-:W-:Y:S01]  /*abe0*/  FMUL.FTZ R88, R2.reuse, R88 ;  /* 0x0000005802587220 */ /* 0x040fe20000410000 */
[----:B------:R-:W-:Y:S01]  /*abf0*/  FMUL.FTZ R89, R2, R89 ;  /* 0x0000005902597220 */ /* 0x000fe20000410000 */
[----:B------:R-:W-:Y:S01]  /*ac00*/  FMUL.FTZ R90, R0, R90 ;  /* 0x0000005a005a7220 */ /* 0x000fe20000410000 */
[C---:B---3--:R-:W-:Y:S03]  /*ac10*/  HMMA.16816.F32 R84, R136.reuse, R124, R84 ;  /* 0x0000007c8854723c */ /* 0x048fe60000001854 */
[----:B------:R-:W-:Y:S01]  /*ac20*/  PRMT R149, R150, 0x7632, R149 ;  /* 0x0000763296957816 */ /* 0x000fe20000000095 */
[----:B------:R-:W-:Y:S01]  /*ac30*/  FMUL.FTZ R91, R0, R91 ;  /* 0x0000005b005b7220 */ /* 0x000fe20000410000 */
[C---:B------:R-:W-:Y:S01]  /*ac40*/  FMUL.FTZ R92, R2.reuse, R92 ;  /* 0x0000005c025c7220 */ /* 0x040fe20000410000 */
[----:B------:R-:W-:Y:S01]  /*ac50*/  FMUL.FTZ R93, R2, R93 ;  /* 0x0000005d025d7220 */ /* 0x000fe20000410000 */
[C---:B------:R-:W-:Y:S01]  /*ac60*/  FMUL.FTZ R94, R0.reuse, R94 ;  /* 0x0000005e005e7220 */ /* 0x040fe20000410000 */
[----:B------:R-:W-:Y:S03]  /*ac70*/  FMUL.FTZ R95, R0, R95 ;  /* 0x0000005f005f7220 */ /* 0x000fe60000410000 */
[C---:B------:R-:W-:Y:S03]  /*ac80*/  HMMA.16816.F32 R88, R136.reuse, R126, R88 ;  /* 0x0000007e8858723c */ /* 0x040fe60000001858 */
[----:B------:R-:W-:Y:S01]  /*ac90*/  IMAD.WIDE.U32 R124, R117, -0x326172a9, RZ ;  /* 0xcd9e8d57757c7825 */ /* 0x000fe200078e00ff */
[----:B------:R-:W-:Y:S02]  /*aca0*/  LOP3.LUT R117, R169, UR15, R152, 0x96, !PT ;  /* 0x0000000fa9757c12 */ /* 0x000fe4000f8e9698 */
[C---:B--2---:R-:W-:Y:S05]  /*acb0*/  HMMA.16816.F32 R92, R136.reuse, R140, R92 ;  /* 0x0000008c885c723c */ /* 0x044fea000000185c */
[----:B------:R-:W-:Y:S01]  /*acc0*/  LOP3.LUT R124, R173, UR19, R124, 0x96, !PT ;  /* 0x00000013ad7c7c12 */ /* 0x000fe2000f8e967c */
[C---:B------:R-:W-:Y:S01]  /*acd0*/  FMUL.FTZ R100, R2.reuse, R100 ;  /* 0x0000006402647220 */ /* 0x040fe20000410000 */
[----:B------:R-:W-:Y:S01]  /*ace0*/  LOP3.LUT R144, R125, UR24, R166, 0x96, !PT ;  /* 0x000000187d907c12 */ /* 0x000fe2000f8e96a6 */
[----:B------:R-:W-:Y:S03]  /*acf0*/  FMUL.FTZ R96, R2, R96 ;  /* 0x0000006002607220 */ /* 0x000fe60000410000 */
[----:B------:R-:W-:Y:S04]  /*ad00*/  IMAD.WIDE.U32 R166, R124, -0x2daee0ad, RZ ;  /* 0xd2511f537ca67825 */ /* 0x000fe800078e00ff */
[----:B------:R-:W-:Y:S01]  /*ad10*/  FMUL.FTZ R97, R2, R97 ;  /* 0x0000006102617220 */ /* 0x000fe20000410000 */
[----:B------:R-:W2:Y:S01]  /*ad20*/  LDSM.16.MT88.4 R124, [R184+0x10000] ;  /* 0x01000000b87c783b */ /* 0x000ea20000004200 */
[----:B------:R-:W-:Y:S01]  /*ad30*/  FMUL.FTZ R98, R0, R98 ;  /* 0x0000006200627220 */ /* 0x000fe20000410000 */
[----:B------:R-:W-:Y:S04]  /*ad40*/  IMAD.WIDE.U32 R140, R117, -0x2daee0ad, RZ ;  /* 0xd2511f53758c7825 */ /* 0x000fe800078e00ff */
[----:B------:R-:W-:Y:S01]  /*ad50*/  FFMA.FTZ R117, R12, UR4, -R164 ;  /* 0x000000040c757c23 */ /* 0x000fe200080108a4 */
[----:B------:R-:W-:Y:S01]  /*ad60*/  FMUL.FTZ R99, R0, R99 ;  /* 0x0000006300637220 */ /* 0x000fe20000410000 */
[----:B------:R-:W-:Y:S01]  /*ad70*/  FMUL.FTZ R101, R2, R101 ;  /* 0x0000006502657220 */ /* 0x000fe20000410000 */
[----:B------:R-:W-:Y:S01]  /*ad80*/  LOP3.LUT R12, R140, 0xffff, RZ, 0xc0, !PT ;  /* 0x0000ffff8c0c7812 */ /* 0x000fe200078ec0ff */
[----:B------:R3:W4:Y:S01]  /*ad90*/  MUFU.EX2 R215, R117 ;  /* 0x0000007500d77308 */ /* 0x0007220000000800 */
[C---:B------:R-:W-:Y:S01]  /*ada0*/  FMUL.FTZ R102, R0.reuse, R102 ;  /* 0x0000006600667220 */ /* 0x040fe20000410000 */
[----:B------:R-:W-:Y:S01]  /*adb0*/  FMUL.FTZ R103, R0, R103 ;  /* 0x0000006700677220 */ /* 0x000fe20000410000 */
[----:B------:R-:W-:Y:S01]  /*adc0*/  SHF.R.U32.HI R12, RZ, 0x8, R12 ;  /* 0x00000008ff0c7819 */ /* 0x000fe2000001160c */
[----:B------:R-:W-:Y:S01]  /*add0*/  IMAD.WIDE.U32 R144, R144, -0x2daee0ad, RZ ;  /* 0xd2511f5390907825 */ /* 0x000fe200078e00ff */
[C---:B------:R-:W-:Y:S03]  /*ade0*/  HMMA.16816.F32 R96, R136.reuse, R142, R96 ;  /* 0x0000008e8860723c */ /* 0x040fe60000001860 */
[C---:B------:R-:W-:Y:S01]  /*adf0*/  FMUL.FTZ R104, R2.reuse, R104 ;  /* 0x0000006802687220 */ /* 0x040fe20000410000 */
[----:B------:R-:W-:Y:S01]  /*ae00*/  LOP3.LUT R119, R145, UR10, R210, 0x96, !PT ;  /* 0x0000000a91777c12 */ /* 0x000fe2000f8e96d2 */
[----:B------:R-:W-:Y:S01]  /*ae10*/  FMUL.FTZ R105, R2, R105 ;  /* 0x0000006902697220 */ /* 0x000fe20000410000 */
[----:B------:R-:W-:Y:S01]  /*ae20*/  LOP3.LUT R145, R167, UR18, R144, 0x96, !PT ;  /* 0x00000012a7917c12 */ /* 0x000fe2000f8e9690 */
[C---:B-1----:R-:W-:Y:S01]  /*ae30*/  HMMA.16816.F32 R100, R136.reuse, R120, R100 ;  /* 0x000000788864723c */ /* 0x042fe20000001864 */
[----:B------:R-:W-:Y:S03]  /*ae40*/  UIADD3 UR10, UR23, 0x646e171e, URZ ;  /* 0x646e171e170a7890 */ /* 0x000fe6000fffe03f */
[----:B------:R-:W-:Y:S01]  /*ae50*/  IMAD.MOV.U32 R167, RZ, RZ, R204 ;  /* 0x000000ffffa77224 */ /* 0x000fe200078e00cc */
[----:B---3--:R-:W-:Y:S01]  /*ae60*/  LOP3.LUT R117, R140, 0xff, RZ, 0xc0, !PT ;  /* 0x000000ff8c757812 */ /* 0x008fe200078ec0ff */
[C---:B------:R-:W-:Y:S01]  /*ae70*/  FMUL.FTZ R106, R0.reuse, R106 ;  /* 0x0000006a006a7220 */ /* 0x040fe20000410000 */
[----:B------:R-:W-:Y:S01]  /*ae80*/  LOP3.LUT R16, R141, UR10, R174, 0x96, !PT ;  /* 0x0000000a8d107c12 */ /* 0x000fe2000f8e96ae */
[----:B------:R-:W-:Y:S03]  /*ae90*/  FMUL.FTZ R107, R0, R107 ;  /* 0x0000006b006b7220 */ /* 0x000fe60000410000 */
[----:B------:R-:W-:Y:S01]  /*aea0*/  PRMT R144, R117, 0x5410, R12 ;  /* 0x0000541075907816 */ /* 0x000fe2000000000c */
[C---:B------:R-:W-:Y:S01]  /*aeb0*/  FMUL.FTZ R108, R2.reuse, R108 ;  /* 0x0000006c026c7220 */ /* 0x040fe20000410000 */
[----:B------:R-:W-:Y:S01]  /*aec0*/  SHF.R.U32.HI R12, RZ, 0x10, R140 ;  /* 0x00000010ff0c7819 */ /* 0x000fe2000001168c */
[----:B------:R-:W-:Y:S01]  /*aed0*/  FMUL.FTZ R109, R2, R109 ;  /* 0x0000006d026d7220 */ /* 0x000fe20000410000 */
[----:B------:R-:W-:Y:S01]  /*aee0*/  LOP3.LUT R17, R16, 0xffff, RZ, 0xc0, !PT ;  /* 0x0000ffff10117812 */ /* 0x000fe200078ec0ff */
[C---:B------:R-:W-:Y:S01]  /*aef0*/  HMMA.16816.F32 R104, R136.reuse, R122, R104 ;  /* 0x0000007a8868723c */ /* 0x040fe20000001868 */
[----:B------:R-:W1:Y:S02]  /*af00*/  LDSM.16.MT88.4 R120, [R183+0x10000] ;  /* 0x01000000b778783b */ /* 0x000e640000004200 */
[----:B------:R-:W-:Y:S01]  /*af10*/  LOP3.LUT R117, R12, 0xff, RZ, 0xc0, !PT ;  /* 0x000000ff0c757812 */ /* 0x000fe200078ec0ff */
[----:B------:R-:W-:Y:S01]  /*af20*/  FMUL.FTZ R12, R2, R128 ;  /* 0x00000080020c7220 */ /* 0x000fe20000410000 */
[----:B------:R-:W-:Y:S01]  /*af30*/  SHF.R.U32.HI R128, RZ, 0x18, R16 ;  /* 0x00000018ff807819 */ /* 0x000fe20000011610 */
[----:B------:R-:W-:Y:S01]  /*af40*/  IMAD.WIDE.U32 R142, R119, -0x326172a9, RZ ;  /* 0xcd9e8d57778e7825 */ /* 0x000fe200078e00ff */
[----:B------:R-:W-:Y:S04]  /*af50*/  SHF.R.U32.HI R119, RZ, 0x18, R140 ;  /* 0x00000018ff777819 */ /* 0x000fe8000001168c */
[----:B------:R-:W-:Y:S01]  /*af60*/  LOP3.LUT R165, R143, UR28, R172, 0x96, !PT ;  /* 0x0000001c8fa57c12 */ /* 0x000fe2000f8e96ac */
[C---:B--2---:R-:W-:Y:S03]  /*af70*/  HMMA.16816.F32 R12, R136.reuse, R124, R12 ;  /* 0x0000007c880c723c */ /* 0x044fe6000000180c */
[----:B------:R-:W-:Y:S01]  /*af80*/  PRMT R143, R117, 0x5410, R119 ;  /* 0x00005410758f7816 */ /* 0x000fe20000000077 */
[----:B------:R-:W-:Y:S01]  /*af90*/  FFMA.FTZ R117, R18, UR4, -R118 ;  /* 0x0000000412757c23 */ /* 0x000fe20008010876 */
[----:B------:R-:W-:Y:S01]  /*afa0*/  SHF.R.U32.HI R18, RZ, 0x10, R16 ;  /* 0x00000010ff127819 */ /* 0x000fe20000011610 */
[----:B------:R-:W-:Y:S01]  /*afb0*/  FMUL.FTZ R110, R0, R110 ;  /* 0x0000006e006e7220 */ /* 0x000fe20000410000 */
[----:B------:R-:W-:Y:S01]  /*afc0*/  LOP3.LUT R124, R16, 0xff, RZ, 0xc0, !PT ;  /* 0x000000ff107c7812 */ /* 0x000fe200078ec0ff */
[----:B------:R2:W-:Y:S03]  /*afd0*/  MUFU.EX2 R217, R117 ;  /* 0x0000007500d97308 */ /* 0x0005e60000000800 */
[----:B------:R-:W-:Y:S01]  /*afe0*/  LOP3.LUT R119, R18, 0xff, RZ, 0xc0, !PT ;  /* 0x000000ff12777812 */ /* 0x000fe200078ec0ff */
[----:B------:R-:W-:Y:S01]  /*aff0*/  FFMA.FTZ R125, R19, UR4, -R118 ;  /* 0x00000004137d7c23 */ /* 0x000fe20008010876 */
[----:B------:R-:W-:Y:S01]  /*b000*/  FMUL.FTZ R111, R0, R111 ;  /* 0x0000006f006f7220 */ /* 0x000fe20000410000 */
[----:B------:R-:W-:Y:S01]  /*b010*/  FMUL.FTZ R16, R2, R132 ;  /* 0x0000008402107220 */ /* 0x000fe20000410000 */
[C---:B------:R-:W-:Y:S03]  /*b020*/  FMUL.FTZ R18, R0.reuse, R134 ;  /* 0x0000008600127220 */ /* 0x040fe60000410000 */
[----:B------:R-:W3:Y:S01]  /*b030*/  MUFU.EX2 R216, R125 ;  /* 0x0000007d00d87308 */ /* 0x000ee20000000800 */
[----:B------:R-:W-:Y:S01]  /*b040*/  FMUL.FTZ R19, R0, R135 ;  /* 0x0000008700137220 */ /* 0x000fe20000410000 */
[----:B------:R-:W-:Y:S01]  /*b050*/  PRMT R119, R119, 0x5410, R128 ;  /* 0x0000541077777816 */ /* 0x000fe20000000080 */
[C---:B------:R-:W-:Y:S01]  /*b060*/  FMUL.FTZ R112, R2.reuse, R112 ;  /* 0x0000007002707220 */ /* 0x040fe20000410000 */
[C---:B------:R-:W-:Y:S01]  /*b070*/  HMMA.16816.F32 R108, R136.reuse, R126, R108 ;  /* 0x0000007e886c723c */ /* 0x040fe2000000186c */
[----:B------:R-:W-:Y:S02]  /*b080*/  LDSM.16.MT88.4 R128, [R182+0xc800] ;  /* 0x00c80000b680783b */ /* 0x000fe40000004200 */
[----:B----4-:R-:W-:Y:S01]  /*b090*/  F2FP.F16.F32.PACK_AB R153, R209, R215 ;  /* 0x000000d7d199723e */ /* 0x010fe200000000ff */
[C---:B------:R-:W-:Y:S01]  /*b0a0*/  FMUL.FTZ R113, R2.reuse, R113 ;  /* 0x0000007102717220 */ /* 0x040fe20000410000 */
[----:B--2---:R-:W-:Y:S01]  /*b0b0*/  SHF.R.U32.HI R117, RZ, 0x8, R17 ;  /* 0x00000008ff757819 */ /* 0x004fe20000011611 */
[----:B------:R-:W-:Y:S01]  /*b0c0*/  FMUL.FTZ R17, R2, R133 ;  /* 0x0000008502117220 */ /* 0x000fe20000410000 */
[C---:B------:R-:W-:Y:S01]  /*b0d0*/  PRMT R152, R153.reuse, 0x7632, R152 ;  /* 0x0000763299987816 */ /* 0x040fe20000000098 */
[----:B------:R-:W-:Y:S01]  /*b0e0*/  FMUL.FTZ R114, R0, R114 ;  /* 0x0000007200727220 */ /* 0x000fe20000410000 */
[----:B------:R-:W-:Y:S02]  /*b0f0*/  LDSM.16.MT88.4 R132, [R184+0xc800] ;  /* 0x00c80000b884783b */ /* 0x000fe40000004200 */
[----:B------:R-:W-:Y:S01]  /*b100*/  PRMT R117, R124, 0x5410, R117 ;  /* 0x000054107c757816 */ /* 0x000fe20000000075 */
[----:B------:R-:W-:Y:S01]  /*b110*/  FMUL.FTZ R115, R0, R115 ;  /* 0x0000007300737220 */ /* 0x000fe20000410000 */
[C---:B-1----:R-:W-:Y:S03]  /*b120*/  HMMA.16816.F32 R16, R136.reuse, R120, R16 ;  /* 0x000000788810723c */ /* 0x042fe60000001810 */
[----:B---3--:R-:W-:Y:S01]  /*b130*/  F2FP.F16.F32.PACK_AB R147, R216, R217 ;  /* 0x000000d9d893723e */ /* 0x008fe200000000ff */
[----:B------:R-:W1:Y:S02]  /*b140*/  LDSM.16.MT88.4 R124, [R181+0xc800] ;  /* 0x00c80000b57c783b */ /* 0x000e640000004200 */
[----:B------:R-:W-:Y:S05]  /*b150*/  HMMA.16816.F32 R112, R136, R122, R112 ;  /* 0x0000007a8870723c */ /* 0x000fea0000001870 */
[--C-:B------:R-:W-:Y:S02]  /*b160*/  HSET2.LE.AND R120, R117, R170.reuse, PT ;  /* 0x000000aa75787233 */ /* 0x100fe40003803000 */
[----:B------:R-:W-:Y:S04]  /*b170*/  PRMT R117, R153, 0x5410, R152 ;  /* 0x0000541099757816 */ /* 0x000fe80000000098 */
[----:B------:R-:W-:Y:S01]  /*b180*/  LOP3.LUT R120, R120, R117, RZ, 0xc0, !PT ;  /* 0x0000007578787212 */ /* 0x000fe200078ec0ff */
[----:B------:R-:W-:Y:S01]  /*b190*/  IMAD.WIDE.U32 R138, R145, -0x326172a9, RZ ;  /* 0xcd9e8d57918a7825 */ /* 0x000fe200078e00ff */
[--C-:B------:R-:W-:Y:S02]  /*b1a0*/  HSET2.LE.AND R121, R119, R170.reuse, PT ;  /* 0x000000aa77797233 */ /* 0x100fe40003803000 */
[----:B------:R-:W-:Y:S01]  /*b1b0*/  PRMT R117, R148, 0x5410, R151 ;  /* 0x0000541094757816 */ /* 0x000fe20000000097 */
[----:B------:R-:W-:Y:S01]  /*b1c0*/  IMAD.WIDE.U32 R136, R165, -0x2daee0ad, RZ ;  /* 0xd2511f53a5887825 */ /* 0x000fe200078e00ff */
[--C-:B------:R-:W-:Y:S02]  /*b1d0*/  HSET2.LE.AND R122, R144, R170.reuse, PT ;  /* 0x000000aa907a7233 */ /* 0x100fe40003803000 */
[----:B------:R-:W-:Y:S01]  /*b1e0*/  LOP3.LUT R121, R121, R117, RZ, 0xc0, !PT ;  /* 0x0000007579797212 */ /* 0x000fe200078ec0ff */
[----:B------:R-:W-:Y:S01]  /*b1f0*/  IMAD.MOV.U32 R165, RZ, RZ, R171 ;  /* 0x000000ffffa57224 */ /* 0x000fe200078e00ab */
[----:B------:R-:W-:Y:S02]  /*b200*/  PRMT R117, R150, 0x5410, R149 ;  /* 0x0000541096757816 */ /* 0x000fe40000000095 */
[C---:B------:R-:W-:Y:S01]  /*b210*/  PRMT R146, R147.reuse, 0x7632, R146 ;  /* 0x0000763293927816 */ /* 0x040fe20000000092 */
[----:B------:R-:W-:Y:S01]  /*b220*/  IMAD.MOV.U32 R204, RZ, RZ, R165 ;  /* 0x000000ffffcc7224 */ /* 0x000fe200078e00a5 */
[----:B------:R-:W-:Y:S02]  /*b230*/  LOP3.LUT R122, R122, R117, RZ, 0xc0, !PT ;  /* 0x000000757a7a7212 */ /* 0x000fe400078ec0ff */
[--C-:B------:R-:W-:Y:S02]  /*b240*/  HSET2.LE.AND R123, R143, R170.reuse, PT ;  /* 0x000000aa8f7b7233 */ /* 0x100fe40003803000 */
[----:B------:R-:W-:Y:S02]  /*b250*/  PRMT R117, R147, 0x5410, R146 ;  /* 0x0000541093757816 */ /* 0x000fe40000000092 */
[----:B------:R-:W-:Y:S02]  /*b260*/  LOP3.LUT R119, R162, 0xff, RZ, 0xc0, !PT ;  /* 0x000000ffa2777812 */ /* 0x000fe400078ec0ff */
[----:B------:R-:W-:Y:S02]  /*b270*/  LOP3.LUT R123, R123, R117, RZ, 0xc0, !PT ;  /* 0x000000757b7b7212 */ /* 0x000fe400078ec0ff */
[----:B------:R-:W-:Y:S02]  /*b280*/  LOP3.LUT R117, R139, UR17, R142, 0x96, !PT ;  /* 0x000000118b757c12 */ /* 0x000fe4000f8e968e */
[----:B------:R-:W-:Y:S02]  /*b290*/  ISETP.LE.U32.AND P3, PT, R119, UR5, PT ;  /* 0x0000000577007c0c */ /* 0x000fe4000bf63070 */
[----:B------:R-:W-:Y:S01]  /*b2a0*/  LOP3.LUT R137, R137, UR16, R166, 0x96, !PT ;  /* 0x0000001089897c12 */ /* 0x000fe2000f8e96a6 */
[C---:B-1----:R-:W-:Y:S05]  /*b2b0*/  HMMA.16816.F32 R4, R120.reuse, R124, R4 ;  /* 0x0000007c7804723c */ /* 0x042fea0000001804 */
[----:B------:R-:W-:Y:S01]  /*b2c0*/  IMAD.MOV.U32 R166, RZ, RZ, R205 ;  /* 0x000000ffffa67224 */ /* 0x000fe200078e00cd */
[C---:B------:R-:W-:Y:S01]  /*b2d0*/  HMMA.16816.F32 R8, R120.reuse, R126, R8 ;  /* 0x0000007e7808723c */ /* 0x040fe20000001808 */
[----:B------:R-:W1:Y:S04]  /*b2e0*/  LDSM.16.MT88.4 R124, [R183+0xc800] ;  /* 0x00c80000b77c783b */ /* 0x000e680000004200 */
[----:B------:R-:W-:Y:S01]  /*b2f0*/  IMAD.WIDE.U32 R172, R117, -0x2daee0ad, RZ ;  /* 0xd2511f5375ac7825 */ /* 0x000fe200078e00ff */
[C---:B------:R-:W-:Y:S05]  /*b300*/  HMMA.16816.F32 R36, R120.reuse, R128, R36 ;  /* 0x000000807824723c */ /* 0x040fea0000001824 */
[----:B------:R-:W-:Y:S01]  /*b310*/  LOP3.LUT R117, R163, UR25, R168, 0x96, !PT ;  /* 0x00000019a3757c12 */ /* 0x000fe2000f8e96a8 */
[C---:B------:R-:W-:Y:S05]  /*b320*/  HMMA.16816.F32 R40, R120.reuse, R130, R40 ;  /* 0x000000827828723c */ /* 0x040fea0000001828 */
[----:B------:R-:W-:Y:S01]  /*b330*/  SHF.R.U32.HI R129, RZ, 0x18, R162 ;  /* 0x00000018ff817819 */ /* 0x000fe200000116a2 */
[C---:B------:R-:W-:Y:S03]  /*b340*/  HMMA.16816.F32 R44, R120.reuse, R132, R44 ;  /* 0x00000084782c723c */ /* 0x040fe6000000182c */
[----:B------:R-:W-:Y:S02]  /*b350*/  ISETP.LE.U32.AND P2, PT, R129, UR5, PT ;  /* 0x0000000581007c0c */ /* 0x000fe4000bf43070 */
[C---:B------:R-:W-:Y:S01]  /*b360*/  LOP3.LUT R128, R117.reuse, 0xffff, RZ, 0xc0, !PT ;  /* 0x0000ffff75807812 */ /* 0x040fe200078ec0ff */
[C---:B------:R-:W-:Y:S05]  /*b370*/  HMMA.16816.F32 R48, R120.reuse, R134, R48 ;  /* 0x000000867830723c */ /* 0x040fea0000001830 */
[----:B------:R-:W-:Y:S01]  /*b380*/  SHF.R.U32.HI R119, RZ, 0x8, R128 ;  /* 0x00000008ff777819 */ /* 0x000fe20000011680 */
[----:B------:R-:W-:Y:S01]  /*b390*/  @!P3 HADD2 R232, -R157.H0_H0, -RZ.H0_H0 ;  /* 0xa00000ff9de8b230 */ /* 0x000fe20000000900 */
[----:B------:R-:W2:Y:S01]  /*b3a0*/  LDSM.16.MT88.4 R128, [R181+0xe800] ;  /* 0x00e80000b580783b */ /* 0x000ea20000004200 */
[----:B------:R-:W-:Y:S03]  /*b3b0*/  LOP3.LUT R139, R117, 0xff, RZ, 0xc0, !PT ;  /* 0x000000ff758b7812 */ /* 0x000fe600078ec0ff */
[----:B------:R-:W-:Y:S01]  /*b3c0*/  LOP3.LUT R119, R119, 0xffff, RZ, 0xc0, !PT ;  /* 0x0000ffff77777812 */ /* 0x000fe200078ec0ff */
[----:B------:R-:W-:Y:S01]  /*b3d0*/  @!P2 HADD2 R230, -R154.H0_H0, -RZ.H0_H0 ;  /* 0xa00000ff9ae6a230 */ /* 0x000fe20000000900 */
[----:B------:R-:W-:Y:S01]  /*b3e0*/  IADD3 R168, P0, R166, UR34, RZ ;  /* 0x00000022a6a87c10 */ /* 0x000fe2000ff1e0ff */
[----:B------:R-:W-:Y:S01]  /*b3f0*/  IMAD.MOV.U32 R205, RZ, RZ, R209 ;  /* 0x000000ffffcd7224 */ /* 0x000fe200078e00d1 */
[----:B------:R-:W-:Y:S01]  /*b400*/  ISETP.LE.U32.AND P5, PT, R119, UR5, PT ;  /* 0x0000000577007c0c */ /* 0x000fe2000bfa3070 */
[C---:B-1----:R-:W-:Y:S03]  /*b410*/  HMMA.16816.F32 R52, R120.reuse, R124, R52 ;  /* 0x0000007c7834723c */ /* 0x042fe60000001834 */
[--C-:B------:R-:W-:Y:S02]  /*b420*/  SHF.R.U32.HI R119, RZ, 0x10, R117.reuse ;  /* 0x00000010ff777819 */ /* 0x100fe40000011675 */
[----:B------:R-:W-:Y:S01]  /*b430*/  SHF.R.U32.HI R132, RZ, 0x18, R117 ;  /* 0x00000018ff847819 */ /* 0x000fe20000011675 */
[C---:B------:R-:W-:Y:S03]  /*b440*/  HMMA.16816.F32 R56, R120.reuse, R126, R56 ;  /* 0x0000007e7838723c */ /* 0x040fe60000001838 */
[----:B------:R-:W-:Y:S02]  /*b450*/  ISETP.LE.U32.AND P6, PT, R139, UR5, PT ;  /* 0x000000058b007c0c */ /* 0x000fe4000bfc3070 */
[----:B------:R-:W-:Y:S01]  /*b460*/  LOP3.LUT R142, R173, UR11, R136, 0x96, !PT ;  /* 0x0000000bad8e7c12 */ /* 0x000fe2000f8e9688 */
[----:B------:R-:W-:Y:S01]  /*b470*/  IMAD.WIDE.U32 R136, R137, -0x326172a9, RZ ;  /* 0xcd9e8d5789887825 */ /* 0x000fe200078e00ff */
[----:B------:R-:W-:Y:S02]  /*b480*/  LOP3.LUT R117, R119, 0xff, RZ, 0xc0, !PT ;  /* 0x000000ff77757812 */ /* 0x000fe400078ec0ff */
[----:B------:R-:W-:Y:S02]  /*b490*/  ISETP.LE.U32.AND P4, PT, R132, UR5, PT ;  /* 0x0000000584007c0c */ /* 0x000fe4000bf83070 */
[----:B------:R-:W1:Y:S01]  /*b4a0*/  LDSM.16.MT88.4 R132, [R182+0xe800] ;  /* 0x00e80000b684783b */ /* 0x000e620000004200 */
[----:B------:R-:W-:Y:S01]  /*b4b0*/  IADD3.X R169, R167, UR35, RZ, P0, !PT ;  /* 0x00000023a7a97c10 */ /* 0x000fe200087fe4ff */
[----:B------:R-:W-:Y:S01]  /*b4c0*/  @!P5 HADD2 R241, -R158.H0_H0, -RZ.H0_H0 ;  /* 0xa00000ff9ef1d230 */ /* 0x000fe20000000900 */
[----:B------:R-:W-:Y:S02]  /*b4d0*/  LOP3.LUT R144, R162, 0xffff, RZ, 0xc0, !PT ;  /* 0x0000ffffa2907812 */ /* 0x000fe400078ec0ff */
[----:B------:R-:W-:Y:S01]  /*b4e0*/  SHF.R.U32.HI R143, RZ, 0x10, R162 ;  /* 0x00000010ff8f7819 */ /* 0x000fe200000116a2 */
[----:B------:R-:W-:Y:S01]  /*b4f0*/  IMAD.WIDE.U32 R162, R142, -0x326172a9, RZ ;  /* 0xcd9e8d578ea27825 */ /* 0x000fe200078e00ff */
[----:B------:R-:W-:Y:S03]  /*b500*/  ISETP.LE.U32.AND P0, PT, R117, UR5, PT ;  /* 0x0000000575007c0c */ /* 0x000fe6000bf03070 */
[----:B------:R-:W-:Y:S01]  /*b510*/  @!P6 HADD2 R242, -R159.H0_H0, -RZ.H0_H0 ;  /* 0xa00000ff9ff2e230 */ /* 0x000fe20000000900 */
[----:B------:R-:W-:Y:S01]  /*b520*/  LOP3.LUT R171, R137, UR15, R138, 0x96, !PT ;  /* 0x0000000f89ab7c12 */ /* 0x000fe2000f8e968a */
[----:B------:R-:W-:Y:S01]  /*b530*/  @!P4 HADD2 R239, -R160.H0_H0, -RZ.H0_H0 ;  /* 0xa00000ffa0efc230 */ /* 0x000fe20000000900 */
[C-C-:B------:R-:W-:Y:S01]  /*b540*/  LOP3.LUT R142, R163.reuse, UR25, R136.reuse, 0x96, !PT ;  /* 0x00000019a38e7c12 */ /* 0x140fe2000f8e9688 */
[C---:B--2---:R-:W-:Y:S03]  /*b550*/  HMMA.16816.F32 R60, R120.reuse, R128, R60 ;  /* 0x00000080783c723c */ /* 0x044fe6000000183c */
[----:B------:R-:W-:Y:S02]  /*b560*/  LOP3.LUT R119, R163, UR25, R136, 0x96, !PT ;  /* 0x00000019a3777c12 */ /* 0x000fe4000f8e9688 */
[----:B------:R-:W-:Y:S01]  /*b570*/  SHF.R.U32.HI R136, RZ, 0x8, R144 ;  /* 0x00000008ff887819 */ /* 0x000fe20000011690 */
[C---:B------:R-:W-:Y:S05]  /*b580*/  HMMA.16816.F32 R64, R120.reuse, R130, R64 ;  /* 0x000000827840723c */ /* 0x040fea0000001840 */
[----:B------:R-:W-:Y:S01]  /*b590*/  LOP3.LUT R124, R136, 0xffff, RZ, 0xc0, !PT ;  /* 0x0000ffff887c7812 */ /* 0x000fe200078ec0ff */
[----:B------:R-:W-:Y:S01]  /*b5a0*/  @!P0 HADD2 R240, -R161.H0_H0, -RZ.H0_H0 ;  /* 0xa00000ffa1f08230 */ /* 0x000fe20000000900 */
[----:B------:R-:W-:Y:S04]  /*b5b0*/  LOP3.LUT R137, R143, 0xff, RZ, 0xc0, !PT ;  /* 0x000000ff8f897812 */ /* 0x000fe800078ec0ff */
[----:B------:R-:W-:Y:S02]  /*b5c0*/  @!P5 PRMT R158, R241, 0x5410, RZ ;  /* 0x00005410f19ed816 */ /* 0x000fe400000000ff */
[----:B------:R-:W-:Y:S02]  /*b5d0*/  ISETP.LE.U32.AND P5, PT, R124, UR5, PT ;  /* 0x000000057c007c0c */ /* 0x000fe4000bfa3070 */
[----:B------:R-:W-:Y:S01]  /*b5e0*/  @!P6 PRMT R159, R242, 0x5410, RZ ;  /* 0x00005410f29fe816 */ /* 0x000fe200000000ff */
[----:B------:R-:W-:Y:S01]  /*b5f0*/  STG.E.U16 desc[UR20][R166.64+0x2], R158 ;  /* 0x0000029ea6007986 */ /* 0x000fe2000c101514 */
[----:B------:R-:W-:Y:S02]  /*b600*/  LOP3.LUT R124, R140, 0xff, RZ, 0xc0, !PT ;  /* 0x000000ff8c7c7812 */ /* 0x000fe400078ec0ff */
[----:B------:R-:W-:Y:S01]  /*b610*/  ISETP.LE.U32.AND P6, PT, R137, UR5, PT ;  /* 0x0000000589007c0c */ /* 0x000fe2000bfc3070 */
[----:B------:R-:W-:Y:S01]  /*b620*/  STG.E.U16 desc[UR20][R166.64], R159 ;  /* 0x0000009fa6007986 */ /* 0x000fe2000c101514 */
[----:B------:R-:W-:Y:S01]  /*b630*/  LOP3.LUT R117, R141, UR10, R174, 0x96, !PT ;  /* 0x0000000a8d757c12 */ /* 0x000fe2000f8e96ae */
[C---:B-1----:R-:W-:Y:S02]  /*b640*/  HMMA.16816.F32 R68, R120.reuse, R132, R68 ;  /* 0x000000847844723c */ /* 0x042fe40000001844 */
[----:B------:R-:W1:Y:S01]  /*b650*/  LDSM.16.MT88.4 R136, [R184+0xe800] ;  /* 0x00e80000b888783b */ /* 0x000e620000004200 */
[----:B------:R-:W-:Y:S01]  /*b660*/  @!P0 PRMT R161, R240, 0x5410, RZ ;  /* 0x00005410f0a18816 */ /* 0x000fe200000000ff */
[----:B------:R-:W-:Y:S01]  /*b670*/  @!P5 HADD2 R231, -R156.H0_H0, -RZ.H0_H0 ;  /* 0xa00000ff9ce7d230 */ /* 0x000fe20000000900 */
[----:B------:R-:W-:Y:S01]  /*b680*/  ISETP.LE.U32.AND P0, PT, R124, UR5, PT ;  /* 0x000000057c007c0c */ /* 0x000fe2000bf03070 */
[C---:B------:R-:W-:Y:S04]  /*b690*/  HMMA.16816.F32 R72, R120.reuse, R134, R72 ;  /* 0x000000867848723c */ /* 0x040fe80000001848 */
[----:B------:R-:W-:Y:S01]  /*b6a0*/  STG.E.U16 desc[UR20][R168.64], R161 ;  /* 0x000000a1a8007986 */ /* 0x000fe2000c101514 */
[C---:B------:R-:W-:Y:S01]  /*b6b0*/  LOP3.LUT R124, R117.reuse, 0xffff, RZ, 0xc0, !PT ;  /* 0x0000ffff757c7812 */ /* 0x040fe200078ec0ff */
[----:B------:R-:W-:Y:S01]  /*b6c0*/  @!P6 HADD2 R238, -R155.H0_H0, -RZ.H0_H0 ;  /* 0xa00000ff9beee230 */ /* 0x000fe20000000900 */
[----:B------:R-:W-:Y:S01]  /*b6d0*/  LOP3.LUT R125, R117, 0xff, RZ, 0xc0, !PT ;  /* 0x000000ff757d7812 */ /* 0x000fe200078ec0ff */
[----:B------:R-:W-:Y:S02]  /*b6e0*/  IMAD.MOV.U32 R174, RZ, RZ, R179 ;  /* 0x000000ffffae7224 */ /* 0x000fe400078e00b3 */
[----:B------:R-:W-:Y:S01]  /*b6f0*/  MUFU.EX2 R179, R26 ;  /* 0x0000001a00b37308 */ /* 0x000fe20000000800 */
[----:B------:R-:W-:Y:S01]  /*b700*/  SHF.R.U32.HI R124, RZ, 0x8, R124 ;  /* 0x00000008ff7c7819 */ /* 0x000fe2000001167c */
[----:B------:R-:W-:Y:S01]  /*b710*/  @!P0 HADD2 R225, -R150.H0_H0, -RZ.H0_H0 ;  /* 0xa00000ff96e18230 */ /* 0x000fe20000000900 */
[----:B------:R-:W-:Y:S02]  /*b720*/  @!P4 PRMT R160, R239, 0x5410, RZ ;  /* 0x00005410efa0c816 */ /* 0x000fe400000000ff */
[----:B------:R-:W-:Y:S02]  /*b730*/  ISETP.LE.U32.AND P4, PT, R125, UR5, PT ;  /* 0x000000057d007c0c */ /* 0x000fe4000bf83070 */
[----:B------:R-:W-:Y:S01]  /*b740*/  LOP3.LUT R128, R124, 0xffff, RZ, 0xc0, !PT ;  /* 0x0000ffff7c807812 */ /* 0x000fe200078ec0ff */
[----:B------:R-:W-:Y:S01]  /*b750*/  STG.E.U16 desc[UR20][R168.64+0x2], R160 ;  /* 0x000002a0a8007986 */ /* 0x000fe2000c101514 */
[----:B------:R-:W-:Y:S02]  /*b760*/  @!P5 PRMT R156, R231, 0x5410, RZ ;  /* 0x00005410e79cd816 */ /* 0x000fe400000000ff */
[----:B------:R-:W-:Y:S01]  /*b770*/  ISETP.LE.U32.AND P5, PT, R128, UR5, PT ;  /* 0x0000000580007c0c */ /* 0x000fe2000bfa3070 */
[----:B------:R-:W2:Y:S01]  /*b780*/  LDSM.16.MT88.4 R124, [R183+0xe800] ;  /* 0x00e80000b77c783b */ /* 0x000ea20000004200 */
[----:B------:R-:W-:Y:S02]  /*b790*/  LOP3.LUT R129, R162, 0xff, RZ, 0xc0, !PT ;  /* 0x000000ffa2817812 */ /* 0x000fe400078ec0ff */
[--C-:B------:R-:W-:Y:S02]  /*b7a0*/  SHF.R.U32.HI R128, RZ, 0x18, R117.reuse ;  /* 0x00000018ff807819 */ /* 0x100fe40000011675 */
[----:B------:R-:W-:Y:S01]  /*b7b0*/  @!P3 PRMT R157, R232, 0x5410, RZ ;  /* 0x00005410e89db816 */ /* 0x000fe200000000ff */
[----:B------:R-:W-:Y:S01]  /*b7c0*/  @!P4 HADD2 R229, -R153.H0_H0, -RZ.H0_H0 ;  /* 0xa00000ff99e5c230 */ /* 0x000fe20000000900 */
[----:B------:R-:W-:Y:S01]  /*b7d0*/  @!P6 PRMT R155, R238, 0x5410, RZ ;  /* 0x00005410ee9be816 */ /* 0x000fe200000000ff */
[----:B------:R-:W-:Y:S01]  /*b7e0*/  STG.E.U16 desc[UR20][R166.64+0x12], R156 ;  /* 0x0000129ca6007986 */ /* 0x000fe2000c101514 */
[----:B------:R-:W-:Y:S02]  /*b7f0*/  ISETP.LE.U32.AND P3, PT, R129, UR5, PT ;  /* 0x0000000581007c0c */ /* 0x000fe4000bf63070 */
[----:B------:R-:W-:Y:S01]  /*b800*/  ISETP.LE.U32.AND P6, PT, R128, UR5, PT ;  /* 0x0000000580007c0c */ /* 0x000fe2000bfc3070 */
[----:B------:R-:W-:Y:S01]  /*b810*/  STG.E.U16 desc[UR20][R166.64+0x10], R157 ;  /* 0x0000109da6007986 */ /* 0x000fe2000c101514 */
[----:B------:R-:W-:Y:S01]  /*b820*/  @!P2 PRMT R154, R230, 0x5410, RZ ;  /* 0x00005410e69aa816 */ /* 0x000fe200000000ff */
[C---:B-1----:R-:W-:Y:S02]  /*b830*/  HMMA.16816.F32 R76, R120.reuse, R136, R76 ;  /* 0x00000088784c723c */ /* 0x042fe4000000184c */
[----:B------:R-:W1:Y:S01]  /*b840*/  LDSM.16.MT88.4 R128, [R181+0x10800] ;  /* 0x01080000b580783b */ /* 0x000e620000004200 */
[----:B------:R-:W-:Y:S01]  /*b850*/  LOP3.LUT R135, R162, 0xff, RZ, 0xc0, !PT ;  /* 0x000000ffa2877812 */ /* 0x000fe200078ec0ff */
[----:B------:R-:W-:Y:S01]  /*b860*/  @!P5 HADD2 R228, -R152.H0_H0, -RZ.H0_H0 ;  /* 0xa00000ff98e4d230 */ /* 0x000fe20000000900 */
[--C-:B------:R-:W-:Y:S01]  /*b870*/  SHF.R.U32.HI R134, RZ, 0x18, R162.reuse ;  /* 0x00000018ff867819 */ /* 0x100fe200000116a2 */
[C---:B------:R-:W-:Y:S04]  /*b880*/  HMMA.16816.F32 R80, R120.reuse, R138, R80 ;  /* 0x0000008a7850723c */ /* 0x040fe80000001850 */
[----:B------:R-:W-:Y:S01]  /*b890*/  STG.E.U16 desc[UR20][R168.64+0x10], R155 ;  /* 0x0000109ba8007986 */ /* 0x000fe2000c101514 */
[----:B------:R-:W-:Y:S01]  /*b8a0*/  SHF.R.U32.HI R117, RZ, 0x10, R117 ;  /* 0x00000010ff757819 */ /* 0x000fe20000011675 */
[----:B------:R-:W-:Y:S01]  /*b8b0*/  @!P6 HADD2 R237, -R151.H0_H0, -RZ.H0_H0 ;  /* 0xa00000ff97ede230 */ /* 0x000fe20000000900 */
[----:B------:R-:W-:Y:S01]  /*b8c0*/  @!P5 PRMT R152, R228, 0x5410, RZ ;  /* 0x00005410e498d816 */ /* 0x000fe200000000ff */
[----:B------:R-:W-:Y:S03]  /*b8d0*/  STG.E.U16 desc[UR20][R168.64+0x12], R154 ;  /* 0x0000129aa8007986 */ /* 0x000fe6000c101514 */
[----:B------:R-:W-:Y:S01]  /*b8e0*/  @!P0 PRMT R150, R225, 0x5410, RZ ;  /* 0x00005410e1968816 */ /* 0x000fe200000000ff */
[----:B------:R-:W-:Y:S01]  /*b8f0*/  STG.E.U16 desc[UR20][R166.64+0x22], R152 ;  /* 0x00002298a6007986 */ /* 0x000fe2000c101514 */
[----:B------:R-:W-:Y:S02]  /*b900*/  SHF.R.U32.HI R21, RZ, 0x10, R119 ;  /* 0x00000010ff157819 */ /* 0x000fe40000011677 */
[----:B------:R-:W-:Y:S02]  /*b910*/  @!P6 PRMT R151, R237, 0x5410, RZ ;  /* 0x00005410ed97e816 */ /* 0x000fe400000000ff */
[----:B------:R-:W-:Y:S02]  /*b920*/  @!P4 PRMT R153, R229, 0x5410, RZ ;  /* 0x00005410e599c816 */ /* 0x000fe400000000ff */
[----:B------:R-:W-:Y:S01]  /*b930*/  SHF.R.U32.HI R132, RZ, 0x10, R162 ;  /* 0x00000010ff847819 */ /* 0x000fe200000116a2 */
[C---:B--2---:R-:W-:Y:S02]  /*b940*/  HMMA.16816.F32 R84, R120.reuse, R124, R84 ;  /* 0x0000007c7854723c */ /* 0x044fe40000001854 */
[----:B------:R-:W-:Y:S01]  /*b950*/  STG.E.U16 desc[UR20][R166.64+0x20], R153 ;  /* 0x00002099a6007986 */ /* 0x000fe2000c101514 */
[----:B------:R-:W-:Y:S02]  /*b960*/  LOP3.LUT R117, R117, 0xff, RZ, 0xc0, !PT ;  /* 0x000000ff75757812 */ /* 0x000fe400078ec0ff */
[----:B------:R-:W-:Y:S01]  /*b970*/  SHF.R.U32.HI R143, RZ, 0x18, R140 ;  /* 0x00000018ff8f7819 */ /* 0x000fe2000001168c */
[C---:B------:R-:W-:Y:S01]  /*b980*/  HMMA.16816.F32 R88, R120.reuse, R126, R88 ;  /* 0x0000007e7858723c */ /* 0x040fe20000001858 */
[----:B------:R-:W-:Y:S02]  /*b990*/  STG.E.U16 desc[UR20][R168.64+0x22], R151 ;  /* 0x00002297a8007986 */ /* 0x000fe4000c101514 */
[----:B------:R-:W-:Y:S02]  /*b9a0*/  ISETP.LE.U32.AND P2, PT, R117, UR5, PT ;  /* 0x0000000575007c0c */ /* 0x000fe4000bf43070 */
[----:B------:R-:W-:Y:S01]  /*b9b0*/  LOP3.LUT R117, R162, 0xffff, RZ, 0xc0, !PT ;  /* 0x0000ffffa2757812 */ /* 0x000fe200078ec0ff */
[----:B------:R-:W-:Y:S01]  /*b9c0*/  FFMA.FTZ R124, R20, UR4, -R164 ;  /* 0x00000004147c7c23 */ /* 0x000fe200080108a4 */
[----:B------:R-:W-:Y:S01]  /*b9d0*/  ISETP.LE.U32.AND P4, PT, R143, UR5, PT ;  /* 0x000000058f007c0c */ /* 0x000fe2000bf83070 */
[C---:B-1----:R-:W-:Y:S02]  /*b9e0*/  HMMA.16816.F32 R92, R120.reuse, R128, R92 ;  /* 0x00000080785c723c */ /* 0x042fe4000000185c */
[----:B------:R1:W2:Y:S01]  /*b9f0*/  MUFU.EX2 R209, R124 ;  /* 0x0000007c00d17308 */ /* 0x0002a20000000800 */
[----:B------:R-:W-:Y:S02]  /*ba00*/  SHF.R.U32.HI R133, RZ, 0x8, R117 ;  /* 0x00000008ff857819 */ /* 0x000fe40000011675 */
[----:B------:R-:W-:Y:S01]  /*ba10*/  LOP3.LUT R117, R132, 0xff, RZ, 0xc0, !PT ;  /* 0x000000ff84757812 */ /* 0x000fe200078ec0ff */
[C---:B------:R-:W-:Y:S05]  /*ba20*/  HMMA.16816.F32 R96, R120.reuse, R130, R96 ;  /* 0x000000827860723c */ /* 0x040fea0000001860 */
[----:B------:R-:W-:Y:S01]  /*ba30*/  LOP3.LUT R132, R142, 0xff, RZ, 0xc0, !PT ;  /* 0x000000ff8e847812 */ /* 0x000fe200078ec0ff */
[----:B------:R-:W-:Y:S01]  /*ba40*/  @!P2 HADD2 R226, -R148.H0_H0, -RZ.H0_H0 ;  /* 0xa00000ff94e2a230 */ /* 0x000fe20000000900 */
[----:B------:R-:W-:Y:S01]  /*ba50*/  PRMT R137, R135, 0x5410, R133 ;  /* 0x0000541087897816 */ /* 0x000fe20000000085 */
[----:B------:R-:W-:Y:S01]  /*ba60*/  IMAD.MOV.U32 R131, RZ, RZ, R207 ;  /* 0x000000ffff837224 */ /* 0x000fe200078e00cf */
[----:B------:R-:W-:Y:S01]  /*ba70*/  ISETP.LE.U32.AND P5, PT, R132, UR5, PT ;  /* 0x0000000584007c0c */ /* 0x000fe2000bfa3070 */
[----:B------:R3:W-:Y:S01]  /*ba80*/  MUFU.EX2 R207, R22 ;  /* 0x0000001600cf7308 */ /* 0x0007e20000000800 */
[----:B------:R-:W-:Y:S01]  /*ba90*/  PRMT R165, R117, 0x5410, R134 ;  /* 0x0000541075a57816 */ /* 0x000fe20000000086 */
[----:B-1----:R-:W-:Y:S01]  /*baa0*/  LDSM.16.MT88.4 R124, [R184+0x10800] ;  /* 0x01080000b87c783b */ /* 0x002fe20000004200 */
[----:B------:R-:W-:Y:S01]  /*bab0*/  LOP3.LUT R141, R140, 0xffff, RZ, 0xc0, !PT ;  /* 0x0000ffff8c8d7812 */ /* 0x000fe200078ec0ff */
[----:B------:R-:W-:Y:S01]  /*bac0*/  @!P4 HADD2 R224, -R146.H0_H0, -RZ.H0_H0 ;  /* 0xa00000ff92e0c230 */ /* 0x000fe20000000900 */
[----:B------:R-:W-:Y:S02]  /*bad0*/  SHF.R.U32.HI R140, RZ, 0x10, R140 ;  /* 0x00000010ff8c7819 */ /* 0x000fe4000001168c */
[----:B------:R-:W-:Y:S02]  /*bae0*/  SHF.R.U32.HI R117, RZ, 0x18, R142 ;  /* 0x00000018ff757819 */ /* 0x000fe4000001168e */
[----:B------:R-:W-:Y:S01]  /*baf0*/  LOP3.LUT R20, R140, 0xff, RZ, 0xc0, !PT ;  /* 0x000000ff8c147812 */ /* 0x000fe200078ec0ff */
[----:B------:R-:W1:Y:S01]  /*bb00*/  LDSM.16.MT88.4 R132, [R182+0x10800] ;  /* 0x01080000b684783b */ /* 0x000e620000004200 */
[----:B------:R-:W-:Y:S02]  /*bb10*/  SHF.R.U32.HI R136, RZ, 0x8, R141 ;  /* 0x00000008ff887819 */ /* 0x000fe4000001168d */
[----:B------:R-:W-:Y:S02]  /*bb20*/  ISETP.LE.U32.AND P0, PT, R20, UR5, PT ;  /* 0x0000000514007c0c */ /* 0x000fe4000bf03070 */
[----:B------:R-:W-:Y:S02]  /*bb30*/  SHF.R.U32.HI R20, RZ, 0x10, R162 ;  /* 0x00000010ff147819 */ /* 0x000fe400000116a2 */
[----:B------:R-:W-:Y:S02]  /*bb40*/  @!P2 PRMT R148, R226, 0x5410, RZ ;  /* 0x00005410e294a816 */ /* 0x000fe400000000ff */
[----:B------:R-:W-:Y:S02]  /*bb50*/  ISETP.LE.U32.AND P2, PT, R117, UR5, PT ;  /* 0x0000000575007c0c */ /* 0x000fe4000bf43070 */
[----:B------:R-:W-:Y:S01]  /*bb60*/  LOP3.LUT R117, R136, 0xffff, RZ, 0xc0, !PT ;  /* 0x0000ffff88757812 */ /* 0x000fe200078ec0ff */
[----:B------:R-:W-:Y:S01]  /*bb70*/  FFMA.FTZ R136, R23, UR4, -R118 ;  /* 0x0000000417887c23 */ /* 0x000fe20008010876 */
[----:B------:R-:W-:Y:S01]  /*bb80*/  LOP3.LUT R130, R20, 0xff, RZ, 0xc0, !PT ;  /* 0x000000ff14827812 */ /* 0x000fe200078ec0ff */
[----:B------:R-:W-:Y:S01]  /*bb90*/  STG.E.U16 desc[UR20][R168.64+0x20], R148 ;  /* 0x00002094a8007986 */ /* 0x000fe2000c101514 */
[----:B------:R-:W-:Y:S01]  /*bba0*/  LOP3.LUT R20, R119, 0xffff, RZ, 0xc0, !PT ;  /* 0x0000ffff77147812 */ /* 0x000fe200078ec0ff */
[----:B------:R-:W-:Y:S01]  /*bbb0*/  @!P0 HADD2 R227, -R147.H0_H0, -RZ.H0_H0 ;  /* 0xa00000ff93e38230 */ /* 0x000fe20000000900 */
[----:B------:R-:W-:Y:S01]  /*bbc0*/  ISETP.LE.U32.AND P6, PT, R117, UR5, PT ;  /* 0x0000000575007c0c */ /* 0x000fe2000bfc3070 */
[----:B------:R-:W-:Y:S01]  /*bbd0*/  STG.E.U16 desc[UR20][R166.64+0x30], R150 ;  /* 0x00003096a6007986 */ /* 0x000fe2000c101514 */
[----:B------:R-:W-:Y:S02]  /*bbe0*/  LOP3.LUT R129, R119, 0xff, RZ, 0xc0, !PT ;  /* 0x000000ff77817812 */ /* 0x000fe400078ec0ff */
[----:B------:R-:W-:Y:S02]  /*bbf0*/  SHF.R.U32.HI R128, RZ, 0x18, R119 ;  /* 0x00000018ff807819 */ /* 0x000fe40000011677 */
[----:B------:R-:W-:Y:S02]  /*bc00*/  SHF.R.U32.HI R119, RZ, 0x8, R20 ;  /* 0x00000008ff777819 */ /* 0x000fe40000011614 */
[----:B------:R-:W-:Y:S02]  /*bc10*/  LOP3.LUT R117, R21, 0xff, RZ, 0xc0, !PT ;  /* 0x000000ff15757812 */ /* 0x000fe400078ec0ff */
[----:B---3--:R-:W3:Y:S01]  /*bc20*/  LDSM.16.MT88.4 R20, [R183+0x10800] ;  /* 0x01080000b714783b */ /* 0x008ee20000004200 */
[----:B------:R-:W-:Y:S02]  /*bc30*/  PRMT R129, R129, 0x5410, R119 ;  /* 0x0000541081817816 */ /* 0x000fe40000000077 */
[----:B------:R-:W-:Y:S01]  /*bc40*/  PRMT R128, R117, 0x5410, R128 ;  /* 0x0000541075807816 */ /* 0x000fe20000000080 */
[----:B------:R-:W-:Y:S01]  /*bc50*/  @!P6 HADD2 R223, -R149.H0_H0, -RZ.H0_H0 ;  /* 0xa00000ff95dfe230 */ /* 0x000fe20000000900 */
[----:B------:R-:W-:Y:S01]  /*bc60*/  @!P0 PRMT R147, R227, 0x5410, RZ ;  /* 0x00005410e3938816 */ /* 0x000fe200000000ff */
[----:B------:R-:W-:Y:S01]  /*bc70*/  FFMA.FTZ R117, R24, UR4, -R164 ;  /* 0x0000000418757c23 */ /* 0x000fe200080108a4 */
[----:B------:R-:W-:Y:S02]  /*bc80*/  @!P4 PRMT R146, R224, 0x5410, RZ ;  /* 0x00005410e092c816 */ /* 0x000fe400000000ff */
[----:B------:R-:W-:Y:S02]  /*bc90*/  @!P6 PRMT R149, R223, 0x5410, RZ ;  /* 0x00005410df95e816 */ /* 0x000fe400000000ff */
[----:B------:R-:W-:Y:S01]  /*bca0*/  ISETP.LE.U32.AND P6, PT, R130, UR5, PT ;  /* 0x0000000582007c0c */ /* 0x000fe2000bfc3070 */
[----:B------:R-:W-:Y:S01]  /*bcb0*/  IMAD.MOV.U32 R130, RZ, RZ, R206 ;  /* 0x000000ffff827224 */ /* 0x000fe200078e00ce */
[C---:B-1----:R-:W-:Y:S01]  /*bcc0*/  HMMA.16816.F32 R100, R120.reuse, R132, R100 ;  /* 0x000000847864723c */ /* 0x042fe20000001864 */
[----:B------:R-:W-:Y:S01]  /*bcd0*/  STG.E.U16 desc[UR20][R166.64+0x32], R149 ;  /* 0x00003295a6007986 */ /* 0x000fe2000c101514 */
[----:B------:R-:W1:Y:S01]  /*bce0*/  MUFU.EX2 R206, R136 ;  /* 0x0000008800ce7308 */ /* 0x000e620000000800 */
[----:B--2---:R-:W-:Y:S02]  /*bcf0*/  F2FP.F16.F32.PACK_AB R145, R208, R209 ;  /* 0x000000d1d091723e */ /* 0x004fe400000000ff */
[----:B------:R-:W-:Y:S01]  /*bd00*/  STG.E.U16 desc[UR20][R168.64+0x30], R147 ;  /* 0x00003093a8007986 */ /* 0x000fe2000c101514 */
[C---:B------:R-:W-:Y:S03]  /*bd10*/  HMMA.16816.F32 R104, R120.reuse, R134, R104 ;  /* 0x000000867868723c */ /* 0x040fe60000001868 */
[----:B------:R-:W-:Y:S02]  /*bd20*/  STG.E.U16 desc[UR20][R168.64+0x32], R146 ;  /* 0x00003292a8007986 */ /* 0x000fe4000c101514 */
[----:B------:R-:W-:Y:S01]  /*bd30*/  IMAD.MOV.U32 R132, RZ, RZ, R205 ;  /* 0x000000ffff847224 */ /* 0x000fe200078e00cd */
[C---:B------:R-:W-:Y:S01]  /*bd40*/  HMMA.16816.F32 R12, R120.reuse, R124, R12 ;  /* 0x0000007c780c723c */ /* 0x040fe2000000180c */
[----:B------:R2:W-:Y:S04]  /*bd50*/  MUFU.EX2 R205, R117 ;  /* 0x0000007500cd7308 */ /* 0x0005e80000000800 */
[----:B------:R-:W-:Y:S01]  /*bd60*/  FFMA.FTZ R134, R30, UR4, -R118 ;  /* 0x000000041e867c23 */ /* 0x000fe20008010876 */
[C---:B------:R-:W-:Y:S01]  /*bd70*/  HMMA.16816.F32 R108, R120.reuse, R126, R108 ;  /* 0x0000007e786c723c */ /* 0x040fe2000000186c */
[----:B------:R-:W-:Y:S04]  /*bd80*/  LDSM.16.MT88.4 R124, [R182+0xd000] ;  /* 0x00d00000b67c783b */ /* 0x000fe80000004200 */
[----:B------:R-:W-:Y:S01]  /*bd90*/  IMAD.MOV.U32 R133, RZ, RZ, R175 ;  /* 0x000000ffff857224 */ /* 0x000fe200078e00af */
[----:B------:R-:W-:Y:S01]  /*bda0*/  PRMT R144, R145, 0x7632, R144 ;  /* 0x0000763291907816 */ /* 0x000fe20000000090 */
[----:B------:R-:W-:Y:S04]  /*bdb0*/  IMAD.MOV.U32 R175, RZ, RZ, R204 ;  /* 0x000000ffffaf7224 */ /* 0x000fe800078e00cc */
[----:B------:R-:W-:Y:S01]  /*bdc0*/  @!P5 HADD2 R218, -R145.H0_H0, -RZ.H0_H0 ;  /* 0xa00000ff91dad230 */ /* 0x000fe20000000900 */
[C---:B---3--:R-:W-:Y:S01]  /*bdd0*/  HMMA.16816.F32 R16, R120.reuse, R20, R16 ;  /* 0x000000147810723c */ /* 0x048fe20000001810 */
[----:B------:R-:W3:Y:S01]  /*bde0*/  LDL.LU R20, [R1] ;  /* 0x0000000001147983 */ /* 0x000ee20000300800 */
[----:B------:R4:W5:Y:S01]  /*bdf0*/  MUFU.EX2 R204, R25 ;  /* 0x0000001900cc7308 */ /* 0x0009620000000800 */
[----:B------:R-:W-:Y:S01]  /*be00*/  SHF.R.U32.HI R119, RZ, 0x10, R142 ;  /* 0x00000010ff777819 */ /* 0x000fe2000001168e */
[----:B------:R-:W-:Y:S01]  /*be10*/  IMAD.MOV.U32 R135, RZ, RZ, R178 ;  /* 0x000000ffff877224 */ /* 0x000fe200078e00b2 */
[----:B------:R-:W3:Y:S01]  /*be20*/  LDL.LU R30, [R1+0x4] ;  /* 0x00000400011e7983 */ /* 0x000ee20000300800 */
[----:B------:R-:W-:Y:S03]  /*be30*/  HMMA.16816.F32 R112, R120, R22, R112 ;  /* 0x000000167870723c */ /* 0x000fe60000001870 */
[----:B------:R-:W-:Y:S02]  /*be40*/  LDSM.16.MT88.4 R120, [R184+0xd000] ;  /* 0x00d00000b878783b */ /* 0x000fe40000004200 */
[----:B--2---:R-:W-:Y:S01]  /*be50*/  LOP3.LUT R117, R119, 0xff, RZ, 0xc0, !PT ;  /* 0x000000ff77757812 */ /* 0x004fe200078ec0ff */
[----:B------:R-:W-:Y:S01]  /*be60*/  IMAD.MOV.U32 R21, RZ, RZ, R135 ;  /* 0x000000ffff157224 */ /* 0x000fe200078e0087 */
[----:B------:R-:W-:Y:S01]  /*be70*/  LOP3.LUT R24, R162, 0xffff, RZ, 0xc0, !PT ;  /* 0x0000ffffa2187812 */ /* 0x000fe200078ec0ff */
[----:B------:R-:W-:Y:S01]  /*be80*/  FFMA.FTZ R119, R34, UR4, -R118 ;  /* 0x0000000422777c23 */ /* 0x000fe20008010876 */
[----:B------:R-:W-:Y:S02]  /*be90*/  ISETP.LE.U32.AND P0, PT, R117, UR5, PT ;  /* 0x0000000575007c0c */ /* 0x000fe4000bf03070 */
[----:B------:R-:W-:Y:S01]  /*bea0*/  SHF.R.U32.HI R24, RZ, 0x8, R24 ;  /* 0x00000008ff187819 */ /* 0x000fe20000011618 */
[--C-:B------:R-:W-:Y:S01]  /*beb0*/  FFMA.FTZ R117, R27, UR4, -R118.reuse ;  /* 0x000000041b757c23 */ /* 0x100fe20008010876 */
[----:B------:R-:W-:Y:S01]  /*bec0*/  LOP3.LUT R142, R142, 0xffff, RZ, 0xc0, !PT ;  /* 0x0000ffff8e8e7812 */ /* 0x000fe200078ec0ff */
[----:B------:R-:W-:Y:S01]  /*bed0*/  FFMA.FTZ R135, R31, UR4, -R118 ;  /* 0x000000041f877c23 */ /* 0x000fe20008010876 */
[----:B------:R-:W-:Y:S01]  /*bee0*/  LOP3.LUT R24, R24, 0xffff, RZ, 0xc0, !PT ;  /* 0x0000ffff18187812 */ /* 0x000fe200078ec0ff */
[----:B------:R2:W2:Y:S01]  /*bef0*/  MUFU.EX2 R178, R117 ;  /* 0x0000007500b27308 */ /* 0x0004a20000000800 */
[----:B------:R-:W-:Y:S01]  /*bf00*/  SHF.R.U32.HI R142, RZ, 0x8, R142 ;  /* 0x00000008ff8e7819 */ /* 0x000fe2000001168e */
[----:B------:R-:W-:Y:S01]  /*bf10*/  IMAD.MOV.U32 R31, RZ, RZ, R133 ;  /* 0x000000ffff1f7224 */ /* 0x000fe200078e0085 */
[----:B------:R-:W-:Y:S01]  /*bf20*/  ISETP.LE.U32.AND P4, PT, R24, UR5, PT ;  /* 0x0000000518007c0c */ /* 0x000fe2000bf83070 */
[----:B------:R-:W-:Y:S01]  /*bf30*/  IMAD.MOV.U32 R133, RZ, RZ, R131 ;  /* 0x000000ffff857224 */ /* 0x000fe200078e0083 */
[----:B----4-:R-:W4:Y:S01]  /*bf40*/  LDSM.16.MT88.4 R24, [R181+0xd000] ;  /* 0x00d00000b518783b */ /* 0x010f220000004200 */
[----:B------:R-:W-:Y:S01]  /*bf50*/  LOP3.LUT R142, R142, 0xffff, RZ, 0xc0, !PT ;  /* 0x0000ffff8e8e7812 */ /* 0x000fe200078ec0ff */
[----:B------:R-:W-:Y:S01]  /*bf60*/  FFMA.FTZ R118, R35, UR4, -R118 ;  /* 0x0000000423767c23 */ /* 0x000fe20008010876 */
[----:B-1----:R-:W-:Y:S01]  /*bf70*/  F2FP.F16.F32.PACK_AB R143, R206, R207 ;  /* 0x000000cfce8f723e */ /* 0x002fe200000000ff */
[----:B------:R-:W-:Y:S01]  /*bf80*/  FFMA.FTZ R35, R29, UR4, -R164 ;  /* 0x000000041d237c23 */ /* 0x000fe200080108a4 */
[----:B-----5:R-:W-:Y:S02]  /*bf90*/  F2FP.F16.F32.PACK_AB R138, R204, R205 ;  /* 0x000000cdcc8a723e */ /* 0x020fe400000000ff */
[--C-:B------:R-:W-:Y:S01]  /*bfa0*/  HSET2.LE.AND R22, R137, R170.reuse, PT ;  /* 0x000000aa89167233 */ /* 0x100fe20003803000 */
[----:B------:R-:W-:Y:S01]  /*bfb0*/  @!P0 HADD2 R220, -R143.H0_H0, -RZ.H0_H0 ;  /* 0xa00000ff8fdc8230 */ /* 0x000fe20000000900 */
[----:B------:R-:W-:Y:S01]  /*bfc0*/  PRMT R139, R138, 0x7632, R139 ;  /* 0x000076328a8b7816 */ /* 0x000fe2000000008b */
[----:B------:R-:W-:Y:S01]  /*bfd0*/  @!P3 HADD2 R221, -R138.H0_H0, -RZ.H0_H0 ;  /* 0xa00000ff8addb230 */ /* 0x000fe20000000900 */
[--C-:B------:R-:W-:Y:S02]  /*bfe0*/  HSET2.LE.AND R23, R165, R170.reuse, PT ;  /* 0x000000aaa5177233 */ /* 0x100fe40003803000 */
[----:B--2---:R-:W-:Y:S01]  /*bff0*/  PRMT R117, R145, 0x5410, R144 ;  /* 0x0000541091757816 */ /* 0x004fe20000000090 */
[----:B------:R-:W-:Y:S01]  /*c000*/  @!P4 HADD2 R248, -R139.H0_H0, -RZ.H0_H0 ;  /* 0xa00000ff8bf8c230 */ /* 0x000fe20000000900 */
[----:B------:R-:W-:Y:S02]  /*c010*/  @!P5 PRMT R145, R218, 0x5410, RZ ;  /* 0x00005410da91d816 */ /* 0x000fe400000000ff */
[----:B------:R-:W-:Y:S02]  /*c020*/  ISETP.LE.U32.AND P5, PT, R142, UR5, PT ;  /* 0x000000058e007c0c */ /* 0x000fe4000bfa3070 */
[----:B------:R-:W-:Y:S01]  /*c030*/  PRMT R142, R143, 0x7632, R142 ;  /* 0x000076328f8e7816 */ /* 0x000fe2000000008e */
[----:B------:R-:W-:Y:S01]  /*c040*/  STG.E.U16 desc[UR20][R166.64+0x40], R145 ;  /* 0x00004091a6007986 */ /* 0x000fe2000c101514 */
[----:B------:R-:W-:Y:S02]  /*c050*/  F2FP.F16.F32.PACK_AB R141, R178, R179 ;  /* 0x000000b3b28d723e */ /* 0x000fe400000000ff */
[----:B------:R-:W-:Y:S01]  /*c060*/  SHF.R.U32.HI R162, RZ, 0x18, R162 ;  /* 0x00000018ffa27819 */ /* 0x000fe200000116a2 */
[----:B------:R-:W-:Y:S01]  /*c070*/  @!P2 HADD2 R219, -R142.H0_H0, -RZ.H0_H0 ;  /* 0xa00000ff8edba230 */ /* 0x000fe20000000900 */
[----:B------:R-:W-:Y:S01]  /*c080*/  PRMT R140, R141, 0x7632, R140 ;  /* 0x000076328d8c7816 */ /* 0x000fe2000000008c */
[----:B------:R-:W-:Y:S04]  /*c090*/  @!P6 HADD2 R247, -R141.H0_H0, -RZ.H0_H0 ;  /* 0xa00000ff8df7e230 */ /* 0x000fe80000000900 */
[----:B------:R-:W-:Y:S05]  /*c0a0*/  @!P5 HADD2 R222, -R144.H0_H0, -RZ.H0_H0 ;  /* 0xa00000ff90ded230 */ /* 0x000fea0000000900 */
[----:B------:R-:W-:Y:S02]  /*c0b0*/  @!P5 PRMT R144, R222, 0x5410, RZ ;  /* 0x00005410de90d816 */ /* 0x000fe400000000ff */
[----:B------:R-:W-:Y:S01]  /*c0c0*/  ISETP.LE.U32.AND P5, PT, R162, UR5, PT ;  /* 0x00000005a2007c0c */ /* 0x000fe2000bfa3070 */
[----:B------:R-:W-:Y:S02]  /*c0d0*/  IMAD.MOV.U32 R162, RZ, RZ, R31 ;  /* 0x000000ffffa27224 */ /* 0x000fe400078e001f */
[----:B------:R-:W-:Y:S10]  /*c0e0*/  STG.E.U16 desc[UR20][R166.64+0x42], R144 ;  /* 0x00004290a6007986 */ /* 0x000ff4000c101514 */
[----:B------:R-:W-:Y:S02]  /*c0f0*/  @!P5 HADD2 R246, -R140.H0_H0, -RZ.H0_H0 ;  /* 0xa00000ff8cf6d230 */ /* 0x000fe40000000900 */
[----:B---3--:R-:W-:Y:S01]  /*c100*/  FFMA.FTZ R34, R0, R20, R176 ;  /* 0x0000001400227223 */ /* 0x008fe200000100b0 */
[----:B------:R-:W-:Y:S01]  /*c110*/  PRMT R0, R143, 0x5410, R142 ;  /* 0x000054108f007816 */ /* 0x000fe2000000008e */
[----:B------:R-:W-:Y:S01]  /*c120*/  IMAD.MOV.U32 R176, RZ, RZ, R130 ;  /* 0x000000ffffb07224 */ /* 0x000fe200078e0082 */
[--C-:B------:R-:W-:Y:S01]  /*c130*/  HSET2.LE.AND R20, R129, R170.reuse, PT ;  /* 0x000000aa81147233 */ /* 0x100fe20003803000 */
[----:B------:R-:W-:Y:S01]  /*c140*/  FFMA.FTZ R2, R2, R30, R177 ;  /* 0x0000001e02027223 */ /* 0x000fe200000100b1 */
[----:B------:R-:W-:Y:S01]  /*c150*/  IMAD.MOV.U32 R177, RZ, RZ, R21 ;  /* 0x000000ffffb17224 */ /* 0x000fe200078e0015 */
[--C-:B------:R-:W-:Y:S01]  /*c160*/  HSET2.LE.AND R21, R128, R170.reuse, PT ;  /* 0x000000aa80157233 */ /* 0x100fe20003803000 */
[----:B------:R-:W-:Y:S01]  /*c170*/  IMAD.MOV.U32 R30, RZ, RZ, R132 ;  /* 0x000000ffff1e7224 */ /* 0x000fe200078e0084 */
[----:B------:R-:W-:Y:S01]  /*c180*/  LOP3.LUT R20, R20, R117, RZ, 0xc0, !PT ;  /* 0x0000007514147212 */ /* 0x000fe200078ec0ff */
[----:B------:R-:W1:Y:S01]  /*c190*/  LDSM.16.MT88.4 R128, [R183+0xd000] ;  /* 0x00d00000b780783b */ /* 0x000e620000004200 */
[----:B------:R-:W-:Y:S01]  /*c1a0*/  FFMA.FTZ R132, R32, UR4, -R164 ;  /* 0x0000000420847c23 */ /* 0x000fe200080108a4 */
[----:B------:R-:W-:Y:S01]  /*c1b0*/  LOP3.LUT R21, R21, R0, RZ, 0xc0, !PT ;  /* 0x0000000015157212 */ /* 0x000fe200078ec0ff */
[----:B------:R-:W-:Y:S01]  /*c1c0*/  IMAD.MOV.U32 R163, RZ, RZ, R176 ;  /* 0x000000ffffa37224 */ /* 0x000fe200078e00b0 */
[----:B------:R-:W-:Y:S01]  /*c1d0*/  PRMT R0, R138, 0x5410, R139 ;  /* 0x000054108a007816 */ /* 0x000fe2000000008b */
[----:B------:R-:W-:Y:S01]  /*c1e0*/  MUFU.EX2 R173, R132 ;  /* 0x0000008400ad7308 */ /* 0x000fe20000000800 */
[----:B------:R-:W-:Y:S02]  /*c1f0*/  @!P0 PRMT R143, R220, 0x5410, RZ ;  /* 0x00005410dc8f8816 */ /* 0x000fe400000000ff */
[----:B------:R-:W-:Y:S02]  /*c200*/  LOP3.LUT R22, R22, R0, RZ, 0xc0, !PT ;  /* 0x0000000016167212 */ /* 0x000fe400078ec0ff */
[----:B------:R-:W-:Y:S01]  /*c210*/  PRMT R0, R141, 0x5410, R140 ;  /* 0x000054108d007816 */ /* 0x000fe2000000008c */
[----:B------:R-:W-:Y:S01]  /*c220*/  STG.E.U16 desc[UR20][R168.64+0x40], R143 ;  /* 0x0000408fa8007986 */ /* 0x000fe2000c101514 */
[----:B------:R-:W-:Y:S03]  /*c230*/  @!P2 PRMT R142, R219, 0x5410, RZ ;  /* 0x00005410db8ea816 */ /* 0x000fe600000000ff */
[----:B------:R-:W-:Y:S01]  /*c240*/  MUFU.EX2 R176, R134 ;  /* 0x0000008600b07308 */ /* 0x000fe20000000800 */
[----:B------:R-:W-:Y:S02]  /*c250*/  LOP3.LUT R23, R23, R0, RZ, 0xc0, !PT ;  /* 0x0000000017177212 */ /* 0x000fe400078ec0ff */
[----:B------:R-:W-:Y:S01]  /*c260*/  @!P4 PRMT R139, R248, 0x5410, RZ ;  /* 0x00005410f88bc816 */ /* 0x000fe200000000ff */
[----:B------:R-:W-:Y:S01]  /*c270*/  STG.E.U16 desc[UR20][R168.64+0x42], R142 ;  /* 0x0000428ea8007986 */ /* 0x000fe2000c101514 */
[----:B------:R-:W-:Y:S02]  /*c280*/  @!P3 PRMT R138, R221, 0x5410, RZ ;  /* 0x00005410dd8ab816 */ /* 0x000fe400000000ff */
[----:B------:R-:W-:Y:S01]  /*c290*/  @!P6 PRMT R141, R247, 0x5410, RZ ;  /* 0x00005410f78de816 */ /* 0x000fe200000000ff */
[C---:B----4-:R-:W-:Y:S01]  /*c2a0*/  HMMA.16816.F32 R4, R20.reuse, R24, R4 ;  /* 0x000000181404723c */ /* 0x050fe20000001804 */
[----:B------:R-:W-:Y:S04]  /*c2b0*/  STG.E.U16 desc[UR20][R166.64+0x52], R139 ;  /* 0x0000528ba6007986 */ /* 0x000fe8000c101514 */
[----:B------:R-:W-:Y:S01]  /*c2c0*/  STG.E.U16 desc[UR20][R166.64+0x50], R138 ;  /* 0x0000508aa6007986 */ /* 0x000fe2000c101514 */
[C---:B------:R-:W-:Y:S03]  /*c2d0*/  HMMA.16816.F32 R8, R20.reuse, R26, R8 ;  /* 0x0000001a1408723c */ /* 0x040fe60000001808 */
[----:B------:R-:W2:Y:S02]  /*c2e0*/  LDSM.16.MT88.4 R24, [R181+0xf000] ;  /* 0x00f00000b518783b */ /* 0x000ea40000004200 */
[----:B------:R-:W-:Y:S01]  /*c2f0*/  @!P5 PRMT R140, R246, 0x5410, RZ ;  /* 0x00005410f68cd816 */ /* 0x000fe200000000ff */
[C---:B------:R-:W-:Y:S05]  /*c300*/  HMMA.16816.F32 R36, R20.reuse, R124, R36 ;  /* 0x0000007c1424723c */ /* 0x040fea0000001824 */
[----:B------:R-:W-:Y:S01]  /*c310*/  STG.E.U16 desc[UR20][R168.64+0x50], R141 ;  /* 0x0000508da8007986 */ /* 0x000fe2000c101514 */
[C---:B------:R-:W-:Y:S03]  /*c320*/  HMMA.16816.F32 R40, R20.reuse, R126, R40 ;  /* 0x0000007e1428723c */ /* 0x040fe60000001828 */
[----:B------:R-:W3:Y:S03]  /*c330*/  LDSM.16.MT88.4 R124, [R182+0xf000] ;  /* 0x00f00000b67c783b */ /* 0x000ee60000004200 */
[C---:B------:R-:W-:Y:S05]  /*c340*/  HMMA.16816.F32 R44, R20.reuse, R120, R44 ;  /* 0x00000078142c723c */ /* 0x040fea000000182c */
[----:B------:R-:W-:Y:S01]  /*c350*/  STG.E.U16 desc[UR20][R168.64+0x52], R140 ;  /* 0x0000528ca8007986 */ /* 0x000fe2000c101514 */
[C---:B------:R-:W-:Y:S03]  /*c360*/  HMMA.16816.F32 R48, R20.reuse, R122, R48 ;  /* 0x0000007a1430723c */ /* 0x040fe60000001830 */
[----:B------:R-:W4:Y:S03]  /*c370*/  LDSM.16.MT88.4 R120, [R184+0xf000] ;  /* 0x00f00000b878783b */ /* 0x000f260000004200 */
[C---:B-1----:R-:W-:Y:S06]  /*c380*/  HMMA.16816.F32 R52, R20.reuse, R128, R52 ;  /* 0x000000801434723c */ /* 0x042fec0000001834 */
[C---:B------:R-:W-:Y:S01]  /*c390*/  HMMA.16816.F32 R56, R20.reuse, R130, R56 ;  /* 0x000000821438723c */ /* 0x040fe20000001838 */
[----:B------:R-:W1:Y:S05]  /*c3a0*/  LDSM.16.MT88.4 R128, [R183+0xf000] ;  /* 0x00f00000b780783b */ /* 0x000e6a0000004200 */
[C---:B--2---:R-:W-:Y:S06]  /*c3b0*/  HMMA.16816.F32 R60, R20.reuse, R24, R60 ;  /* 0x00000018143c723c */ /* 0x044fec000000183c */
[C---:B------:R-:W-:Y:S01]  /*c3c0*/  HMMA.16816.F32 R64, R20.reuse, R26, R64 ;  /* 0x0000001a1440723c */ /* 0x040fe20000001840 */
[----:B------:R-:W2:Y:S05]  /*c3d0*/  LDSM.16.MT88.4 R24, [R181+0x11000] ;  /* 0x01100000b518783b */ /* 0x000eaa0000004200 */
[C---:B---3--:R-:W-:Y:S06]  /*c3e0*/  HMMA.16816.F32 R68, R20.reuse, R124, R68 ;  /* 0x0000007c1444723c */ /* 0x048fec0000001844 */
[C---:B------:R-:W-:Y:S05]  /*c3f0*/  HMMA.16816.F32 R72, R20.reuse, R126, R72 ;  /* 0x0000007e1448723c */ /* 0x040fea0000001848 */
[----:B------:R-:W-:Y:S01]  /*c400*/  IMAD.MOV.U32 R124, RZ, RZ, R133 ;  /* 0x000000ffff7c7224 */ /* 0x000fe200078e0085 */
[C---:B----4-:R-:W-:Y:S05]  /*c410*/  HMMA.16816.F32 R76, R20.reuse, R120, R76 ;  /* 0x00000078144c723c */ /* 0x050fea000000184c */
[----:B------:R-:W-:Y:S01]  /*c420*/  FADD.FTZ R127, R175, R2 ;  /* 0x00000002af7f7221 */ /* 0x000fe20000010000 */
[C---:B------:R-:W-:Y:S01]  /*c430*/  HMMA.16816.F32 R80, R20.reuse, R122, R80 ;  /* 0x0000007a1450723c */ /* 0x040fe20000001850 */
[----:B------:R3:W-:Y:S04]  /*c440*/  MUFU.EX2 R175, R28 ;  /* 0x0000001c00af7308 */ /* 0x0007e80000000800 */
[----:B------:R-:W-:Y:S01]  /*c450*/  FADD.FTZ R126, R177, R34 ;  /* 0x00000022b17e7221 */ /* 0x000fe20000010000 */
[C---:B-1----:R-:W-:Y:S05]  /*c460*/  HMMA.16816.F32 R84, R20.reuse, R128, R84 ;  /* 0x000000801454723c */ /* 0x042fea0000001854 */
[----:B------:R1:W4:Y:S01]  /*c470*/  MUFU.EX2 R177, R35 ;  /* 0x0000002300b17308 */ /* 0x0003220000000800 */
[----:B------:R-:W-:Y:S01]  /*c480*/  FFMA.FTZ R133, R33, UR4, -R164 ;  /* 0x0000000421857c23 */ /* 0x000fe200080108a4 */
[C---:B------:R-:W-:Y:S04]  /*c490*/  HMMA.16816.F32 R88, R20.reuse, R130, R88 ;  /* 0x000000821458723c */ /* 0x040fe80000001858 */
[----:B------:R-:W-:Y:S02]  /*c4a0*/  IMAD.WIDE.U32 R164, R171, -0x2daee0ad, RZ ;  /* 0xd2511f53aba47825 */ /* 0x000fe400078e00ff */
[C---:B--2---:R-:W-:Y:S05]  /*c4b0*/  HMMA.16816.F32 R92, R20.reuse, R24, R92 ;  /* 0x00000018145c723c */ /* 0x044fea000000185c */
[----:B------:R-:W-:Y:S01]  /*c4c0*/  IMAD.MOV.U32 R171, RZ, RZ, R30 ;  /* 0x000000ffffab7224 */ /* 0x000fe200078e001e */
[C---:B------:R-:W-:Y:S01]  /*c4d0*/  HMMA.16816.F32 R96, R20.reuse, R26, R96 ;  /* 0x0000001a1460723c */ /* 0x040fe20000001860 */
[----:B---3--:R-:W2:Y:S04]  /*c4e0*/  LDSM.16.MT88.4 R28, [R182+0x11000] ;  /* 0x01100000b61c783b */ /* 0x008ea80000004200 */
[----:B------:R-:W-:Y:S01]  /*c4f0*/  LOP3.LUT R0, R165, UR10, R172, 0x96, !PT ;  /* 0x0000000aa5007c12 */ /* 0x000fe2000f8e96ac */
[----:B------:R-:W-:Y:S01]  /*c500*/  IMAD.MOV.U32 R128, RZ, RZ, R124 ;  /* 0x000000ffff807224 */ /* 0x000fe200078e007c */
[--C-:B------:R-:W-:Y:S01]  /*c510*/  SHF.R.U32.HI R32, RZ, 0x10, R164.reuse ;  /* 0x00000010ff207819 */ /* 0x100fe200000116a4 */
[----:B------:R-:W-:Y:S02]  /*c520*/  IMAD.MOV.U32 R129, RZ, RZ, R163 ;  /* 0x000000ffff817224 */ /* 0x000fe400078e00a3 */
[----:B------:R3:W-:Y:S01]  /*c530*/  MUFU.EX2 R163, R119 ;  /* 0x0000007700a37308 */ /* 0x0007e20000000800 */
[----:B------:R-:W-:Y:S01]  /*c540*/  SHF.R.U32.HI R33, RZ, 0x18, R164 ;  /* 0x00000018ff217819 */ /* 0x000fe200000116a4 */
[----:B------:R-:W-:Y:S01]  /*c550*/  IMAD.MOV.U32 R134, RZ, RZ, R171 ;  /* 0x000000ffff867224 */ /* 0x000fe200078e00ab */
[----:B------:R-:W-:Y:S01]  /*c560*/  LOP3.LUT R32, R32, 0xff, RZ, 0xc0, !PT ;  /* 0x000000ff20207812 */ /* 0x000fe200078ec0ff */
[----:B------:R-:W-:Y:S01]  /*c570*/  IMAD.MOV.U32 R171, RZ, RZ, R162 ;  /* 0x000000ffffab7224 */ /* 0x000fe200078e00a2 */
[----:B------:R-:W-:Y:S02]  /*c580*/  LOP3.LUT R34, R0, 0xff, RZ, 0xc0, !PT ;  /* 0x000000ff00227812 */ /* 0x000fe400078ec0ff */
[----:B------:R-:W-:Y:S03]  /*c590*/  PRMT R125, R32, 0x5410, R33 ;  /* 0x00005410207d7816 */ /* 0x000fe60000000021 */
[----:B------:R-:W-:Y:S01]  /*c5a0*/  MUFU.EX2 R162, R118 ;  /* 0x0000007600a27308 */ /* 0x000fe20000000800 */
[----:B------:R-:W-:Y:S02]  /*c5b0*/  ISETP.LE.U32.AND P0, PT, R34, UR5, PT ;  /* 0x0000000522007c0c */ /* 0x000fe4000bf03070 */
[----:B-1----:R-:W1:Y:S01]  /*c5c0*/  LDSM.16.MT88.4 R32, [R184+0x11000] ;  /* 0x01100000b820783b */ /* 0x002e620000004200 */
[C---:B------:R-:W-:Y:S02]  /*c5d0*/  LOP3.LUT R120, R164.reuse, 0xffff, RZ, 0xc0, !PT ;  /* 0x0000ffffa4787812 */ /* 0x040fe400078ec0ff */
[----:B------:R-:W-:Y:S02]  /*c5e0*/  LOP3.LUT R121, R164, 0xff, RZ, 0xc0, !PT ;  /* 0x000000ffa4797812 */ /* 0x000fe400078ec0ff */
[----:B------:R-:W-:Y:S02]  /*c5f0*/  SHF.R.U32.HI R120, RZ, 0x8, R120 ;  /* 0x00000008ff787819 */ /* 0x000fe40000011678 */
[----:B------:R-:W-:Y:S02]  /*c600*/  LOP3.LUT R117, R0, 0xffff, RZ, 0xc0, !PT ;  /* 0x0000ffff00757812 */ /* 0x000fe400078ec0ff */
[----:B------:R-:W-:Y:S02]  /*c610*/  PRMT R124, R121, 0x5410, R120 ;  /* 0x00005410797c7816 */ /* 0x000fe40000000078 */
[----:B------:R-:W5:Y:S01]  /*c620*/  LDSM.16.MT88.4 R120, [R183+0x11000] ;  /* 0x01100000b778783b */ /* 0x000f620000004200 */
[----:B------:R-:W-:Y:S02]  /*c630*/  SHF.R.U32.HI R117, RZ, 0x8, R117 ;  /* 0x00000008ff757819 */ /* 0x000fe40000011675 */
[----:B----4-:R-:W-:Y:S02]  /*c640*/  F2FP.F16.F32.PACK_AB R136, R177, R175 ;  /* 0x000000afb188723e */ /* 0x010fe400000000ff */
[----:B------:R-:W-:Y:S02]  /*c650*/  LOP3.LUT R117, R117, 0xffff, RZ, 0xc0, !PT ;  /* 0x0000ffff75757812 */ /* 0x000fe400078ec0ff */
[----:B---3--:R-:W-:Y:S01]  /*c660*/  PRMT R119, R136, 0x7632, R119 ;  /* 0x0000763288777816 */ /* 0x008fe20000000077 */
[----:B------:R-:W-:Y:S01]  /*c670*/  @!P0 HADD2 R249, -R136.H0_H0, -RZ.H0_H0 ;  /* 0xa00000ff88f98230 */ /* 0x000fe20000000900 */
[C---:B--2---:R-:W-:Y:S03]  /*c680*/  HMMA.16816.F32 R100, R20.reuse, R28, R100 ;  /* 0x0000001c1464723c */ /* 0x044fe60000001864 */
[----:B------:R-:W-:Y:S01]  /*c690*/  LOP3.LUT R2, R165, UR10, R172, 0x96, !PT ;  /* 0x0000000aa5027c12 */ /* 0x000fe2000f8e96ac */
[----:B------:R-:W-:Y:S01]  /*c6a0*/  IMAD.MOV.U32 R172, RZ, RZ, R174 ;  /* 0x000000ffffac7224 */ /* 0x000fe200078e00ae */
[----:B------:R-:W-:Y:S01]  /*c6b0*/  ISETP.LE.U32.AND P2, PT, R117, UR5, PT ;  /* 0x0000000575007c0c */ /* 0x000fe2000bf43070 */
[C---:B------:R-:W-:Y:S01]  /*c6c0*/  HMMA.16816.F32 R104, R20.reuse, R30, R104 ;  /* 0x0000001e1468723c */ /* 0x040fe20000001868 */
[----:B------:R-:W2:Y:S01]  /*c6d0*/  MUFU.EX2 R174, R135 ;  /* 0x0000008700ae7308 */ /* 0x000ea20000000800 */
[----:B------:R-:W3:Y:S03]  /*c6e0*/  LDSM.16.MT88.4 R28, [R181+0xd800] ;  /* 0x00d80000b51c783b */ /* 0x000ee60000004200 */
[--C-:B------:R-:W-:Y:S02]  /*c6f0*/  SHF.R.U32.HI R117, RZ, 0x18, R0.reuse ;  /* 0x00000018ff757819 */ /* 0x100fe40000011600 */
[----:B------:R-:W-:Y:S02]  /*c700*/  SHF.R.U32.HI R27, RZ, 0x10, R0 ;  /* 0x00000010ff1b7819 */ /* 0x000fe40000011600 */
[----:B------:R-:W-:Y:S02]  /*c710*/  ISETP.LE.U32.AND P3, PT, R117, UR5, PT ;  /* 0x0000000575007c0c */ /* 0x000fe4000bf63070 */
[--C-:B------:R-:W-:Y:S01]  /*c720*/  SHF.R.U32.HI R0, RZ, 0x10, R2.reuse ;  /* 0x00000010ff007819 */ /* 0x100fe20000011602 */
[----:B------:R-:W-:Y:S01]  /*c730*/  @!P2 HADD2 R236, -R119.H0_H0, -RZ.H0_H0 ;  /* 0xa00000ff77eca230 */ /* 0x000fe20000000900 */
[C---:B------:R-:W-:Y:S01]  /*c740*/  LOP3.LUT R25, R2.reuse, 0xff, RZ, 0xc0, !PT ;  /* 0x000000ff02197812 */ /* 0x040fe200078ec0ff */
[C---:B-1----:R-:W-:Y:S03]  /*c750*/  HMMA.16816.F32 R12, R20.reuse, R32, R12 ;  /* 0x00000020140c723c */ /* 0x042fe6000000180c */
[----:B------:R-:W-:Y:S02]  /*c760*/  SHF.R.U32.HI R26, RZ, 0x18, R2 ;  /* 0x00000018ff1a7819 */ /* 0x000fe40000011602 */
[----:B------:R-:W-:Y:S01]  /*c770*/  LOP3.LUT R24, R2, 0xffff, RZ, 0xc0, !PT ;  /* 0x0000ffff02187812 */ /* 0x000fe200078ec0ff */
[C---:B------:R-:W-:Y:S01]  /*c780*/  HMMA.16816.F32 R108, R20.reuse, R34, R108 ;  /* 0x00000022146c723c */ /* 0x040fe2000000186c */
[----:B------:R-:W-:Y:S04]  /*c790*/  LDSM.16.MT88.4 R32, [R184+0xd800] ;  /* 0x00d80000b820783b */ /* 0x000fe80000004200 */
[----:B------:R-:W-:Y:S01]  /*c7a0*/  LOP3.LUT R2, R0, 0xff, RZ, 0xc0, !PT ;  /* 0x000000ff00027812 */ /* 0x000fe200078ec0ff */
[C---:B-----5:R-:W-:Y:S05]  /*c7b0*/  HMMA.16816.F32 R16, R20.reuse, R120, R16 ;  /* 0x000000781410723c */ /* 0x060fea0000001810 */
[----:B------:R-:W-:Y:S01]  /*c7c0*/  LOP3.LUT R0, R27, 0xff, RZ, 0xc0, !PT ;  /* 0x000000ff1b007812 */ /* 0x000fe200078ec0ff */
[----:B------:R-:W-:Y:S01]  /*c7d0*/  HMMA.16816.F32 R112, R20, R122, R112 ;  /* 0x0000007a1470723c */ /* 0x000fe20000001870 */
[----:B------:R-:W-:Y:S02]  /*c7e0*/  LDSM.16.MT88.4 R20, [R181+0xf800] ;  /* 0x00f80000b514783b */ /* 0x000fe40000004200 */
[----:B------:R-:W-:Y:S02]  /*c7f0*/  ISETP.LE.U32.AND P4, PT, R0, UR5, PT ;  /* 0x0000000500007c0c */ /* 0x000fe4000bf83070 */
[----:B------:R-:W-:Y:S01]  /*c800*/  FADD.FTZ R0, R172, R127 ;  /* 0x0000007fac007221 */ /* 0x000fe20000010000 */
[----:B------:R-:W-:Y:S01]  /*c810*/  PRMT R2, R2, 0x5410, R26 ;  /* 0x0000541002027816 */ /* 0x000fe2000000001a */
[----:B------:R1:W4:Y:S01]  /*c820*/  MUFU.EX2 R172, R133 ;  /* 0x0000008500ac7308 */ /* 0x0003220000000800 */
[----:B------:R-:W-:Y:S03]  /*c830*/  SHF.R.U32.HI R24, RZ, 0x8, R24 ;  /* 0x00000008ff187819 */ /* 0x000fe60000011618 */
[----:B------:R-:W-:Y:S01]  /*c840*/  FADD.FTZ R0, R129, R0 ;  /* 0x0000000081007221 */ /* 0x000fe20000010000 */
[----:B------:R-:W-:Y:S02]  /*c850*/  PRMT R24, R25, 0x5410, R24 ;  /* 0x0000541019187816 */ /* 0x000fe40000000018 */
[--C-:B------:R-:W-:Y:S01]  /*c860*/  HSET2.LE.AND R25, R2, R170.reuse, PT ;  /* 0x000000aa02197233 */ /* 0x100fe20003803000 */
[----:B------:R-:W-:Y:S01]  /*c870*/  FADD.FTZ R2, R128, R126 ;  /* 0x0000007e80027221 */ /* 0x000fe20000010000 */
[----:B--2---:R-:W-:Y:S01]  /*c880*/  F2FP.F16.F32.PACK_AB R117, R174, R176 ;  /* 0x000000b0ae75723e */ /* 0x004fe200000000ff */
[----:B------:R-:W2:Y:S01]  /*c890*/  LDSM.16.MT88.4 R128, [R182+0xd800] ;  /* 0x00d80000b680783b */ /* 0x000ea20000004200 */
[--C-:B------:R-:W-:Y:S01]  /*c8a0*/  HSET2.LE.AND R26, R124, R170.reuse, PT ;  /* 0x000000aa7c1a7233 */ /* 0x100fe20003803000 */
[----:B------:R-:W-:Y:S01]  /*c8b0*/  FADD.FTZ R124, R171, R2 ;  /* 0x00000002ab7c7221 */ /* 0x000fe20000010000 */
[--C-:B------:R-:W-:Y:S01]  /*c8c0*/  HSET2.LE.AND R24, R24, R170.reuse, PT ;  /* 0x000000aa18187233 */ /* 0x100fe20003803000 */
[----:B------:R-:W-:Y:S01]  /*c8d0*/  FADD.FTZ R171, R215, R0 ;  /* 0x00000000d7ab7221 */ /* 0x000fe20000010000 */
[----:B------:R-:W-:Y:S01]  /*c8e0*/  PRMT R120, R136, 0x5410, R119 ;  /* 0x0000541088787816 */ /* 0x000fe20000000077 */
[----:B------:R-:W-:Y:S01]  /*c8f0*/  IMAD.MOV.U32 R215, RZ, RZ, R134 ;  /* 0x000000ffffd77224 */ /* 0x000fe200078e0086 */
[C---:B------:R-:W-:Y:S01]  /*c900*/  PRMT R2, R117.reuse, 0x7632, R2 ;  /* 0x0000763275027816 */ /* 0x040fe20000000002 */
[----:B-1----:R-:W1:Y:S01]  /*c910*/  LDSM.16.MT88.4 R132, [R183+0xd800] ;  /* 0x00d80000b784783b */ /* 0x002e620000004200 */
[----:B----4-:R-:W-:Y:S01]  /*c920*/  F2FP.F16.F32.PACK_AB R0, R172, R173 ;  /* 0x000000adac00723e */ /* 0x010fe200000000ff */
[----:B------:R-:W-:Y:S01]  /*c930*/  @!P4 HADD2 R245, -R117.H0_H0, -RZ.H0_H0 ;  /* 0xa00000ff75f5c230 */ /* 0x000fe20000000900 */
[----:B------:R-:W-:Y:S01]  /*c940*/  LOP3.LUT R24, R24, R120, RZ, 0xc0, !PT ;  /* 0x0000007818187212 */ /* 0x000fe200078ec0ff */
[----:B------:R-:W-:Y:S01]  /*c950*/  @!P3 HADD2 R244, -R2.H0_H0, -RZ.H0_H0 ;  /* 0xa00000ff02f4b230 */ /* 0x000fe20000000900 */
[----:B------:R-:W-:Y:S02]  /*c960*/  PRMT R120, R117, 0x5410, R2 ;  /* 0x0000541075787816 */ /* 0x000fe40000000002 */
[----:B------:R-:W-:Y:S02]  /*c970*/  PRMT R118, R0, 0x7632, R118 ;  /* 0x0000763200767816 */ /* 0x000fe40000000076 */
[----:B------:R-:W-:Y:S01]  /*c980*/  HSET2.LE.AND R27, R125, R170, PT ;  /* 0x000000aa7d1b7233 */ /* 0x000fe20003803000 */
[----:B------:R-:W-:Y:S01]  /*c990*/  FADD.FTZ R170, R214, R124 ;  /* 0x0000007cd6aa7221 */ /* 0x000fe20000010000 */
[----:B------:R-:W-:Y:S02]  /*c9a0*/  LOP3.LUT R25, R25, R120, RZ, 0xc0, !PT ;  /* 0x0000007819197212 */ /* 0x000fe400078ec0ff */
[----:B------:R-:W-:Y:S02]  /*c9b0*/  F2FP.F16.F32.PACK_AB R137, R162, R163 ;  /* 0x000000a3a289723e */ /* 0x000fe400000000ff */
[----:B------:R-:W-:Y:S02]  /*c9c0*/  PRMT R120, R0, 0x5410, R118 ;  /* 0x0000541000787816 */ /* 0x000fe40000000076 */
[----:B------:R-:W-:Y:S02]  /*c9d0*/  LOP3.LUT R27, R27, R137, RZ, 0xc0, !PT ;  /* 0x000000891b1b7212 */ /* 0x000fe400078ec0ff */
[----:B------:R-:W-:Y:S02]  /*c9e0*/  LOP3.LUT R26, R26, R120, RZ, 0xc0, !PT ;  /* 0x000000781a1a7212 */ /* 0x000fe400078ec0ff */
[----:B------:R-:W-:Y:S02]  /*c9f0*/  @!P0 PRMT R136, R249, 0x5410, RZ ;  /* 0x00005410f9888816 */ /* 0x000fe400000000ff */
[----:B------:R-:W-:Y:S02]  /*ca00*/  @!P2 PRMT R119, R236, 0x5410, RZ ;  /* 0x00005410ec77a816 */ /* 0x000fe400000000ff */
[----:B------:R-:W-:Y:S01]  /*ca10*/  @!P4 PRMT R117, R245, 0x5410, RZ ;  /* 0x00005410f575c816 */ /* 0x000fe200000000ff */
[C---:B---3--:R-:W-:Y:S01]  /*ca20*/  HMMA.16816.F32 R124, R24.reuse, R28, R4 ;  /* 0x0000001c187c723c */ /* 0x048fe20000001804 */
[----:B------:R-:W3:Y:S04]  /*ca30*/  LDSM.16.MT88.4 R4, [R182+0xf800] ;  /* 0x00f80000b604783b */ /* 0x000ee80000004200 */
[----:B------:R-:W-:Y:S01]  /*ca40*/  @!P3 PRMT R2, R244, 0x5410, RZ ;  /* 0x00005410f402b816 */ /* 0x000fe200000000ff */
[C---:B------:R-:W-:Y:S03]  /*ca50*/  HMMA.16816.F32 R120, R24.reuse, R30, R8 ;  /* 0x0000001e1878723c */ /* 0x040fe60000001808 */
[----:B------:R-:W4:Y:S02]  /*ca60*/  LDSM.16.MT88.4 R8, [R184+0xf800] ;  /* 0x00f80000b808783b */ /* 0x000f240000004200 */
[--C-:B------:R-:W-:Y:S01]  /*ca70*/  SHF.R.U32.HI R28, RZ, 0x10, R164.reuse ;  /* 0x00000010ff1c7819 */ /* 0x100fe200000116a4 */
[C---:B--2---:R-:W-:Y:S05]  /*ca80*/  HMMA.16816.F32 R36, R24.reuse, R128, R36 ;  /* 0x000000801824723c */ /* 0x044fea0000001824 */
[----:B------:R-:W-:Y:S01]  /*ca90*/  STG.E.U16 desc[UR20][R166.64+0x60], R136 ;  /* 0x00006088a6007986 */ /* 0x000fe2000c101514 */
[C---:B------:R-:W-:Y:S03]  /*caa0*/  HMMA.16816.F32 R40, R24.reuse, R130, R40 ;  /* 0x000000821828723c */ /* 0x040fe60000001828 */
[----:B------:R-:W-:Y:S03]  /*cab0*/  STG.E.U16 desc[UR20][R166.64+0x62], R119 ;  /* 0x00006277a6007986 */ /* 0x000fe6000c101514 */
[C---:B------:R-:W-:Y:S01]  /*cac0*/  HMMA.16816.F32 R44, R24.reuse, R32, R44 ;  /* 0x00000020182c723c */ /* 0x040fe2000000182c */
[----:B------:R-:W-:Y:S04]  /*cad0*/  STG.E.U16 desc[UR20][R168.64+0x60], R117 ;  /* 0x00006075a8007986 */ /* 0x000fe8000c101514 */
[----:B------:R-:W-:Y:S01]  /*cae0*/  STG.E.U16 desc[UR20][R168.64+0x62], R2 ;  /* 0x00006202a8007986 */ /* 0x000fe2000c101514 */
[C---:B------:R-:W-:Y:S05]  /*caf0*/  HMMA.16816.F32 R48, R24.reuse, R34, R48 ;  /* 0x000000221830723c */ /* 0x040fea0000001830 */
[----:B------:R-:W-:Y:S01]  /*cb00*/  LOP3.LUT R32, R28, 0xff, RZ, 0xc0, !PT ;  /* 0x000000ff1c207812 */ /* 0x000fe200078ec0ff */
[C---:B-1----:R-:W-:Y:S01]  /*cb10*/  HMMA.16816.F32 R52, R24.reuse, R132, R52 ;  /* 0x000000841834723c */ /* 0x042fe20000001834 */
[----:B------:R-:W1:Y:S02]  /*cb20*/  LDSM.16.MT88.4 R28, [R183+0xf800] ;  /* 0x00f80000b71c783b */ /* 0x000e640000004200 */
[----:B------:R-:W-:Y:S02]  /*cb30*/  ISETP.LE.U32.AND P6, PT, R32, UR5, PT ;  /* 0x0000000520007c0c */ /* 0x000fe4000bfc3070 */
[----:B------:R-:W-:Y:S01]  /*cb40*/  LOP3.LUT R33, R164, 0xffff, RZ, 0xc0, !PT ;  /* 0x0000ffffa4217812 */ /* 0x000fe200078ec0ff */
[C---:B------:R-:W-:Y:S05]  /*cb50*/  HMMA.16816.F32 R56, R24.reuse, R134, R56 ;  /* 0x000000861838723c */ /* 0x040fea0000001838 */
[----:B------:R-:W-:Y:S01]  /*cb60*/  SHF.R.U32.HI R34, RZ, 0x18, R164 ;  /* 0x00000018ff227819 */ /* 0x000fe200000116a4 */
[C---:B------:R-:W-:Y:S03]  /*cb70*/  HMMA.16816.F32 R60, R24.reuse, R20, R60 ;  /* 0x00000014183c723c */ /* 0x040fe6000000183c */
[----:B------:R-:W-:Y:S02]  /*cb80*/  ISETP.LE.U32.AND P5, PT, R34, UR5, PT ;  /* 0x0000000522007c0c */ /* 0x000fe4000bfa3070 */
[----:B------:R-:W-:Y:S01]  /*cb90*/  FADD.FTZ R34, R251, R170 ;  /* 0x000000aafb227221 */ /* 0x000fe20000010000 */
[C---:B------:R-:W-:Y:S05]  /*cba0*/  HMMA.16816.F32 R64, R24.reuse, R22, R64 ;  /* 0x000000161840723c */ /* 0x040fea0000001840 */
[----:B------:R-:W-:Y:S01]  /*cbb0*/  SHF.R.U32.HI R20, RZ, 0x8, R33 ;  /* 0x00000008ff147819 */ /* 0x000fe20000011621 */
[C---:B---3--:R-:W-:Y:S05]  /*cbc0*/  HMMA.16816.F32 R68, R24.reuse, R4, R68 ;  /* 0x000000041844723c */ /* 0x048fea0000001844 */
[----:B------:R-:W-:Y:S01]  /*cbd0*/  LOP3.LUT R32, R20, 0xffff, RZ, 0xc0, !PT ;  /* 0x0000ffff14207812 */ /* 0x000fe200078ec0ff */
[C---:B------:R-:W-:Y:S01]  /*cbe0*/  HMMA.16816.F32 R72, R24.reuse, R6, R72 ;  /* 0x000000061848723c */ /* 0x040fe20000001848 */
[----:B------:R-:W2:Y:S02]  /*cbf0*/  LDSM.16.MT88.4 R20, [R181+0x11800] ;  /* 0x01180000b514783b */ /* 0x000ea40000004200 */
[----:B------:R-:W-:Y:S02]  /*cc00*/  ISETP.LE.U32.AND P2, PT, R32, UR5, PT ;  /* 0x0000000520007c0c */ /* 0x000fe4000bf43070 */
[----:B------:R-:W-:Y:S01]  /*cc10*/  LOP3.LUT R164, R164, 0xff, RZ, 0xc0, !PT ;  /* 0x000000ffa4a47812 */ /* 0x000fe200078ec0ff */
[C---:B----4-:R-:W-:Y:S03]  /*cc20*/  HMMA.16816.F32 R76, R24.reuse, R8, R76 ;  /* 0x00000008184c723c */ /* 0x050fe6000000184c */
[----:B------:R-:W3:Y:S01]  /*cc30*/  LDSM.16.MT88.4 R4, [R182+0x11800] ;  /* 0x01180000b604783b */ /* 0x000ee20000004200 */
[----:B------:R-:W-:Y:S01]  /*cc40*/  ISETP.LE.U32.AND P0, PT, R164, UR5, PT ;  /* 0x00000005a4007c0c */ /* 0x000fe2000bf03070 */
[C---:B------:R-:W-:Y:S01]  /*cc50*/  @!P6 HADD2 R234, -R137.reuse.H0_H0, -RZ.H0_H0 ;  /* 0xa00000ff89eae230 */ /* 0x040fe20000000900 */
[C---:B------:R-:W-:Y:S05]  /*cc60*/  HMMA.16816.F32 R80, R24.reuse, R10, R80 ;  /* 0x0000000a1850723c */ /* 0x040fea0000001850 */
[----:B------:R-:W4:Y:S01]  /*cc70*/  LDSM.16.MT88.4 R8, [R184+0x11800] ;  /* 0x01180000b808783b */ /* 0x000f220000004200 */
[C---:B-1----:R-:W-:Y:S05]  /*cc80*/  HMMA.16816.F32 R84, R24.reuse, R28, R84 ;  /* 0x0000001c1854723c */ /* 0x042fea0000001854 */
[----:B------:R-:W-:Y:S01]  /*cc90*/  @!P0 HADD2 R243, -R0.H0_H0, -RZ.H0_H0 ;  /* 0xa00000ff00f38230 */ /* 0x000fe20000000900 */
[C---:B------:R-:W-:Y:S05]  /*cca0*/  HMMA.16816.F32 R88, R24.reuse, R30, R88 ;  /* 0x0000001e1858723c */ /* 0x040fea0000001858 */
[----:B------:R-:W-:Y:S01]  /*ccb0*/  @!P0 PRMT R0, R243, 0x5410, RZ ;  /* 0x00005410f3008816 */ /* 0x000fe200000000ff */
[----:B------:R-:W-:Y:S01]  /*ccc0*/  FADD.FTZ R28, R217, R34 ;  /* 0x00000022d91c7221 */ /* 0x000fe20000010000 */
[----:B------:R-:W-:Y:S01]  /*ccd0*/  FADD.FTZ R33, R215, R171 ;  /* 0x000000abd7217221 */ /* 0x000fe20000010000 */
[----:B------:R-:W-:Y:S02]  /*cce0*/  @P5 PRMT R32, R137, 0x7632, R32 ;  /* 0x0000763289205816 */ /* 0x000fe40000000020 */
[----:B------:R-:W-:Y:S01]  /*ccf0*/  STG.E.U16 desc[UR20][R166.64+0x70], R0 ;  /* 0x00007000a6007986 */ /* 0x000fe2000c101514 */
[----:B------:R-:W-:Y:S01]  /*cd00*/  FADD.FTZ R34, R216, R28 ;  /* 0x0000001cd8227221 */ /* 0x000fe20000010000 */
[----:B------:R-:W-:Y:S01]  /*cd10*/  FADD.FTZ R33, R252, R33 ;  /* 0x00000021fc217221 */ /* 0x000fe20000010000 */
[----:B------:R-:W-:Y:S01]  /*cd20*/  @!P2 HADD2 R235, -R118.H0_H0, -RZ.H0_H0 ;  /* 0xa00000ff76eba230 */ /* 0x000fe20000000900 */
[----:B------:R-:W1:Y:S01]  /*cd30*/  LDSM.16.MT88.4 R28, [R183+0x11800] ;  /* 0x01180000b71c783b */ /* 0x000e620000004200 */
[----:B------:R-:W-:Y:S01]  /*cd40*/  @!P5 HADD2 R233, -R137.H1_H1, -RZ.H0_H0 ;  /* 0xa00000ff89e9d230 */ /* 0x000fe20000000d00 */
[----:B------:R-:W-:Y:S01]  /*cd50*/  @!P6 PRMT R137, R234, 0x5410, RZ ;  /* 0x00005410ea89e816 */ /* 0x000fe200000000ff */
[C---:B--2---:R-:W-:Y:S03]  /*cd60*/  HMMA.16816.F32 R92, R24.reuse, R20, R92 ;  /* 0x00000014185c723c */ /* 0x044fe6000000185c */
[----:B------:R-:W-:Y:S01]  /*cd70*/  FADD.FTZ R33, R250, R33 ;  /* 0x00000021fa217221 */ /* 0x000fe20000010000 */
[----:B------:R-:W-:Y:S01]  /*cd80*/  @!P2 PRMT R118, R235, 0x5410, RZ ;  /* 0x00005410eb76a816 */ /* 0x000fe200000000ff */
[----:B------:R-:W-:Y:S01]  /*cd90*/  FADD.FTZ R34, R207, R34 ;  /* 0x00000022cf227221 */ /* 0x000fe20000010000 */
[C---:B------:R-:W-:Y:S01]  /*cda0*/  HMMA.16816.F32 R96, R24.reuse, R22, R96 ;  /* 0x000000161860723c */ /* 0x040fe20000001860 */
[----:B------:R-:W-:Y:S01]  /*cdb0*/  ISETP.LT.AND P2, PT, RZ, UR32, PT ;  /* 0x00000020ff007c0c */ /* 0x000fe2000bf41270 */
[----:B------:R-:W-:Y:S01]  /*cdc0*/  UIADD3 UR32, UR32, -0x1, URZ ;  /* 0xffffffff20207890 */ /* 0x000fe2000fffe03f */
[----:B------:R-:W-:Y:S02]  /*cdd0*/  STG.E.U16 desc[UR20][R166.64+0x72], R118 ;  /* 0x00007276a6007986 */ /* 0x000fe4000c101514 */
[----:B------:R-:W-:Y:S01]  /*cde0*/  FADD.FTZ R33, R209, R33 ;  /* 0x00000021d1217221 */ /* 0x000fe20000010000 */
[C---:B---3--:R-:W-:Y:S01]  /*cdf0*/  HMMA.16816.F32 R100, R24.reuse, R4, R100 ;  /* 0x000000041864723c */ /* 0x048fe20000001864 */
[----:B------:R-:W-:Y:S04]  /*ce00*/  STG.E.U16 desc[UR20][R168.64+0x70], R137 ;  /* 0x00007089a8007986 */ /* 0x000fe8000c101514 */
[----:B------:R-:W-:Y:S01]  /*ce10*/  FADD.FTZ R20, R208, R33 ;  /* 0x00000021d0147221 */ /* 0x000fe20000010000 */
[C---:B------:R-:W-:Y:S05]  /*ce20*/  HMMA.16816.F32 R104, R24.reuse, R6, R104 ;  /* 0x000000061868723c */ /* 0x040fea0000001868 */
[----:B------:R-:W-:Y:S01]  /*ce30*/  FADD.FTZ R21, R206, R34 ;  /* 0x00000022ce157221 */ /* 0x000fe20000010000 */
[C---:B----4-:R-:W-:Y:S05]  /*ce40*/  HMMA.16816.F32 R128, R24.reuse, R8, R12 ;  /* 0x000000081880723c */ /* 0x050fea000000180c */
[----:B------:R-:W-:Y:S01]  /*ce50*/  FADD.FTZ R20, R205, R20 ;  /* 0x00000014cd147221 */ /* 0x000fe20000010000 */
[C---:B------:R-:W-:Y:S05]  /*ce60*/  HMMA.16816.F32 R108, R24.reuse, R10, R108 ;  /* 0x0000000a186c723c */ /* 0x040fea000000186c */
[----:B------:R-:W-:Y:S01]  /*ce70*/  FADD.FTZ R21, R179, R21 ;  /* 0x00000015b3157221 */ /* 0x000fe20000010000 */
[----:B------:R-:W-:Y:S01]  /*ce80*/  FADD.FTZ R4, R204, R20 ;  /* 0x00000014cc047221 */ /* 0x000fe20000010000 */
[C---:B-1----:R-:W-:Y:S04]  /*ce90*/  HMMA.16816.F32 R132, R24.reuse, R28, R16 ;  /* 0x0000001c1884723c */ /* 0x042fe80000001810 */
[----:B------:R-:W-:Y:S01]  /*cea0*/  FADD.FTZ R21, R178, R21 ;  /* 0x00000015b2157221 */ /* 0x000fe20000010000 */
[----:B------:R-:W-:Y:S01]  /*ceb0*/  FADD.FTZ R4, R175, R4 ;  /* 0x00000004af047221 */ /* 0x000fe20000010000 */
[----:B------:R-:W-:Y:S01]  /*cec0*/  @!P5 PRMT R32, R233, 0x5410, RZ ;  /* 0x00005410e920d816 */ /* 0x000fe200000000ff */
[----:B------:R-:W-:Y:S04]  /*ced0*/  IMAD.MOV.U32 R117, RZ, RZ, R3 ;  /* 0x000000ffff757224 */ /* 0x000fe800078e0003 */
[----:B------:R-:W-:Y:S01]  /*cee0*/  FADD.FTZ R0, R176, R21 ;  /* 0x00000015b0007221 */ /* 0x000fe20000010000 */
[----:B------:R-:W-:Y:S01]  /*cef0*/  HMMA.16816.F32 R112, R24, R30, R112 ;  /* 0x0000001e1870723c */ /* 0x000fe20000001870 */
[----:B------:R-:W-:Y:S02]  /*cf00*/  STG.E.U16 desc[UR20][R168.64+0x72], R32 ;  /* 0x00007220a8007986 */ /* 0x000fe4000c101514 */
[----:B------:R-:W-:Y:S01]  /*cf10*/  FADD.FTZ R2, R177, R4 ;  /* 0x00000004b1027221 */ /* 0x000fe20000010000 */
[----:B------:R-:W-:Y:S01]  /*cf20*/  FADD.FTZ R0, R174, R0 ;  /* 0x00000000ae007221 */ /* 0x000fe20000010000 */
[----:B------:R-:W-:Y:S02]  /*cf30*/  IADD3 R205, P0, R166, -0x80, RZ ;  /* 0xffffff80a6cd7810 */ /* 0x000fe40007f1e0ff */
[----:B------:R-:W-:Y:S01]  /*cf40*/  FADD.FTZ R2, R173, R2 ;  /* 0x00000002ad027221 */ /* 0x000fe20000010000 */
[----:B------:R-:W-:Y:S03]  /*cf50*/  FADD.FTZ R163, R163, R0 ;  /* 0x00000000a3a37221 */ /* 0x000fe60000010000 */
[----:B------:R-:W-:Y:S01]  /*cf60*/  FADD.FTZ R0, R172, R2 ;  /* 0x00000002ac007221 */ /* 0x000fe20000010000 */
[----:B------:R-:W-:Y:S01]  /*cf70*/  FADD.FTZ R2, R162, R163 ;  /* 0x000000a3a2027221 */ /* 0x000fe20000010000 */
[----:B------:R-:W-:Y:S03]  /*cf80*/  IADD3.X R204, R167, -0x1, RZ, P0, !PT ;  /* 0xffffffffa7cc7810 */ /* 0x000fe600007fe4ff */
[----:B------:R1:W-:Y:S04]  /*cf90*/  STL [R1+0x4], R0 ;  /* 0x0000040001007387 */ /* 0x0003e80000100800 */
[----:B------:R2:W-:Y:S01]  /*cfa0*/  STL [R1], R2 ;  /* 0x0000000201007387 */ /* 0x0005e20000100800 */
[----:B-1----:R-:W-:Y:S01]  /*cfb0*/  IMAD.MOV.U32 R0, RZ, RZ, R116 ;  /* 0x000000ffff007224 */ /* 0x002fe200078e0074 */
[----:B------:R-:W-:Y:S06]  /*cfc0*/  @P2 BRA `(.L_x_892) ;  /* 0xffffffb8009c2947 */ /* 0x000fec000383ffff */
.L_x_891:
[----:B-1----:R-:W2:Y:S01]  /*cfd0*/  LDL.LU R5, [R1+0x4] ;  /* 0x0000040001057983 */ /* 0x002ea20000300800 */
[----:B------:R-:W-:-:S03]  /*cfe0*/  ULDC UR4, c[0x0][0x38c] ;  /* 0x0000e30000047ab9 */ /* 0x000fc60000000800 */
[----:B------:R-:W3:Y:S01]  /*cff0*/  LDL.LU R4, [R1] ;  /* 0x0000000001047983 */ /* 0x000ee20000300800 */
[----:B------:R-:W-:Y:S01]  /*d000*/  UMOV UR5, 0x400 ;  /* 0x0000040000057882 */ /* 0x000fe20000000000 */
[----:B------:R-:W-:Y:S01]  /*d010*/  UISETP.NE.AND UP0, UPT, UR12, -0x1, UPT ;  /* 0xffffffff0c00788c */ /* 0x000fe2000bf05270 */
[----:B------:R-:W1:Y:S02]  /*d020*/  S2R R137, SR_TID.X ;  /* 0x0000000000897919 */ /* 0x000e640000002100 */
[----:B-1----:R-:W-:-:S04]  /*d030*/  SHF.R.S32.HI R138, RZ, 0x1f, R137 ;  /* 0x0000001fff8a7819 */ /* 0x002fc80000011489 */
[CC--:B------:R-:W-:Y:S02]  /*d040*/  LEA.HI R6, R138.reuse, R137.reuse, RZ, 0x2 ;  /* 0x000000898a067211 */ /* 0x0c0fe400078f10ff */
[----:B------:R-:W-:-:S04]  /*d050*/  LEA.HI R136, R138, R137, RZ, 0x5 ;  /* 0x000000898a887211 */ /* 0x000fc800078f28ff */
[----:B------:R-:W-:Y:S01]  /*d060*/  SHF.R.S32.HI R7, RZ, 0x5, R136 ;  /* 0x00000005ff077819 */ /* 0x000fe20000011488 */
[----:B--2---:R-:W1:Y:S04]  /*d070*/  SHFL.BFLY PT, R2, R5, 0x2, 0x1f ;  /* 0x0c401f0005027f89 */ /* 0x004e6800000e0000 */
[----:B---3--:R-:W2:Y:S01]  /*d080*/  SHFL.BFLY PT, R0, R4, 0x2, 0x1f ;  /* 0x0c401f0004007f89 */ /* 0x008ea200000e0000 */
[----:B-1----:R-:W-:Y:S01]  /*d090*/  FADD.FTZ R2, R2, R5 ;  /* 0x0000000502027221 */ /* 0x002fe20000010000 */
[----:B--2---:R-:W-:-:S04]  /*d0a0*/  FADD.FTZ R0, R0, R4 ;  /* 0x0000000400007221 */ /* 0x004fc80000010000 */
[----:B------:R-:W1:Y:S04]  /*d0b0*/  SHFL.BFLY PT, R5, R2, 0x1, 0x1f ;  /* 0x0c201f0002057f89 */ /* 0x000e6800000e0000 */
[----:B------:R-:W2:Y:S01]  /*d0c0*/  SHFL.BFLY PT, R4, R0, 0x1, 0x1f ;  /* 0x0c201f0000047f89 */ /* 0x000ea200000e0000 */
[----:B-1----:R-:W-:Y:S01]  /*d0d0*/  FADD.FTZ R117, R2, R5 ;  /* 0x0000000502757221 */ /* 0x002fe20000010000 */
[----:B------:R-:W-:Y:S02]  /*d0e0*/  MOV R2, 0x3f800000 ;  /* 0x3f80000000027802 */ /* 0x000fe40000000f00 */
[----:B------:R-:W-:Y:S01]  /*d0f0*/  SHF.R.S32.HI R5, RZ, 0x1f, R6 ;  /* 0x0000001fff057819 */ /* 0x000fe20000011406 */
[----:B--2--5:R-:W-:Y:S01]  /*d100*/  FADD.FTZ R118, R0, R4 ;  /* 0x0000000400767221 */ /* 0x024fe20000010000 */
[----:B------:R-:W-:-:S02]  /*d110*/  FSETP.NE.FTZ.AND P3, PT, R117, RZ, PT ;  /* 0x000000ff7500720b */ /* 0x000fc40003f75000 */
[----:B------:R-:W-:Y:S02]  /*d120*/  MOV R4, 0x3f800000 ;  /* 0x3f80000000047802 */ /* 0x000fe40000000f00 */
[----:B------:R-:W-:Y:S02]  /*d130*/  FSETP.NE.FTZ.AND P0, PT, R118, RZ, PT ;  /* 0x000000ff7600720b */ /* 0x000fe40003f15000 */
[----:B------:R-:W-:Y:S02]  /*d140*/  SHF.R.S32.HI R0, RZ, 0x2, R6 ;  /* 0x00000002ff007819 */ /* 0x000fe40000011406 */
[----:B------:R-:W-:Y:S02]  /*d150*/  LOP3.LUT R6, R6, 0x3ffffffc, RZ, 0xc0, !PT ;  /* 0x3ffffffc06067812 */ /* 0x000fe400078ec0ff */
[----:B------:R-:W-:Y:S02]  /*d160*/  LEA.HI R5, R5, R0, RZ, 0x3 ;  /* 0x0000000005057211 */ /* 0x000fe400078f18ff */
[----:B------:R-:W-:Y:S01]  /*d170*/  IADD3 R6, -R6, R137, RZ ;  /* 0x0000008906067210 */ /* 0x000fe20007ffe1ff */
[----:B------:R-:W1:Y:S01]  /*d180*/  @P3 MUFU.RCP R2, R117 ;  /* 0x0000007500023308 */ /* 0x000e620000001000 */
[----:B------:R-:W-:-:S02]  /*d190*/  LOP3.LUT R5, R5, 0xfffffff8, RZ, 0xc0, !PT ;  /* 0xfffffff805057812 */ /* 0x000fc400078ec0ff */
[----:B------:R-:W-:Y:S02]  /*d1a0*/  LEA R119, R7, R6, 0x9 ;  /* 0x0000000607777211 */ /* 0x000fe400078e48ff */
[----:B------:R-:W-:-:S03]  /*d1b0*/  IADD3 R21, R0, -R5, RZ ;  /* 0x8000000500157210 */ /* 0x000fc60007ffe0ff */
[----:B------:R-:W2:Y:S01]  /*d1c0*/  @P0 MUFU.RCP R4, R118 ;  /* 0x0000007600040308 */ /* 0x000ea20000001000 */
[----:B------:R-:W-:Y:S01]  /*d1d0*/  R2P PR, R21, 0x6 ;  /* 0x0000000615007804 */ /* 0x000fe20000000000 */
[----:B-1----:R-:W-:-:S04]  /*d1e0*/  FMUL.FTZ R2, R2, UR4 ;  /* 0x0000000402027c20 */ /* 0x002fc80008410000 */
[C---:B------:R-:W-:Y:S01]  /*d1f0*/  FMUL.FTZ R8, R2.reuse, R37 ;  /* 0x0000002502087220 */ /* 0x040fe20000410000 */
[C---:B------:R-:W-:Y:S01]  /*d200*/  FMUL.FTZ R10, R2.reuse, R41 ;  /* 0x00000029020a7220 */ /* 0x040fe20000410000 */
[C---:B------:R-:W-:Y:S01]  /*d210*/  FMUL.FTZ R124, R2.reuse, R124 ;  /* 0x0000007c027c7220 */ /* 0x040fe20000410000 */
[----:B------:R-:W-:Y:S01]  /*d220*/  FMUL.FTZ R6, R2, R125 ;  /* 0x0000007d02067220 */ /* 0x000fe20000410000 */
        /* <DEDUP_REMOVED lines=94> */
[----:B------:R-:W-:Y:S01]  /*d810*/  SHF.L.U32 R0, R21, 0x6, RZ ;  /* 0x0000000615007819 */ /* 0x000fe200000006ff */
[----:B-1----:R-:W-:Y:S01]  /*d820*/  ULEA UR4, UR4, UR5, 0x18 ;  /* 0x0000000504047291 */ /* 0x002fe2000f8ec03f */
[----:B------:R-:W-:-:S02]  /*d830*/  F2FP.F16.F32.PACK_AB R13, R13, R2 ;  /* 0x000000020d0d723e */ /* 0x000fc400000000ff */
[----:B------:R-:W-:Y:S02]  /*d840*/  LOP3.LUT R0, R0, 0x1c0, RZ, 0xc0, !PT ;  /* 0x000001c000007812 */ /* 0x000fe400078ec0ff */
[----:B------:R-:W-:Y:S02]  /*d850*/  LOP3.LUT R2, R21, 0x1, RZ, 0xc0, !PT ;  /* 0x0000000115027812 */ /* 0x000fe400078ec0ff */
[----:B------:R-:W-:Y:S02]  /*d860*/  LEA.HI R0, R0, R0, RZ, 0x1d ;  /* 0x0000000000007211 */ /* 0x000fe400078fe8ff */
[----:B------:R-:W-:Y:S02]  /*d870*/  ISETP.NE.U32.AND P4, PT, R2, 0x1, PT ;  /* 0x000000010200780c */ /* 0x000fe40003f85070 */
[----:B------:R-:W-:Y:S02]  /*d880*/  LEA R0, R119, R0, 0x1 ;  /* 0x0000000077007211 */ /* 0x000fe400078e08ff */
[----:B------:R-:W-:-:S02]  /*d890*/  F2FP.F16.F32.PACK_AB R6, R6, R124 ;  /* 0x0000007c0606723e */ /* 0x000fc400000000ff */
[----:B------:R-:W-:Y:S02]  /*d8a0*/  F2FP.F16.F32.PACK_AB R10, R10, R4 ;  /* 0x000000040a0a723e */ /* 0x000fe400000000ff */
[----:B------:R-:W-:Y:S01]  /*d8b0*/  LEA R0, R0, UR4, 0x1 ;  /* 0x0000000400007c11 */ /* 0x000fe2000f8e08ff */
[----:B------:R-:W-:Y:S01]  /*d8c0*/  @UP0 ULDC.64 UR4, c[0x0][0x298] ;  /* 0x0000a60000040ab9 */ /* 0x000fe20000000a00 */
[----:B------:R-:W-:Y:S01]  /*d8d0*/  MOV R4, 0x20 ;  /* 0x0000002000047802 */ /* 0x000fe20000000f00 */
[----:B------:R-:W-:Y:S01]  /*d8e0*/  @UP0 UIMAD.WIDE.U32 UR8, UR12, UR4, URZ ;  /* 0x000000040c0802a5 */ /* 0x000fe2000f8e003f */
[----:B------:R-:W-:Y:S01]  /*d8f0*/  F2FP.F16.F32.PACK_AB R5, R5, R126 ;  /* 0x0000007e0505723e */ /* 0x000fe200000000ff */
[----:B------:R1:W-:Y:S01]  /*d900*/  STS [R0], R6 ;  /* 0x0000000600007388 */ /* 0x0003e20000000800 */
[----:B------:R-:W-:Y:S01]  /*d910*/  SEL R4, R4, 0xffffffe0, !P1 ;  /* 0xffffffe004047807 */ /* 0x000fe20004800000 */
[----:B------:R-:W-:Y:S01]  /*d920*/  @UP0 UIMAD UR6, UR12, UR5, UR9 ;  /* 0x000000050c0602a4 */ /* 0x000fe2000f8e0209 */
[----:B------:R-:W-:Y:S01]  /*d930*/  IADD3 R2, R0, -0x10, RZ ;  /* 0xfffffff000027810 */ /* 0x000fe20007ffe0ff */
[----:B------:R2:W-:Y:S01]  /*d940*/  STS [R0+0x400], R5 ;  /* 0x0004000500007388 */ /* 0x0005e20000000800 */
[----:B------:R-:W-:-:S02]  /*d950*/  F2FP.F16.F32.PACK_AB R7, R7, R120 ;  /* 0x000000780707723e */ /* 0x000fc400000000ff */
[----:B------:R-:W-:Y:S02]  /*d960*/  F2FP.F16.F32.PACK_AB R9, R9, R122 ;  /* 0x0000007a0909723e */ /* 0x000fe400000000ff */
[----:B------:R-:W-:Y:S02]  /*d970*/  @P4 IADD3 R2, R0, 0x10, RZ ;  /* 0x0000001000024810 */ /* 0x000fe40007ffe0ff */
[----:B------:R-:W-:Y:S02]  /*d980*/  F2FP.F16.F32.PACK_AB R8, R8, R23 ;  /* 0x000000170808723e */ /* 0x000fe400000000ff */
[----:B------:R-:W-:Y:S01]  /*d990*/  F2FP.F16.F32.PACK_AB R11, R11, R38 ;  /* 0x000000260b0b723e */ /* 0x000fe200000000ff */
[----:B------:R3:W-:Y:S01]  /*d9a0*/  STS [R2], R7 ;  /* 0x0000000702007388 */ /* 0x0007e20000000800 */
[----:B------:R-:W-:Y:S02]  /*d9b0*/  F2FP.F16.F32.PACK_AB R12, R12, R44 ;  /* 0x0000002c0c0c723e */ /* 0x000fe400000000ff */
[----:B------:R-:W-:Y:S01]  /*d9c0*/  F2FP.F16.F32.PACK_AB R15, R15, R46 ;  /* 0x0000002e0f0f723e */ /* 0x000fe200000000ff */
[----:B------:R4:W-:Y:S01]  /*d9d0*/  STS [R2+0x400], R9 ;  /* 0x0004000902007388 */ /* 0x0009e20000000800 */
[----:B------:R-:W-:-:S02]  /*d9e0*/  F2FP.F16.F32.PACK_AB R14, R14, R48 ;  /* 0x000000300e0e723e */ /* 0x000fc400000000ff */
[----:B------:R-:W-:Y:S02]  /*d9f0*/  F2FP.F16.F32.PACK_AB R20, R20, R50 ;  /* 0x000000321414723e */ /* 0x000fe400000000ff */
[----:B------:R-:W-:Y:S02]  /*da00*/  F2FP.F16.F32.PACK_AB R19, R19, R52 ;  /* 0x000000341313723e */ /* 0x000fe400000000ff */
[----:B-1----:R-:W-:Y:S02]  /*da10*/  MOV R6, 0x40 ;  /* 0x0000004000067802 */ /* 0x002fe40000000f00 */
[----:B------:R-:W-:Y:S02]  /*da20*/  F2FP.F16.F32.PACK_AB R18, R18, R54 ;  /* 0x000000361212723e */ /* 0x000fe400000000ff */
[----:B--2---:R-:W-:Y:S02]  /*da30*/  IADD3 R5, R0, R4, RZ ;  /* 0x0000000400057210 */ /* 0x004fe40007ffe0ff */
[----:B------:R-:W-:-:S02]  /*da40*/  SEL R6, R6, 0xffffffc0, !P2 ;  /* 0xffffffc006067807 */ /* 0x000fc40005000000 */
[----:B------:R-:W-:Y:S01]  /*da50*/  IADD3 R4, R4, R2, RZ ;  /* 0x0000000204047210 */ /* 0x000fe20007ffe0ff */
[----:B------:R1:W-:Y:S01]  /*da60*/  STS [R5], R8 ;  /* 0x0000000805007388 */ /* 0x0003e20000000800 */
[----:B------:R-:W-:Y:S02]  /*da70*/  F2FP.F16.F32.PACK_AB R16, R16, R58 ;  /* 0x0000003a1010723e */ /* 0x000fe400000000ff */
[----:B------:R-:W-:Y:S01]  /*da80*/  PLOP3.LUT P1, PT, PT, PT, UP0, 0x80, 0x0 ;  /* 0x000000000000781c */ /* 0x000fe20003f2f008 */
[----:B------:R-:W-:Y:S01]  /*da90*/  STS [R5+0x400], R11 ;  /* 0x0004000b05007388 */ /* 0x000fe20000000800 */
[----:B---3--:R-:W-:Y:S02]  /*daa0*/  IADD3 R7, R5, R6, RZ ;  /* 0x0000000605077210 */ /* 0x008fe40007ffe0ff */
[----:B------:R-:W-:Y:S01]  /*dab0*/  F2FP.F16.F32.PACK_AB R17, R17, R56 ;  /* 0x000000381111723e */ /* 0x000fe200000000ff */
[----:B------:R-:W-:Y:S01]  /*dac0*/  STS [R4], R10 ;  /* 0x0000000a04007388 */ /* 0x000fe20000000800 */
[----:B----4-:R-:W-:-:S02]  /*dad0*/  IADD3 R9, R0, R6, RZ ;  /* 0x0000000600097210 */ /* 0x010fc40007ffe0ff */
[----:B------:R-:W-:Y:S01]  /*dae0*/  F2FP.F16.F32.PACK_AB R43, R61, R60 ;  /* 0x0000003c3d2b723e */ /* 0x000fe200000000ff */
[----:B------:R-:W-:Y:S01]  /*daf0*/  STS [R4+0x400], R13 ;  /* 0x0004000d04007388 */ /* 0x000fe20000000800 */
[----:B------:R-:W-:Y:S02]  /*db00*/  F2FP.F16.F32.PACK_AB R42, R42, R62 ;  /* 0x0000003e2a2a723e */ /* 0x000fe400000000ff */
[----:B------:R-:W-:Y:S01]  /*db10*/  F2FP.F16.F32.PACK_AB R41, R41, R64 ;  /* 0x000000402929723e */ /* 0x000fe200000000ff */
[----:B------:R-:W-:Y:S01]  /*db20*/  STS [R9], R12 ;  /* 0x0000000c09007388 */ /* 0x000fe20000000800 */
[----:B------:R-:W-:Y:S02]  /*db30*/  F2FP.F16.F32.PACK_AB R40, R40, R66 ;  /* 0x000000422828723e */ /* 0x000fe400000000ff */
[----:B------:R-:W-:Y:S01]  /*db40*/  F2FP.F16.F32.PACK_AB R39, R69, R68 ;  /* 0x000000444527723e */ /* 0x000fe200000000ff */
[----:B------:R-:W-:Y:S01]  /*db50*/  STS [R9+0x400], R15 ;  /* 0x0004000f09007388 */ /* 0x000fe20000000800 */
[----:B------:R-:W-:-:S02]  /*db60*/  F2FP.F16.F32.PACK_AB R38, R71, R70 ;  /* 0x000000464726723e */ /* 0x000fc400000000ff */
[----:B------:R-:W-:Y:S02]  /*db70*/  F2FP.F16.F32.PACK_AB R37, R37, R72 ;  /* 0x000000482525723e */ /* 0x000fe400000000ff */
[----:B-1----:R-:W-:Y:S02]  /*db80*/  IADD3 R8, R6, R2, RZ ;  /* 0x0000000206087210 */ /* 0x002fe40007ffe0ff */
[----:B------:R-:W-:Y:S02]  /*db90*/  IADD3 R6, R4, R6, RZ ;  /* 0x0000000604067210 */ /* 0x000fe40007ffe0ff */
[----:B------:R-:W-:Y:S01]  /*dba0*/  F2FP.F16.F32.PACK_AB R36, R36, R74 ;  /* 0x0000004a2424723e */ /* 0x000fe200000000ff */
[----:B------:R-:W-:Y:S01]  /*dbb0*/  STS [R8], R14 ;  /* 0x0000000e08007388 */ /* 0x000fe20000000800 */
[----:B------:R-:W-:Y:S02]  /*dbc0*/  F2FP.F16.F32.PACK_AB R35, R35, R76 ;  /* 0x0000004c2323723e */ /* 0x000fe400000000ff */
[----:B------:R-:W-:Y:S01]  /*dbd0*/  F2FP.F16.F32.PACK_AB R34, R34, R78 ;  /* 0x0000004e2222723e */ /* 0x000fe200000000ff */
[----:B------:R-:W-:Y:S01]  /*dbe0*/  STS [R8+0x400], R20 ;  /* 0x0004001408007388 */ /* 0x000fe20000000800 */
        /* <DEDUP_REMOVED lines=8> */
[----:B------:R-:W-:Y:S01]  /*dc70*/  STS [R6+0x400], R16 ;  /* 0x0004001006007388 */ /* 0x000fe20000000800 */
[----:B------:R-:W-:-:S02]  /*dc80*/  F2FP.F16.F32.PACK_AB R25, R25, R92 ;  /* 0x0000005c1919723e */ /* 0x000fc400000000ff */
[----:B------:R-:W-:Y:S01]  /*dc90*/  F2FP.F16.F32.PACK_AB R24, R24, R94 ;  /* 0x0000005e1818723e */ /* 0x000fe200000000ff */
[----:B------:R3:W-:Y:S01]  /*dca0*/  STS [R6], R17 ;  /* 0x0000001106007388 */ /* 0x0007e20000000800 */
[----:B------:R-:W-:Y:S02]  /*dcb0*/  F2FP.F16.F32.PACK_AB R23, R97, R96 ;  /* 0x000000606117723e */ /* 0x000fe400000000ff */
[----:B------:R-:W-:Y:S02]  /*dcc0*/  F2FP.F16.F32.PACK_AB R22, R22, R98 ;  /* 0x000000621616723e */ /* 0x000fe400000000ff */
[----:B-1----:R-:W-:Y:S02]  /*dcd0*/  F2FP.F16.F32.PACK_AB R19, R101, R100 ;  /* 0x000000646513723e */ /* 0x002fe400000000ff */
[----:B--2---:R-:W-:Y:S02]  /*dce0*/  F2FP.F16.F32.PACK_AB R18, R103, R102 ;  /* 0x000000666712723e */ /* 0x004fe400000000ff */
[----:B---3--:R-:W-:Y:S01]  /*dcf0*/  F2FP.F16.F32.PACK_AB R17, R105, R104 ;  /* 0x000000686911723e */ /* 0x008fe200000000ff */
[----:B------:R-:W-:Y:S06]  /*dd00*/  @P1 BRA `(.L_x_895) ;  /* 0x00000000001c1947 */ /* 0x000fec0003800000 */
[----:B------:R-:W1:Y:S01]  /*dd10*/  S2UR UR7, SR_CTAID.Y ;  /* 0x00000000000779c3 */ /* 0x000e620000002600 */
[----:B------:R-:W-:Y:S01]  /*dd20*/  ULDC.64 UR4, c[0x0][0x290] ;  /* 0x0000a40000047ab9 */ /* 0x000fe20000000a00 */
[----:B-1----:R-:W-:Y:S02]  /*dd30*/  USHF.R.S32.HI UR6, URZ, 0x1f, UR7 ;  /* 0x0000001f3f067899 */ /* 0x002fe40008011407 */
[----:B------:R-:W-:Y:S02]  /*dd40*/  UIMAD.WIDE.U32 UR8, UR7, UR4, URZ ;  /* 0x00000004070872a5 */ /* 0x000fe4000f8e003f */
[----:B------:R-:W-:-:S04]  /*dd50*/  UIMAD UR6, UR6, UR4, URZ ;  /* 0x00000004060672a4 */ /* 0x000fc8000f8e023f */
[----:B------:R-:W-:-:S04]  /*dd60*/  UIMAD UR6, UR7, UR5, UR6 ;  /* 0x00000005070672a4 */ /* 0x000fc8000f8e0206 */
[----:B------:R-:W-:-:S12]  /*dd70*/  UIADD3 UR6, UR9, UR6, URZ ;  /* 0x0000000609067290 */ /* 0x000fd8000fffe03f */
.L_x_895:
[----:B------:R-:W-:Y:S01]  /*dd80*/  ULDC.U8 UR4, c[0x0][0x3d8] ;  /* 0x0000f60000047ab9 */ /* 0x000fe20000000000 */
[----:B------:R-:W-:Y:S01]  /*dd90*/  ULDC.U8 UR7, c[0x0][0x3d9] ;  /* 0x0000f64000077ab9 */ /* 0x000fe20000000000 */
[----:B------:R-:W-:Y:S02]  /*dda0*/  ISETP.NE.AND P4, PT, RZ, UR4, PT ;  /* 0x00000004ff007c0c */ /* 0x000fe4000bf85270 */
[----:B------:R-:W-:Y:S02]  /*ddb0*/  CS2R R20, SRZ ;  /* 0x0000000000147805 */ /* 0x000fe4000001ff00 */
[----:B------:R-:W-:Y:S02]  /*ddc0*/  F2FP.F16.F32.PACK_AB R16, R107, R106 ;  /* 0x0000006a6b10723e */ /* 0x000fe400000000ff */
[----:B------:R-:W-:Y:S02]  /*ddd0*/  ISETP.NE.OR P1, PT, RZ, UR7, !P4 ;  /* 0x00000007ff007c0c */ /* 0x000fe4000e725670 */
        /* <DEDUP_REMOVED lines=8> */
[----:B------:R-:W-:Y:S01]  /*de60*/  PLOP3.LUT P5, PT, PT, PT, PT, 0x8, 0x0 ;  /* 0x000000000000781c */ /* 0x000fe20003fae170 */
[----:B------:R-:W-:-:S12]  /*de70*/  @P1 BRA `(.L_x_896) ;  /* 0x0000000000201947 */ /* 0x000fd80003800000 */
[----:B------:R-:W1:Y:S01]  /*de80*/  S2UR UR4, SR_CTAID.Y ;  /* 0x00000000000479c3 */ /* 0x000e620000002600 */
[----:B------:R-:W-:Y:S01]  /*de90*/  ULDC UR5, c[0x0][0x2c4] ;  /* 0x0000b10000057ab9 */ /* 0x000fe20000000800 */
[----:B------:R-:W-:Y:S01]  /*dea0*/  PLOP3.LUT P5, PT, PT, PT, PT, 0x80, 0x0 ;  /* 0x000000000000781c */ /* 0x000fe20003faf070 */
[----:B-1----:R-:W-:-:S04]  /*deb0*/  UIMAD UR4, UR4, UR5, URZ ;  /* 0x00000005040472a4 */ /* 0x002fc8000f8e023f */
[----:B------:R-:W-:-:S04]  /*dec0*/  USEL UR12, UR4, UR12, !UP0 ;  /* 0x0000000c040c7287 */ /* 0x000fc8000c000000 */
[----:B------:R-:W-:Y:S02]  /*ded0*/  USHF.R.S32.HI UR4, URZ, 0x1f, UR12 ;  /* 0x0000001f3f047899 */ /* 0x000fe4000801140c */
[----:B------:R-:W-:-:S04]  /*dee0*/  IMAD.U32 R20, RZ, RZ, UR12 ;  /* 0x0000000cff147e24 */ /* 0x000fc8000f8e00ff */
[----:B------:R-:W-:-:S07]  /*def0*/  MOV R21, UR4 ;  /* 0x0000000400157c02 */ /* 0x000fce0008000f00 */
.L_x_896:
[----:B------:R-:W-:Y:S01]  /*df00*/  ISETP.NE.AND P1, PT, RZ, UR7, PT ;  /* 0x00000007ff007c0c */ /* 0x000fe2000bf25270 */
[----:B------:R-:W-:Y:S01]  /*df10*/  STS [R0+0x2000], R43 ;  /* 0x0020002b00007388 */ /* 0x000fe20000000800 */
[----:B------:R-:W-:Y:S01]  /*df20*/  PLOP3.LUT P2, PT, PT, PT, PT, 0x8, 0x0 ;  /* 0x000000000000781c */ /* 0x000fe20003f4e170 */
[----:B------:R-:W1:Y:S01]  /*df30*/  S2UR UR4, SR_CTAID.X ;  /* 0x00000000000479c3 */ /* 0x000e620000002500 */
[----:B------:R-:W-:Y:S01]  /*df40*/  BSSY B0, `(.L_x_897) ;  /* 0x0000075000007945 */ /* 0x000fe20003800000 */
[----:B------:R-:W-:Y:S04]  /*df50*/  STS [R0+0x2400], R42 ;  /* 0x0024002a00007388 */ /* 0x000fe80000000800 */
[----:B------:R-:W-:Y:S04]  /*df60*/  STS [R2+0x2000], R41 ;  /* 0x0020002902007388 */ /* 0x000fe80000000800 */
[----:B------:R2:W-:Y:S01]  /*df70*/  STS [R2+0x2400], R40 ;  /* 0x0024002802007388 */ /* 0x0005e20000000800 */
[----:B------:R-:W-:-:S03]  /*df80*/  @!P1 PLOP3.LUT P2, PT, P4, PT, PT, 0x80, 0x0 ;  /* 0x000000000000981c */ /* 0x000fc6000274f070 */
[----:B------:R-:W-:Y:S04]  /*df90*/  STS [R5+0x2000], R39 ;  /* 0x0020002705007388 */ /* 0x000fe80000000800 */
[----:B------:R-:W-:Y:S04]  /*dfa0*/  STS [R5+0x2400], R38 ;  /* 0x0024002605007388 */ /* 0x000fe80000000800 */
[----:B------:R-:W-:Y:S01]  /*dfb0*/  STS [R4+0x2000], R37 ;  /* 0x0020002504007388 */ /* 0x000fe20000000800 */
[----:B-1----:R-:W-:-:S03]  /*dfc0*/  UIMAD UR7, UR4, -0x40, UR14 ;  /* 0xffffffc0040778a4 */ /* 0x002fc6000f8e020e */
[----:B------:R-:W-:Y:S04]  /*dfd0*/  STS [R4+0x2400], R36 ;  /* 0x0024002404007388 */ /* 0x000fe80000000800 */
[----:B------:R-:W-:Y:S04]  /*dfe0*/  STS [R9+0x2000], R35 ;  /* 0x0020002309007388 */ /* 0x000fe80000000800 */
[----:B------:R-:W-:Y:S04]  /*dff0*/  STS [R9+0x2400], R34 ;  /* 0x0024002209007388 */ /* 0x000fe80000000800 */
[----:B------:R1:W-:Y:S04]  /*e000*/  STS [R8+0x2000], R29 ;  /* 0x0020001d08007388 */ /* 0x0003e80000000800 */
[----:B------:R-:W-:Y:S04]  /*e010*/  STS [R8+0x2400], R31 ;  /* 0x0024001f08007388 */ /* 0x000fe80000000800 */
[----:B------:R-:W-:Y:S04]  /*e020*/  STS [R7+0x2000], R30 ;  /* 0x0020001e07007388 */ /* 0x000fe80000000800 */
[----:B------:R-:W-:Y:S01]  /*e030*/  STS [R7+0x2400], R28 ;  /* 0x0024001c07007388 */ /* 0x000fe20000000800 */
[----:B--2---:R-:W2:Y:S03]  /*e040*/  S2R R40, SR_TID.X ;  /* 0x0000000000287919 */ /* 0x004ea60000002100 */
[----:B------:R-:W-:Y:S04]  /*e050*/  STS [R6+0x2000], R27 ;  /* 0x0020001b06007388 */ /* 0x000fe80000000800 */
[----:B------:R-:W-:Y:S01]  /*e060*/  STS [R6+0x2400], R26 ;  /* 0x0024001a06007388 */ /* 0x000fe20000000800 */
[----:B-1----:R-:W1:Y:S03]  /*e070*/  @!P1 LDC R29, c[0x0][0x2c4] ;  /* 0x0000b100ff1d9b82 */ /* 0x002e660000000800 */
[----:B------:R-:W-:Y:S04]  /*e080*/  STS [R0+0x4000], R25 ;  /* 0x0040001900007388 */ /* 0x000fe80000000800 */
[----:B------:R-:W-:Y:S04]  /*e090*/  STS [R0+0x4400], R24 ;  /* 0x0044001800007388 */ /* 0x000fe80000000800 */
[----:B------:R-:W-:Y:S04]  /*e0a0*/  STS [R2+0x4000], R23 ;  /* 0x0040001702007388 */ /* 0x000fe80000000800 */
[----:B------:R3:W-:Y:S04]  /*e0b0*/  STS [R2+0x4400], R22 ;  /* 0x0044001602007388 */ /* 0x0007e80000000800 */
[----:B------:R-:W-:Y:S04]  /*e0c0*/  STS [R5+0x4000], R19 ;  /* 0x0040001305007388 */ /* 0x000fe80000000800 */
[----:B------:R-:W-:Y:S01]  /*e0d0*/  STS [R5+0x4400], R18 ;  /* 0x0044001205007388 */ /* 0x000fe20000000800 */
[----:B-1----:R-:W1:Y:S03]  /*e0e0*/  @P2 LDC R29, c[0x0][0x2e4] ;  /* 0x0000b900ff1d2b82 */ /* 0x002e660000000800 */
[----:B------:R2:W-:Y:S04]  /*e0f0*/  STS [R4+0x4000], R17 ;  /* 0x0040001104007388 */ /* 0x0005e80000000800 */
[----:B------:R4:W-:Y:S04]  /*e100*/  STS [R4+0x4400], R16 ;  /* 0x0044001004007388 */ /* 0x0009e80000000800 */
[----:B------:R-:W-:Y:S04]  /*e110*/  STS [R9+0x4000], R15 ;  /* 0x0040000f09007388 */ /* 0x000fe80000000800 */
[----:B------:R5:W-:Y:S01]  /*e120*/  STS [R9+0x4400], R14 ;  /* 0x0044000e09007388 */ /* 0x000be20000000800 */
[----:B---3--:R-:W-:-:S03]  /*e130*/  @P1 IMAD.MOV.U32 R2, RZ, RZ, 0x1 ;  /* 0x00000001ff021424 */ /* 0x008fc600078e00ff */
[----:B------:R-:W-:Y:S04]  /*e140*/  STS [R8+0x4000], R13 ;  /* 0x0040000d08007388 */ /* 0x000fe80000000800 */
[----:B------:R3:W-:Y:S04]  /*e150*/  STS [R8+0x4400], R12 ;  /* 0x0044000c08007388 */ /* 0x0007e80000000800 */
[----:B------:R1:W-:Y:S01]  /*e160*/  STS [R7+0x4000], R11 ;  /* 0x0040000b07007388 */ /* 0x0003e20000000800 */
[----:B--2---:R-:W-:-:S03]  /*e170*/  SHF.R.S32.HI R17, RZ, 0x1f, R40 ;  /* 0x0000001fff117819 */ /* 0x004fc60000011428 */
[----:B------:R2:W-:Y:S01]  /*e180*/  STS [R7+0x4400], R10 ;  /* 0x0044000a07007388 */ /* 0x0005e20000000800 */
[----:B----4-:R-:W4:Y:S01]  /*e190*/  @P1 LDC.64 R4, c[0x0][0x2c0] ;  /* 0x0000b000ff041b82 */ /* 0x010f220000000a00 */
[----:B------:R-:W-:Y:S02]  /*e1a0*/  LEA.HI R17, R17, R40, RZ, 0x3 ;  /* 0x0000002811117211 */ /* 0x000fe400078f18ff */
[----:B------:R-:W-:Y:S01]  /*e1b0*/  STS [R6+0x4000], R33 ;  /* 0x0040002106007388 */ /* 0x000fe20000000800 */
[----:B------:R-:W-:Y:S02]  /*e1c0*/  LEA.HI R16, R138, R137, RZ, 0x3 ;  /* 0x000000898a107211 */ /* 0x000fe400078f18ff */
[----:B------:R-:W-:Y:S01]  /*e1d0*/  LOP3.LUT R0, R17, 0xfffffff8, RZ, 0xc0, !PT ;  /* 0xfffffff811007812 */ /* 0x000fe200078ec0ff */
[----:B------:R4:W-:Y:S01]  /*e1e0*/  STS [R6+0x4400], R32 ;  /* 0x0044002006007388 */ /* 0x0009e20000000800 */
[----:B-----5:R-:W5:Y:S08]  /*e1f0*/  @P0 LDC R14, c[0x0][0x2e8] ;  /* 0x0000ba00ff0e0b82 */ /* 0x020f700000000800 */
[----:B------:R-:W-:Y:S01]  /*e200*/  BAR.SYNC.DEFER_BLOCKING 0x0 ;  /* 0x0000000000007b1d */ /* 0x000fe20000010000 */
[----:B---3--:R-:W-:-:S07]  /*e210*/  SHF.R.S32.HI R12, RZ, 0x3, R16 ;  /* 0x00000003ff0c7819 */ /* 0x008fce0000011410 */
[----:B------:R-:W3:Y:S01]  /*e220*/  @!P1 LDC R13, c[0x0][0x270] ;  /* 0x00009c00ff0d9b82 */ /* 0x000ee20000000800 */
[----:B------:R-:W5:Y:S01]  /*e230*/  S2R R15, SR_CTAID.Y ;  /* 0x00000000000f7919 */ /* 0x000f620000002600 */
[----:B-1----:R-:W-:Y:S01]  /*e240*/  IMAD.IADD R11, R40, 0x1, -R0 ;  /* 0x00000001280b7824 */ /* 0x002fe200078e0a00 */
[----:B------:R-:W-:Y:S01]  /*e250*/  ISETP.GE.AND P4, PT, R12, UR7, PT ;  /* 0x000000070c007c0c */ /* 0x000fe2000bf86270 */
[----:B------:R-:W1:Y:S01]  /*e260*/  S2R R18, SR_CTAID.Z ;  /* 0x0000000000127919 */ /* 0x000e620000002700 */
[----:B--2---:R-:W2:Y:S03]  /*e270*/  @P3 MUFU.LG2 R7, R117 ;  /* 0x0000007500073308 */ /* 0x004ea60000000c00 */
[----:B------:R-:W1:Y:S01]  /*e280*/  @P1 LDC R8, c[0x0][0x2c0] ;  /* 0x0000b000ff081b82 */ /* 0x000e620000000800 */
[----:B----4-:R-:W-:Y:S01]  /*e290*/  @P1 IMAD R0, R5, R4, RZ ;  /* 0x0000000405001224 */ /* 0x010fe200078e02ff */
[----:B------:R-:W-:Y:S01]  /*e2a0*/  LEA.HI.SX32 R5, R16, 0x10, 0x1d ;  /* 0x0000001010057811 */ /* 0x000fe200078feaff */
[----:B------:R-:W-:-:S02]  /*e2b0*/  @!P1 IMAD.MOV.U32 R0, RZ, RZ, R29 ;  /* 0x000000ffff009224 */ /* 0x000fc400078e001d */
[----:B------:R-:W-:Y:S01]  /*e2c0*/  IMAD.SHL.U32 R24, R11, 0x8, RZ ;  /* 0x000000080b187824 */ /* 0x000fe200078e00ff */
[----:B------:R-:W-:Y:S02]  /*e2d0*/  ISETP.GE.AND P2, PT, R5, UR7, PT ;  /* 0x0000000705007c0c */ /* 0x000fe4000bf46270 */
[----:B------:R-:W4:Y:S01]  /*e2e0*/  @P3 LDC R10, c[0x0][0x2e8] ;  /* 0x0000ba00ff0a3b82 */ /* 0x000f220000000800 */
[----:B------:R-:W-:Y:S01]  /*e2f0*/  LOP3.LUT R6, R136, 0xffffffe0, RZ, 0xc0, !PT ;  /* 0xffffffe088067812 */ /* 0x000fe200078ec0ff */
[----:B------:R1:W1:Y:S04]  /*e300*/  LDS.128 R36, [R203+0x1800] ;  /* 0x00180000cb247984 */ /* 0x0002680000000c00 */
[----:B------:R1:W1:Y:S01]  /*e310*/  LDS.128 R32, [R203+0x3800] ;  /* 0x00380000cb207984 */ /* 0x0002620000000c00 */
[----:B------:R-:W-:-:S02]  /*e320*/  IMAD.IADD R9, R137, 0x1, -R6 ;  /* 0x0000000189097824 */ /* 0x000fc400078e0a06 */
[----:B--2---:R-:W-:Y:S01]  /*e330*/  @P3 FMUL.FTZ R5, R7, 0.69314718246459960938 ;  /* 0x3f31721807053820 */ /* 0x004fe20000410000 */
[----:B---3--:R-:W-:Y:S01]  /*e340*/  @!P1 IMAD R2, R29, R13, RZ ;  /* 0x0000000d1d029224 */ /* 0x008fe200078e02ff */
[----:B------:R-:W2:Y:S01]  /*e350*/  @P0 MUFU.LG2 R6, R118 ;  /* 0x0000007600060308 */ /* 0x000ea20000000c00 */
[----:B------:R-:W-:Y:S02]  /*e360*/  IMAD.MOV.U32 R13, RZ, RZ, 0x7f800000 ;  /* 0x7f800000ff0d7424 */ /* 0x000fe400078e00ff */
[----:B------:R-:W-:Y:S02]  /*e370*/  @!P1 IMAD.MOV.U32 R8, RZ, RZ, 0x1 ;  /* 0x00000001ff089424 */ /* 0x000fe400078e00ff */
[----:B-----5:R-:W-:Y:S01]  /*e380*/  IMAD R4, R15, R2, RZ ;  /* 0x000000020f047224 */ /* 0x020fe200078e02ff */
[----:B------:R-:W-:Y:S01]  /*e390*/  LEA.HI.SX32 R2, R16, 0x20, 0x1d ;  /* 0x0000002010027811 */ /* 0x000fe200078feaff */
[----:B------:R-:W-:-:S03]  /*e3a0*/  IMAD.MOV.U32 R15, RZ, RZ, 0x7f800000 ;  /* 0x7f800000ff0f7424 */ /* 0x000fc600078e00ff */
[----:B------:R-:W-:Y:S01]  /*e3b0*/  ISETP.GE.AND P1, PT, R2, UR7, PT ;  /* 0x0000000702007c0c */ /* 0x000fe2000bf26270 */
[----:B----4-:R-:W-:Y:S01]  /*e3c0*/  @P3 FFMA.FTZ R15, R116, R10, R5 ;  /* 0x0000000a740f3223 */ /* 0x010fe20000010005 */
[----:B------:R-:W-:Y:S01]  /*e3d0*/  SEL R2, R4, RZ, !P5 ;  /* 0x000000ff04027207 */ /* 0x000fe20006800000 */
[----:B-1----:R-:W-:Y:S01]  /*e3e0*/  IMAD R4, R8, UR4, RZ ;  /* 0x0000000408047c24 */ /* 0x002fe2000f8e02ff */
[----:B------:R-:W-:Y:S01]  /*e3f0*/  LOP3.LUT P5, RZ, R9, 0x3, RZ, 0xc0, !PT ;  /* 0x0000000309ff7812 */ /* 0x000fe200078ac0ff */
[----:B--2---:R-:W-:Y:S02]  /*e400*/  @P0 FMUL.FTZ R5, R6, 0.69314718246459960938 ;  /* 0x3f31721806050820 */ /* 0x004fe40000410000 */
[----:B------:R-:W-:Y:S02]  /*e410*/  IMAD R2, R18, R0, R2 ;  /* 0x0000000012027224 */ /* 0x000fe400078e0202 */
[----:B------:R-:W-:Y:S02]  /*e420*/  IMAD.SHL.U32 R0, R4, 0x40, RZ ;  /* 0x0000004004007824 */ /* 0x000fe400078e00ff */
[----:B------:R-:W-:-:S03]  /*e430*/  @P0 FFMA.FTZ R13, R3, R14, R5 ;  /* 0x0000000e030d0223 */ /* 0x000fc60000010005 */
[----:B------:R-:W-:Y:S02]  /*e440*/  IADD3 R12, P6, P3, R0, R20, R2 ;  /* 0x00000014000c7210 */ /* 0x000fe40007bde002 */
[----:B------:R-:W-:Y:S02]  /*e450*/  SHF.R.S32.HI R4, RZ, 0x1f, R0 ;  /* 0x0000001fff047819 */ /* 0x000fe40000011400 */
[----:B------:R-:W-:-:S04]  /*e460*/  SHF.R.S32.HI R2, RZ, 0x1f, R2 ;  /* 0x0000001fff027819 */ /* 0x000fc80000011402 */
[----:B------:R-:W-:Y:S01]  /*e470*/  IADD3.X R9, R4, R21, R2, P6, P3 ;  /* 0x0000001504097210 */ /* 0x000fe200037e6402 */
[----:B------:R-:W-:Y:S06]  /*e480*/  @P5 BRA `(.L_x_898) ;  /* 0x0000000000805947 */ /* 0x000fec0003800000 */
[----:B------:R-:W1:Y:S01]  /*e490*/  S2R R4, SR_TID.X ;  /* 0x0000000000047919 */ /* 0x000e620000002100 */
[----:B------:R-:W-:Y:S01]  /*e4a0*/  UIMAD UR5, UR4, -0x40, UR14 ;  /* 0xffffffc0040578a4 */ /* 0x000fe2000f8e020e */
[----:B-1----:R-:W-:-:S04]  /*e4b0*/  SHF.R.S32.HI R2, RZ, 0x1f, R4 ;  /* 0x0000001fff027819 */ /* 0x002fc80000011404 */
[----:B------:R-:W-:-:S04]  /*e4c0*/  LEA.HI R2, R2, R4, RZ, 0x5 ;  /* 0x0000000402027211 */ /* 0x000fc800078f28ff */
[----:B------:R-:W-:Y:S02]  /*e4d0*/  LOP3.LUT R0, R2, 0xffffffe0, RZ, 0xc0, !PT ;  /* 0xffffffe002007812 */ /* 0x000fe400078ec0ff */
[--C-:B------:R-:W-:Y:S02]  /*e4e0*/  SHF.R.S32.HI R3, RZ, 0x5, R2.reuse ;  /* 0x00000005ff037819 */ /* 0x100fe40000011402 */
[----:B------:R-:W-:Y:S01]  /*e4f0*/  SHF.R.S32.HI R2, RZ, 0x1f, R2 ;  /* 0x0000001fff027819 */ /* 0x000fe20000011402 */
[----:B------:R-:W-:-:S03]  /*e500*/  IMAD.IADD R0, R4, 0x1, -R0 ;  /* 0x0000000104007824 */ /* 0x000fc600078e0a00 */
[----:B------:R-:W-:Y:S02]  /*e510*/  LEA.HI R2, R2, R3, RZ, 0x2 ;  /* 0x0000000302027211 */ /* 0x000fe400078f10ff */
[----:B------:R-:W-:Y:S02]  /*e520*/  SHF.R.S32.HI R4, RZ, 0x1f, R0 ;  /* 0x0000001fff047819 */ /* 0x000fe40000011400 */
[----:B------:R-:W-:Y:S02]  /*e530*/  LOP3.LUT R2, R2, 0xffffffc, RZ, 0xc0, !PT ;  /* 0x0ffffffc02027812 */ /* 0x000fe400078ec0ff */
[----:B------:R-:W-:-:S03]  /*e540*/  LEA.HI R0, R4, R0, RZ, 0x2 ;  /* 0x0000000004007211 */ /* 0x000fc600078f10ff */
[----:B------:R-:W-:Y:S01]  /*e550*/  IMAD.IADD R2, R3, 0x1, -R2 ;  /* 0x0000000103027824 */ /* 0x000fe200078e0a02 */
[----:B------:R-:W-:-:S05]  /*e560*/  SHF.R.S32.HI R0, RZ, 0x2, R0 ;  /* 0x00000002ff007819 */ /* 0x000fca0000011400 */
[----:B------:R-:W-:-:S04]  /*e570*/  IMAD R0, R2, 0x10, R0 ;  /* 0x0000001002007824 */ /* 0x000fc800078e0200 */
[C---:B------:R-:W-:Y:S01]  /*e580*/  VIADD R2, R0.reuse, 0x8 ;  /* 0x0000000800027836 */ /* 0x040fe20000000000 */
[----:B------:R-:W-:-:S04]  /*e590*/  ISETP.GE.AND P6, PT, R0, UR5, PT ;  /* 0x0000000500007c0c */ /* 0x000fc8000bfc6270 */
[----:B------:R-:W-:-:S09]  /*e5a0*/  ISETP.GE.AND P5, PT, R2, UR5, PT ;  /* 0x0000000502007c0c */ /* 0x000fd2000bfa6270 */
[----:B------:R-:W1:Y:S01]  /*e5b0*/  @!P6 LDC.64 R6, c[0x0][0x2b0] ;  /* 0x0000ac00ff06eb82 */ /* 0x000e620000000a00 */
[----:B------:R-:W-:-:S03]  /*e5c0*/  @!P6 IMAD R0, R0, R8, RZ ;  /* 0x000000080000e224 */ /* 0x000fc600078e02ff */
[----:B------:R-:W-:Y:S02]  /*e5d0*/  @!P5 IMAD R3, R2, R8, RZ ;  /* 0x000000080203d224 */ /* 0x000fe400078e02ff */
[CC--:B------:R-:W-:Y:S02]  /*e5e0*/  @!P6 IADD3 R2, P0, R0.reuse, R12.reuse, RZ ;  /* 0x0000000c0002e210 */ /* 0x0c0fe40007f1e0ff */
[----:B------:R-:W2:Y:S02]  /*e5f0*/  @!P5 LDC.64 R10, c[0x0][0x2b0] ;  /* 0x0000ac00ff0adb82 */ /* 0x000ea40000000a00 */
[----:B------:R-:W-:Y:S02]  /*e600*/  @!P6 LEA.HI.X.SX32 R5, R0, R9, 0x1, P0 ;  /* 0x000000090005e211 */ /* 0x000fe400000f0eff */
[----:B------:R-:W-:-:S04]  /*e610*/  @!P5 IADD3 R0, P0, R3, R12, RZ ;  /* 0x0000000c0300d210 */ /* 0x000fc80007f1e0ff */
[----:B------:R-:W-:Y:S02]  /*e620*/  @!P5 LEA.HI.X.SX32 R3, R3, R9, 0x1, P0 ;  /* 0x000000090303d211 */ /* 0x000fe400000f0eff */
[----:B-1----:R-:W-:-:S04]  /*e630*/  @!P6 LEA R4, P3, R2, R6, 0x2 ;  /* 0x000000060204e211 */ /* 0x002fc800078610ff */
[----:B------:R-:W-:Y:S02]  /*e640*/  @!P6 LEA.HI.X R5, R2, R7, R5, 0x2, P3 ;  /* 0x000000070205e211 */ /* 0x000fe400018f1405 */
[----:B--2---:R-:W-:-:S03]  /*e650*/  @!P5 LEA R2, P0, R0, R10, 0x2 ;  /* 0x0000000a0002d211 */ /* 0x004fc600078010ff */
[----:B------:R1:W-:Y:S01]  /*e660*/  @!P6 STG.E desc[UR20][R4.64], R15 ;  /* 0x0000000f0400e986 */ /* 0x0003e2000c101914 */
[----:B------:R-:W-:-:S05]  /*e670*/  @!P5 LEA.HI.X R3, R0, R11, R3, 0x2, P0 ;  /* 0x0000000b0003d211 */ /* 0x000fca00000f1403 */
[----:B------:R1:W-:Y:S04]  /*e680*/  @!P5 STG.E desc[UR20][R2.64], R13 ;  /* 0x0000000d0200d986 */ /* 0x0003e8000c101914 */
.L_x_898:
[----:B------:R-:W-:Y:S05]  /*e690*/  BSYNC B0 ;  /* 0x0000000000007941 */ /* 0x000fea0003800000 */
.L_x_897:
[----:B------:R2:W5:Y:S04]  /*e6a0*/  LDL R26, [R1+0x24] ;  /* 0x00002400011a7983 */ /* 0x0005680000100800 */
[----:B------:R2:W5:Y:S01]  /*e6b0*/  LDL R25, [R1+0x30] ;  /* 0x0000300001197983 */ /* 0x0005620000100800 */
[----:B------:R-:W-:Y:S01]  /*e6c0*/  SHF.R.S32.HI R6, RZ, 0x1f, R18 ;  /* 0x0000001fff067819 */ /* 0x000fe20000011412 */
[----:B------:R-:W-:Y:S01]  /*e6d0*/  ULDC.64 UR4, c[0x0][0x2a0] ;  /* 0x0000a80000047ab9 */ /* 0x000fe20000000a00 */
[----:B------:R-:W-:Y:S01]  /*e6e0*/  SHF.R.S32.HI R0, RZ, 0x1f, R24 ;  /* 0x0000001fff007819 */ /* 0x000fe20000011418 */
[----:B------:R2:W3:Y:S01]  /*e6f0*/  LDS.128 R20, [R203] ;  /* 0x00000000cb147984 */ /* 0x0004e20000000c00 */
[----:B-1----:R-:W-:Y:S01]  /*e700*/  IADD3 R4, P0, R24, UR8, RZ ;  /* 0x0000000818047c10 */ /* 0x002fe2000ff1e0ff */
[----:B------:R-:W-:Y:S01]  /*e710*/  BSSY B0, `(.L_x_899) ;  /* 0x000001f000007945 */ /* 0x000fe20003800000 */
[----:B------:R-:W-:Y:S01]  /*e720*/  LEA.HI.SX32 R3, R16, 0x30, 0x1d ;  /* 0x0000003010037811 */ /* 0x000fe200078feaff */
[----:B------:R2:W1:Y:S01]  /*e730*/  LDS.128 R12, [R203+0x4000] ;  /* 0x00400000cb0c7984 */ /* 0x0004620000000c00 */
[----:B------:R-:W-:Y:S01]  /*e740*/  IADD3.X R5, R0, UR6, RZ, P0, !PT ;  /* 0x0000000600057c10 */ /* 0x000fe200087fe4ff */
[----:B------:R-:W-:Y:S01]  /*e750*/  IMAD R0, R6, UR4, RZ ;  /* 0x0000000406007c24 */ /* 0x000fe2000f8e02ff */
[----:B------:R-:W-:Y:S01]  /*e760*/  SHF.R.S32.HI R2, RZ, 0x3, R17 ;  /* 0x00000003ff027819 */ /* 0x000fe20000011411 */
[----:B------:R-:W-:Y:S01]  /*e770*/  IMAD.U32 R6, RZ, RZ, UR13 ;  /* 0x0000000dff067e24 */ /* 0x000fe2000f8e00ff */
[----:B------:R-:W-:Y:S01]  /*e780*/  ISETP.GE.AND P0, PT, R3, UR7, PT ;  /* 0x0000000703007c0c */ /* 0x000fe2000bf06270 */
[C---:B------:R-:W-:Y:S01]  /*e790*/  IMAD R0, R18.reuse, UR5, R0 ;  /* 0x0000000512007c24 */ /* 0x040fe2000f8e0200 */
[----:B------:R-:W-:Y:S01]  /*e7a0*/  SHF.R.S32.HI R3, RZ, 0x1f, R2 ;  /* 0x0000001fff037819 */ /* 0x000fe20000011402 */
[----:B------:R-:W-:-:S02]  /*e7b0*/  IMAD.WIDE.U32 R10, R18, UR4, R4 ;  /* 0x00000004120a7c25 */ /* 0x000fc4000f8e0004 */
[----:B------:R2:W4:Y:S02]  /*e7c0*/  LDS.128 R16, [R203+0x2000] ;  /* 0x00200000cb107984 */ /* 0x0005240000000c00 */
        /* <DEDUP_REMOVED lines=9> */
[----:B-----5:R-:W-:Y:S02]  /*e860*/  ISETP.GE.AND P5, PT, R26, UR6, PT ;  /* 0x000000061a007c0c */ /* 0x020fe4000bfa6270 */
        /* <DEDUP_REMOVED lines=9> */
.L_x_900:
[----:B------:R-:W-:Y:S05]  /*e900*/  BSYNC B0 ;  /* 0x0000000000007941 */ /* 0x000fea0003800000 */
.L_x_899:
        /* <DEDUP_REMOVED lines=13> */
[----:B-----5:R-:W-:Y:S02]  /*e9e0*/  ISETP.GE.AND P3, PT, R26, UR6, PT ;  /* 0x000000061a007c0c */ /* 0x020fe4000bf66270 */
        /* <DEDUP_REMOVED lines=10> */
.L_x_902:
[----:B------:R-:W-:Y:S05]  /*ea90*/  BSYNC B0 ;  /* 0x0000000000007941 */ /* 0x000fea0003800000 */
.L_x_901:
        /* <DEDUP_REMOVED lines=24> */
.L_x_904:
[----:B------:R-:W-:Y:S05]  /*ec20*/  BSYNC B0 ;  /* 0x0000000000007941 */ /* 0x000fea0003800000 */
.L_x_903:
        /* <DEDUP_REMOVED lines=8> */
[----:B-----5:R-:W-:Y:S01]  /*ecb0*/  ISETP.GE.AND P1, PT, R26, UR6, PT ;  /* 0x000000061a007c0c */ /* 0x020fe2000bf26270 */
[----:B------:R-:W-:Y:S01]  /*ecc0*/  IMAD R6, R2, UR4, RZ ;  /* 0x0000000402067c24 */ /* 0x000fe2000f8e02ff */
[----:B------:R-:W-:Y:S01]  /*ecd0*/  ISETP.GE.AND P0, PT, R25, UR6, PT ;  /* 0x0000000619007c0c */ /* 0x000fe2000bf06270 */
[----:B------:R-:W-:-:S04]  /*ece0*/  IMAD.MOV.U32 R2, RZ, RZ, R10 ;  /* 0x000000ffff027224 */ /* 0x000fc800078e000a */
[----:B------:R-:W-:-:S04]  /*ecf0*/  IMAD.WIDE.U32 R4, R0, UR4, R2 ;  /* 0x0000000400047c25 */ /* 0x000fc8000f8e0002 */
        /* <DEDUP_REMOVED lines=10> */
.L_x_861:
[----:B------:R-:W-:Y:S01]  /*eda0*/  UISETP.NE.AND UP2, UPT, UR12, -0x1, UPT ;  /* 0xffffffff0c00788c */ /* 0x000fe2000bf45270 */
[----:B------:R-:W-:Y:S01]  /*edb0*/  LEA.HI R10, R20, R99, RZ, 0x3 ;  /* 0x00000063140a7211 */ /* 0x000fe200078f18ff */
[----:B------:R-:W-:Y:S01]  /*edc0*/  ULDC.U8 UR5, c[0x0][0x3d8] ;  /* 0x0000f60000057ab9 */ /* 0x000fe20000000000 */
[----:B------:R-:W-:Y:S01]  /*edd0*/  ULDC.U8 UR10, c[0x0][0x3d9] ;  /* 0x0000f640000a7ab9 */ /* 0x000fe20000000000 */
[----:B------:R-:W-:Y:S01]  /*ede0*/  UISETP.NE.AND UP3, UPT, UR5, URZ, UPT ;  /* 0x0000003f0500728c */ /* 0x000fe2000bf65270 */
[----:B------:R-:W-:Y:S01]  /*edf0*/  LOP3.LUT R0, R10, 0xfffffff8, RZ, 0xc0, !PT ;  /* 0xfffffff80a007812 */ /* 0x000fe200078ec0ff */
[----:B------:R-:W-:Y:S01]  /*ee00*/  UISETP.NE.AND UP1, UPT, UR10, URZ, UPT ;  /* 0x0000003f0a00728c */ /* 0x000fe2000bf25270 */
[----:B------:R-:W-:Y:S01]  /*ee10*/  SHF.R.S32.HI R10, RZ, 0x3, R10 ;  /* 0x00000003ff0a7819 */ /* 0x000fe2000001140a */
[----:B------:R-:W-:-:S03]  /*ee20*/  UISETP.EQ.AND UP3, UPT, UR10, URZ, UP3 ;  /* 0x0000003f0a00728c */ /* 0x000fc60009f62270 */
[----:B------:R-:W-:Y:S01]  /*ee30*/  @!UP2 USHF.R.S32.HI UR16, URZ, 0x1f, UR24 ;  /* 0x0000001f3f10a899 */ /* 0x000fe20008011418 */
[----:B------:R-:W-:Y:S01]  /*ee40*/  PLOP3.LUT P0, PT, PT, PT, UP1, 0x80, 0x0 ;  /* 0x000000000000781c */ /* 0x000fe20003f0f018 */
[----:B------:R-:W-:Y:S01]  /*ee50*/  @UP2 ULDC.64 UR8, c[0x0][0x298] ;  /* 0x0000a60000082ab9 */ /* 0x000fe20000000a00 */
[----:B------:R-:W-:Y:S01]  /*ee60*/  @!UP2 ULDC.64 UR6, c[0x0][0x290] ;  /* 0x0000a4000006aab9 */ /* 0x000fe20000000a00 */
[----:B------:R-:W-:Y:S01]  /*ee70*/  @UP2 UIMAD.WIDE.U32 UR10, UR12, UR8, URZ ;  /* 0x000000080c0a22a5 */ /* 0x000fe2000f8e003f */
[----:B------:R-:W-:Y:S01]  /*ee80*/  SHF.R.S32.HI R11, RZ, 0x1f, R10 ;  /* 0x0000001fff0b7819 */ /* 0x000fe2000001140a */
[----:B------:R-:W-:Y:S02]  /*ee90*/  UISETP.NE.OR UP0, UPT, UR12, -0x1, !UP3 ;  /* 0xffffffff0c00788c */ /* 0x000fe4000df05670 */
[----:B------:R-:W-:Y:S02]  /*eea0*/  @!UP2 UIMAD UR8, UR16, UR6, URZ ;  /* 0x000000061008a2a4 */ /* 0x000fe4000f8e023f */
[----:B------:R-:W-:-:S02]  /*eeb0*/  @!UP2 UIMAD.WIDE.U32 UR18, UR24, UR6, URZ ;  /* 0x000000061812a2a5 */ /* 0x000fc4000f8e003f */
[----:B------:R-:W-:Y:S02]  /*eec0*/  @!UP2 UIMAD UR8, UR24, UR7, UR8 ;  /* 0x000000071808a2a4 */ /* 0x000fe4000f8e0208 */
[----:B------:R-:W-:Y:S01]  /*eed0*/  @UP2 UIMAD UR9, UR12, UR9, UR11 ;  /* 0x000000090c0922a4 */ /* 0x000fe2000f8e020b */
[----:B------:R-:W-:Y:S01]  /*eee0*/  @UP1 ULDC.64 UR6, c[0x0][0x2c0] ;  /* 0x0000b00000061ab9 */ /* 0x000fe20000000a00 */
[----:B------:R-:W-:Y:S01]  /*eef0*/  @!UP3 UMOV UR22, URZ ;  /* 0x0000003f0016bc82 */ /* 0x000fe20008000000 */
[----:B------:R-:W-:Y:S01]  /*ef00*/  @UP1 UIMAD UR16, UR7, UR6, URZ ;  /* 0x00000006071012a4 */ /* 0x000fe2000f8e023f */
[----:B------:R-:W-:Y:S02]  /*ef10*/  @!UP3 UMOV UR23, URZ ;  /* 0x0000003f0017bc82 */ /* 0x000fe40008000000 */
[----:B------:R-:W-:Y:S01]  /*ef20*/  @UP3 ULDC UR6, c[0x0][0x2c4] ;  /* 0x0000b10000063ab9 */ /* 0x000fe20000000800 */
[----:B------:R-:W-:Y:S01]  /*ef30*/  @UP1 ULDC UR17, c[0x0][0x2c0] ;  /* 0x0000b00000111ab9 */ /* 0x000fe20000000800 */
[----:B------:R-:W-:Y:S01]  /*ef40*/  @!UP0 UIMAD UR12, UR24, UR6, URZ ;  /* 0x00000006180c82a4 */ /* 0x000fe2000f8e023f */
[----:B------:R-:W-:Y:S01]  /*ef50*/  @UP1 UMOV UR11, 0x1 ;  /* 0x00000001000b1882 */ /* 0x000fe20000000000 */
[----:B------:R-:W-:-:S02]  /*ef60*/  @!UP2 UIADD3 UR9, UR19, UR8, URZ ;  /* 0x000000081309a290 */ /* 0x000fc4000fffe03f */
[----:B------:R-:W-:Y:S01]  /*ef70*/  @UP3 USHF.R.S32.HI UR6, URZ, 0x1f, UR12 ;  /* 0x0000001f3f063899 */ /* 0x000fe2000801140c */
[----:B------:R-:W-:Y:S02]  /*ef80*/  @!UP2 UMOV UR10, UR18 ;  /* 0x00000012000aac82 */ /* 0x000fe40008000000 */
[----:B------:R-:W-:-:S04]  /*ef90*/  @UP3 UMOV UR22, UR12 ;  /* 0x0000000c00163c82 */ /* 0x000fc80008000000 */
[----:B------:R-:W-:Y:S01]  /*efa0*/  @UP3 UMOV UR23, UR6 ;  /* 0x0000000600173c82 */ /* 0x000fe20008000000 */
[----:B------:R-:W-:Y:S05]  /*efb0*/  @P0 BRA `(.L_x_905) ;  /* 0x0000000000180947 */ /* 0x000fea0003800000 */
[----:B------:R-:W-:Y:S01]  /*efc0*/  UISETP.NE.AND UP0, UPT, UR5, URZ, UPT ;  /* 0x0000003f0500728c */ /* 0x000fe2000bf05270 */
[----:B------:R-:W-:Y:S01]  /*efd0*/  ULDC UR16, c[0x0][0x2c4] ;  /* 0x0000b10000107ab9 */ /* 0x000fe20000000800 */
[----:B------:R-:W-:Y:S01]  /*efe0*/  ULDC UR11, c[0x0][0x270] ;  /* 0x00009c00000b7ab9 */ /* 0x000fe20000000800 */
[----:B------:R-:W-:-:S08]  /*eff0*/  UMOV UR17, 0x1 ;  /* 0x0000000100117882 */ /* 0x000fd00000000000 */
[----:B------:R-:W-:Y:S02]  /*f000*/  @UP0 ULDC UR16, c[0x0][0x2e4] ;  /* 0x0000b90000100ab9 */ /* 0x000fe40000000800 */
[----:B------:R-:W-:-:S12]  /*f010*/  UIMAD UR11, UR16, UR11, URZ ;  /* 0x0000000b100b72a4 */ /* 0x000fd8000f8e023f */
.L_x_905:
[----:B------:R-:W-:Y:S01]  /*f020*/  IMAD.IADD R0, R99, 0x1, -R0 ;  /* 0x0000000163007824 */ /* 0x000fe200078e0a00 */
[----:B------:R-:W-:Y:S01]  /*f030*/  UIMAD UR8, UR4, UR17, URZ ;  /* 0x00000011040872a4 */ /* 0x000fe2000f8e023f */
[----:B------:R-:W-:Y:S01]  /*f040*/  VIADD R14, R10, 0x10 ;  /* 0x000000100a0e7836 */ /* 0x000fe20000000000 */
[----:B------:R-:W-:Y:S01]  /*f050*/  UIADD3 UR4, -UR4, UR14, URZ ;  /* 0x0000000e04047290 */ /* 0x000fe2000fffe13f */
[----:B------:R-:W-:Y:S01]  /*f060*/  IMAD.U32 R6, RZ, RZ, UR13 ;  /* 0x0000000dff067e24 */ /* 0x000fe2000f8e00ff */
[C---:B------:R-:W-:Y:S01]  /*f070*/  ISETP.NE.AND P3, PT, R0.reuse, RZ, PT ;  /* 0x000000ff0000720c */ /* 0x040fe20003f65270 */
[----:B------:R-:W-:Y:S01]  /*f080*/  IMAD.SHL.U32 R0, R0, 0x8, RZ ;  /* 0x0000000800007824 */ /* 0x000fe200078e00ff */
[----:B------:R-:W-:Y:S01]  /*f090*/  UIMAD UR11, UR24, UR11, URZ ;  /* 0x0000000b180b72a4 */ /* 0x000fe2000f8e023f */
[----:B------:R-:W-:Y:S01]  /*f0a0*/  IADD3 R15, R10, 0x20, RZ ;  /* 0x000000200a0f7810 */ /* 0x000fe20007ffe0ff */
[----:B------:R-:W-:Y:S01]  /*f0b0*/  USHF.R.S32.HI UR5, URZ, 0x1f, UR15 ;  /* 0x0000001f3f057899 */ /* 0x000fe2000801140f */
[----:B------:R-:W-:Y:S01]  /*f0c0*/  BSSY B0, `(.L_x_906) ;  /* 0x0000027000007945 */ /* 0x000fe20003800000 */
[C---:B------:R-:W-:Y:S01]  /*f0d0*/  IADD3 R2, P0, R0.reuse, UR10, RZ ;  /* 0x0000000a00027c10 */ /* 0x040fe2000ff1e0ff */
[----:B------:R-:W-:Y:S01]  /*f0e0*/  ULDC.64 UR6, c[0x0][0x2a0] ;  /* 0x0000a80000067ab9 */ /* 0x000fe20000000a00 */
[----:B------:R-:W-:Y:S01]  /*f0f0*/  USEL UR11, UR11, URZ, !UP3 ;  /* 0x0000003f0b0b7287 */ /* 0x000fe2000d800000 */
[----:B------:R-:W-:Y:S01]  /*f100*/  MOV R12, UR6 ;  /* 0x00000006000c7c02 */ /* 0x000fe20008000f00 */
[----:B------:R-:W-:Y:S01]  /*f110*/  UIMAD UR5, UR5, UR6, URZ ;  /* 0x00000006050572a4 */ /* 0x000fe2000f8e023f */
[----:B------:R-:W-:Y:S01]  /*f120*/  LEA.HI.X.SX32 R3, R0, UR9, 0x1, P0 ;  /* 0x0000000900037c11 */ /* 0x000fe200080f0eff */
[----:B------:R-:W-:Y:S01]  /*f130*/  UIMAD UR11, UR15, UR16, UR11 ;  /* 0x000000100f0b72a4 */ /* 0x000fe2000f8e020b */
[----:B------:R-:W-:Y:S01]  /*f140*/  ISETP.GE.AND P0, PT, R10, UR4, PT ;  /* 0x000000040a007c0c */ /* 0x000fe2000bf06270 */
[----:B------:R-:W-:Y:S01]  /*f150*/  UIMAD UR5, UR15, UR7, UR5 ;  /* 0x000000070f0572a4 */ /* 0x000fe2000f8e0205 */
[----:B------:R-:W-:Y:S01]  /*f160*/  IMAD.WIDE R6, R6, 0x40, R10 ;  /* 0x0000004006067825 */ /* 0x000fe200078e020a */
[----:B------:R-:W-:Y:S01]  /*f170*/  USHF.R.S32.HI UR6, URZ, 0x1f, UR8 ;  /* 0x0000001f3f067899 */ /* 0x000fe20008011408 */
[----:B------:R-:W-:Y:S01]  /*f180*/  ISETP.GE.AND P2, PT, R14, UR4, PT ;  /* 0x000000040e007c0c */ /* 0x000fe2000bf46270 */
[----:B------:R-:W-:Y:S01]  /*f190*/  USHF.R.S32.HI UR7, URZ, 0x1f, UR11 ;  /* 0x0000001f3f077899 */ /* 0x000fe2000801140b */
[----:B------:R-:W-:Y:S01]  /*f1a0*/  IMAD.WIDE.U32 R12, R12, UR15, R2 ;  /* 0x0000000f0c0c7c25 */ /* 0x000fe2000f8e0002 */
[----:B------:R-:W-:Y:S01]  /*f1b0*/  UIADD3 UR8, UP1, UP0, UR8, UR22, UR11 ;  /* 0x0000001608087290 */ /* 0x000fe2000f83e00b */
[----:B------:R-:W-:-:S02]  /*f1c0*/  ISETP.GE.AND P1, PT, R15, UR4, PT ;  /* 0x000000040f007c0c */ /* 0x000fc4000bf26270 */
[----:B------:R-:W-:Y:S01]  /*f1d0*/  VIADD R16, R10, 0x30 ;  /* 0x000000300a107836 */ /* 0x000fe20000000000 */
[----:B------:R-:W-:Y:S01]  /*f1e0*/  UIADD3.X UR22, UR6, UR23, UR7, UP1, UP0 ;  /* 0x0000001706167290 */ /* 0x000fe20008fe0407 */
[----:B------:R-:W-:Y:S01]  /*f1f0*/  IADD3 R9, R13, UR5, RZ ;  /* 0x000000050d097c10 */ /* 0x000fe2000fffe0ff */
[C---:B------:R-:W-:Y:S01]  /*f200*/  VIADD R17, R0.reuse, 0x80 ;  /* 0x0000008000117836 */ /* 0x040fe20000000000 */
[----:B------:R-:W-:Y:S01]  /*f210*/  IADD3 R18, R0, 0x40, RZ ;  /* 0x0000004000127810 */ /* 0x000fe20007ffe0ff */
[----:B------:R-:W-:Y:S08]  /*f220*/  @P0 BRA `(.L_x_907) ;  /* 0x0000000000400947 */ /* 0x000ff00003800000 */
        /* <DEDUP_REMOVED lines=16> */
.L_x_907:
[----:B------:R-:W-:Y:S05]  /*f330*/  BSYNC B0 ;  /* 0x0000000000007941 */ /* 0x000fea0003800000 */
.L_x_906:
[----:B------:R-:W-:Y:S01]  /*f340*/  BSSY B0, `(.L_x_908) ;  /* 0x0000016000007945 */ /* 0x000fe20003800000 */
[----:B------:R-:W-:-:S03]  /*f350*/  ISETP.GE.AND P0, PT, R16, UR4, PT ;  /* 0x0000000410007c0c */ /* 0x000fc6000bf06270 */
[----:B------:R-:W-:Y:S10]  /*f360*/  @P2 BRA `(.L_x_909) ;  /* 0x00000000004c2947 */ /* 0x000ff40003800000 */
[----:B-1----:R-:W-:Y:S01]  /*f370*/  IADD3 R2, P2, R6, 0x10, RZ ;  /* 0x0000001006027810 */ /* 0x002fe20007f5e0ff */
        /* <DEDUP_REMOVED lines=18> */
.L_x_909:
[----:B------:R-:W-:Y:S05]  /*f4a0*/  BSYNC B0 ;  /* 0x0000000000007941 */ /* 0x000fea0003800000 */
.L_x_908:
[----:B------:R-:W-:Y:S01]  /*f4b0*/  BSSY B0, `(.L_x_910) ;  /* 0x0000016000007945 */ /* 0x000fe20003800000 */
[----:B------:R-:W-:-:S03]  /*f4c0*/  ISETP.GE.OR P6, PT, R10, UR4, P3 ;  /* 0x000000040a007c0c */ /* 0x000fc60009fc6670 */
[----:B------:R-:W-:Y:S10]  /*f4d0*/  @P1 BRA `(.L_x_911) ;  /* 0x00000000004c1947 */ /* 0x000ff40003800000 */
[----:B-12---:R-:W-:Y:S01]  /*f4e0*/  IADD3 R2, P1, R6, 0x20, RZ ;  /* 0x0000002006027810 */ /* 0x006fe20007f3e0ff */
        /* <DEDUP_REMOVED lines=18> */
.L_x_911:
[----:B------:R-:W-:Y:S05]  /*f610*/  BSYNC B0 ;  /* 0x0000000000007941 */ /* 0x000fea0003800000 */
.L_x_910:
[----:B------:R-:W-:Y:S01]  /*f620*/  BSSY B0, `(.L_x_912) ;  /* 0x0000018000007945 */ /* 0x000fe20003800000 */
[----:B------:R-:W-:Y:S02]  /*f630*/  ISETP.GE.OR P5, PT, R14, UR4, P3 ;  /* 0x000000040e007c0c */ /* 0x000fe40009fa6670 */
[----:B------:R-:W-:Y:S02]  /*f640*/  ISETP.GE.OR P4, PT, R15, UR4, P3 ;  /* 0x000000040f007c0c */ /* 0x000fe40009f86670 */
[----:B------:R-:W-:Y:S01]  /*f650*/  ISETP.GE.OR P3, PT, R16, UR4, P3 ;  /* 0x0000000410007c0c */ /* 0x000fe20009f66670 */
[----:B------:R-:W-:-:S12]  /*f660*/  @P0 BRA `(.L_x_913) ;  /* 0x00000000004c0947 */ /* 0x000fd80003800000 */
[----:B------:R-:W-:Y:S01]  /*f670*/  IADD3 R8, P0, R6, 0x30, RZ ;  /* 0x0000003006087810 */ /* 0x000fe20007f1e0ff */
[----:B------:R-:W-:Y:S01]  /*f680*/  ULDC.64 UR6, c[0x0][0x298] ;  /* 0x0000a60000067ab9 */ /* 0x000fe20000000a00 */
[----:B-123--:R-:W-:Y:S01]  /*f690*/  MOV R3, R9 ;  /* 0x0000000900037202 */ /* 0x00efe20000000f00 */
[----:B------:R-:W-:Y:S01]  /*f6a0*/  IMAD.MOV.U32 R2, RZ, RZ, R12 ;  /* 0x000000ffff027224 */ /* 0x000fe200078e000c */
[----:B------:R-:W-:Y:S01]  /*f6b0*/  ULDC UR5, c[0x0][0x2d0] ;  /* 0x0000b40000057ab9 */ /* 0x000fe20000000800 */
        /* <DEDUP_REMOVED lines=14> */
.L_x_913:
[----:B------:R-:W-:Y:S05]  /*f7a0*/  BSYNC B0 ;  /* 0x0000000000007941 */ /* 0x000fea0003800000 */
.L_x_912:
[----:B------:R-:W-:Y:S04]  /*f7b0*/  BSSY B0, `(.L_x_914) ;  /* 0x000000a000007945 */ /* 0x000fe80003800000 */
[----:B------:R-:W-:Y:S05]  /*f7c0*/  @P6 BRA `(.L_x_915) ;  /* 0x0000000000206947 */ /* 0x000fea0003800000 */
[----:B------:R-:W-:Y:S01]  /*f7d0*/  IMAD R0, R10, UR17, RZ ;  /* 0x000000110a007c24 */ /* 0x000fe2000f8e02ff */
[----:B------:R-:W-:-:S04]  /*f7e0*/  ULDC.64 UR6, c[0x0][0x2b0] ;  /* 0x0000ac0000067ab9 */ /* 0x000fc80000000a00 */
[----:B-1234-:R-:W-:-:S04]  /*f7f0*/  IADD3 R3, P0, R0, UR8, RZ ;  /* 0x0000000800037c10 */ /* 0x01efc8000ff1e0ff */
[----:B------:R-:W-:Y:S02]  /*f800*/  LEA.HI.X.SX32 R0, R0, UR22, 0x1, P0 ;  /* 0x0000001600007c11 */ /* 0x000fe400080f0eff */
[----:B------:R-:W-:-:S04]  /*f810*/  LEA R2, P0, R3, UR6, 0x2 ;  /* 0x0000000603027c11 */ /* 0x000fc8000f8010ff */
[----:B------:R-:W-:Y:S01]  /*f820*/  LEA.HI.X R3, R3, UR7, R0, 0x2, P0 ;  /* 0x0000000703037c11 */ /* 0x000fe200080f1400 */
[----:B------:R-:W-:-:S05]  /*f830*/  IMAD.MOV.U32 R0, RZ, RZ, 0x7f800000 ;  /* 0x7f800000ff007424 */ /* 0x000fca00078e00ff */
[----:B------:R1:W-:Y:S03]  /*f840*/  STG.E desc[UR20][R2.64], R0 ;  /* 0x0000000002007986 */ /* 0x0003e6000c101914 */
.L_x_915:
[----:B------:R-:W-:Y:S05]  /*f850*/  BSYNC B0 ;  /* 0x0000000000007941 */ /* 0x000fea0003800000 */
.L_x_914:
[----:B------:R-:W-:Y:S04]  /*f860*/  BSSY B0, `(.L_x_916) ;  /* 0x000000a000007945 */ /* 0x000fe80003800000 */
[----:B------:R-:W-:Y:S05]  /*f870*/  @P5 BRA `(.L_x_917) ;  /* 0x0000000000205947 */ /* 0x000fea0003800000 */
[----:B-1----:R-:W-:Y:S01]  /*f880*/  IMAD R0, R14, UR17, RZ ;  /* 0x000000110e007c24 */ /* 0x002fe2000f8e02ff */
[----:B------:R-:W-:-:S04]  /*f890*/  ULDC.64 UR6, c[0x0][0x2b0] ;  /* 0x0000ac0000067ab9 */ /* 0x000fc80000000a00 */
[----:B--234-:R-:W-:-:S04]  /*f8a0*/  IADD3 R3, P0, R0, UR8, RZ ;  /* 0x0000000800037c10 */ /* 0x01cfc8000ff1e0ff */
[----:B------:R-:W-:Y:S02]  /*f8b0*/  LEA.HI.X.SX32 R0, R0, UR22, 0x1, P0 ;  /* 0x0000001600007c11 */ /* 0x000fe400080f0eff */
[----:B------:R-:W-:-:S04]  /*f8c0*/  LEA R2, P0, R3, UR6, 0x2 ;  /* 0x0000000603027c11 */ /* 0x000fc8000f8010ff */
[----:B------:R-:W-:Y:S01]  /*f8d0*/  LEA.HI.X R3, R3, UR7, R0, 0x2, P0 ;  /* 0x0000000703037c11 */ /* 0x000fe200080f1400 */
[----:B------:R-:W-:-:S05]  /*f8e0*/  IMAD.MOV.U32 R0, RZ, RZ, 0x7f800000 ;  /* 0x7f800000ff007424 */ /* 0x000fca00078e00ff */
[----:B------:R1:W-:Y:S03]  /*f8f0*/  STG.E desc[UR20][R2.64], R0 ;  /* 0x0000000002007986 */ /* 0x0003e6000c101914 */
.L_x_917:
[----:B------:R-:W-:Y:S05]  /*f900*/  BSYNC B0 ;  /* 0x0000000000007941 */ /* 0x000fea0003800000 */
.L_x_916:
        /* <DEDUP_REMOVED lines=10> */
.L_x_919:
[----:B------:R-:W-:Y:S05]  /*f9b0*/  BSYNC B0 ;  /* 0x0000000000007941 */ /* 0x000fea0003800000 */
.L_x_918:
[----:B------:R-:W-:Y:S05]  /*f9c0*/  @P3 EXIT ;  /* 0x000000000000394d */ /* 0x000fea0003800000 */
[----:B-1----:R-:W-:Y:S01]  /*f9d0*/  IMAD R0, R16, UR17, RZ ;  /* 0x0000001110007c24 */ /* 0x002fe2000f8e02ff */
[----:B------:R-:W-:-:S04]  /*f9e0*/  ULDC.64 UR4, c[0x0][0x2b0] ;  /* 0x0000ac0000047ab9 */ /* 0x000fc80000000a00 */
[----:B--234-:R-:W-:-:S04]  /*f9f0*/  IADD3 R3, P0, R0, UR8, RZ ;  /* 0x0000000800037c10 */ /* 0x01cfc8000ff1e0ff */
[----:B------:R-:W-:Y:S02]  /*fa00*/  LEA.HI.X.SX32 R0, R0, UR22, 0x1, P0 ;  /* 0x0000001600007c11 */ /* 0x000fe400080f0eff */
[----:B------:R-:W-:-:S04]  /*fa10*/  LEA R2, P0, R3, UR4, 0x2 ;  /* 0x0000000403027c11 */ /* 0x000fc8000f8010ff */
[----:B------:R-:W-:Y:S01]  /*fa20*/  LEA.HI.X R3, R3, UR5, R0, 0x2, P0 ;  /* 0x0000000503037c11 */ /* 0x000fe200080f1400 */
[----:B------:R-:W-:-:S05]  /*fa30*/  IMAD.MOV.U32 R0, RZ, RZ, 0x7f800000 ;  /* 0x7f800000ff007424 */ /* 0x000fca00078e00ff */
[----:B------:R-:W-:Y:S01]  /*fa40*/  STG.E desc[UR20][R2.64], R0 ;  /* 0x0000000002007986 */ /* 0x000fe2000c101914 */
[----:B------:R-:W-:Y:S05]  /*fa50*/  EXIT ;  /* 0x000000000000794d */ /* 0x000fea0003800000 */
.L_x_920:
        /* <DEDUP_REMOVED lines=10> */
.L_x_1525:


//--------------------- .text._ZN5flash16flash_fwd_kernelI23Flash_fwd_kernel_traitsILi192ELi64ELi64ELi4ELb0ELb0EN7cutlass6half_tE19Flash_kernel_traitsILi192ELi64ELi64ELi4ES3_EELb0ELb0ELb0ELb0ELb0ELb0ELb1ELb0EEEvNS_16Flash_fwd_paramsE --------------------------
	.section	.text._ZN5flash16flash_fwd_kernelI23Flash_fwd_kernel_traitsILi192ELi64ELi64ELi4ELb0ELb0EN7cutlass6half_tE19Flash_kernel_traitsILi192ELi64ELi64ELi4ES3_EELb0ELb0ELb0ELb0ELb0ELb0ELb1ELb0EEEvNS_16Flash_fwd_paramsE,"ax",@progbits
	.align	128
        .global         _ZN5flash16flash_fwd_kernelI23Flash_fwd_kernel_traitsILi192ELi64ELi64ELi4ELb0ELb0EN7cutlass6half_tE19Flash_kernel_traitsILi192ELi64ELi64ELi4ES3_EELb0ELb0ELb0ELb0ELb0ELb0ELb1ELb0EEEvNS_16Flash_fwd_paramsE
        .type           _ZN5flash16flash_fwd_kernelI23Flash_fwd_kernel_traitsILi192ELi64ELi64ELi4ELb0ELb0EN7cutlass6half_tE19Flash_kernel_traitsILi192ELi64ELi64ELi4ES3_EELb0ELb0ELb0ELb0ELb0ELb0ELb1ELb0EEEvNS_16Flash_fwd_paramsE,@function
        .size           _ZN5flash16flash_fwd_kernelI23Flash_fwd_kernel_traitsILi192ELi64ELi64ELi4ELb0ELb0EN7cutlass6half_tE19Flash_kernel_traitsILi192ELi64ELi64ELi4ES3_EELb0ELb0ELb0ELb0ELb0ELb0ELb1ELb0EEEvNS_16Flash_fwd_paramsE,(.L_x_1526 - _ZN5flash16flash_fwd_kernelI23Flash_fwd_kernel_traitsILi192ELi64ELi64ELi4ELb0ELb0EN7cutlass6half_tE19Flash_kernel_traitsILi192ELi64ELi64ELi4ES3_EELb0ELb0ELb0ELb0ELb0ELb0ELb1ELb0EEEvNS_16Flash_fwd_paramsE)
        .other          _ZN5flash16flash_fwd_kernelI23Flash_fwd_kernel_traitsILi192ELi64ELi64ELi4ELb0ELb0EN7cutlass6half_tE19Flash_kernel_traitsILi192ELi64ELi64ELi4ES3_EELb0ELb0ELb0ELb0ELb0ELb0ELb1ELb0EEEvNS_16Flash_fwd_paramsE,@"STO_CUDA_ENTRY STV_DEFAULT"
_ZN5flash16flash_fwd_kernelI23Flash_fwd_kernel_traitsILi192ELi64ELi64ELi4ELb0ELb0EN7cutlass6half_tE19Flash_kernel_traitsILi192ELi64ELi64ELi4ES3_EELb0ELb0ELb0ELb0ELb0ELb0ELb1ELb0EEEvNS_16Flash_fwd_paramsE:
.text._ZN5flash16flash_fwd_kernelI23Flash_fwd_kernel_traitsILi192ELi64ELi64ELi4ELb0ELb0EN7cutlass6half_tE19Flash_kernel_traitsILi192ELi64ELi64ELi4ES3_EELb0ELb0ELb0ELb0ELb0ELb0ELb1ELb0EEEvNS_16Flash_fwd_paramsE:
        /* <DEDUP_REMOVED lines=39> */
.L_x_921:
[----:B------:R-:W1:Y:S02]  /*0270*/  LDC R5, c[0x0][0x2c8] ;  /* 0x0000b200ff057b82 */ /* 0x000e640000000800 */
.L_x_922:
        /* <DEDUP_REMOVED lines=24> */
[----:B------:R-:W-:Y:S02]  /*0400*/  SHF.R.S32.HI R19, RZ, 0x1f, R6 ;  /* 0x0000001fff137819 */ /* 0x000fe40000011406 */
[----:B------:R-:W-:Y:S02]  /*0410*/  ISETP.NE.AND P0, PT, R17, -0x1, PT ;  /* 0xffffffff1100780c */ /* 0x000fe40003f05270 */
[CC--:B------:R-:W-:Y:S02]  /*0420*/  LEA.HI R22, R19.reuse, R6.reuse, RZ, 0x3 ;  /* 0x0000000613167211 */ /* 0x0c0fe400078f18ff */
[----:B------:R-:W-:-:S03]  /*0430*/  LEA.HI R20, R19, R6, RZ, 0x6 ;  /* 0x0000000613147211 */ /* 0x000fc600078f30ff */
[----:B------:R-:W2:Y:S01]  /*0440*/  @P3 LDC.64 R10, c[0x0][0x240] ;  /* 0x00009000ff0a3b82 */ /* 0x000ea20000000a00 */
[----:B------:R-:W-:Y:S01]  /*0450*/  @!P3 SHF.R.S32.HI R21, RZ, 0x1f, R4 ;  /* 0x0000001fff15b819 */ /* 0x000fe20000011404 */
[----:B------:R-:W-:-:S06]  /*0460*/  IMAD.SHL.U32 R20, R20, 0x8, RZ ;  /* 0x0000000814147824 */ /* 0x000fcc00078e00ff */
[----:B------:R-:W3:Y:S01]  /*0470*/  @P0 LDC.64 R14, c[0x0][0x248] ;  /* 0x00009200ff0e0b82 */ /* 0x000ee20000000a00 */
[----:B-1----:R-:W-:-:S04]  /*0480*/  IABS R13, R0 ;  /* 0x00000000000d7213 */ /* 0x002fc80000000000 */
[----:B------:R-:W1:Y:S01]  /*0490*/  I2F.RP R5, R13 ;  /* 0x0000000d00057306 */ /* 0x000e620000209400 */
[----:B--2---:R-:W-:-:S04]  /*04a0*/  @P3 IMAD.WIDE.U32 R24, R219, R10, RZ ;  /* 0x0000000adb183225 */ /* 0x004fc800078e00ff */
[----:B------:R-:W-:-:S03]  /*04b0*/  @P3 IMAD R11, R219, R11, R25 ;  /* 0x0000000bdb0b3224 */ /* 0x000fc600078e0219 */
[----:B-1----:R-:W1:Y:S01]  /*04c0*/  MUFU.RCP R3, R5 ;  /* 0x0000000500037308 */ /* 0x002e620000001000 */
[----:B------:R-:W-:Y:S01]  /*04d0*/  @P3 MOV R10, R24 ;  /* 0x00000018000a3202 */ /* 0x000fe20000000f00 */
[----:B-1----:R-:W-:Y:S01]  /*04e0*/  VIADD R3, R3, 0xffffffe ;  /* 0x0ffffffe03037836 */ /* 0x002fe20000000000 */
[----:B------:R-:W-:Y:S02]  /*04f0*/  LOP3.LUT R5, R22, 0xfffffff8, RZ, 0xc0, !PT ;  /* 0xfffffff816057812 */ /* 0x000fe400078ec0ff */
[----:B------:R-:W-:Y:S02]  /*0500*/  SHF.R.S32.HI R22, RZ, 0x3, R22 ;  /* 0x00000003ff167819 */ /* 0x000fe40000011416 */
[----:B------:R-:W-:Y:S01]  /*0510*/  IADD3 R5, -R5, R6, RZ ;  /* 0x0000000605057210 */ /* 0x000fe20007ffe1ff */
[----:B------:R-:W1:Y:S02]  /*0520*/  F2I.FTZ.U32.TRUNC.NTZ R3, R3 ;  /* 0x0000000300037305 */ /* 0x000e64000021f000 */
[----:B------:R-:W-:-:S02]  /*0530*/  IMAD.SHL.U32 R221, R22, 0x40, RZ ;  /* 0x0000004016dd7824 */ /* 0x000fc400078e00ff */
[----:B------:R-:W-:-:S03]  /*0540*/  IMAD.SHL.U32 R134, R5, 0x8, RZ ;  /* 0x0000000805867824 */ /* 0x000fc600078e00ff */
[----:B------:R-:W-:-:S04]  /*0550*/  LOP3.LUT R221, R221, 0x1c0, RZ, 0xc0, !PT ;  /* 0x000001c0dddd7812 */ /* 0x000fc800078ec0ff */
[----:B------:R-:W-:Y:S02]  /*0560*/  LOP3.LUT R18, R221, 0x38, R134, 0xf8, !PT ;  /* 0x00000038dd127812 */ /* 0x000fe400078ef886 */
[----:B------:R-:W-:Y:S01]  /*0570*/  SHF.R.U32.HI R221, RZ, 0x3, R221 ;  /* 0x00000003ffdd7819 */ /* 0x000fe200000116dd */
[----:B-1----:R-:W-:-:S03]  /*0580*/  IMAD.MOV R2, RZ, RZ, -R3 ;  /* 0x000000ffff027224 */ /* 0x002fc600078e0a03 */
[----:B------:R-:W-:Y:S01]  /*0590*/  LOP3.LUT R221, R18, R221, RZ, 0x3c, !PT ;  /* 0x000000dd12dd7212 */ /* 0x000fe200078e3cff */
[----:B------:R-:W-:Y:S01]  /*05a0*/  IMAD R7, R2, R13, RZ ;  /* 0x0000000d02077224 */ /* 0x000fe200078e02ff */
[----:B------:R-:W-:Y:S02]  /*05b0*/  MOV R2, RZ ;  /* 0x000000ff00027202 */ /* 0x000fe40000000f00 */
[----:B------:R-:W-:Y:S01]  /*05c0*/  LOP3.LUT R221, R221, 0xfffffe00, R20, 0xf8, !PT ;  /* 0xfffffe00dddd7812 */ /* 0x000fe200078ef814 */
[C---:B------:R-:W-:Y:S01]  /*05d0*/  @P0 IMAD.IADD R20, R12.reuse, 0x1, R17 ;  /* 0x000000010c140824 */ /* 0x040fe200078e0211 */
[----:B------:R-:W-:Y:S01]  /*05e0*/  @P0 IADD3 R17, R12, R17, RZ ;  /* 0x000000110c110210 */ /* 0x000fe20007ffe0ff */
[----:B------:R-:W-:Y:S02]  /*05f0*/  IMAD.HI.U32 R7, R3, R7, R2 ;  /* 0x0000000703077227 */ /* 0x000fe400078e0002 */
[----:B------:R-:W1:Y:S04]  /*0600*/  @!P3 LDC.64 R2, c[0x0][0x228] ;  /* 0x00008a00ff02bb82 */ /* 0x000e680000000a00 */
[----:B------:R-:W-:-:S04]  /*0610*/  IMAD.HI.U32 R7, R7, R8, RZ ;  /* 0x0000000807077227 */ /* 0x000fc800078e00ff */
[----:B------:R-:W-:-:S04]  /*0620*/  IMAD.MOV R16, RZ, RZ, -R7 ;  /* 0x000000ffff107224 */ /* 0x000fc800078e0a07 */
[C---:B------:R-:W-:Y:S02]  /*0630*/  IMAD R16, R13.reuse, R16, R8 ;  /* 0x000000100d107224 */ /* 0x040fe400078e0208 */
[----:B------:R-:W2:Y:S03]  /*0640*/  @P0 LDC.64 R8, c[0x0][0x250] ;  /* 0x00009400ff080b82 */ /* 0x000ea60000000a00 */
[----:B------:R-:W-:Y:S01]  /*0650*/  ISETP.GT.U32.AND P2, PT, R13, R16, PT ;  /* 0x000000100d00720c */ /* 0x000fe20003f44070 */
[-C--:B-1----:R-:W-:Y:S02]  /*0660*/  @!P3 IMAD R18, R21, R2.reuse, RZ ;  /* 0x000000021512b224 */ /* 0x082fe400078e02ff */
[----:B------:R-:W-:-:S10]  /*0670*/  @!P3 IMAD.WIDE.U32 R28, R4, R2, RZ ;  /* 0x00000002041cb225 */ /* 0x000fd400078e00ff */
[----:B------:R-:W-:Y:S01]  /*0680*/  @!P2 IMAD.IADD R16, R16, 0x1, -R13 ;  /* 0x000000011010a824 */ /* 0x000fe200078e0a0d */
[----:B------:R-:W-:Y:S01]  /*0690*/  @!P3 MOV R10, R28 ;  /* 0x0000001c000ab202 */ /* 0x000fe20000000f00 */
[----:B------:R-:W-:Y:S01]  /*06a0*/  @!P3 IMAD R3, R4, R3, R18 ;  /* 0x000000030403b224 */ /* 0x000fe200078e0212 */
[----:B------:R-:W-:Y:S02]  /*06b0*/  LOP3.LUT R18, R27, R0, RZ, 0x3c, !PT ;  /* 0x000000001b127212 */ /* 0x000fe400078e3cff */
[----:B------:R-:W-:Y:S01]  /*06c0*/  ISETP.GE.U32.AND P4, PT, R16, R13, PT ;  /* 0x0000000d1000720c */ /* 0x000fe20003f86070 */
[----:B---3--:R-:W-:Y:S01]  /*06d0*/  @P0 IMAD R13, R17, R15, RZ ;  /* 0x0000000f110d0224 */ /* 0x008fe200078e02ff */
[----:B------:R-:W-:Y:S01]  /*06e0*/  ISETP.GE.AND P1, PT, R18, RZ, PT ;  /* 0x000000ff1200720c */ /* 0x000fe20003f26270 */
[C---:B--2---:R-:W-:Y:S02]  /*06f0*/  @P0 IMAD R2, R20.reuse, R9, RZ ;  /* 0x0000000914020224 */ /* 0x044fe400078e02ff */
[----:B------:R-:W-:-:S04]  /*0700*/  @P0 IMAD.WIDE.U32 R24, R20, R8, RZ ;  /* 0x0000000814180225 */ /* 0x000fc800078e00ff */
[----:B------:R-:W-:Y:S01]  /*0710*/  @P0 IMAD.WIDE.U32 R20, R17, R14, RZ ;  /* 0x0000000e11140225 */ /* 0x000fe200078e00ff */
[----:B------:R-:W-:-:S03]  /*0720*/  @P0 MOV R18, R24 ;  /* 0x0000001800120202 */ /* 0x000fc60000000f00 */
[----:B------:R-:W-:Y:S01]  /*0730*/  @!P3 IMAD.IADD R11, R29, 0x1, R3 ;  /* 0x000000011d0bb824 */ /* 0x000fe200078e0203 */
[----:B------:R-:W-:Y:S01]  /*0740*/  @P0 MOV R16, R20 ;  /* 0x0000001400100202 */ /* 0x000fe20000000f00 */
[----:B------:R-:W-:Y:S02]  /*0750*/  @P0 IMAD.IADD R17, R25, 0x1, R2 ;  /* 0x0000000119110824 */ /* 0x000fe400078e0202 */
[----:B------:R-:W-:Y:S01]  /*0760*/  @P0 IMAD.IADD R13, R21, 0x1, R13 ;  /* 0x00000001150d0824 */ /* 0x000fe200078e020d */
        /* <DEDUP_REMOVED lines=14> */
.L_x_924:
        /* <DEDUP_REMOVED lines=14> */
.L_x_925:
[----:B------:R-:W-:Y:S01]  /*0930*/  SHF.R.S32.HI R135, RZ, 0x1f, R134 ;  /* 0x0000001fff877819 */ /* 0x000fe20000011486 */
[----:B------:R-:W-:Y:S01]  /*0940*/  @!P2 VIADD R7, R7, 0x1 ;  /* 0x000000010707a836 */ /* 0x000fe20000000000 */
[----:B------:R-:W-:Y:S01]  /*0950*/  SHF.R.S32.HI R23, RZ, 0x1f, R22 ;  /* 0x0000001fff177819 */ /* 0x000fe20000011416 */
[----:B------:R-:W1:Y:S01]  /*0960*/  S2UR UR8, SR_CgaCtaId ;  /* 0x00000000000879c3 */ /* 0x000e620000008800 */
[----:B------:R-:W-:Y:S01]  /*0970*/  ISETP.NE.AND P2, PT, R0, RZ, PT ;  /* 0x000000ff0000720c */ /* 0x000fe20003f45270 */
[----:B------:R-:W-:Y:S01]  /*0980*/  @P4 VIADD R7, R7, 0x1 ;  /* 0x0000000107074836 */ /* 0x000fe20000000000 */
[----:B------:R-:W-:Y:S01]  /*0990*/  IADD3 R24, P0, R134, R10, RZ ;  /* 0x0000000a86187210 */ /* 0x000fe20007f1e0ff */
[----:B------:R-:W-:Y:S01]  /*09a0*/  IMAD.WIDE.U32 R20, R22, R8, R134 ;  /* 0x0000000816147225 */ /* 0x000fe200078e0086 */
[----:B------:R-:W-:Y:S01]  /*09b0*/  IADD3 R207, -R207, R224, RZ ;  /* 0x000000e0cfcf7210 */ /* 0x000fe20007ffe1ff */
[----:B------:R-:W-:Y:S01]  /*09c0*/  ULDC.64 UR4, c[0x0][0x258] ;  /* 0x0000960000047ab9 */ /* 0x000fe20000000a00 */
[----:B------:R-:W-:Y:S01]  /*09d0*/  @!P1 IADD3 R7, -R7, RZ, RZ ;  /* 0x000000ff07079210 */ /* 0x000fe20007ffe1ff */
[C---:B------:R-:W-:Y:S01]  /*09e0*/  IMAD R4, R23.reuse, R8, RZ ;  /* 0x0000000817047224 */ /* 0x040fe200078e02ff */
[----:B------:R-:W-:Y:S01]  /*09f0*/  IADD3 R226, P1, R18, R20, RZ ;  /* 0x0000001412e27210 */ /* 0x000fe20007f3e0ff */
[-C--:B------:R-:W-:Y:S01]  /*0a00*/  IMAD R2, R23, R14.reuse, RZ ;  /* 0x0000000e17027224 */ /* 0x080fe200078e02ff */
[----:B------:R-:W-:Y:S01]  /*0a10*/  ULDC.64 UR6, c[0x0][0x260] ;  /* 0x0000980000067ab9 */ /* 0x000fe20000000a00 */
[C---:B------:R-:W-:Y:S01]  /*0a20*/  IMAD R4, R22.reuse, R9, R4 ;  /* 0x0000000916047224 */ /* 0x040fe200078e0204 */
[----:B------:R-:W-:Y:S01]  /*0a30*/  BSSY B0, `(.L_x_926) ;  /* 0x000004b000007945 */ /* 0x000fe20003800000 */
[----:B------:R-:W-:Y:S01]  /*0a40*/  IMAD.WIDE.U32 R28, R22, R14, R134 ;  /* 0x0000000e161c7225 */ /* 0x000fe200078e0086 */
[----:B------:R-:W-:-:S02]  /*0a50*/  @!P2 LOP3.LUT R7, RZ, R0, RZ, 0x33, !PT ;  /* 0x00000000ff07a212 */ /* 0x000fc400078e33ff */
[----:B------:R-:W-:Y:S01]  /*0a60*/  IADD3.X R227, R17, R21, R4, P1, !PT ;  /* 0x0000001511e37210 */ /* 0x000fe20000ffe404 */
[----:B------:R-:W-:Y:S01]  /*0a70*/  IMAD.X R25, R135, 0x1, R11, P0 ;  /* 0x0000000187197824 */ /* 0x000fe200000e060b */
[----:B------:R-:W-:Y:S01]  /*0a80*/  SHF.R.S32.HI R4, RZ, 0x1f, R27 ;  /* 0x0000001fff047819 */ /* 0x000fe2000001141b */
[----:B------:R-:W-:Y:S01]  /*0a90*/  IMAD R2, R22, R15, R2 ;  /* 0x0000000f16027224 */ /* 0x000fe200078e0202 */
[----:B------:R-:W-:Y:S01]  /*0aa0*/  IADD3 R228, P3, R16, R28, RZ ;  /* 0x0000001c10e47210 */ /* 0x000fe20007f7e0ff */
[----:B------:R-:W-:Y:S01]  /*0ab0*/  IMAD.WIDE.U32 R24, R27, UR4, R24 ;  /* 0x000000041b187c25 */ /* 0x000fe2000f8e0018 */
[----:B------:R-:W-:Y:S02]  /*0ac0*/  SHF.R.S32.HI R0, RZ, 0x1f, R7 ;  /* 0x0000001fff007819 */ /* 0x000fe40000011407 */
[----:B------:R-:W-:Y:S01]  /*0ad0*/  ISETP.GE.AND P0, PT, R22, R207, PT ;  /* 0x000000cf1600720c */ /* 0x000fe20003f06270 */
[----:B------:R-:W-:Y:S01]  /*0ae0*/  IMAD R4, R4, UR4, RZ ;  /* 0x0000000404047c24 */ /* 0x000fe2000f8e02ff */
[----:B------:R-:W-:Y:S01]  /*0af0*/  IADD3.X R229, R13, R29, R2, P3, !PT ;  /* 0x0000001d0de57210 */ /* 0x000fe20001ffe402 */
[C---:B------:R-:W-:Y:S01]  /*0b00*/  IMAD R2, R0.reuse, UR6, RZ ;  /* 0x0000000600027c24 */ /* 0x040fe2000f8e02ff */
[----:B------:R-:W-:Y:S01]  /*0b10*/  LEA.HI R13, R19, R6, RZ, 0x4 ;  /* 0x00000006130d7211 */ /* 0x000fe200078f20ff */
[----:B------:R-:W-:Y:S01]  /*0b20*/  IMAD R27, R27, UR5, R4 ;  /* 0x000000051b1b7c24 */ /* 0x000fe2000f8e0204 */
[----:B------:R-:W-:Y:S01]  /*0b30*/  ULDC.64 UR4, c[0x0][0x268] ;  /* 0x00009a0000047ab9 */ /* 0x000fe20000000a00 */
[----:B------:R-:W-:Y:S01]  /*0b40*/  LEA.HI.SX32 R4, R133, 0xffffffff, 0x1a ;  /* 0xffffffff85047811 */ /* 0x000fe200078fd2ff */
[----:B------:R-:W-:Y:S01]  /*0b50*/  IMAD R0, R0, UR4, RZ ;  /* 0x0000000400007c24 */ /* 0x000fe2000f8e02ff */
[----:B------:R-:W-:Y:S01]  /*0b60*/  LOP3.LUT R21, R13, 0xfffffff0, RZ, 0xc0, !PT ;  /* 0xfffffff00d157812 */ /* 0x000fe200078ec0ff */
[C---:B------:R-:W-:Y:S01]  /*0b70*/  IMAD.WIDE.U32 R226, R7.reuse, UR4, R226 ;  /* 0x0000000407e27c25 */ /* 0x040fe2000f8e00e2 */
[----:B------:R-:W-:Y:S01]  /*0b80*/  UMOV UR4, 0x400 ;  /* 0x0000040000047882 */ /* 0x000fe20000000000 */
[----:B------:R-:W-:Y:S01]  /*0b90*/  SHF.R.S32.HI R20, RZ, 0x4, R13 ;  /* 0x00000004ff147819 */ /* 0x000fe2000001140d */
[----:B-1----:R-:W-:Y:S01]  /*0ba0*/  ULEA UR4, UR8, UR4, 0x18 ;  /* 0x0000000408047291 */ /* 0x002fe2000f8ec03f */
[C---:B------:R-:W-:Y:S01]  /*0bb0*/  IMAD R17, R7.reuse, UR5, R0 ;  /* 0x0000000507117c24 */ /* 0x040fe2000f8e0200 */
[C---:B------:R-:W-:Y:S01]  /*0bc0*/  IADD3 R0, R22.reuse, 0x20, RZ ;  /* 0x0000002016007810 */ /* 0x040fe20007ffe0ff */
[----:B------:R-:W-:Y:S01]  /*0bd0*/  VIADD R18, R22, 0x10 ;  /* 0x0000001016127836 */ /* 0x000fe20000000000 */
[----:B------:R-:W-:Y:S01]  /*0be0*/  IADD3 R223, R134, 0x40, RZ ;  /* 0x0000004086df7810 */ /* 0x000fe20007ffe0ff */
[----:B------:R-:W-:Y:S01]  /*0bf0*/  VIADD R16, R22, 0x30 ;  /* 0x0000003016107836 */ /* 0x000fe20000000000 */
[-C--:B------:R-:W-:Y:S01]  /*0c00*/  ISETP.GE.AND P6, PT, R0, R207.reuse, PT ;  /* 0x000000cf0000720c */ /* 0x080fe20003fc6270 */
[----:B------:R-:W-:Y:S01]  /*0c10*/  IMAD.WIDE.U32 R228, R7, UR6, R228 ;  /* 0x0000000607e47c25 */ /* 0x000fe2000f8e00e4 */
[----:B------:R-:W-:-:S02]  /*0c20*/  ISETP.GE.AND P1, PT, R18, R207, PT ;  /* 0x000000cf1200720c */ /* 0x000fc40003f26270 */
[----:B------:R-:W-:Y:S01]  /*0c30*/  ISETP.GE.AND P4, PT, R16, R207, PT ;  /* 0x000000cf1000720c */ /* 0x000fe20003f86270 */
[----:B------:R-:W-:Y:S01]  /*0c40*/  IMAD R231, R7, UR7, R2 ;  /* 0x0000000707e77c24 */ /* 0x000fe2000f8e0202 */
[----:B------:R-:W-:Y:S01]  /*0c50*/  LEA R221, R221, UR4, 0x1 ;  /* 0x00000004dddd7c11 */ /* 0x000fe2000f8e08ff */
[----:B------:R-:W-:Y:S01]  /*0c60*/  IMAD R7, R4, -0x40, R103 ;  /* 0xffffffc004077824 */ /* 0x000fe200078e0267 */
        /* <DEDUP_REMOVED lines=39> */
.L_x_927:
[----:B------:R-:W-:Y:S05]  /*0ee0*/  BSYNC B0 ;  /* 0x0000000000007941 */ /* 0x000fea0003800000 */
.L_x_926:
        /* <DEDUP_REMOVED lines=40> */
.L_x_929:
[----:B------:R-:W-:Y:S05]  /*1170*/  BSYNC B0 ;  /* 0x0000000000007941 */ /* 0x000fea0003800000 */
.L_x_928:
        /* <DEDUP_REMOVED lines=40> */
.L_x_931:
[----:B------:R-:W-:Y:S05]  /*1400*/  BSYNC B0 ;  /* 0x0000000000007941 */ /* 0x000fea0003800000 */
.L_x_930:
        /* <DEDUP_REMOVED lines=39> */
.L_x_933:
[----:B------:R-:W-:Y:S05]  /*1680*/  BSYNC B0 ;  /* 0x0000000000007941 */ /* 0x000fea0003800000 */
.L_x_932:
[----:B-1234-:R-:W-:Y:S01]  /*1690*/  IMAD.IADD R2, R6, 0x1, -R21 ;  /* 0x0000000106027824 */ /* 0x01efe200078e0a15 */
[----:B------:R-:W-:Y:S01]  /*16a0*/  ISETP.GE.AND P2, PT, R22, R7, PT ;  /* 0x000000071600720c */ /* 0x000fe20003f46270 */
[----:B------:R-:W-:Y:S01]  /*16b0*/  IMAD.IADD R231, R229, 0x1, R231 ;  /* 0x00000001e5e77824 */ /* 0x000fe200078e02e7 */
[C---:B------:R-:W-:Y:S01]  /*16c0*/  SHF.L.U64.HI R3, R14.reuse, 0x6, R15 ;  /* 0x000000060e037819 */ /* 0x040fe2000001020f */
[----:B------:R-:W-:Y:S01]  /*16d0*/  IMAD.SHL.U32 R101, R14, 0x40, RZ ;  /* 0x000000400e657824 */ /* 0x000fe200078e00ff */
[----:B------:R-:W-:Y:S01]  /*16e0*/  SHF.R.S32.HI R11, RZ, 0x1f, R2 ;  /* 0x0000001fff0b7819 */ /* 0x000fe20000011402 */
[----:B------:R-:W-:Y:S01]  /*16f0*/  IMAD.MOV.U32 R230, RZ, RZ, R228 ;  /* 0x000000ffffe67224 */ /* 0x000fe200078e00e4 */
[----:B------:R-:W-:Y:S01]  /*1700*/  SHF.R.S32.HI R21, RZ, 0x1f, R4 ;  /* 0x0000001fff157819 */ /* 0x000fe20000011404 */
[----:B------:R-:W-:Y:S01]  /*1710*/  IMAD R10, R3, R4, RZ ;  /* 0x00000004030a7224 */ /* 0x000fe200078e02ff */
[----:B------:R-:W-:Y:S01]  /*1720*/  LEA.HI R24, R11, R2, RZ, 0x3 ;  /* 0x000000020b187211 */ /* 0x000fe200078f18ff */
[-C--:B------:R-:W-:Y:S01]  /*1730*/  IMAD.WIDE.U32 R26, R4, R101.reuse, R230 ;  /* 0x00000065041a7225 */ /* 0x080fe200078e00e6 */
[----:B------:R-:W-:Y:S01]  /*1740*/  LEA.HI R25, R13, R20, RZ, 0x1 ;  /* 0x000000140d197211 */ /* 0x000fe200078f08ff */
[----:B------:R-:W-:Y:S01]  /*1750*/  BSSY B0, `(.L_x_934) ;  /* 0x0000027000007945 */ /* 0x000fe20003800000 */
[----:B------:R-:W-:Y:S01]  /*1760*/  LOP3.LUT R11, R24, 0xfffffff8, RZ, 0xc0, !PT ;  /* 0xfffffff8180b7812 */ /* 0x000fe200078ec0ff */
[----:B------:R-:W-:Y:S01]  /*1770*/  IMAD R29, R21, R101, R10 ;  /* 0x00000065151d7224 */ /* 0x000fe200078e020a */
[----:B------:R-:W-:-:S02]  /*1780*/  ISETP.GE.AND P0, PT, R22, R7, PT ;  /* 0x000000071600720c */ /* 0x000fc40003f06270 */
[-C--:B------:R-:W-:Y:S01]  /*1790*/  ISETP.GE.AND P6, PT, R18, R7.reuse, PT ;  /* 0x000000071200720c */ /* 0x080fe20003fc6270 */
[----:B------:R-:W-:Y:S01]  /*17a0*/  IMAD.IADD R2, R2, 0x1, -R11 ;  /* 0x0000000102027824 */ /* 0x000fe200078e0a0b */
[----:B------:R-:W-:Y:S01]  /*17b0*/  ISETP.GE.AND P1, PT, R0, R7, PT ;  /* 0x000000070000720c */ /* 0x000fe20003f26270 */
[----:B------:R-:W-:Y:S01]  /*17c0*/  IMAD.IADD R29, R27, 0x1, R29 ;  /* 0x000000011b1d7824 */ /* 0x000fe200078e021d */
[----:B------:R-:W-:Y:S01]  /*17d0*/  LOP3.LUT R25, R25, 0xfffffffe, RZ, 0xc0, !PT ;  /* 0xfffffffe19197812 */ /* 0x000fe200078ec0ff */
[----:B------:R-:W-:Y:S10]  /*17e0*/  @P2 BRA `(.L_x_935) ;  /* 0x0000000000742947 */ /* 0x000ff40003800000 */
        /* <DEDUP_REMOVED lines=29> */
.L_x_935:
[----:B------:R-:W-:Y:S05]  /*19c0*/  BSYNC B0 ;  /* 0x0000000000007941 */ /* 0x000fea0003800000 */
.L_x_934:
        /* <DEDUP_REMOVED lines=35> */
.L_x_937:
[----:B------:R-:W-:Y:S05]  /*1c00*/  BSYNC B0 ;  /* 0x0000000000007941 */ /* 0x000fea0003800000 */
.L_x_936:
[----:B------:R-:W-:Y:S01]  /*1c10*/  IMAD.SHL.U32 R23, R5, 0x40, RZ ;  /* 0x0000004005177824 */ /* 0x000fe200078e00ff */
[----:B------:R-:W-:Y:S01]  /*1c20*/  SHF.L.U32 R30, R2, 0x6, RZ ;  /* 0x00000006021e7819 */ /* 0x000fe200000006ff */
[----:B------:R-:W-:Y:S01]  /*1c30*/  IMAD.IADD R20, R20, 0x1, -R25 ;  /* 0x0000000114147824 */ /* 0x000fe200078e0a19 */
[----:B------:R-:W-:Y:S01]  /*1c40*/  BSSY B0, `(.L_x_938) ;  /* 0x0000026000007945 */ /* 0x000fe20003800000 */
[----:B------:R-:W-:Y:S01]  /*1c50*/  ISETP.GE.AND P6, PT, R16, R7, PT ;  /* 0x000000071000720c */ /* 0x000fe20003fc6270 */
[----:B------:R-:W-:Y:S01]  /*1c60*/  IMAD.SHL.U32 R22, R22, 0x8, RZ ;  /* 0x0000000816167824 */ /* 0x000fe200078e00ff */
[----:B------:R-:W-:Y:S02]  /*1c70*/  LOP3.LUT R23, R23, 0x1c0, RZ, 0xc0, !PT ;  /* 0x000001c017177812 */ /* 0x000fe400078ec0ff */
[----:B------:R-:W-:Y:S02]  /*1c80*/  SHF.L.U32 R25, R20, 0x3, RZ ;  /* 0x0000000314197819 */ /* 0x000fe400000006ff */
[----:B------:R-:W-:Y:S01]  /*1c90*/  LOP3.LUT R30, R30, 0x1c0, RZ, 0xc0, !PT ;  /* 0x000001c01e1e7812 */ /* 0x000fe200078ec0ff */
[----:B------:R-:W-:Y:S05]  /*1ca0*/  @P1 BRA `(.L_x_939) ;  /* 0x00000000007c1947 */ /* 0x000fea0003800000 */
[----:B------:R-:W-:Y:S01]  /*1cb0*/  ULDC UR5, c[0x0][0x2d0] ;  /* 0x0000b40000057ab9 */ /* 0x000fe20000000800 */
[----:B------:R-:W-:Y:S02]  /*1cc0*/  LEA R31, P2, R14, R26, 0x5 ;  /* 0x0000001a0e1f7211 */ /* 0x000fe400078428ff */
[----:B------:R-:W-:Y:S02]  /*1cd0*/  ISETP.GE.AND P4, PT, R134, UR5, PT ;  /* 0x0000000586007c0c */ /* 0x000fe4000bf86270 */
[----:B------:R-:W-:Y:S02]  /*1ce0*/  ISETP.GE.AND P3, PT, R223, UR5, PT ;  /* 0x00000005df007c0c */ /* 0x000fe4000bf66270 */
[----:B------:R-:W-:Y:S02]  /*1cf0*/  ISETP.GE.AND P1, PT, R222, UR5, PT ;  /* 0x00000005de007c0c */ /* 0x000fe4000bf26270 */
[----:B------:R-:W-:-:S07]  /*1d00*/  LEA.HI.X R32, R14, R29, R15, 0x5, P2 ;  /* 0x0000001d0e207211 */ /* 0x000fce00010f2c0f */
        /* <DEDUP_REMOVED lines=25> */
.L_x_939:
[----:B------:R-:W-:Y:S05]  /*1ea0*/  BSYNC B0 ;  /* 0x0000000000007941 */ /* 0x000fea0003800000 */
.L_x_938:
        /* <DEDUP_REMOVED lines=35> */
.L_x_941:
[----:B------:R-:W-:Y:S05]  /*20e0*/  BSYNC B0 ;  /* 0x0000000000007941 */ /* 0x000fea0003800000 */
.L_x_940:
[----:B------:R-:W0:Y:S01]  /*20f0*/  LDGDEPBAR ;  /* 0x00000000000079af */ /* 0x000e220000000000 */
[----:B------:R-:W-:Y:S01]  /*2100*/  LOP3.LUT R25, R30, 0x8, R25, 0xf8, !PT ;  /* 0x000000081e197812 */ /* 0x000fe200078ef819 */
[----:B------:R-:W-:Y:S01]  /*2110*/  IMAD.SHL.U32 R15, R24, 0x40, RZ ;  /* 0x00000040180f7824 */ /* 0x000fe200078e00ff */
[----:B------:R-:W-:Y:S01]  /*2120*/  SHF.R.U32.HI R30, RZ, 0x3, R30 ;  /* 0x00000003ff1e7819 */ /* 0x000fe2000001161e */
[----:B-1234-:R-:W-:Y:S01]  /*2130*/  IMAD R11, R21, R8, RZ ;  /* 0x00000008150b7224 */ /* 0x01efe200078e02ff */
[----:B------:R-:W-:Y:S01]  /*2140*/  LOP3.LUT R22, R23, 0x8, R22, 0xf8, !PT ;  /* 0x0000000817167812 */ /* 0x000fe200078ef816 */
[----:B------:R-:W-:Y:S01]  /*2150*/  IMAD.IADD R216, R227, 0x1, R17 ;  /* 0x00000001e3d87824 */ /* 0x000fe200078e0211 */
[----:B------:R-:W-:Y:S01]  /*2160*/  ISETP.GE.AND P6, PT, R0, R7, PT ;  /* 0x000000070000720c */ /* 0x000fe20003fc6270 */
[----:B------:R-:W-:Y:S01]  /*2170*/  IMAD R11, R4, R9, R11 ;  /* 0x00000009040b7224 */ /* 0x000fe200078e020b */
[----:B------:R-:W-:Y:S01]  /*2180*/  SHF.R.U32.HI R23, RZ, 0x3, R23 ;  /* 0x00000003ff177819 */ /* 0x000fe20000011617 */
[----:B------:R-:W-:Y:S01]  /*2190*/  BSSY B0, `(.L_x_942) ;  /* 0x0000033000007945 */ /* 0x000fe20003800000 */
[----:B------:R-:W-:-:S02]  /*21a0*/  LOP3.LUT R0, R25, R30, RZ, 0x3c, !PT ;  /* 0x0000001e19007212 */ /* 0x000fc400078e3cff */
[----:B------:R-:W-:Y:S02]  /*21b0*/  LEA.HI R13, R19, R6, RZ, 0x5 ;  /* 0x00000006130d7211 */ /* 0x000fe400078f28ff */
[----:B------:R-:W-:Y:S01]  /*21c0*/  ISETP.GE.AND P4, PT, R18, R7, PT ;  /* 0x000000071200720c */ /* 0x000fe20003f86270 */
[----:B------:R-:W-:Y:S01]  /*21d0*/  IMAD.WIDE.U32 R18, R4, R8, RZ ;  /* 0x0000000804127225 */ /* 0x000fe200078e00ff */
[----:B------:R-:W-:Y:S02]  /*21e0*/  LOP3.LUT R23, R22, R23, RZ, 0x3c, !PT ;  /* 0x0000001716177212 */ /* 0x000fe400078e3cff */
[----:B------:R-:W-:Y:S01]  /*21f0*/  LOP3.LUT R0, R0, 0xfffffe00, R15, 0xf8, !PT ;  /* 0xfffffe0000007812 */ /* 0x000fe200078ef80f */
[----:B------:R-:W-:Y:S01]  /*2200*/  IMAD.IADD R11, R19, 0x1, R11 ;  /* 0x00000001130b7824 */ /* 0x000fe200078e020b */
[----:B------:R-:W-:Y:S01]  /*2210*/  SHF.R.S32.HI R13, RZ, 0x5, R13 ;  /* 0x00000005ff0d7819 */ /* 0x000fe2000001140d */
[----:B------:R-:W-:Y:S01]  /*2220*/  IMAD R205, R20, 0x200, R23 ;  /* 0x0000020014cd7824 */ /* 0x000fe200078e0217 */
[----:B------:R-:W-:Y:S01]  /*2230*/  LEA R14, P1, R18, R226, 0x6 ;  /* 0x000000e2120e7211 */ /* 0x000fe200078230ff */
[----:B------:R-:W-:-:S04]  /*2240*/  DEPBAR.LE SB0, 0x0 ;  /* 0x000080000000791a */ /* 0x000fc80000000000 */
[----:B------:R-:W-:Y:S01]  /*2250*/  BAR.SYNC.DEFER_BLOCKING 0x0 ;  /* 0x0000000000007b1d */ /* 0x000fe20000010000 */
        /* <DEDUP_REMOVED lines=38> */
.L_x_943:
[----:B------:R-:W-:Y:S05]  /*24c0*/  BSYNC B0 ;  /* 0x0000000000007941 */ /* 0x000fea0003800000 */
.L_x_942:
        /* <DEDUP_REMOVED lines=38> */
.L_x_945:
[----:B------:R-:W-:Y:S05]  /*2730*/  BSYNC B0 ;  /* 0x0000000000007941 */ /* 0x000fea0003800000 */
.L_x_944:
        /* <DEDUP_REMOVED lines=36> */
.L_x_947:
[----:B------:R-:W-:Y:S05]  /*2980*/  BSYNC B0 ;  /* 0x0000000000007941 */ /* 0x000fea0003800000 */
.L_x_946:
        /* <DEDUP_REMOVED lines=37> */
.L_x_949:
[----:B------:R-:W-:Y:S05]  /*2be0*/  BSYNC B0 ;  /* 0x0000000000007941 */ /* 0x000fea0003800000 */
.L_x_948:
        /* <DEDUP_REMOVED lines=176> */
[----:B------:R-:W-:Y:S04]  /*36f0*/  MUFU.TANH R2, R2 ;  /* 0x0000000200027308 */ /* 0x000fe80000002400 */
        /* <DEDUP_REMOVED lines=34> */
[C---:B------:R-:W-:Y:S01]  /*3920*/  ISETP.GE.AND P1, PT, R18.reuse, R103, PT ;  /* 0x000000671200720c */ /* 0x040fe20003f26270 */
[C---:B------:R-:W-:Y:S01]  /*3930*/  VIADD R6, R18.reuse, 0x1 ;  /* 0x0000000112067836 */ /* 0x040fe20000000000 */
[----:B------:R-:W-:Y:S01]  /*3940*/  MUFU.TANH R35, R35 ;  /* 0x0000002300237308 */ /* 0x000fe20000002400 */
[----:B------:R-:W-:-:S02]  /*3950*/  VIADD R4, R18, 0x8 ;  /* 0x0000000812047836 */ /* 0x000fc40000000000 */
[----:B------:R-:W-:Y:S01]  /*3960*/  FMUL.FTZ R17, R63, UR5 ;  /* 0x000000053f117c20 */ /* 0x000fe20008410000 */
[-C--:B------:R-:W-:Y:S01]  /*3970*/  ISETP.GE.AND P5, PT, R6, R103.reuse, PT ;  /* 0x000000670600720c */ /* 0x080fe20003fa6270 */
[C---:B--2---:R-:W-:Y:S01]  /*3980*/  HMMA.16816.F32 R80, R12.reuse, R28, R80 ;  /* 0x0000001c0c50723c */ /* 0x044fe20000001850 */
[----:B------:R-:W-:Y:S01]  /*3990*/  FMUL.FTZ R96, R96, UR5 ;  /* 0x0000000560607c20 */ /* 0x000fe20008410000 */
[----:B------:R-:W-:Y:S01]  /*39a0*/  FMUL.FTZ R98, R98, UR5 ;  /* 0x0000000562627c20 */ /* 0x000fe20008410000 */
[----:B---3--:R-:W-:Y:S01]  /*39b0*/  FSEL R46, R46, -INF , !P5 ;  /* 0xff8000002e2e7808 */ /* 0x008fe20006800000 */
[----:B------:R-:W-:Y:S01]  /*39c0*/  VIADD R6, R18, 0x9 ;  /* 0x0000000912067836 */ /* 0x000fe20000000000 */
[----:B------:R-:W-:Y:S01]  /*39d0*/  FSEL R37, R44, -INF , !P5 ;  /* 0xff8000002c257808 */ /* 0x000fe20006800000 */
[----:B------:R-:W-:Y:S01]  /*39e0*/  HMMA.16816.F32 R76, R12, R30, R76 ;  /* 0x0000001e0c4c723c */ /* 0x000fe2000000184c */
[-C--:B------:R-:W-:Y:S01]  /*39f0*/  ISETP.GE.AND P0, PT, R4, R103.reuse, PT ;  /* 0x000000670400720c */ /* 0x080fe20003f06270 */
[----:B------:R-:W-:Y:S01]  /*3a00*/  MUFU.TANH R169, R96 ;  /* 0x0000006000a97308 */ /* 0x000fe20000002400 */
[-C--:B------:R-:W-:Y:S01]  /*3a10*/  ISETP.GE.AND P6, PT, R6, R103.reuse, PT ;  /* 0x000000670600720c */ /* 0x080fe20003fc6270 */
[----:B------:R-:W-:Y:S01]  /*3a20*/  FMUL.FTZ R97, R97, UR5 ;  /* 0x0000000561617c20 */ /* 0x000fe20008410000 */
[----:B------:R-:W-:Y:S01]  /*3a30*/  FSEL R10, R47, -INF , !P0 ;  /* 0xff8000002f0a7808 */ /* 0x000fe20004000000 */
[----:B------:R-:W-:Y:S01]  /*3a40*/  FMUL.FTZ R99, R99, UR5 ;  /* 0x0000000563637c20 */ /* 0x000fe20008410000 */
[----:B------:R-:W-:Y:S01]  /*3a50*/  FSEL R31, R2, -INF , !P1 ;  /* 0xff800000021f7808 */ /* 0x000fe20004800000 */
[C---:B------:R-:W-:Y:S01]  /*3a60*/  VIADD R6, R18.reuse, 0x11 ;  /* 0x0000001112067836 */ /* 0x040fe20000000000 */
[----:B------:R-:W-:Y:S01]  /*3a70*/  IADD3 R2, R18, 0x20, RZ ;  /* 0x0000002012027810 */ /* 0x000fe20007ffe0ff */
[----:B------:R-:W2:Y:S01]  /*3a80*/  MUFU.TANH R160, R98 ;  /* 0x0000006200a07308 */ /* 0x000ea20000002400 */
[----:B------:R-:W-:Y:S01]  /*3a90*/  FSEL R39, R32, -INF , !P0 ;  /* 0xff80000020277808 */ /* 0x000fe20004000000 */
[----:B------:R-:W-:Y:S01]  /*3aa0*/  FMUL.FTZ R52, R52, UR5 ;  /* 0x0000000534347c20 */ /* 0x000fe20008410000 */
[-C--:B------:R-:W-:Y:S01]  /*3ab0*/  ISETP.GE.AND P5, PT, R2, R103.reuse, PT ;  /* 0x000000670200720c */ /* 0x080fe20003fa6270 */
[C---:B------:R-:W-:Y:S01]  /*3ac0*/  VIADD R2, R18.reuse, 0x21 ;  /* 0x0000002112027836 */ /* 0x040fe20000000000 */
[----:B------:R-:W-:Y:S01]  /*3ad0*/  IADD3 R4, R18, 0x10, RZ ;  /* 0x0000001012047810 */ /* 0x000fe20007ffe0ff */
[----:B------:R-:W-:Y:S01]  /*3ae0*/  FMUL.FTZ R53, R53, UR5 ;  /* 0x0000000535357c20 */ /* 0x000fe20008410000 */
[----:B----4-:R-:W-:Y:S01]  /*3af0*/  FSEL R56, R56, -INF , !P6 ;  /* 0xff80000038387808 */ /* 0x010fe20007000000 */
[C---:B------:R-:W-:Y:S01]  /*3b00*/  HMMA.16816.F32 R80, R92.reuse, R20, R80 ;  /* 0x000000145c50723c */ /* 0x040fe20000001850 */
[----:B------:R-:W3:Y:S01]  /*3b10*/  MUFU.TANH R41, R41 ;  /* 0x0000002900297308 */ /* 0x000ee20000002400 */
[-C--:B------:R-:W-:Y:S01]  /*3b20*/  ISETP.GE.AND P0, PT, R2, R103.reuse, PT ;  /* 0x000000670200720c */ /* 0x080fe20003f06270 */
[----:B------:R-:W-:Y:S01]  /*3b30*/  VIADD R2, R18, 0x28 ;  /* 0x0000002812027836 */ /* 0x000fe20000000000 */
[----:B------:R-:W-:Y:S01]  /*3b40*/  FSEL R33, R33, -INF , !P6 ;  /* 0xff80000021217808 */ /* 0x000fe20007000000 */
[----:B------:R-:W-:Y:S01]  /*3b50*/  FMUL.FTZ R54, R54, UR5 ;  /* 0x0000000536367c20 */ /* 0x000fe20008410000 */
[----:B------:R-:W-:Y:S01]  /*3b60*/  HMMA.16816.F32 R76, R92, R22, R76 ;  /* 0x000000165c4c723c */ /* 0x000fe2000000184c */
[-C--:B------:R-:W-:Y:S01]  /*3b70*/  ISETP.GE.AND P4, PT, R4, R103.reuse, PT ;  /* 0x000000670400720c */ /* 0x080fe20003f86270 */
[----:B------:R-:W-:Y:S01]  /*3b80*/  FMUL.FTZ R55, R55, UR5 ;  /* 0x0000000537377c20 */ /* 0x000fe20008410000 */
[----:B------:R-:W-:Y:S01]  /*3b90*/  MUFU.TANH R16, R16 ;  /* 0x0000001000107308 */ /* 0x000fe20000002400 */
[-C--:B------:R-:W-:Y:S01]  /*3ba0*/  ISETP.GE.AND P6, PT, R2, R103.reuse, PT ;  /* 0x000000670200720c */ /* 0x080fe20003fc6270 */
[----:B------:R-:W-:Y:S01]  /*3bb0*/  VIADD R2, R18, 0x29 ;  /* 0x0000002912027836 */ /* 0x000fe20000000000 */
[----:B-1----:R-:W-:Y:S01]  /*3bc0*/  FSEL R8, R40, -INF , !P4 ;  /* 0xff80000028087808 */ /* 0x002fe20006000000 */
[----:B------:R-:W-:Y:S01]  /*3bd0*/  VIADD R4, R18, 0x18 ;  /* 0x0000001812047836 */ /* 0x000fe20000000000 */
[----:B------:R-:W-:Y:S01]  /*3be0*/  FSEL R15, R34, -INF , !P4 ;  /* 0xff800000220f7808 */ /* 0x000fe20006000000 */
[----:B------:R-:W-:Y:S01]  /*3bf0*/  VIADD R14, R18, 0x38 ;  /* 0x00000038120e7836 */ /* 0x000fe20000000000 */
[-C--:B------:R-:W-:Y:S01]  /*3c00*/  ISETP.GE.AND P3, PT, R6, R103.reuse, PT ;  /* 0x000000670600720c */ /* 0x080fe20003f66270 */
[----:B------:R-:W1:Y:S01]  /*3c10*/  MUFU.TANH R36, R36 ;  /* 0x0000002400247308 */ /* 0x000e620000002400 */
[----:B------:R-:W-:-:S02]  /*3c20*/  ISETP.GE.AND P4, PT, R2, R103, PT ;  /* 0x000000670200720c */ /* 0x000fc40003f86270 */
        /* <DEDUP_REMOVED lines=74> */
[----:B------:R-:W-:Y:S02]  /*40d0*/  IMAD.X R30, R217, 0x1, R14, P6 ;  /* 0x00000001d91e7824 */ /* 0x000fe400030e060e */
        /* <DEDUP_REMOVED lines=35> */
[C-C-:B------:R-:W-:Y:S01]  /*4310*/  @!P3 LEA.HI.X R35, R3.reuse, R29, R30.reuse, 0x1, P0 ;  /* 0x0000001d0323b211 */ /* 0x140fe200000f0c1e */
[----:B------:R2:W-:Y:S01]  /*4320*/  @P3 STS.128 [R221+0x8800], RZ ;  /* 0x008800ffdd003388 */ /* 0x0005e20000000c00 */
[C---:B------:R-:W-:Y:S01]  /*4330*/  IADD3 R29, P6, R218.reuse, R3, RZ ;  /* 0x00000003da1d7210 */ /* 0x040fe20007fde0ff */
[----:B------:R-:W1:Y:S01]  /*4340*/  @!P2 LDC.64 R20, c[0x0][0x218] ;  /* 0x00008600ff14ab82 */ /* 0x000e620000000a00 */
[----:B---3--:R-:W-:Y:S01]  /*4350*/  @!P2 LEA R26, P0, R3, R26, 0x1 ;  /* 0x0000001a031aa211 */ /* 0x008fe200078008ff */
[----:B------:R-:W-:Y:S01]  /*4360*/  @!PT LDS RZ, [RZ] ;  /* 0x00000000fffff984 */ /* 0x000fe20000000800 */
[----:B------:R-:W-:Y:S01]  /*4370*/  @!PT LDS RZ, [RZ] ;  /* 0x00000000fffff984 */ /* 0x000fe20000000800 */
[----:B------:R-:W-:Y:S01]  /*4380*/  @!PT LDS RZ, [RZ] ;  /* 0x00000000fffff984 */ /* 0x000fe20000000800 */
[----:B------:R2:W-:Y:S02]  /*4390*/  @!P3 LDGSTS.E.BYPASS.LTC128B.128 [R221+0x8800], desc[UR10][R34.64+0x80] ;  /* 0x0880008022ddbfae */ /* 0x0005e4000b901d4a */
[--C-:B------:R-:W-:Y:S01]  /*43a0*/  IMAD.X R14, R217, 0x1, R30.reuse, P6 ;  /* 0x00000001d90e7824 */ /* 0x100fe200030e061e */
[----:B------:R-:W-:Y:S01]  /*43b0*/  @!P2 LEA.HI.X R27, R3, R27, R30, 0x1, P0 ;  /* 0x0000001b031ba211 */ /* 0x000fe200000f0c1e */
[----:B------:R2:W-:Y:S01]  /*43c0*/  @P2 STS.128 [R221+0xa800], RZ ;  /* 0x00a800ffdd002388 */ /* 0x0005e20000000c00 */
[----:B------:R-:W-:Y:S01]  /*43d0*/  IADD3 R3, P6, R218, R29, RZ ;  /* 0x0000001dda037210 */ /* 0x000fe20007fde0ff */
[----:B------:R-:W3:Y:S01]  /*43e0*/  @!P4 LDC.64 R18, c[0x0][0x218] ;  /* 0x00008600ff12cb82 */ /* 0x000ee20000000a00 */
[C---:B----4-:R-:W-:Y:S01]  /*43f0*/  @!P4 LEA R24, P1, R29.reuse, R24, 0x1 ;  /* 0x000000181d18c211 */ /* 0x050fe200078208ff */
[----:B------:R-:W-:Y:S01]  /*4400*/  @!PT LDS RZ, [RZ] ;  /* 0x00000000fffff984 */ /* 0x000fe20000000800 */
[----:B------:R-:W-:Y:S01]  /*4410*/  @!PT LDS RZ, [RZ] ;  /* 0x00000000fffff984 */ /* 0x000fe20000000800 */
[----:B------:R-:W-:Y:S01]  /*4420*/  @!PT LDS RZ, [RZ] ;  /* 0x00000000fffff984 */ /* 0x000fe20000000800 */
[----:B------:R2:W-:Y:S03]  /*4430*/  @!P2 LDGSTS.E.BYPASS.LTC128B.128 [R221+0xa800], desc[UR10][R26.64+0x100] ;  /* 0x0a8001001addafae */ /* 0x0005e6000b901d4a */
[C-C-:B------:R-:W-:Y:S01]  /*4440*/  @!P4 LEA.HI.X R25, R29.reuse, R25, R14.reuse, 0x1, P1 ;  /* 0x000000191d19c211 */ /* 0x140fe200008f0c0e */
        /* <DEDUP_REMOVED lines=14> */
[--C-:B------:R-:W-:Y:S01]  /*4530*/  @!P2 LEA.HI.X R21, R29, R21, R14.reuse, 0x1, P0 ;  /* 0x000000151d15a211 */ /* 0x100fe200000f0c0e */
[----:B------:R-:W-:Y:S02]  /*4540*/  IMAD.X R14, R217, 0x1, R14, P6 ;  /* 0x00000001d90e7824 */ /* 0x000fe400030e060e */
        /* <DEDUP_REMOVED lines=28> */
.L_x_952:
[----:B------:R-:W-:Y:S05]  /*4710*/  BSYNC B0 ;  /* 0x0000000000007941 */ /* 0x000fea0003800000 */
.L_x_951:
[----:B------:R-:W0:Y:S02]  /*4720*/  LDGDEPBAR ;  /* 0x00000000000079af */ /* 0x000e240000000000 */
.L_x_950:
        /* <DEDUP_REMOVED lines=306> */
[----:B------:R-:W-:Y:S01]  /*5a50*/  LEA.HI.SX32 R225, R133, 0xfffffffe, 0x1a ;  /* 0xfffffffe85e17811 */ /* 0x000fe200078fd2ff */
[----:B------:R-:W-:Y:S01]  /*5a60*/  IMAD.MOV.U32 R0, RZ, RZ, R3 ;  /* 0x000000ffff007224 */ /* 0x000fe200078e0003 */
[----:B------:R-:W-:Y:S01]  /*5a70*/  ISETP.GE.AND P4, PT, R134, UR4, PT ;  /* 0x0000000486007c0c */ /* 0x000fe2000bf86270 */
[----:B------:R-:W-:Y:S01]  /*5a80*/  IMAD.MOV.U32 R135, RZ, RZ, R132 ;  /* 0x000000ffff877224 */ /* 0x000fe200078e0084 */
[----:B------:R-:W-:Y:S01]  /*5a90*/  ULDC.64 UR8, c[0x0][0x250] ;  /* 0x0000940000087ab9 */ /* 0x000fe20000000a00 */
[----:B------:R-:W-:Y:S01]  /*5aa0*/  ULDC UR12, c[0x0][0x2d0] ;  /* 0x0000b400000c7ab9 */ /* 0x000fe20000000800 */
[----:B------:R-:W-:Y:S02]  /*5ab0*/  USHF.L.U64.HI UR13, UR8, 0x4, UR9 ;  /* 0x00000004080d7899 */ /* 0x000fe40008010209 */
[----:B------:R-:W-:Y:S01]  /*5ac0*/  USHF.L.U32 UR14, UR8, 0x4, URZ ;  /* 0x00000004080e7899 */ /* 0x000fe2000800063f */
[----:B------:R-:W-:Y:S01]  /*5ad0*/  ULDC UR5, c[0x0][0x39c] ;  /* 0x0000e70000057ab9 */ /* 0x000fe20000000800 */
[----:B------:R-:W-:Y:S01]  /*5ae0*/  ULDC UR4, c[0x0][0x2ec] ;  /* 0x0000bb0000047ab9 */ /* 0x000fe20000000800 */
[----:B------:R-:W-:-:S04]  /*5af0*/  ULDC.64 UR6, c[0x0][0x248] ;  /* 0x0000920000067ab9 */ /* 0x000fc80000000a00 */
[----:B------:R-:W1:Y:S08]  /*5b00*/  @!P4 LDC.64 R214, c[0x0][0x220] ;  /* 0x00008800ffd6cb82 */ /* 0x000e700000000a00 */
[----:B------:R-:W2:Y:S08]  /*5b10*/  @!P4 LDC.64 R212, c[0x0][0x220] ;  /* 0x00008800ffd4cb82 */ /* 0x000eb00000000a00 */
[----:B------:R-:W3:Y:S08]  /*5b20*/  @!P4 LDC.64 R210, c[0x0][0x220] ;  /* 0x00008800ffd2cb82 */ /* 0x000ef00000000a00 */
[----:B------:R-:W4:Y:S01]  /*5b30*/  @!P4 LDC.64 R208, c[0x0][0x220] ;  /* 0x00008800ffd0cb82 */ /* 0x000f220000000a00 */
[----:B------:R-:W-:Y:S05]  /*5b40*/  BRA `(.L_x_954) ;  /* 0x0000000400c07947 */ /* 0x000fea0003800000 */
.L_x_956:
[----:B------:R2:W-:Y:S01]  /*5b50*/  @P4 STS.128 [R221+0x6000], RZ ;  /* 0x006000ffdd004388 */ /* 0x0005e20000000c00 */
[----:B------:R-:W3:Y:S01]  /*5b60*/  @!P4 LDC.64 R12, c[0x0][0x218] ;  /* 0x00008600ff0ccb82 */ /* 0x000ee20000000a00 */
[----:B------:R-:W-:Y:S04]  /*5b70*/  VIADD R4, R225, 0xffffffff ;  /* 0xffffffffe1047836 */ /* 0x000fe80000000000 */
[----:B------:R-:W-:Y:S01]  /*5b80*/  IMAD.WIDE.U32 R20, R4, UR6, RZ ;  /* 0x0000000604147c25 */ /* 0x000fe2000f8e00ff */
[----:B------:R-:W-:Y:S02]  /*5b90*/  SHF.R.S32.HI R3, RZ, 0x1f, R4 ;  /* 0x0000001fff037819 */ /* 0x000fe40000011404 */
[----:B------:R-:W5:Y:S01]  /*5ba0*/  @!P3 LDC.64 R10, c[0x0][0x218] ;  /* 0x00008600ff0abb82 */ /* 0x000f620000000a00 */
[----:B------:R-:W-:Y:S02]  /*5bb0*/  LEA R19, P0, R20, R228, 0x6 ;  /* 0x000000e414137211 */ /* 0x000fe400078030ff */
[----:B------:R-:W-:Y:S04]  /*5bc0*/  IMAD R3, R3, UR6, RZ ;  /* 0x0000000603037c24 */ /* 0x000fe8000f8e02ff */
[----:B------:R-:W-:Y:S01]  /*5bd0*/  IMAD R3, R4, UR7, R3 ;  /* 0x0000000704037c24 */ /* 0x000fe2000f8e0203 */
[----:B------:R-:W1:Y:S03]  /*5be0*/  @!P2 LDC.64 R8, c[0x0][0x218] ;  /* 0x00008600ff08ab82 */ /* 0x000e660000000a00 */
[----:B------:R-:W-:Y:S05]  /*5bf0*/  IMAD.IADD R3, R21, 0x1, R3 ;  /* 0x0000000115037824 */ /* 0x000fea00078e0203 */
[----:B------:R-:W4:Y:S01]  /*5c00*/  @!P4 LDC.64 R6, c[0x0][0x218] ;  /* 0x00008600ff06cb82 */ /* 0x000f220000000a00 */
[----:B------:R-:W-:Y:S02]  /*5c10*/  LEA.HI.X R20, R20, R231, R3, 0x6, P0 ;  /* 0x000000e714147211 */ /* 0x000fe400000f3403 */
[C---:B------:R-:W-:Y:S05]  /*5c20*/  IADD3 R3, P6, R218.reuse, R19, RZ ;  /* 0x00000013da037210 */ /* 0x040fea0007fde0ff */
[----:B------:R-:W2:Y:S08]  /*5c30*/  @!P3 LDC.64 R4, c[0x0][0x218] ;  /* 0x00008600ff04bb82 */ /* 0x000eb00000000a00 */
[----:B------:R-:W2:Y:S08]  /*5c40*/  @!P2 LDC.64 R16, c[0x0][0x218] ;  /* 0x00008600ff10ab82 */ /* 0x000eb00000000a00 */
[----:B------:R-:W2:Y:S01]  /*5c50*/  @!P4 LDC.64 R14, c[0x0][0x218] ;  /* 0x00008600ff0ecb82 */ /* 0x000ea20000000a00 */
[C---:B---3--:R-:W-:Y:S02]  /*5c60*/  @!P4 LEA R30, P1, R19.reuse, R12, 0x1 ;  /* 0x0000000c131ec211 */ /* 0x048fe400078208ff */
[C---:B-----5:R-:W-:Y:S02]  /*5c70*/  @!P3 LEA R28, P0, R19.reuse, R10, 0x1 ;  /* 0x0000000a131cb211 */ /* 0x060fe400078008ff */
[C-C-:B------:R-:W-:Y:S02]  /*5c80*/  @!P4 LEA.HI.X R31, R19.reuse, R13, R20.reuse, 0x1, P1 ;  /* 0x0000000d131fc211 */ /* 0x140fe400008f0c14 */
[C-C-:B------:R-:W-:Y:S01]  /*5c90*/  @!P3 LEA.HI.X R29, R19.reuse, R11, R20.reuse, 0x1, P0 ;  /* 0x0000000b131db211 */ /* 0x140fe200000f0c14 */
[----:B------:R-:W3:Y:S01]  /*5ca0*/  @!P3 LDC.64 R12, c[0x0][0x218] ;  /* 0x00008600ff0cbb82 */ /* 0x000ee20000000a00 */
[----:B-1----:R-:W-:Y:S01]  /*5cb0*/  @!P2 LEA R26, P0, R19, R8, 0x1 ;  /* 0x00000008131aa211 */ /* 0x002fe200078008ff */
[----:B------:R-:W-:Y:S01]  /*5cc0*/  @!PT LDS RZ, [RZ] ;  /* 0x00000000fffff984 */ /* 0x000fe20000000800 */
[----:B------:R-:W-:Y:S01]  /*5cd0*/  @!PT LDS RZ, [RZ] ;  /* 0x00000000fffff984 */ /* 0x000fe20000000800 */
[----:B------:R-:W-:Y:S01]  /*5ce0*/  @!PT LDS RZ, [RZ] ;  /* 0x00000000fffff984 */ /* 0x000fe20000000800 */
[----:B------:R1:W-:Y:S01]  /*5cf0*/  @!P4 LDGSTS.E.BYPASS.LTC128B.128 [R221+0x6000], desc[UR10][R30.64] ;  /* 0x060000001eddcfae */ /* 0x0003e2000b901d4a */
[----:B----4-:R-:W-:Y:S02]  /*5d00*/  @!P4 LEA R22, P1, R3, R6, 0x1 ;  /* 0x000000060316c211 */ /* 0x010fe400078208ff */
[--C-:B------:R-:W-:Y:S01]  /*5d10*/  @!P2 LEA.HI.X R27, R19, R9, R20.reuse, 0x1, P0 ;  /* 0x00000009131ba211 */ /* 0x100fe200000f0c14 */
[----:B------:R1:W-:Y:S01]  /*5d20*/  @P3 STS.128 [R221+0x8000], RZ ;  /* 0x008000ffdd003388 */ /* 0x0003e20000000c00 */
[----:B--2---:R-:W-:Y:S01]  /*5d30*/  @!P3 LEA R24, P0, R3, R4, 0x1 ;  /* 0x000000040318b211 */ /* 0x004fe200078008ff */
[----:B------:R-:W2:Y:S01]  /*5d40*/  @!P2 LDC.64 R10, c[0x0][0x218] ;  /* 0x00008600ff0aab82 */ /* 0x000ea20000000a00 */
        /* <DEDUP_REMOVED lines=23> */
[----:B---3--:R-:W-:Y:S01]  /*5ec0*/  @!P3 LEA R12, P6, R19, R12, 0x1 ;  /* 0x0000000c130cb211 */ /* 0x008fe200078c08ff */
[----:B------:R-:W-:Y:S02]  /*5ed0*/  IMAD.X R20, R217, 0x1, R20, P1 ;  /* 0x00000001d9147824 */ /* 0x000fe400008e0614 */
[----:B------:R1:W-:Y:S02]  /*5ee0*/  @P3 STS.128 [R221+0x8800], RZ ;  /* 0x008800ffdd003388 */ /* 0x0003e40000000c00 */
[----:B------:R-:W3:Y:S01]  /*5ef0*/  @!P2 LDC.64 R4, c[0x0][0x218] ;  /* 0x00008600ff04ab82 */ /* 0x000ee20000000a00 */
[C-C-:B------:R-:W-:Y:S01]  /*5f00*/  @!P4 LEA.HI.X R15, R19.reuse, R15, R20.reuse, 0x1, P0 ;  /* 0x0000000f130fc211 */ /* 0x140fe200000f0c14 */
[----:B------:R-:W-:Y:S01]  /*5f10*/  @!PT LDS RZ, [RZ] ;  /* 0x00000000fffff984 */ /* 0x000fe20000000800 */
[----:B------:R-:W-:Y:S01]  /*5f20*/  @!PT LDS RZ, [RZ] ;  /* 0x00000000fffff984 */ /* 0x000fe20000000800 */
[----:B------:R-:W-:Y:S01]  /*5f30*/  @!PT LDS RZ, [RZ] ;  /* 0x00000000fffff984 */ /* 0x000fe20000000800 */
[----:B------:R1:W-:Y:S01]  /*5f40*/  @!P3 LDGSTS.E.BYPASS.LTC128B.128 [R221+0x8800], desc[UR10][R24.64+0x80] ;  /* 0x0880008018ddbfae */ /* 0x0003e2000b901d4a */
[C-C-:B------:R-:W-:Y:S02]  /*5f50*/  @!P3 LEA.HI.X R13, R19.reuse, R13, R20.reuse, 0x1, P6 ;  /* 0x0000000d130db211 */ /* 0x140fe400030f0c14 */
[C---:B--2---:R-:W-:Y:S01]  /*5f60*/  @!P2 LEA R10, P1, R19.reuse, R10, 0x1 ;  /* 0x0000000a130aa211 */ /* 0x044fe200078208ff */
[----:B------:R1:W-:Y:S01]  /*5f70*/  @P2 STS.128 [R221+0xa800], RZ ;  /* 0x00a800ffdd002388 */ /* 0x0003e20000000c00 */
[----:B------:R-:W-:Y:S02]  /*5f80*/  IADD3 R3, P0, R218, R19, RZ ;  /* 0x00000013da037210 */ /* 0x000fe40007f1e0ff */
[--C-:B------:R-:W-:Y:S01]  /*5f90*/  @!P2 LEA.HI.X R11, R19, R11, R20.reuse, 0x1, P1 ;  /* 0x0000000b130ba211 */ /* 0x100fe200008f0c14 */
[----:B------:R-:W-:Y:S01]  /*5fa0*/  @!PT LDS RZ, [RZ] ;  /* 0x00000000fffff984 */ /* 0x000fe20000000800 */
[----:B------:R-:W-:Y:S01]  /*5fb0*/  @!PT LDS RZ, [RZ] ;  /* 0x00000000fffff984 */ /* 0x000fe20000000800 */
[----:B------:R-:W-:Y:S01]  /*5fc0*/  @!PT LDS RZ, [RZ] ;  /* 0x00000000fffff984 */ /* 0x000fe20000000800 */
[----:B------:R1:W-:Y:S01]  /*5fd0*/  @!P2 LDGSTS.E.BYPASS.LTC128B.128 [R221+0xa800], desc[UR10][R16.64+0x100] ;  /* 0x0a80010010ddafae */ /* 0x0003e2000b901d4a */
[----:B----4-:R-:W-:Y:S01]  /*5fe0*/  @!P4 LEA R8, P6, R3, R8, 0x1 ;  /* 0x000000080308c211 */ /* 0x010fe200078c08ff */
        /* <DEDUP_REMOVED lines=10> */
[C---:B---3--:R-:W-:Y:S03]  /*6090*/  @!P2 LEA R4, P0, R3.reuse, R4, 0x1 ;  /* 0x000000040304a211 */ /* 0x048fe600078008ff */
        /* <DEDUP_REMOVED lines=27> */
.L_x_954:
        /* <DEDUP_REMOVED lines=8> */
[----:B-1----:R-:W-:Y:S03]  /*62d0*/  @!P4 LEA R250, P1, R239, R214, 0x1 ;  /* 0x000000d6effac211 */ /* 0x002fe600078208ff */
        /* <DEDUP_REMOVED lines=12> */
[----:B------:R-:W2:Y:S04]  /*63a0*/  @!P2 LDC.64 R132, c[0x0][0x220] ;  /* 0x00008800ff84ab82 */ /* 0x000ea80000000a00 */
[----:B------:R-:W-:Y:S04]  /*63b0*/  @P3 STS.128 [R221+0xe000], RZ ;  /* 0x00e000ffdd003388 */ /* 0x000fe80000000c00 */
        /* <DEDUP_REMOVED lines=10> */
[----:B------:R-:W-:Y:S04]  /*6460*/  @!P2 LEA.HI.X R247, R239, R133, R232, 0x1, P0 ;  /* 0x00000085eff7a211 */ /* 0x000fe800000f0ce8 */
[----:B------:R-:W-:Y:S01]  /*6470*/  @P2 STS.128 [R221+0x10000], RZ ;  /* 0x010000ffdd002388 */ /* 0x000fe20000000c00 */
[----:B------:R-:W-:Y:S01]  /*6480*/  IADD3.X R232, R232, UR13, RZ, P5, !PT ;  /* 0x0000000de8e87c10 */ /* 0x000fe2000affe4ff */
[----:B------:R-:W4:Y:S03]  /*6490*/  @!P3 LDC.64 R238, c[0x0][0x220] ;  /* 0x00008800ffeebb82 */ /* 0x000f260000000a00 */
[----:B------:R-:W-:Y:S01]  /*64a0*/  @!PT LDS RZ, [RZ] ;  /* 0x00000000fffff984 */ /* 0x000fe20000000800 */
[----:B------:R-:W-:Y:S01]  /*64b0*/  @!PT LDS RZ, [RZ] ;  /* 0x00000000fffff984 */ /* 0x000fe20000000800 */
[----:B------:R-:W-:Y:S01]  /*64c0*/  @!PT LDS RZ, [RZ] ;  /* 0x00000000fffff984 */ /* 0x000fe20000000800 */
[----:B------:R-:W-:Y:S01]  /*64d0*/  @!P2 LDGSTS.E.BYPASS.LTC128B.128 [R221+0x10000], desc[UR10][R246.64+0x100] ;  /* 0x10000100f6ddafae */ /* 0x000fe2000b901d4a */
[C-C-:B------:R-:W-:Y:S02]  /*64e0*/  @!P4 LEA.HI.X R243, R134.reuse, R213, R232.reuse, 0x1, P1 ;  /* 0x000000d586f3c211 */ /* 0x140fe400008f0ce8 */
[C---:B-----5:R-:W-:Y:S02]  /*64f0*/  @!P3 LEA R244, P0, R134.reuse, R2, 0x1 ;  /* 0x0000000286f4b211 */ /* 0x060fe400078008ff */
[----:B------:R-:W-:Y:S01]  /*6500*/  @P4 STS.128 [R221+0xc800], RZ ;  /* 0x00c800ffdd004388 */ /* 0x000fe20000000c00 */
[C---:B------:R-:W-:Y:S02]  /*6510*/  IADD3 R234, P1, R134.reuse, UR14, RZ ;  /* 0x0000000e86ea7c10 */ /* 0x040fe4000ff3e0ff */
[C-C-:B------:R-:W-:Y:S02]  /*6520*/  @!P3 LEA.HI.X R245, R134.reuse, R3, R232.reuse, 0x1, P0 ;  /* 0x0000000386f5b211 */ /* 0x140fe400000f0ce8 */
[----:B------:R-:W-:Y:S01]  /*6530*/  @!PT LDS RZ, [RZ] ;  /* 0x00000000fffff984 */ /* 0x000fe20000000800 */
[----:B------:R-:W-:Y:S01]  /*6540*/  @!PT LDS RZ, [RZ] ;  /* 0x00000000fffff984 */ /* 0x000fe20000000800 */
[----:B------:R-:W-:Y:S01]  /*6550*/  @!PT LDS RZ, [RZ] ;  /* 0x00000000fffff984 */ /* 0x000fe20000000800 */
[----:B------:R5:W-:Y:S01]  /*6560*/  @!P4 LDGSTS.E.BYPASS.LTC128B.128 [R221+0xc800], desc[UR10][R242.64] ;  /* 0x0c800000f2ddcfae */ /* 0x000be2000b901d4a */
[C---:B---3--:R-:W-:Y:S01]  /*6570*/  @!P2 LEA R240, P0, R134.reuse, R240, 0x1 ;  /* 0x000000f086f0a211 */ /* 0x048fe200078008ff */
[----:B------:R-:W3:Y:S03]  /*6580*/  @!P3 LDC.64 R132, c[0x0][0x220] ;  /* 0x00008800ff84bb82 */ /* 0x000ee60000000a00 */
[----:B------:R-:W-:Y:S01]  /*6590*/  @P3 STS.128 [R221+0xe800], RZ ;  /* 0x00e800ffdd003388 */ /* 0x000fe20000000c00 */
[----:B------:R-:W-:Y:S02]  /*65a0*/  @!P2 LEA.HI.X R241, R134, R241, R232, 0x1, P0 ;  /* 0x000000f186f1a211 */ /* 0x000fe400000f0ce8 */
[----:B------:R-:W-:Y:S02]  /*65b0*/  IADD3.X R232, R232, UR13, RZ, P1, !PT ;  /* 0x0000000de8e87c10 */ /* 0x000fe40008ffe4ff */
[----:B------:R-:W-:Y:S01]  /*65c0*/  @!PT LDS RZ, [RZ] ;  /* 0x00000000fffff984 */ /* 0x000fe20000000800 */
[----:B------:R-:W-:Y:S01]  /*65d0*/  @!PT LDS RZ, [RZ] ;  /* 0x00000000fffff984 */ /* 0x000fe20000000800 */
[----:B------:R-:W-:Y:S01]  /*65e0*/  @!PT LDS RZ, [RZ] ;  /* 0x00000000fffff984 */ /* 0x000fe20000000800 */
[----:B------:R-:W-:Y:S01]  /*65f0*/  @!P3 LDGSTS.E.BYPASS.LTC128B.128 [R221+0xe800], desc[UR10][R244.64+0x80] ;  /* 0x0e800080f4ddbfae */ /* 0x000fe2000b901d4a */
[C---:B------:R-:W-:Y:S01]  /*6600*/  IADD3 R134, P6, R234.reuse, UR14, RZ ;  /* 0x0000000eea867c10 */ /* 0x040fe2000ffde0ff */
[----:B------:R-:W3:Y:S01]  /*6610*/  @!P2 LDC.64 R2, c[0x0][0x220] ;  /* 0x00008800ff02ab82 */ /* 0x000ee20000000a00 */
[C---:B--2---:R-:W-:Y:S02]  /*6620*/  @!P4 LEA R248, P0, R234.reuse, R210, 0x1 ;  /* 0x000000d2eaf8c211 */ /* 0x044fe400078008ff */
[----:B------:R-:W-:Y:S02]  /*6630*/  @P2 STS.128 [R221+0x10800], RZ ;  /* 0x010800ffdd002388 */ /* 0x000fe40000000c00 */
[C-C-:B------:R-:W-:Y:S03]  /*6640*/  @!P4 LEA.HI.X R249, R234.reuse, R211, R232.reuse, 0x1, P0 ;  /* 0x000000d3eaf9c211 */ /* 0x140fe600000f0ce8 */
[----:B------:R-:W-:Y:S01]  /*6650*/  @!PT LDS RZ, [RZ] ;  /* 0x00000000fffff984 */ /* 0x000fe20000000800 */
[----:B------:R-:W-:Y:S01]  /*6660*/  @!PT LDS RZ, [RZ] ;  /* 0x00000000fffff984 */ /* 0x000fe20000000800 */
[----:B------:R-:W-:Y:S01]  /*6670*/  @!PT LDS RZ, [RZ] ;  /* 0x00000000fffff984 */ /* 0x000fe20000000800 */
[----:B------:R-:W-:Y:S01]  /*6680*/  @!P2 LDGSTS.E.BYPASS.LTC128B.128 [R221+0x10800], desc[UR10][R240.64+0x100] ;  /* 0x10800100f0ddafae */ /* 0x000fe2000b901d4a */
[C---:B----4-:R-:W-:Y:S02]  /*6690*/  @!P3 LEA R238, P1, R234.reuse, R238, 0x1 ;  /* 0x000000eeeaeeb211 */ /* 0x050fe400078208ff */
[C---:B-1----:R-:W-:Y:S02]  /*66a0*/  @!P2 LEA R236, P0, R234.reuse, R236, 0x1 ;  /* 0x000000eceaeca211 */ /* 0x042fe400078008ff */
[----:B------:R-:W-:Y:S01]  /*66b0*/  @P4 STS.128 [R221+0xd000], RZ ;  /* 0x00d000ffdd004388 */ /* 0x000fe20000000c00 */
[C-C-:B------:R-:W-:Y:S02]  /*66c0*/  @!P3 LEA.HI.X R239, R234.reuse, R239, R232.reuse, 0x1, P1 ;  /* 0x000000efeaefb211 */ /* 0x140fe400008f0ce8 */
[----:B------:R-:W-:Y:S02]  /*66d0*/  @!P2 LEA.HI.X R237, R234, R237, R232, 0x1, P0 ;  /* 0x000000edeaeda211 */ /* 0x000fe400000f0ce8 */
[----:B------:R-:W-:Y:S01]  /*66e0*/  @!PT LDS RZ, [RZ] ;  /* 0x00000000fffff984 */ /* 0x000fe20000000800 */
[----:B------:R-:W-:Y:S01]  /*66f0*/  @!PT LDS RZ, [RZ] ;  /* 0x00000000fffff984 */ /* 0x000fe20000000800 */
[----:B------:R-:W-:Y:S01]  /*6700*/  @!PT LDS RZ, [RZ] ;  /* 0x00000000fffff984 */ /* 0x000fe20000000800 */
[----:B------:R-:W-:Y:S01]  /*6710*/  @!P4 LDGSTS.E.BYPASS.LTC128B.128 [R221+0xd000], desc[UR10][R248.64] ;  /* 0x0d000000f8ddcfae */ /* 0x000fe2000b901d4a */
[----:B------:R-:W-:Y:S02]  /*6720*/  IADD3.X R232, R232, UR13, RZ, P6, !PT ;  /* 0x0000000de8e87c10 */ /* 0x000fe4000b7fe4ff */
[C---:B-----5:R-:W-:Y:S02]  /*6730*/  @!P4 LEA R242, P5, R134.reuse, R208, 0x1 ;  /* 0x000000d086f2c211 */ /* 0x060fe400078a08ff */
[----:B------:R-:W-:Y:S01]  /*6740*/  @P3 STS.128 [R221+0xf000], RZ ;  /* 0x00f000ffdd003388 */ /* 0x000fe20000000c00 */
[C---:B---3--:R-:W-:Y:S02]  /*6750*/  @!P3 LEA R132, P1, R134.reuse, R132, 0x1 ;  /* 0x000000848684b211 */ /* 0x048fe400078208ff */
[C-C-:B------:R-:W-:Y:S02]  /*6760*/  @!P4 LEA.HI.X R243, R134.reuse, R209, R232.reuse, 0x1, P5 ;  /* 0x000000d186f3c211 */ /* 0x140fe400028f0ce8 */
[----:B------:R-:W-:Y:S01]  /*6770*/  @!PT LDS RZ, [RZ] ;  /* 0x00000000fffff984 */ /* 0x000fe20000000800 */
[----:B------:R-:W-:Y:S01]  /*6780*/  @!PT LDS RZ, [RZ] ;  /* 0x00000000fffff984 */ /* 0x000fe20000000800 */
[----:B------:R-:W-:Y:S01]  /*6790*/  @!PT LDS RZ, [RZ] ;  /* 0x00000000fffff984 */ /* 0x000fe20000000800 */
[----:B------:R-:W-:Y:S01]  /*67a0*/  @!P3 LDGSTS.E.BYPASS.LTC128B.128 [R221+0xf000], desc[UR10][R238.64+0x80] ;  /* 0x0f000080eeddbfae */ /* 0x000fe2000b901d4a */
[C-C-:B------:R-:W-:Y:S02]  /*67b0*/  @!P3 LEA.HI.X R133, R134.reuse, R133, R232.reuse, 0x1, P1 ;  /* 0x000000858685b211 */ /* 0x140fe400008f0ce8 */
[C---:B------:R-:W-:Y:S02]  /*67c0*/  @!P2 LEA R2, P0, R134.reuse, R2, 0x1 ;  /* 0x000000028602a211 */ /* 0x040fe400078008ff */
[----:B------:R-:W-:Y:S01]  /*67d0*/  @P2 STS.128 [R221+0x11000], RZ ;  /* 0x011000ffdd002388 */ /* 0x000fe20000000c00 */
[----:B------:R-:W-:Y:S02]  /*67e0*/  ISETP.GT.AND P5, PT, R225, RZ, PT ;  /* 0x000000ffe100720c */ /* 0x000fe40003fa4270 */
[----:B------:R-:W-:Y:S02]  /*67f0*/  @!P2 LEA.HI.X R3, R134, R3, R232, 0x1, P0 ;  /* 0x000000038603a211 */ /* 0x000fe400000f0ce8 */
        /* <DEDUP_REMOVED lines=183> */
[----:B------:R-:W-:Y:S04]  /*7370*/  FMUL.FTZ R252, R15, UR5 ;  /* 0x000000050ffc7c20 */ /* 0x000fe80008410000 */
[----:B------:R4:W-:Y:S02]  /*7380*/  MUFU.TANH R165, R2 ;  /* 0x0000000200a57308 */ /* 0x0009e40000002400 */
[----:B------:R-:W-:Y:S01]  /*7390*/  FMUL.FTZ R250, R16, UR5 ;  /* 0x0000000510fa7c20 */ /* 0x000fe20008410000 */
[----:B------:R-:W-:Y:S01]  /*73a0*/  FMUL.FTZ R251, R18, UR5 ;  /* 0x0000000512fb7c20 */ /* 0x000fe20008410000 */
[----:B------:R-:W-:Y:S01]  /*73b0*/  FMUL.FTZ R248, R17, UR5 ;  /* 0x0000000511f87c20 */ /* 0x000fe20008410000 */
[----:B------:R-:W-:Y:S01]  /*73c0*/  FMUL.FTZ R249, R19, UR5 ;  /* 0x0000000513f97c20 */ /* 0x000fe20008410000 */
[----:B------:R-:W-:Y:S04]  /*73d0*/  FMUL.FTZ R246, R20, UR5 ;  /* 0x0000000514f67c20 */ /* 0x000fe80008410000 */
[----:B------:R5:W3:Y:S01]  /*73e0*/  MUFU.TANH R166, R232 ;  /* 0x000000e800a67308 */ /* 0x000ae20000002400 */
[----:B--2---:R-:W-:Y:S01]  /*73f0*/  FMUL.FTZ R3, R10, UR5 ;  /* 0x000000050a037c20 */ /* 0x004fe20008410000 */
[----:B------:R-:W-:Y:S01]  /*7400*/  FMUL.FTZ R245, R22, UR5 ;  /* 0x0000000516f57c20 */ /* 0x000fe20008410000 */
[----:B------:R-:W-:Y:S01]  /*7410*/  FMUL.FTZ R244, R21, UR5 ;  /* 0x0000000515f47c20 */ /* 0x000fe20008410000 */
[----:B------:R-:W-:Y:S06]  /*7420*/  FMUL.FTZ R247, R23, UR5 ;  /* 0x0000000517f77c20 */ /* 0x000fec0008410000 */
[----:B------:R2:W-:Y:S01]  /*7430*/  MUFU.TANH R167, R134 ;  /* 0x0000008600a77308 */ /* 0x0005e20000002400 */
[----:B----4-:R-:W-:Y:S01]  /*7440*/  FMUL.FTZ R2, R11, UR5 ;  /* 0x000000050b027c20 */ /* 0x010fe20008410000 */
[C---:B-1----:R-:W-:Y:S03]  /*7450*/  HMMA.16816.F32 R28, R176.reuse, R136, R28 ;  /* 0x00000088b01c723c */ /* 0x042fe6000000181c */
[----:B------:R-:W-:Y:S01]  /*7460*/  FMUL.FTZ R242, R24, UR5 ;  /* 0x0000000518f27c20 */ /* 0x000fe20008410000 */
[----:B------:R-:W-:Y:S01]  /*7470*/  FMUL.FTZ R243, R26, UR5 ;  /* 0x000000051af37c20 */ /* 0x000fe20008410000 */
[----:B------:R-:W-:Y:S03]  /*7480*/  FMUL.FTZ R240, R25, UR5 ;  /* 0x0000000519f07c20 */ /* 0x000fe60008410000 */
[----:B------:R1:W4:Y:S03]  /*7490*/  MUFU.TANH R181, R133 ;  /* 0x0000008500b57308 */ /* 0x0003260000002400 */
[----:B-----5:R-:W-:Y:S01]  /*74a0*/  FMUL.FTZ R232, R12, UR5 ;  /* 0x000000050ce87c20 */ /* 0x020fe20008410000 */
[----:B------:R-:W-:Y:S03]  /*74b0*/  HMMA.16816.F32 R32, R176, R138, R32 ;  /* 0x0000008ab020723c */ /* 0x000fe60000001820 */
[----:B------:R-:W-:Y:S03]  /*74c0*/  FMUL.FTZ R241, R27, UR5 ;  /* 0x000000051bf17c20 */ /* 0x000fe60008410000 */
[----:B------:R3:W-:Y:S01]  /*74d0*/  MUFU.TANH R173, R3 ;  /* 0x0000000300ad7308 */ /* 0x0007e20000002400 */
[----:B--2---:R-:W-:Y:S09]  /*74e0*/  FMUL.FTZ R134, R14, UR5 ;  /* 0x000000050e867c20 */ /* 0x004ff20008410000 */
[----:B------:R2:W5:Y:S01]  /*74f0*/  MUFU.TANH R182, R132 ;  /* 0x0000008400b67308 */ /* 0x0005620000002400 */
[----:B-1----:R-:W-:Y:S01]  /*7500*/  FMUL.FTZ R133, R13, UR5 ;  /* 0x000000050d857c20 */ /* 0x002fe20008410000 */
[----:B------:R-:W-:Y:S01]  /*7510*/  FMUL.FTZ R236, R28, UR5 ;  /* 0x000000051cec7c20 */ /* 0x000fe20008410000 */
[----:B------:R-:W-:Y:S01]  /*7520*/  FMUL.FTZ R239, R30, UR5 ;  /* 0x000000051eef7c20 */ /* 0x000fe20008410000 */
[----:B------:R-:W-:Y:S01]  /*7530*/  FMUL.FTZ R238, R29, UR5 ;  /* 0x000000051dee7c20 */ /* 0x000fe20008410000 */
[----:B------:R-:W-:Y:S05]  /*7540*/  FMUL.FTZ R237, R31, UR5 ;  /* 0x000000051fed7c20 */ /* 0x000fea0008410000 */
[----:B------:R1:W-:Y:S01]  /*7550*/  MUFU.TANH R175, R2 ;  /* 0x0000000200af7308 */ /* 0x0003e20000002400 */
[----:B---3--:R-:W-:Y:S01]  /*7560*/  FMNMX.FTZ R3, R174, R135, !PT ;  /* 0x00000087ae037209 */ /* 0x008fe20007810000 */
[----:B------:R-:W-:Y:S01]  /*7570*/  FMUL.FTZ R234, R32, UR5 ;  /* 0x0000000520ea7c20 */ /* 0x000fe20008410000 */
[----:B------:R-:W-:Y:S07]  /*7580*/  FMUL.FTZ R35, R35, UR5 ;  /* 0x0000000523237c20 */ /* 0x000fee0008410000 */
[----:B------:R3:W3:Y:S01]  /*7590*/  MUFU.TANH R170, R232 ;  /* 0x000000e800aa7308 */ /* 0x0006e20000002400 */
[----:B--2---:R-:W-:Y:S04]  /*75a0*/  FMNMX.FTZ R132, R166, R3, !PT ;  /* 0x00000003a6847209 */ /* 0x004fe80007810000 */
[----:B----4-:R-:W-:Y:S05]  /*75b0*/  FMNMX.FTZ R3, R181, R132, !PT ;  /* 0x00000084b5037209 */ /* 0x010fea0007810000 */
[----:B------:R2:W4:Y:S01]  /*75c0*/  MUFU.TANH R163, R134 ;  /* 0x0000008600a37308 */ /* 0x0005220000002400 */
[----:B-1----:R-:W-:Y:S02]  /*75d0*/  FMNMX.FTZ R2, R165, R0, !PT ;  /* 0x00000000a5027209 */ /* 0x002fe40007810000 */
[----:B-----5:R-:W-:Y:S02]  /*75e0*/  FMNMX.FTZ R3, R182, R3, !PT ;  /* 0x00000003b6037209 */ /* 0x020fe40007810000 */
[----:B------:R-:W-:Y:S05]  /*75f0*/  FMNMX.FTZ R2, R167, R2, !PT ;  /* 0x00000002a7027209 */ /* 0x000fea0007810000 */
[----:B------:R4:W1:Y:S01]  /*7600*/  MUFU.TANH R162, R133 ;  /* 0x0000008500a27308 */ /* 0x0008620000002400 */
[----:B------:R-:W-:Y:S01]  /*7610*/  FMNMX.FTZ R2, R173, R2, !PT ;  /* 0x00000002ad027209 */ /* 0x000fe20007810000 */
[----:B---3--:R-:W-:Y:S01]  /*7620*/  FMUL.FTZ R232, R33, UR5 ;  /* 0x0000000521e87c20 */ /* 0x008fe20008410000 */
[----:B------:R-:W-:Y:S02]  /*7630*/  FMNMX.FTZ R3, R170, R3, !PT ;  /* 0x00000003aa037209 */ /* 0x000fe40007810000 */
[----:B------:R-:W-:Y:S05]  /*7640*/  FMNMX.FTZ R2, R175, R2, !PT ;  /* 0x00000002af027209 */ /* 0x000fea0007810000 */
[----:B------:R-:W3:Y:S01]  /*7650*/  MUFU.TANH R252, R252 ;  /* 0x000000fc00fc7308 */ /* 0x000ee20000002400 */
[----:B--2---:R-:W-:Y:S09]  /*7660*/  FMUL.FTZ R134, R34, UR5 ;  /* 0x0000000522867c20 */ /* 0x004ff20008410000 */
[----:B------:R-:W2:Y:S01]  /*7670*/  MUFU.TANH R250, R250 ;  /* 0x000000fa00fa7308 */ /* 0x000ea20000002400 */
[----:B----4-:R-:W-:Y:S02]  /*7680*/  FMNMX.FTZ R133, R163, R2, !PT ;  /* 0x00000002a3857209 */ /* 0x010fe40007810000 */
[----:B-1----:R-:W-:Y:S07]  /*7690*/  FMNMX.FTZ R3, R162, R3, !PT ;  /* 0x00000003a2037209 */ /* 0x002fee0007810000 */
[----:B------:R-:W1:Y:S01]  /*76a0*/  MUFU.TANH R251, R251 ;  /* 0x000000fb00fb7308 */ /* 0x000e620000002400 */
[----:B---3--:R-:W-:Y:S09]  /*76b0*/  FMNMX.FTZ R2, R252, R133, !PT ;  /* 0x00000085fc027209 */ /* 0x008ff20007810000 */
[----:B------:R-:W3:Y:S01]  /*76c0*/  MUFU.TANH R248, R248 ;  /* 0x000000f800f87308 */ /* 0x000ee20000002400 */
[----:B--2---:R-:W-:Y:S09]  /*76d0*/  FMNMX.FTZ R3, R250, R3, !PT ;  /* 0x00000003fa037209 */ /* 0x004ff20007810000 */
[----:B------:R-:W2:Y:S01]  /*76e0*/  MUFU.TANH R249, R249 ;  /* 0x000000f900f97308 */ /* 0x000ea20000002400 */
[----:B-1----:R-:W-:Y:S09]  /*76f0*/  FMNMX.FTZ R2, R251, R2, !PT ;  /* 0x00000002fb027209 */ /* 0x002ff20007810000 */
        /* <DEDUP_REMOVED lines=30> */
[----:B------:R1:W4:Y:S01]  /*78e0*/  MUFU.TANH R133, R35 ;  /* 0x0000002300857308 */ /* 0x0003220000002400 */
[----:B---3--:R-:W-:Y:S02]  /*78f0*/  FMNMX.FTZ R2, R134, R3, !PT ;  /* 0x0000000386027209 */ /* 0x008fe40007810000 */
[----:B--2---:R-:W-:Y:S01]  /*7900*/  FMNMX.FTZ R18, R232, R132, !PT ;  /* 0x00000084e8127209 */ /* 0x004fe20007810000 */
[----:B------:R-:W-:Y:S06]  /*7910*/  @P5 BRA `(.L_x_956) ;  /* 0xffffffe0008c5947 */ /* 0x000fec000383ffff */
.L_x_955:
[----:B------:R-:W2:Y:S01]  /*7920*/  SHFL.BFLY PT, R3, R18, 0x2, 0x1f ;  /* 0x0c401f0012037f89 */ /* 0x000ea200000e0000 */
[----:B-1--4-:R-:W-:Y:S02]  /*7930*/  FMNMX.FTZ R7, R133, R2, !PT ;  /* 0x0000000285077209 */ /* 0x012fe40007810000 */
[----:B------:R-:W-:Y:S05]  /*7940*/  IADD3 R225, R225, -0x1, RZ ;  /* 0xffffffffe1e17810 */ /* 0x000fea0007ffe0ff */
[----:B------:R-:W-:Y:S08]  /*7950*/  LDSM.16.MT88.4 R24, [R198+0xc000] ;  /* 0x00c00000c618783b */ /* 0x000ff00000004200 */
[----:B------:R-:W1:Y:S08]  /*7960*/  SHFL.BFLY PT, R2, R7, 0x2, 0x1f ;  /* 0x0c401f0007027f89 */ /* 0x000e7000000e0000 */
[----:B------:R-:W-:Y:S08]  /*7970*/  LDSM.16.MT88.4 R32, [R197+0xc000] ;  /* 0x00c00000c520783b */ /* 0x000ff00000004200 */
        /* <DEDUP_REMOVED lines=24> */
[----:B------:R-:W-:Y:S01]  /*7b00*/  FMUL.FTZ R6, R0, UR4 ;  /* 0x0000000400067c20 */ /* 0x000fe20008410000 */
[----:B------:R-:W1:Y:S01]  /*7b10*/  MUFU.EX2 R2, R5 ;  /* 0x0000000500027308 */ /* 0x000e620000000800 */
        /* <DEDUP_REMOVED lines=8> */
[----:B------:R-:W-:Y:S01]  /*7ba0*/  LDSM.16.MT88.4 R160, [R200+0x11800] ;  /* 0x01180000c8a0783b */ /* 0x000fe20000004200 */
        /* <DEDUP_REMOVED lines=33> */
[--C-:B------:R-:W-:Y:S01]  /*7dc0*/  FFMA.FTZ R237, R237, UR4, -R144.reuse ;  /* 0x00000004eded7c23 */ /* 0x100fe20008010890 */
[--C-:B------:R-:W-:Y:S01]  /*7dd0*/  FFMA.FTZ R134, R134, UR4, -R144.reuse ;  /* 0x0000000486867c23 */ /* 0x100fe20008010890 */
[--C-:B------:R-:W-:Y:S01]  /*7de0*/  FFMA.FTZ R133, R133, UR4, -R144.reuse ;  /* 0x0000000485857c23 */ /* 0x100fe20008010890 */
[C---:B------:R-:W-:Y:S01]  /*7df0*/  FMUL.FTZ R36, R2.reuse, R36 ;  /* 0x0000002402247220 */ /* 0x040fe20000410000 */
[----:B------:R-:W-:Y:S03]  /*7e00*/  FMUL.FTZ R37, R2, R37 ;  /* 0x0000002502257220 */ /* 0x000fe60000410000 */
[----:B------:R-:W-:Y:S01]  /*7e10*/  MUFU.EX2 R167, R167 ;  /* 0x000000a700a77308 */ /* 0x000fe20000000800 */
[C---:B------:R-:W-:Y:S01]  /*7e20*/  FMUL.FTZ R38, R0.reuse, R38 ;  /* 0x0000002600267220 */ /* 0x040fe20000410000 */
[----:B------:R-:W-:Y:S01]  /*7e30*/  LDSM.16.MT88.4 R112, [R200+0x10000] ;  /* 0x01000000c870783b */ /* 0x000fe20000004200 */
[----:B------:R-:W-:Y:S01]  /*7e40*/  FMUL.FTZ R39, R0, R39 ;  /* 0x0000002700277220 */ /* 0x000fe20000410000 */
[C---:B------:R-:W-:Y:S01]  /*7e50*/  FMUL.FTZ R40, R2.reuse, R40 ;  /* 0x0000002802287220 */ /* 0x040fe20000410000 */
[----:B------:R-:W-:Y:S01]  /*7e60*/  FMUL.FTZ R41, R2, R41 ;  /* 0x0000002902297220 */ /* 0x000fe20000410000 */
[C---:B------:R-:W-:Y:S01]  /*7e70*/  FMUL.FTZ R42, R0.reuse, R42 ;  /* 0x0000002a002a7220 */ /* 0x040fe20000410000 */
[----:B------:R-:W-:Y:S03]  /*7e80*/  FMUL.FTZ R43, R0, R43 ;  /* 0x0000002b002b7220 */ /* 0x000fe60000410000 */
[----:B------:R-:W5:Y:S01]  /*7e90*/  MUFU.EX2 R166, R166 ;  /* 0x000000a600a67308 */ /* 0x000f620000000800 */
[----:B----4-:R-:W-:Y:S01]  /*7ea0*/  F2FP.F16.F32.PACK_AB R129, R165, R169 ;  /* 0x000000a9a581723e */ /* 0x010fe200000000ff */
[----:B------:R-:W-:Y:S01]  /*7eb0*/  LDSM.16.MT88.4 R124, [R200+0xe800] ;  /* 0x00e80000c87c783b */ /* 0x000fe20000004200 */
        /* <DEDUP_REMOVED lines=13> */
[----:B------:R-:W4:Y:S01]  /*7f90*/  MUFU.EX2 R135, R135 ;  /* 0x0000008700877308 */ /* 0x000f220000000800 */
[----:B-----5:R-:W-:Y:S01]  /*7fa0*/  F2FP.F16.F32.PACK_AB R130, R166, R167 ;  /* 0x000000a7a682723e */ /* 0x020fe200000000ff */
        /* <DEDUP_REMOVED lines=15> */
[----:B----4-:R-:W-:Y:S01]  /*80a0*/  F2FP.F16.F32.PACK_AB R131, R135, R164 ;  /* 0x000000a48783723e */ /* 0x010fe200000000ff */
[----:B------:R-:W-:Y:S01]  /*80b0*/  FMUL.FTZ R71, R0, R71 ;  /* 0x0000004700477220 */ /* 0x000fe20000410000 */
[C---:B------:R-:W-:Y:S01]  /*80c0*/  FMUL.FTZ R72, R2.reuse, R72 ;  /* 0x0000004802487220 */ /* 0x040fe20000410000 */
[----:B------:R-:W-:Y:S01]  /*80d0*/  FMUL.FTZ R73, R2, R73 ;  /* 0x0000004902497220 */ /* 0x000fe20000410000 */
[C---:B------:R-:W-:Y:S01]  /*80e0*/  FMUL.FTZ R74, R0.reuse, R74 ;  /* 0x0000004a004a7220 */ /* 0x040fe20000410000 */
[----:B------:R-:W-:Y:S01]  /*80f0*/  FMUL.FTZ R75, R0, R75 ;  /* 0x0000004b004b7220 */ /* 0x000fe20000410000 */
[C---:B------:R-:W-:Y:S01]  /*8100*/  FMUL.FTZ R76, R2.reuse, R76 ;  /* 0x0000004c024c7220 */ /* 0x040fe20000410000 */
[C---:B---3--:R-:W-:Y:S01]  /*8110*/  HMMA.16816.F32 R4, R128.reuse, R16, R4 ;  /* 0x000000108004723c */ /* 0x048fe20000001804 */
[----:B------:R-:W-:Y:S04]  /*8120*/  MUFU.EX2 R173, R173 ;  /* 0x000000ad00ad7308 */ /* 0x000fe80000000800 */
[C---:B------:R-:W-:Y:S01]  /*8130*/  FMUL.FTZ R77, R2.reuse, R77 ;  /* 0x0000004d024d7220 */ /* 0x040fe20000410000 */
[C---:B------:R-:W-:Y:S05]  /*8140*/  HMMA.16816.F32 R8, R128.reuse, R18, R8 ;  /* 0x000000128008723c */ /* 0x040fea0000001808 */
[----:B------:R-:W-:Y:S01]  /*8150*/  MUFU.EX2 R172, R172 ;  /* 0x000000ac00ac7308 */ /* 0x000fe20000000800 */
        /* <DEDUP_REMOVED lines=8> */
[----:B------:R-:W-:Y:S01]  /*81e0*/  FMUL.FTZ R25, R2, R109 ;  /* 0x0000006d02197220 */ /* 0x000fe20000410000 */
[C---:B------:R-:W-:Y:S01]  /*81f0*/  FMUL.FTZ R78, R0.reuse, R78 ;  /* 0x0000004e004e7220 */ /* 0x040fe20000410000 */
[----:B------:R-:W-:Y:S01]  /*8200*/  FMUL.FTZ R79, R0, R79 ;  /* 0x0000004f004f7220 */ /* 0x000fe20000410000 */
[C---:B------:R-:W-:Y:S03]  /*8210*/  HMMA.16816.F32 R16, R128.reuse, R26, R16 ;  /* 0x0000001a8010723c */ /* 0x040fe60000001810 */
[C---:B------:R-:W-:Y:S01]  /*8220*/  FMUL.FTZ R80, R2.reuse, R80 ;  /* 0x0000005002507220 */ /* 0x040fe20000410000 */
[----:B------:R-:W-:Y:S01]  /*8230*/  FMUL.FTZ R81, R2, R81 ;  /* 0x0000005102517220 */ /* 0x000fe20000410000 */
        /* <DEDUP_REMOVED lines=8> */
[----:B------:R-:W-:Y:S01]  /*82c0*/  FMUL.FTZ R33, R2, R101 ;  /* 0x0000006502217220 */ /* 0x000fe20000410000 */
        /* <DEDUP_REMOVED lines=8> */
[C---:B------:R-:W-:Y:S01]  /*8350*/  FMUL.FTZ R35, R0.reuse, R103 ;  /* 0x0000006700237220 */ /* 0x040fe20000410000 */
[----:B------:R-:W-:Y:S01]  /*8360*/  FMUL.FTZ R87, R0, R87 ;  /* 0x0000005700577220 */ /* 0x000fe20000410000 */
[----:B------:R-:W4:Y:S03]  /*8370*/  LDSM.16.MT88.4 R100, [R196+0xe000] ;  /* 0x00e00000c464783b */ /* 0x000f260000004200 */
[----:B------:R-:W-:Y:S01]  /*8380*/  MUFU.EX2 R183, R183 ;  /* 0x000000b700b77308 */ /* 0x000fe20000000800 */
[--C-:B------:R-:W-:Y:S01]  /*8390*/  FFMA.FTZ R170, R170, UR4, -R145.reuse ;  /* 0x00000004aaaa7c23 */ /* 0x100fe20008010891 */
[--C-:B------:R-:W-:Y:S01]  /*83a0*/  FFMA.FTZ R174, R250, UR4, -R145.reuse ;  /* 0x00000004faae7c23 */ /* 0x100fe20008010891 */
[C---:B------:R-:W-:Y:S02]  /*83b0*/  HMMA.16816.F32 R32, R128.reuse, R138, R32 ;  /* 0x0000008a8020723c */ /* 0x040fe40000001820 */
[----:B------:R-:W-:Y:S01]  /*83c0*/  LDSM.16.MT88.4 R136, [R198+0xe800] ;  /* 0x00e80000c688783b */ /* 0x000fe20000004200 */
[--C-:B------:R-:W-:Y:S01]  /*83d0*/  FFMA.FTZ R177, R248, UR4, -R145.reuse ;  /* 0x00000004f8b17c23 */ /* 0x100fe20008010891 */
[C---:B------:R-:W-:Y:S02]  /*83e0*/  FMUL.FTZ R88, R2.reuse, R88 ;  /* 0x0000005802587220 */ /* 0x040fe40000410000 */
[C---:B--2---:R-:W-:Y:S01]  /*83f0*/  HMMA.16816.F32 R36, R128.reuse, R120, R36 ;  /* 0x000000788024723c */ /* 0x044fe20000001824 */
[----:B------:R-:W2:Y:S04]  /*8400*/  MUFU.EX2 R170, R170 ;  /* 0x000000aa00aa7308 */ /* 0x000ea80000000800 */
[----:B------:R-:W-:Y:S01]  /*8410*/  FMUL.FTZ R89, R2, R89 ;  /* 0x0000005902597220 */ /* 0x000fe20000410000 */
[C---:B------:R-:W-:Y:S01]  /*8420*/  HMMA.16816.F32 R40, R128.reuse, R122, R40 ;  /* 0x0000007a8028723c */ /* 0x040fe20000001828 */
[----:B------:R-:W-:Y:S04]  /*8430*/  LDSM.16.MT88.4 R120, [R196+0xc800] ;  /* 0x00c80000c478783b */ /* 0x000fe80000004200 */
[----:B------:R-:W-:Y:S01]  /*8440*/  MUFU.EX2 R174, R174 ;  /* 0x000000ae00ae7308 */ /* 0x000fe20000000800 */
[C---:B------:R-:W-:Y:S01]  /*8450*/  FMUL.FTZ R90, R0.reuse, R90 ;  /* 0x0000005a005a7220 */ /* 0x040fe20000410000 */
[C---:B-1----:R-:W-:Y:S04]  /*8460*/  HMMA.16816.F32 R44, R128.reuse, R104, R44 ;  /* 0x00000068802c723c */ /* 0x042fe8000000182c */
[----:B------:R-:W-:Y:S02]  /*8470*/  FMUL.FTZ R91, R0, R91 ;  /* 0x0000005b005b7220 */ /* 0x000fe40000410000 */
[C---:B------:R-:W-:Y:S01]  /*8480*/  HMMA.16816.F32 R48, R128.reuse, R106, R48 ;  /* 0x0000006a8030723c */ /* 0x040fe20000001830 */
[----:B------:R-:W1:Y:S01]  /*8490*/  LDSM.16.MT88.4 R104, [R198+0x10000] ;  /* 0x01000000c668783b */ /* 0x000e620000004200 */
[----:B------:R-:W5:Y:S03]  /*84a0*/  MUFU.EX2 R177, R177 ;  /* 0x000000b100b17308 */ /* 0x000f660000000800 */
[C---:B------:R-:W-:Y:S01]  /*84b0*/  FMUL.FTZ R92, R2.reuse, R92 ;  /* 0x0000005c025c7220 */ /* 0x040fe20000410000 */
[C---:B---3--:R-:W-:Y:S06]  /*84c0*/  HMMA.16816.F32 R52, R128.reuse, R108, R52 ;  /* 0x0000006c8034723c */ /* 0x048fec0000001834 */
[----:B------:R-:W-:Y:S01]  /*84d0*/  MUFU.EX2 R241, R241 ;  /* 0x000000f100f17308 */ /* 0x000fe20000000800 */
[----:B------:R-:W-:Y:S01]  /*84e0*/  FMUL.FTZ R93, R2, R93 ;  /* 0x0000005d025d7220 */ /* 0x000fe20000410000 */
[C---:B------:R-:W-:Y:S01]  /*84f0*/  HMMA.16816.F32 R56, R128.reuse, R110, R56 ;  /* 0x0000006e8038723c */ /* 0x040fe20000001838 */
[----:B------:R-:W-:Y:S02]  /*8500*/  LDSM.16.MT88.4 R108, [R200+0xc800] ;  /* 0x00c80000c86c783b */ /* 0x000fe40000004200 */
[C---:B------:R-:W-:Y:S03]  /*8510*/  FMUL.FTZ R94, R0.reuse, R94 ;  /* 0x0000005e005e7220 */ /* 0x040fe60000410000 */
[C---:B----4-:R-:W-:Y:S02]  /*8520*/  HMMA.16816.F32 R60, R128.reuse, R100, R60 ;  /* 0x00000064803c723c */ /* 0x050fe4000000183c */
[----:B------:R-:W-:Y:S03]  /*8530*/  MUFU.EX2 R237, R237 ;  /* 0x000000ed00ed7308 */ /* 0x000fe60000000800 */
[----:B------:R-:W-:Y:S01]  /*8540*/  FMUL.FTZ R95, R0, R95 ;  /* 0x0000005f005f7220 */ /* 0x000fe20000410000 */
[C---:B------:R-:W-:Y:S01]  /*8550*/  HMMA.16816.F32 R64, R128.reuse, R102, R64 ;  /* 0x000000668040723c */ /* 0x040fe20000001840 */
[----:B------:R-:W3:Y:S05]  /*8560*/  LDSM.16.MT88.4 R100, [R197+0x10000] ;  /* 0x01000000c564783b */ /* 0x000eea0000004200 */
[----:B------:R-:W-:Y:S01]  /*8570*/  MUFU.EX2 R134, R134 ;  /* 0x0000008600867308 */ /* 0x000fe20000000800 */
[C---:B------:R-:W-:Y:S01]  /*8580*/  FMUL.FTZ R96, R2.reuse, R96 ;  /* 0x0000006002607220 */ /* 0x040fe20000410000 */
[C---:B------:R-:W-:Y:S03]  /*8590*/  HMMA.16816.F32 R68, R128.reuse, R112, R68 ;  /* 0x000000708044723c */ /* 0x040fe60000001844 */
[----:B------:R-:W-:Y:S03]  /*85a0*/  FMUL.FTZ R97, R2, R97 ;  /* 0x0000006102617220 */ /* 0x000fe60000410000 */
[C---:B------:R-:W-:Y:S01]  /*85b0*/  HMMA.16816.F32 R72, R128.reuse, R114, R72 ;  /* 0x000000728048723c */ /* 0x040fe20000001848 */
[----:B------:R-:W-:Y:S01]  /*85c0*/  LDSM.16.MT88.4 R112, [R198+0xc800] ;  /* 0x00c80000c670783b */ /* 0x000fe20000004200 */
[----:B------:R-:W-:Y:S03]  /*85d0*/  MUFU.EX2 R133, R133 ;  /* 0x0000008500857308 */ /* 0x000fe60000000800 */
[C---:B------:R-:W-:Y:S01]  /*85e0*/  FMUL.FTZ R98, R0.reuse, R98 ;  /* 0x0000006200627220 */ /* 0x040fe20000410000 */
[C---:B-1----:R-:W-:Y:S05]  /*85f0*/  HMMA.16816.F32 R76, R128.reuse, R104, R76 ;  /* 0x00000068804c723c */ /* 0x042fea000000184c */
[----:B------:R-:W-:Y:S01]  /*8600*/  FMUL.FTZ R99, R0, R99 ;  /* 0x0000006300637220 */ /* 0x000fe20000410000 */
[C---:B------:R-:W-:Y:S01]  /*8610*/  HMMA.16816.F32 R80, R128.reuse, R106, R80 ;  /* 0x0000006a8050723c */ /* 0x040fe20000001850 */
[----:B------:R-:W1:Y:S04]  /*8620*/  LDSM.16.MT88.4 R104, [R196+0x10000] ;  /* 0x01000000c468783b */ /* 0x000e680000004200 */
[--C-:B------:R-:W-:Y:S01]  /*8630*/  FFMA.FTZ R245, R240, UR4, -R145.reuse ;  /* 0x00000004f0f57c23 */ /* 0x100fe20008010891 */
[--C-:B------:R-:W-:Y:S01]  /*8640*/  FFMA.FTZ R240, R243, UR4, -R144.reuse ;  /* 0x00000004f3f07c23 */ /* 0x100fe20008010890 */
[--C-:B------:R-:W-:Y:S01]  /*8650*/  FFMA.FTZ R178, R246, UR4, -R145.reuse ;  /* 0x00000004f6b27c23 */ /* 0x100fe20008010891 */
[--C-:B------:R-:W-:Y:S03]  /*8660*/  FFMA.FTZ R181, R244, UR4, -R145.reuse ;  /* 0x00000004f4b57c23 */ /* 0x100fe60008010891 */
[--C-:B------:R-:W-:Y:S01]  /*8670*/  FFMA.FTZ R182, R242, UR4, -R145.reuse ;  /* 0x00000004f2b67c23 */ /* 0x100fe20008010891 */
[--C-:B------:R-:W-:Y:S01]  /*8680*/  FFMA.FTZ R243, R238, UR4, -R145.reuse ;  /* 0x00000004eef37c23 */ /* 0x100fe20008010891 */
[----:B------:R-:W-:Y:S01]  /*8690*/  FFMA.FTZ R238, R239, UR4, -R144 ;  /* 0x00000004efee7c23 */ /* 0x000fe20008010890 */
[--C-:B------:R-:W-:Y:S01]  /*86a0*/  FFMA.FTZ R236, R236, UR4, -R145.reuse ;  /* 0x00000004ecec7c23 */ /* 0x100fe20008010891 */
[--C-:B------:R-:W-:Y:S01]  /*86b0*/  FFMA.FTZ R234, R234, UR4, -R145.reuse ;  /* 0x00000004eaea7c23 */ /* 0x100fe20008010891 */
[----:B------:R-:W-:Y:S01]  /*86c0*/  FFMA.FTZ R145, R232, UR4, -R145 ;  /* 0x00000004e8917c23 */ /* 0x000fe20008010891 */
[C---:B---3--:R-:W-:Y:S01]  /*86d0*/  HMMA.16816.F32 R84, R128.reuse, R100, R84 ;  /* 0x000000648054723c */ /* 0x048fe20000001854 */
[----:B------:R-:W-:Y:S02]  /*86e0*/  MUFU.EX2 R178, R178 ;  /* 0x000000b200b27308 */ /* 0x000fe40000000800 */
[----:B------:R-:W-:Y:S01]  /*86f0*/  FFMA.FTZ R171, R2, R235, R171 ;  /* 0x000000eb02ab7223 */ /* 0x000fe200000100ab */
[----:B------:R-:W-:Y:S01]  /*8700*/  FFMA.FTZ R169, R0, R233, R169 ;  /* 0x000000e900a97223 */ /* 0x000fe200000100a9 */
[----:B------:R-:W-:Y:S01]  /*8710*/  MOV R0, R3 ;  /* 0x0000000300007202 */ /* 0x000fe20000000f00 */
[C---:B------:R-:W-:Y:S05]  /*8720*/  HMMA.16816.F32 R88, R128.reuse, R102, R88 ;  /* 0x000000668058723c */ /* 0x040fea0000001858 */
[----:B------:R3:W-:Y:S01]  /*8730*/  MUFU.EX2 R239, R145 ;  /* 0x0000009100ef7308 */ /* 0x0007e20000000800 */
[----:B--2---:R-:W-:Y:S01]  /*8740*/  F2FP.F16.F32.PACK_AB R100, R173, R170 ;  /* 0x000000aaad64723e */ /* 0x004fe200000000ff */
[----:B------:R-:W-:Y:S01]  /*8750*/  FADD.FTZ R168, R168, R171 ;  /* 0x000000aba8a87221 */ /* 0x000fe20000010000 */
[----:B------:R-:W-:Y:S03]  /*8760*/  F2FP.F16.F32.PACK_AB R101, R175, R172 ;  /* 0x000000acaf65723e */ /* 0x000fe600000000ff */
[----:B------:R-:W-:Y:S01]  /*8770*/  FADD.FTZ R169, R165, R169 ;  /* 0x000000a9a5a97221 */ /* 0x000fe20000010000 */
[----:B-----5:R-:W-:Y:S03]  /*8780*/  F2FP.F16.F32.PACK_AB R102, R177, R174 ;  /* 0x000000aeb166723e */ /* 0x020fe600000000ff */
[----:B------:R-:W2:Y:S01]  /*8790*/  MUFU.EX2 R181, R181 ;  /* 0x000000b500b57308 */ /* 0x000ea20000000800 */
[----:B------:R-:W-:Y:S01]  /*87a0*/  F2FP.F16.F32.PACK_AB R103, R179, R176 ;  /* 0x000000b0b367723e */ /* 0x000fe200000000ff */
[----:B------:R-:W-:Y:S01]  /*87b0*/  FADD.FTZ R164, R164, R169 ;  /* 0x000000a9a4a47221 */ /* 0x000fe20000010000 */
[C---:B-1----:R-:W-:Y:S01]  /*87c0*/  HMMA.16816.F32 R92, R128.reuse, R104, R92 ;  /* 0x00000068805c723c */ /* 0x042fe2000000185c */
[----:B---3--:R-:W-:Y:S06]  /*87d0*/  LDSM.16.MT88.4 R144, [R200+0xf800] ;  /* 0x00f80000c890783b */ /* 0x008fec0000004200 */
[----:B------:R-:W-:Y:S01]  /*87e0*/  MUFU.EX2 R182, R182 ;  /* 0x000000b600b67308 */ /* 0x000fe20000000800 */
[----:B------:R-:W-:Y:S01]  /*87f0*/  FADD.FTZ R135, R135, R164 ;  /* 0x000000a487877221 */ /* 0x000fe20000010000 */
[----:B------:R-:W-:Y:S01]  /*8800*/  HMMA.16816.F32 R96, R128, R106, R96 ;  /* 0x0000006a8060723c */ /* 0x000fe20000001860 */
[----:B------:R-:W1:Y:S07]  /*8810*/  LDSM.16.MT88.4 R104, [R196+0xe800] ;  /* 0x00e80000c468783b */ /* 0x000e6e0000004200 */
[----:B------:R-:W3:Y:S01]  /*8820*/  MUFU.EX2 R245, R245 ;  /* 0x000000f500f57308 */ /* 0x000ee20000000800 */
[C---:B------:R-:W-:Y:S05]  /*8830*/  HMMA.16816.F32 R4, R100.reuse, R108, R4 ;  /* 0x0000006c6404723c */ /* 0x040fea0000001804 */
[----:B------:R-:W-:Y:S01]  /*8840*/  FADD.FTZ R172, R172, R135 ;  /* 0x00000087acac7221 */ /* 0x000fe20000010000 */
[C---:B------:R-:W-:Y:S01]  /*8850*/  HMMA.16816.F32 R8, R100.reuse, R110, R8 ;  /* 0x0000006e6408723c */ /* 0x040fe20000001808 */
[----:B------:R-:W4:Y:S02]  /*8860*/  LDSM.16.MT88.4 R108, [R200+0x10800] ;  /* 0x01080000c86c783b */ /* 0x000f240000004200 */
[----:B------:R-:W5:Y:S02]  /*8870*/  MUFU.EX2 R240, R240 ;  /* 0x000000f000f07308 */ /* 0x000f640000000800 */
[----:B------:R-:W-:Y:S01]  /*8880*/  MOV R135, R132 ;  /* 0x0000008400877202 */ /* 0x000fe20000000f00 */
[C---:B------:R-:W-:Y:S03]  /*8890*/  HMMA.16816.F32 R12, R100.reuse, R112, R12 ;  /* 0x00000070640c723c */ /* 0x040fe6000000180c */
[----:B------:R-:W-:Y:S04]  /*88a0*/  LDSM.16.MT88.4 R128, [R196+0xd000] ;  /* 0x00d00000c480783b */ /* 0x000fe80000004200 */
[----:B------:R-:W-:Y:S01]  /*88b0*/  MUFU.EX2 R236, R236 ;  /* 0x000000ec00ec7308 */ /* 0x000fe20000000800 */
[----:B------:R-:W-:Y:S01]  /*88c0*/  FADD.FTZ R175, R175, R172 ;  /* 0x000000acafaf7221 */ /* 0x000fe20000010000 */
[C---:B------:R-:W-:Y:S02]  /*88d0*/  HMMA.16816.F32 R16, R100.reuse, R114, R16 ;  /* 0x000000726410723c */ /* 0x040fe40000001810 */
[----:B------:R-:W3:Y:S04]  /*88e0*/  LDSM.16.MT88.4 R112, [R198+0x10800] ;  /* 0x01080000c670783b */ /* 0x000ee80000004200 */
[C---:B------:R-:W-:Y:S02]  /*88f0*/  HMMA.16816.F32 R20, R100.reuse, R116, R20 ;  /* 0x000000746414723c */ /* 0x040fe40000001814 */
[----:B------:R-:W5:Y:S03]  /*8900*/  MUFU.EX2 R243, R243 ;  /* 0x000000f300f37308 */ /* 0x000f660000000800 */
[----:B------:R-:W-:Y:S01]  /*8910*/  FADD.FTZ R176, R176, R175 ;  /* 0x000000afb0b07221 */ /* 0x000fe20000010000 */
[C---:B------:R-:W-:Y:S01]  /*8920*/  HMMA.16816.F32 R24, R100.reuse, R118, R24 ;  /* 0x000000766418723c */ /* 0x040fe20000001818 */
[----:B------:R-:W5:Y:S05]  /*8930*/  LDSM.16.MT88.4 R116, [R197+0x10800] ;  /* 0x01080000c574783b */ /* 0x000f6a0000004200 */
[----:B------:R-:W5:Y:S01]  /*8940*/  MUFU.EX2 R238, R238 ;  /* 0x000000ee00ee7308 */ /* 0x000f620000000800 */
[----:B------:R-:W-:Y:S01]  /*8950*/  FADD.FTZ R179, R179, R176 ;  /* 0x000000b0b3b37221 */ /* 0x000fe20000010000 */
[C---:B------:R-:W-:Y:S08]  /*8960*/  HMMA.16816.F32 R28, R100.reuse, R120, R28 ;  /* 0x00000078641c723c */ /* 0x040ff0000000181c */
[----:B------:R-:W5:Y:S01]  /*8970*/  MUFU.EX2 R234, R234 ;  /* 0x000000ea00ea7308 */ /* 0x000f620000000800 */
        /* <DEDUP_REMOVED lines=15> */
[C---:B------:R-:W-:Y:S05]  /*8a70*/  HMMA.16816.F32 R72, R100.reuse, R110, R72 ;  /* 0x0000006e6448723c */ /* 0x040fea0000001848 */
[----:B--2---:R-:W-:Y:S01]  /*8a80*/  F2FP.F16.F32.PACK_AB R108, R181, R178 ;  /* 0x000000b2b56c723e */ /* 0x004fe200000000ff */
[C---:B---3--:R-:W-:Y:S05]  /*8a90*/  HMMA.16816.F32 R76, R100.reuse, R112, R76 ;  /* 0x00000070644c723c */ /* 0x048fea000000184c */
[----:B------:R-:W-:Y:S01]  /*8aa0*/  F2FP.F16.F32.PACK_AB R109, R183, R180 ;  /* 0x000000b4b76d723e */ /* 0x000fe200000000ff */
[C---:B------:R-:W-:Y:S01]  /*8ab0*/  HMMA.16816.F32 R80, R100.reuse, R114, R80 ;  /* 0x000000726450723c */ /* 0x040fe20000001850 */
[----:B------:R-:W2:Y:S04]  /*8ac0*/  LDSM.16.MT88.4 R112, [R197+0xd000] ;  /* 0x00d00000c570783b */ /* 0x000ea80000004200 */
[----:B------:R-:W-:Y:S01]  /*8ad0*/  F2FP.F16.F32.PACK_AB R110, R245, R182 ;  /* 0x000000b6f56e723e */ /* 0x000fe200000000ff */
[C---:B-----5:R-:W-:Y:S05]  /*8ae0*/  HMMA.16816.F32 R84, R100.reuse, R116, R84 ;  /* 0x000000746454723c */ /* 0x060fea0000001854 */
[----:B------:R-:W-:Y:S01]  /*8af0*/  F2FP.F16.F32.PACK_AB R111, R241, R240 ;  /* 0x000000f0f16f723e */ /* 0x000fe200000000ff */
[C---:B------:R-:W-:Y:S01]  /*8b00*/  HMMA.16816.F32 R88, R100.reuse, R118, R88 ;  /* 0x000000766458723c */ /* 0x040fe20000001858 */
[----:B------:R-:W3:Y:S04]  /*8b10*/  LDSM.16.MT88.4 R116, [R198+0xf000] ;  /* 0x00f00000c674783b */ /* 0x000ee80000004200 */
[----:B------:R-:W-:Y:S01]  /*8b20*/  FADD.FTZ R180, R180, R179 ;  /* 0x000000b3b4b47221 */ /* 0x000fe20000010000 */
[C---:B-1----:R-:W-:Y:S05]  /*8b30*/  HMMA.16816.F32 R92, R100.reuse, R104, R92 ;  /* 0x00000068645c723c */ /* 0x042fea000000185c */
[----:B------:R-:W-:Y:S01]  /*8b40*/  FADD.FTZ R183, R183, R180 ;  /* 0x000000b4b7b77221 */ /* 0x000fe20000010000 */
[----:B------:R-:W-:Y:S01]  /*8b50*/  HMMA.16816.F32 R96, R100, R106, R96 ;  /* 0x0000006a6460723c */ /* 0x000fe20000001860 */
[----:B------:R-:W1:Y:S04]  /*8b60*/  LDSM.16.MT88.4 R100, [R196+0xf000] ;  /* 0x00f00000c464783b */ /* 0x000e680000004200 */
[----:B------:R-:W-:Y:S01]  /*8b70*/  FADD.FTZ R240, R240, R183 ;  /* 0x000000b7f0f07221 */ /* 0x000fe20000010000 */
[C---:B------:R-:W-:Y:S03]  /*8b80*/  HMMA.16816.F32 R4, R108.reuse, R120, R4 ;  /* 0x000000786c04723c */ /* 0x040fe60000001804 */
[----:B------:R-:W4:Y:S02]  /*8b90*/  LDSM.16.MT88.4 R104, [R200+0x11000] ;  /* 0x01100000c868783b */ /* 0x000f240000004200 */
[----:B------:R-:W-:Y:S01]  /*8ba0*/  FADD.FTZ R241, R241, R240 ;  /* 0x000000f0f1f17221 */ /* 0x000fe20000010000 */
[C---:B------:R-:W-:Y:S05]  /*8bb0*/  HMMA.16816.F32 R8, R108.reuse, R122, R8 ;  /* 0x0000007a6c08723c */ /* 0x040fea0000001808 */
[----:B------:R-:W-:Y:S01]  /*8bc0*/  LDSM.16.MT88.4 R120, [R196+0x11000] ;  /* 0x01100000c478783b */ /* 0x000fe20000004200 */
[C---:B------:R-:W-:Y:S06]  /*8bd0*/  HMMA.16816.F32 R12, R108.reuse, R124, R12 ;  /* 0x0000007c6c0c723c */ /* 0x040fec000000180c */
[C---:B------:R-:W-:Y:S01]  /*8be0*/  HMMA.16816.F32 R16, R108.reuse, R126, R16 ;  /* 0x0000007e6c10723c */ /* 0x040fe20000001810 */
[----:B------:R-:W-:Y:S05]  /*8bf0*/  LDSM.16.MT88.4 R124, [R200+0xd800] ;  /* 0x00d80000c87c783b */ /* 0x000fea0000004200 */
[C---:B--2---:R-:W-:Y:S06]  /*8c00*/  HMMA.16816.F32 R20, R108.reuse, R112, R20 ;  /* 0x000000706c14723c */ /* 0x044fec0000001814 */
[C---:B------:R-:W-:Y:S01]  /*8c10*/  HMMA.16816.F32 R24, R108.reuse, R114, R24 ;  /* 0x000000726c18723c */ /* 0x040fe20000001818 */
[----:B------:R-:W2:Y:S05]  /*8c20*/  LDSM.16.MT88.4 R112, [R198+0x11000] ;  /* 0x01100000c670783b */ /* 0x000eaa0000004200 */
[C---:B------:R-:W-:Y:S06]  /*8c30*/  HMMA.16816.F32 R28, R108.reuse, R128, R28 ;  /* 0x000000806c1c723c */ /* 0x040fec000000181c */
[C---:B------:R-:W-:Y:S06]  /*8c40*/  HMMA.16816.F32 R32, R108.reuse, R130, R32 ;  /* 0x000000826c20723c */ /* 0x040fec0000001820 */
[C---:B------:R-:W-:Y:S06]  /*8c50*/  HMMA.16816.F32 R36, R108.reuse, R136, R36 ;  /* 0x000000886c24723c */ /* 0x040fec0000001824 */
[C---:B------:R-:W-:Y:S05]  /*8c60*/  HMMA.16816.F32 R40, R108.reuse, R138, R40 ;  /* 0x0000008a6c28723c */ /* 0x040fea0000001828 */
[----:B------:R-:W-:Y:S01]  /*8c70*/  F2FP.F16.F32.PACK_AB R136, R243, R236 ;  /* 0x000000ecf388723e */ /* 0x000fe200000000ff */
[C---:B---3--:R-:W-:Y:S05]  /*8c80*/  HMMA.16816.F32 R44, R108.reuse, R116, R44 ;  /* 0x000000746c2c723c */ /* 0x048fea000000182c */
[----:B------:R-:W-:Y:S01]  /*8c90*/  F2FP.F16.F32.PACK_AB R137, R237, R238 ;  /* 0x000000eeed89723e */ /* 0x000fe200000000ff */
[C---:B------:R-:W-:Y:S01]  /*8ca0*/  HMMA.16816.F32 R48, R108.reuse, R118, R48 ;  /* 0x000000766c30723c */ /* 0x040fe20000001830 */
[----:B------:R-:W3:Y:S04]  /*8cb0*/  LDSM.16.MT88.4 R116, [R197+0x11000] ;  /* 0x01100000c574783b */ /* 0x000ee80000004200 */
        /* <DEDUP_REMOVED lines=13> */
[C---:B------:R-:W-:Y:S01]  /*8d90*/  HMMA.16816.F32 R72, R108.reuse, R106, R72 ;  /* 0x0000006a6c48723c */ /* 0x040fe20000001848 */
[----:B------:R-:W4:Y:S05]  /*8da0*/  LDSM.16.MT88.4 R104, [R197+0xd800] ;  /* 0x00d80000c568783b */ /* 0x000f2a0000004200 */
[C---:B--2---:R-:W-:Y:S06]  /*8db0*/  HMMA.16816.F32 R76, R108.reuse, R112, R76 ;  /* 0x000000706c4c723c */ /* 0x044fec000000184c */
[C---:B------:R-:W-:Y:S06]  /*8dc0*/  HMMA.16816.F32 R80, R108.reuse, R114, R80 ;  /* 0x000000726c50723c */ /* 0x040fec0000001850 */
[C---:B---3--:R-:W-:Y:S06]  /*8dd0*/  HMMA.16816.F32 R84, R108.reuse, R116, R84 ;  /* 0x000000746c54723c */ /* 0x048fec0000001854 */
        /* <DEDUP_REMOVED lines=47> */
.L_x_953:
        /* <DEDUP_REMOVED lines=15> */
[----:B------:R-:W-:-:S04]  /*91c0*/  LOP3.LUT R7, R8, 0x3ffffffc, RZ, 0xc0, !PT ;  /* 0x3ffffffc08077812 */ /* 0x000fc800078ec0ff */
[-C--:B------:R-:W-:Y:S01]  /*91d0*/  IADD3 R7, -R7, R6.reuse, RZ ;  /* 0x0000000607077210 */ /* 0x080fe20007ffe1ff */
[----:B-1----:R-:W-:Y:S01]  /*91e0*/  FADD.FTZ R4, R11, R4 ;  /* 0x000000040b047221 */ /* 0x002fe20000010000 */
[----:B------:R-:W-:Y:S02]  /*91f0*/  LOP3.LUT R11, R2, 0xffffffe0, RZ, 0xc0, !PT ;  /* 0xffffffe0020b7812 */ /* 0x000fe400078ec0ff */
[----:B------:R-:W-:Y:S01]  /*9200*/  SHF.R.S32.HI R2, RZ, 0x5, R2 ;  /* 0x00000005ff027819 */ /* 0x000fe20000011402 */
[----:B--2---:R-:W-:Y:S01]  /*9210*/  FADD.FTZ R5, R0, R5 ;  /* 0x0000000500057221 */ /* 0x004fe20000010000 */
[----:B------:R-:W-:Y:S02]  /*9220*/  FSETP.NE.FTZ.AND P0, PT, R4, RZ, PT ;  /* 0x000000ff0400720b */ /* 0x000fe40003f15000 */
[-C--:B------:R-:W-:Y:S02]  /*9230*/  LEA.HI R0, R13, R6.reuse, RZ, 0x3 ;  /* 0x000000060d007211 */ /* 0x080fe400078f18ff */
[----:B------:R-:W-:-:S02]  /*9240*/  IADD3 R6, -R11, R6, RZ ;  /* 0x000000060b067210 */ /* 0x000fc40007ffe1ff */
[--C-:B------:R-:W-:Y:S02]  /*9250*/  SHF.R.S32.HI R11, RZ, 0x2, R8.reuse ;  /* 0x00000002ff0b7819 */ /* 0x100fe40000011408 */
[----:B------:R-:W-:Y:S02]  /*9260*/  SHF.R.S32.HI R8, RZ, 0x1f, R8 ;  /* 0x0000001fff087819 */ /* 0x000fe40000011408 */
[----:B------:R-:W-:Y:S02]  /*9270*/  FSETP.NE.FTZ.AND P4, PT, R5, RZ, PT ;  /* 0x000000ff0500720b */ /* 0x000fe40003f95000 */
[----:B------:R-:W-:Y:S01]  /*9280*/  LEA.HI R8, R8, R11, RZ, 0x3 ;  /* 0x0000000b08087211 */ /* 0x000fe200078f18ff */
[----:B------:R-:W1:Y:S01]  /*9290*/  @P0 MUFU.RCP R10, R4 ;  /* 0x00000004000a0308 */ /* 0x000e620000001000 */
[----:B------:R-:W-:Y:S02]  /*92a0*/  LEA R7, R2, R7, 0x9 ;  /* 0x0000000702077211 */ /* 0x000fe400078e48ff */
        /* <DEDUP_REMOVED lines=58> */
[C---:B------:R-:W-:Y:S01]  /*9650*/  FMUL.FTZ R124, R9.reuse, R124 ;  /* 0x0000007c097c7220 */ /* 0x040fe20000410000 */
[----:B------:R-:W-:Y:S01]  /*9660*/  MOV R8, 0x20 ;  /* 0x0000002000087802 */ /* 0x000fe20000000f00 */
[C---:B------:R-:W-:Y:S01]  /*9670*/  FMUL.FTZ R125, R9.reuse, R125 ;  /* 0x0000007d097d7220 */ /* 0x040fe20000410000 */
[----:B------:R-:W-:Y:S01]  /*9680*/  LEA.HI R10, R10, R10, RZ, 0x1d ;  /* 0x0000000a0a0a7211 */ /* 0x000fe200078fe8ff */
[----:B------:R-:W-:Y:S01]  /*9690*/  FMUL.FTZ R120, R9, R120 ;  /* 0x0000007809787220 */ /* 0x000fe20000410000 */
[----:B------:R-:W-:Y:S01]  /*96a0*/  ISETP.NE.AND P3, PT, R219, -0x1, PT ;  /* 0xffffffffdb00780c */ /* 0x000fe20003f65270 */
        /* <DEDUP_REMOVED lines=36> */
[----:B------:R-:W2:Y:S01]  /*98f0*/  @P3 LDC.64 R10, c[0x0][0x298] ;  /* 0x0000a600ff0a3b82 */ /* 0x000ea20000000a00 */
        /* <DEDUP_REMOVED lines=40> */
[----:B------:R-:W-:Y:S01]  /*9b80*/  FMUL.FTZ R81, R9, R81 ;  /* 0x0000005109517220 */ /* 0x000fe20000410000 */
[----:B------:R1:W-:Y:S01]  /*9b90*/  STS [R25], R100 ;  /* 0x0000006419007388 */ /* 0x0003e20000000800 */
        /* <DEDUP_REMOVED lines=43> */
.L_x_957:
[----:B------:R-:W-:Y:S01]  /*9e50*/  ULDC.U8 UR4, c[0x0][0x3d8] ;  /* 0x0000f60000047ab9 */ /* 0x000fe20000000000 */
[----:B------:R-:W-:Y:S02]  /*9e60*/  F2FP.F16.F32.PACK_AB R96, R9, R96 ;  /* 0x000000600960723e */ /* 0x000fe400000000ff */
[----:B------:R-:W-:Y:S02]  /*9e70*/  CS2R R8, SRZ ;  /* 0x0000000000087805 */ /* 0x000fe4000001ff00 */
[----:B------:R-:W-:Y:S01]  /*9e80*/  ISETP.NE.AND P1, PT, RZ, UR4, PT ;  /* 0x00000004ff007c0c */ /* 0x000fe2000bf25270 */
[----:B------:R-:W-:Y:S01]  /*9e90*/  ULDC.U8 UR4, c[0x0][0x3d9] ;  /* 0x0000f64000047ab9 */ /* 0x000fe20000000000 */
        /* <DEDUP_REMOVED lines=9> */
[----:B------:R-:W-:Y:S01]  /*9f30*/  PLOP3.LUT P2, PT, PT, PT, PT, 0x8, 0x0 ;  /* 0x000000000000781c */ /* 0x000fe20003f4e170 */
[----:B------:R-:W-:-:S12]  /*9f40*/  @P5 BRA `(.L_x_958) ;  /* 0x0000000000185947 */ /* 0x000fd80003800000 */
[----:B------:R-:W1:Y:S01]  /*9f50*/  S2R R8, SR_CTAID.Y ;  /* 0x0000000000087919 */ /* 0x000e620000002600 */
[----:B------:R-:W1:Y:S01]  /*9f60*/  LDC R9, c[0x0][0x2c4] ;  /* 0x0000b100ff097b82 */ /* 0x000e620000000800 */
[----:B------:R-:W-:Y:S01]  /*9f70*/  PLOP3.LUT P2, PT, PT, PT, PT, 0x80, 0x0 ;  /* 0x000000000000781c */ /* 0x000fe20003f4f070 */
[----:B-1----:R-:W-:-:S05]  /*9f80*/  IMAD R8, R8, R9, RZ ;  /* 0x0000000908087224 */ /* 0x002fca00078e02ff */
[----:B------:R-:W-:-:S04]  /*9f90*/  SEL R8, R8, R219, !P3 ;  /* 0x000000db08087207 */ /* 0x000fc80005800000 */
[----:B------:R-:W-:-:S07]  /*9fa0*/  SHF.R.S32.HI R9, RZ, 0x1f, R8 ;  /* 0x0000001fff097819 */ /* 0x000fce0000011408 */
.L_x_958:
[----:B------:R-:W-:Y:S01]  /*9fb0*/  ISETP.NE.AND P3, PT, RZ, UR4, PT ;  /* 0x00000004ff007c0c */ /* 0x000fe2000bf65270 */
[----:B------:R-:W-:Y:S01]  /*9fc0*/  STS [R25+0x400], R102 ;  /* 0x0004006619007388 */ /* 0x000fe20000000800 */
[----:B------:R-:W-:Y:S01]  /*9fd0*/  PLOP3.LUT P5, PT, PT, PT, PT, 0x8, 0x0 ;  /* 0x000000000000781c */ /* 0x000fe20003fae170 */
[----:B------:R-:W1:Y:S01]  /*9fe0*/  @P4 MUFU.LG2 R5, R5 ;  /* 0x0000000500054308 */ /* 0x000e620000000c00 */
[----:B------:R-:W-:Y:S01]  /*9ff0*/  SHF.R.S32.HI R35, RZ, 0x1f, R2 ;  /* 0x0000001fff237819 */ /* 0x000fe20000011402 */
[----:B------:R-:W-:Y:S01]  /*a000*/  STS [R7+0x2000], R36 ;  /* 0x0020002407007388 */ /* 0x000fe20000000800 */
[----:B------:R-:W-:Y:S01]  /*a010*/  LOP3.LUT P6, RZ, R6, 0x3, RZ, 0xc0, !PT ;  /* 0x0000000306ff7812 */ /* 0x000fe200078cc0ff */
[----:B------:R-:W-:Y:S01]  /*a020*/  BSSY B0, `(.L_x_959) ;  /* 0x0000068000007945 */ /* 0x000fe20003800000 */
[----:B------:R-:W-:Y:S01]  /*a030*/  LEA.HI R35, R35, R2, RZ, 0x2 ;  /* 0x0000000223237211 */ /* 0x000fe200078f10ff */
[----:B------:R-:W-:Y:S01]  /*a040*/  STS [R7+0x2400], R38 ;  /* 0x0024002607007388 */ /* 0x000fe20000000800 */
[----:B------:R-:W-:Y:S01]  /*a050*/  SHF.R.S32.HI R33, RZ, 0x3, R0 ;  /* 0x00000003ff217819 */ /* 0x000fe20000011400 */
[----:B------:R-:W2:Y:S01]  /*a060*/  @P0 MUFU.LG2 R4, R4 ;  /* 0x0000000400040308 */ /* 0x000ea20000000c00 */
[----:B------:R-:W-:Y:S01]  /*a070*/  LOP3.LUT R35, R35, 0xffffffc, RZ, 0xc0, !PT ;  /* 0x0ffffffc23237812 */ /* 0x000fe200078ec0ff */
[----:B------:R-:W-:Y:S01]  /*a080*/  STS [R13+0x2000], R40 ;  /* 0x002000280d007388 */ /* 0x000fe20000000800 */
[----:B------:R-:W3:Y:S01]  /*a090*/  @!P3 LDC R12, c[0x0][0x2c4] ;  /* 0x0000b100ff0cbb82 */ /* 0x000ee20000000800 */
[----:B------:R-:W-:Y:S01]  /*a0a0*/  @!P3 PLOP3.LUT P5, PT, P1, PT, PT, 0x80, 0x0 ;  /* 0x000000000000b81c */ /* 0x000fe20000faf070 */
[----:B------:R-:W-:Y:S01]  /*a0b0*/  @P3 IMAD.MOV.U32 R37, RZ, RZ, 0x1 ;  /* 0x00000001ff253424 */ /* 0x000fe200078e00ff */
[----:B------:R-:W-:Y:S01]  /*a0c0*/  STS [R13+0x2400], R42 ;  /* 0x0024002a0d007388 */ /* 0x000fe20000000800 */
[----:B------:R-:W-:-:S02]  /*a0d0*/  IMAD.IADD R35, R2, 0x1, -R35 ;  /* 0x0000000102237824 */ /* 0x000fc400078e0a23 */
[----:B-1----:R-:W-:Y:S01]  /*a0e0*/  @P4 FMUL.FTZ R5, R5, 0.69314718246459960938 ;  /* 0x3f31721805054820 */ /* 0x002fe20000410000 */
[----:B------:R-:W-:Y:S01]  /*a0f0*/  STS [R15+0x2000], R44 ;  /* 0x0020002c0f007388 */ /* 0x000fe20000000800 */
[----:B------:R-:W1:Y:S03]  /*a100*/  @!P3 LDC R29, c[0x0][0x270] ;  /* 0x00009c00ff1dbb82 */ /* 0x000e660000000800 */
[----:B------:R-:W-:Y:S01]  /*a110*/  STS [R15+0x2400], R46 ;  /* 0x0024002e0f007388 */ /* 0x000fe20000000800 */
[----:B--2---:R-:W-:-:S03]  /*a120*/  @P0 FMUL.FTZ R4, R4, 0.69314718246459960938 ;  /* 0x3f31721804040820 */ /* 0x004fc60000410000 */
[----:B------:R-:W-:Y:S01]  /*a130*/  STS [R17+0x2000], R48 ;  /* 0x0020003011007388 */ /* 0x000fe20000000800 */
[----:B------:R-:W2:Y:S03]  /*a140*/  @P3 LDC R28, c[0x0][0x2c0] ;  /* 0x0000b000ff1c3b82 */ /* 0x000ea60000000800 */
[----:B------:R-:W-:Y:S04]  /*a150*/  STS [R17+0x2400], R50 ;  /* 0x0024003211007388 */ /* 0x000fe80000000800 */
[----:B------:R-:W-:Y:S01]  /*a160*/  STS [R19+0x2000], R52 ;  /* 0x0020003413007388 */ /* 0x000fe20000000800 */
[----:B---3--:R-:W1:Y:S03]  /*a170*/  @P5 LDC R12, c[0x0][0x2e4] ;  /* 0x0000b900ff0c5b82 */ /* 0x008e660000000800 */
[----:B------:R-:W-:Y:S04]  /*a180*/  STS [R19+0x2400], R54 ;  /* 0x0024003613007388 */ /* 0x000fe80000000800 */
[----:B------:R-:W-:Y:S01]  /*a190*/  STS [R21+0x2000], R56 ;  /* 0x0020003815007388 */ /* 0x000fe20000000800 */
[----:B------:R-:W3:Y:S03]  /*a1a0*/  @P0 LDC R2, c[0x0][0x2e8] ;  /* 0x0000ba00ff020b82 */ /* 0x000ee60000000800 */
[----:B------:R-:W-:Y:S04]  /*a1b0*/  STS [R21+0x2400], R58 ;  /* 0x0024003a15007388 */ /* 0x000fe80000000800 */
[----:B------:R-:W-:Y:S01]  /*a1c0*/  STS [R23+0x2000], R60 ;  /* 0x0020003c17007388 */ /* 0x000fe20000000800 */
[----:B------:R-:W-:-:S03]  /*a1d0*/  @!P3 IMAD.MOV.U32 R28, RZ, RZ, 0x1 ;  /* 0x00000001ff1cb424 */ /* 0x000fc600078e00ff */
[----:B------:R-:W-:Y:S04]  /*a1e0*/  STS [R23+0x2400], R62 ;  /* 0x0024003e17007388 */ /* 0x000fe80000000800 */
[----:B------:R-:W-:Y:S01]  /*a1f0*/  STS [R25+0x2000], R64 ;  /* 0x0020004019007388 */ /* 0x000fe20000000800 */
[----:B-1----:R-:W-:Y:S01]  /*a200*/  @!P3 IMAD R37, R12, R29, RZ ;  /* 0x0000001d0c25b224 */ /* 0x002fe200078e02ff */
[----:B------:R-:W-:Y:S02]  /*a210*/  SHF.R.S32.HI R29, RZ, 0x1f, R6 ;  /* 0x0000001fff1d7819 */ /* 0x000fe40000011406 */
[----:B------:R-:W-:Y:S02]  /*a220*/  STS [R25+0x2400], R66 ;  /* 0x0024004219007388 */ /* 0x000fe40000000800 */
[----:B------:R-:W-:Y:S01]  /*a230*/  LEA.HI R29, R29, R6, RZ, 0x2 ;  /* 0x000000061d1d7211 */ /* 0x000fe200078f10ff */
[----:B------:R-:W-:Y:S01]  /*a240*/  IMAD.MOV.U32 R6, RZ, RZ, 0x7f800000 ;  /* 0x7f800000ff067424 */ /* 0x000fe200078e00ff */
        /* <DEDUP_REMOVED lines=9> */
[----:B------:R-:W-:Y:S04]  /*a2e0*/  STS [R19+0x4400], R86 ;  /* 0x0044005613007388 */ /* 0x000fe80000000800 */
[----:B------:R-:W-:Y:S04]  /*a2f0*/  STS [R21+0x4000], R88 ;  /* 0x0040005815007388 */ /* 0x000fe80000000800 */
[----:B------:R-:W-:Y:S01]  /*a300*/  STS [R21+0x4400], R90 ;  /* 0x0044005a15007388 */ /* 0x000fe20000000800 */
[----:B-1----:R-:W1:Y:S03]  /*a310*/  @P3 LDC.64 R14, c[0x0][0x2c0] ;  /* 0x0000b000ff0e3b82 */ /* 0x002e660000000a00 */
[----:B------:R-:W-:Y:S04]  /*a320*/  STS [R23+0x4000], R92 ;  /* 0x0040005c17007388 */ /* 0x000fe80000000800 */
[----:B------:R-:W-:Y:S04]  /*a330*/  STS [R23+0x4400], R94 ;  /* 0x0044005e17007388 */ /* 0x000fe80000000800 */
[----:B------:R-:W-:Y:S04]  /*a340*/  STS [R25+0x4000], R96 ;  /* 0x0040006019007388 */ /* 0x000fe80000000800 */
[----:B------:R4:W-:Y:S01]  /*a350*/  STS [R25+0x4400], R98 ;  /* 0x0044006219007388 */ /* 0x0009e20000000800 */
[----:B------:R-:W-:Y:S01]  /*a360*/  BAR.SYNC.DEFER_BLOCKING 0x0 ;  /* 0x0000000000007b1d */ /* 0x000fe20000010000 */
[----:B-1----:R-:W-:Y:S01]  /*a370*/  @P3 IMAD R14, R15, R14, RZ ;  /* 0x0000000e0f0e3224 */ /* 0x002fe200078e02ff */
[----:B------:R-:W-:Y:S01]  /*a380*/  LEA.HI.SX32 R15, R0, 0x10, 0x1d ;  /* 0x00000010000f7811 */ /* 0x000fe200078feaff */
[----:B------:R-:W-:-:S03]  /*a390*/  @!P3 IMAD.MOV.U32 R14, RZ, RZ, R12 ;  /* 0x000000ffff0eb224 */ /* 0x000fc600078e000c */
[----:B------:R-:W1:Y:S01]  /*a3a0*/  S2R R10, SR_TID.X ;  /* 0x00000000000a7919 */ /* 0x000e620000002100 */
[----:B------:R-:W5:Y:S01]  /*a3b0*/  S2R R24, SR_CTAID.Y ;  /* 0x0000000000187919 */ /* 0x000f620000002600 */
[----:B------:R-:W2:Y:S01]  /*a3c0*/  S2R R27, SR_CTAID.X ;  /* 0x00000000001b7919 */ /* 0x000ea20000002500 */
[----:B------:R-:W3:Y:S01]  /*a3d0*/  S2R R13, SR_CTAID.Z ;  /* 0x00000000000d7919 */ /* 0x000ee20000002700 */
[----:B----4-:R-:W4:Y:S01]  /*a3e0*/  @P4 LDC R25, c[0x0][0x2e8] ;  /* 0x0000ba00ff194b82 */ /* 0x010f220000000800 */
[----:B------:R1:W2:Y:S04]  /*a3f0*/  LDS.128 R20, [R221+0x1800] ;  /* 0x00180000dd147984 */ /* 0x0002a80000000c00 */
[----:B------:R1:W2:Y:S02]  /*a400*/  LDS.128 R16, [R221+0x3800] ;  /* 0x00380000dd107984 */ /* 0x0002a40000000c00 */
[----:B-1----:R-:W-:Y:S01]  /*a410*/  SHF.R.S32.HI R7, RZ, 0x1f, R10 ;  /* 0x0000001fff077819 */ /* 0x002fe2000001140a */
[----:B-----5:R-:W-:-:S03]  /*a420*/  IMAD R24, R24, R37, RZ ;  /* 0x0000002518187224 */ /* 0x020fc600078e02ff */
[----:B------:R-:W-:Y:S01]  /*a430*/  LEA.HI R7, R7, R10, RZ, 0x3 ;  /* 0x0000000a07077211 */ /* 0x000fe200078f18ff */
[----:B----4-:R-:W-:Y:S01]  /*a440*/  @P4 FFMA.FTZ R6, R132, R25, R5 ;  /* 0x0000001984064223 */ /* 0x010fe20000010005 */
[C---:B--2---:R-:W-:Y:S01]  /*a450*/  IMAD R30, R27.reuse, -0x40, R224 ;  /* 0xffffffc01b1e7824 */ /* 0x044fe200078e02e0 */
[----:B------:R-:W-:Y:S01]  /*a460*/  SEL R24, R24, RZ, !P2 ;  /* 0x000000ff18187207 */ /* 0x000fe20005000000 */
[----:B------:R-:W-:Y:S01]  /*a470*/  IMAD R12, R27, R28, RZ ;  /* 0x0000001c1b0c7224 */ /* 0x000fe200078e02ff */
[----:B------:R-:W-:Y:S02]  /*a480*/  LOP3.LUT R31, R7, 0xfffffff8, RZ, 0xc0, !PT ;  /* 0xfffffff8071f7812 */ /* 0x000fe400078ec0ff */
[----:B------:R-:W-:Y:S01]  /*a490*/  ISETP.GE.AND P3, PT, R15, R30, PT ;  /* 0x0000001e0f00720c */ /* 0x000fe20003f66270 */
[----:B---3--:R-:W-:Y:S01]  /*a4a0*/  IMAD R15, R13, R14, R24 ;  /* 0x0000000e0d0f7224 */ /* 0x008fe200078e0218 */
[----:B------:R-:W-:Y:S01]  /*a4b0*/  ISETP.GE.AND P1, PT, R33, R30, PT ;  /* 0x0000001e2100720c */ /* 0x000fe20003f26270 */
[----:B------:R-:W-:-:S02]  /*a4c0*/  IMAD.SHL.U32 R12, R12, 0x40, RZ ;  /* 0x000000400c0c7824 */ /* 0x000fc400078e00ff */
[----:B------:R-:W-:Y:S01]  /*a4d0*/  IMAD.IADD R31, R10, 0x1, -R31 ;  /* 0x000000010a1f7824 */ /* 0x000fe200078e0a1f */
[----:B------:R-:W-:Y:S02]  /*a4e0*/  SHF.R.S32.HI R10, RZ, 0x2, R29 ;  /* 0x00000002ff0a7819 */ /* 0x000fe4000001141d */
[--C-:B------:R-:W-:Y:S01]  /*a4f0*/  IADD3 R8, P5, P2, R12, R8, R15.reuse ;  /* 0x000000080c087210 */ /* 0x100fe20007abe00f */
[----:B------:R-:W-:Y:S01]  /*a500*/  IMAD.SHL.U32 R25, R31, 0x8, RZ ;  /* 0x000000081f197824 */ /* 0x000fe200078e00ff */
[----:B------:R-:W-:Y:S01]  /*a510*/  SHF.R.S32.HI R29, RZ, 0x1f, R12 ;  /* 0x0000001fff1d7819 */ /* 0x000fe2000001140c */
[----:B------:R-:W-:Y:S01]  /*a520*/  IMAD R35, R35, 0x10, R10 ;  /* 0x0000001023237824 */ /* 0x000fe200078e020a */
[----:B------:R-:W-:Y:S01]  /*a530*/  SHF.R.S32.HI R15, RZ, 0x1f, R15 ;  /* 0x0000001fff0f7819 */ /* 0x000fe2000001140f */
[----:B------:R-:W-:Y:S02]  /*a540*/  IMAD.MOV.U32 R10, RZ, RZ, 0x7f800000 ;  /* 0x7f800000ff0a7424 */ /* 0x000fe400078e00ff */
[----:B------:R-:W-:Y:S01]  /*a550*/  @P0 FFMA.FTZ R10, R3, R2, R4 ;  /* 0x00000002030a0223 */ /* 0x000fe20000010004 */
        /* <DEDUP_REMOVED lines=20> */
.L_x_960:
[----:B------:R-:W-:Y:S05]  /*a6a0*/  BSYNC B0 ;  /* 0x0000000000007941 */ /* 0x000fea0003800000 */
.L_x_959:
[----:B-1----:R-:W-:Y:S01]  /*a6b0*/  SHF.R.S32.HI R2, RZ, 0x1f, R25 ;  /* 0x0000001fff027819 */ /* 0x002fe20000011419 */
[----:B------:R-:W-:Y:S01]  /*a6c0*/  ULDC.64 UR4, c[0x0][0x2a0] ;  /* 0x0000a80000047ab9 */ /* 0x000fe20000000a00 */
[----:B------:R-:W-:Y:S01]  /*a6d0*/  IADD3 R6, P0, R25, R26, RZ ;  /* 0x0000001a19067210 */ /* 0x000fe20007f1e0ff */
[----:B------:R-:W-:Y:S01]  /*a6e0*/  BSSY B0, `(.L_x_961) ;  /* 0x0000022000007945 */ /* 0x000fe20003800000 */
[----:B------:R-:W-:Y:S02]  /*a6f0*/  SHF.R.S32.HI R3, RZ, 0x1f, R13 ;  /* 0x0000001fff037819 */ /* 0x000fe4000001140d */
[----:B------:R-:W-:Y:S01]  /*a700*/  SHF.R.S32.HI R26, RZ, 0x3, R7 ;  /* 0x00000003ff1a7819 */ /* 0x000fe20000011407 */
[----:B------:R-:W-:Y:S01]  /*a710*/  IMAD.X R7, R2, 0x1, R11, P0 ;  /* 0x0000000102077824 */ /* 0x000fe200000e060b */
[----:B------:R-:W-:Y:S01]  /*a720*/  LEA.HI.SX32 R5, R0, 0x20, 0x1d ;  /* 0x0000002000057811 */ /* 0x000fe200078feaff */
[----:B------:R-:W-:Y:S01]  /*a730*/  IMAD R2, R3, UR4, RZ ;  /* 0x0000000403027c24 */ /* 0x000fe2000f8e02ff */
[----:B------:R1:W2:Y:S01]  /*a740*/  LDS.128 R8, [R221+0x2000] ;  /* 0x00200000dd087984 */ /* 0x0002a20000000c00 */
[----:B------:R-:W-:Y:S01]  /*a750*/  VIADD R0, R26, 0x30 ;  /* 0x000000301a007836 */ /* 0x000fe20000000000 */
[----:B------:R-:W-:Y:S01]  /*a760*/  ISETP.GE.AND P2, PT, R5, R30, PT ;  /* 0x0000001e0500720c */ /* 0x000fe20003f46270 */
[C---:B------:R-:W-:Y:S01]  /*a770*/  IMAD R29, R13.reuse, UR5, R2 ;  /* 0x000000050d1d7c24 */ /* 0x040fe2000f8e0202 */
[----:B------:R-:W-:Y:S01]  /*a780*/  SHF.R.S32.HI R27, RZ, 0x1f, R26 ;  /* 0x0000001fff1b7819 */ /* 0x000fe2000001141a */
[----:B------:R-:W-:Y:S01]  /*a790*/  IMAD.WIDE.U32 R2, R13, UR4, R6 ;  /* 0x000000040d027c25 */ /* 0x000fe2000f8e0006 */
[----:B------:R-:W-:Y:S01]  /*a7a0*/  ISETP.GE.AND P0, PT, R0, R207, PT ;  /* 0x000000cf0000720c */ /* 0x000fe20003f06270 */
[----:B------:R1:W3:Y:S02]  /*a7b0*/  LDS.128 R12, [R221] ;  /* 0x00000000dd0c7984 */ /* 0x0002e40000000c00 */
[----:B------:R-:W-:-:S02]  /*a7c0*/  IMAD.WIDE R26, R220, 0x40, R26 ;  /* 0x00000040dc1a7825 */ /* 0x000fc400078e021a */
[----:B------:R1:W4:Y:S02]  /*a7d0*/  LDS.128 R4, [R221+0x4000] ;  /* 0x00400000dd047984 */ /* 0x0003240000000c00 */
        /* <DEDUP_REMOVED lines=18> */
.L_x_962:
[----:B------:R-:W-:Y:S05]  /*a900*/  BSYNC B0 ;  /* 0x0000000000007941 */ /* 0x000fea0003800000 */
.L_x_961:
        /* <DEDUP_REMOVED lines=24> */
.L_x_964:
[----:B------:R-:W-:Y:S05]  /*aa90*/  BSYNC B0 ;  /* 0x0000000000007941 */ /* 0x000fea0003800000 */
.L_x_963:
        /* <DEDUP_REMOVED lines=24> */
.L_x_966:
[----:B------:R-:W-:Y:S05]  /*ac20*/  BSYNC B0 ;  /* 0x0000000000007941 */ /* 0x000fea0003800000 */
.L_x_965:
        /* <DEDUP_REMOVED lines=23> */
.L_x_923:
[----:B------:R-:W1:Y:S01]  /*ada0*/  LDC.U8 R10, c[0x0][0x3d9] ;  /* 0x0000f640ff0a7b82 */ /* 0x000e620000000000 */
[----:B------:R-:W-:Y:S01]  /*adb0*/  ISETP.NE.AND P3, PT, R219, -0x1, PT ;  /* 0xffffffffdb00780c */ /* 0x000fe20003f65270 */
[----:B------:R-:W-:Y:S01]  /*adc0*/  ULDC.64 UR4, c[0x0][0x2a0] ;  /* 0x0000a80000047ab9 */ /* 0x000fe20000000a00 */
[----:B------:R-:W-:Y:S01]  /*add0*/  SHF.R.S32.HI R7, RZ, 0x1f, R6 ;  /* 0x0000001fff077819 */ /* 0x000fe20000011406 */
[----:B------:R-:W-:Y:S01]  /*ade0*/  BSSY B0, `(.L_x_967) ;  /* 0x000003b000007945 */ /* 0x000fe20003800000 */
[----:B------:R-:W-:Y:S02]  /*adf0*/  IADD3 R224, -R207, R224, RZ ;  /* 0x000000e0cfe07210 */ /* 0x000fe40007ffe1ff */
[----:B------:R-:W-:Y:S01]  /*ae00*/  LEA.HI R12, R7, R6, RZ, 0x3 ;  /* 0x00000006070c7211 */ /* 0x000fe200078f18ff */
[----:B------:R-:W2:Y:S06]  /*ae10*/  LDC.U8 R5, c[0x0][0x3d8] ;  /* 0x0000f600ff057b82 */ /* 0x000eac0000000000 */
[----:B------:R-:W-:-:S02]  /*ae20*/  @!P3 SHF.R.S32.HI R11, RZ, 0x1f, R4 ;  /* 0x0000001fff0bb819 */ /* 0x000fc40000011404 */
[----:B------:R-:W3:Y:S01]  /*ae30*/  @!P3 LDC.64 R2, c[0x0][0x290] ;  /* 0x0000a400ff02bb82 */ /* 0x000ee20000000a00 */
[----:B-1----:R-:W-:-:S07]  /*ae40*/  ISETP.NE.AND P0, PT, R10, RZ, PT ;  /* 0x000000ff0a00720c */ /* 0x002fce0003f05270 */
[----:B------:R-:W1:Y:S01]  /*ae50*/  @P3 LDC.64 R8, c[0x0][0x298] ;  /* 0x0000a600ff083b82 */ /* 0x000e620000000a00 */
[C---:B--2---:R-:W-:Y:S02]  /*ae60*/  ISETP.NE.AND P2, PT, R5.reuse, RZ, PT ;  /* 0x000000ff0500720c */ /* 0x044fe40003f45270 */
[----:B------:R-:W-:Y:S02]  /*ae70*/  ISETP.NE.AND P1, PT, R5, RZ, !P0 ;  /* 0x000000ff0500720c */ /* 0x000fe40004725270 */
[----:B------:R-:W-:-:S03]  /*ae80*/  LOP3.LUT R5, R12, 0xfffffff8, RZ, 0xc0, !PT ;  /* 0xfffffff80c057812 */ /* 0x000fc600078ec0ff */
[----:B------:R-:W2:Y:S01]  /*ae90*/  @!P0 LDC R0, c[0x0][0x2c4] ;  /* 0x0000b100ff008b82 */ /* 0x000ea20000000800 */
[----:B------:R-:W-:Y:S01]  /*aea0*/  ISETP.NE.OR P2, PT, R10, RZ, !P2 ;  /* 0x000000ff0a00720c */ /* 0x000fe20005745670 */
[-C--:B---3--:R-:W-:Y:S01]  /*aeb0*/  @!P3 IMAD R11, R11, R2.reuse, RZ ;  /* 0x000000020b0bb224 */ /* 0x088fe200078e02ff */
[----:B------:R-:W-:Y:S01]  /*aec0*/  SHF.R.S32.HI R12, RZ, 0x3, R12 ;  /* 0x00000003ff0c7819 */ /* 0x000fe2000001140c */
[----:B------:R-:W-:-:S04]  /*aed0*/  @!P3 IMAD.WIDE.U32 R14, R4, R2, RZ ;  /* 0x00000002040eb225 */ /* 0x000fc800078e00ff */
[----:B------:R-:W3:Y:S01]  /*aee0*/  @!P0 LDC R7, c[0x0][0x270] ;  /* 0x00009c00ff078b82 */ /* 0x000ee20000000800 */
[----:B------:R-:W-:Y:S01]  /*aef0*/  IMAD.IADD R6, R6, 0x1, -R5 ;  /* 0x0000000106067824 */ /* 0x000fe200078e0a05 */
[----:B------:R-:W-:Y:S01]  /*af00*/  SHF.R.S32.HI R13, RZ, 0x1f, R12 ;  /* 0x0000001fff0d7819 */ /* 0x000fe2000001140c */
[----:B------:R-:W-:Y:S02]  /*af10*/  @!P3 IMAD R3, R4, R3, R11 ;  /* 0x000000030403b224 */ /* 0x000fe400078e020b */
[----:B-1----:R-:W-:-:S03]  /*af20*/  @P3 IMAD.WIDE.U32 R20, R219, R8, RZ ;  /* 0x00000008db143225 */ /* 0x002fc600078e00ff */
[----:B------:R-:W1:Y:S01]  /*af30*/  @P0 LDC R8, c[0x0][0x2c0] ;  /* 0x0000b000ff080b82 */ /* 0x000e620000000800 */
[----:B------:R-:W-:Y:S01]  /*af40*/  @!P3 IMAD.MOV.U32 R20, RZ, RZ, R14 ;  /* 0x000000ffff14b224 */ /* 0x000fe200078e000e */
[----:B------:R-:W-:Y:S01]  /*af50*/  SHF.R.S32.HI R14, RZ, 0x1f, R27 ;  /* 0x0000001fff0e7819 */ /* 0x000fe2000001141b */
[----:B------:R-:W-:Y:S02]  /*af60*/  IMAD.SHL.U32 R5, R6, 0x8, RZ ;  /* 0x0000000806057824 */ /* 0x000fe400078e00ff */
[----:B------:R-:W-:Y:S02]  /*af70*/  @P3 IMAD R10, R219, R9, R21 ;  /* 0x00000009db0a3224 */ /* 0x000fe400078e0215 */
[----:B------:R-:W-:Y:S01]  /*af80*/  @!P3 IMAD.IADD R10, R15, 0x1, R3 ;  /* 0x000000010f0ab824 */ /* 0x000fe200078e0203 */
[----:B--2---:R-:W2:Y:S01]  /*af90*/  @P1 LDC R0, c[0x0][0x2e4] ;  /* 0x0000b900ff001b82 */ /* 0x004ea20000000800 */
[----:B------:R-:W-:Y:S01]  /*afa0*/  IADD3 R20, P1, R5, R20, RZ ;  /* 0x0000001405147210 */ /* 0x000fe20007f3e0ff */
[----:B------:R-:W-:-:S02]  /*afb0*/  IMAD R14, R14, UR4, RZ ;  /* 0x000000040e0e7c24 */ /* 0x000fc4000f8e02ff */
[C---:B------:R-:W-:Y:S01]  /*afc0*/  VIADD R11, R12.reuse, 0x10 ;  /* 0x000000100c0b7836 */ /* 0x040fe20000000000 */
[----:B------:R-:W-:Y:S01]  /*afd0*/  LEA.HI.X.SX32 R21, R5, R10, 0x1, P1 ;  /* 0x0000000a05157211 */ /* 0x000fe200008f0eff */
[----:B------:R-:W-:Y:S01]  /*afe0*/  IMAD R23, R27, UR5, R14 ;  /* 0x000000051b177c24 */ /* 0x000fe2000f8e020e */
[-C--:B------:R-:W-:Y:S01]  /*aff0*/  ISETP.GE.AND P1, PT, R12, R224.reuse, PT ;  /* 0x000000e00c00720c */ /* 0x080fe20003f26270 */
[----:B------:R-:W4:Y:S01]  /*b000*/  @P0 LDC.64 R2, c[0x0][0x2c0] ;  /* 0x0000b000ff020b82 */ /* 0x000f220000000a00 */
[----:B------:R-:W-:Y:S01]  /*b010*/  ISETP.GE.AND P3, PT, R11, R224, PT ;  /* 0x000000e00b00720c */ /* 0x000fe20003f66270 */
[----:B------:R-:W-:Y:S01]  /*b020*/  IMAD.WIDE.U32 R20, R27, UR4, R20 ;  /* 0x000000041b147c25 */ /* 0x000fe2000f8e0014 */
[----:B------:R-:W-:-:S03]  /*b030*/  IADD3 R10, R5, 0x80, RZ ;  /* 0x00000080050a7810 */ /* 0x000fc60007ffe0ff */
[----:B------:R-:W-:Y:S02]  /*b040*/  IMAD.WIDE R220, R220, 0x40, R12 ;  /* 0x00000040dcdc7825 */ /* 0x000fe400078e020c */
[----:B------:R-:W1:Y:S02]  /*b050*/  @!P2 LDC R9, c[0x0][0x2c4] ;  /* 0x0000b100ff09ab82 */ /* 0x000e640000000800 */
[----:B------:R-:W-:Y:S02]  /*b060*/  VIADD R14, R5, 0x40 ;  /* 0x00000040050e7836 */ /* 0x000fe40000000000 */
[----:B------:R-:W-:Y:S01]  /*b070*/  IMAD.IADD R23, R23, 0x1, R21 ;  /* 0x0000000117177824 */ /* 0x000fe200078e0215 */
[----:B---3--:R-:W-:Y:S06]  /*b080*/  @P1 BRA `(.L_x_968) ;  /* 0x0000000000401947 */ /* 0x008fec0003800000 */
        /* <DEDUP_REMOVED lines=16> */
.L_x_968:
[----:B------:R-:W-:Y:S05]  /*b190*/  BSYNC B0 ;  /* 0x0000000000007941 */ /* 0x000fea0003800000 */
.L_x_967:
        /* <DEDUP_REMOVED lines=24> */
.L_x_970:
[----:B------:R-:W-:Y:S05]  /*b320*/  BSYNC B0 ;  /* 0x0000000000007941 */ /* 0x000fea0003800000 */
.L_x_969:
[----:B------:R-:W-:Y:S01]  /*b330*/  ISETP.GE.AND P4, PT, R15, R224, PT ;  /* 0x000000e00f00720c */ /* 0x000fe20003f86270 */
[----:B--2---:R-:W-:Y:S01]  /*b340*/  @!P0 IMAD R19, R0, R7, RZ ;  /* 0x0000000700138224 */ /* 0x004fe200078e02ff */
[----:B------:R-:W-:Y:S01]  /*b350*/  BSSY B0, `(.L_x_971) ;  /* 0x000001b000007945 */ /* 0x000fe20003800000 */
[----:B----4-:R-:W-:Y:S01]  /*b360*/  @P0 IMAD R2, R3, R2, RZ ;  /* 0x0000000203020224 */ /* 0x010fe200078e02ff */
[----:B------:R-:W-:Y:S01]  /*b370*/  ISETP.NE.AND P3, PT, R6, RZ, PT ;  /* 0x000000ff0600720c */ /* 0x000fe20003f65270 */
[C---:B-1----:R-:W-:Y:S01]  /*b380*/  @!P1 IMAD R219, R4.reuse, R9, RZ ;  /* 0x0000000904db9224 */ /* 0x042fe200078e02ff */
        /* <DEDUP_REMOVED lines=23> */
.L_x_972:
[----:B------:R-:W-:Y:S05]  /*b500*/  BSYNC B0 ;  /* 0x0000000000007941 */ /* 0x000fea0003800000 */
.L_x_971:
[-C--:B------:R-:W-:Y:S01]  /*b510*/  ISETP.GE.AND P1, PT, R3, R224.reuse, PT ;  /* 0x000000e00300720c */ /* 0x080fe20003f26270 */
[----:B------:R-:W-:Y:S01]  /*b520*/  @!P0 IMAD.MOV.U32 R8, RZ, RZ, 0x1 ;  /* 0x00000001ff088424 */ /* 0x000fe200078e00ff */
[----:B------:R-:W-:Y:S01]  /*b530*/  SEL R19, R19, RZ, P2 ;  /* 0x000000ff13137207 */ /* 0x000fe20001000000 */
[----:B------:R-:W-:Y:S01]  /*b540*/  BSSY B0, `(.L_x_973) ;  /* 0x000001d000007945 */ /* 0x000fe20003800000 */
[-C--:B------:R-:W-:Y:S02]  /*b550*/  ISETP.GE.OR P6, PT, R12, R224.reuse, P3 ;  /* 0x000000e00c00720c */ /* 0x080fe40001fc6670 */
[----:B------:R-:W-:Y:S02]  /*b560*/  CS2R R16, SRZ ;  /* 0x0000000000107805 */ /* 0x000fe4000001ff00 */
        /* <DEDUP_REMOVED lines=12> */
[----:B-1----:R-:W-:Y:S01]  /*b630*/  IMAD.X R7, RZ, RZ, R221, P0 ;  /* 0x000000ffff077224 */ /* 0x002fe200000e06dd */
        /* <DEDUP_REMOVED lines=13> */
.L_x_974:
[----:B------:R-:W-:Y:S05]  /*b710*/  BSYNC B0 ;  /* 0x0000000000007941 */ /* 0x000fea0003800000 */
.L_x_973:
        /* <DEDUP_REMOVED lines=10> */
[----:B-12---:R-:W-:-:S03]  /*b7c0*/  IMAD.MOV.U32 R7, RZ, RZ, 0x7f800000 ;  /* 0x7f800000ff077424 */ /* 0x006fc600078e00ff */
[----:B------:R-:W-:-:S04]  /*b7d0*/  IADD3 R5, P0, R0, R207, RZ ;  /* 0x000000cf00057210 */ /* 0x000fc80007f1e0ff */
[----:B------:R-:W-:Y:S02]  /*b7e0*/  LEA.HI.X.SX32 R0, R0, R16, 0x1, P0 ;  /* 0x0000001000007211 */ /* 0x000fe400000f0eff */
[----:B------:R-:W-:-:S04]  /*b7f0*/  LEA R4, P0, R5, UR4, 0x2 ;  /* 0x0000000405047c11 */ /* 0x000fc8000f8010ff */
[----:B------:R-:W-:-:S05]  /*b800*/  LEA.HI.X R5, R5, UR5, R0, 0x2, P0 ;  /* 0x0000000505057c11 */ /* 0x000fca00080f1400 */
[----:B------:R4:W-:Y:S04]  /*b810*/  STG.E desc[UR10][R4.64], R7 ;  /* 0x0000000704007986 */ /* 0x0009e8000c10190a */
.L_x_976:
[----:B------:R-:W-:Y:S05]  /*b820*/  BSYNC B0 ;  /* 0x0000000000007941 */ /* 0x000fea0003800000 */
.L_x_975:
[----:B------:R-:W-:Y:S04]  /*b830*/  BSSY B0, `(.L_x_977) ;  /* 0x000000a000007945 */ /* 0x000fe80003800000 */
[----:B------:R-:W-:Y:S05]  /*b840*/  @P5 BRA `(.L_x_978) ;  /* 0x0000000000205947 */ /* 0x000fea0003800000 */
[----:B------:R-:W-:Y:S01]  /*b850*/  IMAD R0, R11, R8, RZ ;  /* 0x000000080b007224 */ /* 0x000fe200078e02ff */
[----:B------:R-:W-:Y:S01]  /*b860*/  ULDC.64 UR4, c[0x0][0x2b0] ;  /* 0x0000ac0000047ab9 */ /* 0x000fe20000000a00 */
[----:B-12-4-:R-:W-:-:S03]  /*b870*/  IMAD.MOV.U32 R7, RZ, RZ, 0x7f800000 ;  /* 0x7f800000ff077424 */ /* 0x016fc600078e00ff */
[----:B------:R-:W-:-:S04]  /*b880*/  IADD3 R5, P0, R0, R207, RZ ;  /* 0x000000cf00057210 */ /* 0x000fc80007f1e0ff */
[----:B------:R-:W-:Y:S02]  /*b890*/  LEA.HI.X.SX32 R0, R0, R16, 0x1, P0 ;  /* 0x0000001000007211 */ /* 0x000fe400000f0eff */
[----:B------:R-:W-:-:S04]  /*b8a0*/  LEA R4, P0, R5, UR4, 0x2 ;  /* 0x0000000405047c11 */ /* 0x000fc8000f8010ff */
[----:B------:R-:W-:-:S05]  /*b8b0*/  LEA.HI.X R5, R5, UR5, R0, 0x2, P0 ;  /* 0x0000000505057c11 */ /* 0x000fca00080f1400 */
[----:B------:R1:W-:Y:S04]  /*b8c0*/  STG.E desc[UR10][R4.64], R7 ;  /* 0x0000000704007986 */ /* 0x0003e8000c10190a */
.L_x_978:
[----:B------:R-:W-:Y:S05]  /*b8d0*/  BSYNC B0 ;  /* 0x0000000000007941 */ /* 0x000fea0003800000 */
.L_x_977:
        /* <DEDUP_REMOVED lines=10> */
.L_x_980:
[----:B------:R-:W-:Y:S05]  /*b980*/  BSYNC B0 ;  /* 0x0000000000007941 */ /* 0x000fea0003800000 */
.L_x_979:
[----:B------:R-:W-:Y:S05]  /*b990*/  @P3 EXIT ;  /* 0x000000000000394d */ /* 0x000fea0003800000 */
[----:B------:R-:W-:Y:S01]  /*b9a0*/  IMAD R3, R3, R8, RZ ;  /* 0x0000000803037224 */ /* 0x000fe200078e02ff */
[----:B------:R-:W-:Y:S01]  /*b9b0*/  ULDC.64 UR4, c[0x0][0x2b0] ;  /* 0x0000ac0000047ab9 */ /* 0x000fe20000000a00 */
[----:B-1--4-:R-:W-:-:S03]  /*b9c0*/  IMAD.MOV.U32 R5, RZ, RZ, 0x7f800000 ;  /* 0x7f800000ff057424 */ /* 0x012fc600078e00ff */
[----:B------:R-:W-:-:S04]  /*b9d0*/  IADD3 R207, P0, R3, R207, RZ ;  /* 0x000000cf03cf7210 */ /* 0x000fc80007f1e0ff */
[----:B------:R-:W-:Y:S02]  /*b9e0*/  LEA.HI.X.SX32 R16, R3, R16, 0x1, P0 ;  /* 0x0000001003107211 */ /* 0x000fe400000f0eff */
[----:B------:R-:W-:-:S04]  /*b9f0*/  LEA R2, P0, R207, UR4, 0x2 ;  /* 0x00000004cf027c11 */ /* 0x000fc8000f8010ff */
[----:B------:R-:W-:-:S05]  /*ba00*/  LEA.HI.X R3, R207, UR5, R16, 0x2, P0 ;  /* 0x00000005cf037c11 */ /* 0x000fca00080f1410 */
[----:B------:R-:W-:Y:S01]  /*ba10*/  STG.E desc[UR10][R2.64], R5 ;  /* 0x0000000502007986 */ /* 0x000fe2000c10190a */
[----:B------:R-:W-:Y:S05]  /*ba20*/  EXIT ;  /* 0x000000000000794d */ /* 0x000fea0003800000 */
.L_x_981:
        /* <DEDUP_REMOVED lines=13> */
.L_x_1526:


//--------------------- .text._ZN5flash16flash_fwd_kernelI23Flash_fwd_kernel_traitsILi192ELi64ELi64ELi4ELb0ELb0EN7cutlass6half_tE19Flash_kernel_traitsILi192ELi64ELi64ELi4ES3_EELb1ELb0ELb0ELb1ELb0ELb0ELb0ELb1EEEvNS_16Flash_fwd_paramsE --------------------------
	.section	.text._ZN5flash16flash_fwd_kernelI23Flash_fwd_kernel_traitsILi192ELi64ELi64ELi4ELb0ELb0EN7cutlass6half_tE19Flash_kernel_traitsILi192ELi64ELi64ELi4ES3_EELb1ELb0ELb0ELb1ELb0ELb0ELb0ELb1EEEvNS_16Flash_fwd_paramsE,"ax",@progbits
	.align	128
        .global         _ZN5flash16flash_fwd_kernelI23Flash_fwd_kernel_traitsILi192ELi64ELi64ELi4ELb0ELb0EN7cutlass6half_tE19Flash_kernel_traitsILi192ELi64ELi64ELi4ES3_EELb1ELb0ELb0ELb1ELb0ELb0ELb0ELb1EEEvNS_16Flash_fwd_paramsE
        .type           _ZN5flash16flash_fwd_kernelI23Flash_fwd_kernel_traitsILi192ELi64ELi64ELi4ELb0ELb0EN7cutlass6half_tE19Flash_kernel_traitsILi192ELi64ELi64ELi4ES3_EELb1ELb0ELb0ELb1ELb0ELb0ELb0ELb1EEEvNS_16Flash_fwd_paramsE,@function
        .size           _ZN5flash16flash_fwd_kernelI23Flash_fwd_kernel_traitsILi192ELi64ELi64ELi4ELb0ELb0EN7cutlass6half_tE19Flash_kernel_traitsILi192ELi64ELi64ELi4ES3_EELb1ELb0ELb0ELb1ELb0ELb0ELb0ELb1EEEvNS_16Flash_fwd_paramsE,(.L_x_1527 - _ZN5flash16flash_fwd_kernelI23Flash_fwd_kernel_traitsILi192ELi64ELi64ELi4ELb0ELb0EN7cutlass6half_tE19Flash_kernel_traitsILi192ELi64ELi64ELi4ES3_EELb1ELb0ELb0ELb1ELb0ELb0ELb0ELb1EEEvNS_16Flash_fwd_paramsE)
        .other          _ZN5flash16flash_fwd_kernelI23Flash_fwd_kernel_traitsILi192ELi64ELi64ELi4ELb0ELb0EN7cutlass6half_tE19Flash_kernel_traitsILi192ELi64ELi64ELi4ES3_EELb1ELb0ELb0ELb1ELb0ELb0ELb0ELb1EEEvNS_16Flash_fwd_paramsE,@"STO_CUDA_ENTRY STV_DEFAULT"
_ZN5flash16flash_fwd_kernelI23Flash_fwd_kernel_traitsILi192ELi64ELi64ELi4ELb0ELb0EN7cutlass6half_tE19Flash_kernel_traitsILi192ELi64ELi64ELi4ES3_EELb1ELb0ELb0ELb1ELb0ELb0ELb0ELb1EEEvNS_16Flash_fwd_paramsE:
.text._ZN5flash16flash_fwd_kernelI23Flash_fwd_kernel_traitsILi192ELi64ELi64ELi4ELb0ELb0EN7cutlass6half_tE19Flash_kernel_traitsILi192ELi64ELi64ELi4ES3_EELb1ELb0ELb0ELb1ELb0ELb0ELb0ELb1EEEvNS_16Flash_fwd_paramsE:
        /* <DEDUP_REMOVED lines=13> */
[----:B------:R-:W-:Y:S01]  /*00d0*/  S2UR UR14, SR_CTAID.X ;  /* 0x00000000000e79c3 */ /* 0x000fe20000002500 */
[----:B------:R2:W5:Y:S07]  /*00e0*/  @P2 LDG.E.64 R4, desc[UR20][R2.64] ;  /* 0x0000001402042981 */ /* 0x00056e000c1e1b00 */
[----:B------:R-:W1:Y:S08]  /*00f0*/  S2UR UR26, SR_CTAID.Y ;  /* 0x00000000001a79c3 */ /* 0x000e700000002600 */
[----:B------:R-:W4:Y:S01]  /*0100*/  S2UR UR24, SR_CTAID.Z ;  /* 0x00000000001879c3 */ /* 0x000f220000002700 */
[----:B------:R-:W-:Y:S01]  /*0110*/  UMOV UR13, 0xffffffff ;  /* 0xffffffff000d7882 */ /* 0x000fe20000000000 */
[----:B------:R-:W-:-:S06]  /*0120*/  ULDC.U8 UR12, c[0x0][0x388] ;  /* 0x0000e200000c7ab9 */ /* 0x000fcc0000000000 */
[----:B------:R-:W5:Y:S01]  /*0130*/  @P2 LDC R0, c[0x0][0x3b0] ;  /* 0x0000ec00ff002b82 */ /* 0x000f620000000800 */
[----:B--2---:R-:W-:Y:S02]  /*0140*/  @P2 IMAD.MOV.U32 R2, RZ, RZ, R8 ;  /* 0x000000ffff022224 */ /* 0x004fe400078e0008 */
[----:B---3--:R-:W-:-:S06]  /*0150*/  @P2 IMAD.MOV.U32 R3, RZ, RZ, R9 ;  /* 0x000000ffff032224 */ /* 0x008fcc00078e0009 */
[----:B------:R-:W2:Y:S01]  /*0160*/  @P2 LDG.E.64 R2, desc[UR20][R2.64] ;  /* 0x0000001402022981 */ /* 0x000ea2000c1e1b00 */
[----:B------:R-:W-:Y:S02]  /*0170*/  UISETP.NE.U32.AND UP2, UPT, UR6, URZ, UPT ;  /* 0x0000003f0600728c */ /* 0x000fe4000bf45070 */
[----:B-1----:R-:W-:Y:S02]  /*0180*/  UIMAD.WIDE UR8, UR26, 0x4, UR8 ;  /* 0x000000041a0878a5 */ /* 0x002fe4000f8e0208 */
[----:B------:R-:W-:Y:S02]  /*0190*/  UISETP.NE.AND.EX UP2, UPT, UR7, URZ, UPT, UP2 ;  /* 0x0000003f0700728c */ /* 0x000fe4000bf45320 */
[----:B----4-:R-:W-:Y:S01]  /*01a0*/  ULOP3.LUT UR4, UR24, UR14, UR26, 0xfe, !UPT ;  /* 0x0000000e18047292 */ /* 0x010fe2000f8efe1a */
[----:B------:R-:W-:-:S03]  /*01b0*/  ULDC.U8 UR6, c[0x0][0x3c2] ;  /* 0x0000f08000067ab9 */ /* 0x000fc60000000000 */
[----:B------:R-:W-:Y:S01]  /*01c0*/  PLOP3.LUT P0, PT, PT, PT, UP2, 0x80, 0x0 ;  /* 0x000000000000781c */ /* 0x000fe20003f0f028 */
[----:B------:R-:W-:Y:S01]  /*01d0*/  UISETP.NE.AND UP3, UPT, UR6, URZ, UPT ;  /* 0x0000003f0600728c */ /* 0x000fe2000bf65270 */
[----:B------:R-:W-:Y:S01]  /*01e0*/  LOP3.LUT P3, RZ, R106, UR4, RZ, 0xfc, !PT ;  /* 0x000000046aff7c12 */ /* 0x000fe2000f86fcff */
[----:B------:R-:W-:Y:S01]  /*01f0*/  ULDC.64 UR4, c[0x0][0x300] ;  /* 0x0000c00000047ab9 */ /* 0x000fe20000000a00 */
[----:B------:R-:W-:Y:S01]  /*0200*/  ULDC.64 UR6, c[0x0][0x2f8] ;  /* 0x0000be0000067ab9 */ /* 0x000fe20000000a00 */
        /* <DEDUP_REMOVED lines=31> */
[----:B------:R-:W-:Y:S01]  /*0400*/  UMOV UR9, URZ ;  /* 0x0000003f00097c82 */ /* 0x000fe20008000000 */
[----:B------:R-:W-:Y:S01]  /*0410*/  UMOV UR6, 0xffffffff ;  /* 0xffffffff00067882 */ /* 0x000fe20000000000 */
[----:B------:R-:W-:-:S04]  /*0420*/  SHF.R.S32.HI R26, RZ, 0x1f, R106 ;  /* 0x0000001fff1a7819 */ /* 0x000fc8000001146a */
[----:B------:R-:W-:Y:S02]  /*0430*/  LEA.HI R12, R26, R106, RZ, 0x5 ;  /* 0x0000006a1a0c7211 */ /* 0x000fe400078f28ff */
[----:B--2---:R-:W-:Y:S02]  /*0440*/  @P0 R2UR UR13, R7 ;  /* 0x00000000070d02ca */ /* 0x004fe400000e0000 */
[----:B---3--:R-:W-:Y:S02]  /*0450*/  @P0 R2UR UR15, R6 ;  /* 0x00000000060f02ca */ /* 0x008fe400000e0000 */
[----:B------:R-:W-:-:S04]  /*0460*/  ISETP.NE.U32.AND P0, PT, RZ, UR4, PT ;  /* 0x00000004ff007c0c */ /* 0x000fc8000bf05070 */
[----:B------:R-:W-:-:S07]  /*0470*/  ISETP.NE.AND.EX P0, PT, RZ, UR5, PT, P0 ;  /* 0x00000005ff007c0c */ /* 0x000fce000bf05300 */
[----:B------:R-:W-:Y:S01]  /*0480*/  @UP2 UIADD3 UR15, UR15, -UR13, URZ ;  /* 0x8000000d0f0f2290 */ /* 0x000fe2000fffe03f */
[----:B----4-:R-:W-:-:S06]  /*0490*/  @P1 R2UR UR9, R4 ;  /* 0x00000000040912ca */ /* 0x010fcc00000e0000 */
        /* <DEDUP_REMOVED lines=10> */
.L_x_982:
[----:B------:R-:W-:-:S05]  /*0540*/  ULDC UR7, c[0x0][0x2c8] ;  /* 0x0000b20000077ab9 */ /* 0x000fca0000000800 */
.L_x_983:
        /* <DEDUP_REMOVED lines=26> */
[----:B------:R-:W-:Y:S01]  /*06f0*/  ULDC UR7, c[0x0][0x270] ;  /* 0x00009c0000077ab9 */ /* 0x000fe20000000800 */
[----:B------:R-:W-:Y:S01]  /*0700*/  LOP3.LUT R4, R12, 0xffffffe0, RZ, 0xc0, !PT ;  /* 0xffffffe00c047812 */ /* 0x000fe200078ec0ff */
[----:B------:R-:W-:Y:S01]  /*0710*/  UIMAD UR7, UR26, UR7, UR24 ;  /* 0x000000071a0772a4 */ /* 0x000fe2000f8e0218 */
[----:B------:R-:W-:Y:S01]  /*0720*/  SHF.R.S32.HI R102, RZ, 0x5, R12 ;  /* 0x00000005ff667819 */ /* 0x000fe2000001140c */
[----:B------:R-:W-:Y:S01]  /*0730*/  UISETP.NE.AND UP1, UPT, UR13, -0x1, UPT ;  /* 0xffffffff0d00788c */ /* 0x000fe2000bf25270 */
[----:B------:R-:W-:Y:S01]  /*0740*/  IMAD.U32 R10, RZ, RZ, UR14 ;  /* 0x0000000eff0a7e24 */ /* 0x000fe2000f8e00ff */
[----:B------:R-:W-:Y:S02]  /*0750*/  USHF.L.U32 UR5, UR7, 0x5, URZ ;  /* 0x0000000507057899 */ /* 0x000fe4000800063f */
[----:B------:R-:W-:-:S02]  /*0760*/  UISETP.NE.AND UP0, UPT, UR6, -0x1, UPT ;  /* 0xffffffff0600788c */ /* 0x000fc4000bf05270 */
[----:B------:R-:W-:Y:S02]  /*0770*/  USHF.R.S32.HI UR4, URZ, 0x1f, UR5 ;  /* 0x0000001f3f047899 */ /* 0x000fe40008011405 */
[----:B------:R-:W-:-:S03]  /*0780*/  USHF.R.S32.HI UR25, URZ, 0x1f, UR24 ;  /* 0x0000001f3f197899 */ /* 0x000fc60008011418 */
[----:B------:R-:W-:-:S04]  /*0790*/  @!UP1 USHF.R.S32.HI UR10, URZ, 0x1f, UR26 ;  /* 0x0000001f3f0a9899 */ /* 0x000fc8000801141a */
[----:B------:R-:W-:Y:S01]  /*07a0*/  @UP0 UIADD3 UR17, UR9, UR6, URZ ;  /* 0x0000000609110290 */ /* 0x000fe2000fffe03f */
[----:B-1----:R-:W-:Y:S02]  /*07b0*/  IABS R13, R16 ;  /* 0x00000010000d7213 */ /* 0x002fe40000000000 */
[C---:B------:R-:W-:Y:S02]  /*07c0*/  LOP3.LUT R6, R16.reuse, UR24, RZ, 0x3c, !PT ;  /* 0x0000001810067c12 */ /* 0x040fe4000f8e3cff */
[----:B------:R-:W1:Y:S01]  /*07d0*/  I2F.RP R2, R13 ;  /* 0x0000000d00027306 */ /* 0x000e620000209400 */
[----:B------:R-:W-:Y:S02]  /*07e0*/  ISETP.NE.AND P3, PT, R16, RZ, PT ;  /* 0x000000ff1000720c */ /* 0x000fe40003f65270 */
[----:B--2---:R-:W-:-:S05]  /*07f0*/  IABS R5, R5 ;  /* 0x0000000500057213 */ /* 0x004fca0000000000 */
[----:B-1----:R-:W1:Y:S02]  /*0800*/  MUFU.RCP R2, R2 ;  /* 0x0000000200027308 */ /* 0x002e640000001000 */
[----:B-1----:R-:W-:-:S06]  /*0810*/  VIADD R2, R2, 0xffffffe ;  /* 0x0ffffffe02027836 */ /* 0x002fcc0000000000 */
[----:B------:R-:W1:Y:S02]  /*0820*/  F2I.FTZ.U32.TRUNC.NTZ R3, R2 ;  /* 0x0000000200037305 */ /* 0x000e64000021f000 */
[----:B-1----:R-:W-:Y:S02]  /*0830*/  IMAD.MOV R0, RZ, RZ, -R3 ;  /* 0x000000ffff007224 */ /* 0x002fe400078e0a03 */
[----:B------:R-:W-:Y:S02]  /*0840*/  IMAD.MOV.U32 R2, RZ, RZ, RZ ;  /* 0x000000ffff027224 */ /* 0x000fe400078e00ff */
[----:B------:R-:W-:-:S04]  /*0850*/  IMAD R0, R0, R13, RZ ;  /* 0x0000000d00007224 */ /* 0x000fc800078e02ff */
[----:B------:R-:W-:Y:S01]  /*0860*/  IMAD.HI.U32 R3, R3, R0, R2 ;  /* 0x0000000003037227 */ /* 0x000fe200078e0002 */
[----:B------:R-:W-:-:S03]  /*0870*/  LEA.HI R2, R26, R106, RZ, 0x3 ;  /* 0x0000006a1a027211 */ /* 0x000fc600078f18ff */
[----:B------:R-:W-:Y:S01]  /*0880*/  IMAD.IADD R0, R106, 0x1, -R4 ;  /* 0x000000016a007824 */ /* 0x000fe200078e0a04 */
[----:B------:R-:W-:Y:S01]  /*0890*/  SHF.R.S32.HI R14, RZ, 0x3, R2 ;  /* 0x00000003ff0e7819 */ /* 0x000fe20000011402 */
[----:B------:R-:W-:Y:S01]  /*08a0*/  IMAD.HI.U32 R7, R3, R5, RZ ;  /* 0x0000000503077227 */ /* 0x000fe200078e00ff */
[----:B------:R-:W-:Y:S02]  /*08b0*/  LOP3.LUT R2, R2, 0xfffffff8, RZ, 0xc0, !PT ;  /* 0xfffffff802027812 */ /* 0x000fe400078ec0ff */
[--C-:B------:R-:W-:Y:S01]  /*08c0*/  SHF.R.S32.HI R4, RZ, 0x1f, R0.reuse ;  /* 0x0000001fff047819 */ /* 0x100fe20000011400 */
[----:B------:R-:W-:Y:S01]  /*08d0*/  IMAD.SHL.U32 R3, R14, 0x40, RZ ;  /* 0x000000400e037824 */ /* 0x000fe200078e00ff */
[----:B------:R-:W-:Y:S01]  /*08e0*/  IADD3 R107, P1, P0, R8, UR5, R0 ;  /* 0x00000005086b7c10 */ /* 0x000fe2000f83e000 */
[----:B------:R-:W-:Y:S01]  /*08f0*/  IMAD.IADD R24, R106, 0x1, -R2 ;  /* 0x000000016a187824 */ /* 0x000fe200078e0a02 */
[----:B------:R-:W-:Y:S01]  /*0900*/  SHF.R.S32.HI R15, RZ, 0x1f, R14 ;  /* 0x0000001fff0f7819 */ /* 0x000fe2000001140e */
[----:B------:R-:W-:Y:S01]  /*0910*/  IMAD.MOV R2, RZ, RZ, -R7 ;  /* 0x000000ffff027224 */ /* 0x000fe200078e0a07 */
[----:B------:R-:W-:Y:S01]  /*0920*/  LOP3.LUT R3, R3, 0x1c0, RZ, 0xc0, !PT ;  /* 0x000001c003037812 */ /* 0x000fe200078ec0ff */
[----:B------:R-:W-:Y:S01]  /*0930*/  IMAD.SHL.U32 R142, R24, 0x8, RZ ;  /* 0x00000008188e7824 */ /* 0x000fe200078e00ff */
[----:B------:R-:W-:Y:S01]  /*0940*/  IADD3.X R105, R9, UR4, R4, P1, P0 ;  /* 0x0000000409697c10 */ /* 0x000fe20008fe0404 */
[----:B------:R-:W-:Y:S01]  /*0950*/  IMAD R2, R13, R2, R5 ;  /* 0x000000020d027224 */ /* 0x000fe200078e0205 */
[----:B------:R-:W-:Y:S01]  /*0960*/  SHF.R.S32.HI R5, RZ, 0x1f, R0 ;  /* 0x0000001fff057819 */ /* 0x000fe20000011400 */
[----:B------:R-:W-:Y:S01]  /*0970*/  @UP1 ULDC.64 UR4, c[0x0][0x240] ;  /* 0x0000900000041ab9 */ /* 0x000fe20000000a00 */
[----:B------:R-:W-:Y:S01]  /*0980*/  LOP3.LUT R4, R3, 0x38, R142, 0xf8, !PT ;  /* 0x0000003803047812 */ /* 0x000fe200078ef88e */
[----:B------:R-:W-:Y:S01]  /*0990*/  @UP1 UIMAD.WIDE.U32 UR18, UR13, UR4, URZ ;  /* 0x000000040d1212a5 */ /* 0x000fe2000f8e003f */
[----:B------:R-:W-:Y:S01]  /*09a0*/  SHF.R.U32.HI R3, RZ, 0x3, R3 ;  /* 0x00000003ff037819 */ /* 0x000fe20000011603 */
[----:B------:R1:W-:Y:S01]  /*09b0*/  STL [R1+0xbc], R107 ;  /* 0x0000bc6b01007387 */ /* 0x0003e20000100800 */
[----:B------:R-:W-:Y:S01]  /*09c0*/  ISETP.GT.U32.AND P2, PT, R13, R2, PT ;  /* 0x000000020d00720c */ /* 0x000fe20003f44070 */
[----:B------:R-:W-:Y:S01]  /*09d0*/  @UP1 UIMAD UR8, UR13, UR5, UR19 ;  /* 0x000000050d0812a4 */ /* 0x000fe2000f8e0213 */
[----:B------:R-:W-:Y:S01]  /*09e0*/  LEA.HI R5, R5, R0, RZ, 0x2 ;  /* 0x0000000005057211 */ /* 0x000fe200078f10ff */
[----:B------:R-:W-:Y:S01]  /*09f0*/  IMAD.WIDE R10, R10, 0x40, R14 ;  /* 0x000000400a0a7825 */ /* 0x000fe200078e020e */
[----:B------:R-:W-:Y:S01]  /*0a00*/  LOP3.LUT R4, R4, R3, RZ, 0x3c, !PT ;  /* 0x0000000304047212 */ /* 0x000fe200078e3cff */
[----:B------:R-:W-:Y:S01]  /*0a10*/  @!UP1 ULDC.64 UR4, c[0x0][0x228] ;  /* 0x00008a0000049ab9 */ /* 0x000fe20000000a00 */
[----:B------:R-:W-:Y:S01]  /*0a20*/  LOP3.LUT R3, R5, 0x7ffffffc, RZ, 0xc0, !PT ;  /* 0x7ffffffc05037812 */ /* 0x000fe200078ec0ff */
[----:B------:R-:W-:Y:S01]  /*0a30*/  @!UP1 UIMAD UR10, UR10, UR4, URZ ;  /* 0x000000040a0a92a4 */ /* 0x000fe2000f8e023f */
[----:B------:R-:W-:Y:S01]  /*0a40*/  PLOP3.LUT P0, PT, PT, PT, UP0, 0x80, 0x0 ;  /* 0x000000000000781c */ /* 0x000fe20003f0f008 */
[----:B------:R-:W-:Y:S01]  /*0a50*/  @!UP1 UIMAD.WIDE.U32 UR32, UR26, UR4, URZ ;  /* 0x000000041a2092a5 */ /* 0x000fe2000f8e003f */
[----:B------:R-:W-:Y:S01]  /*0a60*/  ISETP.GE.AND P1, PT, R6, RZ, PT ;  /* 0x000000ff0600720c */ /* 0x000fe20003f26270 */
[----:B------:R-:W-:Y:S01]  /*0a70*/  IMAD.IADD R3, R0, 0x1, -R3 ;  /* 0x0000000100037824 */ /* 0x000fe200078e0a03 */
[----:B------:R-:W-:Y:S01]  /*0a80*/  SHF.R.S32.HI R0, RZ, 0x1f, R12 ;  /* 0x0000001fff007819 */ /* 0x000fe2000001140c */
[----:B------:R-:W-:Y:S01]  /*0a90*/  @!P2 IMAD.IADD R2, R2, 0x1, -R13 ;  /* 0x000000010202a824 */ /* 0x000fe200078e0a0d */
[----:B------:R-:W-:Y:S01]  /*0aa0*/  @!UP1 UIMAD UR5, UR26, UR5, UR10 ;  /* 0x000000051a0592a4 */ /* 0x000fe2000f8e020a */
[----:B------:R-:W-:-:S02]  /*0ab0*/  ULDC UR4, c[0x0][0x2d4] ;  /* 0x0000b50000047ab9 */ /* 0x000fc40000000800 */
[----:B------:R-:W-:Y:S01]  /*0ac0*/  @UP0 ULDC.64 UR10, c[0x0][0x248] ;  /* 0x00009200000a0ab9 */ /* 0x000fe20000000a00 */
[----:B------:R-:W-:Y:S01]  /*0ad0*/  LEA.HI R0, R0, R102, RZ, 0x2 ;  /* 0x0000006600007211 */ /* 0x000fe200078f10ff */
[----:B------:R-:W-:Y:S01]  /*0ae0*/  @UP0 UIMAD.WIDE.U32 UR30, UR17, UR10, URZ ;  /* 0x0000000a111e02a5 */ /* 0x000fe2000f8e003f */
[----:B------:R-:W-:Y:S01]  /*0af0*/  ISETP.GE.U32.AND P4, PT, R2, R13, PT ;  /* 0x0000000d0200720c */ /* 0x000fe20003f86070 */
[----:B------:R-:W-:Y:S01]  /*0b00*/  UIMAD UR4, UR7, UR4, UR22 ;  /* 0x00000004070472a4 */ /* 0x000fe2000f8e0216 */
[----:B------:R-:W-:Y:S01]  /*0b10*/  LEA.HI R2, R26, R106, RZ, 0x6 ;  /* 0x0000006a1a027211 */ /* 0x000fe200078f30ff */
[----:B------:R-:W-:Y:S01]  /*0b20*/  @UP0 UIMAD UR17, UR17, UR11, URZ ;  /* 0x0000000b111102a4 */ /* 0x000fe2000f8e023f */
[----:B------:R-:W-:Y:S01]  /*0b30*/  LOP3.LUT R0, R0, 0xffffffc, RZ, 0xc0, !PT ;  /* 0x0ffffffc00007812 */ /* 0x000fe200078ec0ff */
[----:B------:R-:W-:Y:S01]  /*0b40*/  ULDC UR19, c[0x0][0x2d8] ;  /* 0x0000b60000137ab9 */ /* 0x000fe20000000800 */
[----:B------:R-:W-:Y:S01]  /*0b50*/  @!UP1 UIADD3 UR8, UR33, UR5, URZ ;  /* 0x0000000521089290 */ /* 0x000fe2000fffe03f */
[----:B------:R-:W-:Y:S01]  /*0b60*/  IMAD.SHL.U32 R2, R2, 0x8, RZ ;  /* 0x0000000802027824 */ /* 0x000fe200078e00ff */
[----:B------:R-:W-:Y:S01]  /*0b70*/  UIMAD UR16, UR4, UR19, URZ ;  /* 0x00000013041072a4 */ /* 0x000fe2000f8e023f */
[----:B------:R-:W-:Y:S01]  /*0b80*/  IMAD.IADD R0, R102, 0x1, -R0 ;  /* 0x0000000166007824 */ /* 0x000fe200078e0a00 */
[----:B------:R-:W-:Y:S01]  /*0b90*/  @UP0 UIADD3 UR17, UR31, UR17, URZ ;  /* 0x000000111f110290 */ /* 0x000fe2000fffe03f */
[----:B------:R-:W-:Y:S01]  /*0ba0*/  @!UP1 UMOV UR18, UR32 ;  /* 0x0000002000129c82 */ /* 0x000fe20008000000 */
        /* <DEDUP_REMOVED lines=13> */
.L_x_985:
[----:B------:R-:W-:Y:S01]  /*0c80*/  @UP0 UIADD3 UR4, UR9, UR6, URZ ;  /* 0x0000000609040290 */ /* 0x000fe2000fffe03f */
[----:B------:R-:W-:Y:S01]  /*0c90*/  SHF.R.S32.HI R101, RZ, 0x2, R5 ;  /* 0x00000002ff657819 */ /* 0x000fe20000011405 */
[----:B------:R-:W-:Y:S01]  /*0ca0*/  IMAD.SHL.U32 R12, R3, 0x2, RZ ;  /* 0x00000002030c7824 */ /* 0x000fe200078e00ff */
[----:B------:R-:W-:Y:S01]  /*0cb0*/  @UP0 ULDC.64 UR6, c[0x0][0x250] ;  /* 0x0000940000060ab9 */ /* 0x000fe20000000a00 */
[----:B------:R-:W-:Y:S01]  /*0cc0*/  SHF.R.S32.HI R143, RZ, 0x1f, R142 ;  /* 0x0000001fff8f7819 */ /* 0x000fe2000001148e */
[----:B------:R-:W-:Y:S01]  /*0cd0*/  @UP0 UIMAD.WIDE.U32 UR32, UR4, UR6, URZ ;  /* 0x00000006042002a5 */ /* 0x000fe2000f8e003f */
[----:B------:R-:W-:Y:S01]  /*0ce0*/  LOP3.LUT R199, R4, 0xfffffe00, R2, 0xf8, !PT ;  /* 0xfffffe0004c77812 */ /* 0x000fe200078ef802 */
[----:B------:R-:W-:Y:S01]  /*0cf0*/  @UP0 UIMAD UR4, UR4, UR7, URZ ;  /* 0x00000007040402a4 */ /* 0x000fe2000f8e023f */
[----:B------:R-:W-:-:S03]  /*0d00*/  IMAD R13, R0, 0x10, R101 ;  /* 0x00000010000d7824 */ /* 0x000fc600078e0265 */
        /* <DEDUP_REMOVED lines=14> */
.L_x_986:
[----:B------:R-:W-:Y:S01]  /*0df0*/  @!P2 IADD3 R7, R7, 0x1, RZ ;  /* 0x000000010707a810 */ /* 0x000fe20007ffe0ff */
[----:B------:R-:W-:Y:S01]  /*0e00*/  IMAD R6, R15, UR10, RZ ;  /* 0x0000000a0f067c24 */ /* 0x000fe2000f8e02ff */
[----:B------:R-:W1:Y:S01]  /*0e10*/  S2UR UR9, SR_CgaCtaId ;  /* 0x00000000000979c3 */ /* 0x000e620000008800 */
[--C-:B------:R-:W-:Y:S01]  /*0e20*/  IMAD.WIDE.U32 R4, R14, UR10, R142.reuse ;  /* 0x0000000a0e047c25 */ /* 0x100fe2000f8e008e */
[----:B------:R-:W-:Y:S01]  /*0e30*/  @P4 IADD3 R7, R7, 0x1, RZ ;  /* 0x0000000107074810 */ /* 0x000fe20007ffe0ff */
[----:B------:R-:W-:Y:S01]  /*0e40*/  UIADD3 UR27, -UR22, UR15, URZ ;  /* 0x0000000f161b7290 */ /* 0x000fe2000fffe13f */
[----:B------:R-:W-:Y:S01]  /*0e50*/  IADD3 R110, R142, 0x80, RZ ;  /* 0x000000808e6e7810 */ /* 0x000fe20007ffe0ff */
[----:B------:R-:W-:Y:S01]  /*0e60*/  IMAD R0, R15, UR6, RZ ;  /* 0x000000060f007c24 */ /* 0x000fe2000f8e02ff */
[----:B------:R-:W-:Y:S01]  /*0e70*/  BSSY B0, `(.L_x_987) ;  /* 0x0000052000007945 */ /* 0x000fe20003800000 */
[C---:B------:R-:W-:Y:S01]  /*0e80*/  IMAD.WIDE.U32 R2, R14.reuse, UR6, R142 ;  /* 0x000000060e027c25 */ /* 0x040fe2000f8e008e */
[----:B------:R-:W-:-:S02]  /*0e90*/  IADD3 R21, R14, 0x20, RZ ;  /* 0x000000200e157810 */ /* 0x000fc40007ffe0ff */
[C---:B------:R-:W-:Y:S01]  /*0ea0*/  IADD3 R23, R14.reuse, 0x30, RZ ;  /* 0x000000300e177810 */ /* 0x040fe20007ffe0ff */
[----:B------:R-:W-:Y:S01]  /*0eb0*/  IMAD R9, R14, UR11, R6 ;  /* 0x0000000b0e097c24 */ /* 0x000fe2000f8e0206 */
[----:B------:R-:W-:Y:S01]  /*0ec0*/  IADD3 R6, P2, R4, UR30, RZ ;  /* 0x0000001e04067c10 */ /* 0x000fe2000ff5e0ff */
[----:B------:R-:W-:Y:S01]  /*0ed0*/  IMAD R8, R14, UR7, R0 ;  /* 0x000000070e087c24 */ /* 0x000fe2000f8e0200 */
[----:B------:R-:W-:Y:S01]  /*0ee0*/  IADD3 R4, P0, R2, UR32, RZ ;  /* 0x0000002002047c10 */ /* 0x000fe2000ff1e0ff */
[----:B------:R-:W-:Y:S01]  /*0ef0*/  IMAD.MOV.U32 R0, RZ, RZ, R7 ;  /* 0x000000ffff007224 */ /* 0x000fe200078e0007 */
[----:B------:R-:W-:Y:S01]  /*0f00*/  IADD3.X R7, R5, UR17, R9, P2, !PT ;  /* 0x0000001105077c10 */ /* 0x000fe200097fe409 */
[----:B------:R-:W-:Y:S01]  /*0f10*/  IMAD R100, R13, UR19, R12 ;  /* 0x000000130d647c24 */ /* 0x000fe2000f8e020c */
[----:B------:R-:W-:Y:S01]  /*0f20*/  IADD3.X R5, R3, UR4, R8, P0, !PT ;  /* 0x0000000403057c10 */ /* 0x000fe200087fe408 */
[----:B------:R-:W-:Y:S01]  /*0f30*/  ULDC.64 UR4, c[0x0][0x258] ;  /* 0x0000960000047ab9 */ /* 0x000fe20000000a00 */
[----:B------:R-:W-:Y:S01]  /*0f40*/  @!P1 IADD3 R0, -R0, RZ, RZ ;  /* 0x000000ff00009210 */ /* 0x000fe20007ffe1ff */
[----:B------:R-:W-:Y:S01]  /*0f50*/  UIMAD UR17, UR25, UR4, URZ ;  /* 0x00000004191172a4 */ /* 0x000fe2000f8e023f */
[C---:B------:R-:W-:Y:S01]  /*0f60*/  IADD3 R2, P0, R142.reuse, UR18, RZ ;  /* 0x000000128e027c10 */ /* 0x040fe2000ff1e0ff */
[----:B------:R-:W-:Y:S01]  /*0f70*/  VIADD R111, R142, 0x40 ;  /* 0x000000408e6f7836 */ /* 0x000fe20000000000 */
[----:B------:R-:W-:Y:S01]  /*0f80*/  @!P3 LOP3.LUT R0, RZ, R16, RZ, 0x33, !PT ;  /* 0x00000010ff00b212 */ /* 0x000fe200078e33ff */
[----:B------:R-:W-:Y:S01]  /*0f90*/  UMOV UR30, 0x400 ;  /* 0x00000400001e7882 */ /* 0x000fe20000000000 */
[----:B------:R-:W-:Y:S01]  /*0fa0*/  IADD3.X R3, R143, UR8, RZ, P0, !PT ;  /* 0x000000088f037c10 */ /* 0x000fe200087fe4ff */
[----:B------:R-:W-:Y:S01]  /*0fb0*/  UIMAD UR8, UR24, UR5, UR17 ;  /* 0x00000005180872a4 */ /* 0x000fe2000f8e0211 */
[----:B------:R-:W-:Y:S01]  /*0fc0*/  MOV R12, UR4 ;  /* 0x00000004000c7c02 */ /* 0x000fe20008000f00 */
[----:B------:R-:W-:Y:S01]  /*0fd0*/  UIADD3 UR17, UR23, 0x3f, URZ ;  /* 0x0000003f17117890 */ /* 0x000fe2000fffe03f */
[----:B------:R-:W-:Y:S01]  /*0fe0*/  SHF.R.S32.HI R8, RZ, 0x1f, R0 ;  /* 0x0000001fff087819 */ /* 0x000fe20000011400 */
[----:B------:R-:W-:Y:S01]  /*0ff0*/  ULDC.64 UR4, c[0x0][0x260] ;  /* 0x0000980000047ab9 */ /* 0x000fe20000000a00 */
[----:B------:R-:W-:Y:S01]  /*1000*/  ISETP.GE.AND P0, PT, R14, UR27, PT ;  /* 0x0000001b0e007c0c */ /* 0x000fe2000bf06270 */
[----:B------:R-:W-:Y:S01]  /*1010*/  IMAD.WIDE.U32 R12, R12, UR24, R2 ;  /* 0x000000180c0c7c25 */ /* 0x000fe2000f8e0002 */
[----:B------:R-:W-:-:S03]  /*1020*/  USHF.R.S32.HI UR18, URZ, 0x1f, UR17 ;  /* 0x0000001f3f127899 */ /* 0x000fc60008011411 */
[----:B------:R-:W-:Y:S01]  /*1030*/  IMAD R2, R8, UR4, RZ ;  /* 0x0000000408027c24 */ /* 0x000fe2000f8e02ff */
[----:B------:R-:W-:Y:S01]  /*1040*/  ULEA.HI UR18, UR18, UR17, URZ, 0x6 ;  /* 0x0000001112127291 */ /* 0x000fe2000f8f303f */
[C---:B------:R-:W-:Y:S01]  /*1050*/  IMAD.WIDE.U32 R30, R0.reuse, UR4, R6 ;  /* 0x00000004001e7c25 */ /* 0x040fe2000f8e0006 */
[----:B------:R-:W-:Y:S02]  /*1060*/  IADD3 R9, R13, UR8, RZ ;  /* 0x000000080d097c10 */ /* 0x000fe4000fffe0ff */
[----:B------:R-:W-:Y:S01]  /*1070*/  USHF.R.S32.HI UR18, URZ, 0x6, UR18 ;  /* 0x000000063f127899 */ /* 0x000fe20008011412 */
[C---:B------:R-:W-:Y:S01]  /*1080*/  IMAD R22, R0.reuse, UR5, R2 ;  /* 0x0000000500167c24 */ /* 0x040fe2000f8e0202 */
[----:B------:R-:W-:Y:S01]  /*1090*/  ULDC.64 UR4, c[0x0][0x268] ;  /* 0x00009a0000047ab9 */ /* 0x000fe20000000a00 */
[----:B------:R2:W-:Y:S01]  /*10a0*/  STL.64 [R1+0x68], R30 ;  /* 0x0000681e01007387 */ /* 0x0005e20000100a00 */
[----:B------:R-:W-:Y:S01]  /*10b0*/  IMAD.WIDE.U32 R28, R0, UR4, R4 ;  /* 0x00000004001c7c25 */ /* 0x000fe2000f8e0004 */
[----:B------:R-:W-:-:S03]  /*10c0*/  UIADD3 UR17, UR18, -0x1, URZ ;  /* 0xffffffff12117890 */ /* 0x000fc6000fffe03f */
[----:B------:R-:W-:Y:S01]  /*10d0*/  IMAD R2, R8, UR4, RZ ;  /* 0x0000000408027c24 */ /* 0x000fe2000f8e02ff */
[----:B------:R2:W-:Y:S01]  /*10e0*/  STL.64 [R1+0x60], R28 ;  /* 0x0000601c01007387 */ /* 0x0005e20000100a00 */
[----:B-1----:R-:W-:Y:S01]  /*10f0*/  ULEA UR4, UR9, UR30, 0x18 ;  /* 0x0000001e09047291 */ /* 0x002fe2000f8ec03f */
[----:B------:R-:W-:Y:S02]  /*1100*/  VIADD R20, R14, 0x10 ;  /* 0x000000100e147836 */ /* 0x000fe40000000000 */
[----:B------:R2:W-:Y:S01]  /*1110*/  STL [R1+0x28], R111 ;  /* 0x0000286f01007387 */ /* 0x0005e20000100800 */
[----:B------:R-:W-:Y:S02]  /*1120*/  IMAD R25, R0, UR5, R2 ;  /* 0x0000000500197c24 */ /* 0x000fe4000f8e0202 */
[----:B------:R-:W-:Y:S01]  /*1130*/  LEA R199, R199, UR4, 0x1 ;  /* 0x00000004c7c77c11 */ /* 0x000fe2000f8e08ff */
[----:B------:R2:W-:Y:S01]  /*1140*/  STL [R1+0x2c], R110 ;  /* 0x00002c6e01007387 */ /* 0x0005e20000100800 */
        /* <DEDUP_REMOVED lines=36> */
.L_x_988:
[----:B------:R-:W-:Y:S05]  /*1390*/  BSYNC B0 ;  /* 0x0000000000007941 */ /* 0x000fea0003800000 */
.L_x_987:
[----:B------:R-:W-:Y:S01]  /*13a0*/  ISETP.GE.AND P1, PT, R20, UR27, PT ;  /* 0x0000001b14007c0c */ /* 0x000fe2000bf26270 */
[----:B------:R-:W-:Y:S01]  /*13b0*/  ULEA UR8, UR18, UR16, 0x6 ;  /* 0x0000001012087291 */ /* 0x000fe2000f8e303f */
[----:B------:R-:W-:Y:S01]  /*13c0*/  BSSY B0, `(.L_x_989) ;  /* 0x000002f000007945 */ /* 0x000fe20003800000 */
[----:B------:R-:W-:Y:S01]  /*13d0*/  USHF.R.S32.HI UR5, URZ, 0x1f, UR17 ;  /* 0x0000001f3f057899 */ /* 0x000fe20008011411 */
[----:B------:R-:W-:Y:S01]  /*13e0*/  ISETP.GE.AND P5, PT, R21, UR27, PT ;  /* 0x0000001b15007c0c */ /* 0x000fe2000bfa6270 */
[----:B------:R-:W-:Y:S01]  /*13f0*/  UIADD3 UR8, UR8, -0x40, URZ ;  /* 0xffffffc008087890 */ /* 0x000fe2000fffe03f */
[----:B------:R-:W-:Y:S01]  /*1400*/  ISETP.GE.AND P6, PT, R23, UR27, PT ;  /* 0x0000001b17007c0c */ /* 0x000fe2000bfc6270 */
[----:B------:R-:W-:-:S04]  /*1410*/  UIMAD UR16, UR17, -0x40, UR23 ;  /* 0xffffffc0111078a4 */ /* 0x000fc8000f8e0217 */
[----:B------:R-:W-:Y:S01]  /*1420*/  IADD3 R213, P0, R100, UR8, RZ ;  /* 0x0000000864d57c10 */ /* 0x000fe2000ff1e0ff */
[----:B------:R-:W-:Y:S01]  /*1430*/  IMAD.U32 R104, RZ, RZ, UR8 ;  /* 0x00000008ff687e24 */ /* 0x000fe2000f8e00ff */
[----:B------:R-:W-:Y:S11]  /*1440*/  @P1 BRA `(.L_x_990) ;  /* 0x0000000000981947 */ /* 0x000ff60003800000 */
[----:B------:R-:W-:Y:S01]  /*1450*/  ULDC UR30, c[0x0][0x2d0] ;  /* 0x0000b400001e7ab9 */ /* 0x000fe20000000800 */
[----:B---3--:R-:W-:Y:S01]  /*1460*/  IADD3 R4, P1, R10, 0x10, RZ ;  /* 0x000000100a047810 */ /* 0x008fe20007f3e0ff */
[----:B------:R-:W-:Y:S01]  /*1470*/  ULDC.64 UR8, c[0x0][0x240] ;  /* 0x0000900000087ab9 */ /* 0x000fe20000000a00 */
[----:B------:R-:W-:Y:S01]  /*1480*/  ISETP.GE.AND P4, PT, R142, UR30, PT ;  /* 0x0000001e8e007c0c */ /* 0x000fe2000bf86270 */
[----:B-1----:R-:W-:Y:S01]  /*1490*/  IMAD.MOV.U32 R2, RZ, RZ, R12 ;  /* 0x000000ffff027224 */ /* 0x002fe200078e000c */
        /* <DEDUP_REMOVED lines=33> */
.L_x_990:
[----:B------:R-:W-:Y:S05]  /*16b0*/  BSYNC B0 ;  /* 0x0000000000007941 */ /* 0x000fea0003800000 */
.L_x_989:
[----:B------:R-:W-:Y:S04]  /*16c0*/  BSSY B0, `(.L_x_991) ;  /* 0x0000028000007945 */ /* 0x000fe80003800000 */
[----:B------:R-:W-:Y:S05]  /*16d0*/  @P5 BRA `(.L_x_992) ;  /* 0x0000000000985947 */ /* 0x000fea0003800000 */
[----:B------:R-:W-:Y:S01]  /*16e0*/  ULDC UR30, c[0x0][0x2d0] ;  /* 0x0000b400001e7ab9 */ /* 0x000fe20000000800 */
[----:B-1-34-:R-:W-:Y:S01]  /*16f0*/  IADD3 R4, P1, R10, 0x20, RZ ;  /* 0x000000200a047810 */ /* 0x01afe20007f3e0ff */
        /* <DEDUP_REMOVED lines=36> */
.L_x_992:
[----:B------:R-:W-:Y:S05]  /*1940*/  BSYNC B0 ;  /* 0x0000000000007941 */ /* 0x000fea0003800000 */
.L_x_991:
[----:B------:R-:W-:Y:S01]  /*1950*/  USHF.L.U32 UR27, UR10, 0x6, URZ ;  /* 0x000000060a1b7899 */ /* 0x000fe2000800063f */
        /* <DEDUP_REMOVED lines=40> */
.L_x_994:
[----:B------:R-:W-:Y:S05]  /*1be0*/  BSYNC B0 ;  /* 0x0000000000007941 */ /* 0x000fea0003800000 */
.L_x_993:
[----:B------:R-:W-:Y:S01]  /*1bf0*/  IMAD.IADD R109, R31, 0x1, R22 ;  /* 0x000000011f6d7824 */ /* 0x000fe200078e0216 */
[----:B------:R-:W-:Y:S01]  /*1c00*/  MOV R108, R30 ;  /* 0x0000001e006c7202 */ /* 0x000fe20000000f00 */
[----:B------:R-:W-:Y:S01]  /*1c10*/  USHF.L.U64.HI UR30, UR10, 0x6, UR11 ;  /* 0x000000060a1e7899 */ /* 0x000fe2000801020b */
[----:B------:R-:W-:Y:S01]  /*1c20*/  ISETP.GE.AND P2, PT, R14, UR16, PT ;  /* 0x000000100e007c0c */ /* 0x000fe2000bf46270 */
[----:B------:R-:W-:Y:S01]  /*1c30*/  IMAD.U32 R103, RZ, RZ, UR27 ;  /* 0x0000001bff677e24 */ /* 0x000fe2000f8e00ff */
[----:B------:R-:W-:Y:S01]  /*1c40*/  BSSY B0, `(.L_x_995) ;  /* 0x0000026000007945 */ /* 0x000fe20003800000 */
[----:B------:R2:W-:Y:S01]  /*1c50*/  STL.64 [R1+0x58], R108 ;  /* 0x0000586c01007387 */ /* 0x0005e20000100a00 */
[----:B------:R-:W-:Y:S01]  /*1c60*/  UIMAD UR8, UR30, UR17, URZ ;  /* 0x000000111e0872a4 */ /* 0x000fe2000f8e023f */
[----:B-1-3--:R-:W-:Y:S01]  /*1c70*/  IMAD.WIDE.U32 R2, R103, UR17, R108 ;  /* 0x0000001167027c25 */ /* 0x00afe2000f8e006c */
[----:B------:R-:W-:Y:S02]  /*1c80*/  ISETP.GE.AND P6, PT, R20, UR16, PT ;  /* 0x0000001014007c0c */ /* 0x000fe4000bfc6270 */
[----:B------:R-:W-:Y:S01]  /*1c90*/  UIMAD UR8, UR5, UR27, UR8 ;  /* 0x0000001b050872a4 */ /* 0x000fe2000f8e0208 */
[----:B------:R-:W-:-:S05]  /*1ca0*/  ISETP.GE.AND P1, PT, R21, UR16, PT ;  /* 0x0000001015007c0c */ /* 0x000fca000bf26270 */
[----:B----4-:R-:W-:Y:S01]  /*1cb0*/  VIADD R5, R3, UR8 ;  /* 0x0000000803057c36 */ /* 0x010fe20008000000 */
[----:B------:R-:W-:Y:S07]  /*1cc0*/  @P2 BRA `(.L_x_996) ;  /* 0x0000000000742947 */ /* 0x000fee0003800000 */
[----:B------:R-:W-:Y:S02]  /*1cd0*/  ULDC UR8, c[0x0][0x2d0] ;  /* 0x0000b40000087ab9 */ /* 0x000fe40000000800 */
[----:B------:R-:W-:Y:S02]  /*1ce0*/  ISETP.GE.AND P5, PT, R142, UR8, PT ;  /* 0x000000088e007c0c */ /* 0x000fe4000bfa6270 */
[----:B------:R-:W-:Y:S02]  /*1cf0*/  ISETP.GE.AND P4, PT, R111, UR8, PT ;  /* 0x000000086f007c0c */ /* 0x000fe4000bf86270 */
[----:B------:R-:W-:-:S09]  /*1d00*/  ISETP.GE.AND P2, PT, R110, UR8, PT ;  /* 0x000000086e007c0c */ /* 0x000fd2000bf46270 */
        /* <DEDUP_REMOVED lines=25> */
.L_x_996:
[----:B------:R-:W-:Y:S05]  /*1ea0*/  BSYNC B0 ;  /* 0x0000000000007941 */ /* 0x000fea0003800000 */
.L_x_995:
        /* <DEDUP_REMOVED lines=10> */
[----:B---3--:R-:W3:Y:S01]  /*1f50*/  @!P5 LDC.64 R8, c[0x0][0x218] ;  /* 0x00008600ff08db82 */ /* 0x008ee20000000a00 */
[----:B------:R4:W-:Y:S07]  /*1f60*/  @P5 STS.128 [R199+0x6800], RZ ;  /* 0x006800ffc7005388 */ /* 0x0009ee0000000c00 */
[----:B-1----:R-:W1:Y:S01]  /*1f70*/  @!P4 LDC.64 R6, c[0x0][0x218] ;  /* 0x00008600ff06cb82 */ /* 0x002e620000000a00 */
[----:B---3--:R-:W-:-:S04]  /*1f80*/  @!P5 LEA R8, P6, R0, R8, 0x1 ;  /* 0x000000080008d211 */ /* 0x008fc800078c08ff */
        /* <DEDUP_REMOVED lines=21> */
.L_x_998:
[----:B------:R-:W-:Y:S05]  /*20e0*/  BSYNC B0 ;  /* 0x0000000000007941 */ /* 0x000fea0003800000 */
.L_x_997:
[----:B------:R-:W-:Y:S01]  /*20f0*/  BSSY B0, `(.L_x_999) ;  /* 0x0000024000007945 */ /* 0x000fe20003800000 */
[----:B------:R-:W-:-:S03]  /*2100*/  ISETP.GE.AND P6, PT, R23, UR16, PT ;  /* 0x0000001017007c0c */ /* 0x000fc6000bfc6270 */
[----:B------:R-:W-:Y:S10]  /*2110*/  @P1 BRA `(.L_x_1000) ;  /* 0x0000000000841947 */ /* 0x000ff40003800000 */
[----:B------:R-:W-:Y:S01]  /*2120*/  ULDC UR8, c[0x0][0x2d0] ;  /* 0x0000b40000087ab9 */ /* 0x000fe20000000800 */
[----:B-1-34-:R-:W-:Y:S01]  /*2130*/  IMAD.U32 R6, RZ, RZ, UR10 ;  /* 0x0000000aff067e24 */ /* 0x01afe2000f8e00ff */
        /* <DEDUP_REMOVED lines=31> */
.L_x_1000:
[----:B------:R-:W-:Y:S05]  /*2330*/  BSYNC B0 ;  /* 0x0000000000007941 */ /* 0x000fea0003800000 */
.L_x_999:
        /* <DEDUP_REMOVED lines=11> */
[----:B-1-34-:R-:W1:Y:S01]  /*23f0*/  @!P4 LDC.64 R6, c[0x0][0x218] ;  /* 0x00008600ff06cb82 */ /* 0x01ae620000000a00 */
        /* <DEDUP_REMOVED lines=24> */
.L_x_1002:
[----:B------:R-:W-:Y:S05]  /*2580*/  BSYNC B0 ;  /* 0x0000000000007941 */ /* 0x000fea0003800000 */
.L_x_1001:
[----:B------:R-:W-:Y:S01]  /*2590*/  ULDC.64 UR10, c[0x0][0x3c8] ;  /* 0x0000f200000a7ab9 */ /* 0x000fe20000000a00 */
[----:B------:R-:W0:Y:S01]  /*25a0*/  LDGDEPBAR ;  /* 0x00000000000079af */ /* 0x000e220000000000 */
[----:B------:R-:W-:-:S04]  /*25b0*/  UISETP.NE.U32.AND UP1, UPT, UR10, URZ, UPT ;  /* 0x0000003f0a00728c */ /* 0x000fc8000bf25070 */
[----:B------:R-:W-:-:S06]  /*25c0*/  UISETP.NE.AND.EX UP1, UPT, UR11, URZ, UPT, UP1 ;  /* 0x0000003f0b00728c */ /* 0x000fcc000bf25310 */
[----:B------:R-:W-:-:S05]  /*25d0*/  PLOP3.LUT P1, PT, PT, PT, UP1, 0x80, 0x0 ;  /* 0x000000000000781c */ /* 0x000fca0003f2f018 */
[----:B------:R-:W-:Y:S01]  /*25e0*/  @UP1 USHF.R.S32.HI UR33, URZ, 0x1f, UR26 ;  /* 0x0000001f3f211899 */ /* 0x000fe2000801141a */
[----:B------:R-:W-:-:S03]  /*25f0*/  @UP1 ULDC.64 UR8, c[0x0][0x3d0] ;  /* 0x0000f40000081ab9 */ /* 0x000fc60000000a00 */
[----:B------:R-:W-:Y:S02]  /*2600*/  @UP1 UIMAD UR33, UR33, UR8, URZ ;  /* 0x00000008212112a4 */ /* 0x000fe4000f8e023f */
[----:B------:R-:W-:Y:S02]  /*2610*/  @UP1 UIMAD.WIDE.U32 UR24, UR26, UR8, UR24 ;  /* 0x000000081a1812a5 */ /* 0x000fe4000f8e0018 */
[----:B------:R-:W-:Y:S01]  /*2620*/  @UP1 UIMAD UR9, UR26, UR9, UR33 ;  /* 0x000000091a0912a4 */ /* 0x000fe2000f8e0221 */
[----:B------:R-:W-:-:S04]  /*2630*/  DEPBAR.LE SB0, 0x0 ;  /* 0x000080000000791a */ /* 0x000fc80000000000 */
[----:B------:R-:W-:Y:S02]  /*2640*/  @UP1 ULEA UR10, UP0, UR24, UR10, 0x2 ;  /* 0x0000000a180a1291 */ /* 0x000fe4000f80103f */
[----:B------:R-:W-:Y:S01]  /*2650*/  @UP1 UIADD3 UR9, UR25, UR9, URZ ;  /* 0x0000000919091290 */ /* 0x000fe2000fffe03f */
[----:B------:R-:W-:-:S03]  /*2660*/  @UP1 ULDC UR8, c[0x0][0x2e8] ;  /* 0x0000ba0000081ab9 */ /* 0x000fc60000000800 */
[----:B------:R-:W-:Y:S01]  /*2670*/  @UP1 ULEA.HI.X UR11, UR24, UR11, UR9, 0x2, UP0 ;  /* 0x0000000b180b1291 */ /* 0x000fe200080f1409 */
[----:B------:R-:W-:-:S05]  /*2680*/  IMAD.U32 R2, RZ, RZ, UR10 ;  /* 0x0000000aff027e24 */ /* 0x000fca000f8e00ff */
[----:B------:R-:W-:-:S05]  /*2690*/  IMAD.U32 R3, RZ, RZ, UR11 ;  /* 0x0000000bff037e24 */ /* 0x000fca000f8e00ff */
[----:B---34-:R3:W4:Y:S01]  /*26a0*/  @P1 LDG.E R9, desc[UR20][R2.64] ;  /* 0x0000001402091981 */ /* 0x018722000c1e1900 */
[----:B------:R-:W4:Y:S01]  /*26b0*/  @P1 MUFU.RCP R8, UR8 ;  /* 0x0000000800081d08 */ /* 0x000f220008001000 */
[----:B------:R-:W-:Y:S01]  /*26c0*/  BAR.SYNC.DEFER_BLOCKING 0x0 ;  /* 0x0000000000007b1d */ /* 0x000fe20000010000 */
[----:B------:R-:W-:Y:S01]  /*26d0*/  ISETP.GE.AND P3, PT, R14, UR16, PT ;  /* 0x000000100e007c0c */ /* 0x000fe2000bf66270 */
[----:B------:R-:W-:Y:S01]  /*26e0*/  UIMAD.WIDE.U32 UR8, UR17, UR6, URZ ;  /* 0x00000006110872a5 */ /* 0x000fe2000f8e003f */
[----:B------:R-:W-:Y:S01]  /*26f0*/  IMAD.IADD R10, R29, 0x1, R25 ;  /* 0x000000011d0a7824 */ /* 0x000fe200078e0219 */
[----:B------:R-:W-:Y:S01]  /*2700*/  UIMAD UR5, UR5, UR6, URZ ;  /* 0x00000006050572a4 */ /* 0x000fe2000f8e023f */
[----:B------:R-:W-:Y:S01]  /*2710*/  ISETP.GE.AND P6, PT, R21, UR16, PT ;  /* 0x0000001015007c0c */ /* 0x000fe2000bfc6270 */
[----:B------:R-:W-:Y:S02]  /*2720*/  BSSY B0, `(.L_x_1003) ;  /* 0x0000049000007945 */ /* 0x000fe40003800000 */
[----:B------:R1:W-:Y:S01]  /*2730*/  STL [R1+0x4c], R10 ;  /* 0x00004c0a01007387 */ /* 0x0003e20000100800 */
[----:B------:R-:W-:-:S04]  /*2740*/  UIMAD UR5, UR17, UR7, UR5 ;  /* 0x00000007110572a4 */ /* 0x000fc8000f8e0205 */
[----:B------:R-:W-:Y:S01]  /*2750*/  UIADD3 UR5, UR9, UR5, URZ ;  /* 0x0000000509057290 */ /* 0x000fe2000fffe03f */
[----:B---3--:R-:W-:Y:S01]  /*2760*/  LEA.HI R3, R26, R106, RZ, 0x4 ;  /* 0x0000006a1a037211 */ /* 0x008fe200078f20ff */
[----:B------:R3:W-:Y:S03]  /*2770*/  @P3 STS.128 [R199+0xc000], RZ ;  /* 0x00c000ffc7003388 */ /* 0x0007e60000000c00 */
[C---:B------:R-:W-:Y:S02]  /*2780*/  LOP3.LUT R0, R3.reuse, 0xfffffff0, RZ, 0xc0, !PT ;  /* 0xfffffff003007812 */ /* 0x040fe400078ec0ff */
[----:B------:R-:W-:Y:S01]  /*2790*/  SHF.R.S32.HI R2, RZ, 0x4, R3 ;  /* 0x00000004ff027819 */ /* 0x000fe20000011403 */
[----:B------:R3:W-:Y:S02]  /*27a0*/  @P3 STS.128 [R199+0xe000], RZ ;  /* 0x00e000ffc7003388 */ /* 0x0007e40000000c00 */
[----:B------:R-:W-:Y:S01]  /*27b0*/  IMAD.IADD R0, R106, 0x1, -R0 ;  /* 0x000000016a007824 */ /* 0x000fe200078e0a00 */
[----:B------:R-:W-:Y:S01]  /*27c0*/  LEA.HI R3, R3, R2, RZ, 0x1 ;  /* 0x0000000203037211 */ /* 0x000fe200078f08ff */
[----:B------:R3:W-:Y:S03]  /*27d0*/  @P3 STS.128 [R199+0x10000], RZ ;  /* 0x010000ffc7003388 */ /* 0x0007e60000000c00 */
[----:B-1----:R-:W-:-:S02]  /*27e0*/  SHF.R.S32.HI R4, RZ, 0x1f, R0 ;  /* 0x0000001fff047819 */ /* 0x002fc40000011400 */
[----:B------:R-:W-:Y:S02]  /*27f0*/  LOP3.LUT R3, R3, 0xfffffffe, RZ, 0xc0, !PT ;  /* 0xfffffffe03037812 */ /* 0x000fe400078ec0ff */
[----:B------:R-:W-:-:S03]  /*2800*/  LEA.HI R7, R4, R0, RZ, 0x3 ;  /* 0x0000000004077211 */ /* 0x000fc600078f18ff */
[----:B------:R-:W-:Y:S01]  /*2810*/  IMAD.IADD R6, R2, 0x1, -R3 ;  /* 0x0000000102067824 */ /* 0x000fe200078e0a03 */
[----:B------:R-:W-:Y:S01]  /*2820*/  LOP3.LUT R4, R7, 0xfffffff8, RZ, 0xc0, !PT ;  /* 0xfffffff807047812 */ /* 0x000fe200078ec0ff */
[----:B------:R-:W-:-:S04]  /*2830*/  IMAD.SHL.U32 R3, R14, 0x8, RZ ;  /* 0x000000080e037824 */ /* 0x000fc800078e00ff */
[----:B------:R-:W-:Y:S02]  /*2840*/  IMAD.IADD R48, R0, 0x1, -R4 ;  /* 0x0000000100307824 */ /* 0x000fe400078e0a04 */
[----:B------:R-:W-:Y:S02]  /*2850*/  IMAD.SHL.U32 R0, R24, 0x40, RZ ;  /* 0x0000004018007824 */ /* 0x000fe400078e00ff */
[----:B------:R-:W-:Y:S02]  /*2860*/  IMAD.SHL.U32 R2, R48, 0x40, RZ ;  /* 0x0000004030027824 */ /* 0x000fe400078e00ff */
[----:B------:R-:W-:Y:S01]  /*2870*/  IMAD.SHL.U32 R4, R6, 0x8, RZ ;  /* 0x0000000806047824 */ /* 0x000fe200078e00ff */
[----:B------:R-:W-:Y:S02]  /*2880*/  LOP3.LUT R0, R0, 0x1c0, RZ, 0xc0, !PT ;  /* 0x000001c000007812 */ /* 0x000fe400078ec0ff */
[----:B------:R-:W-:Y:S02]  /*2890*/  LOP3.LUT R2, R2, 0x1c0, RZ, 0xc0, !PT ;  /* 0x000001c002027812 */ /* 0x000fe400078ec0ff */
[----:B------:R-:W-:-:S02]  /*28a0*/  LOP3.LUT R3, R0, 0x8, R3, 0xf8, !PT ;  /* 0x0000000800037812 */ /* 0x000fc400078ef803 */
[----:B------:R-:W-:Y:S02]  /*28b0*/  SHF.R.U32.HI R0, RZ, 0x3, R0 ;  /* 0x00000003ff007819 */ /* 0x000fe40000011600 */
[----:B------:R-:W-:Y:S02]  /*28c0*/  LOP3.LUT R4, R2, 0x8, R4, 0xf8, !PT ;  /* 0x0000000802047812 */ /* 0x000fe400078ef804 */
[----:B------:R-:W-:Y:S01]  /*28d0*/  SHF.R.U32.HI R5, RZ, 0x3, R2 ;  /* 0x00000003ff057819 */ /* 0x000fe20000011602 */
[----:B------:R-:W-:Y:S01]  /*28e0*/  IMAD.SHL.U32 R2, R7, 0x40, RZ ;  /* 0x0000004007027824 */ /* 0x000fe200078e00ff */
[----:B------:R-:W-:Y:S01]  /*28f0*/  LOP3.LUT R0, R3, R0, RZ, 0x3c, !PT ;  /* 0x0000000003007212 */ /* 0x000fe200078e3cff */
[----:B------:R-:W-:Y:S01]  /*2900*/  IMAD.U32 R3, RZ, RZ, UR9 ;  /* 0x00000009ff037e24 */ /* 0x000fe2000f8e00ff */
[----:B------:R-:W-:Y:S01]  /*2910*/  LOP3.LUT R5, R4, R5, RZ, 0x3c, !PT ;  /* 0x0000000504057212 */ /* 0x000fe200078e3cff */
[----:B------:R-:W-:Y:S01]  /*2920*/  IMAD.U32 R4, RZ, RZ, UR5 ;  /* 0x00000005ff047e24 */ /* 0x000fe2000f8e00ff */
[----:B------:R-:W-:Y:S01]  /*2930*/  UMOV UR5, URZ ;  /* 0x0000003f00057c82 */ /* 0x000fe20008000000 */
[----:B------:R-:W-:Y:S01]  /*2940*/  IMAD R0, R6, 0x200, R0 ;  /* 0x0000020006007824 */ /* 0x000fe200078e0200 */
[----:B------:R-:W-:Y:S01]  /*2950*/  LOP3.LUT R5, R5, 0xfffffe00, R2, 0xf8, !PT ;  /* 0xfffffe0005057812 */ /* 0x000fe200078ef802 */
[----:B------:R-:W-:-:S05]  /*2960*/  IMAD.U32 R2, RZ, RZ, UR8 ;  /* 0x00000008ff027e24 */ /* 0x000fca000f8e00ff */
[----:B------:R-:W-:-:S04]  /*2970*/  LEA R6, P2, R2, R28, 0x6 ;  /* 0x0000001c02067211 */ /* 0x000fc800078430ff */
[----:B------:R-:W-:Y:S01]  /*2980*/  LEA.HI.X R7, R2, R10, R4, 0x6, P2 ;  /* 0x0000000a02077211 */ /* 0x000fe200010f3404 */
[----:B----4-:R-:W-:-:S05]  /*2990*/  @P1 FMUL.FTZ R3, R9, R8 ;  /* 0x0000000809031220 */ /* 0x010fca0000410000 */
[----:B------:R-:W-:Y:S02]  /*29a0*/  @P1 R2UR UR8, R3 ;  /* 0x00000000030812ca */ /* 0x000fe400000e0000 */
[----:B------:R-:W-:-:S11]  /*29b0*/  ISETP.GE.AND P1, PT, R20, UR16, PT ;  /* 0x0000001014007c0c */ /* 0x000fd6000bf26270 */
[----:B------:R-:W-:Y:S01]  /*29c0*/  @UP1 UMOV UR5, UR8 ;  /* 0x0000000800051c82 */ /* 0x000fe20008000000 */
[----:B---3--:R-:W-:Y:S05]  /*29d0*/  @P3 BRA `(.L_x_1004) ;  /* 0x0000000000743947 */ /* 0x008fea0003800000 */
        /* <DEDUP_REMOVED lines=29> */
.L_x_1004:
[----:B------:R-:W-:Y:S05]  /*2bb0*/  BSYNC B0 ;  /* 0x0000000000007941 */ /* 0x000fea0003800000 */
.L_x_1003:
[----:B------:R4:W-:Y:S01]  /*2bc0*/  @P1 STS.128 [R199+0xc800], RZ ;  /* 0x00c800ffc7001388 */ /* 0x0009e20000000c00 */
[----:B-1-3--:R-:W-:Y:S01]  /*2bd0*/  IMAD R2, R102, 0x400, R5 ;  /* 0x0000040066027824 */ /* 0x00afe200078e0205 */
[----:B------:R-:W-:Y:S01]  /*2be0*/  BSSY B0, `(.L_x_1005) ;  /* 0x0000029000007945 */ /* 0x000fe20003800000 */
[----:B------:R-:W-:Y:S01]  /*2bf0*/  ISETP.GE.AND P5, PT, R23, UR16, PT ;  /* 0x0000001017007c0c */ /* 0x000fe2000bfa6270 */
[----:B------:R4:W-:Y:S01]  /*2c00*/  @P1 STS.128 [R199+0xe800], RZ ;  /* 0x00e800ffc7001388 */ /* 0x0009e20000000c00 */
[----:B------:R-:W-:Y:S02]  /*2c10*/  LEA R176, R0, UR4, 0x1 ;  /* 0x0000000400b07c11 */ /* 0x000fe4000f8e08ff */
[----:B------:R-:W-:Y:S01]  /*2c20*/  LEA R183, R2, UR4, 0x1 ;  /* 0x0000000402b77c11 */ /* 0x000fe2000f8e08ff */
[----:B------:R4:W-:Y:S01]  /*2c30*/  @P1 STS.128 [R199+0x10800], RZ ;  /* 0x010800ffc7001388 */ /* 0x0009e20000000c00 */
[----:B------:R-:W-:Y:S07]  /*2c40*/  @P1 BRA `(.L_x_1006) ;  /* 0x0000000000881947 */ /* 0x000fee0003800000 */
        /* <DEDUP_REMOVED lines=8> */
[----:B------:R-:W1:Y:S01]  /*2cd0*/  @!P4 LDC.64 R8, c[0x0][0x220] ;  /* 0x00008800ff08cb82 */ /* 0x000e620000000a00 */
[----:B------:R-:W-:Y:S01]  /*2ce0*/  ISETP.GE.AND P1, PT, R110, UR8, PT ;  /* 0x000000086e007c0c */ /* 0x000fe2000bf26270 */
[----:B------:R3:W-:Y:S06]  /*2cf0*/  @P4 STS.128 [R199+0xc800], RZ ;  /* 0x00c800ffc7004388 */ /* 0x0007ec0000000c00 */
[----:B------:R-:W5:Y:S01]  /*2d00*/  @!P3 LDC.64 R2, c[0x0][0x220] ;  /* 0x00008800ff02bb82 */ /* 0x000f620000000a00 */
[----:B-1----:R-:W-:-:S04]  /*2d10*/  @!P4 LEA R8, P2, R0, R8, 0x1 ;  /* 0x000000080008c211 */ /* 0x002fc800078408ff */
        /* <DEDUP_REMOVED lines=21> */
.L_x_1006:
[----:B------:R-:W-:Y:S05]  /*2e70*/  BSYNC B0 ;  /* 0x0000000000007941 */ /* 0x000fea0003800000 */
.L_x_1005:
[----:B------:R1:W-:Y:S01]  /*2e80*/  @P6 STS.128 [R199+0xd000], RZ ;  /* 0x00d000ffc7006388 */ /* 0x0003e20000000c00 */
[----:B------:R-:W-:Y:S03]  /*2e90*/  BSSY B0, `(.L_x_1007) ;  /* 0x0000025000007945 */ /* 0x000fe60003800000 */
[----:B------:R1:W-:Y:S04]  /*2ea0*/  @P6 STS.128 [R199+0xf000], RZ ;  /* 0x00f000ffc7006388 */ /* 0x0003e80000000c00 */
[----:B------:R1:W-:Y:S01]  /*2eb0*/  @P6 STS.128 [R199+0x11000], RZ ;  /* 0x011000ffc7006388 */ /* 0x0003e20000000c00 */
[----:B------:R-:W-:Y:S05]  /*2ec0*/  @P6 BRA `(.L_x_1008) ;  /* 0x0000000000846947 */ /* 0x000fea0003800000 */
[----:B------:R-:W-:Y:S01]  /*2ed0*/  ULDC UR8, c[0x0][0x2d0] ;  /* 0x0000b40000087ab9 */ /* 0x000fe20000000800 */
[----:B-1-3--:R-:W-:Y:S01]  /*2ee0*/  IMAD.U32 R2, RZ, RZ, UR6 ;  /* 0x00000006ff027e24 */ /* 0x00afe2000f8e00ff */
        /* <DEDUP_REMOVED lines=31> */
.L_x_1008:
[----:B------:R-:W-:Y:S05]  /*30e0*/  BSYNC B0 ;  /* 0x0000000000007941 */ /* 0x000fea0003800000 */
.L_x_1007:
        /* <DEDUP_REMOVED lines=38> */
.L_x_1010:
[----:B------:R-:W-:Y:S05]  /*3350*/  BSYNC B0 ;  /* 0x0000000000007941 */ /* 0x000fea0003800000 */
.L_x_1009:
[----:B--23--:R-:W-:Y:S01]  /*3360*/  LDSM.16.M88.4 R8, [R183] ;  /* 0x00000000b708783b */ /* 0x00cfe20000000200 */
[----:B------:R-:W-:Y:S01]  /*3370*/  R2P PR, R24, 0x6 ;  /* 0x0000000618007804 */ /* 0x000fe20000000000 */
[----:B------:R-:W-:Y:S01]  /*3380*/  IMAD.MOV.U32 R4, RZ, RZ, 0x10 ;  /* 0x00000010ff047424 */ /* 0x000fe200078e00ff */
[----:B------:R-:W-:Y:S01]  /*3390*/  LOP3.LUT P3, RZ, R48, 0x2, RZ, 0xc0, !PT ;  /* 0x0000000230ff7812 */ /* 0x000fe2000786c0ff */
[----:B------:R-:W2:Y:S01]  /*33a0*/  LDSM.16.M88.4 R20, [R176+0x6000] ;  /* 0x00600000b014783b */ /* 0x000ea20000000200 */
[C---:B------:R-:W-:Y:S01]  /*33b0*/  VIADD R0, R176.reuse, 0x6000 ;  /* 0x00006000b0007836 */ /* 0x040fe20000000000 */
[----:B------:R-:W-:Y:S01]  /*33c0*/  MOV R6, UR23 ;  /* 0x0000001700067c02 */ /* 0x000fe20008000f00 */
[----:B------:R-:W-:Y:S01]  /*33d0*/  VIADD R187, R176, 0x6020 ;  /* 0x00006020b0bb7836 */ /* 0x000fe20000000000 */
[----:B------:R-:W3:Y:S01]  /*33e0*/  LDSM.16.M88.4 R16, [R176+0x6800] ;  /* 0x00680000b010783b */ /* 0x000ee20000000200 */
[----:B------:R-:W-:Y:S01]  /*33f0*/  SEL R4, R4, 0xfffffff0, !P3 ;  /* 0xfffffff004047807 */ /* 0x000fe20005800000 */
[----:B-1----:R-:W-:Y:S01]  /*3400*/  IMAD.MOV.U32 R2, RZ, RZ, 0x20 ;  /* 0x00000020ff027424 */ /* 0x002fe200078e00ff */
[----:B------:R-:W-:Y:S01]  /*3410*/  SHF.R.S32.HI R7, RZ, 0x1f, R100 ;  /* 0x0000001fff077819 */ /* 0x000fe20000011464 */
[----:B------:R-:W1:Y:S01]  /*3420*/  LDSM.16.M88.4 R28, [R176+0x7000] ;  /* 0x00700000b01c783b */ /* 0x000e620000000200 */
[----:B------:R-:W-:Y:S01]  /*3430*/  IMAD R3, R102, 0x10, R101 ;  /* 0x0000001066037824 */ /* 0x000fe200078e0265 */
[----:B------:R-:W-:Y:S01]  /*3440*/  UISETP.GE.AND UP0, UPT, UR23, 0x41, UPT ;  /* 0x000000411700788c */ /* 0x000fe2000bf06270 */
[--C-:B------:R-:W-:Y:S01]  /*3450*/  IMAD R184, R4, 0x2, R183.reuse ;  /* 0x0000000204b87824 */ /* 0x100fe200078e02b7 */
[----:B------:R-:W5:Y:S01]  /*3460*/  LDSM.16.M88.4 R36, [R176+0x7800] ;  /* 0x00780000b024783b */ /* 0x000f620000000200 */
[----:B------:R-:W-:Y:S01]  /*3470*/  @P1 VIADD R187, R0, 0xffffffe0 ;  /* 0xffffffe000bb1836 */ /* 0x000fe20000000000 */
[----:B------:R-:W-:Y:S01]  /*3480*/  LOP3.LUT P1, RZ, R48, 0x4, RZ, 0xc0, !PT ;  /* 0x0000000430ff7812 */ /* 0x000fe2000782c0ff */
[----:B------:R-:W-:Y:S01]  /*3490*/  IMAD.MOV.U32 R0, RZ, RZ, 0x40 ;  /* 0x00000040ff007424 */ /* 0x000fe200078e00ff */
[----:B------:R-:W-:Y:S01]  /*34a0*/  LDSM.16.M88.4 R12, [R184] ;  /* 0x00000000b80c783b */ /* 0x000fe20000000200 */
[----:B------:R-:W-:Y:S01]  /*34b0*/  VIADD R112, R3, UR22 ;  /* 0x0000001603707c36 */ /* 0x000fe20008000000 */
[----:B------:R-:W-:Y:S01]  /*34c0*/  SEL R2, R2, 0xffffffe0, !P1 ;  /* 0xffffffe002027807 */ /* 0x000fe20004800000 */
[C---:B------:R-:W-:Y:S01]  /*34d0*/  VIADD R197, R187.reuse, 0x1000 ;  /* 0x00001000bbc57836 */ /* 0x040fe20000000000 */
[----:B------:R-:W4:Y:S01]  /*34e0*/  LDSM.16.M88.4 R44, [R187] ;  /* 0x00000000bb2c783b */ /* 0x000f220000000200 */
[----:B------:R-:W-:Y:S01]  /*34f0*/  SEL R0, R0, 0xffffffc0, !P2 ;  /* 0xffffffc000007807 */ /* 0x000fe20005000000 */
[C---:B------:R-:W-:Y:S01]  /*3500*/  VIADD R196, R187.reuse, 0x1800 ;  /* 0x00001800bbc47836 */ /* 0x040fe20000000000 */
[----:B------:R-:W-:Y:S01]  /*3510*/  IADD3 R3, R6, -UR15, R112 ;  /* 0x8000000f06037c10 */ /* 0x000fe2000fffe070 */
[----:B------:R-:W4:Y:S01]  /*3520*/  LDSM.16.M88.4 R60, [R187+0x800] ;  /* 0x00080000bb3c783b */ /* 0x000f220000000200 */
[----:B------:R-:W-:Y:S01]  /*3530*/  IMAD R186, R2, 0x2, R183 ;  /* 0x0000000202ba7824 */ /* 0x000fe200078e02b7 */
[----:B------:R-:W-:Y:S01]  /*3540*/  LEA.HI.X.SX32 R212, R104, R7, 0x1, P0 ;  /* 0x0000000768d47211 */ /* 0x000fe200000f0eff */
[----:B------:R-:W-:Y:S01]  /*3550*/  IMAD.IADD R182, R176, 0x1, R0 ;  /* 0x00000001b0b67824 */ /* 0x000fe200078e0200 */
[----:B------:R-:W4:Y:S01]  /*3560*/  LDSM.16.M88.4 R72, [R187+0x1000] ;  /* 0x00100000bb48783b */ /* 0x000f220000000200 */
[----:B------:R-:W-:Y:S01]  /*3570*/  IMAD R185, R2, 0x2, R184 ;  /* 0x0000000202b97824 */ /* 0x000fe200078e02b8 */
[----:B------:R-:W-:Y:S01]  /*3580*/  IADD3 R198, R187, 0x800, RZ ;  /* 0x00000800bbc67810 */ /* 0x000fe20007ffe0ff */
[----:B------:R-:W-:Y:S01]  /*3590*/  IMAD.IADD R181, R0, 0x1, R187 ;  /* 0x0000000100b57824 */ /* 0x000fe200078e02bb */
[----:B------:R-:W4:Y:S01]  /*35a0*/  LDSM.16.M88.4 R76, [R187+0x1800] ;  /* 0x00180000bb4c783b */ /* 0x000f220000000200 */
[----:B------:R-:W-:-:S02]  /*35b0*/  IMAD.U32 R0, RZ, RZ, UR17 ;  /* 0x00000011ff007e24 */ /* 0x000fc4000f8e00ff */
[C---:B------:R-:W-:Y:S01]  /*35c0*/  VIADD R195, R187.reuse, 0x2000 ;  /* 0x00002000bbc37836 */ /* 0x040fe20000000000 */
[----:B------:R-:W-:Y:S01]  /*35d0*/  LDSM.16.M88.4 R80, [R182+0x6000] ;  /* 0x00600000b650783b */ /* 0x000fe20000000200 */
[C---:B------:R-:W-:Y:S02]  /*35e0*/  VIADD R194, R187.reuse, 0x2800 ;  /* 0x00002800bbc27836 */ /* 0x040fe40000000000 */
[C---:B------:R-:W-:Y:S01]  /*35f0*/  VIADD R193, R187.reuse, 0x3000 ;  /* 0x00003000bbc17836 */ /* 0x040fe20000000000 */
[C---:B--2---:R-:W-:Y:S01]  /*3600*/  HMMA.16816.F32 R24, R8.reuse, R20, RZ ;  /* 0x000000140818723c */ /* 0x044fe200000018ff */
[----:B------:R-:W-:Y:S01]  /*3610*/  LDSM.16.M88.4 R84, [R182+0x6800] ;  /* 0x00680000b654783b */ /* 0x000fe20000000200 */
[C---:B------:R-:W-:Y:S02]  /*3620*/  VIADD R192, R187.reuse, 0x3800 ;  /* 0x00003800bbc07836 */ /* 0x040fe40000000000 */
[C---:B------:R-:W-:Y:S01]  /*3630*/  VIADD R191, R187.reuse, 0x4000 ;  /* 0x00004000bbbf7836 */ /* 0x040fe20000000000 */
[----:B------:R-:W-:Y:S01]  /*3640*/  LDSM.16.M88.4 R92, [R182+0x7000] ;  /* 0x00700000b65c783b */ /* 0x000fe20000000200 */
[----:B------:R-:W-:Y:S01]  /*3650*/  HMMA.16816.F32 R32, R8, R22, RZ ;  /* 0x000000160820723c */ /* 0x000fe200000018ff */
[----:B------:R-:W-:-:S02]  /*3660*/  VIADD R190, R187, 0x4800 ;  /* 0x00004800bbbe7836 */ /* 0x000fc40000000000 */
[----:B------:R-:W2:Y:S01]  /*3670*/  LDSM.16.M88.4 R20, [R186] ;  /* 0x00000000ba14783b */ /* 0x000ea20000000200 */
[C---:B------:R-:W-:Y:S02]  /*3680*/  VIADD R189, R187.reuse, 0x5000 ;  /* 0x00005000bbbd7836 */ /* 0x040fe40000000000 */
[----:B---3--:R-:W-:Y:S01]  /*3690*/  HMMA.16816.F32 R40, R8, R16, RZ ;  /* 0x000000100828723c */ /* 0x008fe200000018ff */
[----:B------:R-:W-:Y:S01]  /*36a0*/  LDSM.16.M88.4 R88, [R181] ;  /* 0x00000000b558783b */ /* 0x000fe20000000200 */
[----:B------:R-:W-:-:S03]  /*36b0*/  VIADD R188, R187, 0x5800 ;  /* 0x00005800bbbc7836 */ /* 0x000fc60000000000 */
[----:B------:R-:W-:Y:S01]  /*36c0*/  LDSM.16.M88.4 R96, [R181+0x1000] ;  /* 0x00100000b560783b */ /* 0x000fe20000000200 */
[C---:B------:R-:W-:Y:S03]  /*36d0*/  HMMA.16816.F32 R48, R8.reuse, R18, RZ ;  /* 0x000000120830723c */ /* 0x040fe600000018ff */
[----:B------:R-:W0:Y:S03]  /*36e0*/  LDGDEPBAR ;  /* 0x00000000000079af */ /* 0x000e260000000000 */
[C---:B-1----:R-:W-:Y:S01]  /*36f0*/  HMMA.16816.F32 R56, R8.reuse, R28, RZ ;  /* 0x0000001c0838723c */ /* 0x042fe200000018ff */
[----:B------:R-:W-:Y:S05]  /*3700*/  STL [R1+0xb8], R112 ;  /* 0x0000b87001007387 */ /* 0x000fea0000100800 */
[C---:B------:R-:W-:Y:S06]  /*3710*/  HMMA.16816.F32 R64, R8.reuse, R30, RZ ;  /* 0x0000001e0840723c */ /* 0x040fec00000018ff */
[C---:B-----5:R-:W-:Y:S06]  /*3720*/  HMMA.16816.F32 R68, R8.reuse, R36, RZ ;  /* 0x000000240844723c */ /* 0x060fec00000018ff */
[----:B------:R-:W-:Y:S01]  /*3730*/  HMMA.16816.F32 R52, R8, R38, RZ ;  /* 0x000000260834723c */ /* 0x000fe200000018ff */
[----:B------:R-:W-:Y:S05]  /*3740*/  LDSM.16.M88.4 R8, [R185] ;  /* 0x00000000b908783b */ /* 0x000fea0000000200 */
[C---:B----4-:R-:W-:Y:S01]  /*3750*/  HMMA.16816.F32 R16, R12.reuse, R44, R24 ;  /* 0x0000002c0c10723c */ /* 0x050fe20000001818 */
[----:B------:R-:W1:Y:S05]  /*3760*/  LDSM.16.M88.4 R24, [R182+0x7800] ;  /* 0x00780000b618783b */ /* 0x000e6a0000000200 */
[C---:B------:R-:W-:Y:S06]  /*3770*/  HMMA.16816.F32 R28, R12.reuse, R46, R32 ;  /* 0x0000002e0c1c723c */ /* 0x040fec0000001820 */
[C---:B------:R-:W-:Y:S06]  /*3780*/  HMMA.16816.F32 R32, R12.reuse, R60, R40 ;  /* 0x0000003c0c20723c */ /* 0x040fec0000001828 */
[C---:B------:R-:W-:Y:S01]  /*3790*/  HMMA.16816.F32 R36, R12.reuse, R62, R48 ;  /* 0x0000003e0c24723c */ /* 0x040fe20000001830 */
[----:B------:R-:W-:Y:S05]  /*37a0*/  LDSM.16.M88.4 R60, [R176+0x8000] ;  /* 0x00800000b03c783b */ /* 0x000fea0000000200 */
[C---:B------:R-:W-:Y:S06]  /*37b0*/  HMMA.16816.F32 R40, R12.reuse, R72, R56 ;  /* 0x000000480c28723c */ /* 0x040fec0000001838 */
[C---:B------:R-:W-:Y:S01]  /*37c0*/  HMMA.16816.F32 R48, R12.reuse, R74, R64 ;  /* 0x0000004a0c30723c */ /* 0x040fe20000001840 */
[----:B------:R-:W3:Y:S04]  /*37d0*/  LDSM.16.M88.4 R72, [R181+0x800] ;  /* 0x00080000b548783b */ /* 0x000ee80000000200 */
[----:B------:R-:W-:Y:S01]  /*37e0*/  LDSM.16.M88.4 R64, [R176+0x8800] ;  /* 0x00880000b040783b */ /* 0x000fe20000000200 */
[C---:B------:R-:W-:Y:S03]  /*37f0*/  HMMA.16816.F32 R56, R12.reuse, R76, R68 ;  /* 0x0000004c0c38723c */ /* 0x040fe60000001844 */
[----:B------:R-:W-:Y:S03]  /*3800*/  LDSM.16.M88.4 R68, [R182+0x8000] ;  /* 0x00800000b644783b */ /* 0x000fe60000000200 */
[----:B------:R-:W-:Y:S01]  /*3810*/  HMMA.16816.F32 R44, R12, R78, R52 ;  /* 0x0000004e0c2c723c */ /* 0x000fe20000001834 */
[----:B------:R-:W4:Y:S04]  /*3820*/  LDSM.16.M88.4 R52, [R181+0x1800] ;  /* 0x00180000b534783b */ /* 0x000f280000000200 */
[----:B------:R-:W-:Y:S01]  /*3830*/  LDSM.16.M88.4 R76, [R187+0x2000] ;  /* 0x00200000bb4c783b */ /* 0x000fe20000000200 */
[C---:B--2---:R-:W-:Y:S03]  /*3840*/  HMMA.16816.F32 R12, R20.reuse, R80, R16 ;  /* 0x00000050140c723c */ /* 0x044fe60000001810 */
[----:B------:R-:W2:Y:S03]  /*3850*/  LDSM.16.M88.4 R16, [R183+0x2000] ;  /* 0x00200000b710783b */ /* 0x000ea60000000200 */
[C---:B------:R-:W-:Y:S01]  /*3860*/  HMMA.16816.F32 R28, R20.reuse, R82, R28 ;  /* 0x00000052141c723c */ /* 0x040fe2000000181c */
[----:B------:R-:W-:Y:S05]  /*3870*/  LDSM.16.M88.4 R80, [R187+0x2800] ;  /* 0x00280000bb50783b */ /* 0x000fea0000000200 */
[C---:B------:R-:W-:Y:S06]  /*3880*/  HMMA.16816.F32 R32, R20.reuse, R84, R32 ;  /* 0x000000541420723c */ /* 0x040fec0000001820 */
[C---:B------:R-:W-:Y:S01]  /*3890*/  HMMA.16816.F32 R36, R20.reuse, R86, R36 ;  /* 0x000000561424723c */ /* 0x040fe20000001824 */
[----:B------:R-:W5:Y:S05]  /*38a0*/  LDSM.16.M88.4 R84, [R176+0x9000] ;  /* 0x00900000b054783b */ /* 0x000f6a0000000200 */
[C---:B------:R-:W-:Y:S06]  /*38b0*/  HMMA.16816.F32 R40, R20.reuse, R92, R40 ;  /* 0x0000005c1428723c */ /* 0x040fec0000001828 */
[C---:B------:R-:W-:Y:S01]  /*38c0*/  HMMA.16816.F32 R48, R20.reuse, R94, R48 ;  /* 0x0000005e1430723c */ /* 0x040fe20000001830 */
[----:B------:R-:W-:Y:S05]  /*38d0*/  LDSM.16.M88.4 R92, [R182+0xb000] ;  /* 0x00b00000b65c783b */ /* 0x000fea0000000200 */
[C---:B-1----:R-:W-:Y:S06]  /*38e0*/  HMMA.16816.F32 R56, R20.reuse, R24, R56 ;  /* 0x000000181438723c */ /* 0x042fec0000001838 */
[----:B------:R-:W-:Y:S01]  /*38f0*/  HMMA.16816.F32 R44, R20, R26, R44 ;  /* 0x0000001a142c723c */ /* 0x000fe2000000182c */
[----:B------:R-:W1:Y:S04]  /*3900*/  LDSM.16.M88.4 R24, [R176+0x9800] ;  /* 0x00980000b018783b */ /* 0x000e680000000200 */
[----:B------:R-:W1:Y:S01]  /*3910*/  LDSM.16.M88.4 R20, [R184+0x2000] ;  /* 0x00200000b814783b */ /* 0x000e620000000200 */
[C---:B------:R-:W-:Y:S06]  /*3920*/  HMMA.16816.F32 R12, R8.reuse, R88, R12 ;  /* 0x00000058080c723c */ /* 0x040fec000000180c */
[C---:B------:R-:W-:Y:S01]  /*3930*/  HMMA.16816.F32 R28, R8.reuse, R90, R28 ;  /* 0x0000005a081c723c */ /* 0x040fe2000000181c */
[----:B------:R-:W1:Y:S05]  /*3940*/  LDSM.16.M88.4 R88, [R187+0x3000] ;  /* 0x00300000bb58783b */ /* 0x000e6a0000000200 */
[C---:B---3--:R-:W-:Y:S06]  /*3950*/  HMMA.16816.F32 R32, R8.reuse, R72, R32 ;  /* 0x000000480820723c */ /* 0x048fec0000001820 */
[C---:B------:R-:W-:Y:S01]  /*3960*/  HMMA.16816.F32 R36, R8.reuse, R74, R36 ;  /* 0x0000004a0824723c */ /* 0x040fe20000001824 */
[----:B------:R-:W-:Y:S05]  /*3970*/  LDSM.16.M88.4 R72, [R182+0x8800] ;  /* 0x00880000b648783b */ /* 0x000fea0000000200 */
[C---:B------:R-:W-:Y:S06]  /*3980*/  HMMA.16816.F32 R40, R8.reuse, R96, R40 ;  /* 0x000000600828723c */ /* 0x040fec0000001828 */
[C---:B------:R-:W-:Y:S06]  /*3990*/  HMMA.16816.F32 R48, R8.reuse, R98, R48 ;  /* 0x000000620830723c */ /* 0x040fec0000001830 */
[C---:B----4-:R-:W-:Y:S06]  /*39a0*/  HMMA.16816.F32 R56, R8.reuse, R52, R56 ;  /* 0x000000340838723c */ /* 0x050fec0000001838 */
[----:B------:R-:W-:Y:S01]  /*39b0*/  HMMA.16816.F32 R44, R8, R54, R44 ;  /* 0x00000036082c723c */ /* 0x000fe2000000182c */
[----:B------:R-:W-:Y:S05]  /*39c0*/  LDSM.16.M88.4 R52, [R182+0x9800] ;  /* 0x00980000b634783b */ /* 0x000fea0000000200 */
[C---:B--2---:R-:W-:Y:S01]  /*39d0*/  HMMA.16816.F32 R8, R16.reuse, R60, R12 ;  /* 0x0000003c1008723c */ /* 0x044fe2000000180c */
[----:B------:R-:W-:Y:S05]  /*39e0*/  LDSM.16.M88.4 R12, [R186+0x2000] ;  /* 0x00200000ba0c783b */ /* 0x000fea0000000200 */
[C---:B------:R-:W-:Y:S01]  /*39f0*/  HMMA.16816.F32 R28, R16.reuse, R62, R28 ;  /* 0x0000003e101c723c */ /* 0x040fe2000000181c */
[----:B------:R-:W2:Y:S05]  /*3a00*/  LDSM.16.M88.4 R60, [R187+0x3800] ;  /* 0x00380000bb3c783b */ /* 0x000eaa0000000200 */
[C---:B------:R-:W-:Y:S06]  /*3a10*/  HMMA.16816.F32 R32, R16.reuse, R64, R32 ;  /* 0x000000401020723c */ /* 0x040fec0000001820 */
[C---:B------:R-:W-:Y:S01]  /*3a20*/  HMMA.16816.F32 R36, R16.reuse, R66, R36 ;  /* 0x000000421024723c */ /* 0x040fe20000001824 */
[----:B------:R-:W-:Y:S05]  /*3a30*/  LDSM.16.M88.4 R64, [R181+0x2000] ;  /* 0x00200000b540783b */ /* 0x000fea0000000200 */
[C---:B-----5:R-:W-:Y:S06]  /*3a40*/  HMMA.16816.F32 R40, R16.reuse, R84, R40 ;  /* 0x000000541028723c */ /* 0x060fec0000001828 */
[C---:B------:R-:W-:Y:S01]  /*3a50*/  HMMA.16816.F32 R48, R16.reuse, R86, R48 ;  /* 0x000000561030723c */ /* 0x040fe20000001830 */
[----:B------:R-:W3:Y:S05]  /*3a60*/  LDSM.16.M88.4 R84, [R182+0x9000] ;  /* 0x00900000b654783b */ /* 0x000eea0000000200 */
[C---:B-1----:R-:W-:Y:S06]  /*3a70*/  HMMA.16816.F32 R56, R16.reuse, R24, R56 ;  /* 0x000000181038723c */ /* 0x042fec0000001838 */
[----:B------:R-:W-:Y:S06]  /*3a80*/  HMMA.16816.F32 R44, R16, R26, R44 ;  /* 0x0000001a102c723c */ /* 0x000fec000000182c */
[C---:B------:R-:W-:Y:S01]  /*3a90*/  HMMA.16816.F32 R16, R20.reuse, R76, R8 ;  /* 0x0000004c1410723c */ /* 0x040fe20000001808 */
[----:B------:R-:W1:Y:S05]  /*3aa0*/  LDSM.16.M88.4 R8, [R185+0x2000] ;  /* 0x00200000b908783b */ /* 0x000e6a0000000200 */
        /* <DEDUP_REMOVED lines=8> */
[C---:B--2---:R-:W-:Y:S06]  /*3b30*/  HMMA.16816.F32 R56, R20.reuse, R60, R56 ;  /* 0x0000003c1438723c */ /* 0x044fec0000001838 */
[----:B------:R-:W-:Y:S01]  /*3b40*/  HMMA.16816.F32 R44, R20, R62, R44 ;  /* 0x0000003e142c723c */ /* 0x000fe2000000182c */
[----:B------:R-:W2:Y:S04]  /*3b50*/  LDSM.16.M88.4 R60, [R181+0x3800] ;  /* 0x00380000b53c783b */ /* 0x000ea80000000200 */
[----:B------:R-:W-:Y:S01]  /*3b60*/  LDSM.16.M88.4 R20, [R183+0x4000] ;  /* 0x00400000b714783b */ /* 0x000fe20000000200 */
[C---:B------:R-:W-:Y:S06]  /*3b70*/  HMMA.16816.F32 R24, R12.reuse, R68, R16 ;  /* 0x000000440c18723c */ /* 0x040fec0000001810 */
[C---:B------:R-:W-:Y:S01]  /*3b80*/  HMMA.16816.F32 R16, R12.reuse, R70, R28 ;  /* 0x000000460c10723c */ /* 0x040fe2000000181c */
[----:B------:R-:W2:Y:S05]  /*3b90*/  LDSM.16.M88.4 R68, [R176+0xa000] ;  /* 0x00a00000b044783b */ /* 0x000eaa0000000200 */
        /* <DEDUP_REMOVED lines=8> */
[----:B------:R-:W3:Y:S05]  /*3c20*/  LDSM.16.M88.4 R52, [R176+0xb800] ;  /* 0x00b80000b034783b */ /* 0x000eea0000000200 */
[C---:B-1----:R-:W-:Y:S06]  /*3c30*/  HMMA.16816.F32 R28, R8.reuse, R64, R24 ;  /* 0x00000040081c723c */ /* 0x042fec0000001818 */
[C---:B------:R-:W-:Y:S01]  /*3c40*/  HMMA.16816.F32 R24, R8.reuse, R66, R16 ;  /* 0x000000420818723c */ /* 0x040fe20000001810 */
[----:B------:R-:W-:Y:S04]  /*3c50*/  LDSM.16.M88.4 R16, [R184+0x4000] ;  /* 0x00400000b810783b */ /* 0x000fe80000000200 */
[----:B------:R-:W1:Y:S01]  /*3c60*/  LDSM.16.M88.4 R64, [R187+0x4000] ;  /* 0x00400000bb40783b */ /* 0x000e620000000200 */
[C---:B----4-:R-:W-:Y:S06]  /*3c70*/  HMMA.16816.F32 R12, R8.reuse, R80, R32 ;  /* 0x00000050080c723c */ /* 0x050fec0000001820 */
[C---:B------:R-:W-:Y:S01]  /*3c80*/  HMMA.16816.F32 R36, R8.reuse, R82, R36 ;  /* 0x000000520824723c */ /* 0x040fe20000001824 */
[----:B------:R-:W-:Y:S05]  /*3c90*/  LDSM.16.M88.4 R80, [R182+0xa000] ;  /* 0x00a00000b650783b */ /* 0x000fea0000000200 */
[C---:B-----5:R-:W-:Y:S06]  /*3ca0*/  HMMA.16816.F32 R40, R8.reuse, R88, R40 ;  /* 0x000000580828723c */ /* 0x060fec0000001828 */
[C---:B------:R-:W-:Y:S01]  /*3cb0*/  HMMA.16816.F32 R48, R8.reuse, R90, R48 ;  /* 0x0000005a0830723c */ /* 0x040fe20000001830 */
[----:B------:R-:W4:Y:S05]  /*3cc0*/  LDSM.16.M88.4 R88, [R187+0x5000] ;  /* 0x00500000bb58783b */ /* 0x000f2a0000000200 */
[C---:B--2---:R-:W-:Y:S06]  /*3cd0*/  HMMA.16816.F32 R56, R8.reuse, R60, R56 ;  /* 0x0000003c0838723c */ /* 0x044fec0000001838 */
[----:B------:R-:W-:Y:S01]  /*3ce0*/  HMMA.16816.F32 R44, R8, R62, R44 ;  /* 0x0000003e082c723c */ /* 0x000fe2000000182c */
[----:B------:R-:W-:Y:S04]  /*3cf0*/  LDSM.16.M88.4 R8, [R186+0x4000] ;  /* 0x00400000ba08783b */ /* 0x000fe80000000200 */
        /* <DEDUP_REMOVED lines=12> */
[----:B------:R-:W-:Y:S05]  /*3dc0*/  LDSM.16.M88.4 R52, [R181+0x5800] ;  /* 0x00580000b534783b */ /* 0x000fea0000000200 */
[C---:B-1----:R-:W-:Y:S06]  /*3dd0*/  HMMA.16816.F32 R36, R16.reuse, R64, R32 ;  /* 0x000000401024723c */ /* 0x042fec0000001820 */
[C---:B------:R-:W-:Y:S01]  /*3de0*/  HMMA.16816.F32 R32, R16.reuse, R66, R28 ;  /* 0x000000421020723c */ /* 0x040fe2000000181c */
[----:B------:R-:W-:Y:S05]  /*3df0*/  LDSM.16.M88.4 R64, [R181+0x4000] ;  /* 0x00400000b540783b */ /* 0x000fea0000000200 */
[C---:B------:R-:W-:Y:S06]  /*3e00*/  HMMA.16816.F32 R24, R16.reuse, R72, R24 ;  /* 0x000000481018723c */ /* 0x040fec0000001818 */
[C---:B------:R-:W-:Y:S01]  /*3e10*/  HMMA.16816.F32 R20, R16.reuse, R74, R12 ;  /* 0x0000004a1014723c */ /* 0x040fe2000000180c */
[----:B------:R-:W1:Y:S04]  /*3e20*/  LDSM.16.M88.4 R12, [R185+0x4000] ;  /* 0x00400000b90c783b */ /* 0x000e680000000200 */
[----:B------:R-:W5:Y:S01]  /*3e30*/  LDSM.16.M88.4 R72, [R181+0x4800] ;  /* 0x00480000b548783b */ /* 0x000f620000000200 */
[----:B----4-:R-:W-:Y:S01]  /*3e40*/  HMMA.16816.F32 R28, R16, R88, R40 ;  /* 0x00000058101c723c */ /* 0x010fe20000001828 */
[----:B------:R-:W-:-:S05]  /*3e50*/  DEPBAR.LE SB0, 0x0 ;  /* 0x000080000000791a */ /* 0x000fca0000000000 */
[C---:B------:R-:W-:Y:S06]  /*3e60*/  HMMA.16816.F32 R48, R16.reuse, R90, R48 ;  /* 0x0000005a1030723c */ /* 0x040fec0000001830 */
[C---:B--2---:R-:W-:Y:S06]  /*3e70*/  HMMA.16816.F32 R56, R16.reuse, R68, R56 ;  /* 0x000000441038723c */ /* 0x044fec0000001838 */
[----:B------:R-:W-:Y:S06]  /*3e80*/  HMMA.16816.F32 R44, R16, R70, R44 ;  /* 0x00000046102c723c */ /* 0x000fec000000182c */
[C---:B------:R-:W-:Y:S06]  /*3e90*/  HMMA.16816.F32 R40, R8.reuse, R80, R36 ;  /* 0x000000500828723c */ /* 0x040fec0000001824 */
[C---:B------:R-:W-:Y:S06]  /*3ea0*/  HMMA.16816.F32 R36, R8.reuse, R82, R32 ;  /* 0x000000520824723c */ /* 0x040fec0000001820 */
[C---:B---3--:R-:W-:Y:S06]  /*3eb0*/  HMMA.16816.F32 R32, R8.reuse, R84, R24 ;  /* 0x000000540820723c */ /* 0x048fec0000001818 */
[C---:B------:R-:W-:Y:S06]  /*3ec0*/  HMMA.16816.F32 R24, R8.reuse, R86, R20 ;  /* 0x000000560818723c */ /* 0x040fec0000001814 */
[C---:B------:R-:W-:Y:S06]  /*3ed0*/  HMMA.16816.F32 R20, R8.reuse, R92, R28 ;  /* 0x0000005c0814723c */ /* 0x040fec000000181c */
[C---:B------:R-:W-:Y:S06]  /*3ee0*/  HMMA.16816.F32 R16, R8.reuse, R94, R48 ;  /* 0x0000005e0810723c */ /* 0x040fec0000001830 */
[C---:B------:R-:W-:Y:S06]  /*3ef0*/  HMMA.16816.F32 R28, R8.reuse, R60, R56 ;  /* 0x0000003c081c723c */ /* 0x040fec0000001838 */
[----:B------:R-:W-:Y:S06]  /*3f00*/  HMMA.16816.F32 R44, R8, R62, R44 ;  /* 0x0000003e082c723c */ /* 0x000fec000000182c */
[----:B-1----:R-:W-:Y:S01]  /*3f10*/  HMMA.16816.F32 R56, R12, R76, R20 ;  /* 0x0000004c0c38723c */ /* 0x002fe20000001814 */
[----:B------:R-:W-:-:S05]  /*3f20*/  IMAD.SHL.U32 R8, R106, 0x2, RZ ;  /* 0x000000026a087824 */ /* 0x000fca00078e00ff */
[----:B------:R-:W-:Y:S01]  /*3f30*/  LOP3.LUT R8, R8, 0x6, RZ, 0xc0, !PT ;  /* 0x0000000608087812 */ /* 0x000fe200078ec0ff */
[C---:B------:R-:W-:Y:S04]  /*3f40*/  HMMA.16816.F32 R76, R12.reuse, R78, R16 ;  /* 0x0000004e0c4c723c */ /* 0x040fe80000001810 */
[----:B------:R-:W-:Y:S02]  /*3f50*/  IMAD R0, R0, 0x40, R8 ;  /* 0x0000004000007824 */ /* 0x000fe400078e0208 */
[----:B------:R-:W-:Y:S02]  /*3f60*/  HMMA.16816.F32 R36, R12, R66, R36 ;  /* 0x000000420c24723c */ /* 0x000fe40000001824 */
[C---:B------:R-:W-:Y:S01]  /*3f70*/  VIADD R16, R0.reuse, 0x1 ;  /* 0x0000000100107836 */ /* 0x040fe20000000000 */
[C---:B------:R-:W-:Y:S01]  /*3f80*/  ISETP.GE.AND P2, PT, R0.reuse, UR23, PT ;  /* 0x0000001700007c0c */ /* 0x040fe2000bf46270 */
[----:B------:R-:W-:-:S02]  /*3f90*/  VIADD R19, R0, 0x8 ;  /* 0x0000000800137836 */ /* 0x000fc40000000000 */
[C---:B------:R-:W-:Y:S01]  /*3fa0*/  HMMA.16816.F32 R40, R12.reuse, R64, R40 ;  /* 0x000000400c28723c */ /* 0x040fe20000001828 */
[----:B------:R-:W-:Y:S01]  /*3fb0*/  VIADD R20, R0, 0x9 ;  /* 0x0000000900147836 */ /* 0x000fe20000000000 */
[----:B------:R-:W-:Y:S01]  /*3fc0*/  ISETP.GE.AND P1, PT, R16, UR23, PT ;  /* 0x0000001710007c0c */ /* 0x000fe2000bf26270 */
[----:B------:R-:W-:Y:S01]  /*3fd0*/  IMAD.IADD R7, R3, 0x1, -R0 ;  /* 0x0000000103077824 */ /* 0x000fe200078e0a00 */
[----:B------:R-:W-:Y:S01]  /*3fe0*/  ISETP.GE.AND P0, PT, R19, UR23, PT ;  /* 0x0000001713007c0c */ /* 0x000fe2000bf06270 */
[C---:B------:R-:W-:Y:S01]  /*3ff0*/  IMAD.IADD R6, R3.reuse, 0x1, -R16 ;  /* 0x0000000103067824 */ /* 0x040fe200078e0a10 */
[C---:B-----5:R-:W-:Y:S01]  /*4000*/  HMMA.16816.F32 R48, R12.reuse, R72, R32 ;  /* 0x000000480c30723c */ /* 0x060fe20000001820 */
[C---:B------:R-:W-:Y:S01]  /*4010*/  IMAD.IADD R8, R3.reuse, 0x1, -R19 ;  /* 0x0000000103087824 */ /* 0x040fe200078e0a13 */
[----:B------:R-:W-:Y:S01]  /*4020*/  IABS R9, R7 ;  /* 0x0000000700097213 */ /* 0x000fe20000000000 */
[----:B------:R-:W-:Y:S01]  /*4030*/  IMAD.IADD R10, R3, 0x1, -R20 ;  /* 0x00000001030a7824 */ /* 0x000fe200078e0a14 */
[----:B------:R-:W-:Y:S01]  /*4040*/  IABS R7, R6 ;  /* 0x0000000600077213 */ /* 0x000fe20000000000 */
[----:B------:R-:W-:Y:S01]  /*4050*/  VIADD R17, R0, 0x18 ;  /* 0x0000001800117836 */ /* 0x000fe20000000000 */
[----:B------:R-:W-:Y:S01]  /*4060*/  IABS R6, R8 ;  /* 0x0000000800067213 */ /* 0x000fe20000000000 */
[C---:B------:R-:W-:Y:S01]  /*4070*/  HMMA.16816.F32 R72, R12.reuse, R74, R24 ;  /* 0x0000004a0c48723c */ /* 0x040fe20000001818 */
[----:B------:R-:W-:Y:S01]  /*4080*/  IABS R8, R10 ;  /* 0x0000000a00087213 */ /* 0x000fe20000000000 */
[----:B------:R-:W-:Y:S01]  /*4090*/  IMAD.MOV.U32 R10, RZ, RZ, R9 ;  /* 0x000000ffff0a7224 */ /* 0x000fe200078e0009 */
[----:B------:R-:W-:Y:S01]  /*40a0*/  BAR.SYNC.DEFER_BLOCKING 0x0 ;  /* 0x0000000000007b1d */ /* 0x000fe20000010000 */
[----:B------:R-:W-:Y:S01]  /*40b0*/  IMAD.MOV.U32 R9, RZ, RZ, R7 ;  /* 0x000000ffff097224 */ /* 0x000fe200078e0007 */
[----:B------:R-:W-:Y:S01]  /*40c0*/  ISETP.GE.AND P6, PT, R20, UR23, PT ;  /* 0x0000001714007c0c */ /* 0x000fe2000bfc6270 */
[----:B------:R-:W-:Y:S01]  /*40d0*/  IMAD.MOV.U32 R7, RZ, RZ, R6 ;  /* 0x000000ffff077224 */ /* 0x000fe200078e0006 */
[----:B------:R-:W-:Y:S01]  /*40e0*/  MOV R6, R8 ;  /* 0x0000000800067202 */ /* 0x000fe20000000f00 */
[----:B------:R-:W-:Y:S01]  /*40f0*/  HMMA.16816.F32 R60, R12, R52, R28 ;  /* 0x000000340c3c723c */ /* 0x000fe2000000181c */
[----:B------:R-:W-:Y:S01]  /*4100*/  I2FP.F32.S32 R9, R9 ;  /* 0x0000000900097245 */ /* 0x000fe20000201400 */
[----:B------:R-:W-:Y:S01]  /*4110*/  VIADD R18, R0, 0x19 ;  /* 0x0000001900127836 */ /* 0x000fe20000000000 */
[----:B------:R-:W-:-:S02]  /*4120*/  I2FP.F32.S32 R7, R7 ;  /* 0x0000000700077245 */ /* 0x000fc40000201400 */
[----:B------:R-:W-:Y:S01]  /*4130*/  I2FP.F32.S32 R6, R6 ;  /* 0x0000000600067245 */ /* 0x000fe20000201400 */
[----:B------:R-:W-:Y:S01]  /*4140*/  HMMA.16816.F32 R44, R12, R54, R44 ;  /* 0x000000360c2c723c */ /* 0x000fe2000000182c */
[----:B------:R-:W-:Y:S01]  /*4150*/  I2FP.F32.S32 R10, R10 ;  /* 0x0000000a000a7245 */ /* 0x000fe20000201400 */
[----:B------:R-:W-:Y:S01]  /*4160*/  FFMA.FTZ R33, R7, -UR5, R36 ;  /* 0x8000000507217c23 */ /* 0x000fe20008010024 */
[----:B------:R-:W-:Y:S01]  /*4170*/  FFMA.FTZ R21, R9, -UR5, R41 ;  /* 0x8000000509157c23 */ /* 0x000fe20008010029 */
[----:B------:R-:W-:Y:S01]  /*4180*/  FFMA.FTZ R32, R6, -UR5, R37 ;  /* 0x8000000506207c23 */ /* 0x000fe20008010025 */
[----:B------:R-:W-:Y:S02]  /*4190*/  IMAD.IADD R9, R3, 0x1, -R17 ;  /* 0x0000000103097824 */ /* 0x000fe400078e0a11 */
[----:B------:R-:W-:Y:S01]  /*41a0*/  FFMA.FTZ R22, R10, -UR5, R40 ;  /* 0x800000050a167c23 */ /* 0x000fe20008010028 */
[C---:B------:R-:W-:Y:S01]  /*41b0*/  VIADD R14, R0.reuse, 0x10 ;  /* 0x00000010000e7836 */ /* 0x040fe20000000000 */
[----:B------:R-:W-:Y:S01]  /*41c0*/  FSEL R35, R21, -INF , !P1 ;  /* 0xff80000015237808 */ /* 0x000fe20004800000 */
[----:B------:R-:W-:Y:S01]  /*41d0*/  VIADD R15, R0, 0x11 ;  /* 0x00000011000f7836 */ /* 0x000fe20000000000 */
[----:B------:R-:W-:Y:S01]  /*41e0*/  ISETP.GE.AND P3, PT, R17, UR23, PT ;  /* 0x0000001711007c0c */ /* 0x000fe2000bf66270 */
[C---:B------:R-:W-:Y:S01]  /*41f0*/  IMAD.IADD R7, R3.reuse, 0x1, -R14 ;  /* 0x0000000103077824 */ /* 0x040fe200078e0a0e */
[----:B------:R-:W-:Y:S01]  /*4200*/  FSEL R34, R22, -INF , !P2 ;  /* 0xff80000016227808 */ /* 0x000fe20005000000 */
[C---:B------:R-:W-:Y:S01]  /*4210*/  IMAD.IADD R6, R3.reuse, 0x1, -R15 ;  /* 0x0000000103067824 */ /* 0x040fe200078e0a0f */
[----:B------:R-:W-:Y:S01]  /*4220*/  ISETP.GE.AND P5, PT, R14, UR23, PT ;  /* 0x000000170e007c0c */ /* 0x000fe2000bfa6270 */
[----:B------:R-:W-:Y:S01]  /*4230*/  IMAD.IADD R11, R3, 0x1, -R18 ;  /* 0x00000001030b7824 */ /* 0x000fe200078e0a12 */
[----:B------:R-:W-:-:S02]  /*4240*/  IABS R10, R7 ;  /* 0x00000007000a7213 */ /* 0x000fc40000000000 */
[----:B------:R-:W-:Y:S02]  /*4250*/  IABS R8, R6 ;  /* 0x0000000600087213 */ /* 0x000fe40000000000 */
[----:B------:R-:W-:Y:S02]  /*4260*/  IABS R7, R9 ;  /* 0x0000000900077213 */ /* 0x000fe40000000000 */
[----:B------:R-:W-:Y:S01]  /*4270*/  IABS R6, R11 ;  /* 0x0000000b00067213 */ /* 0x000fe20000000000 */
[----:B------:R-:W-:Y:S01]  /*4280*/  IMAD.MOV.U32 R9, RZ, RZ, R8 ;  /* 0x000000ffff097224 */ /* 0x000fe200078e0008 */
[----:B------:R-:W-:Y:S01]  /*4290*/  I2FP.F32.S32 R11, R10 ;  /* 0x0000000a000b7245 */ /* 0x000fe20000201400 */
[----:B------:R-:W-:Y:S01]  /*42a0*/  IMAD.MOV.U32 R8, RZ, RZ, R7 ;  /* 0x000000ffff087224 */ /* 0x000fe200078e0007 */
[----:B------:R-:W-:Y:S01]  /*42b0*/  ISETP.GE.AND P4, PT, R15, UR23, PT ;  /* 0x000000170f007c0c */ /* 0x000fe2000bf86270 */
[----:B------:R-:W-:Y:S01]  /*42c0*/  IMAD.MOV.U32 R7, RZ, RZ, R6 ;  /* 0x000000ffff077224 */ /* 0x000fe200078e0006 */
[----:B------:R-:W-:Y:S01]  /*42d0*/  I2FP.F32.S32 R10, R9 ;  /* 0x00000009000a7245 */ /* 0x000fe20000201400 */
[----:B------:R-:W-:Y:S01]  /*42e0*/  VIADD R6, R3, 0x8 ;  /* 0x0000000803067836 */ /* 0x000fe20000000000 */
[----:B------:R-:W-:Y:S01]  /*42f0*/  I2FP.F32.S32 R9, R8 ;  /* 0x0000000800097245 */ /* 0x000fe20000201400 */
[----:B------:R-:W-:Y:S01]  /*4300*/  FFMA.FTZ R31, R11, -UR5, R48 ;  /* 0x800000050b1f7c23 */ /* 0x000fe20008010030 */
[----:B------:R-:W-:Y:S01]  /*4310*/  I2FP.F32.S32 R7, R7 ;  /* 0x0000000700077245 */ /* 0x000fe20000201400 */
[----:B------:R-:W-:Y:S01]  /*4320*/  FFMA.FTZ R30, R10, -UR5, R49 ;  /* 0x800000050a1e7c23 */ /* 0x000fe20008010031 */
[----:B------:R-:W-:Y:S01]  /*4330*/  IADD3 R8, -R0, R6, RZ ;  /* 0x0000000600087210 */ /* 0x000fe20007ffe1ff */
[----:B------:R-:W-:Y:S01]  /*4340*/  FFMA.FTZ R29, R9, -UR5, R72 ;  /* 0x80000005091d7c23 */ /* 0x000fe20008010048 */
[----:B------:R-:W-:-:S02]  /*4350*/  IMAD.IADD R9, R6, 0x1, -R16 ;  /* 0x0000000106097824 */ /* 0x000fc400078e0a10 */
[----:B------:R-:W-:Y:S01]  /*4360*/  FFMA.FTZ R28, R7, -UR5, R73 ;  /* 0x80000005071c7c23 */ /* 0x000fe20008010049 */
[----:B------:R-:W-:Y:S01]  /*4370*/  VIADD R7, R0, 0x20 ;  /* 0x0000002000077836 */ /* 0x000fe20000000000 */
[----:B------:R-:W-:Y:S01]  /*4380*/  IABS R8, R8 ;  /* 0x0000000800087213 */ /* 0x000fe20000000000 */
[----:B------:R-:W-:Y:S01]  /*4390*/  IMAD.IADD R11, R6, 0x1, -R19 ;  /* 0x00000001060b7824 */ /* 0x000fe200078e0a13 */
[----:B------:R-:W-:Y:S01]  /*43a0*/  IABS R9, R9 ;  /* 0x0000000900097213 */ /* 0x000fe20000000000 */
[----:B------:R-:W-:Y:S01]  /*43b0*/  IMAD.IADD R10, R3, 0x1, -R7 ;  /* 0x00000001030a7824 */ /* 0x000fe200078e0a07 */
[----:B------:R-:W-:Y:S01]  /*43c0*/  FSEL R49, R30, -INF , !P4 ;  /* 0xff8000001e317808 */ /* 0x000fe20006000000 */
[----:B------:R-:W-:Y:S01]  /*43d0*/  IMAD.IADD R13, R6, 0x1, -R20 ;  /* 0x00000001060d7824 */ /* 0x000fe200078e0a14 */
[----:B------:R-:W-:Y:S01]  /*43e0*/  FSEL R48, R31, -INF , !P5 ;  /* 0xff8000001f307808 */ /* 0x000fe20006800000 */
[----:B------:R-:W-:Y:S01]  /*43f0*/  IMAD.MOV.U32 R16, RZ, RZ, R8 ;  /* 0x000000ffff107224 */ /* 0x000fe200078e0008 */
[----:B------:R-:W-:-:S02]  /*4400*/  IABS R12, R10 ;  /* 0x0000000a000c7213 */ /* 0x000fc40000000000 */
[----:B------:R-:W-:Y:S01]  /*4410*/  IABS R8, R11 ;  /* 0x0000000b00087213 */ /* 0x000fe20000000000 */
[----:B------:R-:W-:Y:S01]  /*4420*/  IMAD.MOV.U32 R11, RZ, RZ, R9 ;  /* 0x000000ffff0b7224 */ /* 0x000fe200078e0009 */
[----:B------:R-:W-:Y:S01]  /*4430*/  IABS R10, R13 ;  /* 0x0000000d000a7213 */ /* 0x000fe20000000000 */
[----:B------:R-:W-:Y:S01]  /*4440*/  IMAD.IADD R13, R6, 0x1, -R17 ;  /* 0x00000001060d7824 */ /* 0x000fe200078e0a11 */
[----:B------:R-:W-:Y:S01]  /*4450*/  I2FP.F32.S32 R12, R12 ;  /* 0x0000000c000c7245 */ /* 0x000fe20000201400 */
[----:B------:R-:W-:Y:S01]  /*4460*/  IMAD.MOV.U32 R9, RZ, RZ, R8 ;  /* 0x000000ffff097224 */ /* 0x000fe200078e0008 */
[----:B------:R-:W-:Y:S01]  /*4470*/  I2FP.F32.S32 R11, R11 ;  /* 0x0000000b000b7245 */ /* 0x000fe20000201400 */
[----:B------:R-:W-:Y:S01]  /*4480*/  IMAD.MOV.U32 R8, RZ, RZ, R10 ;  /* 0x000000ffff087224 */ /* 0x000fe200078e000a */
[----:B------:R-:W-:Y:S01]  /*4490*/  I2FP.F32.S32 R10, R16 ;  /* 0x00000010000a7245 */ /* 0x000fe20000201400 */
[----:B------:R-:W-:Y:S01]  /*44a0*/  FFMA.FTZ R27, R12, -UR5, R56 ;  /* 0x800000050c1b7c23 */ /* 0x000fe20008010038 */
[----:B------:R-:W-:Y:S01]  /*44b0*/  I2FP.F32.S32 R9, R9 ;  /* 0x0000000900097245 */ /* 0x000fe20000201400 */
[----:B------:R-:W-:Y:S01]  /*44c0*/  FFMA.FTZ R11, R11, -UR5, R43 ;  /* 0x800000050b0b7c23 */ /* 0x000fe2000801002b */
[----:B------:R-:W-:Y:S01]  /*44d0*/  I2FP.F32.S32 R8, R8 ;  /* 0x0000000800087245 */ /* 0x000fe20000201400 */
[----:B------:R-:W-:Y:S01]  /*44e0*/  FFMA.FTZ R12, R10, -UR5, R42 ;  /* 0x800000050a0c7c23 */ /* 0x000fe2000801002a */
[----:B------:R-:W-:-:S02]  /*44f0*/  IMAD.IADD R10, R6, 0x1, -R15 ;  /* 0x00000001060a7824 */ /* 0x000fc400078e0a0f */
[----:B------:R-:W-:Y:S01]  /*4500*/  FFMA.FTZ R23, R9, -UR5, R38 ;  /* 0x8000000509177c23 */ /* 0x000fe20008010026 */
[----:B------:R-:W-:Y:S01]  /*4510*/  FSEL R43, R11, -INF , !P1 ;  /* 0xff8000000b2b7808 */ /* 0x000fe20004800000 */
[----:B------:R-:W-:Y:S01]  /*4520*/  FFMA.FTZ R26, R8, -UR5, R39 ;  /* 0x80000005081a7c23 */ /* 0x000fe20008010027 */
[----:B------:R-:W-:Y:S01]  /*4530*/  IMAD.IADD R8, R6, 0x1, -R14 ;  /* 0x0000000106087824 */ /* 0x000fe200078e0a0e */
[----:B------:R-:W-:Y:S01]  /*4540*/  FSEL R42, R12, -INF , !P2 ;  /* 0xff8000000c2a7808 */ /* 0x000fe20005000000 */
[----:B------:R-:W-:Y:S01]  /*4550*/  IMAD.IADD R11, R6, 0x1, -R7 ;  /* 0x00000001060b7824 */ /* 0x000fe200078e0a07 */
[----:B------:R-:W-:Y:S02]  /*4560*/  IADD3 R12, -R18, R6, RZ ;  /* 0x00000006120c7210 */ /* 0x000fe40007ffe1ff */
[----:B------:R-:W-:Y:S02]  /*4570*/  IABS R9, R8 ;  /* 0x0000000800097213 */ /* 0x000fe40000000000 */
[----:B------:R-:W-:-:S02]  /*4580*/  ISETP.GE.AND P1, PT, R7, UR23, PT ;  /* 0x0000001707007c0c */ /* 0x000fc4000bf26270 */
[----:B------:R-:W-:Y:S02]  /*4590*/  IABS R8, R10 ;  /* 0x0000000a00087213 */ /* 0x000fe40000000000 */
[----:B------:R-:W-:Y:S02]  /*45a0*/  IABS R7, R13 ;  /* 0x0000000d00077213 */ /* 0x000fe40000000000 */
[----:B------:R-:W-:Y:S02]  /*45b0*/  IABS R12, R12 ;  /* 0x0000000c000c7213 */ /* 0x000fe40000000000 */
[----:B------:R-:W-:Y:S01]  /*45c0*/  IABS R10, R11 ;  /* 0x0000000b000a7213 */ /* 0x000fe20000000000 */
[----:B------:R-:W-:Y:S01]  /*45d0*/  IMAD.MOV.U32 R11, RZ, RZ, R9 ;  /* 0x000000ffff0b7224 */ /* 0x000fe200078e0009 */
[----:B------:R-:W-:Y:S01]  /*45e0*/  ISETP.GE.AND P2, PT, R18, UR23, PT ;  /* 0x0000001712007c0c */ /* 0x000fe2000bf46270 */
[----:B------:R-:W-:Y:S01]  /*45f0*/  IMAD.MOV.U32 R9, RZ, RZ, R8 ;  /* 0x000000ffff097224 */ /* 0x000fe200078e0008 */
[----:B------:R-:W-:Y:S01]  /*4600*/  FSEL R40, R23, -INF , !P0 ;  /* 0xff80000017287808 */ /* 0x000fe20004000000 */
[----:B------:R-:W-:Y:S01]  /*4610*/  IMAD.MOV.U32 R8, RZ, RZ, R7 ;  /* 0x000000ffff087224 */ /* 0x000fe200078e0007 */
[----:B------:R-:W-:Y:S01]  /*4620*/  FSEL R33, R33, -INF , !P0 ;  /* 0xff80000021217808 */ /* 0x000fe20004000000 */
[----:B------:R-:W-:Y:S01]  /*4630*/  IMAD.MOV.U32 R7, RZ, RZ, R12 ;  /* 0x000000ffff077224 */ /* 0x000fe200078e000c */
[----:B------:R-:W-:-:S02]  /*4640*/  I2FP.F32.S32 R12, R11 ;  /* 0x0000000b000c7245 */ /* 0x000fc40000201400 */
[----:B------:R-:W-:Y:S02]  /*4650*/  I2FP.F32.S32 R11, R9 ;  /* 0x00000009000b7245 */ /* 0x000fe40000201400 */
[----:B------:R-:W-:Y:S01]  /*4660*/  I2FP.F32.S32 R9, R8 ;  /* 0x0000000800097245 */ /* 0x000fe20000201400 */
[----:B------:R-:W-:Y:S01]  /*4670*/  FFMA.FTZ R21, R12, -UR5, R50 ;  /* 0x800000050c157c23 */ /* 0x000fe20008010032 */
[----:B------:R-:W-:Y:S01]  /*4680*/  I2FP.F32.S32 R8, R7 ;  /* 0x0000000700087245 */ /* 0x000fe20000201400 */
[----:B------:R-:W-:Y:S01]  /*4690*/  FFMA.FTZ R20, R11, -UR5, R51 ;  /* 0x800000050b147c23 */ /* 0x000fe20008010033 */
[----:B------:R-:W-:Y:S01]  /*46a0*/  I2FP.F32.S32 R7, R10 ;  /* 0x0000000a00077245 */ /* 0x000fe20000201400 */
[C---:B------:R-:W-:Y:S02]  /*46b0*/  VIADD R12, R0.reuse, 0x21 ;  /* 0x00000021000c7836 */ /* 0x040fe40000000000 */
[----:B------:R-:W-:Y:S01]  /*46c0*/  FFMA.FTZ R18, R9, -UR5, R74 ;  /* 0x8000000509127c23 */ /* 0x000fe2000801004a */
[----:B------:R-:W-:-:S02]  /*46d0*/  VIADD R11, R0, 0x28 ;  /* 0x00000028000b7836 */ /* 0x000fc40000000000 */
[----:B------:R-:W-:Y:S01]  /*46e0*/  FFMA.FTZ R16, R8, -UR5, R75 ;  /* 0x8000000508107c23 */ /* 0x000fe2000801004b */
[C---:B------:R-:W-:Y:S02]  /*46f0*/  VIADD R10, R0.reuse, 0x29 ;  /* 0x00000029000a7836 */ /* 0x040fe40000000000 */
[----:B------:R-:W-:Y:S01]  /*4700*/  FFMA.FTZ R14, R7, -UR5, R58 ;  /* 0x80000005070e7c23 */ /* 0x000fe2000801003a */
[C---:B------:R-:W-:Y:S01]  /*4710*/  VIADD R9, R0.reuse, 0x30 ;  /* 0x0000003000097836 */ /* 0x040fe20000000000 */
[----:B------:R-:W-:Y:S01]  /*4720*/  IADD3 R13, R3, -R12, RZ ;  /* 0x8000000c030d7210 */ /* 0x000fe20007ffe0ff */
[C---:B------:R-:W-:Y:S01]  /*4730*/  VIADD R8, R0.reuse, 0x31 ;  /* 0x0000003100087836 */ /* 0x040fe20000000000 */
[----:B------:R-:W-:Y:S01]  /*4740*/  FSEL R50, R29, -INF , !P3 ;  /* 0xff8000001d327808 */ /* 0x000fe20005800000 */
[----:B------:R-:W-:Y:S01]  /*4750*/  VIADD R7, R0, 0x38 ;  /* 0x0000003800077836 */ /* 0x000fe20000000000 */
[----:B------:R-:W-:Y:S01]  /*4760*/  FSEL R66, R18, -INF , !P3 ;  /* 0xff80000012427808 */ /* 0x000fe20005800000 */
[C---:B------:R-:W-:Y:S01]  /*4770*/  IMAD.IADD R15, R3.reuse, 0x1, -R11 ;  /* 0x00000001030f7824 */ /* 0x040fe200078e0a0b */
[----:B------:R-:W-:Y:S01]  /*4780*/  FSEL R51, R28, -INF , !P2 ;  /* 0xff8000001c337808 */ /* 0x000fe20005000000 */
[----:B------:R-:W-:Y:S01]  /*4790*/  VIADD R0, R0, 0x39 ;  /* 0x0000003900007836 */ /* 0x000fe20000000000 */
[----:B------:R-:W-:Y:S01]  /*47a0*/  FSEL R67, R16, -INF , !P2 ;  /* 0xff80000010437808 */ /* 0x000fe20005000000 */
[C---:B------:R-:W-:Y:S01]  /*47b0*/  IMAD.IADD R17, R3.reuse, 0x1, -R10 ;  /* 0x0000000103117824 */ /* 0x040fe200078e0a0a */
[----:B------:R-:W-:Y:S01]  /*47c0*/  ISETP.GE.AND P3, PT, R8, UR23, PT ;  /* 0x0000001708007c0c */ /* 0x000fe2000bf66270 */
[----:B------:R-:W-:Y:S01]  /*47d0*/  IMAD.IADD R19, R3, 0x1, -R9 ;  /* 0x0000000103137824 */ /* 0x000fe200078e0a09 */
[----:B------:R-:W-:Y:S01]  /*47e0*/  ISETP.GE.AND P2, PT, R7, UR23, PT ;  /* 0x0000001707007c0c */ /* 0x000fe2000bf46270 */
[C-C-:B------:R-:W-:Y:S01]  /*47f0*/  IMAD.IADD R22, R3.reuse, 0x1, -R8.reuse ;  /* 0x0000000103167824 */ /* 0x140fe200078e0a08 */
[----:B------:R-:W-:Y:S01]  /*4800*/  FSEL R65, R20, -INF , !P4 ;  /* 0xff80000014417808 */ /* 0x000fe20006000000 */
[--C-:B------:R-:W-:Y:S01]  /*4810*/  IMAD.IADD R25, R3, 0x1, -R7.reuse ;  /* 0x0000000103197824 */ /* 0x100fe200078e0a07 */
[----:B------:R-:W-:Y:S01]  /*4820*/  ISETP.GE.AND P4, PT, R9, UR23, PT ;  /* 0x0000001709007c0c */ /* 0x000fe2000bf86270 */
[C---:B------:R-:W-:Y:S01]  /*4830*/  IMAD.IADD R18, R6.reuse, 0x1, -R8 ;  /* 0x0000000106127824 */ /* 0x040fe200078e0a08 */
[----:B------:R-:W-:Y:S01]  /*4840*/  IABS R8, R13 ;  /* 0x0000000d00087213 */ /* 0x000fe20000000000 */
[C---:B------:R-:W-:Y:S01]  /*4850*/  IMAD.IADD R16, R6.reuse, 0x1, -R7 ;  /* 0x0000000106107824 */ /* 0x040fe200078e0a07 */
[----:B------:R-:W-:Y:S01]  /*4860*/  IABS R7, R15 ;  /* 0x0000000f00077213 */ /* 0x000fe20000000000 */
[----:B------:R-:W-:Y:S01]  /*4870*/  IMAD.IADD R24, R3, 0x1, -R0 ;  /* 0x0000000103187824 */ /* 0x000fe200078e0a00 */
[----:B------:R-:W-:Y:S01]  /*4880*/  IABS R3, R17 ;  /* 0x0000001100037213 */ /* 0x000fe20000000000 */
[C---:B------:R-:W-:Y:S01]  /*4890*/  IMAD.IADD R20, R6.reuse, 0x1, -R9 ;  /* 0x0000000106147824 */ /* 0x040fe200078e0a09 */
[----:B------:R-:W-:Y:S01]  /*48a0*/  FSEL R64, R21, -INF , !P5 ;  /* 0xff80000015407808 */ /* 0x000fe20006800000 */
[C---:B------:R-:W-:Y:S01]  /*48b0*/  IMAD.IADD R21, R6.reuse, 0x1, -R10 ;  /* 0x0000000106157824 */ /* 0x040fe200078e0a0a */
[----:B------:R-:W-:Y:S01]  /*48c0*/  IABS R9, R19 ;  /* 0x0000001300097213 */ /* 0x000fe20000000000 */
[----:B------:R-:W-:Y:S01]  /*48d0*/  IMAD.IADD R23, R6, 0x1, -R12 ;  /* 0x0000000106177824 */ /* 0x000fe200078e0a0c */
[----:B------:R-:W-:-:S02]  /*48e0*/  ISETP.GE.AND P5, PT, R10, UR23, PT ;  /* 0x000000170a007c0c */ /* 0x000fc4000bfa6270 */
[----:B------:R-:W-:Y:S01]  /*48f0*/  MOV R10, R8 ;  /* 0x00000008000a7202 */ /* 0x000fe20000000f00 */
[----:B------:R-:W-:Y:S01]  /*4900*/  IMAD.MOV.U32 R8, RZ, RZ, R7 ;  /* 0x000000ffff087224 */ /* 0x000fe200078e0007 */
[----:B------:R-:W-:Y:S01]  /*4910*/  ISETP.GE.AND P0, PT, R12, UR23, PT ;  /* 0x000000170c007c0c */ /* 0x000fe2000bf06270 */
[----:B------:R-:W-:Y:S01]  /*4920*/  IMAD.MOV.U32 R7, RZ, RZ, R3 ;  /* 0x000000ffff077224 */ /* 0x000fe200078e0003 */
[----:B------:R-:W-:Y:S01]  /*4930*/  FSEL R32, R32, -INF , !P6 ;  /* 0xff80000020207808 */ /* 0x000fe20007000000 */
[----:B------:R-:W-:Y:S01]  /*4940*/  IMAD.MOV.U32 R3, RZ, RZ, R9 ;  /* 0x000000ffff037224 */ /* 0x000fe200078e0009 */
[----:B------:R-:W-:Y:S01]  /*4950*/  FSEL R41, R26, -INF , !P6 ;  /* 0xff8000001a297808 */ /* 0x000fe20007000000 */
[----:B------:R-:W-:Y:S01]  /*4960*/  IMAD.IADD R12, R6, 0x1, -R11 ;  /* 0x00000001060c7824 */ /* 0x000fe200078e0a0b */
[----:B------:R-:W-:Y:S02]  /*4970*/  I2FP.F32.S32 R7, R7 ;  /* 0x0000000700077245 */ /* 0x000fe40000201400 */
[----:B------:R-:W-:-:S02]  /*4980*/  I2FP.F32.S32 R3, R3 ;  /* 0x0000000300037245 */ /* 0x000fc40000201400 */
[----:B------:R-:W-:Y:S01]  /*4990*/  ISETP.GE.AND P6, PT, R11, UR23, PT ;  /* 0x000000170b007c0c */ /* 0x000fe2000bfc6270 */
[----:B------:R-:W-:Y:S01]  /*49a0*/  IMAD.IADD R11, R6, 0x1, -R0 ;  /* 0x00000001060b7824 */ /* 0x000fe200078e0a00 */
[----:B------:R-:W-:Y:S01]  /*49b0*/  FSEL R201, R27, -INF , !P1 ;  /* 0xff8000001bc97808 */ /* 0x000fe20004800000 */
[----:B------:R-:W-:Y:S01]  /*49c0*/  FFMA.FTZ R19, R3, -UR5, R60 ;  /* 0x8000000503137c23 */ /* 0x000fe2000801003c */
[----:B------:R-:W-:Y:S01]  /*49d0*/  FSEL R202, R14, -INF , !P1 ;  /* 0xff8000000eca7808 */ /* 0x000fe20004800000 */
[----:B------:R-:W-:Y:S01]  /*49e0*/  FFMA.FTZ R26, R7, -UR5, R77 ;  /* 0x80000005071a7c23 */ /* 0x000fe2000801004d */
[----:B------:R-:W-:Y:S02]  /*49f0*/  I2FP.F32.S32 R8, R8 ;  /* 0x0000000800087245 */ /* 0x000fe40000201400 */
[----:B------:R-:W-:Y:S02]  /*4a00*/  ISETP.GE.AND P1, PT, R0, UR23, PT ;  /* 0x0000001700007c0c */ /* 0x000fe4000bf26270 */
[----:B------:R-:W-:Y:S01]  /*4a10*/  I2FP.F32.S32 R10, R10 ;  /* 0x0000000a000a7245 */ /* 0x000fe20000201400 */
[----:B------:R-:W-:Y:S01]  /*4a20*/  FFMA.FTZ R27, R8, -UR5, R76 ;  /* 0x80000005081b7c23 */ /* 0x000fe2000801004c */
[----:B------:R-:W-:-:S02]  /*4a30*/  IABS R3, R25 ;  /* 0x0000001900037213 */ /* 0x000fc40000000000 */
[----:B------:R-:W-:Y:S01]  /*4a40*/  IABS R6, R22 ;  /* 0x0000001600067213 */ /* 0x000fe20000000000 */
[----:B------:R-:W-:Y:S01]  /*4a50*/  FFMA.FTZ R17, R10, -UR5, R57 ;  /* 0x800000050a117c23 */ /* 0x000fe20008010039 */
[----:B------:R-:W-:Y:S01]  /*4a60*/  IABS R0, R24 ;  /* 0x0000001800007213 */ /* 0x000fe20000000000 */
[----:B------:R-:W-:Y:S01]  /*4a70*/  IMAD.MOV.U32 R8, RZ, RZ, R3 ;  /* 0x000000ffff087224 */ /* 0x000fe200078e0003 */
[----:B------:R-:W-:Y:S01]  /*4a80*/  IABS R7, R23 ;  /* 0x0000001700077213 */ /* 0x000fe20000000000 */
[----:B------:R-:W-:Y:S01]  /*4a90*/  IMAD.MOV.U32 R10, RZ, RZ, R6 ;  /* 0x000000ffff0a7224 */ /* 0x000fe200078e0006 */
[----:B------:R-:W-:Y:S01]  /*4aa0*/  IABS R9, R12 ;  /* 0x0000000c00097213 */ /* 0x000fe20000000000 */
[----:B------:R-:W-:Y:S01]  /*4ab0*/  IMAD.MOV.U32 R3, RZ, RZ, R0 ;  /* 0x000000ffff037224 */ /* 0x000fe200078e0000 */
        /* <DEDUP_REMOVED lines=10> */
[----:B------:R-:W-:Y:S01]  /*4b60*/  IABS R6, R21 ;  /* 0x0000001500067213 */ /* 0x000fe20000000000 */
[----:B------:R-:W-:Y:S01]  /*4b70*/  FFMA.FTZ R10, R3, -UR5, R59 ;  /* 0x80000005030a7c23 */ /* 0x000fe2000801003b */
[----:B------:R-:W-:Y:S01]  /*4b80*/  IABS R3, R20 ;  /* 0x0000001400037213 */ /* 0x000fe20000000000 */
[----:B------:R-:W-:Y:S01]  /*4b90*/  FFMA.FTZ R12, R0, -UR5, R78 ;  /* 0x80000005000c7c23 */ /* 0x000fe2000801004e */
[----:B------:R-:W-:-:S02]  /*4ba0*/  IABS R0, R18 ;  /* 0x0000001200007213 */ /* 0x000fc40000000000 */
[----:B------:R-:W-:Y:S01]  /*4bb0*/  IABS R8, R16 ;  /* 0x0000001000087213 */ /* 0x000fe20000000000 */
[----:B------:R-:W-:Y:S01]  /*4bc0*/  IMAD.MOV.U32 R9, RZ, RZ, R3 ;  /* 0x000000ffff097224 */ /* 0x000fe200078e0003 */
[----:B------:R-:W-:Y:S01]  /*4bd0*/  I2FP.F32.S32 R6, R6 ;  /* 0x0000000600067245 */ /* 0x000fe20000201400 */
[----:B------:R-:W-:Y:S01]  /*4be0*/  IMAD.MOV.U32 R3, RZ, RZ, R0 ;  /* 0x000000ffff037224 */ /* 0x000fe200078e0000 */
[----:B------:R-:W-:Y:S01]  /*4bf0*/  FSEL R117, R17, -INF , !P0 ;  /* 0xff80000011757808 */ /* 0x000fe20004000000 */
[----:B------:R-:W-:Y:S01]  /*4c00*/  IMAD.MOV.U32 R0, RZ, RZ, R8 ;  /* 0x000000ffff007224 */ /* 0x000fe200078e0008 */
[----:B------:R-:W-:Y:S02]  /*4c10*/  FSEL R170, R10, -INF , !P0 ;  /* 0xff8000000aaa7808 */ /* 0x000fe40004000000 */
[----:B------:R-:W-:Y:S02]  /*4c20*/  PLOP3.LUT P0, PT, PT, PT, UP0, 0x80, 0x0 ;  /* 0x000000000000781c */ /* 0x000fe40003f0f008 */
[----:B------:R-:W-:-:S02]  /*4c30*/  IABS R7, R11 ;  /* 0x0000000b00077213 */ /* 0x000fc40000000000 */
[----:B------:R-:W-:Y:S01]  /*4c40*/  I2FP.F32.S32 R8, R9 ;  /* 0x0000000900087245 */ /* 0x000fe20000201400 */
[----:B------:R-:W-:Y:S01]  /*4c50*/  FFMA.FTZ R9, R6, -UR5, R79 ;  /* 0x8000000506097c23 */ /* 0x000fe2000801004f */
        /* <DEDUP_REMOVED lines=134> */
.L_x_1013:
[----:B------:R-:W-:Y:S05]  /*54c0*/  BSYNC B0 ;  /* 0x0000000000007941 */ /* 0x000fea0003800000 */
.L_x_1012:
[----:B------:R-:W0:Y:S02]  /*54d0*/  LDGDEPBAR ;  /* 0x00000000000079af */ /* 0x000e240000000000 */
.L_x_1011:
[----:B------:R-:W-:Y:S01]  /*54e0*/  FMNMX.FTZ R0, R34, R35, !PT ;  /* 0x0000002322007209 */ /* 0x000fe20007810000 */
[----:B------:R-:W-:Y:S01]  /*54f0*/  STL [R1+0xd8], R184 ;  /* 0x0000d8b801007387 */ /* 0x000fe20000100800 */
[----:B------:R-:W-:Y:S01]  /*5500*/  USHF.L.U32 UR22, UR17, 0x1, URZ ;  /* 0x0000000111167899 */ /* 0x000fe2000800063f */
[----:B------:R-:W-:Y:S01]  /*5510*/  IMAD.WIDE.U32 R58, R107, -0x2daee0ad, RZ ;  /* 0xd2511f536b3a7825 */ /* 0x000fe200078e00ff */
[----:B------:R-:W-:Y:S01]  /*5520*/  FMNMX.FTZ R0, R33, R0, !PT ;  /* 0x0000000021007209 */ /* 0x000fe20007810000 */
[----:B------:R-:W-:Y:S01]  /*5530*/  STL [R1+0xd4], R183 ;  /* 0x0000d4b701007387 */ /* 0x000fe20000100800 */
[----:B------:R-:W-:Y:S01]  /*5540*/  ULOP3.LUT UR7, UR22, UR29, URZ, 0x3c, !UPT ;  /* 0x0000001d16077292 */ /* 0x000fe2000f8e3c3f */
[----:B------:R-:W-:Y:S01]  /*5550*/  LEA R177, R5, UR4, 0x1 ;  /* 0x0000000405b17c11 */ /* 0x000fe2000f8e08ff */
[----:B------:R-:W-:Y:S01]  /*5560*/  UIADD3 UR6, UR29, -0x4498517b, URZ ;  /* 0xbb67ae851d067890 */ /* 0x000fe2000fffe03f */
[----:B------:R-:W-:Y:S01]  /*5570*/  FMNMX.FTZ R0, R32, R0, !PT ;  /* 0x0000000020007209 */ /* 0x000fe20007810000 */
[----:B------:R-:W-:Y:S01]  /*5580*/  STL [R1+0xd0], R182 ;  /* 0x0000d0b601007387 */ /* 0x000fe20000100800 */
[----:B------:R-:W-:Y:S01]  /*5590*/  UIADD3 UR17, UR28, -0x61c88647, URZ ;  /* 0x9e3779b91c117890 */ /* 0x000fe2000fffe03f */
[--C-:B------:R-:W-:Y:S01]  /*55a0*/  IMAD R178, R4, 0x2, R177.reuse ;  /* 0x0000000204b27824 */ /* 0x100fe200078e02b1 */
[----:B------:R-:W-:Y:S01]  /*55b0*/  FMNMX.FTZ R0, R48, R0, !PT ;  /* 0x0000000030007209 */ /* 0x000fe20007810000 */
[----:B------:R-:W-:Y:S01]  /*55c0*/  STL [R1+0xcc], R181 ;  /* 0x0000ccb501007387 */ /* 0x000fe20000100800 */
[----:B------:R-:W-:Y:S01]  /*55d0*/  UIADD3 UR16, UR28, 0x3c6ef372, URZ ;  /* 0x3c6ef3721c107890 */ /* 0x000fe2000fffe03f */
[----:B------:R-:W-:Y:S01]  /*55e0*/  IMAD R180, R2, 0x2, R177 ;  /* 0x0000000202b47824 */ /* 0x000fe200078e02b1 */
[----:B------:R-:W-:Y:S01]  /*55f0*/  FMNMX.FTZ R0, R49, R0, !PT ;  /* 0x0000000031007209 */ /* 0x000fe20007810000 */
[----:B------:R-:W-:Y:S01]  /*5600*/  STL [R1+0xc8], R176 ;  /* 0x0000c8b001007387 */ /* 0x000fe20000100800 */
[----:B------:R-:W-:Y:S01]  /*5610*/  ULDC UR24, c[0x0][0x2ec] ;  /* 0x0000bb0000187ab9 */ /* 0x000fe20000000800 */
[----:B------:R-:W-:Y:S01]  /*5620*/  UIADD3 UR11, UR29, 0x76cf5d0a, URZ ;  /* 0x76cf5d0a1d0b7890 */ /* 0x000fe2000fffe03f */
[----:B------:R-:W-:Y:S01]  /*5630*/  FMNMX.FTZ R3, R50, R0, !PT ;  /* 0x0000000032037209 */ /* 0x000fe20007810000 */
        /* <DEDUP_REMOVED lines=8> */
[----:B------:R-:W-:Y:S01]  /*56c0*/  UIADD3 UR8, UR28, 0x78dde6e4, URZ ;  /* 0x78dde6e41c087890 */ /* 0x000fe2000fffe03f */
[----:B------:R-:W-:Y:S01]  /*56d0*/  FMNMX.FTZ R0, R41, R0, !PT ;  /* 0x0000000029007209 */ /* 0x000fe20007810000 */
[----:B------:R-:W-:Y:S01]  /*56e0*/  UIADD3 UR18, UR28, -0x4ab325aa, URZ ;  /* 0xb54cda561c127890 */ /* 0x000fe2000fffe03f */
[----:B------:R-:W-:Y:S01]  /*56f0*/  FMNMX.FTZ R3, R117, R3, !PT ;  /* 0x0000000375037209 */ /* 0x000fe20007810000 */
[----:B------:R-:W-:Y:S01]  /*5700*/  LDSM.16.MT88.4 R24, [R178+0xc000] ;  /* 0x00c00000b218783b */ /* 0x000fe20000004200 */
        /* <DEDUP_REMOVED lines=14> */
[----:B------:R-:W-:-:S02]  /*57f0*/  FMNMX.FTZ R3, R168, R3, !PT ;  /* 0x00000003a8037209 */ /* 0x000fc40007810000 */
[----:B------:R-:W-:Y:S01]  /*5800*/  FMNMX.FTZ R0, R202, R0, !PT ;  /* 0x00000000ca007209 */ /* 0x000fe20007810000 */
[----:B------:R-:W-:Y:S01]  /*5810*/  ULOP3.LUT UR22, UR22, UR29, URZ, 0x3c, !UPT ;  /* 0x0000001d16167292 */ /* 0x000fe2000f8e3c3f */
[----:B------:R-:W-:Y:S02]  /*5820*/  FMNMX.FTZ R3, R169, R3, !PT ;  /* 0x00000003a9037209 */ /* 0x000fe40007810000 */
[----:B------:R-:W-:Y:S02]  /*5830*/  FMNMX.FTZ R0, R170, R0, !PT ;  /* 0x00000000aa007209 */ /* 0x000fe40007810000 */
[----:B------:R-:W-:Y:S02]  /*5840*/  FMNMX.FTZ R3, R141, R3, !PT ;  /* 0x000000038d037209 */ /* 0x000fe40007810000 */
[----:B------:R-:W-:-:S03]  /*5850*/  FMNMX.FTZ R0, R171, R0, !PT ;  /* 0x00000000ab007209 */ /* 0x000fc60007810000 */
[----:B------:R-:W3:Y:S01]  /*5860*/  SHFL.BFLY PT, R6, R3, 0x2, 0x1f ;  /* 0x0c401f0003067f89 */ /* 0x000ee200000e0000 */
[----:B------:R-:W-:-:S04]  /*5870*/  FMNMX.FTZ R0, R172, R0, !PT ;  /* 0x00000000ac007209 */ /* 0x000fc80007810000 */
[----:B------:R-:W-:-:S04]  /*5880*/  FMNMX.FTZ R0, R200, R0, !PT ;  /* 0x00000000c8007209 */ /* 0x000fc80007810000 */
[----:B------:R-:W-:-:S04]  /*5890*/  FMNMX.FTZ R0, R175, R0, !PT ;  /* 0x00000000af007209 */ /* 0x000fc80007810000 */
[----:B------:R-:W-:-:S04]  /*58a0*/  FMNMX.FTZ R0, R174, R0, !PT ;  /* 0x00000000ae007209 */ /* 0x000fc80007810000 */
[----:B------:R-:W-:-:S05]  /*58b0*/  FMNMX.FTZ R0, R173, R0, !PT ;  /* 0x00000000ad007209 */ /* 0x000fca0007810000 */
[----:B------:R-:W4:Y:S01]  /*58c0*/  SHFL.BFLY PT, R7, R0, 0x2, 0x1f ;  /* 0x0c401f0000077f89 */ /* 0x000f2200000e0000 */
[----:B---3--:R-:W-:Y:S01]  /*58d0*/  FMNMX.FTZ R3, R3, R6, !PT ;  /* 0x0000000603037209 */ /* 0x008fe20007810000 */
[----:B------:R-:W-:-:S04]  /*58e0*/  IMAD.U32 R6, RZ, RZ, UR14 ;  /* 0x0000000eff067e24 */ /* 0x000fc8000f8e00ff */
[----:B-12---:R-:W-:Y:S01]  /*58f0*/  IMAD R8, R6, 0x4, R102 ;  /* 0x0000000406087824 */ /* 0x006fe200078e0266 */
[----:B------:R-:W-:Y:S01]  /*5900*/  LOP3.LUT R6, R105, UR28, RZ, 0x3c, !PT ;  /* 0x0000001c69067c12 */ /* 0x000fe2000f8e3cff */
[----:B------:R-:W1:Y:S02]  /*5910*/  SHFL.BFLY PT, R116, R3, 0x1, 0x1f ;  /* 0x0c201f0003747f89 */ /* 0x000e6400000e0000 */
[----:B------:R-:W-:Y:S02]  /*5920*/  IMAD.WIDE.U32 R54, R8, -0x326172a9, RZ ;  /* 0xcd9e8d5708367825 */ /* 0x000fe400078e00ff */
[----:B------:R-:W-:Y:S04]  /*5930*/  STL [R1+0xc], R8 ;  /* 0x00000c0801007387 */ /* 0x000fe80000100800 */
[----:B------:R2:W-:Y:S01]  /*5940*/  STL [R1+0x70], R6 ;  /* 0x0000700601007387 */ /* 0x0005e20000100800 */
[----:B----4-:R-:W-:-:S05]  /*5950*/  FMNMX.FTZ R0, R0, R7, !PT ;  /* 0x0000000700007209 */ /* 0x010fca0007810000 */
[----:B------:R-:W3:Y:S01]  /*5960*/  SHFL.BFLY PT, R11, R0, 0x1, 0x1f ;  /* 0x0c201f00000b7f89 */ /* 0x000ee200000e0000 */
[----:B-1----:R-:W-:-:S04]  /*5970*/  FMNMX.FTZ R116, R3, R116, !PT ;  /* 0x0000007403747209 */ /* 0x002fc80007810000 */
[C---:B------:R-:W-:Y:S01]  /*5980*/  FSETP.NEU.FTZ.AND P1, PT, R116.reuse, -INF , PT ;  /* 0xff8000007400780b */ /* 0x040fe20003f3d000 */
[----:B------:R-:W-:Y:S01]  /*5990*/  FMUL.FTZ R13, R116, UR24 ;  /* 0x00000018740d7c20 */ /* 0x000fe20008410000 */
[----:B--2---:R-:W-:-:S04]  /*59a0*/  LOP3.LUT R6, R55, R6, RZ, 0x3c, !PT ;  /* 0x0000000637067212 */ /* 0x004fc800078e3cff */
[----:B------:R-:W-:Y:S01]  /*59b0*/  FSEL R13, R13, RZ, P1 ;  /* 0x000000ff0d0d7208 */ /* 0x000fe20000800000 */
[----:B------:R-:W-:Y:S01]  /*59c0*/  IMAD.WIDE.U32 R52, R6, -0x2daee0ad, RZ ;  /* 0xd2511f5306347825 */ /* 0x000fe200078e00ff */
[----:B------:R-:W-:Y:S01]  /*59d0*/  LOP3.LUT R6, R59, UR7, RZ, 0x3c, !PT ;  /* 0x000000073b067c12 */ /* 0x000fe2000f8e3cff */
[----:B------:R-:W-:Y:S02]  /*59e0*/  UIADD3 UR7, UR29, -0x126145ec, URZ ;  /* 0xed9eba141d077890 */ /* 0x000fe4000fffe03f */
[----:B------:R-:W-:Y:S01]  /*59f0*/  FFMA.FTZ R10, R34, UR24, -R13 ;  /* 0x00000018220a7c23 */ /* 0x000fe2000801080d */
[----:B------:R-:W-:Y:S01]  /*5a00*/  LOP3.LUT R8, R53, UR6, R58, 0x96, !PT ;  /* 0x0000000635087c12 */ /* 0x000fe2000f8e963a */
[----:B------:R-:W-:Y:S01]  /*5a10*/  IMAD.WIDE.U32 R6, R6, -0x326172a9, RZ ;  /* 0xcd9e8d5706067825 */ /* 0x000fe200078e00ff */
[----:B------:R-:W-:Y:S01]  /*5a20*/  UIADD3 UR6, UR29, -0x56f99767, URZ ;  /* 0xa90668991d067890 */ /* 0x000fe2000fffe03f */
[----:B------:R-:W-:Y:S02]  /*5a30*/  MUFU.EX2 R252, R10 ;  /* 0x0000000a00fc7308 */ /* 0x000fe40000000800 */
[----:B------:R-:W-:Y:S01]  /*5a40*/  IMAD.WIDE.U32 R36, R8, -0x326172a9, RZ ;  /* 0xcd9e8d5708247825 */ /* 0x000fe200078e00ff */
[----:B------:R-:W-:-:S04]  /*5a50*/  LOP3.LUT R7, R7, UR17, R54, 0x96, !PT ;  /* 0x0000001107077c12 */ /* 0x000fc8000f8e9636 */
[----:B------:R-:W-:Y:S01]  /*5a60*/  LOP3.LUT R8, R37, UR16, R6, 0x96, !PT ;  /* 0x0000001025087c12 */ /* 0x000fe2000f8e9606 */
[----:B------:R-:W-:-:S04]  /*5a70*/  IMAD.WIDE.U32 R6, R7, -0x2daee0ad, RZ ;  /* 0xd2511f5307067825 */ /* 0x000fc800078e00ff */
[----:B------:R-:W-:Y:S01]  /*5a80*/  IMAD.WIDE.U32 R8, R8, -0x2daee0ad, RZ ;  /* 0xd2511f5308087825 */ /* 0x000fe200078e00ff */
[----:B------:R-:W-:-:S04]  /*5a90*/  LOP3.LUT R7, R7, UR11, R52, 0x96, !PT ;  /* 0x0000000b07077c12 */ /* 0x000fc8000f8e9634 */
[----:B------:R-:W-:Y:S01]  /*5aa0*/  LOP3.LUT R3, R9, UR9, R6, 0x96, !PT ;  /* 0x0000000909037c12 */ /* 0x000fe2000f8e9606 */
[----:B------:R-:W-:-:S04]  /*5ab0*/  IMAD.WIDE.U32 R6, R7, -0x326172a9, RZ ;  /* 0xcd9e8d5707067825 */ /* 0x000fc800078e00ff */
[----:B------:R-:W-:-:S04]  /*5ac0*/  IMAD.WIDE.U32 R18, R3, -0x326172a9, RZ ;  /* 0xcd9e8d5703127825 */ /* 0x000fc800078e00ff */
[----:B------:R-:W-:Y:S01]  /*5ad0*/  FFMA.FTZ R3, R35, UR24, -R13 ;  /* 0x0000001823037c23 */ /* 0x000fe2000801080d */
[----:B------:R-:W-:-:S03]  /*5ae0*/  LOP3.LUT R7, R7, UR10, R36, 0x96, !PT ;  /* 0x0000000a07077c12 */ /* 0x000fc6000f8e9624 */
[----:B------:R3:W-:Y:S01]  /*5af0*/  MUFU.EX2 R176, R3 ;  /* 0x0000000300b07308 */ /* 0x0007e20000000800 */
[----:B------:R-:W-:Y:S01]  /*5b00*/  LOP3.LUT R9, R19, UR8, R6, 0x96, !PT ;  /* 0x0000000813097c12 */ /* 0x000fe2000f8e9606 */
[----:B------:R-:W-:-:S04]  /*5b10*/  IMAD.WIDE.U32 R6, R7, -0x2daee0ad, RZ ;  /* 0xd2511f5307067825 */ /* 0x000fc800078e00ff */
[----:B------:R-:W-:-:S05]  /*5b20*/  IMAD.WIDE.U32 R38, R9, -0x2daee0ad, RZ ;  /* 0xd2511f5309267825 */ /* 0x000fca00078e00ff */
[----:B------:R-:W-:-:S05]  /*5b30*/  LOP3.LUT R16, R39, UR6, R6, 0x96, !PT ;  /* 0x0000000627107c12 */ /* 0x000fca000f8e9606 */
[----:B------:R-:W-:Y:S01]  /*5b40*/  IMAD.WIDE.U32 R16, R16, -0x326172a9, RZ ;  /* 0xcd9e8d5710107825 */ /* 0x000fe200078e00ff */
[----:B---3--:R-:W-:-:S03]  /*5b50*/  FMNMX.FTZ R3, R0, R11, !PT ;  /* 0x0000000b00037209 */ /* 0x008fc60007810000 */
[----:B------:R-:W-:Y:S01]  /*5b60*/  FFMA.FTZ R0, R33, UR24, -R13 ;  /* 0x0000001821007c23 */ /* 0x000fe2000801080d */
[----:B------:R-:W-:Y:S02]  /*5b70*/  LOP3.LUT R11, R7, UR7, R8, 0x96, !PT ;  /* 0x00000007070b7c12 */ /* 0x000fe4000f8e9608 */
[C---:B------:R-:W-:Y:S01]  /*5b80*/  FSETP.NEU.FTZ.AND P1, PT, R3.reuse, -INF , PT ;  /* 0xff8000000300780b */ /* 0x040fe20003f3d000 */
[----:B------:R-:W-:Y:S01]  /*5b90*/  FMUL.FTZ R12, R3, UR24 ;  /* 0x00000018030c7c20 */ /* 0x000fe20008410000 */
[----:B------:R1:W-:Y:S01]  /*5ba0*/  MUFU.EX2 R204, R0 ;  /* 0x0000000000cc7308 */ /* 0x0003e20000000800 */
[----:B------:R-:W-:Y:S01]  /*5bb0*/  SHF.R.U32.HI R9, RZ, 0x18, R16 ;  /* 0x00000018ff097819 */ /* 0x000fe20000011610 */
[----:B------:R-:W-:Y:S01]  /*5bc0*/  IMAD.WIDE.U32 R56, R11, -0x326172a9, RZ ;  /* 0xcd9e8d570b387825 */ /* 0x000fe200078e00ff */
[----:B------:R-:W-:Y:S02]  /*5bd0*/  LOP3.LUT R10, R16, 0xff, RZ, 0xc0, !PT ;  /* 0x000000ff100a7812 */ /* 0x000fe400078ec0ff */
[----:B------:R-:W-:-:S05]  /*5be0*/  FSEL R12, R12, RZ, P1 ;  /* 0x000000ff0c0c7208 */ /* 0x000fca0000800000 */
[--C-:B------:R-:W-:Y:S01]  /*5bf0*/  FFMA.FTZ R6, R42, UR24, -R12.reuse ;  /* 0x000000182a067c23 */ /* 0x100fe2000801080c */
[--C-:B------:R-:W-:Y:S01]  /*5c00*/  FFMA.FTZ R8, R43, UR24, -R12.reuse ;  /* 0x000000182b087c23 */ /* 0x100fe2000801080c */
[----:B------:R-:W-:Y:S02]  /*5c10*/  FFMA.FTZ R5, R40, UR24, -R12 ;  /* 0x0000001828057c23 */ /* 0x000fe4000801080c */
[----:B------:R2:W-:Y:S01]  /*5c20*/  MUFU.EX2 R215, R6 ;  /* 0x0000000600d77308 */ /* 0x0005e20000000800 */
[----:B-1----:R-:W-:Y:S02]  /*5c30*/  FFMA.FTZ R0, R32, UR24, -R13 ;  /* 0x0000001820007c23 */ /* 0x002fe4000801080d */
[----:B------:R-:W-:Y:S05]  /*5c40*/  LDSM.16.MT88.4 R32, [R179+0xc000] ;  /* 0x00c00000b320783b */ /* 0x000fea0000004200 */
[----:B------:R1:W3:Y:S08]  /*5c50*/  MUFU.EX2 R214, R0 ;  /* 0x0000000000d67308 */ /* 0x0002f00000000800 */
[----:B------:R4:W4:Y:S01]  /*5c60*/  MUFU.EX2 R205, R8 ;  /* 0x0000000800cd7308 */ /* 0x0009220000000800 */
[----:B--2---:R-:W-:-:S07]  /*5c70*/  SHF.R.U32.HI R6, RZ, 0x10, R16 ;  /* 0x00000010ff067819 */ /* 0x004fce0000011610 */
[----:B------:R2:W-:Y:S01]  /*5c80*/  MUFU.EX2 R181, R5 ;  /* 0x0000000500b57308 */ /* 0x0005e20000000800 */
[----:B-1----:R-:W-:Y:S02]  /*5c90*/  LOP3.LUT R0, R16, 0xffff, RZ, 0xc0, !PT ;  /* 0x0000ffff10007812 */ /* 0x002fe400078ec0ff */
[----:B---3--:R-:W-:Y:S02]  /*5ca0*/  F2FP.F16.F32.PACK_AB R2, R214, R204 ;  /* 0x000000ccd602723e */ /* 0x008fe400000000ff */
[----:B------:R-:W-:Y:S02]  /*5cb0*/  SHF.R.U32.HI R7, RZ, 0x8, R0 ;  /* 0x00000008ff077819 */ /* 0x000fe40000011600 */
[----:B------:R-:W-:Y:S01]  /*5cc0*/  LOP3.LUT R0, R6, 0xff, RZ, 0xc0, !PT ;  /* 0x000000ff06007812 */ /* 0x000fe200078ec0ff */
[----:B------:R-:W-:Y:S01]  /*5cd0*/  FFMA.FTZ R6, R41, UR24, -R12 ;  /* 0x0000001829067c23 */ /* 0x000fe2000801080c */
[----:B------:R-:W-:Y:S01]  /*5ce0*/  PRMT R15, R10, 0x5410, R7 ;  /* 0x000054100a0f7816 */ /* 0x000fe20000000007 */
[----:B------:R-:W1:Y:S01]  /*5cf0*/  LDSM.16.MT88.4 R40, [R177+0xc000] ;  /* 0x00c00000b128783b */ /* 0x000e620000004200 */
[----:B------:R-:W-:Y:S01]  /*5d00*/  PRMT R14, R0, 0x5410, R9 ;  /* 0x00005410000e7816 */ /* 0x000fe20000000009 */
[----:B------:R3:W3:Y:S01]  /*5d10*/  MUFU.EX2 R182, R6 ;  /* 0x0000000600b67308 */ /* 0x0006e20000000800 */
[----:B------:R-:W-:-:S02]  /*5d20*/  LOP3.LUT R0, R17, UR18, R56, 0x96, !PT ;  /* 0x0000001211007c12 */ /* 0x000fc4000f8e9638 */
[----:B------:R-:W-:Y:S02]  /*5d30*/  PRMT R160, R2, 0x7610, R160 ;  /* 0x0000761002a07816 */ /* 0x000fe400000000a0 */
[C---:B------:R-:W-:Y:S02]  /*5d40*/  LOP3.LUT R4, R0.reuse, 0xffff, RZ, 0xc0, !PT ;  /* 0x0000ffff00047812 */ /* 0x040fe400078ec0ff */
[----:B----4-:R-:W-:Y:S02]  /*5d50*/  LOP3.LUT R8, R0, 0xff, RZ, 0xc0, !PT ;  /* 0x000000ff00087812 */ /* 0x010fe400078ec0ff */
[----:B------:R-:W-:Y:S02]  /*5d60*/  SHF.R.U32.HI R4, RZ, 0x8, R4 ;  /* 0x00000008ff047819 */ /* 0x000fe40000011604 */
[--C-:B--2---:R-:W-:Y:S02]  /*5d70*/  SHF.R.U32.HI R5, RZ, 0x10, R0.reuse ;  /* 0x00000010ff057819 */ /* 0x104fe40000011600 */
[----:B------:R-:W-:-:S02]  /*5d80*/  SHF.R.U32.HI R7, RZ, 0x18, R0 ;  /* 0x00000018ff077819 */ /* 0x000fc40000011600 */
[----:B------:R-:W-:Y:S02]  /*5d90*/  LOP3.LUT R0, R5, 0xff, RZ, 0xc0, !PT ;  /* 0x000000ff05007812 */ /* 0x000fe400078ec0ff */
[----:B---3--:R-:W-:Y:S02]  /*5da0*/  PRMT R6, R8, 0x5410, R4 ;  /* 0x0000541008067816 */ /* 0x008fe40000000004 */
[----:B------:R-:W-:Y:S01]  /*5db0*/  F2FP.F16.F32.PACK_AB R4, R176, R252 ;  /* 0x000000fcb004723e */ /* 0x000fe200000000ff */
[----:B------:R-:W-:Y:S01]  /*5dc0*/  LDSM.16.MT88.4 R8, [R177+0xe000] ;  /* 0x00e00000b108783b */ /* 0x000fe20000004200 */
[----:B------:R-:W-:Y:S02]  /*5dd0*/  PRMT R5, R0, 0x5410, R7 ;  /* 0x0000541000057816 */ /* 0x000fe40000000007 */
[C---:B------:R-:W-:Y:S02]  /*5de0*/  PRMT R156, R4.reuse, 0x7610, R156 ;  /* 0x00007610049c7816 */ /* 0x040fe4000000009c */
[----:B------:R-:W-:Y:S01]  /*5df0*/  PRMT R158, R4, 0x7632, R158 ;  /* 0x00007632049e7816 */ /* 0x000fe2000000009e */
[----:B------:R-:W-:Y:S01]  /*5e00*/  IMAD.U32 R4, RZ, RZ, UR12 ;  /* 0x0000000cff047e24 */ /* 0x000fe2000f8e00ff */
[----:B------:R-:W-:-:S02]  /*5e10*/  F2FP.F16.F32.PACK_AB R0, R205, R215 ;  /* 0x000000d7cd00723e */ /* 0x000fc400000000ff */
[----:B------:R-:W-:Y:S02]  /*5e20*/  PRMT R159, R2, 0x7632, R159 ;  /* 0x00007632029f7816 */ /* 0x000fe4000000009f */
[C---:B------:R-:W-:Y:S02]  /*5e30*/  PRMT R157, R0.reuse, 0x7610, R157 ;  /* 0x00007610009d7816 */ /* 0x040fe4000000009d */
[----:B------:R-:W-:Y:S02]  /*5e40*/  PRMT R161, R0, 0x7632, R161 ;  /* 0x0000763200a17816 */ /* 0x000fe400000000a1 */
[----:B------:R-:W-:Y:S02]  /*5e50*/  LEA R0, R4, UR12, 0x10 ;  /* 0x0000000c04007c11 */ /* 0x000fe4000f8e80ff */
[----:B------:R-:W-:-:S03]  /*5e60*/  F2FP.F16.F32.PACK_AB R4, R182, R181 ;  /* 0x000000b5b604723e */ /* 0x000fc600000000ff */
[--C-:B------:R-:W-:Y:S02]  /*5e70*/  HSET2.LE.AND R2, R6, R0.reuse, PT ;  /* 0x0000000006027233 */ /* 0x100fe40003803000 */
[C---:B------:R-:W-:Y:S02]  /*5e80*/  PRMT R163, R4.reuse, 0x7610, R163 ;  /* 0x0000761004a37816 */ /* 0x040fe400000000a3 */
[----:B------:R-:W-:Y:S02]  /*5e90*/  PRMT R162, R4, 0x7632, R162 ;  /* 0x0000763204a27816 */ /* 0x000fe400000000a2 */
[----:B------:R-:W-:Y:S02]  /*5ea0*/  HSET2.LE.AND R5, R5, R0, PT ;  /* 0x0000000005057233 */ /* 0x000fe40003803000 */
[----:B------:R-:W-:Y:S02]  /*5eb0*/  PRMT R4, R156, 0x5410, R158 ;  /* 0x000054109c047816 */ /* 0x000fe4000000009e */
[----:B------:R-:W-:-:S02]  /*5ec0*/  PRMT R6, R157, 0x5410, R161 ;  /* 0x000054109d067816 */ /* 0x000fc400000000a1 */
[----:B------:R-:W-:Y:S02]  /*5ed0*/  LOP3.LUT R4, R2, R4, RZ, 0xc0, !PT ;  /* 0x0000000402047212 */ /* 0x000fe400078ec0ff */
[--C-:B------:R-:W-:Y:S02]  /*5ee0*/  HSET2.LE.AND R2, R15, R0.reuse, PT ;  /* 0x000000000f027233 */ /* 0x100fe40003803000 */
[----:B------:R-:W-:Y:S02]  /*5ef0*/  LOP3.LUT R5, R5, R6, RZ, 0xc0, !PT ;  /* 0x0000000605057212 */ /* 0x000fe400078ec0ff */
[----:B------:R-:W-:Y:S02]  /*5f00*/  PRMT R6, R160, 0x5410, R159 ;  /* 0x00005410a0067816 */ /* 0x000fe4000000009f */
[----:B------:R-:W-:Y:S02]  /*5f10*/  HSET2.LE.AND R7, R14, R0, PT ;  /* 0x000000000e077233 */ /* 0x000fe40003803000 */
[----:B------:R-:W-:-:S02]  /*5f20*/  LOP3.LUT R6, R2, R6, RZ, 0xc0, !PT ;  /* 0x0000000602067212 */ /* 0x000fc400078ec0ff */
[----:B------:R-:W-:-:S04]  /*5f30*/  PRMT R2, R163, 0x5410, R162 ;  /* 0x00005410a3027816 */ /* 0x000fc800000000a2 */
[----:B------:R-:W-:Y:S01]  /*5f40*/  LOP3.LUT R7, R7, R2, RZ, 0xc0, !PT ;  /* 0x0000000207077212 */ /* 0x000fe200078ec0ff */
[----:B------:R-:W-:-:S04]  /*5f50*/  FFMA.FTZ R2, R48, UR24, -R13 ;  /* 0x0000001830027c23 */ /* 0x000fc8000801080d */
[----:B------:R2:W-:Y:S02]  /*5f60*/  MUFU.EX2 R183, R2 ;  /* 0x0000000200b77308 */ /* 0x0005e40000000800 */
[C---:B------:R-:W-:Y:S06]  /*5f70*/  HMMA.16816.F32 R144, R4.reuse, R24, RZ ;  /* 0x000000180490723c */ /* 0x040fec00000018ff */
[C---:B------:R-:W-:Y:S01]  /*5f80*/  HMMA.16816.F32 R136, R4.reuse, R26, RZ ;  /* 0x0000001a0488723c */ /* 0x040fe200000018ff */
[----:B------:R-:W3:Y:S05]  /*5f90*/  LDSM.16.MT88.4 R24, [R180+0xe000] ;  /* 0x00e00000b418783b */ /* 0x000eea0000004200 */
[----:B-1----:R-:W-:Y:S01]  /*5fa0*/  HMMA.16816.F32 R104, R4, R40, RZ ;  /* 0x000000280468723c */ /* 0x002fe200000018ff */
[----:B--2---:R-:W-:-:S05]  /*5fb0*/  FFMA.FTZ R2, R49, UR24, -R13 ;  /* 0x0000001831027c23 */ /* 0x004fca000801080d */
[C---:B------:R-:W-:Y:S01]  /*5fc0*/  HMMA.16816.F32 R128, R4.reuse, R42, RZ ;  /* 0x0000002a0480723c */ /* 0x040fe200000018ff */
[----:B------:R-:W-:Y:S01]  /*5fd0*/  LDSM.16.MT88.4 R40, [R177+0x10000] ;  /* 0x01000000b128783b */ /* 0x000fe20000004200 */
[----:B------:R1:W2:Y:S04]  /*5fe0*/  MUFU.EX2 R142, R2 ;  /* 0x00000002008e7308 */ /* 0x0002a80000000800 */
[C---:B------:R-:W-:Y:S06]  /*5ff0*/  HMMA.16816.F32 R132, R4.reuse, R28, RZ ;  /* 0x0000001c0484723c */ /* 0x040fec00000018ff */
[C---:B------:R-:W-:Y:S01]  /*6000*/  HMMA.16816.F32 R124, R4.reuse, R30, RZ ;  /* 0x0000001e047c723c */ /* 0x040fe200000018ff */
[----:B------:R-:W4:Y:S05]  /*6010*/  LDSM.16.MT88.4 R28, [R179+0xe000] ;  /* 0x00e00000b31c783b */ /* 0x000f2a0000004200 */
[----:B------:R-:W-:Y:S01]  /*6020*/  HMMA.16816.F32 R120, R4, R32, RZ ;  /* 0x000000200478723c */ /* 0x000fe200000018ff */
[----:B-1----:R-:W-:-:S04]  /*6030*/  FFMA.FTZ R2, R50, UR24, -R13 ;  /* 0x0000001832027c23 */ /* 0x002fc8000801080d */
[----:B------:R1:W-:Y:S01]  /*6040*/  MUFU.EX2 R216, R2 ;  /* 0x0000000200d87308 */ /* 0x0003e20000000800 */
[C---:B------:R-:W-:Y:S01]  /*6050*/  HMMA.16816.F32 R108, R4.reuse, R34, RZ ;  /* 0x00000022046c723c */ /* 0x040fe200000018ff */
[----:B------:R-:W2:Y:S05]  /*6060*/  LDSM.16.MT88.4 R32, [R178+0x10000] ;  /* 0x01000000b220783b */ /* 0x000eaa0000004200 */
[C---:B---3--:R-:W-:Y:S06]  /*6070*/  HMMA.16816.F32 R92, R4.reuse, R24, RZ ;  /* 0x00000018045c723c */ /* 0x048fec00000018ff */
[----:B------:R-:W-:Y:S01]  /*6080*/  HMMA.16816.F32 R80, R4, R26, RZ ;  /* 0x0000001a0450723c */ /* 0x000fe200000018ff */
[----:B------:R-:W3:Y:S01]  /*6090*/  LDSM.16.MT88.4 R24, [R180+0x10000] ;  /* 0x01000000b418783b */ /* 0x000ee20000004200 */
[----:B-1----:R-:W-:-:S04]  /*60a0*/  LOP3.LUT R2, R57, UR4, R18, 0x96, !PT ;  /* 0x0000000439027c12 */ /* 0x002fc8000f8e9612 */
[----:B------:R-:W-:Y:S01]  /*60b0*/  HMMA.16816.F32 R112, R4, R8, RZ ;  /* 0x000000080470723c */ /* 0x000fe200000018ff */
[----:B------:R-:W-:-:S04]  /*60c0*/  IMAD.WIDE.U32 R14, R2, -0x2daee0ad, RZ ;  /* 0xd2511f53020e7825 */ /* 0x000fc800078e00ff */
[--C-:B------:R-:W-:Y:S01]  /*60d0*/  FFMA.FTZ R2, R64, UR24, -R12.reuse ;  /* 0x0000001840027c23 */ /* 0x100fe2000801080c */
[C---:B------:R-:W-:Y:S01]  /*60e0*/  HMMA.16816.F32 R88, R4.reuse, R20, RZ ;  /* 0x000000140458723c */ /* 0x040fe200000018ff */
[----:B------:R-:W-:Y:S02]  /*60f0*/  FFMA.FTZ R8, R51, UR24, -R13 ;  /* 0x0000001833087c23 */ /* 0x000fe4000801080d */
[----:B------:R1:W-:Y:S01]  /*6100*/  MUFU.EX2 R203, R2 ;  /* 0x0000000200cb7308 */ /* 0x0003e20000000800 */
[----:B------:R-:W-:Y:S01]  /*6110*/  FFMA.FTZ R9, R65, UR24, -R12 ;  /* 0x0000001841097c23 */ /* 0x000fe2000801080c */
[----:B------:R-:W-:Y:S01]  /*6120*/  SHF.R.U32.HI R18, RZ, 0x18, R14 ;  /* 0x00000018ff127819 */ /* 0x000fe2000001160e */
[----:B------:R-:W-:Y:S01]  /*6130*/  LDSM.16.MT88.4 R48, [R177+0xc800] ;  /* 0x00c80000b130783b */ /* 0x000fe20000004200 */
[----:B------:R-:W-:Y:S01]  /*6140*/  HMMA.16816.F32 R100, R4, R10, RZ ;  /* 0x0000000a0464723c */ /* 0x000fe200000018ff */
[----:B------:R-:W-:-:S03]  /*6150*/  LOP3.LUT R53, R14, 0xff, RZ, 0xc0, !PT ;  /* 0x000000ff0e357812 */ /* 0x000fc600078ec0ff */
[----:B------:R2:W3:Y:S02]  /*6160*/  MUFU.EX2 R207, R8 ;  /* 0x0000000800cf7308 */ /* 0x0004e40000000800 */
[----:B------:R-:W-:Y:S01]  /*6170*/  HMMA.16816.F32 R84, R4, R22, RZ ;  /* 0x000000160454723c */ /* 0x000fe200000018ff */
[----:B------:R-:W-:-:S05]  /*6180*/  FFMA.FTZ R10, R67, UR24, -R12 ;  /* 0x00000018430a7c23 */ /* 0x000fca000801080c */
[----:B------:R3:W3:Y:S01]  /*6190*/  MUFU.EX2 R206, R9 ;  /* 0x0000000900ce7308 */ /* 0x0006e20000000800 */
[----:B-1----:R-:W-:Y:S01]  /*61a0*/  LOP3.LUT R2, R14, 0xffff, RZ, 0xc0, !PT ;  /* 0x0000ffff0e027812 */ /* 0x002fe200078ec0ff */
[----:B----4-:R-:W-:Y:S03]  /*61b0*/  HMMA.16816.F32 R76, R4, R28, RZ ;  /* 0x0000001c044c723c */ /* 0x010fe600000018ff */
[----:B------:R-:W-:-:S03]  /*61c0*/  SHF.R.U32.HI R2, RZ, 0x8, R2 ;  /* 0x00000008ff027819 */ /* 0x000fc60000011602 */
[----:B------:R1:W-:Y:S01]  /*61d0*/  MUFU.EX2 R143, R10 ;  /* 0x0000000a008f7308 */ /* 0x0003e20000000800 */
[----:B--2---:R-:W-:Y:S01]  /*61e0*/  LOP3.LUT R8, R14, 0xff, RZ, 0xc0, !PT ;  /* 0x000000ff0e087812 */ /* 0x004fe200078ec0ff */
[C---:B------:R-:W-:Y:S01]  /*61f0*/  HMMA.16816.F32 R72, R4.reuse, R30, RZ ;  /* 0x0000001e0448723c */ /* 0x040fe200000018ff */
[----:B------:R-:W-:Y:S02]  /*6200*/  LDSM.16.MT88.4 R28, [R177+0xe800] ;  /* 0x00e80000b11c783b */ /* 0x000fe40000004200 */
[----:B------:R-:W-:Y:S01]  /*6210*/  PRMT R20, R8, 0x5410, R2 ;  /* 0x0000541008147816 */ /* 0x000fe20000000002 */
[----:B------:R-:W-:Y:S01]  /*6220*/  FFMA.FTZ R8, R66, UR24, -R12 ;  /* 0x0000001842087c23 */ /* 0x000fe2000801080c */
[----:B------:R-:W-:Y:S01]  /*6230*/  LOP3.LUT R2, R15, UR25, R38, 0x96, !PT ;  /* 0x000000190f027c12 */ /* 0x000fe2000f8e9626 */
[----:B------:R-:W-:Y:S02]  /*6240*/  HMMA.16816.F32 R64, R4, R40, RZ ;  /* 0x000000280440723c */ /* 0x000fe400000018ff */
[----:B------:R2:W4:Y:S01]  /*6250*/  MUFU.EX2 R184, R8 ;  /* 0x0000000800b87308 */ /* 0x0005220000000800 */
[----:B---3--:R-:W-:-:S02]  /*6260*/  SHF.R.U32.HI R9, RZ, 0x10, R2 ;  /* 0x00000010ff097819 */ /* 0x008fc40000011602 */
[----:B------:R-:W-:Y:S01]  /*6270*/  LOP3.LUT R19, R2, 0xff, RZ, 0xc0, !PT ;  /* 0x000000ff02137812 */ /* 0x000fe200078ec0ff */
[----:B------:R-:W-:Y:S01]  /*6280*/  HMMA.16816.F32 R40, R4, R42, RZ ;  /* 0x0000002a0428723c */ /* 0x000fe200000018ff */
[----:B-1----:R-:W-:-:S05]  /*6290*/  SHF.R.U32.HI R10, RZ, 0x18, R2 ;  /* 0x00000018ff0a7819 */ /* 0x002fca0000011602 */
[C---:B------:R-:W-:Y:S06]  /*62a0*/  HMMA.16816.F32 R60, R4.reuse, R32, RZ ;  /* 0x00000020043c723c */ /* 0x040fec00000018ff */
[C---:B------:R-:W-:Y:S01]  /*62b0*/  HMMA.16816.F32 R68, R4.reuse, R34, RZ ;  /* 0x000000220444723c */ /* 0x040fe200000018ff */
[----:B--2---:R-:W-:Y:S01]  /*62c0*/  SHF.R.U32.HI R8, RZ, 0x10, R14 ;  /* 0x00000010ff087819 */ /* 0x004fe2000001160e */
[----:B------:R-:W-:Y:S03]  /*62d0*/  LDSM.16.MT88.4 R32, [R178+0xe800] ;  /* 0x00e80000b220783b */ /* 0x000fe60000004200 */
[----:B------:R-:W-:Y:S01]  /*62e0*/  LOP3.LUT R11, R8, 0xff, RZ, 0xc0, !PT ;  /* 0x000000ff080b7812 */ /* 0x000fe200078ec0ff */
[----:B------:R-:W-:Y:S01]  /*62f0*/  HMMA.16816.F32 R96, R4, R24, RZ ;  /* 0x000000180460723c */ /* 0x000fe200000018ff */
[----:B------:R-:W-:-:S02]  /*6300*/  LOP3.LUT R8, R2, 0xffff, RZ, 0xc0, !PT ;  /* 0x0000ffff02087812 */ /* 0x000fc400078ec0ff */
[----:B------:R-:W-:Y:S02]  /*6310*/  LOP3.LUT R2, R9, 0xff, RZ, 0xc0, !PT ;  /* 0x000000ff09027812 */ /* 0x000fe400078ec0ff */
[----:B------:R-:W-:Y:S01]  /*6320*/  F2FP.F16.F32.PACK_AB R9, R142, R183 ;  /* 0x000000b78e09723e */ /* 0x000fe200000000ff */
[C---:B------:R-:W-:Y:S01]  /*6330*/  HMMA.16816.F32 R164, R4.reuse, R26, RZ ;  /* 0x0000001a04a4723c */ /* 0x040fe200000018ff */
[----:B------:R-:W-:Y:S01]  /*6340*/  SHF.R.U32.HI R8, RZ, 0x8, R8 ;  /* 0x00000008ff087819 */ /* 0x000fe20000011608 */
[----:B------:R-:W-:Y:S01]  /*6350*/  LDSM.16.MT88.4 R24, [R178+0xc800] ;  /* 0x00c80000b218783b */ /* 0x000fe20000004200 */
[C---:B------:R-:W-:Y:S02]  /*6360*/  PRMT R155, R9.reuse, 0x7610, R155 ;  /* 0x00007610099b7816 */ /* 0x040fe4000000009b */
[----:B------:R-:W-:Y:S01]  /*6370*/  PRMT R152, R9, 0x7632, R152 ;  /* 0x0000763209987816 */ /* 0x000fe20000000098 */
[----:B------:R-:W-:Y:S01]  /*6380*/  HMMA.16816.F32 R232, R4, R44, RZ ;  /* 0x0000002c04e8723c */ /* 0x000fe200000018ff */
[----:B------:R-:W-:-:S02]  /*6390*/  PRMT R10, R2, 0x5410, R10 ;  /* 0x00005410020a7816 */ /* 0x000fc4000000000a */
[----:B------:R-:W-:Y:S02]  /*63a0*/  F2FP.F16.F32.PACK_AB R9, R207, R216 ;  /* 0x000000d8cf09723e */ /* 0x000fe400000000ff */
[----:B------:R-:W-:Y:S01]  /*63b0*/  PRMT R18, R11, 0x5410, R18 ;  /* 0x000054100b127816 */ /* 0x000fe20000000012 */
[----:B------:R-:W-:Y:S01]  /*63c0*/  HMMA.16816.F32 R208, R4, R46, RZ ;  /* 0x0000002e04d0723c */ /* 0x000fe200000018ff */
[----:B------:R-:W1:Y:S01]  /*63d0*/  LDSM.16.MT88.4 R4, [R179+0xc800] ;  /* 0x00c80000b304783b */ /* 0x000e620000004200 */
[----:B------:R-:W-:Y:S02]  /*63e0*/  PRMT R11, R19, 0x5410, R8 ;  /* 0x00005410130b7816 */ /* 0x000fe40000000008 */
[----:B------:R-:W-:Y:S02]  /*63f0*/  F2FP.F16.F32.PACK_AB R2, R206, R203 ;  /* 0x000000cbce02723e */ /* 0x000fe400000000ff */
[C---:B------:R-:W-:Y:S02]  /*6400*/  PRMT R151, R9.reuse, 0x7610, R151 ;  /* 0x0000761009977816 */ /* 0x040fe40000000097 */
[----:B------:R-:W-:-:S02]  /*6410*/  PRMT R150, R9, 0x7632, R150 ;  /* 0x0000763209967816 */ /* 0x000fc40000000096 */
[----:B----4-:R-:W-:Y:S02]  /*6420*/  F2FP.F16.F32.PACK_AB R8, R143, R184 ;  /* 0x000000b88f08723e */ /* 0x010fe400000000ff */
[--C-:B------:R-:W-:Y:S02]  /*6430*/  HSET2.LE.AND R9, R10, R0.reuse, PT ;  /* 0x000000000a097233 */ /* 0x100fe40003803000 */
[--C-:B------:R-:W-:Y:S02]  /*6440*/  HSET2.LE.AND R10, R20, R0.reuse, PT ;  /* 0x00000000140a7233 */ /* 0x100fe40003803000 */
[----:B------:R-:W2:Y:S01]  /*6450*/  LDSM.16.MT88.4 R20, [R180+0xc800] ;  /* 0x00c80000b414783b */ /* 0x000ea20000004200 */
[C---:B------:R-:W-:Y:S02]  /*6460*/  PRMT R154, R2.reuse, 0x7610, R154 ;  /* 0x00007610029a7816 */ /* 0x040fe4000000009a */
[----:B------:R-:W-:Y:S02]  /*6470*/  PRMT R153, R2, 0x7632, R153 ;  /* 0x0000763202997816 */ /* 0x000fe40000000099 */
[----:B------:R-:W-:-:S02]  /*6480*/  HSET2.LE.AND R2, R11, R0, PT ;  /* 0x000000000b027233 */ /* 0x000fc40003803000 */
[C---:B------:R-:W-:Y:S02]  /*6490*/  PRMT R149, R8.reuse, 0x7610, R149 ;  /* 0x0000761008957816 */ /* 0x040fe40000000095 */
[----:B------:R-:W-:Y:S02]  /*64a0*/  PRMT R148, R8, 0x7632, R148 ;  /* 0x0000763208947816 */ /* 0x000fe40000000094 */
[----:B------:R-:W-:Y:S02]  /*64b0*/  PRMT R8, R155, 0x5410, R152 ;  /* 0x000054109b087816 */ /* 0x000fe40000000098 */
[----:B------:R-:W-:Y:S02]  /*64c0*/  PRMT R11, R151, 0x5410, R150 ;  /* 0x00005410970b7816 */ /* 0x000fe40000000096 */
[----:B------:R-:W-:Y:S02]  /*64d0*/  LOP3.LUT R8, R2, R8, RZ, 0xc0, !PT ;  /* 0x0000000802087212 */ /* 0x000fe400078ec0ff */
[----:B------:R-:W-:-:S02]  /*64e0*/  PRMT R2, R154, 0x5410, R153 ;  /* 0x000054109a027816 */ /* 0x000fc40000000099 */
[----:B------:R-:W-:Y:S02]  /*64f0*/  LOP3.LUT R10, R10, R11, RZ, 0xc0, !PT ;  /* 0x0000000b0a0a7212 */ /* 0x000fe400078ec0ff */
[----:B------:R-:W-:Y:S02]  /*6500*/  LOP3.LUT R9, R9, R2, RZ, 0xc0, !PT ;  /* 0x0000000209097212 */ /* 0x000fe400078ec0ff */
[----:B------:R-:W-:Y:S02]  /*6510*/  HSET2.LE.AND R2, R18, R0, PT ;  /* 0x0000000012027233 */ /* 0x000fe40003803000 */
[----:B------:R-:W-:-:S04]  /*6520*/  PRMT R11, R149, 0x5410, R148 ;  /* 0x00005410950b7816 */ /* 0x000fc80000000094 */
[----:B------:R-:W-:Y:S02]  /*6530*/  LOP3.LUT R11, R2, R11, RZ, 0xc0, !PT ;  /* 0x0000000b020b7212 */ /* 0x000fe400078ec0ff */
[----:B------:R-:W-:-:S05]  /*6540*/  LOP3.LUT R2, R59, UR22, RZ, 0x3c, !PT ;  /* 0x000000163b027c12 */ /* 0x000fca000f8e3cff */
[C---:B-1----:R-:W-:Y:S06]  /*6550*/  HMMA.16816.F32 R120, R8.reuse, R4, R120 ;  /* 0x000000040878723c */ /* 0x042fec0000001878 */
[C---:B------:R-:W-:Y:S01]  /*6560*/  HMMA.16816.F32 R108, R8.reuse, R6, R108 ;  /* 0x00000006086c723c */ /* 0x040fe2000000186c */
[----:B------:R-:W1:Y:S05]  /*6570*/  LDSM.16.MT88.4 R4, [R180+0xe800] ;  /* 0x00e80000b404783b */ /* 0x000e6a0000004200 */
[C---:B--2---:R-:W-:Y:S06]  /*6580*/  HMMA.16816.F32 R244, R8.reuse, R20, R132 ;  /* 0x0000001408f4723c */ /* 0x044fec0000001884 */
[C---:B------:R-:W-:Y:S01]  /*6590*/  HMMA.16816.F32 R224, R8.reuse, R22, R124 ;  /* 0x0000001608e0723c */ /* 0x040fe2000000187c */
[----:B------:R-:W2:Y:S05]  /*65a0*/  LDSM.16.MT88.4 R20, [R179+0xe800] ;  /* 0x00e80000b314783b */ /* 0x000eaa0000004200 */
[----:B------:R-:W-:Y:S01]  /*65b0*/  HMMA.16816.F32 R240, R8, R28, R112 ;  /* 0x0000001c08f0723c */ /* 0x000fe20000001870 */
[----:B------:R-:W-:-:S02]  /*65c0*/  IMAD.MOV.U32 R127, RZ, RZ, R207 ;  /* 0x000000ffff7f7224 */ /* 0x000fc400078e00cf */
[----:B------:R-:W-:Y:S02]  /*65d0*/  IMAD.MOV.U32 R124, RZ, RZ, R206 ;  /* 0x000000ffff7c7224 */ /* 0x000fe400078e00ce */
[----:B------:R-:W-:Y:S01]  /*65e0*/  IMAD.MOV.U32 R125, RZ, RZ, R181 ;  /* 0x000000ffff7d7224 */ /* 0x000fe200078e00b5 */
[C---:B------:R-:W-:Y:S01]  /*65f0*/  HMMA.16816.F32 R220, R8.reuse, R30, R100 ;  /* 0x0000001e08dc723c */ /* 0x040fe20000001864 */
[----:B------:R-:W3:Y:S01]  /*6600*/  LDSM.16.MT88.4 R28, [R178+0x10800] ;  /* 0x01080000b21c783b */ /* 0x000ee20000004200 */
[----:B------:R-:W-:Y:S02]  /*6610*/  IMAD.MOV.U32 R115, RZ, RZ, R205 ;  /* 0x000000ffff737224 */ /* 0x000fe400078e00cd */
[----:B------:R-:W-:Y:S02]  /*6620*/  IMAD.MOV.U32 R114, RZ, RZ, R204 ;  /* 0x000000ffff727224 */ /* 0x000fe400078e00cc */
[----:B------:R-:W-:Y:S01]  /*6630*/  HMMA.16816.F32 R228, R8, R50, R128 ;  /* 0x0000003208e4723c */ /* 0x000fe20000001880 */
[----:B------:R-:W-:-:S02]  /*6640*/  IMAD.MOV.U32 R113, RZ, RZ, R124 ;  /* 0x000000ffff717224 */ /* 0x000fc400078e007c */
[----:B------:R-:W-:Y:S02]  /*6650*/  IMAD.MOV.U32 R181, RZ, RZ, R213 ;  /* 0x000000ffffb57224 */ /* 0x000fe400078e00d5 */
[----:B------:R-:W-:Y:S01]  /*6660*/  IMAD.MOV.U32 R126, RZ, RZ, R212 ;  /* 0x000000ffff7e7224 */ /* 0x000fe200078e00d4 */
[C---:B------:R-:W-:Y:S01]  /*6670*/  HMMA.16816.F32 R128, R8.reuse, R24, R144 ;  /* 0x000000180880723c */ /* 0x040fe20000001890 */
[----:B------:R-:W-:Y:S02]  /*6680*/  IMAD.MOV.U32 R50, RZ, RZ, R214 ;  /* 0x000000ffff327224 */ /* 0x000fe400078e00d6 */
[----:B------:R-:W-:Y:S02]  /*6690*/  IMAD.MOV.U32 R124, RZ, RZ, R125 ;  /* 0x000000ffff7c7224 */ /* 0x000fe400078e007d */
[----:B------:R-:W-:Y:S01]  /*66a0*/  IMAD.MOV.U32 R125, RZ, RZ, R50 ;  /* 0x000000ffff7d7224 */ /* 0x000fe200078e0032 */
[----:B-1----:R-:W-:Y:S01]  /*66b0*/  HMMA.16816.F32 R236, R8, R4, R92 ;  /* 0x0000000408ec723c */ /* 0x002fe2000000185c */
[----:B------:R-:W-:-:S05]  /*66c0*/  IMAD.MOV.U32 R55, RZ, RZ, R124 ;  /* 0x000000ffff377224 */ /* 0x000fca00078e007c */
[C---:B------:R-:W-:Y:S01]  /*66d0*/  HMMA.16816.F32 R44, R8.reuse, R26, R136 ;  /* 0x0000001a082c723c */ /* 0x040fe20000001888 */
[----:B------:R-:W-:Y:S01]  /*66e0*/  IMAD.WIDE.U32 R4, R2, -0x326172a9, RZ ;  /* 0xcd9e8d5702047825 */ /* 0x000fe200078e00ff */
[----:B------:R-:W1:Y:S01]  /*66f0*/  LDSM.16.MT88.4 R24, [R177+0x10800] ;  /* 0x01080000b118783b */ /* 0x000e620000004200 */
[----:B------:R-:W-:Y:S02]  /*6700*/  LOP3.LUT R92, R14, 0xffff, RZ, 0xc0, !PT ;  /* 0x0000ffff0e5c7812 */ /* 0x000fe400078ec0ff */
[----:B------:R-:W-:Y:S01]  /*6710*/  IMAD.MOV.U32 R94, RZ, RZ, R216 ;  /* 0x000000ffff5e7224 */ /* 0x000fe200078e00d8 */
[----:B------:R-:W-:Y:S01]  /*6720*/  LOP3.LUT R5, R5, UR17, R54, 0x96, !PT ;  /* 0x0000001105057c12 */ /* 0x000fe2000f8e9636 */
[----:B------:R-:W-:Y:S01]  /*6730*/  HMMA.16816.F32 R216, R8, R6, R80 ;  /* 0x0000000608d8723c */ /* 0x000fe20000001850 */
[----:B------:R-:W-:Y:S01]  /*6740*/  LOP3.LUT R2, R37, UR16, R4, 0x96, !PT ;  /* 0x0000001025027c12 */ /* 0x000fe2000f8e9604 */
[----:B------:R-:W-:Y:S02]  /*6750*/  IMAD.MOV.U32 R93, RZ, RZ, R215 ;  /* 0x000000ffff5d7224 */ /* 0x000fe400078e00d7 */
[----:B------:R-:W-:-:S02]  /*6760*/  IMAD.WIDE.U32 R4, R5, -0x2daee0ad, RZ ;  /* 0xd2511f5305047825 */ /* 0x000fc400078e00ff */
[----:B--2---:R-:W-:Y:S02]  /*6770*/  HMMA.16816.F32 R132, R8, R20, R76 ;  /* 0x000000140884723c */ /* 0x004fe4000000184c */
[----:B------:R-:W-:Y:S01]  /*6780*/  IMAD.WIDE.U32 R6, R2, -0x2daee0ad, RZ ;  /* 0xd2511f5302067825 */ /* 0x000fe200078e00ff */
[----:B------:R-:W-:-:S03]  /*6790*/  LOP3.LUT R2, R5, UR11, R52, 0x96, !PT ;  /* 0x0000000b05027c12 */ /* 0x000fc6000f8e9634 */
[----:B------:R-:W-:Y:S01]  /*67a0*/  HMMA.16816.F32 R144, R8, R22, R72 ;  /* 0x000000160890723c */ /* 0x000fe20000001848 */
[----:B------:R-:W-:Y:S01]  /*67b0*/  LOP3.LUT R20, R7, UR9, R4, 0x96, !PT ;  /* 0x0000000907147c12 */ /* 0x000fe2000f8e9604 */
[----:B------:R-:W-:-:S04]  /*67c0*/  IMAD.WIDE.U32 R18, R2, -0x326172a9, RZ ;  /* 0xcd9e8d5702127825 */ /* 0x000fc800078e00ff */
[----:B------:R-:W-:Y:S01]  /*67d0*/  IMAD.WIDE.U32 R20, R20, -0x326172a9, RZ ;  /* 0xcd9e8d5714147825 */ /* 0x000fe200078e00ff */
[----:B------:R-:W-:Y:S01]  /*67e0*/  LOP3.LUT R22, R5, UR11, R52, 0x96, !PT ;  /* 0x0000000b05167c12 */ /* 0x000fe2000f8e9634 */
[C---:B------:R-:W-:Y:S01]  /*67f0*/  HMMA.16816.F32 R248, R8.reuse, R48, R104 ;  /* 0x0000003008f8723c */ /* 0x040fe20000001868 */
[----:B------:R-:W-:Y:S02]  /*6800*/  LOP3.LUT R5, R19, UR10, R36, 0x96, !PT ;  /* 0x0000000a13057c12 */ /* 0x000fe4000f8e9624 */
[----:B------:R-:W-:Y:S02]  /*6810*/  LOP3.LUT R2, R21, UR8, R18, 0x96, !PT ;  /* 0x0000000815027c12 */ /* 0x000fe4000f8e9612 */
[----:B------:R-:W-:Y:S01]  /*6820*/  LOP3.LUT R18, R7, UR9, R4, 0x96, !PT ;  /* 0x0000000907127c12 */ /* 0x000fe2000f8e9604 */
[----:B------:R-:W-:Y:S01]  /*6830*/  HMMA.16816.F32 R104, R8, R32, R88 ;  /* 0x000000200868723c */ /* 0x000fe20000001858 */
[----:B------:R-:W-:Y:S01]  /*6840*/  IMAD.WIDE.U32 R4, R5, -0x2daee0ad, RZ ;  /* 0xd2511f5305047825 */ /* 0x000fe200078e00ff */
[----:B------:R-:W-:-:S03]  /*6850*/  LOP3.LUT R52, R15, UR25, R38, 0x96, !PT ;  /* 0x000000190f347c12 */ /* 0x000fc6000f8e9626 */
[----:B------:R-:W-:Y:S01]  /*6860*/  IMAD.WIDE.U32 R48, R2, -0x2daee0ad, RZ ;  /* 0xd2511f5302307825 */ /* 0x000fe200078e00ff */
[C---:B------:R-:W-:Y:S01]  /*6870*/  HMMA.16816.F32 R100, R8.reuse, R34, R84 ;  /* 0x000000220864723c */ /* 0x040fe20000001854 */
[----:B------:R-:W2:Y:S01]  /*6880*/  LDSM.16.MT88.4 R32, [R180+0x10800] ;  /* 0x01080000b420783b */ /* 0x000ea20000004200 */
[----:B------:R-:W-:Y:S01]  /*6890*/  LOP3.LUT R7, R5, UR7, R6, 0x96, !PT ;  /* 0x0000000705077c12 */ /* 0x000fe2000f8e9606 */
[----:B------:R-:W-:Y:S01]  /*68a0*/  IMAD.WIDE.U32 R18, R18, -0x326172a9, RZ ;  /* 0xcd9e8d5712127825 */ /* 0x000fe200078e00ff */
[----:B------:R-:W-:Y:S02]  /*68b0*/  LOP3.LUT R2, R49, UR6, R4, 0x96, !PT ;  /* 0x0000000631027c12 */ /* 0x000fe4000f8e9604 */
[----:B---3--:R-:W-:Y:S01]  /*68c0*/  HMMA.16816.F32 R204, R8, R28, R60 ;  /* 0x0000001c08cc723c */ /* 0x008fe2000000183c */
[----:B------:R-:W-:Y:S01]  /*68d0*/  IMAD.WIDE.U32 R4, R22, -0x326172a9, RZ ;  /* 0xcd9e8d5716047825 */ /* 0x000fe200078e00ff */
[----:B------:R-:W-:-:S04]  /*68e0*/  SHF.R.U32.HI R84, RZ, 0x10, R14 ;  /* 0x00000010ff547819 */ /* 0x000fc8000001160e */
[----:B------:R-:W-:Y:S01]  /*68f0*/  LOP3.LUT R21, R5, UR10, R36, 0x96, !PT ;  /* 0x0000000a05157c12 */ /* 0x000fe2000f8e9624 */
[C---:B-1----:R-:W-:Y:S01]  /*6900*/  HMMA.16816.F32 R212, R8.reuse, R24, R64 ;  /* 0x0000001808d4723c */ /* 0x042fe20000001840 */
[----:B------:R-:W-:Y:S01]  /*6910*/  SHF.R.U32.HI R63, RZ, 0x18, R14 ;  /* 0x00000018ff3f7819 */ /* 0x000fe2000001160e */
[----:B------:R-:W-:Y:S01]  /*6920*/  IMAD.WIDE.U32 R14, R7, -0x326172a9, RZ ;  /* 0xcd9e8d57070e7825 */ /* 0x000fe200078e00ff */
[----:B------:R-:W-:Y:S02]  /*6930*/  LOP3.LUT R19, R19, UR8, R4, 0x96, !PT ;  /* 0x0000000813137c12 */ /* 0x000fe4000f8e9604 */
[----:B------:R-:W-:Y:S01]  /*6940*/  LOP3.LUT R60, R17, UR18, R56, 0x96, !PT ;  /* 0x00000012113c7c12 */ /* 0x000fe2000f8e9638 */
[----:B------:R-:W-:Y:S01]  /*6950*/  IMAD.WIDE.U32 R4, R2, -0x326172a9, RZ ;  /* 0xcd9e8d5702047825 */ /* 0x000fe200078e00ff */
[----:B------:R-:W-:Y:S01]  /*6960*/  LOP3.LUT R51, R15, UR4, R20, 0x96, !PT ;  /* 0x000000040f337c12 */ /* 0x000fe2000f8e9614 */
[----:B------:R-:W-:Y:S01]  /*6970*/  HMMA.16816.F32 R80, R8, R30, R68 ;  /* 0x0000001e0850723c */ /* 0x000fe20000001844 */
[----:B------:R-:W-:-:S02]  /*6980*/  LOP3.LUT R62, R16, 0xff, RZ, 0xc0, !PT ;  /* 0x000000ff103e7812 */ /* 0x000fc400078ec0ff */
[----:B------:R-:W-:Y:S01]  /*6990*/  LOP3.LUT R24, R5, UR18, R14, 0x96, !PT ;  /* 0x0000001205187c12 */ /* 0x000fe2000f8e960e */
[----:B------:R-:W-:Y:S01]  /*69a0*/  IMAD.WIDE.U32 R14, R19, -0x2daee0ad, RZ ;  /* 0xd2511f53130e7825 */ /* 0x000fe200078e00ff */
[C---:B------:R-:W-:Y:S01]  /*69b0*/  LOP3.LUT R23, R4.reuse, 0xff, RZ, 0xc0, !PT ;  /* 0x000000ff04177812 */ /* 0x040fe200078ec0ff */
[----:B------:R-:W-:Y:S01]  /*69c0*/  HMMA.16816.F32 R88, R8, R26, R40 ;  /* 0x0000001a0858723c */ /* 0x000fe20000001828 */
[----:B------:R-:W-:Y:S02]  /*69d0*/  LOP3.LUT R50, R4, 0xffff, RZ, 0xc0, !PT ;  /* 0x0000ffff04327812 */ /* 0x000fe400078ec0ff */
[--C-:B------:R-:W-:Y:S02]  /*69e0*/  SHF.R.U32.HI R49, RZ, 0x10, R4.reuse ;  /* 0x00000010ff317819 */ /* 0x100fe40000011604 */
[----:B------:R-:W-:Y:S01]  /*69f0*/  SHF.R.U32.HI R22, RZ, 0x18, R4 ;  /* 0x00000018ff167819 */ /* 0x000fe20000011604 */
[----:B------:R-:W-:Y:S01]  /*6a00*/  IMAD.WIDE.U32 R4, R21, -0x2daee0ad, RZ ;  /* 0xd2511f5315047825 */ /* 0x000fe200078e00ff */
[----:B------:R-:W-:-:S02]  /*6a10*/  LOP3.LUT R61, R16, 0xffff, RZ, 0xc0, !PT ;  /* 0x0000ffff103d7812 */ /* 0x000fc400078ec0ff */
[----:B------:R-:W-:Y:S02]  /*6a20*/  SHF.R.U32.HI R28, RZ, 0x10, R16 ;  /* 0x00000010ff1c7819 */ /* 0x000fe40000011610 */
[----:B------:R-:W-:Y:S02]  /*6a30*/  LOP3.LUT R6, R5, UR7, R6, 0x96, !PT ;  /* 0x0000000705067c12 */ /* 0x000fe4000f8e9606 */
[----:B------:R-:W-:Y:S01]  /*6a40*/  LOP3.LUT R2, R15, UR6, R4, 0x96, !PT ;  /* 0x000000060f027c12 */ /* 0x000fe2000f8e9604 */
[----:B--2---:R-:W-:Y:S01]  /*6a50*/  HMMA.16816.F32 R72, R8, R32, R96 ;  /* 0x000000200848723c */ /* 0x004fe20000001860 */
[----:B------:R-:W-:Y:S01]  /*6a60*/  ISETP.LE.U32.AND P1, PT, R22, UR12, PT ;  /* 0x0000000c16007c0c */ /* 0x000fe2000bf23070 */
[----:B------:R-:W-:Y:S01]  /*6a70*/  IMAD.WIDE.U32 R6, R6, -0x326172a9, RZ ;  /* 0xcd9e8d5706067825 */ /* 0x000fe200078e00ff */
[----:B------:R-:W-:Y:S01]  /*6a80*/  ISETP.LE.U32.AND P3, PT, R23, UR12, PT ;  /* 0x0000000c17007c0c */ /* 0x000fe2000bf63070 */
[----:B------:R-:W-:Y:S02]  /*6a90*/  USHF.L.U32 UR34, UR19, 0x3, URZ ;  /* 0x0000000313227899 */ /* 0x000fe4000800063f */
[----:B------:R-:W-:Y:S01]  /*6aa0*/  IMAD.WIDE.U32 R4, R2, -0x326172a9, RZ ;  /* 0xcd9e8d5702047825 */ /* 0x000fe200078e00ff */
[----:B------:R-:W-:-:S03]  /*6ab0*/  LOP3.LUT R2, R7, UR4, R18, 0x96, !PT ;  /* 0x0000000407027c12 */ /* 0x000fc6000f8e9612 */
[----:B------:R-:W-:Y:S01]  /*6ac0*/  FFMA.FTZ R7, R201, UR24, -R13 ;  /* 0x00000018c9077c23 */ /* 0x000fe2000801080d */
[----:B------:R-:W-:Y:S01]  /*6ad0*/  HMMA.16816.F32 R40, R8, R34, R164 ;  /* 0x000000220828723c */ /* 0x000fe200000018a4 */
[----:B------:R-:W-:Y:S01]  /*6ae0*/  IMAD.MOV.U32 R96, RZ, RZ, R114 ;  /* 0x000000ffff607224 */ /* 0x000fe200078e0072 */
[----:B------:R-:W-:Y:S01]  /*6af0*/  LOP3.LUT R6, R5, UR18, R6, 0x96, !PT ;  /* 0x0000001205067c12 */ /* 0x000fe2000f8e9606 */
[----:B------:R-:W-:Y:S01]  /*6b00*/  IMAD.MOV.U32 R114, RZ, RZ, R115 ;  /* 0x000000ffff727224 */ /* 0x000fe200078e0073 */
[C---:B------:R-:W-:Y:S01]  /*6b10*/  LOP3.LUT R15, R4.reuse, 0xffff, RZ, 0xc0, !PT ;  /* 0x0000ffff040f7812 */ /* 0x040fe200078ec0ff */
[----:B------:R-:W-:Y:S01]  /*6b20*/  IMAD.MOV.U32 R115, RZ, RZ, R252 ;  /* 0x000000ffff737224 */ /* 0x000fe200078e00fc */
[----:B------:R-:W-:Y:S01]  /*6b30*/  LOP3.LUT R21, R4, 0xff, RZ, 0xc0, !PT ;  /* 0x000000ff04157812 */ /* 0x000fe200078ec0ff */
[----:B------:R1:W2:Y:S01]  /*6b40*/  MUFU.EX2 R29, R7 ;  /* 0x00000007001d7308 */ /* 0x0002a20000000800 */
[--C-:B------:R-:W-:Y:S01]  /*6b50*/  SHF.R.U32.HI R20, RZ, 0x10, R4.reuse ;  /* 0x00000010ff147819 */ /* 0x100fe20000011604 */
[----:B------:R-:W-:Y:S01]  /*6b60*/  IMAD.MOV.U32 R165, RZ, RZ, R203 ;  /* 0x000000ffffa57224 */ /* 0x000fe200078e00cb */
[----:B------:R-:W-:Y:S01]  /*6b70*/  SHF.R.U32.HI R19, RZ, 0x18, R4 ;  /* 0x00000018ff137819 */ /* 0x000fe20000011604 */
[----:B------:R-:W-:Y:S01]  /*6b80*/  IMAD.WIDE.U32 R4, R2, -0x2daee0ad, RZ ;  /* 0xd2511f5302047825 */ /* 0x000fe200078e00ff */
[----:B------:R-:W-:Y:S01]  /*6b90*/  SHF.R.U32.HI R252, RZ, 0x18, R16 ;  /* 0x00000018fffc7819 */ /* 0x000fe20000011610 */
[----:B------:R-:W-:-:S02]  /*6ba0*/  ULDC.64 UR6, c[0x0][0x2a8] ;  /* 0x0000aa0000067ab9 */ /* 0x000fc40000000a00 */
[----:B------:R-:W-:Y:S01]  /*6bb0*/  IMAD.MOV.U32 R201, RZ, RZ, R113 ;  /* 0x000000ffffc97224 */ /* 0x000fe200078e0071 */
[----:B------:R-:W-:Y:S02]  /*6bc0*/  LOP3.LUT R2, R5, UR25, R14, 0x96, !PT ;  /* 0x0000001905027c12 */ /* 0x000fe4000f8e960e */
[C---:B------:R-:W-:Y:S02]  /*6bd0*/  LOP3.LUT R14, R4.reuse, 0xffff, RZ, 0xc0, !PT ;  /* 0x0000ffff040e7812 */ /* 0x040fe400078ec0ff */
[----:B------:R-:W-:Y:S02]  /*6be0*/  LOP3.LUT R18, R4, 0xff, RZ, 0xc0, !PT ;  /* 0x000000ff04127812 */ /* 0x000fe400078ec0ff */
[--C-:B------:R-:W-:Y:S02]  /*6bf0*/  SHF.R.U32.HI R17, RZ, 0x10, R4.reuse ;  /* 0x00000010ff117819 */ /* 0x100fe40000011604 */
[----:B------:R-:W-:Y:S01]  /*6c00*/  SHF.R.U32.HI R16, RZ, 0x18, R4 ;  /* 0x00000018ff107819 */ /* 0x000fe20000011604 */
[----:B------:R-:W-:Y:S01]  /*6c10*/  FFMA.FTZ R4, R117, UR24, -R13 ;  /* 0x0000001875047c23 */ /* 0x000fe2000801080d */
[----:B------:R-:W-:Y:S01]  /*6c20*/  SHF.R.U32.HI R5, RZ, 0x8, R15 ;  /* 0x00000008ff057819 */ /* 0x000fe2000001160f */
[----:B-1----:R-:W-:Y:S01]  /*6c30*/  FFMA.FTZ R7, R118, UR24, -R13 ;  /* 0x0000001876077c23 */ /* 0x002fe2000801080d */
[----:B--2---:R-:W-:Y:S01]  /*6c40*/  IMAD.MOV.U32 R166, RZ, RZ, R29 ;  /* 0x000000ffffa67224 */ /* 0x004fe200078e001d */
[----:B------:R1:W2:Y:S01]  /*6c50*/  MUFU.EX2 R30, R4 ;  /* 0x00000004001e7308 */ /* 0x0002a20000000800 */
[----:B------:R-:W-:-:S02]  /*6c60*/  PRMT R22, R21, 0x5410, R5 ;  /* 0x0000541015167816 */ /* 0x000fc40000000005 */
[----:B------:R-:W-:Y:S02]  /*6c70*/  SHF.R.U32.HI R5, RZ, 0x8, R14 ;  /* 0x00000008ff057819 */ /* 0x000fe4000001160e */
[----:B------:R-:W-:-:S03]  /*6c80*/  LOP3.LUT R14, R6, 0xff, RZ, 0xc0, !PT ;  /* 0x000000ff060e7812 */ /* 0x000fc600078ec0ff */
[----:B------:R3:W-:Y:S01]  /*6c90*/  MUFU.EX2 R97, R7 ;  /* 0x0000000700617308 */ /* 0x0007e20000000800 */
[----:B-1----:R-:W-:Y:S01]  /*6ca0*/  LOP3.LUT R4, R20, 0xff, RZ, 0xc0, !PT ;  /* 0x000000ff14047812 */ /* 0x002fe200078ec0ff */
[----:B--2---:R-:W-:Y:S01]  /*6cb0*/  IMAD.MOV.U32 R167, RZ, RZ, R30 ;  /* 0x000000ffffa77224 */ /* 0x004fe200078e001e */
[----:B------:R-:W-:Y:S01]  /*6cc0*/  PRMT R20, R18, 0x5410, R5 ;  /* 0x0000541012147816 */ /* 0x000fe20000000005 */
[----:B------:R-:W-:Y:S01]  /*6cd0*/  FFMA.FTZ R5, R140, UR24, -R13 ;  /* 0x000000188c057c23 */ /* 0x000fe2000801080d */
[----:B------:R-:W-:Y:S01]  /*6ce0*/  PRMT R21, R4, 0x5410, R19 ;  /* 0x0000541004157816 */ /* 0x000fe20000000013 */
[----:B------:R-:W-:Y:S02]  /*6cf0*/  FFMA.FTZ R4, R119, UR24, -R13 ;  /* 0x0000001877047c23 */ /* 0x000fe4000801080d */
[----:B------:R1:W-:Y:S01]  /*6d00*/  MUFU.EX2 R99, R5 ;  /* 0x0000000500637308 */ /* 0x0003e20000000800 */
[----:B---3--:R-:W-:-:S07]  /*6d10*/  SHF.R.U32.HI R7, RZ, 0x18, R6 ;  /* 0x00000018ff077819 */ /* 0x008fce0000011606 */
[----:B------:R2:W-:Y:S01]  /*6d20*/  MUFU.EX2 R36, R4 ;  /* 0x0000000400247308 */ /* 0x0005e20000000800 */
[----:B-1----:R-:W-:Y:S02]  /*6d30*/  SHF.R.U32.HI R5, RZ, 0x10, R6 ;  /* 0x00000010ff057819 */ /* 0x002fe40000011606 */
[----:B--2---:R-:W-:-:S04]  /*6d40*/  LOP3.LUT R4, R17, 0xff, RZ, 0xc0, !PT ;  /* 0x000000ff11047812 */ /* 0x004fc800078ec0ff */
[----:B------:R-:W-:Y:S02]  /*6d50*/  PRMT R17, R4, 0x5410, R16 ;  /* 0x0000541004117816 */ /* 0x000fe40000000010 */
[----:B------:R-:W-:Y:S02]  /*6d60*/  LOP3.LUT R4, R6, 0xffff, RZ, 0xc0, !PT ;  /* 0x0000ffff06047812 */ /* 0x000fe400078ec0ff */
[----:B------:R-:W-:Y:S02]  /*6d70*/  HSET2.LE.AND R16, R20, R0, PT ;  /* 0x0000000014107233 */ /* 0x000fe40003803000 */
[----:B------:R-:W-:Y:S02]  /*6d80*/  SHF.R.U32.HI R6, RZ, 0x8, R4 ;  /* 0x00000008ff067819 */ /* 0x000fe40000011604 */
[----:B------:R-:W-:Y:S01]  /*6d90*/  LOP3.LUT R4, R5, 0xff, RZ, 0xc0, !PT ;  /* 0x000000ff05047812 */ /* 0x000fe200078ec0ff */
[----:B------:R-:W-:Y:S01]  /*6da0*/  FFMA.FTZ R5, R168, UR24, -R13 ;  /* 0x00000018a8057c23 */ /* 0x000fe2000801080d */
[----:B------:R-:W-:Y:S01]  /*6db0*/  PRMT R19, R14, 0x5410, R6 ;  /* 0x000054100e137816 */ /* 0x000fe20000000006 */
[----:B------:R-:W-:Y:S01]  /*6dc0*/  IMAD.MOV.U32 R168, RZ, RZ, R114 ;  /* 0x000000ffffa87224 */ /* 0x000fe200078e0072 */
[----:B------:R-:W-:Y:S01]  /*6dd0*/  PRMT R18, R4, 0x5410, R7 ;  /* 0x0000541004127816 */ /* 0x000fe20000000007 */
[----:B------:R1:W-:Y:S01]  /*6de0*/  MUFU.EX2 R23, R5 ;  /* 0x0000000500177308 */ /* 0x0003e20000000800 */
[C---:B------:R-:W-:Y:S01]  /*6df0*/  LOP3.LUT R4, R2.reuse, 0xffff, RZ, 0xc0, !PT ;  /* 0x0000ffff02047812 */ /* 0x040fe200078ec0ff */
[----:B------:R-:W-:Y:S01]  /*6e00*/  IMAD.MOV.U32 R114, RZ, RZ, R143 ;  /* 0x000000ffff727224 */ /* 0x000fe200078e008f */
[----:B------:R-:W-:-:S02]  /*6e10*/  LOP3.LUT R6, R2, 0xff, RZ, 0xc0, !PT ;  /* 0x000000ff02067812 */ /* 0x000fc400078ec0ff */
[----:B------:R-:W-:Y:S02]  /*6e20*/  SHF.R.U32.HI R7, RZ, 0x8, R4 ;  /* 0x00000008ff077819 */ /* 0x000fe40000011604 */
[----:B------:R-:W-:Y:S02]  /*6e30*/  SHF.R.U32.HI R4, RZ, 0x18, R2 ;  /* 0x00000018ff047819 */ /* 0x000fe40000011602 */
[----:B------:R-:W-:Y:S02]  /*6e40*/  PRMT R14, R6, 0x5410, R7 ;  /* 0x00005410060e7816 */ /* 0x000fe40000000007 */
[--C-:B------:R-:W-:Y:S02]  /*6e50*/  HSET2.LE.AND R6, R22, R0.reuse, PT ;  /* 0x0000000016067233 */ /* 0x100fe40003803000 */
[--C-:B------:R-:W-:Y:S02]  /*6e60*/  HSET2.LE.AND R7, R21, R0.reuse, PT ;  /* 0x0000000015077233 */ /* 0x100fe40003803000 */
[----:B------:R-:W-:Y:S01]  /*6e70*/  HSET2.LE.AND R17, R17, R0, PT ;  /* 0x0000000011117233 */ /* 0x000fe20003803000 */
[----:B-1----:R-:W-:Y:S01]  /*6e80*/  FFMA.FTZ R5, R169, UR24, -R13 ;  /* 0x00000018a9057c23 */ /* 0x002fe2000801080d */
[----:B------:R-:W-:-:S02]  /*6e90*/  IMAD.MOV.U32 R169, RZ, RZ, R115 ;  /* 0x000000ffffa97224 */ /* 0x000fc400078e0073 */
[----:B------:R-:W-:Y:S01]  /*6ea0*/  FFMA.FTZ R13, R141, UR24, -R13 ;  /* 0x000000188d0d7c23 */ /* 0x000fe2000801080d */
[----:B------:R-:W-:Y:S02]  /*6eb0*/  IMAD.MOV.U32 R115, RZ, RZ, R181 ;  /* 0x000000ffff737224 */ /* 0x000fe400078e00b5 */
[----:B------:R1:W-:Y:S02]  /*6ec0*/  MUFU.EX2 R181, R5 ;  /* 0x0000000500b57308 */ /* 0x0003e40000000800 */
[----:B------:R-:W-:-:S06]  /*6ed0*/  IMAD.MOV.U32 R54, RZ, RZ, R115 ;  /* 0x000000ffff367224 */ /* 0x000fcc00078e0073 */
[----:B------:R2:W-:Y:S01]  /*6ee0*/  MUFU.EX2 R143, R13 ;  /* 0x0000000d008f7308 */ /* 0x0005e20000000800 */
[----:B-1----:R-:W-:-:S04]  /*6ef0*/  SHF.R.U32.HI R5, RZ, 0x10, R2 ;  /* 0x00000010ff057819 */ /* 0x002fc80000011602 */
[----:B------:R-:W-:Y:S02]  /*6f00*/  LOP3.LUT R2, R5, 0xff, RZ, 0xc0, !PT ;  /* 0x000000ff05027812 */ /* 0x000fe400078ec0ff */
[--C-:B------:R-:W-:Y:S01]  /*6f10*/  HSET2.LE.AND R5, R18, R0.reuse, PT ;  /* 0x0000000012057233 */ /* 0x100fe20003803000 */
[----:B------:R-:W-:Y:S01]  /*6f20*/  FFMA.FTZ R18, R174, UR24, -R12 ;  /* 0x00000018ae127c23 */ /* 0x000fe2000801080c */
[----:B------:R-:W-:Y:S01]  /*6f30*/  PRMT R15, R2, 0x5410, R4 ;  /* 0x00005410020f7816 */ /* 0x000fe20000000004 */
[----:B------:R-:W-:Y:S01]  /*6f40*/  FFMA.FTZ R4, R202, UR24, -R12 ;  /* 0x00000018ca047c23 */ /* 0x000fe2000801080c */
[----:B------:R-:W-:Y:S01]  /*6f50*/  LOP3.LUT R2, R24, 0xffff, RZ, 0xc0, !PT ;  /* 0x0000ffff18027812 */ /* 0x000fe200078ec0ff */
[----:B------:R-:W-:Y:S01]  /*6f60*/  IMAD.MOV.U32 R174, RZ, RZ, R127 ;  /* 0x000000ffffae7224 */ /* 0x000fe200078e007f */
[--C-:B--2---:R-:W-:Y:S01]  /*6f70*/  HSET2.LE.AND R13, R14, R0.reuse, PT ;  /* 0x000000000e0d7233 */ /* 0x104fe20003803000 */
[----:B------:R1:W2:Y:S01]  /*6f80*/  MUFU.EX2 R31, R4 ;  /* 0x00000004001f7308 */ /* 0x0002a20000000800 */
[----:B------:R-:W-:Y:S01]  /*6f90*/  SHF.R.U32.HI R2, RZ, 0x8, R2 ;  /* 0x00000008ff027819 */ /* 0x000fe20000011602 */
[----:B------:R-:W-:Y:S01]  /*6fa0*/  FFMA.FTZ R14, R175, UR24, -R12 ;  /* 0x00000018af0e7c23 */ /* 0x000fe2000801080c */
[----:B------:R-:W-:Y:S01]  /*6fb0*/  HSET2.LE.AND R15, R15, R0, PT ;  /* 0x000000000f0f7233 */ /* 0x000fe20003803000 */
[----:B------:R-:W-:Y:S01]  /*6fc0*/  IMAD.MOV.U32 R175, RZ, RZ, R126 ;  /* 0x000000ffffaf7224 */ /* 0x000fe200078e007e */
[----:B------:R-:W-:Y:S01]  /*6fd0*/  LOP3.LUT R2, R2, 0xffff, RZ, 0xc0, !PT ;  /* 0x0000ffff02027812 */ /* 0x000fe200078ec0ff */
[----:B------:R-:W-:-:S02]  /*6fe0*/  IMAD.MOV.U32 R127, RZ, RZ, R176 ;  /* 0x000000ffff7f7224 */ /* 0x000fc400078e00b0 */
[----:B------:R-:W-:Y:S01]  /*6ff0*/  MUFU.EX2 R203, R14 ;  /* 0x0000000e00cb7308 */ /* 0x000fe20000000800 */
[----:B------:R-:W-:Y:S01]  /*7000*/  ISETP.LE.U32.AND P2, PT, R2, UR12, PT ;  /* 0x0000000c02007c0c */ /* 0x000fe2000bf43070 */
[----:B------:R-:W-:Y:S01]  /*7010*/  IMAD.MOV.U32 R126, RZ, RZ, R142 ;  /* 0x000000ffff7e7224 */ /* 0x000fe200078e008e */
[----:B------:R-:W-:Y:S01]  /*7020*/  LOP3.LUT R2, R24, 0xff, RZ, 0xc0, !PT ;  /* 0x000000ff18027812 */ /* 0x000fe200078ec0ff */
[----:B------:R-:W-:-:S03]  /*7030*/  IMAD.MOV.U32 R202, RZ, RZ, R84 ;  /* 0x000000ffffca7224 */ /* 0x000fc600078e0054 */
[----:B------:R-:W-:Y:S01]  /*7040*/  ISETP.LE.U32.AND P5, PT, R2, UR12, PT ;  /* 0x0000000c02007c0c */ /* 0x000fe2000bfa3070 */
[----:B------:R-:W-:Y:S01]  /*7050*/  MUFU.EX2 R176, R18 ;  /* 0x0000001200b07308 */ /* 0x000fe20000000800 */
[----:B-1----:R-:W-:Y:S01]  /*7060*/  FFMA.FTZ R4, R170, UR24, -R12 ;  /* 0x00000018aa047c23 */ /* 0x002fe2000801080c */
[----:B------:R-:W-:Y:S01]  /*7070*/  IMAD.MOV.U32 R170, RZ, RZ, R184 ;  /* 0x000000ffffaa7224 */ /* 0x000fe200078e00b8 */
[----:B------:R-:W-:Y:S01]  /*7080*/  HSET2.LE.AND R2, R19, R0, PT ;  /* 0x0000000013027233 */ /* 0x000fe20003803000 */
[--C-:B------:R-:W-:Y:S01]  /*7090*/  FFMA.FTZ R0, R200, UR24, -R12.reuse ;  /* 0x00000018c8007c23 */ /* 0x100fe2000801080c */
[----:B--2---:R-:W-:Y:S02]  /*70a0*/  IMAD.MOV.U32 R164, RZ, RZ, R31 ;  /* 0x000000ffffa47224 */ /* 0x004fe400078e001f */
[----:B------:R-:W-:Y:S01]  /*70b0*/  IMAD.MOV.U32 R200, RZ, RZ, R125 ;  /* 0x000000ffffc87224 */ /* 0x000fe200078e007d */
[----:B------:R1:W2:Y:S02]  /*70c0*/  MUFU.EX2 R184, R4 ;  /* 0x0000000400b87308 */ /* 0x0002a40000000800 */
[----:B-1----:R-:W-:Y:S01]  /*70d0*/  FFMA.FTZ R4, R171, UR24, -R12 ;  /* 0x00000018ab047c23 */ /* 0x002fe2000801080c */
[----:B------:R-:W-:-:S05]  /*70e0*/  IMAD.MOV.U32 R171, RZ, RZ, R36 ;  /* 0x000000ffffab7224 */ /* 0x000fca00078e0024 */
[----:B------:R1:W-:Y:S02]  /*70f0*/  MUFU.EX2 R95, R4 ;  /* 0x00000004005f7308 */ /* 0x0003e40000000800 */
[--C-:B-1----:R-:W-:Y:S01]  /*7100*/  FFMA.FTZ R4, R172, UR24, -R12.reuse ;  /* 0x00000018ac047c23 */ /* 0x102fe2000801080c */
[----:B------:R-:W-:Y:S01]  /*7110*/  FFMA.FTZ R12, R173, UR24, -R12 ;  /* 0x00000018ad0c7c23 */ /* 0x000fe2000801080c */
[----:B------:R-:W-:-:S04]  /*7120*/  IMAD.MOV.U32 R173, RZ, RZ, R183 ;  /* 0x000000ffffad7224 */ /* 0x000fc800078e00b7 */
[----:B------:R1:W3:Y:S01]  /*7130*/  MUFU.EX2 R98, R4 ;  /* 0x0000000400627308 */ /* 0x0002e20000000800 */
[----:B------:R-:W-:-:S07]  /*7140*/  IMAD.MOV.U32 R172, RZ, RZ, R114 ;  /* 0x000000ffffac7224 */ /* 0x000fce00078e0072 */
[----:B------:R2:W4:Y:S08]  /*7150*/  MUFU.EX2 R183, R0 ;  /* 0x0000000000b77308 */ /* 0x0005300000000800 */
[----:B------:R-:W4:Y:S01]  /*7160*/  MUFU.EX2 R142, R12 ;  /* 0x0000000c008e7308 */ /* 0x000f220000000800 */
[----:B-1----:R-:W-:-:S04]  /*7170*/  F2FP.F16.F32.PACK_AB R4, R30, R29 ;  /* 0x0000001d1e04723e */ /* 0x002fc800000000ff */
[C---:B------:R-:W-:Y:S02]  /*7180*/  PRMT R141, R4.reuse, 0x7610, R141 ;  /* 0x00007610048d7816 */ /* 0x040fe4000000008d */
[----:B------:R-:W-:Y:S02]  /*7190*/  PRMT R140, R4, 0x7632, R140 ;  /* 0x00007632048c7816 */ /* 0x000fe4000000008c */
[----:B--2---:R-:W-:Y:S02]  /*71a0*/  F2FP.F16.F32.PACK_AB R0, R184, R164 ;  /* 0x000000a4b800723e */ /* 0x004fe400000000ff */
[----:B------:R-:W-:Y:S02]  /*71b0*/  SHF.R.U32.HI R4, RZ, 0x18, R24 ;  /* 0x00000018ff047819 */ /* 0x000fe40000011618 */
[C---:B------:R-:W-:Y:S02]  /*71c0*/  PRMT R139, R0.reuse, 0x7632, R139 ;  /* 0x00007632008b7816 */ /* 0x040fe4000000008b */
[----:B------:R-:W-:-:S02]  /*71d0*/  PRMT R138, R0, 0x7610, R138 ;  /* 0x00007610008a7816 */ /* 0x000fc4000000008a */
[----:B------:R-:W-:Y:S02]  /*71e0*/  PRMT R0, R141, 0x5410, R140 ;  /* 0x000054108d007816 */ /* 0x000fe4000000008c */
[----:B------:R-:W-:Y:S02]  /*71f0*/  ISETP.LE.U32.AND P4, PT, R4, UR12, PT ;  /* 0x0000000c04007c0c */ /* 0x000fe4000bf83070 */
[----:B------:R-:W-:Y:S02]  /*7200*/  LOP3.LUT R4, R2, R0, RZ, 0xc0, !PT ;  /* 0x0000000002047212 */ /* 0x000fe400078ec0ff */
[----:B------:R-:W-:Y:S02]  /*7210*/  PRMT R0, R138, 0x5410, R139 ;  /* 0x000054108a007816 */ /* 0x000fe4000000008b */
[----:B---3--:R-:W-:Y:S02]  /*7220*/  F2FP.F16.F32.PACK_AB R2, R98, R95 ;  /* 0x0000005f6202723e */ /* 0x008fe400000000ff */
[----:B------:R-:W-:-:S02]  /*7230*/  LOP3.LUT R5, R5, R0, RZ, 0xc0, !PT ;  /* 0x0000000005057212 */ /* 0x000fc400078ec0ff */
[----:B------:R-:W-:Y:S02]  /*7240*/  F2FP.F16.F32.PACK_AB R0, R171, R97 ;  /* 0x00000061ab00723e */ /* 0x000fe400000000ff */
[----:B------:R-:W-:Y:S02]  /*7250*/  PRMT R119, R2, 0x7632, R119 ;  /* 0x0000763202777816 */ /* 0x000fe40000000077 */
[C---:B------:R-:W-:Y:S02]  /*7260*/  PRMT R137, R0.reuse, 0x7610, R137 ;  /* 0x0000761000897816 */ /* 0x040fe40000000089 */
[----:B------:R-:W-:Y:S02]  /*7270*/  PRMT R136, R0, 0x7632, R136 ;  /* 0x0000763200887816 */ /* 0x000fe40000000088 */
[----:B------:R-:W-:Y:S02]  /*7280*/  F2FP.F16.F32.PACK_AB R0, R23, R99 ;  /* 0x000000631700723e */ /* 0x000fe400000000ff */
[----:B------:R-:W-:-:S02]  /*7290*/  PRMT R118, R2, 0x7610, R118 ;  /* 0x0000761002767816 */ /* 0x000fc40000000076 */
[C---:B------:R-:W-:Y:S02]  /*72a0*/  PRMT R117, R0.reuse, 0x7610, R117 ;  /* 0x0000761000757816 */ /* 0x040fe40000000075 */
[----:B------:R-:W-:Y:S02]  /*72b0*/  PRMT R35, R0, 0x7632, R35 ;  /* 0x0000763200237816 */ /* 0x000fe40000000023 */
[----:B------:R-:W-:Y:S02]  /*72c0*/  PRMT R0, R137, 0x5410, R136 ;  /* 0x0000541089007816 */ /* 0x000fe40000000088 */
[----:B------:R-:W-:Y:S02]  /*72d0*/  F2FP.F16.F32.PACK_AB R2, R143, R181 ;  /* 0x000000b58f02723e */ /* 0x000fe400000000ff */
[----:B------:R-:W-:Y:S02]  /*72e0*/  LOP3.LUT R6, R6, R0, RZ, 0xc0, !PT ;  /* 0x0000000006067212 */ /* 0x000fe400078ec0ff */
[----:B------:R-:W-:-:S02]  /*72f0*/  PRMT R0, R118, 0x5410, R119 ;  /* 0x0000541076007816 */ /* 0x000fc40000000077 */
[C---:B------:R-:W-:Y:S02]  /*7300*/  PRMT R32, R2.reuse, 0x7610, R32 ;  /* 0x0000761002207816 */ /* 0x040fe40000000020 */
[----:B------:R-:W-:Y:S02]  /*7310*/  LOP3.LUT R7, R7, R0, RZ, 0xc0, !PT ;  /* 0x0000000007077212 */ /* 0x000fe400078ec0ff */
[----:B------:R-:W-:Y:S02]  /*7320*/  PRMT R0, R117, 0x5410, R35 ;  /* 0x0000541075007816 */ /* 0x000fe40000000023 */
[----:B------:R-:W-:Y:S01]  /*7330*/  PRMT R27, R2, 0x7632, R27 ;  /* 0x00007632021b7816 */ /* 0x000fe2000000001b */
[----:B------:R-:W-:Y:S01]  /*7340*/  IMAD.MOV.U32 R2, RZ, RZ, R126 ;  /* 0x000000ffff027224 */ /* 0x000fe200078e007e */
[----:B------:R-:W-:Y:S02]  /*7350*/  LOP3.LUT R112, R13, R0, RZ, 0xc0, !PT ;  /* 0x000000000d707212 */ /* 0x000fe400078ec0ff */
[----:B----4-:R-:W-:-:S04]  /*7360*/  F2FP.F16.F32.PACK_AB R0, R203, R183 ;  /* 0x000000b7cb00723e */ /* 0x010fc800000000ff */
[C---:B------:R-:W-:Y:S02]  /*7370*/  PRMT R34, R0.reuse, 0x7632, R34 ;  /* 0x0000763200227816 */ /* 0x040fe40000000022 */
[----:B------:R-:W-:Y:S02]  /*7380*/  PRMT R33, R0, 0x7610, R33 ;  /* 0x0000761000217816 */ /* 0x000fe40000000021 */
[----:B------:R-:W-:-:S04]  /*7390*/  F2FP.F16.F32.PACK_AB R0, R142, R176 ;  /* 0x000000b08e00723e */ /* 0x000fc800000000ff */
        /* <DEDUP_REMOVED lines=9> */
[----:B------:R-:W-:Y:S02]  /*7430*/  IMAD.MOV.U32 R0, RZ, RZ, R23 ;  /* 0x000000ffff007224 */ /* 0x000fe400078e0017 */
        /* <DEDUP_REMOVED lines=13> */
[----:B------:R-:W-:Y:S01]  /*7510*/  HMMA.16816.F32 R28, R4, R14, R228 ;  /* 0x0000000e041c723c */ /* 0x000fe200000018e4 */
[----:B------:R-:W1:Y:S01]  /*7520*/  LDSM.16.MT88.4 R12, [R180+0xd000] ;  /* 0x00d00000b40c783b */ /* 0x000e620000004200 */
[----:B------:R-:W-:Y:S02]  /*7530*/  IMAD.MOV.U32 R250, RZ, RZ, R164 ;  /* 0x000000fffffa7224 */ /* 0x000fe400078e00a4 */
[----:B------:R-:W-:-:S02]  /*7540*/  IMAD.MOV.U32 R248, RZ, RZ, R165 ;  /* 0x000000fffff87224 */ /* 0x000fc400078e00a5 */
[C---:B--2---:R-:W-:Y:S01]  /*7550*/  HMMA.16816.F32 R36, R4.reuse, R8, R128 ;  /* 0x000000080424723c */ /* 0x044fe20000001880 */
[----:B------:R-:W-:Y:S02]  /*7560*/  IMAD.MOV.U32 R228, RZ, RZ, R94 ;  /* 0x000000ffffe47224 */ /* 0x000fe400078e005e */
[----:B------:R-:W-:Y:S02]  /*7570*/  IMAD.MOV.U32 R249, RZ, RZ, R166 ;  /* 0x000000fffff97224 */ /* 0x000fe400078e00a6 */
[----:B------:R-:W-:Y:S01]  /*7580*/  IMAD.MOV.U32 R229, RZ, RZ, R170 ;  /* 0x000000ffffe57224 */ /* 0x000fe200078e00aa */
[----:B------:R-:W-:Y:S01]  /*7590*/  HMMA.16816.F32 R44, R4, R10, R44 ;  /* 0x0000000a042c723c */ /* 0x000fe2000000182c */
[----:B------:R-:W2:Y:S01]  /*75a0*/  LDSM.16.MT88.4 R8, [R179+0xd000] ;  /* 0x00d00000b308783b */ /* 0x000ea20000004200 */
        /* <DEDUP_REMOVED lines=8> */
[----:B--2---:R-:W-:Y:S01]  /*7630*/  HMMA.16816.F32 R68, R4, R8, R120 ;  /* 0x000000080444723c */ /* 0x004fe20000001878 */
[----:B------:R-:W-:-:S05]  /*7640*/  IMAD.MOV.U32 R225, RZ, RZ, R93 ;  /* 0x000000ffffe17224 */ /* 0x000fca00078e005d */
[C---:B------:R-:W-:Y:S01]  /*7650*/  HMMA.16816.F32 R76, R4.reuse, R10, R108 ;  /* 0x0000000a044c723c */ /* 0x040fe2000000186c */
[----:B------:R-:W2:Y:S01]  /*7660*/  LDSM.16.MT88.4 R8, [R178+0xf000] ;  /* 0x00f00000b208783b */ /* 0x000ea20000004200 */
[----:B------:R-:W-:Y:S02]  /*7670*/  IMAD.MOV.U32 R226, RZ, RZ, R96 ;  /* 0x000000ffffe27224 */ /* 0x000fe400078e0060 */
[----:B------:R-:W-:Y:S01]  /*7680*/  IMAD.MOV.U32 R227, RZ, RZ, R235 ;  /* 0x000000ffffe37224 */ /* 0x000fe200078e00eb */
[----:B------:R-:W-:Y:S01]  /*7690*/  SHF.R.U32.HI R2, RZ, 0x10, R24 ;  /* 0x00000010ff027819 */ /* 0x000fe20000011618 */
[----:B------:R-:W-:Y:S01]  /*76a0*/  IMAD.MOV.U32 R224, RZ, RZ, R169 ;  /* 0x000000ffffe07224 */ /* 0x000fe200078e00a9 */
[----:B------:R-:W-:Y:S01]  /*76b0*/  LDSM.16.MT88.4 R120, [R177+0xd800] ;  /* 0x00d80000b178783b */ /* 0x000fe20000004200 */
[----:B------:R-:W-:Y:S02]  /*76c0*/  IMAD.MOV.U32 R246, RZ, RZ, R173 ;  /* 0x000000fffff67224 */ /* 0x000fe400078e00ad */
[----:B------:R-:W-:Y:S01]  /*76d0*/  IMAD.MOV.U32 R244, RZ, RZ, R175 ;  /* 0x000000fffff47224 */ /* 0x000fe200078e00af */
[----:B-1----:R-:W-:Y:S07]  /*76e0*/  HMMA.16816.F32 R84, R4, R12, R240 ;  /* 0x0000000c0454723c */ /* 0x002fee00000018f0 */
[----:B------:R-:W-:-:S02]  /*76f0*/  IMAD.MOV.U32 R240, RZ, RZ, R234 ;  /* 0x000000fffff07224 */ /* 0x000fc400078e00ea */
[----:B------:R-:W-:Y:S02]  /*7700*/  IMAD.MOV.U32 R234, RZ, RZ, R0 ;  /* 0x000000ffffea7224 */ /* 0x000fe400078e0000 */
[----:B------:R1:W3:Y:S01]  /*7710*/  LDL.LU.S16 R0, [R1+0x10] ;  /* 0x0000100001007983 */ /* 0x0002e20000300600 */
[----:B------:R-:W-:Y:S01]  /*7720*/  IMAD.MOV.U32 R241, RZ, RZ, R92 ;  /* 0x000000fffff17224 */ /* 0x000fe200078e005c */
[C---:B--2---:R-:W-:Y:S01]  /*7730*/  HMMA.16816.F32 R96, R4.reuse, R8, R104 ;  /* 0x000000080460723c */ /* 0x044fe20000001868 */
[----:B------:R-:W-:Y:S01]  /*7740*/  IMAD.MOV.U32 R243, RZ, RZ, R168 ;  /* 0x000000fffff37224 */ /* 0x000fe200078e00a8 */
[----:B------:R-:W-:Y:S01]  /*7750*/  UIMAD.WIDE UR34, UR34, 0x2, URZ ;  /* 0x00000002222278a5 */ /* 0x000fe2000f8e023f */
[----:B------:R-:W-:Y:S01]  /*7760*/  IMAD.MOV.U32 R242, RZ, RZ, R202 ;  /* 0x000000fffff27224 */ /* 0x000fe200078e00ca */
[----:B------:R-:W-:Y:S02]  /*7770*/  LDSM.16.MT88.4 R104, [R178+0x11800] ;  /* 0x01180000b268783b */ /* 0x000fe40000004200 */
[C---:B------:R-:W-:Y:S02]  /*7780*/  HMMA.16816.F32 R92, R4.reuse, R14, R220 ;  /* 0x0000000e045c723c */ /* 0x040fe400000018dc */
[----:B------:R-:W2:Y:S04]  /*7790*/  LDSM.16.MT88.4 R12, [R180+0xf000] ;  /* 0x00f00000b40c783b */ /* 0x000ea80000004200 */
[C---:B------:R-:W-:Y:S01]  /*77a0*/  HMMA.16816.F32 R100, R4.reuse, R10, R100 ;  /* 0x0000000a0464723c */ /* 0x040fe20000001864 */
[----:B------:R-:W4:Y:S05]  /*77b0*/  LDSM.16.MT88.4 R8, [R179+0xf000] ;  /* 0x00f00000b308783b */ /* 0x000f2a0000004200 */
[C---:B--2---:R-:W-:Y:S06]  /*77c0*/  HMMA.16816.F32 R108, R4.reuse, R12, R236 ;  /* 0x0000000c046c723c */ /* 0x044fec00000018ec */
[C---:B------:R-:W-:Y:S01]  /*77d0*/  HMMA.16816.F32 R128, R4.reuse, R14, R216 ;  /* 0x0000000e0480723c */ /* 0x040fe200000018d8 */
[----:B------:R-:W2:Y:S05]  /*77e0*/  LDSM.16.MT88.4 R12, [R177+0x11000] ;  /* 0x01100000b10c783b */ /* 0x000eaa0000004200 */
[C---:B----4-:R-:W-:Y:S06]  /*77f0*/  HMMA.16816.F32 R132, R4.reuse, R8, R132 ;  /* 0x000000080484723c */ /* 0x050fec0000001884 */
[----:B------:R-:W-:Y:S01]  /*7800*/  HMMA.16816.F32 R144, R4, R10, R144 ;  /* 0x0000000a0490723c */ /* 0x000fe20000001890 */
[----:B------:R-:W4:Y:S01]  /*7810*/  LDSM.16.MT88.4 R8, [R178+0x11000] ;  /* 0x01100000b208783b */ /* 0x000f220000004200 */
[----:B------:R-:W-:-:S04]  /*7820*/  IMAD.MOV.U32 R235, RZ, RZ, R203 ;  /* 0x000000ffffeb7224 */ /* 0x000fc800078e00cb */
[C---:B--2---:R-:W-:Y:S06]  /*7830*/  HMMA.16816.F32 R164, R4.reuse, R12, R212 ;  /* 0x0000000c04a4723c */ /* 0x044fec00000018d4 */
[----:B------:R-:W-:Y:S01]  /*7840*/  HMMA.16816.F32 R168, R4, R14, R88 ;  /* 0x0000000e04a8723c */ /* 0x000fe20000001858 */
[----:B------:R-:W2:Y:S01]  /*7850*/  LDSM.16.MT88.4 R12, [R180+0x11000] ;  /* 0x01100000b40c783b */ /* 0x000ea20000004200 */
[----:B---3--:R-:W-:-:S04]  /*7860*/  @!P5 HADD2 R0, -R141.H0_H0, -RZ.H0_H0 ;  /* 0xa00000ff8d00d230 */ /* 0x008fc80000000900 */
[C---:B----4-:R-:W-:Y:S01]  /*7870*/  HMMA.16816.F32 R204, R4.reuse, R8, R204 ;  /* 0x0000000804cc723c */ /* 0x050fe200000018cc */
[----:B------:R-:W-:Y:S01]  /*7880*/  IMAD.MOV.U32 R222, RZ, RZ, R240 ;  /* 0x000000ffffde7224 */ /* 0x000fe200078e00f0 */
[----:B------:R-:W-:Y:S04]  /*7890*/  LDSM.16.MT88.4 R88, [R179+0xf800] ;  /* 0x00f80000b358783b */ /* 0x000fe80000004200 */
[C---:B------:R-:W-:Y:S01]  /*78a0*/  HMMA.16816.F32 R200, R4.reuse, R10, R80 ;  /* 0x0000000a04c8723c */ /* 0x040fe20000001850 */
[----:B------:R-:W3:Y:S05]  /*78b0*/  LDSM.16.MT88.4 R8, [R179+0x11000] ;  /* 0x01100000b308783b */ /* 0x000eea0000004200 */
[C---:B--2---:R-:W-:Y:S06]  /*78c0*/  HMMA.16816.F32 R172, R4.reuse, R12, R72 ;  /* 0x0000000c04ac723c */ /* 0x044fec0000001848 */
[C---:B------:R-:W-:Y:S01]  /*78d0*/  HMMA.16816.F32 R12, R4.reuse, R14, R40 ;  /* 0x0000000e040c723c */ /* 0x040fe20000001828 */
[----:B------:R-:W2:Y:S05]  /*78e0*/  LDSM.16.MT88.4 R40, [R178+0xd800] ;  /* 0x00d80000b228783b */ /* 0x000eaa0000004200 */
[C---:B---3--:R-:W-:Y:S06]  /*78f0*/  HMMA.16816.F32 R20, R4.reuse, R8, R20 ;  /* 0x000000080414723c */ /* 0x048fec0000001814 */
[----:B------:R-:W-:Y:S07]  /*7900*/  HMMA.16816.F32 R16, R4, R10, R16 ;  /* 0x0000000a0410723c */ /* 0x000fee0000001810 */
[----:B------:R-:W-:-:S04]  /*7910*/  PRMT R4, R0, 0x7610, R4 ;  /* 0x0000761000047816 */ /* 0x000fc80000000004 */
[----:B------:R-:W-:Y:S02]  /*7920*/  @!P5 PRMT R141, R4, 0x5410, RZ ;  /* 0x00005410048dd816 */ /* 0x000fe400000000ff */
[----:B------:R1:W3:Y:S01]  /*7930*/  LDL.LU.S16 R4, [R1+0x14] ;  /* 0x0000140001047983 */ /* 0x0002e20000300600 */
[----:B------:R-:W-:-:S04]  /*7940*/  LOP3.LUT R0, R49, 0xff, RZ, 0xc0, !PT ;  /* 0x000000ff31007812 */ /* 0x000fc800078ec0ff */
[----:B------:R-:W-:Y:S02]  /*7950*/  ISETP.LE.U32.AND P6, PT, R0, UR12, PT ;  /* 0x0000000c00007c0c */ /* 0x000fe4000bfc3070 */
[----:B------:R-:W-:Y:S01]  /*7960*/  LOP3.LUT R0, R2, 0xff, RZ, 0xc0, !PT ;  /* 0x000000ff02007812 */ /* 0x000fe200078ec0ff */
[----:B---3--:R-:W-:-:S05]  /*7970*/  @!P2 HADD2 R4, -R140.H0_H0, -RZ.H0_H0 ;  /* 0xa00000ff8c04a230 */ /* 0x008fca0000000900 */
[----:B------:R-:W-:-:S04]  /*7980*/  PRMT R2, R4, 0x7610, R2 ;  /* 0x0000761004027816 */ /* 0x000fc80000000002 */
[----:B------:R-:W-:Y:S02]  /*7990*/  @!P2 PRMT R140, R2, 0x5410, RZ ;  /* 0x00005410028ca816 */ /* 0x000fe400000000ff */
[----:B------:R1:W3:Y:S01]  /*79a0*/  LDL.LU.S16 R2, [R1+0x18] ;  /* 0x0000180001027983 */ /* 0x0002e20000300600 */
[----:B------:R-:W-:Y:S01]  /*79b0*/  IMAD.WIDE.U32 R4, R51, -0x2daee0ad, RZ ;  /* 0xd2511f5333047825 */ /* 0x000fe200078e00ff */
[----:B------:R-:W-:-:S04]  /*79c0*/  ISETP.LE.U32.AND P5, PT, R0, UR12, PT ;  /* 0x0000000c00007c0c */ /* 0x000fc8000bfa3070 */
[----:B------:R-:W-:Y:S01]  /*79d0*/  LOP3.LUT R0, R5, UR25, R48, 0x96, !PT ;  /* 0x0000001905007c12 */ /* 0x000fe2000f8e9630 */
[----:B---3--:R-:W-:-:S05]  /*79e0*/  @!P4 HADD2 R2, -R139.H0_H0, -RZ.H0_H0 ;  /* 0xa00000ff8b02c230 */ /* 0x008fca0000000900 */
[----:B------:R-:W-:-:S04]  /*79f0*/  PRMT R48, R2, 0x7610, R48 ;  /* 0x0000761002307816 */ /* 0x000fc80000000030 */
[----:B------:R-:W-:Y:S02]  /*7a00*/  @!P4 PRMT R139, R48, 0x5410, RZ ;  /* 0x00005410308bc816 */ /* 0x000fe400000000ff */
[----:B------:R1:W3:Y:S01]  /*7a10*/  LDL.LU.S16 R48, [R1+0x1c] ;  /* 0x00001c0001307983 */ /* 0x0002e20000300600 */
[----:B------:R-:W-:-:S04]  /*7a20*/  LOP3.LUT R2, R0, 0xffff, RZ, 0xc0, !PT ;  /* 0x0000ffff00027812 */ /* 0x000fc800078ec0ff */
[----:B------:R-:W-:-:S04]  /*7a30*/  SHF.R.U32.HI R2, RZ, 0x8, R2 ;  /* 0x00000008ff027819 */ /* 0x000fc80000011602 */
[----:B------:R-:W-:-:S04]  /*7a40*/  LOP3.LUT R2, R2, 0xffff, RZ, 0xc0, !PT ;  /* 0x0000ffff02027812 */ /* 0x000fc800078ec0ff */
[----:B------:R-:W-:Y:S01]  /*7a50*/  ISETP.LE.U32.AND P4, PT, R2, UR12, PT ;  /* 0x0000000c02007c0c */ /* 0x000fe2000bf83070 */
[----:B---3--:R-:W-:-:S05]  /*7a60*/  @!P5 HADD2 R48, -R138.H0_H0, -RZ.H0_H0 ;  /* 0xa00000ff8a30d230 */ /* 0x008fca0000000900 */
[----:B------:R-:W-:-:S04]  /*7a70*/  PRMT R2, R48, 0x7610, R2 ;  /* 0x0000761030027816 */ /* 0x000fc80000000002 */
[----:B------:R-:W-:Y:S02]  /*7a80*/  @!P5 PRMT R138, R2, 0x5410, RZ ;  /* 0x00005410028ad816 */ /* 0x000fe400000000ff */
[----:B------:R1:W3:Y:S01]  /*7a90*/  LDL.LU.S16 R2, [R1+0x24] ;  /* 0x0000240001027983 */ /* 0x0002e20000300600 */
[----:B------:R-:W-:Y:S01]  /*7aa0*/  SHF.R.U32.HI R6, RZ, 0x8, R50 ;  /* 0x00000008ff067819 */ /* 0x000fe20000011632 */
[----:B--2---:R-:W-:Y:S02]  /*7ab0*/  HMMA.16816.F32 R36, R112, R40, R36 ;  /* 0x000000287024723c */ /* 0x004fe40000001824 */
[----:B------:R-:W2:Y:S01]  /*7ac0*/  LDSM.16.MT88.4 R48, [R180+0xd800] ;  /* 0x00d80000b430783b */ /* 0x000ea20000004200 */
[----:B------:R-:W-:Y:S01]  /*7ad0*/  LOP3.LUT R6, R6, 0xffff, RZ, 0xc0, !PT ;  /* 0x0000ffff06067812 */ /* 0x000fe200078ec0ff */
[----:B---3--:R-:W-:-:S05]  /*7ae0*/  @!P3 HADD2 R2, -R137.H0_H0, -RZ.H0_H0 ;  /* 0xa00000ff8902b230 */ /* 0x008fca0000000900 */
[----:B------:R-:W-:Y:S02]  /*7af0*/  PRMT R72, R2, 0x7610, R72 ;  /* 0x0000761002487816 */ /* 0x000fe40000000048 */
[----:B------:R1:W3:Y:S01]  /*7b00*/  LDL.LU.S16 R2, [R1+0x20] ;  /* 0x0000200001027983 */ /* 0x0002e20000300600 */
[----:B------:R-:W-:Y:S01]  /*7b10*/  ISETP.LE.U32.AND P2, PT, R6, UR12, PT ;  /* 0x0000000c06007c0c */ /* 0x000fe2000bf43070 */
[----:B------:R-:W-:-:S12]  /*7b20*/  HMMA.16816.F32 R40, R112, R42, R44 ;  /* 0x0000002a7028723c */ /* 0x000fd8000000182c */
[----:B---3--:R-:W-:-:S05]  /*7b30*/  @!P2 HADD2 R2, -R136.H0_H0, -RZ.H0_H0 ;  /* 0xa00000ff8802a230 */ /* 0x008fca0000000900 */
[----:B------:R-:W-:-:S04]  /*7b40*/  PRMT R47, R2, 0x7610, R47 ;  /* 0x00007610022f7816 */ /* 0x000fc8000000002f */
[----:B------:R-:W-:Y:S02]  /*7b50*/  @!P2 PRMT R136, R47, 0x5410, RZ ;  /* 0x000054102f88a816 */ /* 0x000fe400000000ff */
[----:B------:R1:W3:Y:S02]  /*7b60*/  LDL.LU.S16 R47, [R1+0x38] ;  /* 0x00003800012f7983 */ /* 0x0002e40000300600 */
[----:B---3--:R-:W-:-:S05]  /*7b70*/  @!P1 HADD2 R47, -R119.H0_H0, -RZ.H0_H0 ;  /* 0xa00000ff772f9230 */ /* 0x008fca0000000900 */
[----:B------:R-:W-:Y:S02]  /*7b80*/  PRMT R46, R47, 0x7610, R46 ;  /* 0x000076102f2e7816 */ /* 0x000fe4000000002e */
[----:B------:R1:W3:Y:S01]  /*7b90*/  LDL.LU.S16 R47, [R1+0x3c] ;  /* 0x00003c00012f7983 */ /* 0x0002e20000300600 */
[----:B------:R-:W-:-:S04]  /*7ba0*/  LOP3.LUT R2, R0, 0xff, RZ, 0xc0, !PT ;  /* 0x000000ff00027812 */ /* 0x000fc800078ec0ff */
[----:B------:R-:W-:Y:S01]  /*7bb0*/  ISETP.LE.U32.AND P5, PT, R2, UR12, PT ;  /* 0x0000000c02007c0c */ /* 0x000fe2000bfa3070 */
[----:B---3--:R-:W-:-:S05]  /*7bc0*/  @!P6 HADD2 R47, -R118.H0_H0, -RZ.H0_H0 ;  /* 0xa00000ff762fe230 */ /* 0x008fca0000000900 */
[----:B------:R-:W-:Y:S02]  /*7bd0*/  PRMT R45, R47, 0x7610, R45 ;  /* 0x000076102f2d7816 */ /* 0x000fe4000000002d */
[----:B------:R1:W3:Y:S01]  /*7be0*/  LDL.LU.S16 R47, [R1+0x34] ;  /* 0x00003400012f7983 */ /* 0x0002e20000300600 */
[----:B------:R-:W-:Y:S02]  /*7bf0*/  @!P3 PRMT R137, R72, 0x5410, RZ ;  /* 0x000054104889b816 */ /* 0x000fe400000000ff */
[----:B------:R-:W-:Y:S02]  /*7c00*/  SHF.R.U32.HI R2, RZ, 0x18, R0 ;  /* 0x00000018ff027819 */ /* 0x000fe40000011600 */
[----:B---3--:R-:W-:-:S05]  /*7c10*/  @!P5 HADD2 R47, -R117.H0_H0, -RZ.H0_H0 ;  /* 0xa00000ff752fd230 */ /* 0x008fca0000000900 */
[----:B------:R-:W-:Y:S02]  /*7c20*/  PRMT R44, R47, 0x7610, R44 ;  /* 0x000076102f2c7816 */ /* 0x000fe4000000002c */
[----:B------:R1:W3:Y:S04]  /*7c30*/  LDL.LU.S16 R47, [R1+0x30] ;  /* 0x00003000012f7983 */ /* 0x0002e80000300600 */
[----:B------:R1:W4:Y:S01]  /*7c40*/  LDL.LU.S16 R72, [R1+0x40] ;  /* 0x0000400001487983 */ /* 0x0003220000300600 */
[----:B------:R-:W-:Y:S02]  /*7c50*/  ISETP.LE.U32.AND P2, PT, R2, UR12, PT ;  /* 0x0000000c02007c0c */ /* 0x000fe4000bf43070 */
[----:B------:R-:W-:Y:S02]  /*7c60*/  @!P1 PRMT R119, R46, 0x5410, RZ ;  /* 0x000054102e779816 */ /* 0x000fe400000000ff */
[----:B------:R-:W-:-:S02]  /*7c70*/  @!P6 PRMT R118, R45, 0x5410, RZ ;  /* 0x000054102d76e816 */ /* 0x000fc400000000ff */
[----:B------:R-:W-:Y:S02]  /*7c80*/  @!P5 PRMT R117, R44, 0x5410, RZ ;  /* 0x000054102c75d816 */ /* 0x000fe400000000ff */
[----:B------:R-:W-:Y:S01]  /*7c90*/  SHF.R.U32.HI R0, RZ, 0x10, R0 ;  /* 0x00000010ff007819 */ /* 0x000fe20000011600 */
[----:B---3--:R-:W-:-:S04]  /*7ca0*/  @!P4 HADD2 R47, -R35.H0_H0, -RZ.H0_H0 ;  /* 0xa00000ff232fc230 */ /* 0x008fc80000000900 */
[----:B----4-:R-:W-:Y:S01]  /*7cb0*/  @!P2 HADD2 R72, -R34.H0_H0, -RZ.H0_H0 ;  /* 0xa00000ff2248a230 */ /* 0x010fe20000000900 */
[----:B------:R-:W-:Y:S02]  /*7cc0*/  PRMT R2, R47, 0x7610, R2 ;  /* 0x000076102f027816 */ /* 0x000fe40000000002 */
[----:B--2---:R-:W-:Y:S01]  /*7cd0*/  HMMA.16816.F32 R44, R112, R48, R56 ;  /* 0x00000030702c723c */ /* 0x004fe20000001838 */
[----:B------:R-:W-:Y:S01]  /*7ce0*/  LOP3.LUT R0, R0, 0xff, RZ, 0xc0, !PT ;  /* 0x000000ff00007812 */ /* 0x000fe200078ec0ff */
[----:B------:R-:W2:Y:S05]  /*7cf0*/  LDSM.16.MT88.4 R56, [R179+0xd800] ;  /* 0x00d80000b338783b */ /* 0x000eaa0000004200 */
[----:B------:R-:W-:-:S02]  /*7d00*/  PRMT R49, R72, 0x7610, R49 ;  /* 0x0000761048317816 */ /* 0x000fc40000000031 */
[----:B------:R1:W3:Y:S01]  /*7d10*/  LDL.LU.S16 R72, [R1+0x44] ;  /* 0x0000440001487983 */ /* 0x0002e20000300600 */
[----:B------:R-:W-:Y:S02]  /*7d20*/  ISETP.LE.U32.AND P1, PT, R0, UR12, PT ;  /* 0x0000000c00007c0c */ /* 0x000fe4000bf23070 */
[----:B------:R-:W-:Y:S02]  /*7d30*/  LOP3.LUT R0, R52, 0xff, RZ, 0xc0, !PT ;  /* 0x000000ff34007812 */ /* 0x000fe400078ec0ff */
[----:B------:R-:W-:Y:S02]  /*7d40*/  @!P4 PRMT R35, R2, 0x5410, RZ ;  /* 0x000054100223c816 */ /* 0x000fe400000000ff */
[----:B------:R-:W-:Y:S02]  /*7d50*/  ISETP.LE.U32.AND P4, PT, R0, UR12, PT ;  /* 0x0000000c00007c0c */ /* 0x000fe4000bf83070 */
[----:B------:R-:W-:-:S05]  /*7d60*/  LOP3.LUT R0, R52, 0xffff, RZ, 0xc0, !PT ;  /* 0x0000ffff34007812 */ /* 0x000fca00078ec0ff */
[----:B---3--:R-:W-:-:S05]  /*7d70*/  @!P1 HADD2 R72, -R33.H0_H0, -RZ.H0_H0 ;  /* 0xa00000ff21489230 */ /* 0x008fca0000000900 */
[----:B------:R-:W-:-:S04]  /*7d80*/  PRMT R48, R72, 0x7610, R48 ;  /* 0x0000761048307816 */ /* 0x000fc80000000030 */
[----:B------:R-:W-:Y:S02]  /*7d90*/  @!P1 PRMT R33, R48, 0x5410, RZ ;  /* 0x0000541030219816 */ /* 0x000fe400000000ff */
[----:B------:R1:W3:Y:S04]  /*7da0*/  LDL.LU.S16 R48, [R1+0x48] ;  /* 0x0000480001307983 */ /* 0x0002e80000300600 */
[----:B------:R1:W4:Y:S01]  /*7db0*/  LDL.LU.S16 R72, [R1+0x50] ;  /* 0x0000500001487983 */ /* 0x0003220000300600 */
[----:B------:R-:W-:Y:S02]  /*7dc0*/  SHF.R.U32.HI R0, RZ, 0x8, R0 ;  /* 0x00000008ff007819 */ /* 0x000fe40000011600 */
[----:B------:R-:W-:Y:S01]  /*7dd0*/  SHF.R.U32.HI R2, RZ, 0x18, R52 ;  /* 0x00000018ff027819 */ /* 0x000fe20000011634 */
[----:B------:R-:W-:Y:S01]  /*7de0*/  IMAD.MOV.U32 R223, RZ, RZ, R241 ;  /* 0x000000ffffdf7224 */ /* 0x000fe200078e00f1 */
[----:B------:R-:W-:Y:S01]  /*7df0*/  LOP3.LUT R0, R0, 0xffff, RZ, 0xc0, !PT ;  /* 0x0000ffff00007812 */ /* 0x000fe200078ec0ff */
[----:B------:R-:W-:Y:S01]  /*7e00*/  IMAD.MOV.U32 R240, RZ, RZ, R242 ;  /* 0x000000fffff07224 */ /* 0x000fe200078e00f2 */
[----:B------:R-:W-:Y:S01]  /*7e10*/  ISETP.LE.U32.AND P3, PT, R53, UR12, PT ;  /* 0x0000000c35007c0c */ /* 0x000fe2000bf63070 */
[----:B------:R1:W2:Y:S01]  /*7e20*/  LDL.LU.S16 R80, [R1+0x74] ;  /* 0x0000740001507983 */ /* 0x0002a20000300600 */
[----:B------:R-:W-:-:S02]  /*7e30*/  ISETP.LE.U32.AND P5, PT, R0, UR12, PT ;  /* 0x0000000c00007c0c */ /* 0x000fc4000bfa3070 */
[----:B------:R-:W-:Y:S02]  /*7e40*/  ISETP.LE.U32.AND P6, PT, R2, UR12, PT ;  /* 0x0000000c02007c0c */ /* 0x000fe4000bfc3070 */
[----:B------:R-:W-:Y:S01]  /*7e50*/  SHF.R.U32.HI R2, RZ, 0x10, R52 ;  /* 0x00000010ff027819 */ /* 0x000fe20000011634 */
[----:B------:R-:W-:Y:S02]  /*7e60*/  IMAD.MOV.U32 R241, RZ, RZ, R243 ;  /* 0x000000fffff17224 */ /* 0x000fe400078e00f3 */
[----:B------:R-:W-:Y:S02]  /*7e70*/  IMAD.MOV.U32 R242, RZ, RZ, R224 ;  /* 0x000000fffff27224 */ /* 0x000fe400078e00e0 */
[----:B------:R-:W-:Y:S02]  /*7e80*/  IMAD.MOV.U32 R243, RZ, RZ, R225 ;  /* 0x000000fffff37224 */ /* 0x000fe400078e00e1 */
[----:B------:R-:W-:Y:S02]  /*7e90*/  IMAD.MOV.U32 R224, RZ, RZ, R226 ;  /* 0x000000ffffe07224 */ /* 0x000fe400078e00e2 */
[----:B------:R-:W-:-:S02]  /*7ea0*/  IMAD.MOV.U32 R225, RZ, RZ, R227 ;  /* 0x000000ffffe17224 */ /* 0x000fc400078e00e3 */
[----:B------:R-:W-:Y:S02]  /*7eb0*/  IMAD.MOV.U32 R227, RZ, RZ, R54 ;  /* 0x000000ffffe37224 */ /* 0x000fe400078e0036 */
[----:B------:R-:W-:Y:S02]  /*7ec0*/  IMAD.MOV.U32 R226, RZ, RZ, R55 ;  /* 0x000000ffffe27224 */ /* 0x000fe400078e0037 */
[----:B---3--:R-:W-:Y:S02]  /*7ed0*/  @!P4 HADD2 R48, -R155.H0_H0, -RZ.H0_H0 ;  /* 0xa00000ff9b30c230 */ /* 0x008fe40000000900 */
[----:B----4-:R-:W-:-:S03]  /*7ee0*/  @!P5 HADD2 R72, -R152.H0_H0, -RZ.H0_H0 ;  /* 0xa00000ff9848d230 */ /* 0x010fc60000000900 */
[----:B------:R-:W-:Y:S02]  /*7ef0*/  PRMT R53, R48, 0x7610, R53 ;  /* 0x0000761030357816 */ /* 0x000fe40000000035 */
[----:B------:R-:W-:Y:S02]  /*7f00*/  PRMT R52, R72, 0x7610, R52 ;  /* 0x0000761048347816 */ /* 0x000fe40000000034 */
[----:B------:R-:W-:Y:S01]  /*7f10*/  @!P4 PRMT R155, R53, 0x5410, RZ ;  /* 0x00005410359bc816 */ /* 0x000fe200000000ff */
[C---:B------:R-:W-:Y:S01]  /*7f20*/  HMMA.16816.F32 R124, R112.reuse, R120, R124 ;  /* 0x00000078707c723c */ /* 0x040fe2000000187c */
[----:B------:R-:W-:Y:S01]  /*7f30*/  @!P5 PRMT R152, R52, 0x5410, RZ ;  /* 0x000054103498d816 */ /* 0x000fe200000000ff */
[----:B------:R-:W-:Y:S01]  /*7f40*/  IMAD.MOV.U32 R221, RZ, RZ, R222 ;  /* 0x000000ffffdd7224 */ /* 0x000fe200078e00de */
[----:B------:R-:W-:Y:S01]  /*7f50*/  LOP3.LUT R0, R60, 0xffff, RZ, 0xc0, !PT ;  /* 0x0000ffff3c007812 */ /* 0x000fe200078ec0ff */
[----:B------:R-:W3:Y:S02]  /*7f60*/  LDSM.16.MT88.4 R72, [R178+0xf800] ;  /* 0x00f80000b248783b */ /* 0x000ee40000004200 */
[C---:B--2---:R-:W-:Y:S02]  /*7f70*/  HMMA.16816.F32 R52, R112.reuse, R56, R68 ;  /* 0x000000387034723c */ /* 0x044fe40000001844 */
[----:B------:R1:W2:Y:S04]  /*7f80*/  LDL.LU.S16 R57, [R1+0x54] ;  /* 0x0000540001397983 */ /* 0x0002a80000300600 */
[----:B------:R-:W-:Y:S01]  /*7f90*/  HMMA.16816.F32 R120, R112, R122, R28 ;  /* 0x0000007a7078723c */ /* 0x000fe2000000181c */
[----:B------:R-:W-:-:S02]  /*7fa0*/  SHF.R.U32.HI R0, RZ, 0x8, R0 ;  /* 0x00000008ff007819 */ /* 0x000fc40000011600 */
[----:B------:R-:W-:Y:S02]  /*7fb0*/  LOP3.LUT R2, R2, 0xff, RZ, 0xc0, !PT ;  /* 0x000000ff02027812 */ /* 0x000fe400078ec0ff */
[----:B------:R-:W-:Y:S01]  /*7fc0*/  LOP3.LUT R0, R0, 0xffff, RZ, 0xc0, !PT ;  /* 0x0000ffff00007812 */ /* 0x000fe200078ec0ff */
[----:B--2---:R-:W-:-:S05]  /*7fd0*/  @!P6 HADD2 R57, -R153.H0_H0, -RZ.H0_H0 ;  /* 0xa00000ff9939e230 */ /* 0x004fca0000000900 */
[----:B------:R-:W-:-:S04]  /*7fe0*/  PRMT R31, R57, 0x7610, R31 ;  /* 0x00007610391f7816 */ /* 0x000fc8000000001f */
[----:B------:R-:W-:Y:S02]  /*7ff0*/  @!P6 PRMT R153, R31, 0x5410, RZ ;  /* 0x000054101f99e816 */ /* 0x000fe400000000ff */
[----:B------:R1:W2:Y:S01]  /*8000*/  LDL.LU.S16 R31, [R1+0x78] ;  /* 0x00007800011f7983 */ /* 0x0002a20000300600 */
[----:B------:R-:W-:Y:S02]  /*8010*/  @!P2 PRMT R34, R49, 0x5410, RZ ;  /* 0x000054103122a816 */ /* 0x000fe400000000ff */
[----:B------:R-:W-:Y:S02]  /*8020*/  ISETP.LE.U32.AND P2, PT, R2, UR12, PT ;  /* 0x0000000c02007c0c */ /* 0x000fe4000bf43070 */
[----:B------:R-:W-:Y:S02]  /*8030*/  ISETP.LE.U32.AND P1, PT, R0, UR12, PT ;  /* 0x0000000c00007c0c */ /* 0x000fe4000bf23070 */
[----:B------:R-:W-:-:S04]  /*8040*/  LOP3.LUT R0, R60, 0xff, RZ, 0xc0, !PT ;  /* 0x000000ff3c007812 */ /* 0x000fc800078ec0ff */
[----:B------:R-:W-:Y:S02]  /*8050*/  ISETP.LE.U32.AND P4, PT, R0, UR12, PT ;  /* 0x0000000c00007c0c */ /* 0x000fe4000bf83070 */
[----:B------:R-:W-:-:S03]  /*8060*/  SHF.R.U32.HI R0, RZ, 0x18, R60 ;  /* 0x00000018ff007819 */ /* 0x000fc6000001163c */
[----:B------:R-:W-:Y:S01]  /*8070*/  @!P2 HADD2 R80, -R154.H0_H0, -RZ.H0_H0 ;  /* 0xa00000ff9a50a230 */ /* 0x000fe20000000900 */
[----:B------:R-:W-:Y:S02]  /*8080*/  ISETP.LE.U32.AND P5, PT, R0, UR12, PT ;  /* 0x0000000c00007c0c */ /* 0x000fe4000bfa3070 */
[----:B------:R-:W-:Y:S02]  /*8090*/  SHF.R.U32.HI R0, RZ, 0x10, R60 ;  /* 0x00000010ff007819 */ /* 0x000fe4000001163c */
[----:B------:R-:W-:Y:S02]  /*80a0*/  PRMT R56, R80, 0x7610, R56 ;  /* 0x0000761050387816 */ /* 0x000fe40000000038 */
[----:B------:R-:W-:Y:S01]  /*80b0*/  LOP3.LUT R0, R0, 0xff, RZ, 0xc0, !PT ;  /* 0x000000ff00007812 */ /* 0x000fe200078ec0ff */
[----:B------:R-:W-:Y:S01]  /*80c0*/  IMAD.MOV.U32 R222, RZ, RZ, R223 ;  /* 0x000000ffffde7224 */ /* 0x000fe200078e00df */
[----:B------:R-:W-:Y:S01]  /*80d0*/  @!P2 PRMT R154, R56, 0x5410, RZ ;  /* 0x00005410389aa816 */ /* 0x000fe200000000ff */
[----:B---3--:R-:W-:Y:S01]  /*80e0*/  HMMA.16816.F32 R68, R112, R72, R96 ;  /* 0x000000487044723c */ /* 0x008fe20000001860 */
[----:B------:R-:W-:Y:S01]  /*80f0*/  ISETP.LE.U32.AND P2, PT, R0, UR12, PT ;  /* 0x0000000c00007c0c */ /* 0x000fe2000bf43070 */
[----:B--2---:R-:W-:-:S02]  /*8100*/  @!P4 HADD2 R31, -R156.H0_H0, -RZ.H0_H0 ;  /* 0xa00000ff9c1fc230 */ /* 0x004fc40000000900 */
[----:B------:R-:W-:Y:S02]  /*8110*/  IMAD.MOV.U32 R223, RZ, RZ, R240 ;  /* 0x000000ffffdf7224 */ /* 0x000fe400078e00f0 */
[----:B------:R-:W-:Y:S01]  /*8120*/  HMMA.16816.F32 R72, R112, R74, R100 ;  /* 0x0000004a7048723c */ /* 0x000fe20000001864 */
[----:B------:R-:W-:Y:S01]  /*8130*/  ISETP.LE.U32.AND P6, PT, R63, UR12, PT ;  /* 0x0000000c3f007c0c */ /* 0x000fe2000bfc3070 */
[----:B------:R-:W2:Y:S01]  /*8140*/  LDSM.16.MT88.4 R80, [R180+0xf800] ;  /* 0x00f80000b450783b */ /* 0x000ea20000004200 */
[----:B------:R-:W-:-:S03]  /*8150*/  PRMT R0, R31, 0x7610, R0 ;  /* 0x000076101f007816 */ /* 0x000fc60000000000 */
[----:B------:R1:W3:Y:S01]  /*8160*/  LDL.LU.S16 R31, [R1+0x7c] ;  /* 0x00007c00011f7983 */ /* 0x0002e20000300600 */
[C---:B------:R-:W-:Y:S01]  /*8170*/  HMMA.16816.F32 R48, R112.reuse, R50, R64 ;  /* 0x000000327030723c */ /* 0x040fe20000001840 */
[----:B------:R-:W-:Y:S02]  /*8180*/  @!P4 PRMT R156, R0, 0x5410, RZ ;  /* 0x00005410009cc816 */ /* 0x000fe400000000ff */
[----:B------:R-:W-:Y:S01]  /*8190*/  LDSM.16.MT88.4 R96, [R177+0x11800] ;  /* 0x01180000b160783b */ /* 0x000fe20000004200 */
[----:B---3--:R-:W-:Y:S02]  /*81a0*/  @!P1 HADD2 R31, -R158.H0_H0, -RZ.H0_H0 ;  /* 0xa00000ff9e1f9230 */ /* 0x008fe40000000900 */
[----:B------:R-:W-:Y:S01]  /*81b0*/  IMAD.MOV.U32 R240, RZ, RZ, R241 ;  /* 0x000000fffff07224 */ /* 0x000fe200078e00f1 */
[----:B------:R-:W-:Y:S01]  /*81c0*/  HMMA.16816.F32 R56, R112, R58, R76 ;  /* 0x0000003a7038723c */ /* 0x000fe2000000184c */
[----:B------:R-:W3:Y:S01]  /*81d0*/  LDSM.16.MT88.4 R64, [R177+0xf800] ;  /* 0x00f80000b140783b */ /* 0x000ee20000004200 */
[----:B------:R-:W-:-:S04]  /*81e0*/  PRMT R7, R31, 0x7610, R7 ;  /* 0x000076101f077816 */ /* 0x000fc80000000007 */
[----:B------:R-:W-:Y:S02]  /*81f0*/  @!P1 PRMT R158, R7, 0x5410, RZ ;  /* 0x00005410079e9816 */ /* 0x000fe400000000ff */
[----:B------:R1:W4:Y:S01]  /*8200*/  LDL.LU.S16 R7, [R1+0x84] ;  /* 0x0000840001077983 */ /* 0x0003220000300600 */
[----:B------:R-:W-:Y:S01]  /*8210*/  SHF.R.U32.HI R0, RZ, 0x8, R61 ;  /* 0x00000008ff007819 */ /* 0x000fe2000001163d */
[----:B------:R-:W-:Y:S02]  /*8220*/  IMAD.MOV.U32 R241, RZ, RZ, R242 ;  /* 0x000000fffff17224 */ /* 0x000fe400078e00f2 */
[----:B----4-:R-:W-:-:S05]  /*8230*/  @!P2 HADD2 R7, -R157.H0_H0, -RZ.H0_H0 ;  /* 0xa00000ff9d07a230 */ /* 0x010fca0000000900 */
[----:B------:R-:W-:Y:S02]  /*8240*/  PRMT R6, R7, 0x7610, R6 ;  /* 0x0000761007067816 */ /* 0x000fe40000000006 */
[----:B------:R1:W4:Y:S01]  /*8250*/  LDL.LU.S16 R7, [R1+0x80] ;  /* 0x0000800001077983 */ /* 0x0003220000300600 */
[----:B------:R-:W-:Y:S01]  /*8260*/  LOP3.LUT R0, R0, 0xffff, RZ, 0xc0, !PT ;  /* 0x0000ffff00007812 */ /* 0x000fe200078ec0ff */
[----:B------:R-:W-:Y:S02]  /*8270*/  IMAD.MOV.U32 R242, RZ, RZ, R243 ;  /* 0x000000fffff27224 */ /* 0x000fe400078e00f3 */
[----:B------:R-:W-:Y:S01]  /*8280*/  IMAD.MOV.U32 R243, RZ, RZ, R224 ;  /* 0x000000fffff37224 */ /* 0x000fe200078e00e0 */
[----:B------:R-:W-:Y:S01]  /*8290*/  ISETP.LE.U32.AND P1, PT, R0, UR12, PT ;  /* 0x0000000c00007c0c */ /* 0x000fe2000bf23070 */
[----:B------:R-:W-:Y:S01]  /*82a0*/  IMAD.MOV.U32 R224, RZ, RZ, R225 ;  /* 0x000000ffffe07224 */ /* 0x000fe200078e00e1 */
[----:B------:R-:W-:Y:S01]  /*82b0*/  LOP3.LUT R0, R221, 0xff, RZ, 0xc0, !PT ;  /* 0x000000ffdd007812 */ /* 0x000fe200078ec0ff */
[----:B------:R-:W-:-:S02]  /*82c0*/  IMAD.MOV.U32 R225, RZ, RZ, R226 ;  /* 0x000000ffffe17224 */ /* 0x000fc400078e00e2 */
[----:B------:R-:W-:Y:S02]  /*82d0*/  IMAD.MOV.U32 R226, RZ, RZ, R244 ;  /* 0x000000ffffe27224 */ /* 0x000fe400078e00f4 */
[----:B------:R-:W-:Y:S02]  /*82e0*/  IMAD.MOV.U32 R221, RZ, RZ, R222 ;  /* 0x000000ffffdd7224 */ /* 0x000fe400078e00de */
[----:B------:R-:W-:Y:S02]  /*82f0*/  IMAD.MOV.U32 R244, RZ, RZ, R245 ;  /* 0x000000fffff47224 */ /* 0x000fe400078e00f5 */
[----:B------:R-:W-:Y:S02]  /*8300*/  IMAD.MOV.U32 R222, RZ, RZ, R223 ;  /* 0x000000ffffde7224 */ /* 0x000fe400078e00df */
[----:B------:R-:W-:Y:S02]  /*8310*/  IMAD.MOV.U32 R245, RZ, RZ, R246 ;  /* 0x000000fffff57224 */ /* 0x000fe400078e00f6 */
        /* <DEDUP_REMOVED lines=12> */
[----:B------:R-:W-:Y:S01]  /*83e0*/  IMAD.MOV.U32 R244, RZ, RZ, R245 ;  /* 0x000000fffff47224 */ /* 0x000fe200078e00f5 */
[----:B------:R1:W5:Y:S01]  /*83f0*/  LDL.LU R184, [R1+0xd8] ;  /* 0x0000d80001b87983 */ /* 0x0003620000300800 */
[----:B------:R-:W-:-:S02]  /*8400*/  IMAD.MOV.U32 R245, RZ, RZ, R246 ;  /* 0x000000fffff57224 */ /* 0x000fc400078e00f6 */
[----:B------:R-:W-:Y:S02]  /*8410*/  IMAD.MOV.U32 R246, RZ, RZ, R250 ;  /* 0x000000fffff67224 */ /* 0x000fe400078e00fa */
[----:B------:R-:W-:Y:S02]  /*8420*/  IMAD.MOV.U32 R250, RZ, RZ, R251 ;  /* 0x000000fffffa7224 */ /* 0x000fe400078e00fb */
[----:B------:R-:W-:Y:S02]  /*8430*/  IMAD.MOV.U32 R251, RZ, RZ, R208 ;  /* 0x000000fffffb7224 */ /* 0x000fe400078e00d0 */
[----:B------:R-:W-:Y:S02]  /*8440*/  IMAD.MOV.U32 R208, RZ, RZ, R233 ;  /* 0x000000ffffd07224 */ /* 0x000fe400078e00e9 */
[----:B------:R-:W-:Y:S02]  /*8450*/  IMAD.MOV.U32 R233, RZ, RZ, R183 ;  /* 0x000000ffffe97224 */ /* 0x000fe400078e00b7 */
[----:B----4-:R-:W-:-:S05]  /*8460*/  @!P5 HADD2 R7, -R161.H0_H0, -RZ.H0_H0 ;  /* 0xa00000ffa107d230 */ /* 0x010fca0000000900 */
[----:B------:R-:W-:-:S04]  /*8470*/  PRMT R2, R7, 0x7610, R2 ;  /* 0x0000761007027816 */ /* 0x000fc80000000002 */
[----:B------:R-:W-:Y:S02]  /*8480*/  @!P5 PRMT R161, R2, 0x5410, RZ ;  /* 0x0000541002a1d816 */ /* 0x000fe400000000ff */
[----:B------:R1:W4:Y:S04]  /*8490*/  LDL.LU.S16 R2, [R1+0x88] ;  /* 0x0000880001027983 */ /* 0x0003280000300600 */
[----:B------:R1:W5:Y:S04]  /*84a0*/  LDL.LU R183, [R1+0xd4] ;  /* 0x0000d40001b77983 */ /* 0x0003680000300800 */
[----:B------:R1:W2:Y:S01]  /*84b0*/  LDL.LU.S16 R31, [R1+0x8c] ;  /* 0x00008c00011f7983 */ /* 0x0002a20000300600 */
[----:B------:R-:W-:-:S02]  /*84c0*/  ISETP.LE.U32.AND P4, PT, R62, UR12, PT ;  /* 0x0000000c3e007c0c */ /* 0x000fc4000bf83070 */
[----:B------:R-:W-:Y:S02]  /*84d0*/  ISETP.LE.U32.AND P5, PT, R0, UR12, PT ;  /* 0x0000000c00007c0c */ /* 0x000fe4000bfa3070 */
[----:B------:R-:W-:Y:S01]  /*84e0*/  SHF.R.U32.HI R0, RZ, 0x8, R221 ;  /* 0x00000008ff007819 */ /* 0x000fe200000116dd */
[----:B------:R-:W-:Y:S02]  /*84f0*/  IMAD.MOV.U32 R221, RZ, RZ, R222 ;  /* 0x000000ffffdd7224 */ /* 0x000fe400078e00de */
[----:B------:R-:W-:Y:S02]  /*8500*/  IMAD.MOV.U32 R222, RZ, RZ, R243 ;  /* 0x000000ffffde7224 */ /* 0x000fe400078e00f3 */
[----:B------:R-:W-:Y:S02]  /*8510*/  IMAD.MOV.U32 R243, RZ, RZ, R224 ;  /* 0x000000fffff37224 */ /* 0x000fe400078e00e0 */
[----:B------:R-:W-:Y:S01]  /*8520*/  IMAD.MOV.U32 R224, RZ, RZ, R225 ;  /* 0x000000ffffe07224 */ /* 0x000fe200078e00e1 */
[----:B------:R-:W-:Y:S01]  /*8530*/  LOP3.LUT R0, R0, 0xffff, RZ, 0xc0, !PT ;  /* 0x0000ffff00007812 */ /* 0x000fe200078ec0ff */
[----:B------:R-:W-:-:S02]  /*8540*/  IMAD.MOV.U32 R225, RZ, RZ, R182 ;  /* 0x000000ffffe17224 */ /* 0x000fc400078e00b6 */
[----:B----4-:R-:W-:-:S05]  /*8550*/  @!P4 HADD2 R2, -R160.H0_H0, -RZ.H0_H0 ;  /* 0xa00000ffa002c230 */ /* 0x010fca0000000900 */
[----:B------:R-:W-:Y:S01]  /*8560*/  PRMT R30, R2, 0x7610, R30 ;  /* 0x00007610021e7816 */ /* 0x000fe2000000001e */
[----:B--2---:R-:W-:-:S03]  /*8570*/  @!P1 HADD2 R31, -R159.H0_H0, -RZ.H0_H0 ;  /* 0xa00000ff9f1f9230 */ /* 0x004fc60000000900 */
[----:B------:R-:W-:Y:S02]  /*8580*/  @!P4 PRMT R160, R30, 0x5410, RZ ;  /* 0x000054101ea0c816 */ /* 0x000fe400000000ff */
[----:B------:R1:W2:Y:S01]  /*8590*/  LDL.LU.S16 R30, [R1+0x90] ;  /* 0x00009000011e7983 */ /* 0x0002a20000300600 */
[----:B------:R-:W-:-:S03]  /*85a0*/  PRMT R29, R31, 0x7610, R29 ;  /* 0x000076101f1d7816 */ /* 0x000fc6000000001d */
[----:B------:R1:W5:Y:S01]  /*85b0*/  LDL.LU R182, [R1+0xd0] ;  /* 0x0000d00001b67983 */ /* 0x0003620000300800 */
[----:B------:R-:W-:-:S03]  /*85c0*/  @!P1 PRMT R159, R29, 0x5410, RZ ;  /* 0x000054101d9f9816 */ /* 0x000fc600000000ff */
[----:B------:R1:W4:Y:S01]  /*85d0*/  LDL.LU.S16 R29, [R1+0x94] ;  /* 0x00009400011d7983 */ /* 0x0003220000300600 */
[----:B------:R-:W-:Y:S02]  /*85e0*/  ISETP.LE.U32.AND P4, PT, R0, UR12, PT ;  /* 0x0000000c00007c0c */ /* 0x000fe4000bf83070 */
[----:B------:R-:W-:-:S04]  /*85f0*/  LOP3.LUT R0, R221, 0xff, RZ, 0xc0, !PT ;  /* 0x000000ffdd007812 */ /* 0x000fc800078ec0ff */
[----:B------:R-:W-:Y:S02]  /*8600*/  ISETP.LE.U32.AND P1, PT, R0, UR12, PT ;  /* 0x0000000c00007c0c */ /* 0x000fe4000bf23070 */
[----:B------:R1:W3:Y:S01]  /*8610*/  LDL.LU.S16 R0, [R1+0x98] ;  /* 0x0000980001007983 */ /* 0x0002e20000300600 */
[----:B------:R-:W-:Y:S02]  /*8620*/  @!P2 PRMT R157, R6, 0x5410, RZ ;  /* 0x00005410069da816 */ /* 0x000fe400000000ff */
[----:B------:R-:W-:Y:S02]  /*8630*/  ISETP.LE.U32.AND P2, PT, R252, UR12, PT ;  /* 0x0000000cfc007c0c */ /* 0x000fe4000bf43070 */
[--C-:B------:R-:W-:Y:S02]  /*8640*/  SHF.R.U32.HI R2, RZ, 0x18, R4.reuse ;  /* 0x00000018ff027819 */ /* 0x100fe40000011604 */
[----:B------:R-:W-:Y:S02]  /*8650*/  LOP3.LUT R7, R4, 0xffff, RZ, 0xc0, !PT ;  /* 0x0000ffff04077812 */ /* 0x000fe400078ec0ff */
[----:B------:R-:W-:-:S07]  /*8660*/  SHF.R.U32.HI R5, RZ, 0x10, R4 ;  /* 0x00000010ff057819 */ /* 0x000fce0000011604 */
[----:B----4-:R-:W-:-:S05]  /*8670*/  @!P2 HADD2 R29, -R162.H0_H0, -RZ.H0_H0 ;  /* 0xa00000ffa21da230 */ /* 0x010fca0000000900 */
[----:B------:R-:W-:-:S04]  /*8680*/  PRMT R10, R29, 0x7610, R10 ;  /* 0x000076101d0a7816 */ /* 0x000fc8000000000a */
[----:B------:R-:W-:Y:S01]  /*8690*/  @!P2 PRMT R162, R10, 0x5410, RZ ;  /* 0x000054100aa2a816 */ /* 0x000fe200000000ff */
[----:B---3--:R-:W-:Y:S01]  /*86a0*/  @!P3 HADD2 R0, -R151.H0_H0, -RZ.H0_H0 ;  /* 0xa00000ff9700b230 */ /* 0x008fe20000000900 */
[----:B------:R-:W-:Y:S02]  /*86b0*/  ISETP.LE.U32.AND P2, PT, R2, UR12, PT ;  /* 0x0000000c02007c0c */ /* 0x000fe4000bf43070 */
[----:B------:R1:W3:Y:S02]  /*86c0*/  LDL.LU.S16 R2, [R1+0x9c] ;  /* 0x00009c0001027983 */ /* 0x0002e40000300600 */
[----:B------:R-:W-:Y:S02]  /*86d0*/  PRMT R8, R0, 0x7610, R8 ;  /* 0x0000761000087816 */ /* 0x000fe40000000008 */
[----:B------:R-:W-:Y:S01]  /*86e0*/  LOP3.LUT R0, R5, 0xff, RZ, 0xc0, !PT ;  /* 0x000000ff05007812 */ /* 0x000fe200078ec0ff */
[----:B--2---:R-:W-:Y:S01]  /*86f0*/  @!P5 HADD2 R30, -R163.H0_H0, -RZ.H0_H0 ;  /* 0xa00000ffa31ed230 */ /* 0x004fe20000000900 */
[----:B------:R-:W-:-:S02]  /*8700*/  @!P3 PRMT R151, R8, 0x5410, RZ ;  /* 0x000054100897b816 */ /* 0x000fc400000000ff */
[----:B------:R-:W-:Y:S01]  /*8710*/  ISETP.LE.U32.AND P3, PT, R0, UR12, PT ;  /* 0x0000000c00007c0c */ /* 0x000fe2000bf63070 */
[----:B------:R1:W2:Y:S01]  /*8720*/  LDL.LU.S16 R8, [R1+0xa0] ;  /* 0x0000a00001087983 */ /* 0x0002a20000300600 */
[----:B------:R-:W-:-:S03]  /*8730*/  SHF.R.U32.HI R0, RZ, 0x8, R7 ;  /* 0x00000008ff007819 */ /* 0x000fc60000011607 */
[----:B------:R1:W4:Y:S01]  /*8740*/  LDL.LU.S16 R7, [R1+0xa4] ;  /* 0x0000a40001077983 */ /* 0x0003220000300600 */
[----:B------:R-:W-:-:S03]  /*8750*/  PRMT R11, R30, 0x7610, R11 ;  /* 0x000076101e0b7816 */ /* 0x000fc6000000000b */
[----:B------:R1:W2:Y:S04]  /*8760*/  LDL.LU.S16 R100, [R1+0xa8] ;  /* 0x0000a80001647983 */ /* 0x0002a80000300600 */
[----:B------:R1:W2:Y:S04]  /*8770*/  LDL.LU.S16 R31, [R1+0xb4] ;  /* 0x0000b400011f7983 */ /* 0x0002a80000300600 */
[----:B------:R1:W2:Y:S04]  /*8780*/  LDL.LU.S16 R30, [R1+0xb0] ;  /* 0x0000b000011e7983 */ /* 0x0002a80000300600 */
[----:B------:R1:W2:Y:S01]  /*8790*/  LDL.LU.S16 R29, [R1+0xac] ;  /* 0x0000ac00011d7983 */ /* 0x0002a20000300600 */
[----:B------:R-:W-:Y:S01]  /*87a0*/  FADD.FTZ R5, R241, R240 ;  /* 0x000000f0f1057221 */ /* 0x000fe20000010000 */
[----:B------:R-:W-:-:S03]  /*87b0*/  LOP3.LUT R0, R0, 0xffff, RZ, 0xc0, !PT ;  /* 0x0000ffff00007812 */ /* 0x000fc600078ec0ff */
[----:B------:R-:W-:Y:S01]  /*87c0*/  FADD.FTZ R5, R243, R5 ;  /* 0x00000005f3057221 */ /* 0x000fe20000010000 */
[----:B------:R-:W-:Y:S02]  /*87d0*/  LOP3.LUT R6, R4, 0xff, RZ, 0xc0, !PT ;  /* 0x000000ff04067812 */ /* 0x000fe400078ec0ff */
[----:B------:R-:W-:Y:S02]  /*87e0*/  @!P5 PRMT R163, R11, 0x5410, RZ ;  /* 0x000054100ba3d816 */ /* 0x000fe400000000ff */
[----:B------:R-:W-:Y:S01]  /*87f0*/  ISETP.LE.U32.AND P5, PT, R6, UR12, PT ;  /* 0x0000000c06007c0c */ /* 0x000fe2000bfa3070 */
[C---:B------:R-:W-:Y:S06]  /*8800*/  HMMA.16816.F32 R76, R112.reuse, R80, R108 ;  /* 0x00000050704c723c */ /* 0x040fec000000186c */
[C---:B------:R-:W-:Y:S01]  /*8810*/  HMMA.16816.F32 R80, R112.reuse, R82, R128 ;  /* 0x000000527050723c */ /* 0x040fe20000001880 */
[----:B------:R-:W1:Y:S05]  /*8820*/  LDSM.16.MT88.4 R128, [R180+0x11800] ;  /* 0x01180000b480783b */ /* 0x000e6a0000004200 */
[C---:B------:R-:W-:Y:S06]  /*8830*/  HMMA.16816.F32 R60, R112.reuse, R64, R84 ;  /* 0x00000040703c723c */ /* 0x040fec0000001854 */
[C---:B------:R-:W-:Y:S06]  /*8840*/  HMMA.16816.F32 R64, R112.reuse, R66, R92 ;  /* 0x000000427040723c */ /* 0x040fec000000185c */
[C---:B------:R-:W-:Y:S06]  /*8850*/  HMMA.16816.F32 R84, R112.reuse, R88, R132 ;  /* 0x000000587054723c */ /* 0x040fec0000001884 */
[C---:B------:R-:W-:Y:S06]  /*8860*/  HMMA.16816.F32 R92, R112.reuse, R96, R164 ;  /* 0x00000060705c723c */ /* 0x040fec00000018a4 */
[C---:B------:R-:W-:Y:S06]  /*8870*/  HMMA.16816.F32 R88, R112.reuse, R90, R144 ;  /* 0x0000005a7058723c */ /* 0x040fec0000001890 */
[C---:B------:R-:W-:Y:S06]  /*8880*/  HMMA.16816.F32 R96, R112.reuse, R98, R168 ;  /* 0x000000627060723c */ /* 0x040fec00000018a8 */
[C---:B-1----:R-:W-:Y:S06]  /*8890*/  HMMA.16816.F32 R108, R112.reuse, R128, R172 ;  /* 0x00000080706c723c */ /* 0x042fec00000018ac */
[----:B------:R-:W-:Y:S01]  /*88a0*/  HMMA.16816.F32 R128, R112, R130, R12 ;  /* 0x000000827080723c */ /* 0x000fe2000000180c */
[----:B---3--:R-:W-:-:S05]  /*88b0*/  @!P4 HADD2 R2, -R150.H0_H0, -RZ.H0_H0 ;  /* 0xa00000ff9602c230 */ /* 0x008fca0000000900 */
[----:B------:R-:W-:Y:S01]  /*88c0*/  PRMT R9, R2, 0x7610, R9 ;  /* 0x0000761002097816 */ /* 0x000fe20000000009 */
[----:B------:R-:W-:-:S04]  /*88d0*/  FADD.FTZ R2, R223, R222 ;  /* 0x000000dedf027221 */ /* 0x000fc80000010000 */
[----:B------:R-:W-:Y:S01]  /*88e0*/  FADD.FTZ R2, R242, R2 ;  /* 0x00000002f2027221 */ /* 0x000fe20000010000 */
[----:B------:R-:W-:Y:S02]  /*88f0*/  @!P4 PRMT R150, R9, 0x5410, RZ ;  /* 0x000054100996c816 */ /* 0x000fe400000000ff */
[----:B------:R-:W-:Y:S01]  /*8900*/  ISETP.LE.U32.AND P4, PT, R0, UR12, PT ;  /* 0x0000000c00007c0c */ /* 0x000fe2000bf83070 */
[----:B----4-:R-:W-:Y:S02]  /*8910*/  @!P6 HADD2 R7, -R148.H0_H0, -RZ.H0_H0 ;  /* 0xa00000ff9407e230 */ /* 0x010fe40000000900 */
[----:B------:R-:W-:Y:S01]  /*8920*/  FADD.FTZ R0, R224, R2 ;  /* 0x00000002e0007221 */ /* 0x000fe20000010000 */
[----:B------:R-:W-:Y:S02]  /*8930*/  FADD.FTZ R2, R225, R5 ;  /* 0x00000005e1027221 */ /* 0x000fe40000010000 */
[----:B------:R-:W-:Y:S02]  /*8940*/  PRMT R101, R7, 0x7610, R101 ;  /* 0x0000761007657816 */ /* 0x000fe40000000065 */
[----:B------:R-:W-:Y:S01]  /*8950*/  FADD.FTZ R7, R245, R2 ;  /* 0x00000002f5077221 */ /* 0x000fe20000010000 */
[----:B------:R-:W-:Y:S01]  /*8960*/  FADD.FTZ R0, R244, R0 ;  /* 0x00000000f4007221 */ /* 0x000fe20000010000 */
[----:B--2---:R-:W-:-:S05]  /*8970*/  @!P2 HADD2 R29, -R25.H0_H0, -RZ.H0_H0 ;  /* 0xa00000ff191da230 */ /* 0x004fca0000000900 */
[----:B------:R-:W-:-:S04]  /*8980*/  PRMT R2, R29, 0x7610, R2 ;  /* 0x000076101d027816 */ /* 0x000fc80000000002 */
[----:B------:R-:W-:Y:S01]  /*8990*/  @!P2 PRMT R25, R2, 0x5410, RZ ;  /* 0x000054100219a816 */ /* 0x000fe200000000ff */
[----:B------:R-:W-:Y:S01]  /*89a0*/  FADD.FTZ R2, R246, R0 ;  /* 0x00000000f6027221 */ /* 0x000fe20000010000 */
[----:B------:R-:W-:-:S03]  /*89b0*/  FADD.FTZ R0, R247, R7 ;  /* 0x00000007f7007221 */ /* 0x000fc60000010000 */
[----:B------:R-:W-:Y:S01]  /*89c0*/  FADD.FTZ R2, R228, R2 ;  /* 0x00000002e4027221 */ /* 0x000fe20000010000 */
[----:B------:R-:W-:Y:S01]  /*89d0*/  FADD.FTZ R0, R229, R0 ;  /* 0x00000000e5007221 */ /* 0x000fe20000010000 */
[----:B------:R-:W-:Y:S02]  /*89e0*/  @!P1 HADD2 R8, -R149.H0_H0, -RZ.H0_H0 ;  /* 0xa00000ff95089230 */ /* 0x000fe40000000900 */
[----:B------:R-:W-:Y:S01]  /*89f0*/  FADD.FTZ R2, R230, R2 ;  /* 0x00000002e6027221 */ /* 0x000fe20000010000 */
[----:B------:R-:W-:Y:S01]  /*8a00*/  FADD.FTZ R0, R231, R0 ;  /* 0x00000000e7007221 */ /* 0x000fe20000010000 */
[----:B------:R-:W-:Y:S01]  /*8a10*/  @!P3 HADD2 R30, -R26.H0_H0, -RZ.H0_H0 ;  /* 0xa00000ff1a1eb230 */ /* 0x000fe20000000900 */
[----:B------:R-:W-:Y:S01]  /*8a20*/  PRMT R4, R8, 0x7610, R4 ;  /* 0x0000761008047816 */ /* 0x000fe20000000004 */
[----:B------:R-:W-:Y:S01]  /*8a30*/  FADD.FTZ R2, R248, R2 ;  /* 0x00000002f8027221 */ /* 0x000fe20000010000 */
[----:B------:R-:W-:Y:S01]  /*8a40*/  FADD.FTZ R0, R249, R0 ;  /* 0x00000000f9007221 */ /* 0x000fe20000010000 */
[----:B------:R-:W1:Y:S01]  /*8a50*/  LDSM.16.MT88.4 R8, [R179+0x11800] ;  /* 0x01180000b308783b */ /* 0x000e620000004200 */
[----:B------:R-:W-:Y:S01]  /*8a60*/  @!P1 PRMT R149, R4, 0x5410, RZ ;  /* 0x0000541004959816 */ /* 0x000fe200000000ff */
[----:B------:R-:W-:Y:S01]  /*8a70*/  FADD.FTZ R2, R250, R2 ;  /* 0x00000002fa027221 */ /* 0x000fe20000010000 */
[----:B------:R-:W-:Y:S01]  /*8a80*/  FADD.FTZ R0, R251, R0 ;  /* 0x00000000fb007221 */ /* 0x000fe20000010000 */
[----:B------:R-:W-:-:S02]  /*8a90*/  LEA R4, P1, R227, UR6, 0x1 ;  /* 0x00000006e3047c11 */ /* 0x000fc4000f8208ff */
[----:B------:R-:W-:Y:S01]  /*8aa0*/  PRMT R6, R30, 0x7610, R6 ;  /* 0x000076101e067816 */ /* 0x000fe20000000006 */
[----:B------:R-:W-:Y:S01]  /*8ab0*/  FADD.FTZ R2, R208, R2 ;  /* 0x00000002d0027221 */ /* 0x000fe20000010000 */
[----:B------:R-:W-:Y:S01]  /*8ac0*/  FADD.FTZ R0, R209, R0 ;  /* 0x00000000d1007221 */ /* 0x000fe20000010000 */
[----:B------:R-:W-:Y:S02]  /*8ad0*/  LEA.HI.X R5, R227, UR7, R226, 0x1, P1 ;  /* 0x00000007e3057c11 */ /* 0x000fe400088f0ce2 */
[----:B------:R-:W-:Y:S01]  /*8ae0*/  @!P3 PRMT R26, R6, 0x5410, RZ ;  /* 0x00005410061ab816 */ /* 0x000fe200000000ff */
[----:B------:R-:W-:Y:S01]  /*8af0*/  FADD.FTZ R2, R210, R2 ;  /* 0x00000002d2027221 */ /* 0x000fe20000010000 */
[----:B------:R-:W-:Y:S01]  /*8b00*/  IADD3 R6, P1, R4, UR34, RZ ;  /* 0x0000002204067c10 */ /* 0x000fe2000ff3e0ff */
[----:B------:R-:W-:Y:S02]  /*8b10*/  FADD.FTZ R0, R211, R0 ;  /* 0x00000000d3007221 */ /* 0x000fe40000010000 */
[----:B------:R-:W-:Y:S01]  /*8b20*/  FADD.FTZ R2, R232, R2 ;  /* 0x00000002e8027221 */ /* 0x000fe20000010000 */
[----:B------:R-:W-:Y:S01]  /*8b30*/  IADD3.X R7, R5, UR35, RZ, P1, !PT ;  /* 0x0000002305077c10 */ /* 0x000fe20008ffe4ff */
[----:B------:R-:W-:Y:S01]  /*8b40*/  FADD.FTZ R0, R233, R0 ;  /* 0x00000000e9007221 */ /* 0x000fe20000010000 */
[----:B------:R-:W-:Y:S01]  /*8b50*/  @!P5 HADD2 R100, -R32.H0_H0, -RZ.H0_H0 ;  /* 0xa00000ff2064d230 */ /* 0x000fe20000000900 */
[----:B------:R2:W-:Y:S01]  /*8b60*/  STG.E.U16 desc[UR20][R4.64], R156 ;  /* 0x0000009c04007986 */ /* 0x0005e2000c101514 */
[----:B------:R-:W-:-:S02]  /*8b70*/  @!P4 HADD2 R31, -R27.H0_H0, -RZ.H0_H0 ;  /* 0xa00000ff1b1fc230 */ /* 0x000fc40000000900 */
[----:B------:R-:W-:Y:S01]  /*8b80*/  FADD.FTZ R2, R234, R2 ;  /* 0x00000002ea027221 */ /* 0x000fe20000010000 */
[----:B------:R2:W-:Y:S01]  /*8b90*/  STG.E.U16 desc[UR20][R4.64+0x2], R158 ;  /* 0x0000029e04007986 */ /* 0x0005e2000c101514 */
[----:B------:R-:W-:Y:S01]  /*8ba0*/  @!P6 PRMT R148, R101, 0x5410, RZ ;  /* 0x000054106594e816 */ /* 0x000fe200000000ff */
[----:B------:R-:W-:Y:S02]  /*8bb0*/  FADD.FTZ R0, R235, R0 ;  /* 0x00000000eb007221 */ /* 0x000fe40000010000 */
[----:B------:R2:W-:Y:S04]  /*8bc0*/  STG.E.U16 desc[UR20][R6.64], R157 ;  /* 0x0000009d06007986 */ /* 0x0005e8000c101514 */
        /* <DEDUP_REMOVED lines=42> */
[----:B------:R2:W-:Y:S01]  /*8e70*/  STL [R1+0x10], R0 ;  /* 0x0000100001007387 */ /* 0x0005e20000100800 */
[C---:B------:R-:W-:Y:S06]  /*8e80*/  HMMA.16816.F32 R100, R112.reuse, R104, R204 ;  /* 0x000000687064723c */ /* 0x040fec00000018cc */
[C---:B------:R-:W-:Y:S06]  /*8e90*/  HMMA.16816.F32 R104, R112.reuse, R106, R200 ;  /* 0x0000006a7068723c */ /* 0x040fec00000018c8 */
[C---:B-1----:R-:W-:Y:S06]  /*8ea0*/  HMMA.16816.F32 R132, R112.reuse, R8, R20 ;  /* 0x000000087084723c */ /* 0x042fec0000001814 */
[----:B------:R-:W-:Y:S01]  /*8eb0*/  HMMA.16816.F32 R112, R112, R10, R16 ;  /* 0x0000000a7070723c */ /* 0x000fe20000001810 */
[----:B------:R-:W-:-:S08]  /*8ec0*/  NOP ;  /* 0x0000000000007918 */ /* 0x000fd00000000000 */
[----:B------:R-:W-:-:S15]  /*8ed0*/  @!P0 BRA `(.L_x_1014) ;  /* 0x0000005400588947 */ /* 0x000fde0003800000 */
[----:B------:R-:W3:Y:S01]  /*8ee0*/  LDL.LU R232, [R1+0xb8] ;  /* 0x0000b80001e87983 */ /* 0x000ee20000300800 */
[----:B------:R-:W-:Y:S01]  /*8ef0*/  ULDC UR4, c[0x0][0x2d0] ;  /* 0x0000b40000047ab9 */ /* 0x000fe20000000800 */
[----:B--2---:R-:W1:Y:S01]  /*8f00*/  S2R R2, SR_TID.X ;  /* 0x0000000000027919 */ /* 0x004e620000002100 */
[----:B------:R-:W-:Y:S01]  /*8f10*/  IMAD.U32 R0, RZ, RZ, UR23 ;  /* 0x00000017ff007e24 */ /* 0x000fe2000f8e00ff */
[----:B------:R-:W-:Y:S01]  /*8f20*/  UIADD3 UR33, UR23, 0x3f, URZ ;  /* 0x0000003f17217890 */ /* 0x000fe2000fffe03f */
[----:B------:R-:W2:Y:S01]  /*8f30*/  LDL.LU R233, [R1+0xc] ;  /* 0x00000c0001e97983 */ /* 0x000ea20000300800 */
[----:B------:R-:W-:Y:S01]  /*8f40*/  IADD3 R204, P0, R4, -0x80, RZ ;  /* 0xffffff8004cc7810 */ /* 0x000fe20007f1e0ff */
[----:B------:R-:W-:Y:S01]  /*8f50*/  ULDC.64 UR8, c[0x0][0x250] ;  /* 0x0000940000087ab9 */ /* 0x000fe20000000a00 */
[----:B------:R-:W-:Y:S01]  /*8f60*/  MOV R117, R3 ;  /* 0x0000000300757202 */ /* 0x000fe20000000f00 */
[----:B------:R-:W4:Y:S01]  /*8f70*/  LDL.LU R234, [R1+0x70] ;  /* 0x0000700001ea7983 */ /* 0x000f220000300800 */
[----:B------:R-:W-:Y:S01]  /*8f80*/  ULDC UR25, c[0x0][0x2d0] ;  /* 0x0000b40000197ab9 */ /* 0x000fe20000000800 */
[----:B------:R-:W-:-:S02]  /*8f90*/  ULDC.64 UR6, c[0x0][0x248] ;  /* 0x0000920000067ab9 */ /* 0x000fc40000000a00 */
[----:B------:R-:W2:Y:S01]  /*8fa0*/  LDL.LU R235, [R1+0xbc] ;  /* 0x0000bc0001eb7983 */ /* 0x000ea20000300800 */
[----:B-----5:R-:W-:Y:S01]  /*8fb0*/  ISETP.GE.AND P1, PT, R142, UR4, PT ;  /* 0x000000048e007c0c */ /* 0x020fe2000bf26270 */
[----:B------:R-:W-:Y:S01]  /*8fc0*/  USHF.R.S32.HI UR4, URZ, 0x1f, UR33 ;  /* 0x0000001f3f047899 */ /* 0x000fe20008011421 */
[----:B------:R-:W-:Y:S01]  /*8fd0*/  IADD3.X R203, R5, -0x1, RZ, P0, !PT ;  /* 0xffffffff05cb7810 */ /* 0x000fe200007fe4ff */
[----:B------:R-:W-:Y:S02]  /*8fe0*/  USHF.L.U64.HI UR27, UR8, 0x4, UR9 ;  /* 0x00000004081b7899 */ /* 0x000fe40008010209 */
[----:B------:R-:W-:Y:S02]  /*8ff0*/  ULEA.HI UR33, UR4, UR33, URZ, 0x6 ;  /* 0x0000002104217291 */ /* 0x000fe4000f8f303f */
[----:B------:R-:W-:Y:S02]  /*9000*/  USHF.L.U32 UR30, UR8, 0x4, URZ ;  /* 0x00000004081e7899 */ /* 0x000fe4000800063f */
[----:B------:R-:W-:Y:S01]  /*9010*/  USHF.R.S32.HI UR33, URZ, 0x6, UR33 ;  /* 0x000000063f217899 */ /* 0x000fe20008011421 */
[----:B------:R-:W-:-:S03]  /*9020*/  ULDC UR4, c[0x0][0x2ec] ;  /* 0x0000bb0000047ab9 */ /* 0x000fc60000000800 */
[----:B------:R-:W1:Y:S01]  /*9030*/  @!P1 LDC.64 R6, c[0x0][0x220] ;  /* 0x00008800ff069b82 */ /* 0x000e620000000a00 */
[----:B------:R-:W-:Y:S01]  /*9040*/  UIADD3 UR33, UR33, -0x2, URZ ;  /* 0xfffffffe21217890 */ /* 0x000fe2000fffe03f */
[----:B-1----:R-:W-:-:S06]  /*9050*/  LOP3.LUT R2, R2, 0x3, RZ, 0xc0, !PT ;  /* 0x0000000302027812 */ /* 0x002fcc00078ec0ff */
[----:B------:R-:W1:Y:S08]  /*9060*/  @!P1 LDC.64 R10, c[0x0][0x220] ;  /* 0x00008800ff0a9b82 */ /* 0x000e700000000a00 */
[----:B------:R-:W2:Y:S01]  /*9070*/  @!P1 LDC.64 R8, c[0x0][0x220] ;  /* 0x00008800ff089b82 */ /* 0x000ea20000000a00 */
[----:B------:R1:W-:Y:S07]  /*9080*/  @!P1 STL.64 [R1+0x50], R6 ;  /* 0x0000500601009387 */ /* 0x0003ee0000100a00 */
[----:B-1----:R-:W1:Y:S01]  /*9090*/  @!P1 LDC.64 R6, c[0x0][0x220] ;  /* 0x00008800ff069b82 */ /* 0x002e620000000a00 */
[----:B---3--:R-:W-:-:S05]  /*90a0*/  IMAD R2, R2, -0x2, R232 ;  /* 0xfffffffe02027824 */ /* 0x008fca00078e02e8 */
[----:B------:R-:W-:-:S05]  /*90b0*/  IADD3 R0, R0, -UR15, R2 ;  /* 0x8000000f00007c10 */ /* 0x000fca000fffe002 */
[----:B------:R3:W-:Y:S04]  /*90c0*/  STL [R1+0x48], R0 ;  /* 0x0000480001007387 */ /* 0x0007e80000100800 */
[----:B------:R-:W-:Y:S01]  /*90d0*/  @!P1 STL.64 [R1+0x40], R10 ;  /* 0x0000400a01009387 */ /* 0x000fe20000100a00 */
[----:B--2---:R-:W-:-:S03]  /*90e0*/  IMAD.WIDE.U32 R218, R235, -0x2daee0ad, RZ ;  /* 0xd2511f53ebda7825 */ /* 0x004fc600078e00ff */
[----:B------:R-:W-:Y:S04]  /*90f0*/  @!P1 STL.64 [R1+0x38], R8 ;  /* 0x0000380801009387 */ /* 0x000fe80000100a00 */
[----:B-1----:R1:W-:Y:S01]  /*9100*/  @!P1 STL.64 [R1+0x30], R6 ;  /* 0x0000300601009387 */ /* 0x0023e20000100a00 */
[----:B---3--:R-:W-:Y:S02]  /*9110*/  IMAD.MOV.U32 R0, RZ, RZ, R116 ;  /* 0x000000ffff007224 */ /* 0x008fe400078e0074 */
[----:B-1----:R-:W-:-:S05]  /*9120*/  IMAD.WIDE.U32 R6, R233, -0x326172a9, RZ ;  /* 0xcd9e8d57e9067825 */ /* 0x002fca00078e00ff */
[----:B------:R1:W-:Y:S01]  /*9130*/  STL.64 [R1+0x20], R6 ;  /* 0x0000200601007387 */ /* 0x0003e20000100a00 */
[----:B----4-:R-:W-:-:S05]  /*9140*/  LOP3.LUT R216, R7, R234, RZ, 0x3c, !PT ;  /* 0x000000ea07d87212 */ /* 0x010fca00078e3cff */
[----:B------:R-:W-:Y:S01]  /*9150*/  IMAD.WIDE.U32 R216, R216, -0x2daee0ad, RZ ;  /* 0xd2511f53d8d87825 */ /* 0x000fe200078e00ff */
[----:B------:R-:W-:Y:S06]  /*9160*/  BRA `(.L_x_1015) ;  /* 0x0000000400d47947 */ /* 0x000fec0003800000 */
.L_x_1017:
        /* <DEDUP_REMOVED lines=25> */
[----:B-1----:R-:W-:Y:S02]  /*9300*/  @!P1 LEA R138, P2, R116, R138, 0x1 ;  /* 0x0000008a748a9211 */ /* 0x002fe400078408ff */
        /* <DEDUP_REMOVED lines=15> */
[----:B----4-:R-:W-:Y:S02]  /*9400*/  @!P3 LEA R138, P0, R116, R140, 0x1 ;  /* 0x0000008c748ab211 */ /* 0x010fe400078008ff */
[----:B------:R-:W-:Y:S02]  /*9410*/  @!P1 LEA R140, P2, R118, R142, 0x1 ;  /* 0x0000008e768c9211 */ /* 0x000fe400078408ff */
        /* <DEDUP_REMOVED lines=10> */
[C---:B--2---:R-:W-:Y:S01]  /*94c0*/  @!P3 LEA R136, P0, R118.reuse, R154, 0x1 ;  /* 0x0000009a7688b211 */ /* 0x044fe200078008ff */
        /* <DEDUP_REMOVED lines=8> */
[C---:B------:R-:W-:Y:S01]  /*9550*/  @!P4 LEA R144, P2, R116.reuse, R152, 0x1 ;  /* 0x000000987490c211 */ /* 0x040fe200078408ff */
[----:B------:R-:W-:Y:S01]  /*9560*/  @!PT LDS RZ, [RZ] ;  /* 0x00000000fffff984 */ /* 0x000fe20000000800 */
[----:B------:R-:W-:Y:S01]  /*9570*/  @!PT LDS RZ, [RZ] ;  /* 0x00000000fffff984 */ /* 0x000fe20000000800 */
[----:B------:R-:W-:Y:S01]  /*9580*/  @!PT LDS RZ, [RZ] ;  /* 0x00000000fffff984 */ /* 0x000fe20000000800 */
[----:B------:R4:W-:Y:S01]  /*9590*/  @!P4 LDGSTS.E.BYPASS.LTC128B.128 [R199+0x8800], desc[UR20][R142.64+0x80] ;  /* 0x088000808ec7cfae */ /* 0x0009e2000b901d54 */
[C---:B------:R-:W-:Y:S02]  /*95a0*/  IADD3 R118, P6, R116.reuse, UR32, RZ ;  /* 0x0000002074767c10 */ /* 0x040fe4000ffde0ff */
[C-C-:B------:R-:W-:Y:S01]  /*95b0*/  @!P4 LEA.HI.X R145, R116.reuse, R153, R119.reuse, 0x1, P2 ;  /* 0x000000997491c211 */ /* 0x140fe200010f0c77 */
[----:B------:R1:W-:Y:S04]  /*95c0*/  @P3 STS.128 [R199+0xa800], RZ ;  /* 0x00a800ffc7003388 */ /* 0x0003e80000000c00 */
[----:B------:R-:W-:Y:S01]  /*95d0*/  @!PT LDS RZ, [RZ] ;  /* 0x00000000fffff984 */ /* 0x000fe20000000800 */
[----:B------:R-:W-:Y:S01]  /*95e0*/  @!PT LDS RZ, [RZ] ;  /* 0x00000000fffff984 */ /* 0x000fe20000000800 */
[----:B------:R-:W-:Y:S01]  /*95f0*/  @!PT LDS RZ, [RZ] ;  /* 0x00000000fffff984 */ /* 0x000fe20000000800 */
[----:B------:R5:W-:Y:S01]  /*9600*/  @!P3 LDGSTS.E.BYPASS.LTC128B.128 [R199+0xa800], desc[UR20][R136.64+0x100] ;  /* 0x0a80010088c7bfae */ /* 0x000be2000b901d54 */
[C---:B---3--:R-:W-:Y:S03]  /*9610*/  @!P1 LEA R138, P0, R116.reuse, R158, 0x1 ;  /* 0x0000009e748a9211 */ /* 0x048fe600078008ff */
[----:B------:R1:W-:Y:S01]  /*9620*/  @P1 STS.128 [R199+0x7000], RZ ;  /* 0x007000ffc7001388 */ /* 0x0003e20000000c00 */
[--C-:B------:R-:W-:Y:S02]  /*9630*/  @!P1 LEA.HI.X R139, R116, R159, R119.reuse, 0x1, P0 ;  /* 0x0000009f748b9211 */ /* 0x100fe400000f0c77 */
[----:B--2---:R-:W-:Y:S03]  /*9640*/  @!P1 LEA R140, P5, R118, R148, 0x1 ;  /* 0x00000094768c9211 */ /* 0x004fe600078a08ff */
[----:B------:R-:W-:Y:S01]  /*9650*/  @!PT LDS RZ, [RZ] ;  /* 0x00000000fffff984 */ /* 0x000fe20000000800 */
[----:B------:R-:W-:Y:S01]  /*9660*/  @!PT LDS RZ, [RZ] ;  /* 0x00000000fffff984 */ /* 0x000fe20000000800 */
[----:B------:R-:W-:Y:S01]  /*9670*/  @!PT LDS RZ, [RZ] ;  /* 0x00000000fffff984 */ /* 0x000fe20000000800 */
[----:B------:R2:W-:Y:S04]  /*9680*/  @!P1 LDGSTS.E.BYPASS.LTC128B.128 [R199+0x7000], desc[UR20][R138.64] ;  /* 0x070000008ac79fae */ /* 0x0005e8000b901d54 */
[----:B------:R1:W-:Y:S01]  /*9690*/  @P4 STS.128 [R199+0x9000], RZ ;  /* 0x009000ffc7004388 */ /* 0x0003e20000000c00 */
[C---:B----4-:R-:W-:Y:S03]  /*96a0*/  @!P3 LEA R142, P0, R116.reuse, R160, 0x1 ;  /* 0x000000a0748eb211 */ /* 0x050fe600078008ff */
[----:B------:R-:W-:Y:S01]  /*96b0*/  @!PT LDS RZ, [RZ] ;  /* 0x00000000fffff984 */ /* 0x000fe20000000800 */
[----:B------:R-:W-:Y:S01]  /*96c0*/  @!PT LDS RZ, [RZ] ;  /* 0x00000000fffff984 */ /* 0x000fe20000000800 */
[----:B------:R-:W-:Y:S01]  /*96d0*/  @!PT LDS RZ, [RZ] ;  /* 0x00000000fffff984 */ /* 0x000fe20000000800 */
[----:B------:R1:W-:Y:S01]  /*96e0*/  @!P4 LDGSTS.E.BYPASS.LTC128B.128 [R199+0x9000], desc[UR20][R144.64+0x80] ;  /* 0x0900008090c7cfae */ /* 0x0003e2000b901d54 */
[----:B------:R-:W-:Y:S03]  /*96f0*/  @!P3 LEA.HI.X R143, R116, R161, R119, 0x1, P0 ;  /* 0x000000a1748fb211 */ /* 0x000fe600000f0c77 */
[----:B------:R1:W-:Y:S01]  /*9700*/  @P3 STS.128 [R199+0xb000], RZ ;  /* 0x00b000ffc7003388 */ /* 0x0003e20000000c00 */
[----:B------:R-:W-:Y:S02]  /*9710*/  IADD3.X R119, R119, UR31, RZ, P6, !PT ;  /* 0x0000001f77777c10 */ /* 0x000fe4000b7fe4ff */
[C---:B-----5:R-:W-:Y:S01]  /*9720*/  @!P3 LEA R136, P0, R118.reuse, R156, 0x1 ;  /* 0x0000009c7688b211 */ /* 0x060fe200078008ff */
[----:B------:R-:W-:Y:S01]  /*9730*/  @!PT LDS RZ, [RZ] ;  /* 0x00000000fffff984 */ /* 0x000fe20000000800 */
[----:B------:R-:W-:Y:S01]  /*9740*/  @!PT LDS RZ, [RZ] ;  /* 0x00000000fffff984 */ /* 0x000fe20000000800 */
[----:B------:R-:W-:Y:S01]  /*9750*/  @!PT LDS RZ, [RZ] ;  /* 0x00000000fffff984 */ /* 0x000fe20000000800 */
[----:B------:R1:W-:Y:S01]  /*9760*/  @!P3 LDGSTS.E.BYPASS.LTC128B.128 [R199+0xb000], desc[UR20][R142.64+0x100] ;  /* 0x0b0001008ec7bfae */ /* 0x0003e2000b901d54 */
[C-C-:B------:R-:W-:Y:S02]  /*9770*/  @!P1 LEA.HI.X R141, R118.reuse, R149, R119.reuse, 0x1, P5 ;  /* 0x00000095768d9211 */ /* 0x140fe400028f0c77 */
[C-C-:B------:R-:W-:Y:S01]  /*9780*/  @!P3 LEA.HI.X R137, R118.reuse, R157, R119.reuse, 0x1, P0 ;  /* 0x0000009d7689b211 */ /* 0x140fe200000f0c77 */
[----:B------:R1:W-:Y:S04]  /*9790*/  @P1 STS.128 [R199+0x7800], RZ ;  /* 0x007800ffc7001388 */ /* 0x0003e80000000c00 */
[----:B------:R-:W-:Y:S01]  /*97a0*/  @!PT LDS RZ, [RZ] ;  /* 0x00000000fffff984 */ /* 0x000fe20000000800 */
[----:B------:R-:W-:Y:S01]  /*97b0*/  @!PT LDS RZ, [RZ] ;  /* 0x00000000fffff984 */ /* 0x000fe20000000800 */
[----:B------:R-:W-:Y:S01]  /*97c0*/  @!PT LDS RZ, [RZ] ;  /* 0x00000000fffff984 */ /* 0x000fe20000000800 */
[----:B------:R1:W-:Y:S01]  /*97d0*/  @!P1 LDGSTS.E.BYPASS.LTC128B.128 [R199+0x7800], desc[UR20][R140.64] ;  /* 0x078000008cc79fae */ /* 0x0003e2000b901d54 */
[C---:B--2---:R-:W-:Y:S03]  /*97e0*/  @!P4 LEA R138, P2, R118.reuse, R150, 0x1 ;  /* 0x00000096768ac211 */ /* 0x044fe600078408ff */
[----:B------:R1:W-:Y:S01]  /*97f0*/  @P4 STS.128 [R199+0x9800], RZ ;  /* 0x009800ffc7004388 */ /* 0x0003e20000000c00 */
[----:B------:R-:W-:Y:S05]  /*9800*/  @!P4 LEA.HI.X R139, R118, R151, R119, 0x1, P2 ;  /* 0x00000097768bc211 */ /* 0x000fea00010f0c77 */
        /* <DEDUP_REMOVED lines=11> */
.L_x_1015:
[----:B------:R-:W2:Y:S01]  /*98c0*/  LDL R5, [R1+0x28] ;  /* 0x0000280001057983 */ /* 0x000ea20000100800 */
[----:B------:R-:W-:Y:S01]  /*98d0*/  UIMAD.WIDE.U32 UR16, UR33, UR8, URZ ;  /* 0x00000008211072a5 */ /* 0x000fe2000f8e003f */
[----:B------:R-:W-:Y:S04]  /*98e0*/  DEPBAR.LE SB0, 0x0 ;  /* 0x000080000000791a */ /* 0x000fe80000000000 */
[----:B---3--:R-:W3:Y:S01]  /*98f0*/  LDL R4, [R1+0x2c] ;  /* 0x00002c0001047983 */ /* 0x008ee20000100800 */
[----:B------:R-:W-:Y:S01]  /*9900*/  USHF.R.S32.HI UR10, URZ, 0x1f, UR33 ;  /* 0x0000001f3f0a7899 */ /* 0x000fe20008011421 */
[----:B------:R-:W-:Y:S01]  /*9910*/  IMAD.U32 R116, RZ, RZ, UR33 ;  /* 0x00000021ff747e24 */ /* 0x000fe2000f8e00ff */
        /* <DEDUP_REMOVED lines=14> */
[----:B------:R-:W-:Y:S04]  /*9a00*/  @P1 STS.128 [R199+0xc000], RZ ;  /* 0x00c000ffc7001388 */ /* 0x000fe80000000c00 */
[----:B------:R-:W2:Y:S02]  /*9a10*/  LDL R118, [R1+0x48] ;  /* 0x0000480001767983 */ /* 0x000ea40000100800 */
[----:B--2---:R-:W-:Y:S01]  /*9a20*/  IMAD R116, R116, -0x40, R118 ;  /* 0xffffffc074747824 */ /* 0x004fe200078e0276 */
[----:B------:R-:W-:Y:S01]  /*9a30*/  ISETP.GE.AND P4, PT, R5, UR25, PT ;  /* 0x0000001905007c0c */ /* 0x000fe2000bf86270 */
[----:B------:R-:W-:Y:S01]  /*9a40*/  IMAD.U32 R5, RZ, RZ, UR17 ;  /* 0x00000011ff057e24 */ /* 0x000fe2000f8e00ff */
[----:B---3--:R-:W-:Y:S01]  /*9a50*/  ISETP.GE.AND P3, PT, R4, UR25, PT ;  /* 0x0000001904007c0c */ /* 0x008fe2000bf66270 */
[----:B------:R-:W-:Y:S02]  /*9a60*/  IMAD.U32 R4, RZ, RZ, UR16 ;  /* 0x00000010ff047e24 */ /* 0x000fe4000f8e00ff */
[----:B----4-:R-:W-:Y:S02]  /*9a70*/  IMAD.U32 R3, RZ, RZ, UR10 ;  /* 0x0000000aff037e24 */ /* 0x010fe4000f8e00ff */
[----:B------:R-:W2:Y:S01]  /*9a80*/  LDL R5, [R1+0x34] ;  /* 0x0000340001057983 */ /* 0x000ea20000100800 */
[----:B------:R-:W-:Y:S01]  /*9a90*/  LEA R2, P0, R4, R2, 0x6 ;  /* 0x0000000204027211 */ /* 0x000fe200078030ff */
[C---:B------:R-:W-:Y:S02]  /*9aa0*/  VIADD R119, R116.reuse, 0xfffffff0 ;  /* 0xfffffff074777836 */ /* 0x040fe40000000000 */
[----:B------:R-:W-:Y:S01]  /*9ab0*/  VIADD R118, R116, 0xffffffef ;  /* 0xffffffef74767836 */ /* 0x000fe20000000000 */
[----:B-----5:R-:W-:Y:S01]  /*9ac0*/  @!P1 LEA R8, P2, R2, R8, 0x1 ;  /* 0x0000000802089211 */ /* 0x020fe200078408ff */
[----:B-1----:R-:W1:Y:S01]  /*9ad0*/  @!P4 LDC.64 R6, c[0x0][0x220] ;  /* 0x00008800ff06cb82 */ /* 0x002e620000000a00 */
[----:B------:R-:W-:Y:S02]  /*9ae0*/  LEA.HI.X R4, R4, R9, R3, 0x6, P0 ;  /* 0x0000000904047211 */ /* 0x000fe400000f3403 */
[C---:B------:R-:W-:Y:S02]  /*9af0*/  IADD3 R3, P5, R2.reuse, UR30, RZ ;  /* 0x0000001e02037c10 */ /* 0x040fe4000ffbe0ff */
[C-C-:B------:R-:W-:Y:S03]  /*9b00*/  @!P1 LEA.HI.X R9, R2.reuse, R14, R4.reuse, 0x1, P2 ;  /* 0x0000000e02099211 */ /* 0x140fe600010f0c04 */
[----:B------:R-:W3:Y:S02]  /*9b10*/  @!P3 LDC.64 R10, c[0x0][0x220] ;  /* 0x00008800ff0abb82 */ /* 0x000ee40000000a00 */
[----:B------:R-:W-:Y:S01]  /*9b20*/  @!PT LDS RZ, [RZ] ;  /* 0x00000000fffff984 */ /* 0x000fe20000000800 */
[----:B------:R-:W-:Y:S01]  /*9b30*/  @!PT LDS RZ, [RZ] ;  /* 0x00000000fffff984 */ /* 0x000fe20000000800 */
[----:B------:R-:W-:Y:S01]  /*9b40*/  @!PT LDS RZ, [RZ] ;  /* 0x00000000fffff984 */ /* 0x000fe20000000800 */
[----:B------:R3:W-:Y:S04]  /*9b50*/  @!P1 LDGSTS.E.BYPASS.LTC128B.128 [R199+0xc000], desc[UR20][R8.64] ;  /* 0x0c00000008c79fae */ /* 0x0007e8000b901d54 */
[----:B------:R-:W-:Y:S02]  /*9b60*/  @P4 STS.128 [R199+0xe000], RZ ;  /* 0x00e000ffc7004388 */ /* 0x000fe40000000c00 */
[----:B------:R-:W4:Y:S01]  /*9b70*/  @!P4 LDC.64 R12, c[0x0][0x220] ;  /* 0x00008800ff0ccb82 */ /* 0x000f220000000a00 */
[C---:B-1----:R-:W-:Y:S07]  /*9b80*/  @!P4 LEA R6, P0, R2.reuse, R6, 0x1 ;  /* 0x000000060206c211 */ /* 0x042fee00078008ff */
[----:B------:R-:W1:Y:S01]  /*9b90*/  @!P3 LDC.64 R16, c[0x0][0x220] ;  /* 0x00008800ff10bb82 */ /* 0x000e620000000a00 */
[C-C-:B------:R-:W-:Y:S05]  /*9ba0*/  @!P4 LEA.HI.X R7, R2.reuse, R7, R4.reuse, 0x1, P0 ;  /* 0x000000070207c211 */ /* 0x140fea00000f0c04 */
[----:B------:R-:W-:Y:S01]  /*9bb0*/  @!PT LDS RZ, [RZ] ;  /* 0x00000000fffff984 */ /* 0x000fe20000000800 */
[----:B------:R-:W-:Y:S01]  /*9bc0*/  @!PT LDS RZ, [RZ] ;  /* 0x00000000fffff984 */ /* 0x000fe20000000800 */
[----:B------:R-:W-:Y:S01]  /*9bd0*/  @!PT LDS RZ, [RZ] ;  /* 0x00000000fffff984 */ /* 0x000fe20000000800 */
[----:B------:R1:W-:Y:S02]  /*9be0*/  @!P4 LDGSTS.E.BYPASS.LTC128B.128 [R199+0xe000], desc[UR20][R6.64+0x80] ;  /* 0x0e00008006c7cfae */ /* 0x0003e4000b901d54 */
[----:B------:R-:W5:Y:S01]  /*9bf0*/  @!P4 LDC.64 R14, c[0x0][0x220] ;  /* 0x00008800ff0ecb82 */ /* 0x000f620000000a00 */
[C---:B---3--:R-:W-:Y:S01]  /*9c00*/  @!P3 LEA R8, P0, R2.reuse, R10, 0x1 ;  /* 0x0000000a0208b211 */ /* 0x048fe200078008ff */
[----:B------:R-:W-:Y:S01]  /*9c10*/  @P3 STS.128 [R199+0x10000], RZ ;  /* 0x010000ffc7003388 */ /* 0x000fe20000000c00 */
[C---:B------:R-:W-:Y:S02]  /*9c20*/  @!P1 LEA R10, P2, R3.reuse, R21, 0x1 ;  /* 0x00000015030a9211 */ /* 0x040fe400078408ff */
[----:B------:R-:W-:Y:S03]  /*9c30*/  @!P3 LEA.HI.X R9, R2, R11, R4, 0x1, P0 ;  /* 0x0000000b0209b211 */ /* 0x000fe600000f0c04 */
[----:B------:R-:W3:Y:S01]  /*9c40*/  @!P3 LDC.64 R18, c[0x0][0x220] ;  /* 0x00008800ff12bb82 */ /* 0x000ee20000000a00 */
[----:B------:R-:W-:Y:S02]  /*9c50*/  IADD3.X R4, R4, UR27, RZ, P5, !PT ;  /* 0x0000001b04047c10 */ /* 0x000fe4000affe4ff */
[C---:B----4-:R-:W-:Y:S01]  /*9c60*/  @!P4 LEA R12, P0, R3.reuse, R12, 0x1 ;  /* 0x0000000c030cc211 */ /* 0x050fe200078008ff */
[----:B------:R-:W-:Y:S01]  /*9c70*/  @!PT LDS RZ, [RZ] ;  /* 0x00000000fffff984 */ /* 0x000fe20000000800 */
[----:B------:R-:W-:Y:S01]  /*9c80*/  @!PT LDS RZ, [RZ] ;  /* 0x00000000fffff984 */ /* 0x000fe20000000800 */
[----:B------:R-:W-:Y:S01]  /*9c90*/  @!PT LDS RZ, [RZ] ;  /* 0x00000000fffff984 */ /* 0x000fe20000000800 */
[----:B------:R4:W-:Y:S01]  /*9ca0*/  @!P3 LDGSTS.E.BYPASS.LTC128B.128 [R199+0x10000], desc[UR20][R8.64+0x100] ;  /* 0x1000010008c7bfae */ /* 0x0009e2000b901d54 */
[C-C-:B------:R-:W-:Y:S02]  /*9cb0*/  @!P1 LEA.HI.X R11, R3.reuse, R20, R4.reuse, 0x1, P2 ;  /* 0x00000014030b9211 */ /* 0x140fe400010f0c04 */
[C-C-:B------:R-:W-:Y:S01]  /*9cc0*/  @!P4 LEA.HI.X R13, R3.reuse, R13, R4.reuse, 0x1, P0 ;  /* 0x0000000d030dc211 */ /* 0x140fe200000f0c04 */
[----:B------:R-:W-:Y:S01]  /*9cd0*/  @P1 STS.128 [R199+0xc800], RZ ;  /* 0x00c800ffc7001388 */ /* 0x000fe20000000c00 */
[C---:B------:R-:W-:Y:S01]  /*9ce0*/  IADD3 R2, P2, R3.reuse, UR30, RZ ;  /* 0x0000001e03027c10 */ /* 0x040fe2000ff5e0ff */
[----:B------:R-:W5:Y:S02]  /*9cf0*/  @!P4 LDC.64 R20, c[0x0][0x220] ;  /* 0x00008800ff14cb82 */ /* 0x000f640000000a00 */
[----:B------:R-:W-:Y:S01]  /*9d00*/  @!PT LDS RZ, [RZ] ;  /* 0x00000000fffff984 */ /* 0x000fe20000000800 */
[----:B------:R-:W-:Y:S01]  /*9d10*/  @!PT LDS RZ, [RZ] ;  /* 0x00000000fffff984 */ /* 0x000fe20000000800 */
[----:B------:R-:W-:Y:S01]  /*9d20*/  @!PT LDS RZ, [RZ] ;  /* 0x00000000fffff984 */ /* 0x000fe20000000800 */
[----:B------:R3:W-:Y:S04]  /*9d30*/  @!P1 LDGSTS.E.BYPASS.LTC128B.128 [R199+0xc800], desc[UR20][R10.64] ;  /* 0x0c8000000ac79fae */ /* 0x0007e8000b901d54 */
[----:B------:R-:W-:Y:S01]  /*9d40*/  @P4 STS.128 [R199+0xe800], RZ ;  /* 0x00e800ffc7004388 */ /* 0x000fe20000000c00 */
[C---:B-1----:R-:W-:Y:S01]  /*9d50*/  @!P3 LEA R6, P0, R3.reuse, R16, 0x1 ;  /* 0x000000100306b211 */ /* 0x042fe200078008ff */
[----:B------:R-:W1:Y:S02]  /*9d60*/  @!P3 LDC.64 R22, c[0x0][0x220] ;  /* 0x00008800ff16bb82 */ /* 0x000e640000000a00 */
[----:B------:R-:W-:Y:S01]  /*9d70*/  @!PT LDS RZ, [RZ] ;  /* 0x00000000fffff984 */ /* 0x000fe20000000800 */
[----:B------:R-:W-:Y:S01]  /*9d80*/  @!PT LDS RZ, [RZ] ;  /* 0x00000000fffff984 */ /* 0x000fe20000000800 */
[----:B------:R-:W-:Y:S01]  /*9d90*/  @!PT LDS RZ, [RZ] ;  /* 0x00000000fffff984 */ /* 0x000fe20000000800 */
[----:B------:R5:W-:Y:S01]  /*9da0*/  @!P4 LDGSTS.E.BYPASS.LTC128B.128 [R199+0xe800], desc[UR20][R12.64+0x80] ;  /* 0x0e8000800cc7cfae */ /* 0x000be2000b901d54 */
[----:B------:R-:W-:Y:S03]  /*9db0*/  @!P3 LEA.HI.X R7, R3, R17, R4, 0x1, P0 ;  /* 0x000000110307b211 */ /* 0x000fe600000f0c04 */
[----:B------:R-:W-:Y:S01]  /*9dc0*/  @P3 STS.128 [R199+0x10800], RZ ;  /* 0x010800ffc7003388 */ /* 0x000fe20000000c00 */
[----:B------:R-:W-:Y:S02]  /*9dd0*/  IADD3.X R4, R4, UR27, RZ, P2, !PT ;  /* 0x0000001b04047c10 */ /* 0x000fe400097fe4ff */
[C---:B------:R-:W-:Y:S01]  /*9de0*/  IADD3 R3, P6, R2.reuse, UR30, RZ ;  /* 0x0000001e02037c10 */ /* 0x040fe2000ffde0ff */
        /* <DEDUP_REMOVED lines=17> */
[C---:B------:R-:W-:Y:S01]  /*9f00*/  @!P4 LEA R6, P2, R3.reuse, R20, 0x1 ;  /* 0x000000140306c211 */ /* 0x040fe200078408ff */
[----:B------:R-:W-:Y:S01]  /*9f10*/  @!PT LDS RZ, [RZ] ;  /* 0x00000000fffff984 */ /* 0x000fe20000000800 */
[----:B------:R-:W-:Y:S01]  /*9f20*/  @!PT LDS RZ, [RZ] ;  /* 0x00000000fffff984 */ /* 0x000fe20000000800 */
[----:B------:R-:W-:Y:S01]  /*9f30*/  @!PT LDS RZ, [RZ] ;  /* 0x00000000fffff984 */ /* 0x000fe20000000800 */
[----:B------:R-:W-:Y:S01]  /*9f40*/  @!P4 LDGSTS.E.BYPASS.LTC128B.128 [R199+0xf000], desc[UR20][R12.64+0x80] ;  /* 0x0f0000800cc7cfae */ /* 0x000fe2000b901d54 */
[C---:B-1----:R-:W-:Y:S02]  /*9f50*/  @!P3 LEA R2, P0, R3.reuse, R22, 0x1 ;  /* 0x000000160302b211 */ /* 0x042fe400078008ff */
        /* <DEDUP_REMOVED lines=9> */
[----:B------:R-:W-:Y:S03]  /*9ff0*/  @!P3 LEA.HI.X R3, R3, R23, R4, 0x1, P0 ;  /* 0x000000170303b211 */ /* 0x000fe600000f0c04 */
        /* <DEDUP_REMOVED lines=15> */
[----:B------:R-:W-:Y:S04]  /*a0f0*/  LDSM.16.M88.4 R16, [R176+0x6800] ;  /* 0x00680000b010783b */ /* 0x000fe80000000200 */
[----:B-1----:R-:W1:Y:S04]  /*a100*/  LDSM.16.M88.4 R8, [R176+0x6000] ;  /* 0x00600000b008783b */ /* 0x002e680000000200 */
[----:B------:R-:W3:Y:S04]  /*a110*/  LDSM.16.M88.4 R24, [R176+0x7000] ;  /* 0x00700000b018783b */ /* 0x000ee80000000200 */
[----:B------:R-:W4:Y:S04]  /*a120*/  LDSM.16.M88.4 R136, [R176+0x7800] ;  /* 0x00780000b088783b */ /* 0x000f280000000200 */
[----:B------:R-:W0:Y:S01]  /*a130*/  LDGDEPBAR ;  /* 0x00000000000079af */ /* 0x000e220000000000 */
[C---:B--2---:R-:W-:Y:S03]  /*a140*/  VIADD R3, R116.reuse, 0xffffffd0 ;  /* 0xffffffd074037836 */ /* 0x044fe60000000000 */
[----:B------:R-:W-:Y:S01]  /*a150*/  LDSM.16.M88.4 R140, [R184] ;  /* 0x00000000b88c783b */ /* 0x000fe20000000200 */
[C---:B------:R-:W-:Y:S03]  /*a160*/  VIADD R2, R116.reuse, 0xffffffcf ;  /* 0xffffffcf74027836 */ /* 0x040fe60000000000 */
[----:B------:R-:W2:Y:S04]  /*a170*/  LDSM.16.M88.4 R144, [R187] ;  /* 0x00000000bb90783b */ /* 0x000ea80000000200 */
[----:B------:R-:W5:Y:S04]  /*a180*/  LDSM.16.M88.4 R148, [R198] ;  /* 0x00000000c694783b */ /* 0x000f680000000200 */
[----:B------:R-:W5:Y:S04]  /*a190*/  LDSM.16.M88.4 R152, [R197] ;  /* 0x00000000c598783b */ /* 0x000f680000000200 */
[----:B------:R-:W5:Y:S04]  /*a1a0*/  LDSM.16.M88.4 R156, [R196] ;  /* 0x00000000c49c783b */ /* 0x000f680000000200 */
[----:B------:R-:W-:Y:S01]  /*a1b0*/  LDSM.16.M88.4 R160, [R186] ;  /* 0x00000000baa0783b */ /* 0x000fe20000000200 */
[C---:B-1----:R-:W-:Y:S03]  /*a1c0*/  HMMA.16816.F32 R4, R32.reuse, R8, RZ ;  /* 0x000000082004723c */ /* 0x042fe600000018ff */
[----:B------:R-:W1:Y:S04]  /*a1d0*/  LDSM.16.M88.4 R164, [R182+0x6000] ;  /* 0x00600000b6a4783b */ /* 0x000e680000000200 */
[----:B------:R-:W-:Y:S01]  /*a1e0*/  LDSM.16.M88.4 R168, [R181] ;  /* 0x00000000b5a8783b */ /* 0x000fe20000000200 */
[C---:B------:R-:W-:Y:S03]  /*a1f0*/  HMMA.16816.F32 R8, R32.reuse, R10, RZ ;  /* 0x0000000a2008723c */ /* 0x040fe600000018ff */
[----:B------:R-:W-:Y:S03]  /*a200*/  LDSM.16.M88.4 R172, [R176+0xa000] ;  /* 0x00a00000b0ac783b */ /* 0x000fe60000000200 */
[C---:B------:R-:W-:Y:S06]  /*a210*/  HMMA.16816.F32 R12, R32.reuse, R16, RZ ;  /* 0x00000010200c723c */ /* 0x040fec00000018ff */
[C---:B------:R-:W-:Y:S06]  /*a220*/  HMMA.16816.F32 R16, R32.reuse, R18, RZ ;  /* 0x000000122010723c */ /* 0x040fec00000018ff */
[C---:B---3--:R-:W-:Y:S06]  /*a230*/  HMMA.16816.F32 R20, R32.reuse, R24, RZ ;  /* 0x000000182014723c */ /* 0x048fec00000018ff */
[C---:B------:R-:W-:Y:S06]  /*a240*/  HMMA.16816.F32 R24, R32.reuse, R26, RZ ;  /* 0x0000001a2018723c */ /* 0x040fec00000018ff */
[C---:B----4-:R-:W-:Y:S06]  /*a250*/  HMMA.16816.F32 R28, R32.reuse, R136, RZ ;  /* 0x00000088201c723c */ /* 0x050fec00000018ff */
[----:B------:R-:W-:Y:S01]  /*a260*/  HMMA.16816.F32 R32, R32, R138, RZ ;  /* 0x0000008a2020723c */ /* 0x000fe200000018ff */
[----:B------:R-:W3:Y:S05]  /*a270*/  LDSM.16.M88.4 R136, [R182+0x6800] ;  /* 0x00680000b688783b */ /* 0x000eea0000000200 */
[C---:B--2---:R-:W-:Y:S06]  /*a280*/  HMMA.16816.F32 R4, R140.reuse, R144, R4 ;  /* 0x000000908c04723c */ /* 0x044fec0000001804 */
[C---:B------:R-:W-:Y:S01]  /*a290*/  HMMA.16816.F32 R8, R140.reuse, R146, R8 ;  /* 0x000000928c08723c */ /* 0x040fe20000001808 */
[----:B------:R-:W2:Y:S05]  /*a2a0*/  LDSM.16.M88.4 R144, [R182+0x7000] ;  /* 0x00700000b690783b */ /* 0x000eaa0000000200 */
[C---:B-----5:R-:W-:Y:S06]  /*a2b0*/  HMMA.16816.F32 R12, R140.reuse, R148, R12 ;  /* 0x000000948c0c723c */ /* 0x060fec000000180c */
        /* <DEDUP_REMOVED lines=8> */
[----:B------:R-:W5:Y:S01]  /*a340*/  LDSM.16.M88.4 R156, [R181+0x1000] ;  /* 0x00100000b59c783b */ /* 0x000f620000000200 */
[C---:B-1----:R-:W-:Y:S06]  /*a350*/  HMMA.16816.F32 R4, R160.reuse, R164, R4 ;  /* 0x000000a4a004723c */ /* 0x042fec0000001804 */
[C---:B------:R-:W-:Y:S01]  /*a360*/  HMMA.16816.F32 R8, R160.reuse, R166, R8 ;  /* 0x000000a6a008723c */ /* 0x040fe20000001808 */
[----:B------:R-:W-:Y:S05]  /*a370*/  LDSM.16.M88.4 R164, [R176+0x8000] ;  /* 0x00800000b0a4783b */ /* 0x000fea0000000200 */
[C---:B---3--:R-:W-:Y:S06]  /*a380*/  HMMA.16816.F32 R12, R160.reuse, R136, R12 ;  /* 0x00000088a00c723c */ /* 0x048fec000000180c */
[C---:B------:R-:W-:Y:S01]  /*a390*/  HMMA.16816.F32 R16, R160.reuse, R138, R16 ;  /* 0x0000008aa010723c */ /* 0x040fe20000001810 */
[----:B------:R-:W1:Y:S05]  /*a3a0*/  LDSM.16.M88.4 R136, [R181+0x1800] ;  /* 0x00180000b588783b */ /* 0x000e6a0000000200 */
[C---:B--2---:R-:W-:Y:S06]  /*a3b0*/  HMMA.16816.F32 R20, R160.reuse, R144, R20 ;  /* 0x00000090a014723c */ /* 0x044fec0000001814 */
        /* <DEDUP_REMOVED lines=8> */
[----:B------:R-:W-:Y:S05]  /*a440*/  LDSM.16.M88.4 R168, [R195] ;  /* 0x00000000c3a8783b */ /* 0x000fea0000000200 */
        /* <DEDUP_REMOVED lines=8> */
[----:B------:R-:W1:Y:S04]  /*a4d0*/  LDSM.16.M88.4 R136, [R194] ;  /* 0x00000000c288783b */ /* 0x000e680000000200 */
[----:B------:R-:W1:Y:S01]  /*a4e0*/  LDSM.16.M88.4 R152, [R193] ;  /* 0x00000000c198783b */ /* 0x000e620000000200 */
[C---:B--2---:R-:W-:Y:S06]  /*a4f0*/  HMMA.16816.F32 R4, R144.reuse, R164, R4 ;  /* 0x000000a49004723c */ /* 0x044fec0000001804 */
[C---:B------:R-:W-:Y:S01]  /*a500*/  HMMA.16816.F32 R8, R144.reuse, R166, R8 ;  /* 0x000000a69008723c */ /* 0x040fe20000001808 */
[----:B------:R-:W-:Y:S05]  /*a510*/  LDSM.16.M88.4 R164, [R182+0x8000] ;  /* 0x00800000b6a4783b */ /* 0x000fea0000000200 */
[C---:B---3--:R-:W-:Y:S06]  /*a520*/  HMMA.16816.F32 R12, R144.reuse, R148, R12 ;  /* 0x00000094900c723c */ /* 0x048fec000000180c */
[C---:B------:R-:W-:Y:S01]  /*a530*/  HMMA.16816.F32 R16, R144.reuse, R150, R16 ;  /* 0x000000969010723c */ /* 0x040fe20000001810 */
[----:B------:R-:W2:Y:S05]  /*a540*/  LDSM.16.M88.4 R148, [R192] ;  /* 0x00000000c094783b */ /* 0x000eaa0000000200 */
[C---:B----4-:R-:W-:Y:S06]  /*a550*/  HMMA.16816.F32 R20, R144.reuse, R160, R20 ;  /* 0x000000a09014723c */ /* 0x050fec0000001814 */
[C---:B------:R-:W-:Y:S01]  /*a560*/  HMMA.16816.F32 R24, R144.reuse, R162, R24 ;  /* 0x000000a29018723c */ /* 0x040fe20000001818 */
[----:B------:R-:W3:Y:S05]  /*a570*/  LDSM.16.M88.4 R160, [R186+0x2000] ;  /* 0x00200000baa0783b */ /* 0x000eea0000000200 */
[C---:B-----5:R-:W-:Y:S06]  /*a580*/  HMMA.16816.F32 R28, R144.reuse, R140, R28 ;  /* 0x0000008c901c723c */ /* 0x060fec000000181c */
[----:B------:R-:W-:Y:S01]  /*a590*/  HMMA.16816.F32 R32, R144, R142, R32 ;  /* 0x0000008e9020723c */ /* 0x000fe20000001820 */
[----:B------:R-:W4:Y:S04]  /*a5a0*/  LDSM.16.M88.4 R140, [R182+0x8800] ;  /* 0x00880000b68c783b */ /* 0x000f280000000200 */
[----:B------:R-:W5:Y:S01]  /*a5b0*/  LDSM.16.M88.4 R144, [R182+0x9000] ;  /* 0x00900000b690783b */ /* 0x000f620000000200 */
        /* <DEDUP_REMOVED lines=22> */
[C---:B-1----:R-:W-:Y:S06]  /*a720*/  HMMA.16816.F32 R28, R160.reuse, R136, R28 ;  /* 0x00000088a01c723c */ /* 0x042fec000000181c */
[----:B------:R-:W-:Y:S01]  /*a730*/  HMMA.16816.F32 R32, R160, R138, R32 ;  /* 0x0000008aa020723c */ /* 0x000fe20000001820 */
[----:B------:R-:W1:Y:S04]  /*a740*/  LDSM.16.M88.4 R136, [R176+0xb000] ;  /* 0x00b00000b088783b */ /* 0x000e680000000200 */
[----:B------:R-:W5:Y:S01]  /*a750*/  LDSM.16.M88.4 R160, [R176+0xb800] ;  /* 0x00b80000b0a0783b */ /* 0x000f620000000200 */
[C---:B------:R-:W-:Y:S06]  /*a760*/  HMMA.16816.F32 R4, R152.reuse, R168, R4 ;  /* 0x000000a89804723c */ /* 0x040fec0000001804 */
[C---:B------:R-:W-:Y:S01]  /*a770*/  HMMA.16816.F32 R8, R152.reuse, R170, R8 ;  /* 0x000000aa9808723c */ /* 0x040fe20000001808 */
[----:B------:R-:W-:Y:S05]  /*a780*/  LDSM.16.M88.4 R168, [R182+0xa000] ;  /* 0x00a00000b6a8783b */ /* 0x000fea0000000200 */
[C---:B--2---:R-:W-:Y:S06]  /*a790*/  HMMA.16816.F32 R12, R152.reuse, R148, R12 ;  /* 0x00000094980c723c */ /* 0x044fec000000180c */
[C---:B------:R-:W-:Y:S01]  /*a7a0*/  HMMA.16816.F32 R16, R152.reuse, R150, R16 ;  /* 0x000000969810723c */ /* 0x040fe20000001810 */
[----:B------:R-:W-:Y:S05]  /*a7b0*/  LDSM.16.M88.4 R148, [R191] ;  /* 0x00000000bf94783b */ /* 0x000fea0000000200 */
[C---:B---3--:R-:W-:Y:S06]  /*a7c0*/  HMMA.16816.F32 R20, R152.reuse, R140, R20 ;  /* 0x0000008c9814723c */ /* 0x048fec0000001814 */
[C---:B------:R-:W-:Y:S01]  /*a7d0*/  HMMA.16816.F32 R24, R152.reuse, R142, R24 ;  /* 0x0000008e9818723c */ /* 0x040fe20000001818 */
[----:B------:R-:W2:Y:S05]  /*a7e0*/  LDSM.16.M88.4 R140, [R184+0x4000] ;  /* 0x00400000b88c783b */ /* 0x000eaa0000000200 */
[C---:B------:R-:W-:Y:S06]  /*a7f0*/  HMMA.16816.F32 R28, R152.reuse, R156, R28 ;  /* 0x0000009c981c723c */ /* 0x040fec000000181c */
[----:B------:R-:W-:Y:S01]  /*a800*/  HMMA.16816.F32 R32, R152, R158, R32 ;  /* 0x0000009e9820723c */ /* 0x000fe20000001820 */
[----:B------:R-:W3:Y:S04]  /*a810*/  LDSM.16.M88.4 R152, [R190] ;  /* 0x00000000be98783b */ /* 0x000ee80000000200 */
[----:B------:R-:W3:Y:S01]  /*a820*/  LDSM.16.M88.4 R156, [R189] ;  /* 0x00000000bd9c783b */ /* 0x000ee20000000200 */
[C---:B------:R-:W-:Y:S06]  /*a830*/  HMMA.16816.F32 R4, R164.reuse, R172, R4 ;  /* 0x000000aca404723c */ /* 0x040fec0000001804 */
[C---:B------:R-:W-:Y:S01]  /*a840*/  HMMA.16816.F32 R8, R164.reuse, R174, R8 ;  /* 0x000000aea408723c */ /* 0x040fe20000001808 */
[----:B------:R-:W-:Y:S05]  /*a850*/  LDSM.16.M88.4 R172, [R182+0xa800] ;  /* 0x00a80000b6ac783b */ /* 0x000fea0000000200 */
[C---:B----4-:R-:W-:Y:S06]  /*a860*/  HMMA.16816.F32 R12, R164.reuse, R144, R12 ;  /* 0x00000090a40c723c */ /* 0x050fec000000180c */
[C---:B------:R-:W-:Y:S01]  /*a870*/  HMMA.16816.F32 R16, R164.reuse, R146, R16 ;  /* 0x00000092a410723c */ /* 0x040fe20000001810 */
[----:B------:R-:W4:Y:S05]  /*a880*/  LDSM.16.M88.4 R144, [R188] ;  /* 0x00000000bc90783b */ /* 0x000f2a0000000200 */
[C---:B-1----:R-:W-:Y:S06]  /*a890*/  HMMA.16816.F32 R20, R164.reuse, R136, R20 ;  /* 0x00000088a414723c */ /* 0x042fec0000001814 */
[C---:B------:R-:W-:Y:S01]  /*a8a0*/  HMMA.16816.F32 R24, R164.reuse, R138, R24 ;  /* 0x0000008aa418723c */ /* 0x040fe20000001818 */
[----:B------:R-:W1:Y:S05]  /*a8b0*/  LDSM.16.M88.4 R136, [R186+0x4000] ;  /* 0x00400000ba88783b */ /* 0x000e6a0000000200 */
[C---:B-----5:R-:W-:Y:S06]  /*a8c0*/  HMMA.16816.F32 R28, R164.reuse, R160, R28 ;  /* 0x000000a0a41c723c */ /* 0x060fec000000181c */
[----:B------:R-:W-:Y:S01]  /*a8d0*/  HMMA.16816.F32 R32, R164, R162, R32 ;  /* 0x000000a2a420723c */ /* 0x000fe20000001820 */
[----:B------:R-:W5:Y:S05]  /*a8e0*/  LDSM.16.M88.4 R160, [R182+0xb000] ;  /* 0x00b00000b6a0783b */ /* 0x000f6a0000000200 */
[C---:B--2---:R-:W-:Y:S06]  /*a8f0*/  HMMA.16816.F32 R4, R140.reuse, R148, R4 ;  /* 0x000000948c04723c */ /* 0x044fec0000001804 */
[C---:B------:R-:W-:Y:S01]  /*a900*/  HMMA.16816.F32 R8, R140.reuse, R150, R8 ;  /* 0x000000968c08723c */ /* 0x040fe20000001808 */
[----:B------:R-:W2:Y:S05]  /*a910*/  LDSM.16.M88.4 R148, [R182+0xb800] ;  /* 0x00b80000b694783b */ /* 0x000eaa0000000200 */
[C---:B---3--:R-:W-:Y:S06]  /*a920*/  HMMA.16816.F32 R12, R140.reuse, R152, R12 ;  /* 0x000000988c0c723c */ /* 0x048fec000000180c */
[C---:B------:R-:W-:Y:S01]  /*a930*/  HMMA.16816.F32 R16, R140.reuse, R154, R16 ;  /* 0x0000009a8c10723c */ /* 0x040fe20000001810 */
[----:B------:R-:W-:Y:S05]  /*a940*/  LDSM.16.M88.4 R152, [R181+0x4800] ;  /* 0x00480000b598783b */ /* 0x000fea0000000200 */
[C---:B------:R-:W-:Y:S06]  /*a950*/  HMMA.16816.F32 R20, R140.reuse, R156, R20 ;  /* 0x0000009c8c14723c */ /* 0x040fec0000001814 */
[C---:B------:R-:W-:Y:S05]  /*a960*/  HMMA.16816.F32 R24, R140.reuse, R158, R24 ;  /* 0x0000009e8c18723c */ /* 0x040fea0000001818 */
[C---:B------:R-:W-:Y:S01]  /*a970*/  VIADD R157, R116.reuse, 0xffffffe8 ;  /* 0xffffffe8749d7836 */ /* 0x040fe20000000000 */
[C---:B----4-:R-:W-:Y:S05]  /*a980*/  HMMA.16816.F32 R28, R140.reuse, R144, R28 ;  /* 0x000000908c1c723c */ /* 0x050fea000000181c */
[C---:B------:R-:W-:Y:S01]  /*a990*/  VIADD R159, R116.reuse, 0xfffffff7 ;  /* 0xfffffff7749f7836 */ /* 0x040fe20000000000 */
[----:B------:R-:W-:Y:S01]  /*a9a0*/  HMMA.16816.F32 R32, R140, R146, R32 ;  /* 0x000000928c20723c */ /* 0x000fe20000001820 */
[----:B------:R-:W-:Y:S04]  /*a9b0*/  LDSM.16.M88.4 R140, [R185+0x4000] ;  /* 0x00400000b98c783b */ /* 0x000fe80000000200 */
[----:B------:R-:W3:Y:S01]  /*a9c0*/  LDSM.16.M88.4 R144, [R181+0x4000] ;  /* 0x00400000b590783b */ /* 0x000ee20000000200 */
[C---:B-1----:R-:W-:Y:S05]  /*a9d0*/  HMMA.16816.F32 R4, R136.reuse, R168, R4 ;  /* 0x000000a88804723c */ /* 0x042fea0000001804 */
[C---:B------:R-:W-:Y:S01]  /*a9e0*/  VIADD R156, R116.reuse, 0xffffffe7 ;  /* 0xffffffe7749c7836 */ /* 0x040fe20000000000 */
[C---:B------:R-:W-:Y:S05]  /*a9f0*/  HMMA.16816.F32 R8, R136.reuse, R170, R8 ;  /* 0x000000aa8808723c */ /* 0x040fea0000001808 */
[C---:B------:R-:W-:Y:S01]  /*aa00*/  VIADD R158, R116.reuse, 0xffffffd7 ;  /* 0xffffffd7749e7836 */ /* 0x040fe20000000000 */
[C---:B------:R-:W-:Y:S06]  /*aa10*/  HMMA.16816.F32 R12, R136.reuse, R172, R12 ;  /* 0x000000ac880c723c */ /* 0x040fec000000180c */
[C---:B------:R-:W-:Y:S06]  /*aa20*/  HMMA.16816.F32 R16, R136.reuse, R174, R16 ;  /* 0x000000ae8810723c */ /* 0x040fec0000001810 */
[C---:B-----5:R-:W-:Y:S06]  /*aa30*/  HMMA.16816.F32 R20, R136.reuse, R160, R20 ;  /* 0x000000a08814723c */ /* 0x060fec0000001814 */
[C---:B------:R-:W-:Y:S05]  /*aa40*/  HMMA.16816.F32 R24, R136.reuse, R162, R24 ;  /* 0x000000a28818723c */ /* 0x040fea0000001818 */
[C---:B------:R-:W-:Y:S01]  /*aa50*/  VIADD R161, R116.reuse, 0x7 ;  /* 0x0000000774a17836 */ /* 0x040fe20000000000 */
[C---:B--2---:R-:W-:Y:S04]  /*aa60*/  HMMA.16816.F32 R28, R136.reuse, R148, R28 ;  /* 0x00000094881c723c */ /* 0x044fe8000000181c */
[----:B------:R-:W-:Y:S01]  /*aa70*/  ISETP.GE.AND P0, PT, R161, RZ, PT ;  /* 0x000000ffa100720c */ /* 0x000fe20003f06270 */
[----:B------:R-:W-:Y:S01]  /*aa80*/  VIADD R162, R116, 0x8 ;  /* 0x0000000874a27836 */ /* 0x000fe20000000000 */
[----:B------:R-:W-:Y:S01]  /*aa90*/  IABS R163, R116 ;  /* 0x0000007400a37213 */ /* 0x000fe20000000000 */
[----:B------:R-:W-:Y:S01]  /*aaa0*/  HMMA.16816.F32 R32, R136, R150, R32 ;  /* 0x000000968820723c */ /* 0x000fe20000001820 */
[----:B------:R-:W1:Y:S02]  /*aab0*/  LDSM.16.M88.4 R136, [R181+0x5000] ;  /* 0x00500000b588783b */ /* 0x000e640000000200 */
[----:B------:R-:W-:Y:S01]  /*aac0*/  ISETP.GE.AND P2, PT, R162, RZ, PT ;  /* 0x000000ffa200720c */ /* 0x000fe20003f46270 */
[C---:B------:R-:W-:Y:S02]  /*aad0*/  VIADD R149, R116.reuse, 0xffffffff ;  /* 0xffffffff74957836 */ /* 0x040fe40000000000 */
[C---:B---3--:R-:W-:Y:S05]  /*aae0*/  HMMA.16816.F32 R4, R140.reuse, R144, R4 ;  /* 0x000000908c04723c */ /* 0x048fea0000001804 */
[----:B------:R-:W-:Y:S01]  /*aaf0*/  ISETP.GE.AND P6, PT, R149, RZ, PT ;  /* 0x000000ff9500720c */ /* 0x000fe20003fc6270 */
[C---:B------:R-:W-:Y:S01]  /*ab00*/  HMMA.16816.F32 R8, R140.reuse, R146, R8 ;  /* 0x000000928c08723c */ /* 0x040fe20000001808 */
[----:B------:R-:W2:Y:S01]  /*ab10*/  LDSM.16.M88.4 R144, [R181+0x5800] ;  /* 0x00580000b590783b */ /* 0x000ea20000000200 */
[----:B------:R-:W-:Y:S04]  /*ab20*/  DEPBAR.LE SB0, 0x0 ;  /* 0x000080000000791a */ /* 0x000fe80000000000 */
[C---:B------:R-:W-:Y:S01]  /*ab30*/  @!P2 IADD3 R162, -R116.reuse, -0x8, RZ ;  /* 0xfffffff874a2a810 */ /* 0x040fe20007ffe1ff */
[----:B------:R-:W-:Y:S01]  /*ab40*/  BAR.SYNC.DEFER_BLOCKING 0x0 ;  /* 0x0000000000007b1d */ /* 0x000fe20000010000 */
[----:B------:R-:W-:Y:S01]  /*ab50*/  ISETP.GE.AND P2, PT, R159, RZ, PT ;  /* 0x000000ff9f00720c */ /* 0x000fe20003f46270 */
[C---:B------:R-:W-:Y:S05]  /*ab60*/  HMMA.16816.F32 R12, R140.reuse, R152, R12 ;  /* 0x000000988c0c723c */ /* 0x040fea000000180c */
[C---:B------:R-:W-:Y:S01]  /*ab70*/  @!P0 IADD3 R161, -R116.reuse, -0x7, RZ ;  /* 0xfffffff974a18810 */ /* 0x040fe20007ffe1ff */
[C---:B------:R-:W-:Y:S01]  /*ab80*/  VIADD R160, R116.reuse, 0xfffffff8 ;  /* 0xfffffff874a07836 */ /* 0x040fe20000000000 */
[C---:B------:R-:W-:Y:S01]  /*ab90*/  @!P6 IADD3 R149, -R116.reuse, 0x1, RZ ;  /* 0x000000017495e810 */ /* 0x040fe20007ffe1ff */
[----:B------:R-:W-:Y:S01]  /*aba0*/  VIADD R148, R116, 0xffffffe0 ;  /* 0xffffffe074947836 */ /* 0x000fe20000000000 */
[----:B------:R-:W-:Y:S01]  /*abb0*/  ISETP.GE.AND P0, PT, R119, RZ, PT ;  /* 0x000000ff7700720c */ /* 0x000fe20003f06270 */
[C---:B------:R-:W-:Y:S03]  /*abc0*/  HMMA.16816.F32 R16, R140.reuse, R154, R16 ;  /* 0x0000009a8c10723c */ /* 0x040fe60000001810 */
[----:B------:R-:W-:Y:S01]  /*abd0*/  ISETP.GE.AND P5, PT, R160, RZ, PT ;  /* 0x000000ffa000720c */ /* 0x000fe20003fa6270 */
[C---:B------:R-:W-:Y:S01]  /*abe0*/  VIADD R150, R116.reuse, 0xffffffdf ;  /* 0xffffffdf74967836 */ /* 0x040fe20000000000 */
[C---:B------:R-:W-:Y:S01]  /*abf0*/  @!P2 IADD3 R159, -R116.reuse, 0x9, RZ ;  /* 0x00000009749fa810 */ /* 0x040fe20007ffe1ff */
[----:B------:R-:W-:Y:S01]  /*ac00*/  VIADD R151, R116, 0xffffffd8 ;  /* 0xffffffd874977836 */ /* 0x000fe20000000000 */
[----:B------:R-:W-:Y:S01]  /*ac10*/  ISETP.GE.AND P6, PT, R118, RZ, PT ;  /* 0x000000ff7600720c */ /* 0x000fe20003fc6270 */
[----:B------:R-:W-:Y:S01]  /*ac20*/  VIADD R153, R116, 0xffffffc8 ;  /* 0xffffffc874997836 */ /* 0x000fe20000000000 */
[----:B------:R-:W-:Y:S01]  /*ac30*/  ISETP.GE.AND P2, PT, R156, RZ, PT ;  /* 0x000000ff9c00720c */ /* 0x000fe20003f46270 */
[C---:B-1----:R-:W-:Y:S03]  /*ac40*/  HMMA.16816.F32 R20, R140.reuse, R136, R20 ;  /* 0x000000888c14723c */ /* 0x042fe60000001814 */
[C---:B------:R-:W-:Y:S01]  /*ac50*/  @!P0 IADD3 R119, -R116.reuse, 0x10, RZ ;  /* 0x0000001074778810 */ /* 0x040fe20007ffe1ff */
[----:B------:R-:W-:Y:S01]  /*ac60*/  VIADD R152, R116, 0xffffffc7 ;  /* 0xffffffc774987836 */ /* 0x000fe20000000000 */
[----:B------:R-:W-:Y:S01]  /*ac70*/  ISETP.GE.AND P0, PT, R148, RZ, PT ;  /* 0x000000ff9400720c */ /* 0x000fe20003f06270 */
[----:B------:R-:W-:Y:S01]  /*ac80*/  IMAD.MOV.U32 R154, RZ, RZ, R163 ;  /* 0x000000ffff9a7224 */ /* 0x000fe200078e00a3 */
[C---:B------:R-:W-:Y:S01]  /*ac90*/  @!P5 IADD3 R160, -R116.reuse, 0x8, RZ ;  /* 0x0000000874a0d810 */ /* 0x040fe20007ffe1ff */
[C---:B------:R-:W-:Y:S03]  /*aca0*/  HMMA.16816.F32 R24, R140.reuse, R138, R24 ;  /* 0x0000008a8c18723c */ /* 0x040fe60000001818 */
[----:B------:R-:W-:Y:S02]  /*acb0*/  ISETP.GE.AND P5, PT, R157, RZ, PT ;  /* 0x000000ff9d00720c */ /* 0x000fe40003fa6270 */
[----:B------:R-:W-:Y:S01]  /*acc0*/  @!P6 IADD3 R118, -R116, 0x11, RZ ;  /* 0x000000117476e810 */ /* 0x000fe20007ffe1ff */
[C---:B--2---:R-:W-:Y:S03]  /*acd0*/  HMMA.16816.F32 R28, R140.reuse, R144, R28 ;  /* 0x000000908c1c723c */ /* 0x044fe6000000181c */
[----:B------:R-:W-:Y:S02]  /*ace0*/  ISETP.GE.AND P6, PT, R150, RZ, PT ;  /* 0x000000ff9600720c */ /* 0x000fe40003fc6270 */
[----:B------:R-:W-:Y:S01]  /*acf0*/  @!P2 IADD3 R156, -R116, 0x19, RZ ;  /* 0x00000019749ca810 */ /* 0x000fe20007ffe1ff */
[----:B------:R-:W-:Y:S03]  /*ad00*/  HMMA.16816.F32 R32, R140, R146, R32 ;  /* 0x000000928c20723c */ /* 0x000fe60000001820 */
[----:B------:R-:W-:Y:S02]  /*ad10*/  ISETP.GE.AND P2, PT, R158, RZ, PT ;  /* 0x000000ff9e00720c */ /* 0x000fe40003f46270 */
[C---:B------:R-:W-:Y:S02]  /*ad20*/  @!P5 IADD3 R157, -R116.reuse, 0x18, RZ ;  /* 0x00000018749dd810 */ /* 0x040fe40007ffe1ff */
[----:B------:R-:W-:Y:S04]  /*ad30*/  ISETP.GE.AND P5, PT, R151, RZ, PT ;  /* 0x000000ff9700720c */ /* 0x000fe80003fa6270 */
[C---:B------:R-:W-:Y:S02]  /*ad40*/  @!P0 IADD3 R148, -R116.reuse, 0x20, RZ ;  /* 0x0000002074948810 */ /* 0x040fe40007ffe1ff */
[C---:B------:R-:W-:Y:S02]  /*ad50*/  @!P6 IADD3 R150, -R116.reuse, 0x21, RZ ;  /* 0x000000217496e810 */ /* 0x040fe40007ffe1ff */
[----:B------:R-:W-:Y:S02]  /*ad60*/  ISETP.GE.AND P0, PT, R3, RZ, PT ;  /* 0x000000ff0300720c */ /* 0x000fe40003f06270 */
[----:B------:R-:W-:Y:S02]  /*ad70*/  @!P2 IADD3 R158, -R116, 0x29, RZ ;  /* 0x00000029749ea810 */ /* 0x000fe40007ffe1ff */
[----:B------:R-:W-:Y:S02]  /*ad80*/  ISETP.GE.AND P6, PT, R2, RZ, PT ;  /* 0x000000ff0200720c */ /* 0x000fe40003fc6270 */
[----:B------:R-:W-:Y:S02]  /*ad90*/  @!P5 IADD3 R151, -R116, 0x28, RZ ;  /* 0x000000287497d810 */ /* 0x000fe40007ffe1ff */
[----:B------:R-:W-:Y:S02]  /*ada0*/  ISETP.GE.AND P5, PT, R153, RZ, PT ;  /* 0x000000ff9900720c */ /* 0x000fe40003fa6270 */
[----:B------:R-:W-:Y:S02]  /*adb0*/  ISETP.GE.AND P2, PT, R152, RZ, PT ;  /* 0x000000ff9800720c */ /* 0x000fe40003f46270 */
[----:B------:R-:W-:Y:S02]  /*adc0*/  I2FP.F32.S32 R149, R149 ;  /* 0x0000009500957245 */ /* 0x000fe40000201400 */
[C---:B------:R-:W-:Y:S02]  /*add0*/  @!P0 IADD3 R3, -R116.reuse, 0x30, RZ ;  /* 0x0000003074038810 */ /* 0x040fe40007ffe1ff */
[----:B------:R-:W-:Y:S01]  /*ade0*/  I2FP.F32.S32 R160, R160 ;  /* 0x000000a000a07245 */ /* 0x000fe20000201400 */
[C---:B------:R-:W-:Y:S01]  /*adf0*/  FFMA.FTZ R5, R149.reuse, -UR5, R5 ;  /* 0x8000000595057c23 */ /* 0x040fe20008010005 */
[----:B------:R-:W-:Y:S01]  /*ae00*/  @!P6 IADD3 R2, -R116, 0x31, RZ ;  /* 0x000000317402e810 */ /* 0x000fe20007ffe1ff */
[----:B------:R-:W-:Y:S01]  /*ae10*/  FFMA.FTZ R11, R149, -UR5, R11 ;  /* 0x80000005950b7c23 */ /* 0x000fe2000801000b */
[----:B------:R-:W-:Y:S01]  /*ae20*/  I2FP.F32.S32 R162, R162 ;  /* 0x000000a200a27245 */ /* 0x000fe20000201400 */
[----:B------:R-:W-:Y:S01]  /*ae30*/  FFMA.FTZ R8, R160, -UR5, R8 ;  /* 0x80000005a0087c23 */ /* 0x000fe20008010008 */
[----:B------:R-:W-:Y:S01]  /*ae40*/  @!P5 IADD3 R153, -R116, 0x38, RZ ;  /* 0x000000387499d810 */ /* 0x000fe20007ffe1ff */
[----:B------:R-:W-:Y:S01]  /*ae50*/  FFMA.FTZ R14, R160, -UR5, R14 ;  /* 0x80000005a00e7c23 */ /* 0x000fe2000801000e */
[----:B------:R-:W-:Y:S01]  /*ae60*/  @!P2 IADD3 R152, -R116, 0x39, RZ ;  /* 0x000000397498a810 */ /* 0x000fe20007ffe1ff */
[----:B------:R-:W-:Y:S01]  /*ae70*/  FFMA.FTZ R6, R162, -UR5, R6 ;  /* 0x80000005a2067c23 */ /* 0x000fe20008010006 */
[----:B------:R-:W-:Y:S02]  /*ae80*/  I2FP.F32.S32 R116, R154 ;  /* 0x0000009a00747245 */ /* 0x000fe40000201400 */
[----:B------:R-:W-:Y:S02]  /*ae90*/  I2FP.F32.S32 R159, R159 ;  /* 0x0000009f009f7245 */ /* 0x000fe40000201400 */
[----:B------:R-:W-:Y:S01]  /*aea0*/  I2FP.F32.S32 R119, R119 ;  /* 0x0000007700777245 */ /* 0x000fe20000201400 */
[C---:B------:R-:W-:Y:S01]  /*aeb0*/  FFMA.FTZ R4, R116.reuse, -UR5, R4 ;  /* 0x8000000574047c23 */ /* 0x040fe20008010004 */
[----:B------:R-:W-:Y:S01]  /*aec0*/  I2FP.F32.S32 R161, R161 ;  /* 0x000000a100a17245 */ /* 0x000fe20000201400 */
[----:B------:R-:W-:Y:S01]  /*aed0*/  FFMA.FTZ R10, R116, -UR5, R10 ;  /* 0x80000005740a7c23 */ /* 0x000fe2000801000a */
[----:B------:R-:W-:Y:S01]  /*aee0*/  I2FP.F32.S32 R118, R118 ;  /* 0x0000007600767245 */ /* 0x000fe20000201400 */
[----:B------:R-:W-:Y:S01]  /*aef0*/  FFMA.FTZ R9, R159, -UR5, R9 ;  /* 0x800000059f097c23 */ /* 0x000fe20008010009 */
[----:B------:R-:W-:Y:S01]  /*af00*/  FMNMX.FTZ R116, R4, R0, !PT ;  /* 0x0000000004747209 */ /* 0x000fe20007810000 */
[C---:B------:R-:W-:Y:S01]  /*af10*/  FFMA.FTZ R12, R119.reuse, -UR5, R12 ;  /* 0x80000005770c7c23 */ /* 0x040fe2000801000c */
[----:B------:R-:W-:Y:S01]  /*af20*/  FMNMX.FTZ R136, R6, R117, !PT ;  /* 0x0000007506887209 */ /* 0x000fe20007810000 */
[----:B------:R-:W-:Y:S01]  /*af30*/  FFMA.FTZ R18, R119, -UR5, R18 ;  /* 0x8000000577127c23 */ /* 0x000fe20008010012 */
[----:B------:R-:W-:Y:S01]  /*af40*/  FMNMX.FTZ R116, R5, R116, !PT ;  /* 0x0000007405747209 */ /* 0x000fe20007810000 */
[----:B------:R-:W-:Y:S01]  /*af50*/  FFMA.FTZ R7, R161, -UR5, R7 ;  /* 0x80000005a1077c23 */ /* 0x000fe20008010007 */
[----:B------:R-:W-:Y:S01]  /*af60*/  I2FP.F32.S32 R157, R157 ;  /* 0x0000009d009d7245 */ /* 0x000fe20000201400 */
[----:B------:R-:W-:Y:S01]  /*af70*/  FFMA.FTZ R13, R118, -UR5, R13 ;  /* 0x80000005760d7c23 */ /* 0x000fe2000801000d */
[----:B------:R-:W-:Y:S01]  /*af80*/  FMNMX.FTZ R119, R8, R116, !PT ;  /* 0x0000007408777209 */ /* 0x000fe20007810000 */
[----:B------:R-:W-:Y:S01]  /*af90*/  FFMA.FTZ R19, R118, -UR5, R19 ;  /* 0x8000000576137c23 */ /* 0x000fe20008010013 */
[----:B------:R-:W-:Y:S01]  /*afa0*/  I2FP.F32.S32 R118, R148 ;  /* 0x0000009400767245 */ /* 0x000fe20000201400 */
[----:B------:R-:W-:Y:S01]  /*afb0*/  FFMA.FTZ R16, R157, -UR5, R16 ;  /* 0x800000059d107c23 */ /* 0x000fe20008010010 */
[----:B------:R-:W-:Y:S01]  /*afc0*/  FMNMX.FTZ R119, R9, R119, !PT ;  /* 0x0000007709777209 */ /* 0x000fe20007810000 */
[----:B------:R-:W-:Y:S01]  /*afd0*/  FFMA.FTZ R15, R159, -UR5, R15 ;  /* 0x800000059f0f7c23 */ /* 0x000fe2000801000f */
[----:B------:R-:W-:Y:S01]  /*afe0*/  FMNMX.FTZ R136, R7, R136, !PT ;  /* 0x0000008807887209 */ /* 0x000fe20007810000 */
[----:B------:R-:W-:Y:S01]  /*aff0*/  FFMA.FTZ R20, R118, -UR5, R20 ;  /* 0x8000000576147c23 */ /* 0x000fe20008010014 */
[----:B------:R-:W-:Y:S01]  /*b000*/  FMNMX.FTZ R119, R12, R119, !PT ;  /* 0x000000770c777209 */ /* 0x000fe20007810000 */
[----:B------:R-:W-:Y:S01]  /*b010*/  FFMA.FTZ R26, R118, -UR5, R26 ;  /* 0x80000005761a7c23 */ /* 0x000fe2000801001a */
[----:B------:R-:W-:Y:S01]  /*b020*/  I2FP.F32.S32 R156, R156 ;  /* 0x0000009c009c7245 */ /* 0x000fe20000201400 */
[----:B------:R-:W-:Y:S01]  /*b030*/  FFMA.FTZ R22, R157, -UR5, R22 ;  /* 0x800000059d167c23 */ /* 0x000fe20008010016 */
[----:B------:R-:W-:Y:S02]  /*b040*/  I2FP.F32.S32 R116, R150 ;  /* 0x0000009600747245 */ /* 0x000fe40000201400 */
[----:B------:R-:W-:Y:S01]  /*b050*/  FMNMX.FTZ R118, R10, R136, !PT ;  /* 0x000000880a767209 */ /* 0x000fe20007810000 */
[----:B------:R-:W-:Y:S01]  /*b060*/  FFMA.FTZ R17, R156, -UR5, R17 ;  /* 0x800000059c117c23 */ /* 0x000fe20008010011 */
[----:B------:R-:W-:Y:S01]  /*b070*/  FMNMX.FTZ R119, R13, R119, !PT ;  /* 0x000000770d777209 */ /* 0x000fe20007810000 */
[C---:B------:R-:W-:Y:S01]  /*b080*/  FFMA.FTZ R21, R116.reuse, -UR5, R21 ;  /* 0x8000000574157c23 */ /* 0x040fe20008010015 */
[----:B------:R-:W-:Y:S01]  /*b090*/  FMNMX.FTZ R137, R11, R118, !PT ;  /* 0x000000760b897209 */ /* 0x000fe20007810000 */
[----:B------:R-:W-:Y:S01]  /*b0a0*/  FFMA.FTZ R27, R116, -UR5, R27 ;  /* 0x80000005741b7c23 */ /* 0x000fe2000801001b */
[----:B------:R-:W-:Y:S01]  /*b0b0*/  FMNMX.FTZ R136, R16, R119, !PT ;  /* 0x0000007710887209 */ /* 0x000fe20007810000 */
[----:B------:R-:W-:Y:S01]  /*b0c0*/  FFMA.FTZ R23, R156, -UR5, R23 ;  /* 0x800000059c177c23 */ /* 0x000fe20008010017 */
        /* <DEDUP_REMOVED lines=9> */
[----:B------:R-:W-:Y:S01]  /*b160*/  FMNMX.FTZ R116, R18, R116, !PT ;  /* 0x0000007412747209 */ /* 0x000fe20007810000 */
[----:B------:R-:W-:Y:S01]  /*b170*/  FFMA.FTZ R31, R118, -UR5, R31 ;  /* 0x80000005761f7c23 */ /* 0x000fe2000801001f */
        /* <DEDUP_REMOVED lines=9> */
[----:B------:R-:W-:Y:S02]  /*b210*/  PLOP3.LUT P0, PT, PT, PT, UP0, 0x80, 0x0 ;  /* 0x000000000000781c */ /* 0x000fe40003f0f008 */
        /* <DEDUP_REMOVED lines=11> */
[----:B------:R-:W-:Y:S01]  /*b2d0*/  FMNMX.FTZ R146, R33, R146, !PT ;  /* 0x0000009221927209 */ /* 0x000fe20007810000 */
[----:B------:R-:W-:Y:S06]  /*b2e0*/  @P0 BRA `(.L_x_1017) ;  /* 0xffffffdc00a00947 */ /* 0x000fec000383ffff */
.L_x_1016:
[----:B------:R-:W2:Y:S01]  /*b2f0*/  LDL.64 R208, [R1+0x20] ;  /* 0x0000200001d07983 */ /* 0x000ea20000100a00 */
[----:B------:R-:W-:Y:S01]  /*b300*/  FFMA.FTZ R34, R3, -UR5, R34 ;  /* 0x8000000503227c23 */ /* 0x000fe20008010022 */
[----:B------:R-:W-:Y:S01]  /*b310*/  FMNMX.FTZ R3, R31, R147, !PT ;  /* 0x000000931f037209 */ /* 0x000fe20007810000 */
[----:B------:R-:W-:Y:S01]  /*b320*/  FFMA.FTZ R35, R2, -UR5, R35 ;  /* 0x8000000502237c23 */ /* 0x000fe20008010023 */
[----:B-1----:R-:W-:Y:S01]  /*b330*/  IMAD.MOV.U32 R144, RZ, RZ, 0x7054 ;  /* 0x00007054ff907424 */ /* 0x002fe200078e00ff */
[----:B------:R-:W-:Y:S01]  /*b340*/  UIADD3 UR22, UR28, -0x61c88647, URZ ;  /* 0x9e3779b91c167890 */ /* 0x000fe2000fffe03f */
[----:B------:R-:W-:Y:S01]  /*b350*/  FMNMX.FTZ R2, R34, R3, !PT ;  /* 0x0000000322027209 */ /* 0x000fe20007810000 */
[----:B------:R-:W1:Y:S01]  /*b360*/  SHFL.BFLY PT, R116, R146, 0x2, 0x1f ;  /* 0x0c401f0092747f89 */ /* 0x000e6200000e0000 */
[----:B------:R-:W-:Y:S01]  /*b370*/  UIADD3 UR23, UR28, -0x4ab325aa, URZ ;  /* 0xb54cda561c177890 */ /* 0x000fe2000fffe03f */
[----:B------:R-:W-:Y:S01]  /*b380*/  IMAD.U32 R172, RZ, RZ, UR12 ;  /* 0x0000000cffac7e24 */ /* 0x000fe2000f8e00ff */
[----:B------:R-:W-:Y:S05]  /*b390*/  FMNMX.FTZ R2, R35, R2, !PT ;  /* 0x0000000223027209 */ /* 0x000fea0007810000 */
[----:B------:R-:W-:Y:S01]  /*b3a0*/  LDSM.16.MT88.4 R140, [R177+0xc000] ;  /* 0x00c00000b18c783b */ /* 0x000fe20000004200 */
[----:B------:R-:W-:Y:S01]  /*b3b0*/  UIADD3 UR10, UR29, -0x4498517b, URZ ;  /* 0xbb67ae851d0a7890 */ /* 0x000fe2000fffe03f */
[----:B------:R-:W-:Y:S01]  /*b3c0*/  PRMT R172, R172, R144, UR12 ;  /* 0x0000000cacac7e16 */ /* 0x000fe20008000090 */
[----:B------:R-:W-:Y:S02]  /*b3d0*/  UIADD3 UR19, UR29, 0x76cf5d0a, URZ ;  /* 0x76cf5d0a1d137890 */ /* 0x000fe4000fffe03f */
[----:B------:R-:W-:Y:S03]  /*b3e0*/  UIADD3 UR18, UR28, -0x255992d5, URZ ;  /* 0xdaa66d2b1c127890 */ /* 0x000fe6000fffe03f */
[----:B------:R-:W-:Y:S01]  /*b3f0*/  LDSM.16.MT88.4 R148, [R180+0xc000] ;  /* 0x00c00000b494783b */ /* 0x000fe20000004200 */
[----:B------:R-:W-:Y:S02]  /*b400*/  USHF.L.U32 UR26, UR33, 0x1, URZ ;  /* 0x00000001211a7899 */ /* 0x000fe4000800063f */
[----:B------:R-:W-:Y:S02]  /*b410*/  UIADD3 UR24, UR28, 0x3c6ef372, URZ ;  /* 0x3c6ef3721c187890 */ /* 0x000fe4000fffe03f */
[----:B------:R-:W-:Y:S02]  /*b420*/  ULOP3.LUT UR11, UR26, UR29, URZ, 0x3c, !UPT ;  /* 0x0000001d1a0b7292 */ /* 0x000fe4000f8e3c3f */
[----:B------:R-:W-:Y:S01]  /*b430*/  UIADD3 UR17, UR29, 0x32370b8f, URZ ;  /* 0x32370b8f1d117890 */ /* 0x000fe2000fffe03f */
[----:B------:R-:W3:Y:S01]  /*b440*/  SHFL.BFLY PT, R118, R2, 0x2, 0x1f ;  /* 0x0c401f0002767f89 */ /* 0x000ee200000e0000 */
[----:B------:R-:W-:Y:S02]  /*b450*/  UIADD3 UR16, UR28, 0x78dde6e4, URZ ;  /* 0x78dde6e41c107890 */ /* 0x000fe4000fffe03f */
[----:B------:R-:W-:Y:S01]  /*b460*/  LOP3.LUT R3, R219, UR11, RZ, 0x3c, !PT ;  /* 0x0000000bdb037c12 */ /* 0x000fe2000f8e3cff */
[----:B------:R-:W-:Y:S01]  /*b470*/  UIADD3 UR11, UR29, -0x126145ec, URZ ;  /* 0xed9eba141d0b7890 */ /* 0x000fe2000fffe03f */
[----:B-1----:R-:W-:Y:S01]  /*b480*/  FMNMX.FTZ R116, R146, R116, !PT ;  /* 0x0000007492747209 */ /* 0x002fe20007810000 */
[----:B------:R-:W-:Y:S02]  /*b490*/  UIADD3 UR26, UR26, 0x1, URZ ;  /* 0x000000011a1a7890 */ /* 0x000fe4000fffe03f */
[----:B------:R-:W-:Y:S01]  /*b4a0*/  LDSM.16.MT88.4 R144, [R178+0xc000] ;  /* 0x00c00000b290783b */ /* 0x000fe20000004200 */
[----:B------:R-:W-:Y:S01]  /*b4b0*/  IMAD.WIDE.U32 R138, R3, -0x326172a9, RZ ;  /* 0xcd9e8d57038a7825 */ /* 0x000fe200078e00ff */
[----:B------:R-:W-:Y:S06]  /*b4c0*/  ULOP3.LUT UR26, UR26, UR29, URZ, 0x3c, !UPT ;  /* 0x0000001d1a1a7292 */ /* 0x000fec000f8e3c3f */
[----:B------:R-:W1:Y:S01]  /*b4d0*/  SHFL.BFLY PT, R119, R116, 0x1, 0x1f ;  /* 0x0c201f0074777f89 */ /* 0x000e6200000e0000 */
[----:B---3--:R-:W-:Y:S02]  /*b4e0*/  FMNMX.FTZ R118, R2, R118, !PT ;  /* 0x0000007602767209 */ /* 0x008fe40007810000 */
[----:B------:R-:W-:Y:S01]  /*b4f0*/  LOP3.LUT R2, R217, UR10, R218, 0x96, !PT ;  /* 0x0000000ad9027c12 */ /* 0x000fe2000f8e96da */
[----:B------:R-:W-:Y:S04]  /*b500*/  UIADD3 UR10, UR29, -0x56f99767, URZ ;  /* 0xa90668991d0a7890 */ /* 0x000fe8000fffe03f */
        /* <DEDUP_REMOVED lines=18> */
[----:B------:R-:W-:Y:S06]  /*b630*/  FFMA.FTZ R24, R24, UR4, -R167 ;  /* 0x0000000418187c23 */ /* 0x000fec00080108a7 */
[----:B------:R-:W-:Y:S10]  /*b640*/  MUFU.EX2 R212, R12 ;  /* 0x0000000c00d47308 */ /* 0x000ff40000000800 */
[----:B------:R-:W1:Y:S10]  /*b650*/  MUFU.EX2 R201, R4 ;  /* 0x0000000400c97308 */ /* 0x000e740000000800 */
[----:B------:R-:W-:Y:S10]  /*b660*/  MUFU.EX2 R206, R9 ;  /* 0x0000000900ce7308 */ /* 0x000ff40000000800 */
[----:B------:R-:W4:Y:S01]  /*b670*/  MUFU.EX2 R214, R13 ;  /* 0x0000000d00d67308 */ /* 0x000f220000000800 */
[----:B-1----:R-:W-:Y:S04]  /*b680*/  F2FP.F16.F32.PACK_AB R160, R202, R201 ;  /* 0x000000c9caa0723e */ /* 0x002fe800000000ff */
[----:B------:R-:W-:Y:S05]  /*b690*/  PRMT R119, R160, 0x7632, R119 ;  /* 0x00007632a0777816 */ /* 0x000fea0000000077 */
[----:B------:R-:W-:Y:S10]  /*b6a0*/  MUFU.EX2 R221, R16 ;  /* 0x0000001000dd7308 */ /* 0x000ff40000000800 */
[----:B------:R-:W1:Y:S01]  /*b6b0*/  MUFU.EX2 R222, R17 ;  /* 0x0000001100de7308 */ /* 0x000e620000000800 */
[----:B----4-:R-:W-:Y:S04]  /*b6c0*/  F2FP.F16.F32.PACK_AB R157, R214, R212 ;  /* 0x000000d4d69d723e */ /* 0x010fe800000000ff */
[----:B------:R-:W-:Y:S02]  /*b6d0*/  PRMT R156, R157, 0x7632, R156 ;  /* 0x000076329d9c7816 */ /* 0x000fe4000000009c */
[----:B--2---:R-:W-:Y:S01]  /*b6e0*/  LOP3.LUT R2, R139, UR22, R208, 0x96, !PT ;  /* 0x000000168b027c12 */ /* 0x004fe2000f8e96d0 */
[----:B------:R-:W-:Y:S02]  /*b6f0*/  IMAD.WIDE.U32 R138, R138, -0x2daee0ad, RZ ;  /* 0xd2511f538a8a7825 */ /* 0x000fe400078e00ff */
[----:B------:R-:W-:Y:S02]  /*b700*/  MUFU.EX2 R209, R21 ;  /* 0x0000001500d17308 */ /* 0x000fe40000000800 */
        /* <DEDUP_REMOVED lines=10> */
[----:B------:R-:W-:Y:S01]  /*b7b0*/  IMAD.WIDE.U32 R4, R4, -0x2daee0ad, RZ ;  /* 0xd2511f5304047825 */ /* 0x000fe200078e00ff */
[----:B-1----:R-:W-:Y:S02]  /*b7c0*/  F2FP.F16.F32.PACK_AB R153, R222, R221 ;  /* 0x000000ddde99723e */ /* 0x002fe400000000ff */
[----:B------:R-:W-:Y:S01]  /*b7d0*/  FSEL R118, R118, RZ, P0 ;  /* 0x000000ff76767208 */ /* 0x000fe20000000000 */
[----:B------:R-:W-:Y:S01]  /*b7e0*/  IMAD.WIDE.U32 R174, R136, -0x2daee0ad, RZ ;  /* 0xd2511f5388ae7825 */ /* 0x000fe200078e00ff */
[----:B------:R-:W-:Y:S03]  /*b7f0*/  LOP3.LUT R5, R5, UR11, R138, 0x96, !PT ;  /* 0x0000000b05057c12 */ /* 0x000fe6000f8e968a */
[----:B------:R-:W-:Y:S01]  /*b800*/  FFMA.FTZ R6, R6, UR4, -R118 ;  /* 0x0000000406067c23 */ /* 0x000fe20008010876 */
[----:B------:R-:W-:Y:S01]  /*b810*/  LOP3.LUT R168, R175, UR10, R4, 0x96, !PT ;  /* 0x0000000aafa87c12 */ /* 0x000fe2000f8e9604 */
[--C-:B------:R-:W-:Y:S01]  /*b820*/  FFMA.FTZ R7, R7, UR4, -R118.reuse ;  /* 0x0000000407077c23 */ /* 0x100fe20008010876 */
[----:B------:R-:W1:Y:S01]  /*b830*/  MUFU.EX2 R175, R8 ;  /* 0x0000000800af7308 */ /* 0x000e620000000800 */
[----:B------:R-:W-:Y:S04]  /*b840*/  IMAD.WIDE.U32 R170, R5, -0x326172a9, RZ ;  /* 0xcd9e8d5705aa7825 */ /* 0x000fe800078e00ff */
[--C-:B------:R-:W-:Y:S01]  /*b850*/  FFMA.FTZ R10, R10, UR4, -R118.reuse ;  /* 0x000000040a0a7c23 */ /* 0x100fe20008010876 */
[--C-:B------:R-:W-:Y:S01]  /*b860*/  FFMA.FTZ R11, R11, UR4, -R118.reuse ;  /* 0x000000040b0b7c23 */ /* 0x100fe20008010876 */
[----:B------:R-:W-:Y:S04]  /*b870*/  IMAD.WIDE.U32 R168, R168, -0x326172a9, RZ ;  /* 0xcd9e8d57a8a87825 */ /* 0x000fe800078e00ff */
[--C-:B------:R-:W-:Y:S01]  /*b880*/  FFMA.FTZ R14, R14, UR4, -R118.reuse ;  /* 0x000000040e0e7c23 */ /* 0x100fe20008010876 */
[----:B------:R2:W-:Y:S01]  /*b890*/  MUFU.EX2 R200, R6 ;  /* 0x0000000600c87308 */ /* 0x0005e20000000800 */
[--C-:B------:R-:W-:Y:S01]  /*b8a0*/  FFMA.FTZ R15, R15, UR4, -R118.reuse ;  /* 0x000000040f0f7c23 */ /* 0x100fe20008010876 */
[----:B------:R-:W-:Y:S01]  /*b8b0*/  LOP3.LUT R4, R168, 0xffff, RZ, 0xc0, !PT ;  /* 0x0000ffffa8047812 */ /* 0x000fe200078ec0ff */
[--C-:B------:R-:W-:Y:S01]  /*b8c0*/  FFMA.FTZ R18, R18, UR4, -R118.reuse ;  /* 0x0000000412127c23 */ /* 0x100fe20008010876 */
[----:B------:R-:W-:Y:S01]  /*b8d0*/  LOP3.LUT R2, R168, 0xff, RZ, 0xc0, !PT ;  /* 0x000000ffa8027812 */ /* 0x000fe200078ec0ff */
[----:B------:R-:W-:Y:S01]  /*b8e0*/  FFMA.FTZ R19, R19, UR4, -R118 ;  /* 0x0000000413137c23 */ /* 0x000fe20008010876 */
[----:B------:R-:W-:Y:S01]  /*b8f0*/  SHF.R.U32.HI R4, RZ, 0x8, R4 ;  /* 0x00000008ff047819 */ /* 0x000fe20000011604 */
[--C-:B------:R-:W-:Y:S03]  /*b900*/  FFMA.FTZ R22, R22, UR4, -R118.reuse ;  /* 0x0000000416167c23 */ /* 0x100fe60008010876 */
[----:B------:R3:W4:Y:S01]  /*b910*/  MUFU.EX2 R223, R7 ;  /* 0x0000000700df7308 */ /* 0x0007220000000800 */
[----:B-1----:R-:W-:Y:S01]  /*b920*/  F2FP.F16.F32.PACK_AB R164, R206, R175 ;  /* 0x000000afcea4723e */ /* 0x002fe200000000ff */
[----:B------:R-:W-:Y:S01]  /*b930*/  FFMA.FTZ R26, R26, UR4, -R118 ;  /* 0x000000041a1a7c23 */ /* 0x000fe20008010876 */
[----:B------:R-:W-:Y:S01]  /*b940*/  PRMT R138, R2, 0x5410, R4 ;  /* 0x00005410028a7816 */ /* 0x000fe20000000004 */
[----:B------:R-:W-:Y:S01]  /*b950*/  FFMA.FTZ R27, R27, UR4, -R118 ;  /* 0x000000041b1b7c23 */ /* 0x000fe20008010876 */
[----:B------:R-:W-:Y:S02]  /*b960*/  SHF.R.U32.HI R4, RZ, 0x10, R168 ;  /* 0x00000010ff047819 */ /* 0x000fe400000116a8 */
[----:B------:R-:W-:Y:S03]  /*b970*/  LOP3.LUT R2, R169, UR23, R170, 0x96, !PT ;  /* 0x00000017a9027c12 */ /* 0x000fe6000f8e96aa */
[----:B------:R-:W-:Y:S01]  /*b980*/  MUFU.EX2 R205, R10 ;  /* 0x0000000a00cd7308 */ /* 0x000fe20000000800 */
[----:B------:R-:W-:Y:S02]  /*b990*/  LOP3.LUT R8, R4, 0xff, RZ, 0xc0, !PT ;  /* 0x000000ff04087812 */ /* 0x000fe400078ec0ff */
[C---:B------:R-:W-:Y:S02]  /*b9a0*/  LOP3.LUT R4, R2.reuse, 0xffff, RZ, 0xc0, !PT ;  /* 0x0000ffff02047812 */ /* 0x040fe400078ec0ff */
[----:B--2---:R-:W-:Y:S02]  /*b9b0*/  SHF.R.U32.HI R6, RZ, 0x10, R2 ;  /* 0x00000010ff067819 */ /* 0x004fe40000011602 */
[----:B------:R-:W-:Y:S03]  /*b9c0*/  SHF.R.U32.HI R5, RZ, 0x8, R4 ;  /* 0x00000008ff057819 */ /* 0x000fe60000011604 */
[----:B------:R-:W1:Y:S01]  /*b9d0*/  MUFU.EX2 R207, R11 ;  /* 0x0000000b00cf7308 */ /* 0x000e620000000800 */
[----:B---3--:R-:W-:Y:S02]  /*b9e0*/  LOP3.LUT R7, R2, 0xff, RZ, 0xc0, !PT ;  /* 0x000000ff02077812 */ /* 0x008fe400078ec0ff */
[----:B------:R-:W-:Y:S02]  /*b9f0*/  SHF.R.U32.HI R4, RZ, 0x18, R2 ;  /* 0x00000018ff047819 */ /* 0x000fe40000011602 */
[----:B------:R-:W-:Y:S02]  /*ba00*/  LOP3.LUT R2, R6, 0xff, RZ, 0xc0, !PT ;  /* 0x000000ff06027812 */ /* 0x000fe400078ec0ff */
[----:B------:R-:W-:Y:S03]  /*ba10*/  PRMT R5, R7, 0x5410, R5 ;  /* 0x0000541007057816 */ /* 0x000fe60000000005 */
[----:B------:R-:W-:Y:S01]  /*ba20*/  MUFU.EX2 R211, R14 ;  /* 0x0000000e00d37308 */ /* 0x000fe20000000800 */
[----:B------:R-:W-:Y:S01]  /*ba30*/  PRMT R4, R2, 0x5410, R4 ;  /* 0x0000541002047816 */ /* 0x000fe20000000004 */
[----:B------:R-:W-:Y:S01]  /*ba40*/  FMUL.FTZ R2, R0, UR4 ;  /* 0x0000000400027c20 */ /* 0x000fe20008410000 */
[----:B------:R-:W-:Y:S01]  /*ba50*/  FADD.FTZ R0, -R3, R117 ;  /* 0x0000007503007221 */ /* 0x000fe20000010100 */
[----:B----4-:R-:W-:Y:S02]  /*ba60*/  F2FP.F16.F32.PACK_AB R165, R223, R200 ;  /* 0x000000c8dfa5723e */ /* 0x010fe400000000ff */
[--C-:B------:R-:W-:Y:S01]  /*ba70*/  HSET2.LE.AND R136, R5, R172.reuse, PT ;  /* 0x000000ac05887233 */ /* 0x100fe20003803000 */
[----:B------:R-:W-:Y:S01]  /*ba80*/  FMUL.FTZ R0, R0, UR4 ;  /* 0x0000000400007c20 */ /* 0x000fe20008410000 */
[--C-:B------:R-:W-:Y:S02]  /*ba90*/  HSET2.LE.AND R137, R4, R172.reuse, PT ;  /* 0x000000ac04897233 */ /* 0x100fe40003803000 */
[----:B------:R-:W2:Y:S01]  /*baa0*/  MUFU.EX2 R2, R2 ;  /* 0x0000000200027308 */ /* 0x000ea20000000800 */
[----:B------:R-:W-:Y:S02]  /*bab0*/  PRMT R4, R160, 0x5410, R119 ;  /* 0x00005410a0047816 */ /* 0x000fe40000000077 */
[C---:B------:R-:W-:Y:S02]  /*bac0*/  PRMT R166, R165.reuse, 0x7632, R166 ;  /* 0x00007632a5a67816 */ /* 0x040fe400000000a6 */
[----:B------:R-:W-:Y:S02]  /*bad0*/  LOP3.LUT R136, R136, R4, RZ, 0xc0, !PT ;  /* 0x0000000488887212 */ /* 0x000fe400078ec0ff */
[----:B------:R-:W-:Y:S03]  /*bae0*/  SHF.R.U32.HI R9, RZ, 0x18, R168 ;  /* 0x00000018ff097819 */ /* 0x000fe600000116a8 */
[----:B------:R-:W3:Y:S01]  /*baf0*/  MUFU.EX2 R0, R0 ;  /* 0x0000000000007308 */ /* 0x000ee20000000800 */
[----:B------:R-:W-:Y:S02]  /*bb00*/  PRMT R4, R165, 0x5410, R166 ;  /* 0x00005410a5047816 */ /* 0x000fe400000000a6 */
[----:B------:R-:W-:Y:S02]  /*bb10*/  PRMT R163, R164, 0x7632, R163 ;  /* 0x00007632a4a37816 */ /* 0x000fe400000000a3 */
[----:B-1----:R-:W-:Y:S02]  /*bb20*/  F2FP.F16.F32.PACK_AB R162, R207, R205 ;  /* 0x000000cdcfa2723e */ /* 0x002fe400000000ff */
[----:B------:R-:W-:Y:S03]  /*bb30*/  PRMT R8, R8, 0x5410, R9 ;  /* 0x0000541008087816 */ /* 0x000fe60000000009 */
[----:B------:R1:W4:Y:S01]  /*bb40*/  MUFU.EX2 R213, R15 ;  /* 0x0000000f00d57308 */ /* 0x0003220000000800 */
[----:B------:R-:W-:Y:S01]  /*bb50*/  LOP3.LUT R137, R137, R4, RZ, 0xc0, !PT ;  /* 0x0000000489897212 */ /* 0x000fe200078ec0ff */
[C---:B--2---:R-:W-:Y:S01]  /*bb60*/  FMUL.FTZ R5, R2.reuse, R125 ;  /* 0x0000007d02057220 */ /* 0x044fe20000410000 */
[--C-:B------:R-:W-:Y:S01]  /*bb70*/  HSET2.LE.AND R138, R138, R172.reuse, PT ;  /* 0x000000ac8a8a7233 */ /* 0x100fe20003803000 */
[----:B------:R-:W-:Y:S01]  /*bb80*/  FMUL.FTZ R9, R2, R121 ;  /* 0x0000007902097220 */ /* 0x000fe20000410000 */
[----:B------:R-:W-:Y:S01]  /*bb90*/  PRMT R4, R164, 0x5410, R163 ;  /* 0x00005410a4047816 */ /* 0x000fe200000000a3 */
[----:B------:R-:W-:Y:S01]  /*bba0*/  FMUL.FTZ R36, R2, R36 ;  /* 0x0000002402247220 */ /* 0x000fe20000410000 */
[----:B------:R-:W-:Y:S01]  /*bbb0*/  PRMT R161, R162, 0x7632, R161 ;  /* 0x00007632a2a17816 */ /* 0x000fe200000000a1 */
[----:B------:R-:W-:Y:S01]  /*bbc0*/  FMUL.FTZ R37, R2, R37 ;  /* 0x0000002502257220 */ /* 0x000fe20000410000 */
[--C-:B------:R-:W-:Y:S01]  /*bbd0*/  HSET2.LE.AND R139, R8, R172.reuse, PT ;  /* 0x000000ac088b7233 */ /* 0x100fe20003803000 */
[----:B---3--:R-:W-:Y:S01]  /*bbe0*/  FMUL.FTZ R6, R0, R126 ;  /* 0x0000007e00067220 */ /* 0x008fe20000410000 */
[----:B------:R-:W-:Y:S01]  /*bbf0*/  LOP3.LUT R138, R138, R4, RZ, 0xc0, !PT ;  /* 0x000000048a8a7212 */ /* 0x000fe200078ec0ff */
[----:B------:R-:W-:Y:S01]  /*bc00*/  FMUL.FTZ R7, R0, R127 ;  /* 0x0000007f00077220 */ /* 0x000fe20000410000 */
[----:B------:R-:W-:Y:S01]  /*bc10*/  PRMT R4, R162, 0x5410, R161 ;  /* 0x00005410a2047816 */ /* 0x000fe200000000a1 */
[----:B------:R-:W-:Y:S01]  /*bc20*/  FMUL.FTZ R8, R2, R120 ;  /* 0x0000007802087220 */ /* 0x000fe20000410000 */
[C---:B------:R-:W-:Y:S01]  /*bc30*/  FMUL.FTZ R10, R0.reuse, R122 ;  /* 0x0000007a000a7220 */ /* 0x040fe20000410000 */
[----:B------:R-:W-:Y:S01]  /*bc40*/  FMUL.FTZ R11, R0, R123 ;  /* 0x0000007b000b7220 */ /* 0x000fe20000410000 */
[----:B------:R-:W-:Y:S01]  /*bc50*/  LOP3.LUT R139, R139, R4, RZ, 0xc0, !PT ;  /* 0x000000048b8b7212 */ /* 0x000fe200078ec0ff */
[----:B------:R-:W-:Y:S01]  /*bc60*/  FMUL.FTZ R4, R2, R124 ;  /* 0x0000007c02047220 */ /* 0x000fe20000410000 */
[----:B------:R-:W2:Y:S01]  /*bc70*/  LDSM.16.MT88.4 R120, [R179+0xc000] ;  /* 0x00c00000b378783b */ /* 0x000ea20000004200 */
[----:B-1----:R-:W-:Y:S01]  /*bc80*/  FMUL.FTZ R15, R0, R131 ;  /* 0x00000083000f7220 */ /* 0x002fe20000410000 */
[C---:B------:R-:W-:Y:S01]  /*bc90*/  FMUL.FTZ R52, R2.reuse, R52 ;  /* 0x0000003402347220 */ /* 0x040fe20000410000 */
[----:B------:R-:W-:Y:S01]  /*bca0*/  FMUL.FTZ R53, R2, R53 ;  /* 0x0000003502357220 */ /* 0x000fe20000410000 */
[C---:B------:R-:W-:Y:S01]  /*bcb0*/  FMUL.FTZ R54, R0.reuse, R54 ;  /* 0x0000003600367220 */ /* 0x040fe20000410000 */
[C---:B------:R-:W-:Y:S01]  /*bcc0*/  FMUL.FTZ R55, R0.reuse, R55 ;  /* 0x0000003700377220 */ /* 0x040fe20000410000 */
[C---:B------:R-:W-:Y:S01]  /*bcd0*/  HMMA.16816.F32 R4, R136.reuse, R140, R4 ;  /* 0x0000008c8804723c */ /* 0x040fe20000001804 */
[----:B------:R1:W-:Y:S01]  /*bce0*/  MUFU.EX2 R220, R18 ;  /* 0x0000001200dc7308 */ /* 0x0003e20000000800 */
[----:B------:R-:W3:Y:S03]  /*bcf0*/  LDSM.16.MT88.4 R124, [R177+0xe000] ;  /* 0x00e00000b17c783b */ /* 0x000ee60000004200 */
[C---:B------:R-:W-:Y:S01]  /*bd00*/  FMUL.FTZ R38, R0.reuse, R38 ;  /* 0x0000002600267220 */ /* 0x040fe20000410000 */
[C---:B------:R-:W-:Y:S05]  /*bd10*/  HMMA.16816.F32 R8, R136.reuse, R142, R8 ;  /* 0x0000008e8808723c */ /* 0x040fea0000001808 */
[----:B------:R5:W4:Y:S01]  /*bd20*/  MUFU.EX2 R215, R19 ;  /* 0x0000001300d77308 */ /* 0x000b220000000800 */
[----:B------:R-:W4:Y:S01]  /*bd30*/  LDSM.16.MT88.4 R140, [R178+0xe000] ;  /* 0x00e00000b28c783b */ /* 0x000f220000004200 */
[----:B------:R-:W-:Y:S01]  /*bd40*/  FMUL.FTZ R39, R0, R39 ;  /* 0x0000002700277220 */ /* 0x000fe20000410000 */
[C---:B------:R-:W-:Y:S03]  /*bd50*/  FMUL.FTZ R40, R2.reuse, R40 ;  /* 0x0000002802287220 */ /* 0x040fe60000410000 */
[----:B------:R-:W-:Y:S01]  /*bd60*/  FMUL.FTZ R41, R2, R41 ;  /* 0x0000002902297220 */ /* 0x000fe20000410000 */
[C---:B------:R-:W-:Y:S01]  /*bd70*/  FMUL.FTZ R42, R0.reuse, R42 ;  /* 0x0000002a002a7220 */ /* 0x040fe20000410000 */
[C---:B------:R-:W-:Y:S01]  /*bd80*/  FMUL.FTZ R43, R0.reuse, R43 ;  /* 0x0000002b002b7220 */ /* 0x040fe20000410000 */
[C---:B------:R-:W-:Y:S03]  /*bd90*/  HMMA.16816.F32 R36, R136.reuse, R144, R36 ;  /* 0x000000908824723c */ /* 0x040fe60000001824 */
[----:B-1----:R-:W-:Y:S01]  /*bda0*/  FMUL.FTZ R18, R0, R134 ;  /* 0x0000008600127220 */ /* 0x002fe20000410000 */
[C---:B------:R-:W-:Y:S01]  /*bdb0*/  FMUL.FTZ R56, R2.reuse, R56 ;  /* 0x0000003802387220 */ /* 0x040fe20000410000 */
[C---:B------:R-:W-:Y:S01]  /*bdc0*/  FMUL.FTZ R57, R2.reuse, R57 ;  /* 0x0000003902397220 */ /* 0x040fe20000410000 */
[C---:B------:R-:W-:Y:S05]  /*bdd0*/  HMMA.16816.F32 R40, R136.reuse, R146, R40 ;  /* 0x000000928828723c */ /* 0x040fea0000001828 */
[----:B------:R-:W-:Y:S01]  /*bde0*/  LOP3.LUT R117, R219, UR26, RZ, 0x3c, !PT ;  /* 0x0000001adb757c12 */ /* 0x000fe2000f8e3cff */
[C---:B------:R-:W-:Y:S01]  /*bdf0*/  FMUL.FTZ R44, R2.reuse, R44 ;  /* 0x0000002c022c7220 */ /* 0x040fe20000410000 */
[----:B------:R-:W-:Y:S01]  /*be00*/  FMUL.FTZ R45, R2, R45 ;  /* 0x0000002d022d7220 */ /* 0x000fe20000410000 */
[C---:B------:R-:W-:Y:S03]  /*be10*/  FMUL.FTZ R46, R0.reuse, R46 ;  /* 0x0000002e002e7220 */ /* 0x040fe60000410000 */
[----:B------:R-:W-:Y:S04]  /*be20*/  IMAD.WIDE.U32 R146, R117, -0x326172a9, RZ ;  /* 0xcd9e8d5775927825 */ /* 0x000fe800078e00ff */
[----:B------:R-:W-:Y:S01]  /*be30*/  FMUL.FTZ R47, R0, R47 ;  /* 0x0000002f002f7220 */ /* 0x000fe20000410000 */
[C---:B------:R-:W-:Y:S01]  /*be40*/  FMUL.FTZ R48, R2.reuse, R48 ;  /* 0x0000003002307220 */ /* 0x040fe20000410000 */
[----:B------:R-:W-:Y:S01]  /*be50*/  FMUL.FTZ R49, R2, R49 ;  /* 0x0000003102317220 */ /* 0x000fe20000410000 */
[----:B------:R-:W-:Y:S01]  /*be60*/  LOP3.LUT R144, R147, UR22, R208, 0x96, !PT ;  /* 0x0000001693907c12 */ /* 0x000fe2000f8e96d0 */
[C---:B------:R-:W-:Y:S01]  /*be70*/  FMUL.FTZ R50, R0.reuse, R50 ;  /* 0x0000003200327220 */ /* 0x040fe20000410000 */
[----:B------:R1:W4:Y:S02]  /*be80*/  LDL.S16 R208, [R1+0x4] ;  /* 0x0000040001d07983 */ /* 0x0003240000100600 */
[C---:B------:R-:W-:Y:S03]  /*be90*/  HMMA.16816.F32 R44, R136.reuse, R148, R44 ;  /* 0x00000094882c723c */ /* 0x040fe6000000182c */
[C---:B------:R-:W-:Y:S01]  /*bea0*/  FMUL.FTZ R51, R0.reuse, R51 ;  /* 0x0000003300337220 */ /* 0x040fe20000410000 */
[C---:B-----5:R-:W-:Y:S01]  /*beb0*/  FMUL.FTZ R19, R0.reuse, R135 ;  /* 0x0000008700137220 */ /* 0x060fe20000410000 */
[C---:B------:R-:W-:Y:S01]  /*bec0*/  FMUL.FTZ R58, R0.reuse, R58 ;  /* 0x0000003a003a7220 */ /* 0x040fe20000410000 */
[----:B------:R-:W-:Y:S01]  /*bed0*/  FMUL.FTZ R59, R0, R59 ;  /* 0x0000003b003b7220 */ /* 0x000fe20000410000 */
[C---:B------:R-:W-:Y:S01]  /*bee0*/  FMUL.FTZ R60, R2.reuse, R60 ;  /* 0x0000003c023c7220 */ /* 0x040fe20000410000 */
[----:B------:R-:W-:Y:S02]  /*bef0*/  FMUL.FTZ R61, R2, R61 ;  /* 0x0000003d023d7220 */ /* 0x000fe40000410000 */
[C---:B------:R-:W-:Y:S03]  /*bf00*/  HMMA.16816.F32 R48, R136.reuse, R150, R48 ;  /* 0x000000968830723c */ /* 0x040fe60000001830 */
[C---:B------:R-:W-:Y:S01]  /*bf10*/  FMUL.FTZ R62, R0.reuse, R62 ;  /* 0x0000003e003e7220 */ /* 0x040fe20000410000 */
[----:B------:R-:W-:Y:S01]  /*bf20*/  FMUL.FTZ R63, R0, R63 ;  /* 0x0000003f003f7220 */ /* 0x000fe20000410000 */
[C---:B------:R-:W-:Y:S01]  /*bf30*/  FMUL.FTZ R64, R2.reuse, R64 ;  /* 0x0000004002407220 */ /* 0x040fe20000410000 */
[C---:B--2---:R-:W-:Y:S05]  /*bf40*/  HMMA.16816.F32 R52, R136.reuse, R120, R52 ;  /* 0x000000788834723c */ /* 0x044fea0000001834 */
[----:B------:R-:W-:Y:S01]  /*bf50*/  FMUL.FTZ R65, R2, R65 ;  /* 0x0000004102417220 */ /* 0x000fe20000410000 */
[C---:B------:R-:W-:Y:S01]  /*bf60*/  HMMA.16816.F32 R56, R136.reuse, R122, R56 ;  /* 0x0000007a8838723c */ /* 0x040fe20000001838 */
[----:B------:R-:W2:Y:S04]  /*bf70*/  LDSM.16.MT88.4 R120, [R180+0xe000] ;  /* 0x00e00000b478783b */ /* 0x000ea80000004200 */
[C---:B------:R-:W-:Y:S01]  /*bf80*/  FMUL.FTZ R66, R0.reuse, R66 ;  /* 0x0000004200427220 */ /* 0x040fe20000410000 */
[C---:B---3--:R-:W-:Y:S05]  /*bf90*/  HMMA.16816.F32 R60, R136.reuse, R124, R60 ;  /* 0x0000007c883c723c */ /* 0x048fea000000183c */
[----:B------:R-:W-:Y:S01]  /*bfa0*/  FMUL.FTZ R67, R0, R67 ;  /* 0x0000004300437220 */ /* 0x000fe20000410000 */
[C---:B------:R-:W-:Y:S01]  /*bfb0*/  FMUL.FTZ R68, R2.reuse, R68 ;  /* 0x0000004402447220 */ /* 0x040fe20000410000 */
[----:B------:R-:W-:Y:S01]  /*bfc0*/  FMUL.FTZ R69, R2, R69 ;  /* 0x0000004502457220 */ /* 0x000fe20000410000 */
[C---:B------:R-:W-:Y:S03]  /*bfd0*/  FMUL.FTZ R70, R0.reuse, R70 ;  /* 0x0000004600467220 */ /* 0x040fe60000410000 */
[----:B------:R-:W-:Y:S01]  /*bfe0*/  FMUL.FTZ R71, R0, R71 ;  /* 0x0000004700477220 */ /* 0x000fe20000410000 */
[C---:B------:R-:W-:Y:S01]  /*bff0*/  HMMA.16816.F32 R64, R136.reuse, R126, R64 ;  /* 0x0000007e8840723c */ /* 0x040fe20000001840 */
[----:B------:R-:W3:Y:S02]  /*c000*/  LDSM.16.MT88.4 R124, [R179+0xe000] ;  /* 0x00e00000b37c783b */ /* 0x000ee40000004200 */
[C---:B------:R-:W-:Y:S01]  /*c010*/  FMUL.FTZ R72, R2.reuse, R72 ;  /* 0x0000004802487220 */ /* 0x040fe20000410000 */
[----:B------:R-:W-:Y:S01]  /*c020*/  FMUL.FTZ R73, R2, R73 ;  /* 0x0000004902497220 */ /* 0x000fe20000410000 */
[C---:B------:R-:W-:Y:S01]  /*c030*/  FMUL.FTZ R74, R0.reuse, R74 ;  /* 0x0000004a004a7220 */ /* 0x040fe20000410000 */
[C---:B----4-:R-:W-:Y:S05]  /*c040*/  HMMA.16816.F32 R68, R136.reuse, R140, R68 ;  /* 0x0000008c8844723c */ /* 0x050fea0000001844 */
[----:B------:R-:W-:Y:S01]  /*c050*/  FMUL.FTZ R75, R0, R75 ;  /* 0x0000004b004b7220 */ /* 0x000fe20000410000 */
[C---:B------:R-:W-:Y:S01]  /*c060*/  FMUL.FTZ R76, R2.reuse, R76 ;  /* 0x0000004c024c7220 */ /* 0x040fe20000410000 */
[----:B------:R-:W-:Y:S01]  /*c070*/  FMUL.FTZ R77, R2, R77 ;  /* 0x0000004d024d7220 */ /* 0x000fe20000410000 */
[C---:B------:R-:W-:Y:S03]  /*c080*/  FMUL.FTZ R78, R0.reuse, R78 ;  /* 0x0000004e004e7220 */ /* 0x040fe60000410000 */
[----:B------:R-:W-:Y:S01]  /*c090*/  FMUL.FTZ R79, R0, R79 ;  /* 0x0000004f004f7220 */ /* 0x000fe20000410000 */
[C---:B------:R-:W-:Y:S01]  /*c0a0*/  HMMA.16816.F32 R72, R136.reuse, R142, R72 ;  /* 0x0000008e8848723c */ /* 0x040fe20000001848 */
[----:B------:R-:W4:Y:S02]  /*c0b0*/  LDSM.16.MT88.4 R140, [R177+0x10000] ;  /* 0x01000000b18c783b */ /* 0x000f240000004200 */
[C---:B------:R-:W-:Y:S01]  /*c0c0*/  FMUL.FTZ R80, R2.reuse, R80 ;  /* 0x0000005002507220 */ /* 0x040fe20000410000 */
[----:B------:R-:W-:Y:S01]  /*c0d0*/  FMUL.FTZ R81, R2, R81 ;  /* 0x0000005102517220 */ /* 0x000fe20000410000 */
[C---:B------:R-:W-:Y:S01]  /*c0e0*/  FMUL.FTZ R82, R0.reuse, R82 ;  /* 0x0000005200527220 */ /* 0x040fe20000410000 */
[C---:B--2---:R-:W-:Y:S05]  /*c0f0*/  HMMA.16816.F32 R76, R136.reuse, R120, R76 ;  /* 0x00000078884c723c */ /* 0x044fea000000184c */
[----:B------:R-:W-:Y:S01]  /*c100*/  FMUL.FTZ R83, R0, R83 ;  /* 0x0000005300537220 */ /* 0x000fe20000410000 */
[C---:B------:R-:W-:Y:S01]  /*c110*/  FMUL.FTZ R84, R2.reuse, R84 ;  /* 0x0000005402547220 */ /* 0x040fe20000410000 */
[----:B------:R-:W-:Y:S01]  /*c120*/  FMUL.FTZ R85, R2, R85 ;  /* 0x0000005502557220 */ /* 0x000fe20000410000 */
[C---:B------:R-:W-:Y:S03]  /*c130*/  FMUL.FTZ R86, R0.reuse, R86 ;  /* 0x0000005600567220 */ /* 0x040fe60000410000 */
[----:B------:R-:W-:Y:S01]  /*c140*/  FMUL.FTZ R87, R0, R87 ;  /* 0x0000005700577220 */ /* 0x000fe20000410000 */
[C---:B------:R-:W-:Y:S01]  /*c150*/  HMMA.16816.F32 R80, R136.reuse, R122, R80 ;  /* 0x0000007a8850723c */ /* 0x040fe20000001850 */
[----:B------:R-:W2:Y:S02]  /*c160*/  LDSM.16.MT88.4 R120, [R178+0x10000] ;  /* 0x01000000b278783b */ /* 0x000ea40000004200 */
[----:B------:R-:W-:Y:S01]  /*c170*/  F2FP.F16.F32.PACK_AB R158, R213, R211 ;  /* 0x000000d3d59e723e */ /* 0x000fe200000000ff */
[C---:B------:R-:W-:Y:S01]  /*c180*/  FMUL.FTZ R88, R2.reuse, R88 ;  /* 0x0000005802587220 */ /* 0x040fe20000410000 */
[----:B------:R-:W-:Y:S01]  /*c190*/  FMUL.FTZ R89, R2, R89 ;  /* 0x0000005902597220 */ /* 0x000fe20000410000 */
[----:B------:R-:W-:Y:S01]  /*c1a0*/  FMUL.FTZ R90, R0, R90 ;  /* 0x0000005a005a7220 */ /* 0x000fe20000410000 */
[----:B------:R-:W-:Y:S01]  /*c1b0*/  PRMT R159, R158, 0x7632, R159 ;  /* 0x000076329e9f7816 */ /* 0x000fe2000000009f */
[C---:B---3--:R-:W-:Y:S03]  /*c1c0*/  HMMA.16816.F32 R84, R136.reuse, R124, R84 ;  /* 0x0000007c8854723c */ /* 0x048fe60000001854 */
[----:B------:R-:W-:Y:S01]  /*c1d0*/  FMUL.FTZ R91, R0, R91 ;  /* 0x0000005b005b7220 */ /* 0x000fe20000410000 */
[C---:B------:R-:W-:Y:S01]  /*c1e0*/  FMUL.FTZ R92, R2.reuse, R92 ;  /* 0x0000005c025c7220 */ /* 0x040fe20000410000 */
[----:B------:R-:W-:Y:S01]  /*c1f0*/  FMUL.FTZ R93, R2, R93 ;  /* 0x0000005d025d7220 */ /* 0x000fe20000410000 */
[C---:B------:R-:W-:Y:S01]  /*c200*/  FMUL.FTZ R94, R0.reuse, R94 ;  /* 0x0000005e005e7220 */ /* 0x040fe20000410000 */
[----:B------:R-:W-:Y:S01]  /*c210*/  FMUL.FTZ R95, R0, R95 ;  /* 0x0000005f005f7220 */ /* 0x000fe20000410000 */
[C---:B------:R-:W-:Y:S02]  /*c220*/  FMUL.FTZ R96, R2.reuse, R96 ;  /* 0x0000006002607220 */ /* 0x040fe40000410000 */
[C---:B------:R-:W-:Y:S01]  /*c230*/  HMMA.16816.F32 R88, R136.reuse, R126, R88 ;  /* 0x0000007e8858723c */ /* 0x040fe20000001858 */
[----:B------:R-:W3:Y:S02]  /*c240*/  LDSM.16.MT88.4 R124, [R180+0x10000] ;  /* 0x01000000b47c783b */ /* 0x000ee40000004200 */
[----:B------:R-:W-:Y:S01]  /*c250*/  FMUL.FTZ R97, R2, R97 ;  /* 0x0000006102617220 */ /* 0x000fe20000410000 */
[C---:B------:R-:W-:Y:S01]  /*c260*/  FMUL.FTZ R98, R0.reuse, R98 ;  /* 0x0000006200627220 */ /* 0x040fe20000410000 */
[----:B------:R-:W-:Y:S01]  /*c270*/  FMUL.FTZ R99, R0, R99 ;  /* 0x0000006300637220 */ /* 0x000fe20000410000 */
[C---:B----4-:R-:W-:Y:S05]  /*c280*/  HMMA.16816.F32 R92, R136.reuse, R140, R92 ;  /* 0x0000008c885c723c */ /* 0x050fea000000185c */
[C---:B------:R-:W-:Y:S01]  /*c290*/  FMUL.FTZ R100, R2.reuse, R100 ;  /* 0x0000006402647220 */ /* 0x040fe20000410000 */
[----:B------:R-:W-:Y:S01]  /*c2a0*/  FMUL.FTZ R101, R2, R101 ;  /* 0x0000006502657220 */ /* 0x000fe20000410000 */
[----:B------:R-:W-:Y:S01]  /*c2b0*/  LOP3.LUT R140, R155, UR24, R146, 0x96, !PT ;  /* 0x000000189b8c7c12 */ /* 0x000fe2000f8e9692 */
[C---:B------:R-:W-:Y:S01]  /*c2c0*/  FMUL.FTZ R102, R0.reuse, R102 ;  /* 0x0000006600667220 */ /* 0x040fe20000410000 */
[C---:B------:R-:W-:Y:S03]  /*c2d0*/  HMMA.16816.F32 R96, R136.reuse, R142, R96 ;  /* 0x0000008e8860723c */ /* 0x040fe60000001860 */
[----:B------:R-:W-:Y:S01]  /*c2e0*/  F2FP.F16.F32.PACK_AB R155, R215, R220 ;  /* 0x000000dcd79b723e */ /* 0x000fe200000000ff */
[----:B------:R-:W-:Y:S01]  /*c2f0*/  FMUL.FTZ R103, R0, R103 ;  /* 0x0000006700677220 */ /* 0x000fe20000410000 */
[C---:B------:R-:W-:Y:S01]  /*c300*/  FMUL.FTZ R104, R2.reuse, R104 ;  /* 0x0000006802687220 */ /* 0x040fe20000410000 */
[----:B------:R-:W-:Y:S01]  /*c310*/  FMUL.FTZ R105, R2, R105 ;  /* 0x0000006902697220 */ /* 0x000fe20000410000 */
[C---:B------:R-:W-:Y:S01]  /*c320*/  FMUL.FTZ R106, R0.reuse, R106 ;  /* 0x0000006a006a7220 */ /* 0x040fe20000410000 */
[----:B------:R-:W-:Y:S03]  /*c330*/  FMUL.FTZ R107, R0, R107 ;  /* 0x0000006b006b7220 */ /* 0x000fe60000410000 */
[C---:B--2---:R-:W-:Y:S03]  /*c340*/  HMMA.16816.F32 R100, R136.reuse, R120, R100 ;  /* 0x000000788864723c */ /* 0x044fe60000001864 */
[----:B------:R-:W-:Y:S04]  /*c350*/  IMAD.WIDE.U32 R144, R144, -0x2daee0ad, RZ ;  /* 0xd2511f5390907825 */ /* 0x000fe800078e00ff */
[----:B------:R-:W-:Y:S01]  /*c360*/  FMUL.FTZ R17, R2, R133 ;  /* 0x0000008502117220 */ /* 0x000fe20000410000 */
[C---:B------:R-:W-:Y:S01]  /*c370*/  HMMA.16816.F32 R104, R136.reuse, R122, R104 ;  /* 0x0000007a8868723c */ /* 0x040fe20000001868 */
[----:B------:R-:W2:Y:S02]  /*c380*/  LDSM.16.MT88.4 R120, [R179+0x10000] ;  /* 0x01000000b378783b */ /* 0x000ea40000004200 */
[----:B------:R-:W-:Y:S01]  /*c390*/  LOP3.LUT R117, R145, UR19, R216, 0x96, !PT ;  /* 0x0000001391757c12 */ /* 0x000fe2000f8e96d8 */
[----:B------:R-:W-:Y:S01]  /*c3a0*/  IMAD.WIDE.U32 R148, R140, -0x2daee0ad, RZ ;  /* 0xd2511f538c947825 */ /* 0x000fe200078e00ff */
[----:B------:R-:W-:Y:S06]  /*c3b0*/  UIADD3 UR19, UR28, 0x1715609d, URZ ;  /* 0x1715609d1c137890 */ /* 0x000fec000fffe03f */
[----:B------:R-:W-:Y:S01]  /*c3c0*/  LOP3.LUT R144, R149, UR17, R144, 0x96, !PT ;  /* 0x0000001195907c12 */ /* 0x000fe2000f8e9690 */
[----:B------:R-:W-:Y:S01]  /*c3d0*/  IMAD.WIDE.U32 R142, R117, -0x326172a9, RZ ;  /* 0xcd9e8d57758e7825 */ /* 0x000fe200078e00ff */
[--C-:B------:R-:W-:Y:S02]  /*c3e0*/  LOP3.LUT R140, R171, UR19, R152.reuse, 0x96, !PT ;  /* 0x00000013ab8c7c12 */ /* 0x100fe4000f8e9698 */
[----:B------:R-:W-:Y:S01]  /*c3f0*/  PRMT R152, R153, 0x7632, R152 ;  /* 0x0000763299987816 */ /* 0x000fe20000000098 */
[----:B------:R-:W-:Y:S01]  /*c400*/  IMAD.WIDE.U32 R146, R144, -0x326172a9, RZ ;  /* 0xcd9e8d5790927825 */ /* 0x000fe200078e00ff */
[--C-:B------:R-:W-:Y:S02]  /*c410*/  LOP3.LUT R149, R143, UR18, R154.reuse, 0x96, !PT ;  /* 0x000000128f957c12 */ /* 0x100fe4000f8e969a */
[----:B------:R-:W-:Y:S01]  /*c420*/  PRMT R154, R155, 0x7632, R154 ;  /* 0x000076329b9a7816 */ /* 0x000fe2000000009a */
[C---:B------:R-:W-:Y:S01]  /*c430*/  FMUL.FTZ R108, R2.reuse, R108 ;  /* 0x0000006c026c7220 */ /* 0x040fe20000410000 */
[----:B------:R-:W-:Y:S01]  /*c440*/  LOP3.LUT R150, R147, UR16, R142, 0x96, !PT ;  /* 0x0000001093967c12 */ /* 0x000fe2000f8e968e */
[----:B------:R-:W-:Y:S01]  /*c450*/  FMUL.FTZ R109, R2, R109 ;  /* 0x0000006d026d7220 */ /* 0x000fe20000410000 */
[C---:B------:R-:W-:Y:S01]  /*c460*/  FMUL.FTZ R110, R0.reuse, R110 ;  /* 0x0000006e006e7220 */ /* 0x040fe20000410000 */
[----:B------:R-:W-:Y:S01]  /*c470*/  FMUL.FTZ R111, R0, R111 ;  /* 0x0000006f006f7220 */ /* 0x000fe20000410000 */
[----:B------:R-:W-:Y:S01]  /*c480*/  IMAD.WIDE.U32 R140, R140, -0x2daee0ad, RZ ;  /* 0xd2511f538c8c7825 */ /* 0x000fe200078e00ff */
[----:B------:R-:W-:Y:S03]  /*c490*/  UIADD3 UR16, UR29, 0x646e171e, URZ ;  /* 0x646e171e1d107890 */ /* 0x000fe6000fffe03f */
[----:B------:R-:W-:Y:S01]  /*c4a0*/  FMUL.FTZ R112, R2, R112 ;  /* 0x0000007002707220 */ /* 0x000fe20000410000 */
[----:B------:R-:W-:Y:S01]  /*c4b0*/  IMAD.WIDE.U32 R150, R150, -0x2daee0ad, RZ ;  /* 0xd2511f5396967825 */ /* 0x000fe200078e00ff */
[----:B------:R-:W-:Y:S01]  /*c4c0*/  LOP3.LUT R13, R140, 0xffff, RZ, 0xc0, !PT ;  /* 0x0000ffff8c0d7812 */ /* 0x000fe200078ec0ff */
[C---:B---3--:R-:W-:Y:S03]  /*c4d0*/  HMMA.16816.F32 R108, R136.reuse, R124, R108 ;  /* 0x0000007c886c723c */ /* 0x048fe6000000186c */
[----:B------:R-:W-:Y:S01]  /*c4e0*/  LOP3.LUT R12, R141, UR16, R174, 0x96, !PT ;  /* 0x000000108d0c7c12 */ /* 0x000fe2000f8e96ae */
[----:B------:R-:W-:Y:S01]  /*c4f0*/  FMUL.FTZ R113, R2, R113 ;  /* 0x0000007102717220 */ /* 0x000fe20000410000 */
[----:B------:R-:W-:Y:S01]  /*c500*/  SHF.R.U32.HI R143, RZ, 0x8, R13 ;  /* 0x00000008ff8f7819 */ /* 0x000fe2000001160d */
[C---:B------:R-:W-:Y:S01]  /*c510*/  FMUL.FTZ R114, R0.reuse, R114 ;  /* 0x0000007200727220 */ /* 0x040fe20000410000 */
[----:B------:R-:W-:Y:S01]  /*c520*/  SHF.R.U32.HI R14, RZ, 0x10, R140 ;  /* 0x00000010ff0e7819 */ /* 0x000fe2000001168c */
[----:B------:R-:W-:Y:S03]  /*c530*/  FMUL.FTZ R115, R0, R115 ;  /* 0x0000007300737220 */ /* 0x000fe60000410000 */
[----:B------:R-:W-:Y:S02]  /*c540*/  LOP3.LUT R13, R12, 0xffff, RZ, 0xc0, !PT ;  /* 0x0000ffff0c0d7812 */ /* 0x000fe400078ec0ff */
[--C-:B------:R-:W-:Y:S02]  /*c550*/  SHF.R.U32.HI R16, RZ, 0x10, R12.reuse ;  /* 0x00000010ff107819 */ /* 0x100fe4000001160c */
[----:B------:R-:W-:Y:S01]  /*c560*/  LOP3.LUT R142, R14, 0xff, RZ, 0xc0, !PT ;  /* 0x000000ff0e8e7812 */ /* 0x000fe200078ec0ff */
[----:B------:R-:W-:Y:S01]  /*c570*/  FMUL.FTZ R14, R0, R130 ;  /* 0x00000082000e7220 */ /* 0x000fe20000410000 */
[----:B------:R-:W-:Y:S02]  /*c580*/  LOP3.LUT R125, R12, 0xff, RZ, 0xc0, !PT ;  /* 0x000000ff0c7d7812 */ /* 0x000fe400078ec0ff */
[----:B------:R-:W-:Y:S01]  /*c590*/  SHF.R.U32.HI R124, RZ, 0x18, R12 ;  /* 0x00000018ff7c7819 */ /* 0x000fe2000001160c */
[C---:B------:R-:W-:Y:S01]  /*c5a0*/  FMUL.FTZ R12, R2.reuse, R128 ;  /* 0x00000080020c7220 */ /* 0x040fe20000410000 */
[----:B------:R-:W-:Y:S01]  /*c5b0*/  SHF.R.U32.HI R117, RZ, 0x8, R13 ;  /* 0x00000008ff757819 */ /* 0x000fe2000001160d */
[----:B------:R-:W-:Y:S01]  /*c5c0*/  FMUL.FTZ R13, R2, R129 ;  /* 0x00000081020d7220 */ /* 0x000fe20000410000 */
[----:B------:R-:W-:Y:S01]  /*c5d0*/  SHF.R.U32.HI R144, RZ, 0x18, R140 ;  /* 0x00000018ff907819 */ /* 0x000fe2000001168c */
[----:B------:R-:W-:Y:S01]  /*c5e0*/  LDSM.16.MT88.4 R128, [R178+0xc800] ;  /* 0x00c80000b280783b */ /* 0x000fe20000004200 */
[----:B------:R-:W-:Y:S02]  /*c5f0*/  LOP3.LUT R16, R16, 0xff, RZ, 0xc0, !PT ;  /* 0x000000ff10107812 */ /* 0x000fe400078ec0ff */
[----:B------:R-:W-:Y:S02]  /*c600*/  PRMT R144, R142, 0x5410, R144 ;  /* 0x000054108e907816 */ /* 0x000fe40000000090 */
[C---:B------:R-:W-:Y:S03]  /*c610*/  HMMA.16816.F32 R12, R136.reuse, R126, R12 ;  /* 0x0000007e880c723c */ /* 0x040fe6000000180c */
[----:B------:R-:W-:Y:S02]  /*c620*/  PRMT R117, R125, 0x5410, R117 ;  /* 0x000054107d757816 */ /* 0x000fe40000000075 */
[----:B------:R-:W-:Y:S01]  /*c630*/  PRMT R142, R16, 0x5410, R124 ;  /* 0x00005410108e7816 */ /* 0x000fe2000000007c */
[----:B------:R-:W-:Y:S01]  /*c640*/  FMUL.FTZ R16, R2, R132 ;  /* 0x0000008402107220 */ /* 0x000fe20000410000 */
[----:B------:R-:W3:Y:S01]  /*c650*/  LDSM.16.MT88.4 R124, [R177+0xc800] ;  /* 0x00c80000b17c783b */ /* 0x000ee20000004200 */
[----:B------:R-:W-:Y:S03]  /*c660*/  LOP3.LUT R145, R140, 0xff, RZ, 0xc0, !PT ;  /* 0x000000ff8c917812 */ /* 0x000fe600078ec0ff */
[----:B------:R-:W-:Y:S01]  /*c670*/  IMAD.WIDE.U32 R132, R149, -0x2daee0ad, RZ ;  /* 0xd2511f5395847825 */ /* 0x000fe200078e00ff */
[----:B------:R-:W-:Y:S01]  /*c680*/  PRMT R143, R145, 0x5410, R143 ;  /* 0x00005410918f7816 */ /* 0x000fe2000000008f */
[C---:B--2---:R-:W-:Y:S06]  /*c690*/  HMMA.16816.F32 R16, R136.reuse, R120, R16 ;  /* 0x000000788810723c */ /* 0x044fec0000001810 */
[----:B------:R-:W-:Y:S05]  /*c6a0*/  HMMA.16816.F32 R112, R136, R122, R112 ;  /* 0x0000007a8870723c */ /* 0x000fea0000001870 */
[--C-:B------:R-:W-:Y:S02]  /*c6b0*/  HSET2.LE.AND R120, R117, R172.reuse, PT ;  /* 0x000000ac75787233 */ /* 0x100fe40003803000 */
[----:B------:R-:W-:Y:S04]  /*c6c0*/  PRMT R117, R157, 0x5410, R156 ;  /* 0x000054109d757816 */ /* 0x000fe8000000009c */
[----:B------:R-:W-:Y:S02]  /*c6d0*/  LOP3.LUT R120, R120, R117, RZ, 0xc0, !PT ;  /* 0x0000007578787212 */ /* 0x000fe400078ec0ff */
[--C-:B------:R-:W-:Y:S02]  /*c6e0*/  HSET2.LE.AND R121, R142, R172.reuse, PT ;  /* 0x000000ac8e797233 */ /* 0x100fe40003803000 */
[----:B------:R-:W-:Y:S02]  /*c6f0*/  PRMT R117, R158, 0x5410, R159 ;  /* 0x000054109e757816 */ /* 0x000fe4000000009f */
[--C-:B------:R-:W-:Y:S02]  /*c700*/  HSET2.LE.AND R122, R143, R172.reuse, PT ;  /* 0x000000ac8f7a7233 */ /* 0x100fe40003803000 */
[----:B------:R-:W-:Y:S02]  /*c710*/  LOP3.LUT R121, R121, R117, RZ, 0xc0, !PT ;  /* 0x0000007579797212 */ /* 0x000fe400078ec0ff */
[----:B------:R-:W-:Y:S02]  /*c720*/  PRMT R117, R153, 0x5410, R152 ;  /* 0x0000541099757816 */ /* 0x000fe40000000098 */
[--C-:B------:R-:W-:Y:S02]  /*c730*/  HSET2.LE.AND R123, R144, R172.reuse, PT ;  /* 0x000000ac907b7233 */ /* 0x100fe40003803000 */
[----:B------:R-:W-:Y:S02]  /*c740*/  LOP3.LUT R122, R122, R117, RZ, 0xc0, !PT ;  /* 0x000000757a7a7212 */ /* 0x000fe400078ec0ff */
[----:B------:R-:W-:Y:S02]  /*c750*/  PRMT R117, R155, 0x5410, R154 ;  /* 0x000054109b757816 */ /* 0x000fe4000000009a */
[----:B------:R-:W-:Y:S02]  /*c760*/  LOP3.LUT R138, R169, UR23, R170, 0x96, !PT ;  /* 0x00000017a98a7c12 */ /* 0x000fe4000f8e96aa */
[----:B------:R-:W-:Y:S02]  /*c770*/  LOP3.LUT R123, R123, R117, RZ, 0xc0, !PT ;  /* 0x000000757b7b7212 */ /* 0x000fe400078ec0ff */
[----:B------:R-:W-:Y:S02]  /*c780*/  LOP3.LUT R117, R168, 0xff, RZ, 0xc0, !PT ;  /* 0x000000ffa8757812 */ /* 0x000fe400078ec0ff */
[--C-:B------:R-:W-:Y:S02]  /*c790*/  SHF.R.U32.HI R139, RZ, 0x18, R168.reuse ;  /* 0x00000018ff8b7819 */ /* 0x100fe400000116a8 */
[----:B------:R-:W-:Y:S01]  /*c7a0*/  ISETP.LE.U32.AND P3, PT, R117, UR12, PT ;  /* 0x0000000c75007c0c */ /* 0x000fe2000bf63070 */
[C---:B---3--:R-:W-:Y:S05]  /*c7b0*/  HMMA.16816.F32 R4, R120.reuse, R124, R4 ;  /* 0x0000007c7804723c */ /* 0x048fea0000001804 */
[C---:B------:R-:W-:Y:S01]  /*c7c0*/  LOP3.LUT R117, R138.reuse, 0xffff, RZ, 0xc0, !PT ;  /* 0x0000ffff8a757812 */ /* 0x040fe200078ec0ff */
[C---:B------:R-:W-:Y:S03]  /*c7d0*/  HMMA.16816.F32 R8, R120.reuse, R126, R8 ;  /* 0x0000007e7808723c */ /* 0x040fe60000001808 */
[----:B------:R-:W-:Y:S02]  /*c7e0*/  ISETP.LE.U32.AND P2, PT, R139, UR12, PT ;  /* 0x0000000c8b007c0c */ /* 0x000fe4000bf43070 */
[----:B------:R-:W-:Y:S01]  /*c7f0*/  SHF.R.U32.HI R117, RZ, 0x8, R117 ;  /* 0x00000008ff757819 */ /* 0x000fe20000011675 */
[C---:B------:R-:W-:Y:S05]  /*c800*/  HMMA.16816.F32 R36, R120.reuse, R128, R36 ;  /* 0x000000807824723c */ /* 0x040fea0000001824 */
[----:B------:R-:W-:Y:S01]  /*c810*/  LOP3.LUT R117, R117, 0xffff, RZ, 0xc0, !PT ;  /* 0x0000ffff75757812 */ /* 0x000fe200078ec0ff */
[----:B------:R-:W-:Y:S01]  /*c820*/  @!P3 HADD2 R245, -R164.H0_H0, -RZ.H0_H0 ;  /* 0xa00000ffa4f5b230 */ /* 0x000fe20000000900 */
[----:B------:R-:W-:Y:S01]  /*c830*/  LOP3.LUT R128, R138, 0xff, RZ, 0xc0, !PT ;  /* 0x000000ff8a807812 */ /* 0x000fe200078ec0ff */
[C---:B------:R-:W-:Y:S03]  /*c840*/  HMMA.16816.F32 R40, R120.reuse, R130, R40 ;  /* 0x000000827828723c */ /* 0x040fe60000001828 */
[----:B------:R-:W-:Y:S01]  /*c850*/  LOP3.LUT R143, R168, 0xffff, RZ, 0xc0, !PT ;  /* 0x0000ffffa88f7812 */ /* 0x000fe200078ec0ff */
[----:B------:R-:W-:Y:S01]  /*c860*/  IMAD.MOV.U32 R169, RZ, RZ, R203 ;  /* 0x000000ffffa97224 */ /* 0x000fe200078e00cb */
[----:B------:R-:W-:Y:S01]  /*c870*/  SHF.R.U32.HI R144, RZ, 0x10, R168 ;  /* 0x00000010ff907819 */ /* 0x000fe200000116a8 */
[----:B------:R-:W-:Y:S01]  /*c880*/  IMAD.MOV.U32 R168, RZ, RZ, R204 ;  /* 0x000000ffffa87224 */ /* 0x000fe200078e00cc */
[----:B------:R-:W-:Y:S01]  /*c890*/  ISETP.LE.U32.AND P6, PT, R128, UR12, PT ;  /* 0x0000000c80007c0c */ /* 0x000fe2000bfc3070 */
[----:B------:R-:W-:Y:S01]  /*c8a0*/  @!P2 HADD2 R243, -R161.H0_H0, -RZ.H0_H0 ;  /* 0xa00000ffa1f3a230 */ /* 0x000fe20000000900 */
[----:B------:R-:W-:Y:S02]  /*c8b0*/  ISETP.LE.U32.AND P5, PT, R117, UR12, PT ;  /* 0x0000000c75007c0c */ /* 0x000fe4000bfa3070 */
[--C-:B------:R-:W-:Y:S01]  /*c8c0*/  SHF.R.U32.HI R128, RZ, 0x10, R138.reuse ;  /* 0x00000010ff807819 */ /* 0x100fe2000001168a */
[----:B------:R-:W-:Y:S01]  /*c8d0*/  IMAD.MOV.U32 R203, RZ, RZ, R205 ;  /* 0x000000ffffcb7224 */ /* 0x000fe200078e00cd */
[----:B------:R-:W-:Y:S02]  /*c8e0*/  IADD3 R170, P0, R168, UR34, RZ ;  /* 0x00000022a8aa7c10 */ /* 0x000fe4000ff1e0ff */
[----:B------:R-:W-:Y:S02]  /*c8f0*/  LOP3.LUT R128, R128, 0xff, RZ, 0xc0, !PT ;  /* 0x000000ff80807812 */ /* 0x000fe400078ec0ff */
[----:B------:R-:W-:Y:S02]  /*c900*/  SHF.R.U32.HI R138, RZ, 0x18, R138 ;  /* 0x00000018ff8a7819 */ /* 0x000fe4000001168a */
[----:B------:R-:W-:Y:S01]  /*c910*/  ISETP.LE.U32.AND P4, PT, R128, UR12, PT ;  /* 0x0000000c80007c0c */ /* 0x000fe2000bf83070 */
[----:B------:R-:W-:Y:S01]  /*c920*/  @!P6 HADD2 R251, -R160.H0_H0, -RZ.H0_H0 ;  /* 0xa00000ffa0fbe230 */ /* 0x000fe20000000900 */
[----:B------:R-:W-:Y:S01]  /*c930*/  LDSM.16.MT88.4 R128, [R177+0xe800] ;  /* 0x00e80000b180783b */ /* 0x000fe20000004200 */
[----:B------:R-:W-:Y:S01]  /*c940*/  IADD3.X R171, R169, UR35, RZ, P0, !PT ;  /* 0x00000023a9ab7c10 */ /* 0x000fe200087fe4ff */
[----:B------:R-:W-:Y:S01]  /*c950*/  @!P5 HADD2 R250, -R119.H0_H0, -RZ.H0_H0 ;  /* 0xa00000ff77fad230 */ /* 0x000fe20000000900 */
[----:B------:R-:W-:Y:S02]  /*c960*/  ISETP.LE.U32.AND P0, PT, R138, UR12, PT ;  /* 0x0000000c8a007c0c */ /* 0x000fe4000bf03070 */
[----:B------:R-:W-:Y:S02]  /*c970*/  SHF.R.U32.HI R138, RZ, 0x8, R143 ;  /* 0x00000008ff8a7819 */ /* 0x000fe4000001168f */
[----:B------:R-:W-:Y:S01]  /*c980*/  LOP3.LUT R117, R141, UR16, R174, 0x96, !PT ;  /* 0x000000108d757c12 */ /* 0x000fe2000f8e96ae */
[----:B------:R-:W-:Y:S01]  /*c990*/  IMAD.MOV.U32 R174, RZ, RZ, R207 ;  /* 0x000000ffffae7224 */ /* 0x000fe200078e00cf */
[----:B------:R-:W-:Y:S02]  /*c9a0*/  LOP3.LUT R138, R138, 0xffff, RZ, 0xc0, !PT ;  /* 0x0000ffff8a8a7812 */ /* 0x000fe400078ec0ff */
[----:B------:R-:W-:Y:S01]  /*c9b0*/  @!P5 PRMT R119, R250, 0x5410, RZ ;  /* 0x00005410fa77d816 */ /* 0x000fe200000000ff */
[----:B------:R-:W-:Y:S01]  /*c9c0*/  @!P4 HADD2 R249, -R165.H0_H0, -RZ.H0_H0 ;  /* 0xa00000ffa5f9c230 */ /* 0x000fe20000000900 */
[----:B------:R-:W-:Y:S02]  /*c9d0*/  ISETP.LE.U32.AND P5, PT, R138, UR12, PT ;  /* 0x0000000c8a007c0c */ /* 0x000fe4000bfa3070 */
[----:B------:R-:W-:Y:S01]  /*c9e0*/  LOP3.LUT R143, R144, 0xff, RZ, 0xc0, !PT ;  /* 0x000000ff908f7812 */ /* 0x000fe200078ec0ff */
[----:B------:R-:W-:Y:S01]  /*c9f0*/  STG.E.U16 desc[UR20][R168.64+0x2], R119 ;  /* 0x00000277a8007986 */ /* 0x000fe2000c101514 */
[----:B------:R-:W-:Y:S01]  /*ca00*/  LOP3.LUT R138, R117, 0xffff, RZ, 0xc0, !PT ;  /* 0x0000ffff758a7812 */ /* 0x000fe200078ec0ff */
[----:B------:R-:W-:Y:S01]  /*ca10*/  @!P0 HADD2 R246, -R166.H0_H0, -RZ.H0_H0 ;  /* 0xa00000ffa6f68230 */ /* 0x000fe20000000900 */
[----:B------:R-:W-:Y:S02]  /*ca20*/  @!P6 PRMT R160, R251, 0x5410, RZ ;  /* 0x00005410fba0e816 */ /* 0x000fe400000000ff */
[----:B------:R-:W-:Y:S02]  /*ca30*/  ISETP.LE.U32.AND P6, PT, R143, UR12, PT ;  /* 0x0000000c8f007c0c */ /* 0x000fe4000bfc3070 */
[----:B------:R-:W-:Y:S01]  /*ca40*/  LOP3.LUT R143, R117, 0xff, RZ, 0xc0, !PT ;  /* 0x000000ff758f7812 */ /* 0x000fe200078ec0ff */
[----:B------:R-:W-:Y:S01]  /*ca50*/  STG.E.U16 desc[UR20][R168.64], R160 ;  /* 0x000000a0a8007986 */ /* 0x000fe2000c101514 */
[----:B------:R-:W-:Y:S01]  /*ca60*/  SHF.R.U32.HI R138, RZ, 0x8, R138 ;  /* 0x00000008ff8a7819 */ /* 0x000fe2000001168a */
[----:B------:R-:W-:Y:S01]  /*ca70*/  @!P5 HADD2 R248, -R163.H0_H0, -RZ.H0_H0 ;  /* 0xa00000ffa3f8d230 */ /* 0x000fe20000000900 */
[----:B------:R-:W-:Y:S02]  /*ca80*/  @!P4 PRMT R165, R249, 0x5410, RZ ;  /* 0x00005410f9a5c816 */ /* 0x000fe400000000ff */
[----:B------:R-:W-:Y:S02]  /*ca90*/  LOP3.LUT R137, R133, UR11, R148, 0x96, !PT ;  /* 0x0000000b85897c12 */ /* 0x000fe4000f8e9694 */
[----:B------:R-:W-:Y:S01]  /*caa0*/  ISETP.LE.U32.AND P4, PT, R143, UR12, PT ;  /* 0x0000000c8f007c0c */ /* 0x000fe2000bf83070 */
[----:B------:R-:W-:Y:S01]  /*cab0*/  STG.E.U16 desc[UR20][R170.64], R165 ;  /* 0x000000a5aa007986 */ /* 0x000fe2000c101514 */
[----:B------:R-:W-:Y:S01]  /*cac0*/  LOP3.LUT R136, R151, UR10, R132, 0x96, !PT ;  /* 0x0000000a97887c12 */ /* 0x000fe2000f8e9684 */
[----:B------:R-:W-:Y:S01]  /*cad0*/  IMAD.WIDE.U32 R124, R137, -0x326172a9, RZ ;  /* 0xcd9e8d57897c7825 */ /* 0x000fe200078e00ff */
[--C-:B------:R-:W-:Y:S01]  /*cae0*/  SHF.R.U32.HI R143, RZ, 0x18, R117.reuse ;  /* 0x00000018ff8f7819 */ /* 0x100fe20000011675 */
[----:B------:R-:W2:Y:S01]  /*caf0*/  LDSM.16.MT88.4 R132, [R180+0xc800] ;  /* 0x00c80000b484783b */ /* 0x000ea20000004200 */
[----:B------:R-:W-:Y:S01]  /*cb00*/  LOP3.LUT R138, R138, 0xffff, RZ, 0xc0, !PT ;  /* 0x0000ffff8a8a7812 */ /* 0x000fe200078ec0ff */
[----:B------:R-:W-:Y:S01]  /*cb10*/  IMAD.WIDE.U32 R136, R136, -0x326172a9, RZ ;  /* 0xcd9e8d5788887825 */ /* 0x000fe200078e00ff */
[----:B------:R-:W-:Y:S02]  /*cb20*/  SHF.R.U32.HI R117, RZ, 0x10, R117 ;  /* 0x00000010ff757819 */ /* 0x000fe40000011675 */
[----:B------:R-:W-:Y:S01]  /*cb30*/  @!P3 PRMT R164, R245, 0x5410, RZ ;  /* 0x00005410f5a4b816 */ /* 0x000fe200000000ff */
[----:B------:R-:W-:Y:S01]  /*cb40*/  @!P6 HADD2 R244, -R162.H0_H0, -RZ.H0_H0 ;  /* 0xa00000ffa2f4e230 */ /* 0x000fe20000000900 */
[----:B------:R-:W-:Y:S01]  /*cb50*/  ISETP.LE.U32.AND P3, PT, R138, UR12, PT ;  /* 0x0000000c8a007c0c */ /* 0x000fe2000bf63070 */
[----:B------:R-:W-:Y:S01]  /*cb60*/  @!P4 HADD2 R242, -R157.H0_H0, -RZ.H0_H0 ;  /* 0xa00000ff9df2c230 */ /* 0x000fe20000000900 */
[----:B------:R-:W-:Y:S01]  /*cb70*/  LOP3.LUT R117, R117, 0xff, RZ, 0xc0, !PT ;  /* 0x000000ff75757812 */ /* 0x000fe200078ec0ff */
[----:B------:R-:W-:Y:S01]  /*cb80*/  IMAD.MOV.U32 R151, RZ, RZ, R206 ;  /* 0x000000ffff977224 */ /* 0x000fe200078e00ce */
[----:B------:R-:W-:Y:S01]  /*cb90*/  @!P5 PRMT R163, R248, 0x5410, RZ ;  /* 0x00005410f8a3d816 */ /* 0x000fe200000000ff */
[----:B------:R3:W-:Y:S01]  /*cba0*/  MUFU.EX2 R206, R24 ;  /* 0x0000001800ce7308 */ /* 0x0007e20000000800 */
[----:B------:R-:W-:Y:S02]  /*cbb0*/  ISETP.LE.U32.AND P5, PT, R117, UR12, PT ;  /* 0x0000000c75007c0c */ /* 0x000fe4000bfa3070 */
[----:B------:R-:W-:Y:S02]  /*cbc0*/  LOP3.LUT R117, R136, 0xff, RZ, 0xc0, !PT ;  /* 0x000000ff88757812 */ /* 0x000fe400078ec0ff */
[----:B------:R-:W-:Y:S02]  /*cbd0*/  LOP3.LUT R138, R140, 0xffff, RZ, 0xc0, !PT ;  /* 0x0000ffff8c8a7812 */ /* 0x000fe400078ec0ff */
[----:B------:R-:W-:Y:S01]  /*cbe0*/  @!P6 PRMT R162, R244, 0x5410, RZ ;  /* 0x00005410f4a2e816 */ /* 0x000fe200000000ff */
[----:B------:R-:W-:Y:S01]  /*cbf0*/  @!P3 HADD2 R241, -R156.H0_H0, -RZ.H0_H0 ;  /* 0xa00000ff9cf1b230 */ /* 0x000fe20000000900 */
[----:B------:R-:W-:Y:S02]  /*cc00*/  ISETP.LE.U32.AND P6, PT, R117, UR12, PT ;  /* 0x0000000c75007c0c */ /* 0x000fe4000bfc3070 */
[----:B------:R-:W-:Y:S02]  /*cc10*/  SHF.R.U32.HI R117, RZ, 0x8, R138 ;  /* 0x00000008ff757819 */ /* 0x000fe4000001168a */
[----:B------:R-:W-:Y:S01]  /*cc20*/  @!P3 PRMT R156, R241, 0x5410, RZ ;  /* 0x00005410f19cb816 */ /* 0x000fe200000000ff */
[----:B------:R-:W-:Y:S01]  /*cc30*/  @!P5 HADD2 R230, -R158.H0_H0, -RZ.H0_H0 ;  /* 0xa00000ff9ee6d230 */ /* 0x000fe20000000900 */
[----:B------:R-:W-:Y:S02]  /*cc40*/  LOP3.LUT R117, R117, 0xffff, RZ, 0xc0, !PT ;  /* 0x0000ffff75757812 */ /* 0x000fe400078ec0ff */
[----:B------:R-:W-:Y:S02]  /*cc50*/  LOP3.LUT R173, R125, UR19, R146, 0x96, !PT ;  /* 0x000000137dad7c12 */ /* 0x000fe4000f8e9692 */
[----:B------:R-:W-:Y:S02]  /*cc60*/  ISETP.LE.U32.AND P3, PT, R117, UR12, PT ;  /* 0x0000000c75007c0c */ /* 0x000fe4000bf63070 */
[C-C-:B------:R-:W-:Y:S02]  /*cc70*/  LOP3.LUT R142, R137.reuse, UR23, R124.reuse, 0x96, !PT ;  /* 0x00000017898e7c12 */ /* 0x140fe4000f8e967c */
[----:B------:R-:W-:Y:S02]  /*cc80*/  LOP3.LUT R139, R137, UR23, R124, 0x96, !PT ;  /* 0x00000017898b7c12 */ /* 0x000fe4000f8e967c */
[----:B------:R-:W4:Y:S01]  /*cc90*/  LDSM.16.MT88.4 R124, [R179+0xc800] ;  /* 0x00c80000b37c783b */ /* 0x000f220000004200 */
[----:B------:R-:W-:Y:S01]  /*cca0*/  @!P0 PRMT R166, R246, 0x5410, RZ ;  /* 0x00005410f6a68816 */ /* 0x000fe200000000ff */
[C---:B--2---:R-:W-:Y:S03]  /*ccb0*/  HMMA.16816.F32 R44, R120.reuse, R132, R44 ;  /* 0x00000084782c723c */ /* 0x044fe6000000182c */
[----:B------:R-:W-:Y:S02]  /*ccc0*/  LOP3.LUT R117, R136, 0xffff, RZ, 0xc0, !PT ;  /* 0x0000ffff88757812 */ /* 0x000fe400078ec0ff */
[----:B------:R-:W-:Y:S01]  /*ccd0*/  @!P3 HADD2 R208, -R152.H0_H0, -RZ.H0_H0 ;  /* 0xa00000ff98d0b230 */ /* 0x000fe20000000900 */
[----:B------:R-:W-:Y:S01]  /*cce0*/  STG.E.U16 desc[UR20][R170.64+0x2], R166 ;  /* 0x000002a6aa007986 */ /* 0x000fe2000c101514 */
[C---:B------:R-:W-:Y:S03]  /*ccf0*/  HMMA.16816.F32 R48, R120.reuse, R134, R48 ;  /* 0x000000867830723c */ /* 0x040fe60000001830 */
[----:B------:R-:W-:Y:S01]  /*cd00*/  @!P3 STL.S16 [R1+0x4], R208 ;  /* 0x000004d00100b387 */ /* 0x000fe20000100600 */
[----:B------:R-:W-:Y:S02]  /*cd10*/  ISETP.LE.U32.AND P0, PT, R143, UR12, PT ;  /* 0x0000000c8f007c0c */ /* 0x000fe4000bf03070 */
[----:B------:R-:W-:Y:S01]  /*cd20*/  @!P5 PRMT R158, R230, 0x5410, RZ ;  /* 0x00005410e69ed816 */ /* 0x000fe200000000ff */
[----:B------:R1:W2:Y:S01]  /*cd30*/  LDL.S16 R204, [R1] ;  /* 0x0000000001cc7983 */ /* 0x0002a20000100600 */
[----:B------:R-:W-:Y:S03]  /*cd40*/  @!P4 PRMT R157, R242, 0x5410, RZ ;  /* 0x00005410f29dc816 */ /* 0x000fe600000000ff */
[----:B------:R-:W5:Y:S01]  /*cd50*/  LDSM.16.MT88.4 R132, [R178+0xe800] ;  /* 0x00e80000b284783b */ /* 0x000f620000004200 */
[----:B------:R-:W-:Y:S02]  /*cd60*/  @!P2 PRMT R161, R243, 0x5410, RZ ;  /* 0x00005410f3a1a816 */ /* 0x000fe400000000ff */
[----:B---3--:R-:W-:Y:S02]  /*cd70*/  LOP3.LUT R24, R136, 0xffff, RZ, 0xc0, !PT ;  /* 0x0000ffff88187812 */ /* 0x008fe400078ec0ff */
[--C-:B------:R-:W-:Y:S01]  /*cd80*/  SHF.R.U32.HI R143, RZ, 0x18, R140.reuse ;  /* 0x00000018ff8f7819 */ /* 0x100fe2000001168c */
[----:B------:R-:W-:Y:S01]  /*cd90*/  @!P0 HADD2 R229, -R159.H0_H0, -RZ.H0_H0 ;  /* 0xa00000ff9fe58230 */ /* 0x000fe20000000900 */
[----:B------:R-:W-:Y:S01]  /*cda0*/  LOP3.LUT R141, R140, 0xff, RZ, 0xc0, !PT ;  /* 0x000000ff8c8d7812 */ /* 0x000fe200078ec0ff */
[----:B------:R-:W-:Y:S01]  /*cdb0*/  STG.E.U16 desc[UR20][R168.64+0x10], R164 ;  /* 0x000010a4a8007986 */ /* 0x000fe2000c101514 */
[----:B------:R-:W-:Y:S02]  /*cdc0*/  ISETP.LE.U32.AND P4, PT, R143, UR12, PT ;  /* 0x0000000c8f007c0c */ /* 0x000fe4000bf83070 */
[----:B------:R-:W-:Y:S01]  /*cdd0*/  @!P0 PRMT R159, R229, 0x5410, RZ ;  /* 0x00005410e59f8816 */ /* 0x000fe200000000ff */
[----:B------:R-:W-:Y:S01]  /*cde0*/  STG.E.U16 desc[UR20][R168.64+0x12], R163 ;  /* 0x000012a3a8007986 */ /* 0x000fe2000c101514 */
[----:B------:R-:W-:Y:S02]  /*cdf0*/  ISETP.LE.U32.AND P2, PT, R141, UR12, PT ;  /* 0x0000000c8d007c0c */ /* 0x000fe4000bf43070 */
[----:B------:R-:W-:Y:S01]  /*ce00*/  LOP3.LUT R141, R136, 0xff, RZ, 0xc0, !PT ;  /* 0x000000ff888d7812 */ /* 0x000fe200078ec0ff */
[----:B------:R-:W-:Y:S01]  /*ce10*/  STG.E.U16 desc[UR20][R170.64+0x10], R162 ;  /* 0x000010a2aa007986 */ /* 0x000fe2000c101514 */
[----:B------:R-:W-:Y:S02]  /*ce20*/  SHF.R.U32.HI R144, RZ, 0x10, R140 ;  /* 0x00000010ff907819 */ /* 0x000fe4000001168c */
[----:B------:R-:W-:Y:S01]  /*ce30*/  LOP3.LUT R140, R142, 0xff, RZ, 0xc0, !PT ;  /* 0x000000ff8e8c7812 */ /* 0x000fe200078ec0ff */
[C---:B----4-:R-:W-:Y:S01]  /*ce40*/  HMMA.16816.F32 R52, R120.reuse, R124, R52 ;  /* 0x0000007c7834723c */ /* 0x050fe20000001834 */
[----:B------:R-:W-:Y:S02]  /*ce50*/  STG.E.U16 desc[UR20][R170.64+0x12], R161 ;  /* 0x000012a1aa007986 */ /* 0x000fe4000c101514 */
[----:B------:R-:W-:Y:S02]  /*ce60*/  ISETP.LE.U32.AND P5, PT, R140, UR12, PT ;  /* 0x0000000c8c007c0c */ /* 0x000fe4000bfa3070 */
[----:B------:R-:W-:Y:S01]  /*ce70*/  STG.E.U16 desc[UR20][R168.64+0x20], R157 ;  /* 0x0000209da8007986 */ /* 0x000fe2000c101514 */
[C---:B------:R-:W-:Y:S03]  /*ce80*/  HMMA.16816.F32 R56, R120.reuse, R126, R56 ;  /* 0x0000007e7838723c */ /* 0x040fe60000001838 */
[----:B------:R-:W3:Y:S02]  /*ce90*/  LDSM.16.MT88.4 R124, [R180+0xe800] ;  /* 0x00e80000b47c783b */ /* 0x000ee40000004200 */
[----:B------:R-:W-:Y:S01]  /*cea0*/  @!P2 HADD2 R237, -R153.H0_H0, -RZ.H0_H0 ;  /* 0xa00000ff99eda230 */ /* 0x000fe20000000900 */
[C---:B------:R-:W-:Y:S05]  /*ceb0*/  HMMA.16816.F32 R60, R120.reuse, R128, R60 ;  /* 0x00000080783c723c */ /* 0x040fea000000183c */
[----:B------:R-:W-:Y:S01]  /*cec0*/  STG.E.U16 desc[UR20][R168.64+0x22], R156 ;  /* 0x0000229ca8007986 */ /* 0x000fe2000c101514 */
[C---:B------:R-:W-:Y:S03]  /*ced0*/  HMMA.16816.F32 R64, R120.reuse, R130, R64 ;  /* 0x000000827840723c */ /* 0x040fe60000001840 */
[----:B------:R-:W4:Y:S02]  /*cee0*/  LDSM.16.MT88.4 R128, [R179+0xe800] ;  /* 0x00e80000b380783b */ /* 0x000f240000004200 */
[----:B------:R-:W-:Y:S01]  /*cef0*/  @!P2 PRMT R153, R237, 0x5410, RZ ;  /* 0x00005410ed99a816 */ /* 0x000fe200000000ff */
[C---:B-----5:R-:W-:Y:S05]  /*cf00*/  HMMA.16816.F32 R68, R120.reuse, R132, R68 ;  /* 0x000000847844723c */ /* 0x060fea0000001844 */
[----:B------:R-:W-:Y:S01]  /*cf10*/  STG.E.U16 desc[UR20][R170.64+0x20], R158 ;  /* 0x0000209eaa007986 */ /* 0x000fe2000c101514 */
[C---:B------:R-:W-:Y:S03]  /*cf20*/  HMMA.16816.F32 R72, R120.reuse, R134, R72 ;  /* 0x000000867848723c */ /* 0x040fe60000001848 */
[----:B------:R-:W5:Y:S02]  /*cf30*/  LDSM.16.MT88.4 R132, [R177+0x10800] ;  /* 0x01080000b184783b */ /* 0x000f640000004200 */
[----:B------:R-:W-:Y:S02]  /*cf40*/  SHF.R.U32.HI R138, RZ, 0x8, R117 ;  /* 0x00000008ff8a7819 */ /* 0x000fe40000011675 */
[----:B------:R-:W-:Y:S04]  /*cf50*/  SHF.R.U32.HI R24, RZ, 0x8, R24 ;  /* 0x00000008ff187819 */ /* 0x000fe80000011618 */
[----:B------:R-:W-:Y:S01]  /*cf60*/  STG.E.U16 desc[UR20][R170.64+0x22], R159 ;  /* 0x0000229faa007986 */ /* 0x000fe2000c101514 */
[----:B------:R-:W-:Y:S02]  /*cf70*/  LOP3.LUT R24, R24, 0xffff, RZ, 0xc0, !PT ;  /* 0x0000ffff18187812 */ /* 0x000fe400078ec0ff */
[--C-:B------:R-:W-:Y:S01]  /*cf80*/  PRMT R141, R141, 0x5410, R138.reuse ;  /* 0x000054108d8d7816 */ /* 0x100fe2000000008a */
[----:B------:R-:W-:Y:S01]  /*cf90*/  STG.E.U16 desc[UR20][R168.64+0x30], R153 ;  /* 0x00003099a8007986 */ /* 0x000fe2000c101514 */
[----:B------:R-:W-:Y:S02]  /*cfa0*/  PRMT R138, R208, 0x7610, R138 ;  /* 0x00007610d08a7816 */ /* 0x000fe4000000008a */
[----:B------:R-:W-:Y:S01]  /*cfb0*/  MUFU.EX2 R208, R22 ;  /* 0x0000001600d07308 */ /* 0x000fe20000000800 */
[C---:B---3--:R-:W-:Y:S03]  /*cfc0*/  HMMA.16816.F32 R76, R120.reuse, R124, R76 ;  /* 0x0000007c784c723c */ /* 0x048fe6000000184c */
[----:B------:R-:W-:Y:S02]  /*cfd0*/  @!P3 PRMT R152, R138, 0x5410, RZ ;  /* 0x000054108a98b816 */ /* 0x000fe400000000ff */
[----:B------:R-:W-:Y:S01]  /*cfe0*/  LOP3.LUT R138, R139, 0xff, RZ, 0xc0, !PT ;  /* 0x000000ff8b8a7812 */ /* 0x000fe200078ec0ff */
[C---:B------:R-:W-:Y:S02]  /*cff0*/  HMMA.16816.F32 R80, R120.reuse, R126, R80 ;  /* 0x0000007e7850723c */ /* 0x040fe40000001850 */
[----:B------:R-:W-:Y:S03]  /*d000*/  STG.E.U16 desc[UR20][R168.64+0x32], R152 ;  /* 0x00003298a8007986 */ /* 0x000fe6000c101514 */
[--C-:B------:R-:W-:Y:S01]  /*d010*/  SHF.R.U32.HI R124, RZ, 0x18, R136.reuse ;  /* 0x00000018ff7c7819 */ /* 0x100fe20000011688 */
[C---:B----4-:R-:W-:Y:S05]  /*d020*/  HMMA.16816.F32 R84, R120.reuse, R128, R84 ;  /* 0x000000807854723c */ /* 0x050fea0000001854 */
[----:B------:R-:W-:Y:S01]  /*d030*/  SHF.R.U32.HI R125, RZ, 0x10, R136 ;  /* 0x00000010ff7d7819 */ /* 0x000fe20000011688 */
[C---:B------:R-:W-:Y:S05]  /*d040*/  HMMA.16816.F32 R88, R120.reuse, R130, R88 ;  /* 0x000000827858723c */ /* 0x040fea0000001858 */
[--C-:B------:R-:W-:Y:S01]  /*d050*/  FFMA.FTZ R128, R20, UR4, -R167.reuse ;  /* 0x0000000414807c23 */ /* 0x100fe200080108a7 */
[C---:B-----5:R-:W-:Y:S03]  /*d060*/  HMMA.16816.F32 R92, R120.reuse, R132, R92 ;  /* 0x00000084785c723c */ /* 0x060fe6000000185c */
[----:B------:R-:W3:Y:S02]  /*d070*/  MUFU.EX2 R210, R128 ;  /* 0x0000008000d27308 */ /* 0x000ee40000000800 */
[----:B------:R-:W-:Y:S01]  /*d080*/  LOP3.LUT R117, R125, 0xff, RZ, 0xc0, !PT ;  /* 0x000000ff7d757812 */ /* 0x000fe200078ec0ff */
[C---:B------:R-:W-:Y:S05]  /*d090*/  HMMA.16816.F32 R96, R120.reuse, R134, R96 ;  /* 0x000000867860723c */ /* 0x040fea0000001860 */
[----:B------:R-:W-:Y:S01]  /*d0a0*/  SHF.R.U32.HI R125, RZ, 0x18, R142 ;  /* 0x00000018ff7d7819 */ /* 0x000fe2000001168e */
[----:B------:R-:W-:Y:S01]  /*d0b0*/  FFMA.FTZ R132, R23, UR4, -R118 ;  /* 0x0000000417847c23 */ /* 0x000fe20008010876 */
[----:B------:R-:W-:Y:S01]  /*d0c0*/  PRMT R140, R117, 0x5410, R124 ;  /* 0x00005410758c7816 */ /* 0x000fe2000000007c */
[----:B------:R-:W-:Y:S01]  /*d0d0*/  FFMA.FTZ R133, R31, UR4, -R118 ;  /* 0x000000041f857c23 */ /* 0x000fe20008010876 */
[----:B------:R-:W-:Y:S01]  /*d0e0*/  ISETP.LE.U32.AND P0, PT, R125, UR12, PT ;  /* 0x0000000c7d007c0c */ /* 0x000fe2000bf03070 */
[----:B------:R4:W5:Y:S01]  /*d0f0*/  MUFU.EX2 R207, R132 ;  /* 0x0000008400cf7308 */ /* 0x0009620000000800 */
[----:B------:R-:W1:Y:S01]  /*d100*/  LDSM.16.MT88.4 R124, [R178+0x10800] ;  /* 0x01080000b27c783b */ /* 0x000e620000004200 */
[----:B------:R-:W-:Y:S01]  /*d110*/  FFMA.FTZ R134, R32, UR4, -R167 ;  /* 0x0000000420867c23 */ /* 0x000fe200080108a7 */
[--C-:B------:R-:W-:Y:S02]  /*d120*/  SHF.R.U32.HI R117, RZ, 0x10, R136.reuse ;  /* 0x00000010ff757819 */ /* 0x100fe40000011688 */
[----:B------:R-:W-:Y:S02]  /*d130*/  SHF.R.U32.HI R136, RZ, 0x18, R136 ;  /* 0x00000018ff887819 */ /* 0x000fe40000011688 */
[----:B---3--:R-:W-:Y:S02]  /*d140*/  F2FP.F16.F32.PACK_AB R149, R209, R210 ;  /* 0x000000d2d195723e */ /* 0x008fe400000000ff */
[----:B------:R-:W3:Y:S01]  /*d150*/  LDSM.16.MT88.4 R128, [R180+0x10800] ;  /* 0x01080000b480783b */ /* 0x000ee20000004200 */
[----:B------:R-:W-:Y:S02]  /*d160*/  LOP3.LUT R20, R144, 0xff, RZ, 0xc0, !PT ;  /* 0x000000ff90147812 */ /* 0x000fe400078ec0ff */
[----:B------:R-:W-:Y:S01]  /*d170*/  PRMT R148, R149, 0x7632, R148 ;  /* 0x0000763295947816 */ /* 0x000fe20000000094 */
[----:B------:R-:W-:Y:S01]  /*d180*/  @!P5 HADD2 R252, -R149.H0_H0, -RZ.H0_H0 ;  /* 0xa00000ff95fcd230 */ /* 0x000fe20000000900 */
[----:B------:R-:W-:Y:S02]  /*d190*/  ISETP.LE.U32.AND P3, PT, R20, UR12, PT ;  /* 0x0000000c14007c0c */ /* 0x000fe4000bf63070 */
[----:B------:R-:W-:Y:S01]  /*d1a0*/  LOP3.LUT R20, R139, 0xffff, RZ, 0xc0, !PT ;  /* 0x0000ffff8b147812 */ /* 0x000fe200078ec0ff */
[----:B----4-:R-:W-:Y:S01]  /*d1b0*/  FFMA.FTZ R132, R30, UR4, -R118 ;  /* 0x000000041e847c23 */ /* 0x010fe20008010876 */
[----:B-----5:R-:W-:Y:S02]  /*d1c0*/  F2FP.F16.F32.PACK_AB R147, R207, R208 ;  /* 0x000000d0cf93723e */ /* 0x020fe400000000ff */
[----:B------:R-:W-:Y:S02]  /*d1d0*/  SHF.R.U32.HI R20, RZ, 0x8, R20 ;  /* 0x00000008ff147819 */ /* 0x000fe40000011614 */
[----:B------:R-:W-:Y:S02]  /*d1e0*/  PRMT R146, R147, 0x7632, R146 ;  /* 0x0000763293927816 */ /* 0x000fe40000000092 */
[----:B------:R-:W-:Y:S02]  /*d1f0*/  PRMT R138, R138, 0x5410, R20 ;  /* 0x000054108a8a7816 */ /* 0x000fe40000000014 */
[----:B------:R-:W4:Y:S01]  /*d200*/  LDSM.16.MT88.4 R20, [R179+0x10800] ;  /* 0x01080000b314783b */ /* 0x000f220000004200 */
[----:B------:R-:W-:Y:S01]  /*d210*/  @!P3 HADD2 R240, -R155.H0_H0, -RZ.H0_H0 ;  /* 0xa00000ff9bf0b230 */ /* 0x000fe20000000900 */
[----:B------:R-:W-:Y:S01]  /*d220*/  LOP3.LUT R117, R117, 0xff, RZ, 0xc0, !PT ;  /* 0x000000ff75757812 */ /* 0x000fe200078ec0ff */
[----:B------:R-:W-:Y:S03]  /*d230*/  @!P0 HADD2 R238, -R146.H0_H0, -RZ.H0_H0 ;  /* 0xa00000ff92ee8230 */ /* 0x000fe60000000900 */
[----:B------:R-:W-:Y:S02]  /*d240*/  @!P3 PRMT R155, R240, 0x5410, RZ ;  /* 0x00005410f09bb816 */ /* 0x000fe400000000ff */
[----:B------:R-:W-:Y:S02]  /*d250*/  ISETP.LE.U32.AND P2, PT, R117, UR12, PT ;  /* 0x0000000c75007c0c */ /* 0x000fe4000bf43070 */
[--C-:B------:R-:W-:Y:S01]  /*d260*/  SHF.R.U32.HI R117, RZ, 0x10, R139.reuse ;  /* 0x00000010ff757819 */ /* 0x100fe2000001168b */
[----:B------:R-:W-:Y:S01]  /*d270*/  STG.E.U16 desc[UR20][R170.64+0x30], R155 ;  /* 0x0000309baa007986 */ /* 0x000fe2000c101514 */
[----:B------:R-:W-:Y:S02]  /*d280*/  SHF.R.U32.HI R139, RZ, 0x18, R139 ;  /* 0x00000018ff8b7819 */ /* 0x000fe4000001168b */
[----:B------:R-:W-:Y:S01]  /*d290*/  LOP3.LUT R117, R117, 0xff, RZ, 0xc0, !PT ;  /* 0x000000ff75757812 */ /* 0x000fe200078ec0ff */
[C---:B-1----:R-:W-:Y:S03]  /*d2a0*/  HMMA.16816.F32 R100, R120.reuse, R124, R100 ;  /* 0x0000007c7864723c */ /* 0x042fe60000001864 */
[----:B------:R-:W-:Y:S02]  /*d2b0*/  PRMT R139, R117, 0x5410, R139 ;  /* 0x00005410758b7816 */ /* 0x000fe4000000008b */
[----:B------:R-:W-:Y:S01]  /*d2c0*/  SHF.R.U32.HI R117, RZ, 0x10, R142 ;  /* 0x00000010ff757819 */ /* 0x000fe2000001168e */
[C---:B------:R-:W-:Y:S05]  /*d2d0*/  HMMA.16816.F32 R104, R120.reuse, R126, R104 ;  /* 0x0000007e7868723c */ /* 0x040fea0000001868 */
[----:B------:R-:W-:Y:S01]  /*d2e0*/  LOP3.LUT R117, R117, 0xff, RZ, 0xc0, !PT ;  /* 0x000000ff75757812 */ /* 0x000fe200078ec0ff */
[C---:B---3--:R-:W-:Y:S03]  /*d2f0*/  HMMA.16816.F32 R108, R120.reuse, R128, R108 ;  /* 0x00000080786c723c */ /* 0x048fe6000000186c */
[----:B------:R-:W-:Y:S02]  /*d300*/  ISETP.LE.U32.AND P3, PT, R117, UR12, PT ;  /* 0x0000000c75007c0c */ /* 0x000fe4000bf63070 */
[--C-:B------:R-:W-:Y:S01]  /*d310*/  FFMA.FTZ R117, R25, UR4, -R167.reuse ;  /* 0x0000000419757c23 */ /* 0x100fe200080108a7 */
[C---:B------:R-:W-:Y:S03]  /*d320*/  HMMA.16816.F32 R12, R120.reuse, R130, R12 ;  /* 0x00000082780c723c */ /* 0x040fe6000000180c */
[----:B------:R1:W3:Y:S02]  /*d330*/  MUFU.EX2 R205, R117 ;  /* 0x0000007500cd7308 */ /* 0x0002e40000000800 */
[----:B------:R-:W-:Y:S01]  /*d340*/  LOP3.LUT R25, R142, 0xffff, RZ, 0xc0, !PT ;  /* 0x0000ffff8e197812 */ /* 0x000fe200078ec0ff */
[----:B------:R-:W-:Y:S01]  /*d350*/  FFMA.FTZ R129, R28, UR4, -R167 ;  /* 0x000000041c817c23 */ /* 0x000fe200080108a7 */
[C---:B----4-:R-:W-:Y:S04]  /*d360*/  HMMA.16816.F32 R16, R120.reuse, R20, R16 ;  /* 0x000000147810723c */ /* 0x050fe80000001810 */
[----:B------:R-:W-:Y:S01]  /*d370*/  IMAD.MOV.U32 R130, RZ, RZ, R203 ;  /* 0x000000ffff827224 */ /* 0x000fe200078e00cb */
[----:B------:R-:W-:Y:S01]  /*d380*/  SHF.R.U32.HI R25, RZ, 0x8, R25 ;  /* 0x00000008ff197819 */ /* 0x000fe20000011619 */
[----:B------:R-:W-:Y:S01]  /*d390*/  HMMA.16816.F32 R112, R120, R22, R112 ;  /* 0x000000167870723c */ /* 0x000fe20000001870 */
[----:B------:R-:W-:Y:S01]  /*d3a0*/  MUFU.EX2 R203, R27 ;  /* 0x0000001b00cb7308 */ /* 0x000fe20000000800 */
[----:B------:R-:W-:Y:S03]  /*d3b0*/  LDSM.16.MT88.4 R120, [R177+0xf000] ;  /* 0x00f00000b178783b */ /* 0x000fe60000004200 */
[----:B------:R-:W-:Y:S01]  /*d3c0*/  IMAD.MOV.U32 R28, RZ, RZ, R151 ;  /* 0x000000ffff1c7224 */ /* 0x000fe200078e0097 */
[--C-:B------:R-:W-:Y:S01]  /*d3d0*/  HSET2.LE.AND R21, R139, R172.reuse, PT ;  /* 0x000000ac8b157233 */ /* 0x100fe20003803000 */
[--C-:B------:R-:W-:Y:S01]  /*d3e0*/  FFMA.FTZ R131, R29, UR4, -R167.reuse ;  /* 0x000000041d837c23 */ /* 0x100fe200080108a7 */
[----:B-1----:R-:W-:Y:S03]  /*d3f0*/  PRMT R117, R149, 0x5410, R148 ;  /* 0x0000541095757816 */ /* 0x002fe60000000094 */
[----:B------:R-:W-:Y:S01]  /*d400*/  @!P5 PRMT R149, R252, 0x5410, RZ ;  /* 0x00005410fc95d816 */ /* 0x000fe200000000ff */
[----:B------:R-:W-:Y:S01]  /*d410*/  FFMA.FTZ R151, R34, UR4, -R118 ;  /* 0x0000000422977c23 */ /* 0x000fe20008010876 */
[----:B---3--:R-:W-:Y:S01]  /*d420*/  F2FP.F16.F32.PACK_AB R142, R205, R206 ;  /* 0x000000cecd8e723e */ /* 0x008fe200000000ff */
[----:B------:R-:W-:Y:S01]  /*d430*/  FFMA.FTZ R167, R33, UR4, -R167 ;  /* 0x0000000421a77c23 */ /* 0x000fe200080108a7 */
[--C-:B------:R-:W-:Y:S01]  /*d440*/  HSET2.LE.AND R20, R138, R172.reuse, PT ;  /* 0x000000ac8a147233 */ /* 0x100fe20003803000 */
[----:B------:R-:W-:Y:S01]  /*d450*/  IMAD.MOV.U32 R138, RZ, RZ, R28 ;  /* 0x000000ffff8a7224 */ /* 0x000fe200078e001c */
[----:B------:R-:W-:Y:S01]  /*d460*/  PRMT R143, R142, 0x7632, R143 ;  /* 0x000076328e8f7816 */ /* 0x000fe2000000008f */
[----:B------:R-:W-:Y:S01]  /*d470*/  LDSM.16.MT88.4 R28, [R180+0xd000] ;  /* 0x00d00000b41c783b */ /* 0x000fe20000004200 */
[--C-:B------:R-:W-:Y:S01]  /*d480*/  HSET2.LE.AND R22, R141, R172.reuse, PT ;  /* 0x000000ac8d167233 */ /* 0x100fe20003803000 */
[----:B------:R-:W-:Y:S01]  /*d490*/  FFMA.FTZ R118, R35, UR4, -R118 ;  /* 0x0000000423767c23 */ /* 0x000fe20008010876 */
[--C-:B------:R-:W-:Y:S01]  /*d4a0*/  HSET2.LE.AND R23, R140, R172.reuse, PT ;  /* 0x000000ac8c177233 */ /* 0x100fe20003803000 */
[----:B------:R-:W-:Y:S01]  /*d4b0*/  @!P3 HADD2 R236, -R147.H0_H0, -RZ.H0_H0 ;  /* 0xa00000ff93ecb230 */ /* 0x000fe20000000900 */
[----:B------:R-:W-:Y:S01]  /*d4c0*/  LOP3.LUT R20, R20, R117, RZ, 0xc0, !PT ;  /* 0x0000007514147212 */ /* 0x000fe200078ec0ff */
[----:B------:R-:W-:Y:S01]  /*d4d0*/  @!P6 HADD2 R228, -R142.H0_H0, -RZ.H0_H0 ;  /* 0xa00000ff8ee4e230 */ /* 0x000fe20000000900 */
[----:B------:R-:W-:Y:S01]  /*d4e0*/  MUFU.EX2 R151, R151 ;  /* 0x0000009700977308 */ /* 0x000fe20000000800 */
[----:B------:R-:W-:Y:S01]  /*d4f0*/  LDSM.16.MT88.4 R32, [R179+0xd000] ;  /* 0x00d00000b320783b */ /* 0x000fe20000004200 */
[----:B--2---:R-:W-:Y:S07]  /*d500*/  @!P4 HADD2 R204, -R154.H0_H0, -RZ.H0_H0 ;  /* 0xa00000ff9accc230 */ /* 0x004fee0000000900 */
[----:B------:R1:W-:Y:S01]  /*d510*/  @!P4 STL.S16 [R1], R204 ;  /* 0x000000cc0100c387 */ /* 0x0003e20000100600 */
[----:B------:R-:W-:Y:S03]  /*d520*/  PRMT R124, R204, 0x7610, R124 ;  /* 0x00007610cc7c7816 */ /* 0x000fe6000000007c */
[----:B------:R-:W2:Y:S01]  /*d530*/  LDL.LU R135, [R1+0x10] ;  /* 0x0000100001877983 */ /* 0x000ea20000300800 */
[----:B------:R-:W-:Y:S02]  /*d540*/  @!P4 PRMT R154, R124, 0x5410, RZ ;  /* 0x000054107c9ac816 */ /* 0x000fe400000000ff */
[----:B------:R-:W-:Y:S01]  /*d550*/  ISETP.LE.U32.AND P4, PT, R24, UR12, PT ;  /* 0x0000000c18007c0c */ /* 0x000fe2000bf83070 */
[----:B------:R-:W3:Y:S01]  /*d560*/  LDL.LU R128, [R1+0x14] ;  /* 0x0000140001807983 */ /* 0x000ee20000300800 */
[----:B------:R-:W-:Y:S03]  /*d570*/  LOP3.LUT R24, R25, 0xffff, RZ, 0xc0, !PT ;  /* 0x0000ffff19187812 */ /* 0x000fe600078ec0ff */
[----:B------:R-:W4:Y:S01]  /*d580*/  LDSM.16.MT88.4 R124, [R177+0xd000] ;  /* 0x00d00000b17c783b */ /* 0x000f220000004200 */
[----:B------:R-:W-:Y:S07]  /*d590*/  ISETP.LE.U32.AND P5, PT, R24, UR12, PT ;  /* 0x0000000c18007c0c */ /* 0x000fee000bfa3070 */
[----:B------:R-:W-:Y:S01]  /*d5a0*/  STG.E.U16 desc[UR20][R170.64+0x32], R154 ;  /* 0x0000329aaa007986 */ /* 0x000fe2000c101514 */
[----:B------:R-:W-:Y:S03]  /*d5b0*/  @!P4 HADD2 R235, -R143.H0_H0, -RZ.H0_H0 ;  /* 0xa00000ff8febc230 */ /* 0x000fe60000000900 */
[----:B------:R-:W-:Y:S01]  /*d5c0*/  STG.E.U16 desc[UR20][R168.64+0x40], R149 ;  /* 0x00004095a8007986 */ /* 0x000fe2000c101514 */
[----:B-1----:R1:W5:Y:S01]  /*d5d0*/  MUFU.EX2 R204, R26 ;  /* 0x0000001a00cc7308 */ /* 0x0023620000000800 */
[----:B------:R-:W-:Y:S05]  /*d5e0*/  @!P5 HADD2 R239, -R148.H0_H0, -RZ.H0_H0 ;  /* 0xa00000ff94efd230 */ /* 0x000fea0000000900 */
[----:B------:R-:W-:Y:S02]  /*d5f0*/  @!P5 PRMT R148, R239, 0x5410, RZ ;  /* 0x00005410ef94d816 */ /* 0x000fe400000000ff */
[----:B------:R-:W-:Y:S03]  /*d600*/  ISETP.LE.U32.AND P5, PT, R136, UR12, PT ;  /* 0x0000000c88007c0c */ /* 0x000fe6000bfa3070 */
[----:B------:R-:W-:Y:S04]  /*d610*/  STG.E.U16 desc[UR20][R168.64+0x42], R148 ;  /* 0x00004294a8007986 */ /* 0x000fe8000c101514 */
[----:B-1----:R-:W1:Y:S01]  /*d620*/  LDSM.16.MT88.4 R24, [R178+0xd000] ;  /* 0x00d00000b218783b */ /* 0x002e620000004200 */
[----:B-----5:R-:W-:Y:S04]  /*d630*/  F2FP.F16.F32.PACK_AB R145, R203, R204 ;  /* 0x000000cccb91723e */ /* 0x020fe800000000ff */
[----:B------:R-:W-:Y:S01]  /*d640*/  PRMT R144, R145, 0x7632, R144 ;  /* 0x0000763291907816 */ /* 0x000fe20000000090 */
[----:B------:R-:W-:Y:S04]  /*d650*/  @!P2 HADD2 R227, -R145.H0_H0, -RZ.H0_H0 ;  /* 0xa00000ff91e3a230 */ /* 0x000fe80000000900 */
[----:B------:R-:W-:Y:S02]  /*d660*/  @!P5 HADD2 R234, -R144.H0_H0, -RZ.H0_H0 ;  /* 0xa00000ff90ead230 */ /* 0x000fe40000000900 */
[----:B---3--:R-:W-:Y:S01]  /*d670*/  FFMA.FTZ R2, R2, R128, R201 ;  /* 0x0000008002027223 */ /* 0x008fe200000100c9 */
[----:B--2---:R-:W-:Y:S01]  /*d680*/  FFMA.FTZ R128, R0, R135, R200 ;  /* 0x0000008700807223 */ /* 0x004fe200000100c8 */
[----:B------:R-:W-:Y:S01]  /*d690*/  PRMT R0, R147, 0x5410, R146 ;  /* 0x0000541093007816 */ /* 0x000fe20000000092 */
[----:B------:R3:W2:Y:S01]  /*d6a0*/  LDL.S16 R135, [R1+0x8] ;  /* 0x0000080001877983 */ /* 0x0006a20000100600 */
[----:B------:R-:W-:Y:S01]  /*d6b0*/  @!P3 PRMT R147, R236, 0x5410, RZ ;  /* 0x00005410ec93b816 */ /* 0x000fe200000000ff */
[----:B------:R-:W-:Y:S01]  /*d6c0*/  FADD.FTZ R2, R202, R2 ;  /* 0x00000002ca027221 */ /* 0x000fe20000010000 */
[----:B------:R-:W-:Y:S01]  /*d6d0*/  LOP3.LUT R21, R21, R0, RZ, 0xc0, !PT ;  /* 0x0000000015157212 */ /* 0x000fe200078ec0ff */
[----:B------:R-:W-:Y:S01]  /*d6e0*/  MUFU.EX2 R202, R131 ;  /* 0x0000008300ca7308 */ /* 0x000fe20000000800 */
[----:B------:R-:W-:Y:S01]  /*d6f0*/  PRMT R0, R142, 0x5410, R143 ;  /* 0x000054108e007816 */ /* 0x000fe2000000008f */
[----:B------:R-:W-:Y:S01]  /*d700*/  STG.E.U16 desc[UR20][R170.64+0x40], R147 ;  /* 0x00004093aa007986 */ /* 0x000fe2000c101514 */
[----:B------:R-:W-:Y:S01]  /*d710*/  @!P6 PRMT R142, R228, 0x5410, RZ ;  /* 0x00005410e48ee816 */ /* 0x000fe200000000ff */
[----:B------:R-:W-:Y:S01]  /*d720*/  IMAD.MOV.U32 R200, RZ, RZ, R130 ;  /* 0x000000ffffc87224 */ /* 0x000fe200078e0082 */
[----:B------:R-:W-:Y:S01]  /*d730*/  LOP3.LUT R22, R22, R0, RZ, 0xc0, !PT ;  /* 0x0000000016167212 */ /* 0x000fe200078ec0ff */
[----:B------:R-:W-:Y:S01]  /*d740*/  FADD.FTZ R130, R175, R2 ;  /* 0x00000002af827221 */ /* 0x000fe20000010000 */
[----:B------:R-:W-:Y:S03]  /*d750*/  PRMT R0, R145, 0x5410, R144 ;  /* 0x0000541091007816 */ /* 0x000fe60000000090 */
[----:B------:R-:W-:Y:S01]  /*d760*/  MUFU.EX2 R175, R133 ;  /* 0x0000008500af7308 */ /* 0x000fe20000000800 */
[----:B------:R-:W-:Y:S01]  /*d770*/  @!P2 PRMT R145, R227, 0x5410, RZ ;  /* 0x00005410e391a816 */ /* 0x000fe200000000ff */
[----:B------:R-:W-:Y:S01]  /*d780*/  FADD.FTZ R130, R138, R130 ;  /* 0x000000828a827221 */ /* 0x000fe20000010000 */
[----:B------:R-:W-:Y:S01]  /*d790*/  LOP3.LUT R23, R23, R0, RZ, 0xc0, !PT ;  /* 0x0000000017177212 */ /* 0x000fe200078ec0ff */
[----:B------:R-:W-:Y:S01]  /*d7a0*/  LDSM.16.MT88.4 R136, [R180+0xf800] ;  /* 0x00f80000b488783b */ /* 0x000fe20000004200 */
[----:B------:R-:W-:Y:S01]  /*d7b0*/  @!P4 PRMT R143, R235, 0x5410, RZ ;  /* 0x00005410eb8fc816 */ /* 0x000fe200000000ff */
[----:B------:R-:W-:Y:S01]  /*d7c0*/  FADD.FTZ R128, R223, R128 ;  /* 0x00000080df807221 */ /* 0x000fe20000010000 */
[----:B------:R-:W-:Y:S03]  /*d7d0*/  @!P5 PRMT R144, R234, 0x5410, RZ ;  /* 0x00005410ea90d816 */ /* 0x000fe600000000ff */
[----:B------:R-:W5:Y:S01]  /*d7e0*/  MUFU.EX2 R201, R129 ;  /* 0x0000008100c97308 */ /* 0x000f620000000800 */
[----:B------:R-:W-:Y:S01]  /*d7f0*/  @!P0 PRMT R146, R238, 0x5410, RZ ;  /* 0x00005410ee928816 */ /* 0x000fe200000000ff */
[C---:B----4-:R-:W-:Y:S04]  /*d800*/  HMMA.16816.F32 R4, R20.reuse, R124, R4 ;  /* 0x0000007c1404723c */ /* 0x050fe80000001804 */
[----:B------:R-:W-:Y:S02]  /*d810*/  STG.E.U16 desc[UR20][R170.64+0x42], R146 ;  /* 0x00004292aa007986 */ /* 0x000fe4000c101514 */
[C---:B------:R-:W-:Y:S02]  /*d820*/  HMMA.16816.F32 R8, R20.reuse, R126, R8 ;  /* 0x0000007e1408723c */ /* 0x040fe40000001808 */
[----:B------:R-:W-:Y:S03]  /*d830*/  STG.E.U16 desc[UR20][R168.64+0x50], R142 ;  /* 0x0000508ea8007986 */ /* 0x000fe6000c101514 */
[----:B------:R-:W-:Y:S01]  /*d840*/  IMAD.WIDE.U32 R124, R173, -0x2daee0ad, RZ ;  /* 0xd2511f53ad7c7825 */ /* 0x000fe200078e00ff */
[C---:B-1----:R-:W-:Y:S01]  /*d850*/  HMMA.16816.F32 R36, R20.reuse, R24, R36 ;  /* 0x000000181424723c */ /* 0x042fe20000001824 */
[----:B------:R-:W-:Y:S01]  /*d860*/  STG.E.U16 desc[UR20][R168.64+0x52], R143 ;  /* 0x0000528fa8007986 */ /* 0x000fe2000c101514 */
[----:B------:R-:W-:Y:S03]  /*d870*/  MUFU.EX2 R173, R167 ;  /* 0x000000a700ad7308 */ /* 0x000fe60000000800 */
[----:B------:R-:W-:Y:S01]  /*d880*/  STG.E.U16 desc[UR20][R170.64+0x50], R145 ;  /* 0x00005091aa007986 */ /* 0x000fe2000c101514 */
[C---:B------:R-:W-:Y:S03]  /*d890*/  HMMA.16816.F32 R40, R20.reuse, R26, R40 ;  /* 0x0000001a1428723c */ /* 0x040fe60000001828 */
[----:B------:R-:W1:Y:S02]  /*d8a0*/  LDSM.16.MT88.4 R24, [R178+0xf000] ;  /* 0x00f00000b218783b */ /* 0x000e640000004200 */
[----:B-----5:R-:W-:Y:S01]  /*d8b0*/  F2FP.F16.F32.PACK_AB R141, R202, R201 ;  /* 0x000000c9ca8d723e */ /* 0x020fe200000000ff */
[C---:B------:R-:W-:Y:S05]  /*d8c0*/  HMMA.16816.F32 R44, R20.reuse, R28, R44 ;  /* 0x0000001c142c723c */ /* 0x040fea000000182c */
[----:B------:R-:W-:Y:S01]  /*d8d0*/  STG.E.U16 desc[UR20][R170.64+0x52], R144 ;  /* 0x00005290aa007986 */ /* 0x000fe2000c101514 */
[C---:B------:R-:W-:Y:S03]  /*d8e0*/  HMMA.16816.F32 R48, R20.reuse, R30, R48 ;  /* 0x0000001e1430723c */ /* 0x040fe60000001830 */
[----:B------:R-:W4:Y:S02]  /*d8f0*/  LDSM.16.MT88.4 R28, [R180+0xf000] ;  /* 0x00f00000b41c783b */ /* 0x000f240000004200 */
[----:B------:R-:W-:Y:S01]  /*d900*/  FADD.FTZ R129, R200, R128 ;  /* 0x00000080c8817221 */ /* 0x000fe20000010000 */
[C---:B------:R-:W-:Y:S01]  /*d910*/  HMMA.16816.F32 R52, R20.reuse, R32, R52 ;  /* 0x000000201434723c */ /* 0x040fe20000001834 */
[----:B------:R-:W5:Y:S04]  /*d920*/  MUFU.EX2 R200, R132 ;  /* 0x0000008400c87308 */ /* 0x000f680000000800 */
[----:B------:R-:W-:Y:S01]  /*d930*/  FADD.FTZ R129, R174, R129 ;  /* 0x00000081ae817221 */ /* 0x000fe20000010000 */
[C---:B------:R-:W-:Y:S01]  /*d940*/  HMMA.16816.F32 R56, R20.reuse, R34, R56 ;  /* 0x000000221438723c */ /* 0x040fe20000001838 */
[----:B------:R-:W3:Y:S04]  /*d950*/  LDSM.16.MT88.4 R32, [R179+0xf000] ;  /* 0x00f00000b320783b */ /* 0x000ee80000004200 */
[----:B------:R-:W5:Y:S01]  /*d960*/  MUFU.EX2 R174, R134 ;  /* 0x0000008600ae7308 */ /* 0x000f620000000800 */
[----:B------:R-:W-:Y:S01]  /*d970*/  PRMT R140, R141, 0x7632, R140 ;  /* 0x000076328d8c7816 */ /* 0x000fe2000000008c */
[C---:B------:R-:W-:Y:S04]  /*d980*/  HMMA.16816.F32 R60, R20.reuse, R120, R60 ;  /* 0x00000078143c723c */ /* 0x040fe8000000183c */
[----:B------:R-:W-:Y:S02]  /*d990*/  LOP3.LUT R128, R124, 0xff, RZ, 0xc0, !PT ;  /* 0x000000ff7c807812 */ /* 0x000fe400078ec0ff */
[C---:B------:R-:W-:Y:S01]  /*d9a0*/  HMMA.16816.F32 R64, R20.reuse, R122, R64 ;  /* 0x0000007a1440723c */ /* 0x040fe20000001840 */
[----:B------:R-:W5:Y:S04]  /*d9b0*/  LDSM.16.MT88.4 R120, [R177+0x11000] ;  /* 0x01100000b178783b */ /* 0x000f680000004200 */
[----:B------:R-:W-:Y:S01]  /*d9c0*/  LOP3.LUT R0, R125, UR16, R150, 0x96, !PT ;  /* 0x000000107d007c12 */ /* 0x000fe2000f8e9696 */
[C---:B-1----:R-:W-:Y:S05]  /*d9d0*/  HMMA.16816.F32 R68, R20.reuse, R24, R68 ;  /* 0x000000181444723c */ /* 0x042fea0000001844 */
[----:B------:R-:W-:Y:S01]  /*d9e0*/  LOP3.LUT R2, R0, 0xff, RZ, 0xc0, !PT ;  /* 0x000000ff00027812 */ /* 0x000fe200078ec0ff */
[C---:B------:R-:W-:Y:S03]  /*d9f0*/  HMMA.16816.F32 R72, R20.reuse, R26, R72 ;  /* 0x0000001a1448723c */ /* 0x040fe60000001848 */
[----:B------:R-:W-:Y:S02]  /*da00*/  ISETP.LE.U32.AND P3, PT, R2, UR12, PT ;  /* 0x0000000c02007c0c */ /* 0x000fe4000bf63070 */
[----:B------:R-:W-:Y:S01]  /*da10*/  LOP3.LUT R25, R0, 0xffff, RZ, 0xc0, !PT ;  /* 0x0000ffff00197812 */ /* 0x000fe200078ec0ff */
[C---:B----4-:R-:W-:Y:S05]  /*da20*/  HMMA.16816.F32 R76, R20.reuse, R28, R76 ;  /* 0x0000001c144c723c */ /* 0x050fea000000184c */
[--C-:B------:R-:W-:Y:S01]  /*da30*/  SHF.R.U32.HI R2, RZ, 0x10, R0.reuse ;  /* 0x00000010ff027819 */ /* 0x100fe20000011600 */
[C---:B------:R-:W-:Y:S01]  /*da40*/  HMMA.16816.F32 R80, R20.reuse, R30, R80 ;  /* 0x0000001e1450723c */ /* 0x040fe20000001850 */
[----:B------:R-:W-:Y:S04]  /*da50*/  LDSM.16.MT88.4 R28, [R180+0x11000] ;  /* 0x01100000b41c783b */ /* 0x000fe80000004200 */
[----:B------:R-:W-:Y:S01]  /*da60*/  SHF.R.U32.HI R117, RZ, 0x18, R0 ;  /* 0x00000018ff757819 */ /* 0x000fe20000011600 */
[C---:B---3--:R-:W-:Y:S03]  /*da70*/  HMMA.16816.F32 R84, R20.reuse, R32, R84 ;  /* 0x000000201454723c */ /* 0x048fe60000001854 */
[----:B------:R-:W-:Y:S02]  /*da80*/  ISETP.LE.U32.AND P6, PT, R117, UR12, PT ;  /* 0x0000000c75007c0c */ /* 0x000fe4000bfc3070 */
[--C-:B------:R-:W-:Y:S01]  /*da90*/  SHF.R.U32.HI R0, RZ, 0x10, R124.reuse ;  /* 0x00000010ff007819 */ /* 0x100fe2000001167c */
[C---:B------:R-:W-:Y:S05]  /*daa0*/  HMMA.16816.F32 R88, R20.reuse, R34, R88 ;  /* 0x000000221458723c */ /* 0x040fea0000001858 */
[----:B------:R-:W-:Y:S01]  /*dab0*/  SHF.R.U32.HI R25, RZ, 0x8, R25 ;  /* 0x00000008ff197819 */ /* 0x000fe20000011619 */
[C---:B-----5:R-:W-:Y:S05]  /*dac0*/  HMMA.16816.F32 R92, R20.reuse, R120, R92 ;  /* 0x00000078145c723c */ /* 0x060fea000000185c */
[----:B------:R-:W-:Y:S01]  /*dad0*/  LOP3.LUT R24, R0, 0xff, RZ, 0xc0, !PT ;  /* 0x000000ff00187812 */ /* 0x000fe200078ec0ff */
[C---:B------:R-:W-:Y:S03]  /*dae0*/  HMMA.16816.F32 R96, R20.reuse, R122, R96 ;  /* 0x0000007a1460723c */ /* 0x040fe60000001860 */
[----:B------:R-:W-:Y:S02]  /*daf0*/  ISETP.LE.U32.AND P2, PT, R24, UR12, PT ;  /* 0x0000000c18007c0c */ /* 0x000fe4000bf43070 */
[----:B------:R-:W-:Y:S02]  /*db00*/  LOP3.LUT R0, R25, 0xffff, RZ, 0xc0, !PT ;  /* 0x0000ffff19007812 */ /* 0x000fe400078ec0ff */
[----:B------:R-:W1:Y:S01]  /*db10*/  LDSM.16.MT88.4 R24, [R178+0x11000] ;  /* 0x01100000b218783b */ /* 0x000e620000004200 */
[----:B------:R-:W-:Y:S02]  /*db20*/  LOP3.LUT R117, R124, 0xff, RZ, 0xc0, !PT ;  /* 0x000000ff7c757812 */ /* 0x000fe400078ec0ff */
[----:B------:R-:W-:Y:S02]  /*db30*/  ISETP.LE.U32.AND P5, PT, R0, UR12, PT ;  /* 0x0000000c00007c0c */ /* 0x000fe4000bfa3070 */
[----:B------:R-:W-:Y:S02]  /*db40*/  ISETP.LE.U32.AND P4, PT, R117, UR12, PT ;  /* 0x0000000c75007c0c */ /* 0x000fe4000bf83070 */
[----:B------:R-:W-:Y:S02]  /*db50*/  LOP3.LUT R117, R124, 0xffff, RZ, 0xc0, !PT ;  /* 0x0000ffff7c757812 */ /* 0x000fe400078ec0ff */
[----:B------:R-:W-:Y:S02]  /*db60*/  LOP3.LUT R2, R2, 0xff, RZ, 0xc0, !PT ;  /* 0x000000ff02027812 */ /* 0x000fe400078ec0ff */
[----:B------:R-:W-:Y:S02]  /*db70*/  SHF.R.U32.HI R0, RZ, 0x10, R124 ;  /* 0x00000010ff007819 */ /* 0x000fe4000001167c */
[----:B------:R-:W-:Y:S02]  /*db80*/  SHF.R.U32.HI R32, RZ, 0x8, R117 ;  /* 0x00000008ff207819 */ /* 0x000fe40000011675 */
[----:B------:R-:W-:Y:S01]  /*db90*/  ISETP.LE.U32.AND P0, PT, R2, UR12, PT ;  /* 0x0000000c02007c0c */ /* 0x000fe2000bf03070 */
[----:B------:R-:W-:Y:S01]  /*dba0*/  @!P5 HADD2 R247, -R140.H0_H0, -RZ.H0_H0 ;  /* 0xa00000ff8cf7d230 */ /* 0x000fe20000000900 */
[----:B------:R-:W-:Y:S02]  /*dbb0*/  LOP3.LUT R2, R125, UR16, R150, 0x96, !PT ;  /* 0x000000107d027c12 */ /* 0x000fe4000f8e9696 */
[--C-:B------:R-:W-:Y:S01]  /*dbc0*/  SHF.R.U32.HI R127, RZ, 0x18, R124.reuse ;  /* 0x00000018ff7f7819 */ /* 0x100fe2000001167c */
[----:B------:R3:W4:Y:S01]  /*dbd0*/  MUFU.EX2 R150, R118 ;  /* 0x0000007600967308 */ /* 0x0007220000000800 */
[----:B------:R-:W-:Y:S02]  /*dbe0*/  LOP3.LUT R125, R124, 0xffff, RZ, 0xc0, !PT ;  /* 0x0000ffff7c7d7812 */ /* 0x000fe400078ec0ff */
[----:B------:R-:W-:Y:S02]  /*dbf0*/  SHF.R.U32.HI R126, RZ, 0x18, R124 ;  /* 0x00000018ff7e7819 */ /* 0x000fe4000001167c */
[----:B------:R-:W-:Y:S02]  /*dc00*/  PRMT R124, R141, 0x5410, R140 ;  /* 0x000054108d7c7816 */ /* 0x000fe4000000008c */
[----:B------:R-:W-:Y:S02]  /*dc10*/  LOP3.LUT R0, R0, 0xff, RZ, 0xc0, !PT ;  /* 0x000000ff00007812 */ /* 0x000fe400078ec0ff */
[----:B------:R-:W-:Y:S02]  /*dc20*/  PRMT R128, R128, 0x5410, R32 ;  /* 0x0000541080807816 */ /* 0x000fe40000000020 */
[----:B------:R-:W-:Y:S02]  /*dc30*/  PRMT R126, R0, 0x5410, R126 ;  /* 0x00005410007e7816 */ /* 0x000fe4000000007e */
[C---:B------:R-:W-:Y:S02]  /*dc40*/  LOP3.LUT R120, R2.reuse, 0xffff, RZ, 0xc0, !PT ;  /* 0x0000ffff02787812 */ /* 0x040fe400078ec0ff */
[--C-:B------:R-:W-:Y:S02]  /*dc50*/  SHF.R.U32.HI R0, RZ, 0x10, R2.reuse ;  /* 0x00000010ff007819 */ /* 0x100fe40000011602 */
[----:B------:R-:W-:Y:S02]  /*dc60*/  SHF.R.U32.HI R122, RZ, 0x18, R2 ;  /* 0x00000018ff7a7819 */ /* 0x000fe40000011602 */
[----:B------:R-:W-:Y:S01]  /*dc70*/  SHF.R.U32.HI R120, RZ, 0x8, R120 ;  /* 0x00000008ff787819 */ /* 0x000fe20000011678 */
[C---:B-1----:R-:W-:Y:S03]  /*dc80*/  HMMA.16816.F32 R100, R20.reuse, R24, R100 ;  /* 0x000000181464723c */ /* 0x042fe60000001864 */
[----:B------:R-:W-:Y:S02]  /*dc90*/  LOP3.LUT R117, R2, 0xff, RZ, 0xc0, !PT ;  /* 0x000000ff02757812 */ /* 0x000fe400078ec0ff */
[----:B------:R-:W-:Y:S01]  /*dca0*/  SHF.R.U32.HI R121, RZ, 0x8, R125 ;  /* 0x00000008ff797819 */ /* 0x000fe2000001167d */
[C---:B------:R-:W-:Y:S05]  /*dcb0*/  HMMA.16816.F32 R104, R20.reuse, R26, R104 ;  /* 0x0000001a1468723c */ /* 0x040fea0000001868 */
[----:B------:R-:W-:Y:S01]  /*dcc0*/  LOP3.LUT R2, R0, 0xff, RZ, 0xc0, !PT ;  /* 0x000000ff00027812 */ /* 0x000fe200078ec0ff */
[C---:B------:R-:W-:Y:S05]  /*dcd0*/  HMMA.16816.F32 R108, R20.reuse, R28, R108 ;  /* 0x0000001c146c723c */ /* 0x040fea000000186c */
[----:B------:R-:W-:Y:S01]  /*dce0*/  PRMT R117, R117, 0x5410, R120 ;  /* 0x0000541075757816 */ /* 0x000fe20000000078 */
[C---:B------:R-:W-:Y:S01]  /*dcf0*/  HMMA.16816.F32 R12, R20.reuse, R30, R12 ;  /* 0x0000001e140c723c */ /* 0x040fe2000000180c */
[----:B------:R-:W-:Y:S04]  /*dd00*/  LDSM.16.MT88.4 R28, [R178+0xd800] ;  /* 0x00d80000b21c783b */ /* 0x000fe80000004200 */
[----:B------:R-:W-:Y:S01]  /*dd10*/  LOP3.LUT R0, R121, 0xffff, RZ, 0xc0, !PT ;  /* 0x0000ffff79007812 */ /* 0x000fe200078ec0ff */
[----:B------:R-:W-:Y:S01]  /*dd20*/  FADD.FTZ R125, R211, R129 ;  /* 0x00000081d37d7221 */ /* 0x000fe20000010000 */
[----:B------:R-:W-:Y:S02]  /*dd30*/  PRMT R2, R2, 0x5410, R122 ;  /* 0x0000541002027816 */ /* 0x000fe4000000007a */
[----:B------:R-:W-:Y:S02]  /*dd40*/  LDSM.16.MT88.4 R120, [R177+0xd800] ;  /* 0x00d80000b178783b */ /* 0x000fe40000004200 */
[----:B---3--:R-:W-:Y:S01]  /*dd50*/  F2FP.F16.F32.PACK_AB R118, R175, R200 ;  /* 0x000000c8af76723e */ /* 0x008fe200000000ff */
[----:B------:R-:W-:Y:S01]  /*dd60*/  FADD.FTZ R160, R213, R125 ;  /* 0x0000007dd5a07221 */ /* 0x000fe20000010000 */
[--C-:B------:R-:W-:Y:S02]  /*dd70*/  HSET2.LE.AND R24, R117, R172.reuse, PT ;  /* 0x000000ac75187233 */ /* 0x100fe40003803000 */
[----:B------:R-:W-:Y:S01]  /*dd80*/  @!P5 PRMT R140, R247, 0x5410, RZ ;  /* 0x00005410f78cd816 */ /* 0x000fe200000000ff */
[----:B------:R-:W-:Y:S01]  /*dd90*/  @!P0 HADD2 R226, -R118.H0_H0, -RZ.H0_H0 ;  /* 0xa00000ff76e28230 */ /* 0x000fe20000000900 */
[----:B------:R-:W-:Y:S02]  /*dda0*/  ISETP.LE.U32.AND P5, PT, R0, UR12, PT ;  /* 0x0000000c00007c0c */ /* 0x000fe4000bfa3070 */
[----:B------:R-:W-:Y:S01]  /*ddb0*/  PRMT R117, R118, 0x7632, R117 ;  /* 0x0000763276757816 */ /* 0x000fe20000000075 */
[----:B------:R-:W-:Y:S01]  /*ddc0*/  STG.E.U16 desc[UR20][R168.64+0x62], R140 ;  /* 0x0000628ca8007986 */ /* 0x000fe2000c101514 */
[----:B------:R-:W-:Y:S02]  /*ddd0*/  F2FP.F16.F32.PACK_AB R0, R173, R174 ;  /* 0x000000aead00723e */ /* 0x000fe400000000ff */
[--C-:B------:R-:W-:Y:S01]  /*dde0*/  HSET2.LE.AND R26, R128, R172.reuse, PT ;  /* 0x000000ac801a7233 */ /* 0x100fe20003803000 */
[----:B------:R-:W-:Y:S01]  /*ddf0*/  @!P6 HADD2 R225, -R117.H0_H0, -RZ.H0_H0 ;  /* 0xa00000ff75e1e230 */ /* 0x000fe20000000900 */
[----:B------:R-:W-:Y:S01]  /*de00*/  LOP3.LUT R24, R24, R124, RZ, 0xc0, !PT ;  /* 0x0000007c18187212 */ /* 0x000fe200078ec0ff */
[----:B------:R-:W-:Y:S01]  /*de10*/  @!P4 HADD2 R224, -R0.H0_H0, -RZ.H0_H0 ;  /* 0xa00000ff00e0c230 */ /* 0x000fe20000000900 */
[--C-:B------:R-:W-:Y:S02]  /*de20*/  HSET2.LE.AND R25, R2, R172.reuse, PT ;  /* 0x000000ac02197233 */ /* 0x100fe40003803000 */
[----:B------:R-:W-:Y:S02]  /*de30*/  PRMT R124, R118, 0x5410, R117 ;  /* 0x00005410767c7816 */ /* 0x000fe40000000075 */
[----:B------:R-:W-:Y:S02]  /*de40*/  PRMT R2, R0, 0x7632, R2 ;  /* 0x0000763200027816 */ /* 0x000fe40000000002 */
[----:B------:R-:W-:Y:S02]  /*de50*/  HSET2.LE.AND R27, R126, R172, PT ;  /* 0x000000ac7e1b7233 */ /* 0x000fe40003803000 */
[----:B------:R-:W-:Y:S01]  /*de60*/  LOP3.LUT R25, R25, R124, RZ, 0xc0, !PT ;  /* 0x0000007c19197212 */ /* 0x000fe200078ec0ff */
[----:B------:R-:W-:Y:S01]  /*de70*/  @!P5 HADD2 R231, -R2.H0_H0, -RZ.H0_H0 ;  /* 0xa00000ff02e7d230 */ /* 0x000fe20000000900 */
[----:B----4-:R-:W-:Y:S02]  /*de80*/  F2FP.F16.F32.PACK_AB R119, R150, R151 ;  /* 0x000000979677723e */ /* 0x010fe400000000ff */
[----:B------:R-:W-:Y:S02]  /*de90*/  PRMT R124, R0, 0x5410, R2 ;  /* 0x00005410007c7816 */ /* 0x000fe40000000002 */
[----:B------:R-:W-:Y:S01]  /*dea0*/  LOP3.LUT R27, R27, R119, RZ, 0xc0, !PT ;  /* 0x000000771b1b7212 */ /* 0x000fe200078ec0ff */
[----:B------:R-:W-:Y:S01]  /*deb0*/  @!P2 HADD2 R233, -R119.H0_H0, -RZ.H0_H0 ;  /* 0xa00000ff77e9a230 */ /* 0x000fe20000000900 */
[----:B------:R-:W-:Y:S02]  /*dec0*/  LOP3.LUT R26, R26, R124, RZ, 0xc0, !PT ;  /* 0x0000007c1a1a7212 */ /* 0x000fe400078ec0ff */
[----:B------:R-:W-:Y:S02]  /*ded0*/  @!P0 PRMT R118, R226, 0x5410, RZ ;  /* 0x00005410e2768816 */ /* 0x000fe400000000ff */
[----:B------:R-:W-:Y:S02]  /*dee0*/  @!P6 PRMT R117, R225, 0x5410, RZ ;  /* 0x00005410e175e816 */ /* 0x000fe400000000ff */
[----:B------:R-:W-:Y:S02]  /*def0*/  @!P4 PRMT R0, R224, 0x5410, RZ ;  /* 0x00005410e000c816 */ /* 0x000fe400000000ff */
[----:B------:R-:W-:Y:S01]  /*df00*/  @!P5 PRMT R2, R231, 0x5410, RZ ;  /* 0x00005410e702d816 */ /* 0x000fe200000000ff */
[----:B--2---:R-:W-:Y:S05]  /*df10*/  @!P3 HADD2 R135, -R141.H0_H0, -RZ.H0_H0 ;  /* 0xa00000ff8d87b230 */ /* 0x004fea0000000900 */
[----:B------:R-:W-:Y:S01]  /*df20*/  PRMT R33, R135, 0x7610, R33 ;  /* 0x0000761087217816 */ /* 0x000fe20000000021 */
[----:B------:R-:W-:Y:S03]  /*df30*/  @!P3 STL.S16 [R1+0x8], R135 ;  /* 0x000008870100b387 */ /* 0x000fe60000100600 */
[----:B------:R-:W-:Y:S01]  /*df40*/  @!P3 PRMT R141, R33, 0x5410, RZ ;  /* 0x00005410218db816 */ /* 0x000fe200000000ff */
[----:B------:R-:W-:Y:S01]  /*df50*/  LDSM.16.MT88.4 R132, [R179+0xd800] ;  /* 0x00d80000b384783b */ /* 0x000fe20000004200 */
[----:B------:R-:W-:Y:S01]  /*df60*/  ISETP.LE.U32.AND P3, PT, R127, UR12, PT ;  /* 0x0000000c7f007c0c */ /* 0x000fe2000bf63070 */
[----:B------:R-:W-:Y:S04]  /*df70*/  FADD.FTZ R127, R212, R130 ;  /* 0x00000082d47f7221 */ /* 0x000fe80000010000 */
[----:B------:R-:W-:Y:S02]  /*df80*/  FADD.FTZ R167, R214, R127 ;  /* 0x0000007fd6a77221 */ /* 0x000fe40000010000 */
[----:B------:R-:W1:Y:S06]  /*df90*/  LDSM.16.MT88.4 R32, [R179+0x11000] ;  /* 0x01100000b320783b */ /* 0x000e6c0000004200 */
[----:B------:R-:W-:Y:S02]  /*dfa0*/  @!P3 HADD2 R232, -R119.H1_H1, -RZ.H0_H0 ;  /* 0xa00000ff77e8b230 */ /* 0x000fe40000000d00 */
[----:B------:R-:W2:Y:S08]  /*dfb0*/  LDSM.16.MT88.4 R128, [R180+0xd800] ;  /* 0x00d80000b480783b */ /* 0x000eb00000004200 */
[----:B------:R-:W-:Y:S04]  /*dfc0*/  STG.E.U16 desc[UR20][R168.64+0x60], R141 ;  /* 0x0000608da8007986 */ /* 0x000fe8000c101514 */
[----:B------:R-:W-:Y:S04]  /*dfd0*/  STG.E.U16 desc[UR20][R170.64+0x60], R118 ;  /* 0x00006076aa007986 */ /* 0x000fe8000c101514 */
[----:B------:R3:W-:Y:S04]  /*dfe0*/  STG.E.U16 desc[UR20][R170.64+0x62], R117 ;  /* 0x00006275aa007986 */ /* 0x0007e8000c101514 */
[----:B------:R-:W-:Y:S04]  /*dff0*/  STG.E.U16 desc[UR20][R168.64+0x70], R0 ;  /* 0x00007000a8007986 */ /* 0x000fe8000c101514 */
[----:B------:R-:W-:Y:S01]  /*e000*/  STG.E.U16 desc[UR20][R168.64+0x72], R2 ;  /* 0x00007202a8007986 */ /* 0x000fe2000c101514 */
[C---:B-1----:R-:W-:Y:S06]  /*e010*/  HMMA.16816.F32 R16, R20.reuse, R32, R16 ;  /* 0x000000201410723c */ /* 0x042fec0000001810 */
[----:B------:R-:W-:Y:S01]  /*e020*/  HMMA.16816.F32 R112, R20, R34, R112 ;  /* 0x000000221470723c */ /* 0x000fe20000001870 */
[----:B------:R-:W1:Y:S04]  /*e030*/  LDSM.16.MT88.4 R20, [R177+0xf800] ;  /* 0x00f80000b114783b */ /* 0x000e680000004200 */
[----:B---3--:R-:W-:Y:S01]  /*e040*/  IMAD.MOV.U32 R117, RZ, RZ, R3 ;  /* 0x000000ffff757224 */ /* 0x008fe200078e0003 */
[C---:B------:R-:W-:Y:S03]  /*e050*/  HMMA.16816.F32 R124, R24.reuse, R120, R4 ;  /* 0x00000078187c723c */ /* 0x040fe60000001804 */
[----:B------:R-:W3:Y:S03]  /*e060*/  LDSM.16.MT88.4 R32, [R178+0xf800] ;  /* 0x00f80000b220783b */ /* 0x000ee60000004200 */
[C---:B------:R-:W-:Y:S05]  /*e070*/  HMMA.16816.F32 R120, R24.reuse, R122, R8 ;  /* 0x0000007a1878723c */ /* 0x040fea0000001808 */
[----:B------:R-:W4:Y:S01]  /*e080*/  LDSM.16.MT88.4 R4, [R179+0xf800] ;  /* 0x00f80000b304783b */ /* 0x000f220000004200 */
[C---:B------:R-:W-:Y:S06]  /*e090*/  HMMA.16816.F32 R36, R24.reuse, R28, R36 ;  /* 0x0000001c1824723c */ /* 0x040fec0000001824 */
[C---:B------:R-:W-:Y:S01]  /*e0a0*/  HMMA.16816.F32 R40, R24.reuse, R30, R40 ;  /* 0x0000001e1828723c */ /* 0x040fe20000001828 */
[----:B------:R-:W5:Y:S04]  /*e0b0*/  LDSM.16.MT88.4 R8, [R177+0x11800] ;  /* 0x01180000b108783b */ /* 0x000f680000004200 */
[----:B------:R-:W-:Y:S01]  /*e0c0*/  @P3 PRMT R28, R119, 0x7632, R28 ;  /* 0x00007632771c3816 */ /* 0x000fe2000000001c */
[C---:B--2---:R-:W-:Y:S05]  /*e0d0*/  HMMA.16816.F32 R44, R24.reuse, R128, R44 ;  /* 0x00000080182c723c */ /* 0x044fea000000182c */
[----:B------:R-:W-:Y:S01]  /*e0e0*/  @!P2 PRMT R119, R233, 0x5410, RZ ;  /* 0x00005410e977a816 */ /* 0x000fe200000000ff */
[C---:B------:R-:W-:Y:S01]  /*e0f0*/  HMMA.16816.F32 R48, R24.reuse, R130, R48 ;  /* 0x000000821830723c */ /* 0x040fe20000001830 */
[----:B------:R-:W-:Y:S01]  /*e100*/  LDSM.16.MT88.4 R128, [R180+0x11800] ;  /* 0x01180000b480783b */ /* 0x000fe20000004200 */
[----:B------:R-:W-:Y:S01]  /*e110*/  ISETP.LT.AND P2, PT, RZ, UR33, PT ;  /* 0x00000021ff007c0c */ /* 0x000fe2000bf41270 */
[----:B------:R-:W-:Y:S02]  /*e120*/  UIADD3 UR33, UR33, -0x1, URZ ;  /* 0xffffffff21217890 */ /* 0x000fe4000fffe03f */
[----:B------:R-:W-:Y:S01]  /*e130*/  @!P3 PRMT R28, R232, 0x5410, RZ ;  /* 0x00005410e81cb816 */ /* 0x000fe200000000ff */
[C---:B------:R-:W-:Y:S03]  /*e140*/  HMMA.16816.F32 R52, R24.reuse, R132, R52 ;  /* 0x000000841834723c */ /* 0x040fe60000001834 */
[----:B------:R-:W-:Y:S02]  /*e150*/  STG.E.U16 desc[UR20][R170.64+0x70], R119 ;  /* 0x00007077aa007986 */ /* 0x000fe4000c101514 */
[----:B------:R-:W-:Y:S01]  /*e160*/  FADD.FTZ R29, R221, R167 ;  /* 0x000000a7dd1d7221 */ /* 0x000fe20000010000 */
[C---:B------:R-:W-:Y:S01]  /*e170*/  HMMA.16816.F32 R56, R24.reuse, R134, R56 ;  /* 0x000000861838723c */ /* 0x040fe20000001838 */
[----:B------:R-:W-:Y:S04]  /*e180*/  STG.E.U16 desc[UR20][R170.64+0x72], R28 ;  /* 0x0000721caa007986 */ /* 0x000fe8000c101514 */
[----:B------:R-:W-:Y:S01]  /*e190*/  FADD.FTZ R29, R222, R29 ;  /* 0x0000001dde1d7221 */ /* 0x000fe20000010000 */
[C---:B-1----:R-:W-:Y:S05]  /*e1a0*/  HMMA.16816.F32 R60, R24.reuse, R20, R60 ;  /* 0x00000014183c723c */ /* 0x042fea000000183c */
[----:B------:R-:W-:Y:S01]  /*e1b0*/  FADD.FTZ R29, R210, R29 ;  /* 0x0000001dd21d7221 */ /* 0x000fe20000010000 */
[C---:B------:R-:W-:Y:S01]  /*e1c0*/  HMMA.16816.F32 R64, R24.reuse, R22, R64 ;  /* 0x000000161840723c */ /* 0x040fe20000001840 */
[----:B------:R-:W1:Y:S05]  /*e1d0*/  LDSM.16.MT88.4 R20, [R178+0x11800] ;  /* 0x01180000b214783b */ /* 0x000e6a0000004200 */
[C---:B---3--:R-:W-:Y:S06]  /*e1e0*/  HMMA.16816.F32 R68, R24.reuse, R32, R68 ;  /* 0x000000201844723c */ /* 0x048fec0000001844 */
[C---:B------:R-:W-:Y:S06]  /*e1f0*/  HMMA.16816.F32 R72, R24.reuse, R34, R72 ;  /* 0x000000221848723c */ /* 0x040fec0000001848 */
[C---:B------:R-:W-:Y:S06]  /*e200*/  HMMA.16816.F32 R76, R24.reuse, R136, R76 ;  /* 0x00000088184c723c */ /* 0x040fec000000184c */
[C---:B------:R-:W-:Y:S06]  /*e210*/  HMMA.16816.F32 R80, R24.reuse, R138, R80 ;  /* 0x0000008a1850723c */ /* 0x040fec0000001850 */
[C---:B----4-:R-:W-:Y:S06]  /*e220*/  HMMA.16816.F32 R84, R24.reuse, R4, R84 ;  /* 0x000000041854723c */ /* 0x050fec0000001854 */
[C---:B------:R-:W-:Y:S05]  /*e230*/  HMMA.16816.F32 R88, R24.reuse, R6, R88 ;  /* 0x000000061858723c */ /* 0x040fea0000001858 */
[----:B------:R-:W-:Y:S01]  /*e240*/  FADD.FTZ R4, R220, R160 ;  /* 0x000000a0dc047221 */ /* 0x000fe20000010000 */
[C---:B-----5:R-:W-:Y:S05]  /*e250*/  HMMA.16816.F32 R92, R24.reuse, R8, R92 ;  /* 0x00000008185c723c */ /* 0x060fea000000185c */
[----:B------:R-:W-:Y:S01]  /*e260*/  FADD.FTZ R30, R215, R4 ;  /* 0x00000004d71e7221 */ /* 0x000fe20000010000 */
[C---:B------:R-:W-:Y:S01]  /*e270*/  HMMA.16816.F32 R96, R24.reuse, R10, R96 ;  /* 0x0000000a1860723c */ /* 0x040fe20000001860 */
[----:B------:R-:W2:Y:S04]  /*e280*/  LDSM.16.MT88.4 R4, [R179+0x11800] ;  /* 0x01180000b304783b */ /* 0x000ea80000004200 */
[----:B------:R-:W-:Y:S01]  /*e290*/  FADD.FTZ R30, R208, R30 ;  /* 0x0000001ed01e7221 */ /* 0x000fe20000010000 */
[C---:B-1----:R-:W-:Y:S05]  /*e2a0*/  HMMA.16816.F32 R100, R24.reuse, R20, R100 ;  /* 0x000000141864723c */ /* 0x042fea0000001864 */
[----:B------:R-:W-:Y:S01]  /*e2b0*/  FADD.FTZ R8, R209, R29 ;  /* 0x0000001dd1087221 */ /* 0x000fe20000010000 */
[C---:B------:R-:W-:Y:S05]  /*e2c0*/  HMMA.16816.F32 R104, R24.reuse, R22, R104 ;  /* 0x000000161868723c */ /* 0x040fea0000001868 */
[----:B------:R-:W-:Y:S01]  /*e2d0*/  FADD.FTZ R9, R207, R30 ;  /* 0x0000001ecf097221 */ /* 0x000fe20000010000 */
[C---:B------:R-:W-:Y:S05]  /*e2e0*/  HMMA.16816.F32 R108, R24.reuse, R128, R108 ;  /* 0x00000080186c723c */ /* 0x040fea000000186c */
[----:B------:R-:W-:Y:S01]  /*e2f0*/  FADD.FTZ R8, R206, R8 ;  /* 0x00000008ce087221 */ /* 0x000fe20000010000 */
[C---:B------:R-:W-:Y:S05]  /*e300*/  HMMA.16816.F32 R128, R24.reuse, R130, R12 ;  /* 0x000000821880723c */ /* 0x040fea000000180c */
[----:B------:R-:W-:Y:S01]  /*e310*/  FADD.FTZ R9, R204, R9 ;  /* 0x00000009cc097221 */ /* 0x000fe20000010000 */
[----:B------:R-:W-:Y:S01]  /*e320*/  FADD.FTZ R8, R205, R8 ;  /* 0x00000008cd087221 */ /* 0x000fe20000010000 */
[----:B------:R-:W-:Y:S04]  /*e330*/  IADD3 R204, P0, R168, -0x80, RZ ;  /* 0xffffff80a8cc7810 */ /* 0x000fe80007f1e0ff */
[----:B------:R-:W-:Y:S01]  /*e340*/  FADD.FTZ R9, R203, R9 ;  /* 0x00000009cb097221 */ /* 0x000fe20000010000 */
[----:B------:R-:W-:Y:S01]  /*e350*/  FADD.FTZ R8, R201, R8 ;  /* 0x00000008c9087221 */ /* 0x000fe20000010000 */
[----:B------:R-:W-:Y:S02]  /*e360*/  IADD3.X R203, R169, -0x1, RZ, P0, !PT ;  /* 0xffffffffa9cb7810 */ /* 0x000fe400007fe4ff */
[----:B------:R-:W-:Y:S01]  /*e370*/  FADD.FTZ R0, R200, R9 ;  /* 0x00000009c8007221 */ /* 0x000fe20000010000 */
[----:B------:R-:W-:Y:S01]  /*e380*/  FADD.FTZ R2, R202, R8 ;  /* 0x00000008ca027221 */ /* 0x000fe20000010000 */
[C---:B--2---:R-:W-:Y:S03]  /*e390*/  HMMA.16816.F32 R132, R24.reuse, R4, R16 ;  /* 0x000000041884723c */ /* 0x044fe60000001810 */
[----:B------:R-:W-:Y:S01]  /*e3a0*/  FADD.FTZ R0, R175, R0 ;  /* 0x00000000af007221 */ /* 0x000fe20000010000 */
[----:B------:R-:W-:Y:S02]  /*e3b0*/  FADD.FTZ R2, R174, R2 ;  /* 0x00000002ae027221 */ /* 0x000fe40000010000 */
[----:B------:R-:W-:Y:S05]  /*e3c0*/  HMMA.16816.F32 R112, R24, R6, R112 ;  /* 0x000000061870723c */ /* 0x000fea0000001870 */
[----:B------:R-:W-:Y:S01]  /*e3d0*/  FADD.FTZ R151, R151, R0 ;  /* 0x0000000097977221 */ /* 0x000fe20000010000 */
[----:B------:R-:W-:Y:S05]  /*e3e0*/  FADD.FTZ R0, R173, R2 ;  /* 0x00000002ad007221 */ /* 0x000fea0000010000 */
[----:B------:R1:W-:Y:S01]  /*e3f0*/  STL [R1+0x14], R0 ;  /* 0x0000140001007387 */ /* 0x0003e20000100800 */
[----:B------:R-:W-:Y:S05]  /*e400*/  FADD.FTZ R2, R150, R151 ;  /* 0x0000009796027221 */ /* 0x000fea0000010000 */
[----:B------:R3:W-:Y:S01]  /*e410*/  STL [R1+0x10], R2 ;  /* 0x0000100201007387 */ /* 0x0007e20000100800 */
[----:B-1----:R-:W-:Y:S01]  /*e420*/  IMAD.MOV.U32 R0, RZ, RZ, R116 ;  /* 0x000000ffff007224 */ /* 0x002fe200078e0074 */
[----:B------:R-:W-:Y:S06]  /*e430*/  @P2 BRA `(.L_x_1015) ;  /* 0xffffffb400202947 */ /* 0x000fec000383ffff */
.L_x_1014:
[----:B--2---:R-:W3:Y:S01]  /*e440*/  LDL.LU R5, [R1+0x14] ;  /* 0x0000140001057983 */ /* 0x004ee20000300800 */
[----:B------:R-:W-:-:S03]  /*e450*/  ULDC UR4, c[0x0][0x38c] ;  /* 0x0000e30000047ab9 */ /* 0x000fc60000000800 */
[----:B------:R-:W2:Y:S01]  /*e460*/  LDL.LU R4, [R1+0x10] ;  /* 0x0000100001047983 */ /* 0x000ea20000300800 */
[----:B------:R-:W-:Y:S01]  /*e470*/  UMOV UR5, 0x400 ;  /* 0x0000040000057882 */ /* 0x000fe20000000000 */
[----:B------:R-:W-:Y:S01]  /*e480*/  UISETP.NE.AND UP0, UPT, UR13, -0x1, UPT ;  /* 0xffffffff0d00788c */ /* 0x000fe2000bf05270 */
[----:B------:R-:W1:Y:S02]  /*e490*/  S2R R137, SR_TID.X ;  /* 0x0000000000897919 */ /* 0x000e640000002100 */
[----:B-1----:R-:W-:-:S04]  /*e4a0*/  SHF.R.S32.HI R138, RZ, 0x1f, R137 ;  /* 0x0000001fff8a7819 */ /* 0x002fc80000011489 */
[CC--:B------:R-:W-:Y:S02]  /*e4b0*/  LEA.HI R6, R138.reuse, R137.reuse, RZ, 0x2 ;  /* 0x000000898a067211 */ /* 0x0c0fe400078f10ff */
[----:B------:R-:W-:-:S04]  /*e4c0*/  LEA.HI R136, R138, R137, RZ, 0x5 ;  /* 0x000000898a887211 */ /* 0x000fc800078f28ff */
[----:B------:R-:W-:Y:S01]  /*e4d0*/  SHF.R.S32.HI R7, RZ, 0x5, R136 ;  /* 0x00000005ff077819 */ /* 0x000fe20000011488 */
[----:B---3--:R-:W1:Y:S04]  /*e4e0*/  SHFL.BFLY PT, R2, R5, 0x2, 0x1f ;  /* 0x0c401f0005027f89 */ /* 0x008e6800000e0000 */
[----:B--2---:R-:W2:Y:S01]  /*e4f0*/  SHFL.BFLY PT, R0, R4, 0x2, 0x1f ;  /* 0x0c401f0004007f89 */ /* 0x004ea200000e0000 */
[----:B-1----:R-:W-:Y:S01]  /*e500*/  FADD.FTZ R2, R2, R5 ;  /* 0x0000000502027221 */ /* 0x002fe20000010000 */
[----:B--2---:R-:W-:-:S04]  /*e510*/  FADD.FTZ R0, R0, R4 ;  /* 0x0000000400007221 */ /* 0x004fc80000010000 */
[----:B------:R-:W1:Y:S04]  /*e520*/  SHFL.BFLY PT, R5, R2, 0x1, 0x1f ;  /* 0x0c201f0002057f89 */ /* 0x000e6800000e0000 */
[----:B------:R-:W2:Y:S01]  /*e530*/  SHFL.BFLY PT, R4, R0, 0x1, 0x1f ;  /* 0x0c201f0000047f89 */ /* 0x000ea200000e0000 */
[----:B-1----:R-:W-:Y:S01]  /*e540*/  FADD.FTZ R117, R2, R5 ;  /* 0x0000000502757221 */ /* 0x002fe20000010000 */
[----:B------:R-:W-:Y:S02]  /*e550*/  MOV R2, 0x3f800000 ;  /* 0x3f80000000027802 */ /* 0x000fe40000000f00 */
[----:B------:R-:W-:Y:S01]  /*e560*/  SHF.R.S32.HI R5, RZ, 0x1f, R6 ;  /* 0x0000001fff057819 */ /* 0x000fe20000011406 */
[----:B--2---:R-:W-:Y:S01]  /*e570*/  FADD.FTZ R118, R0, R4 ;  /* 0x0000000400767221 */ /* 0x004fe20000010000 */
        /* <DEDUP_REMOVED lines=199> */
.L_x_1018:
        /* <DEDUP_REMOVED lines=24> */
.L_x_1019:
        /* <DEDUP_REMOVED lines=47> */
[----:B-1----:R-:W1:Y:S08]  /*f660*/  @P0 LDC R14, c[0x0][0x2e8] ;  /* 0x0000ba00ff0e0b82 */ /* 0x002e700000000800 */
[----:B------:R-:W-:Y:S01]  /*f670*/  BAR.SYNC.DEFER_BLOCKING 0x0 ;  /* 0x0000000000007b1d */ /* 0x000fe20000010000 */
[----:B---3--:R-:W-:-:S07]  /*f680*/  SHF.R.S32.HI R12, RZ, 0x3, R16 ;  /* 0x00000003ff0c7819 */ /* 0x008fce0000011410 */
[----:B------:R-:W3:Y:S01]  /*f690*/  @!P1 LDC R13, c[0x0][0x270] ;  /* 0x00009c00ff0d9b82 */ /* 0x000ee20000000800 */
[----:B------:R-:W1:Y:S01]  /*f6a0*/  S2R R15, SR_CTAID.Y ;  /* 0x00000000000f7919 */ /* 0x000e620000002600 */
[----:B------:R-:W-:Y:S01]  /*f6b0*/  IMAD.IADD R11, R40, 0x1, -R0 ;  /* 0x00000001280b7824 */ /* 0x000fe200078e0a00 */
        /* <DEDUP_REMOVED lines=11> */
[----:B------:R1:W4:Y:S04]  /*f770*/  LDS.128 R36, [R199+0x1800] ;  /* 0x00180000c7247984 */ /* 0x0003280000000c00 */
[----:B------:R4:W4:Y:S01]  /*f780*/  LDS.128 R32, [R199+0x3800] ;  /* 0x00380000c7207984 */ /* 0x0009220000000c00 */
[----:B------:R-:W-:-:S02]  /*f790*/  IMAD.IADD R9, R137, 0x1, -R6 ;  /* 0x0000000189097824 */ /* 0x000fc400078e0a06 */
[----:B--2---:R-:W-:Y:S01]  /*f7a0*/  @P3 FMUL.FTZ R5, R7, 0.69314718246459960938 ;  /* 0x3f31721807053820 */ /* 0x004fe20000410000 */
[----:B---3--:R-:W-:Y:S01]  /*f7b0*/  @!P1 IMAD R2, R29, R13, RZ ;  /* 0x0000000d1d029224 */ /* 0x008fe200078e02ff */
[----:B------:R-:W2:Y:S01]  /*f7c0*/  @P0 MUFU.LG2 R6, R118 ;  /* 0x0000007600060308 */ /* 0x000ea20000000c00 */
[----:B------:R-:W-:Y:S02]  /*f7d0*/  IMAD.MOV.U32 R13, RZ, RZ, 0x7f800000 ;  /* 0x7f800000ff0d7424 */ /* 0x000fe400078e00ff */
[----:B------:R-:W-:Y:S02]  /*f7e0*/  @!P1 IMAD.MOV.U32 R8, RZ, RZ, 0x1 ;  /* 0x00000001ff089424 */ /* 0x000fe400078e00ff */
[----:B-1----:R-:W-:Y:S01]  /*f7f0*/  IMAD R4, R15, R2, RZ ;  /* 0x000000020f047224 */ /* 0x002fe200078e02ff */
[----:B------:R-:W-:Y:S01]  /*f800*/  LEA.HI.SX32 R2, R16, 0x20, 0x1d ;  /* 0x0000002010027811 */ /* 0x000fe200078feaff */
[----:B------:R-:W-:-:S03]  /*f810*/  IMAD.MOV.U32 R15, RZ, RZ, 0x7f800000 ;  /* 0x7f800000ff0f7424 */ /* 0x000fc600078e00ff */
[----:B------:R-:W-:Y:S01]  /*f820*/  ISETP.GE.AND P1, PT, R2, UR7, PT ;  /* 0x0000000702007c0c */ /* 0x000fe2000bf26270 */
[----:B----4-:R-:W-:Y:S01]  /*f830*/  @P3 FFMA.FTZ R15, R116, R10, R5 ;  /* 0x0000000a740f3223 */ /* 0x010fe20000010005 */
[----:B------:R-:W-:Y:S01]  /*f840*/  SEL R2, R4, RZ, !P5 ;  /* 0x000000ff04027207 */ /* 0x000fe20006800000 */
[----:B------:R-:W-:Y:S01]  /*f850*/  IMAD R4, R8, UR4, RZ ;  /* 0x0000000408047c24 */ /* 0x000fe2000f8e02ff */
        /* <DEDUP_REMOVED lines=42> */
.L_x_1021:
[----:B------:R-:W-:Y:S05]  /*fb00*/  BSYNC B0 ;  /* 0x0000000000007941 */ /* 0x000fea0003800000 */
.L_x_1020:
        /* <DEDUP_REMOVED lines=38> */
.L_x_1023:
[----:B------:R-:W-:Y:S05]  /*fd70*/  BSYNC B0 ;  /* 0x0000000000007941 */ /* 0x000fea0003800000 */
.L_x_1022:
        /* <DEDUP_REMOVED lines=24> */
.L_x_1025:
[----:B------:R-:W-:Y:S05]  /*ff00*/  BSYNC B0 ;  /* 0x0000000000007941 */ /* 0x000fea0003800000 */
.L_x_1024:
        /* <DEDUP_REMOVED lines=24> */
.L_x_1027:
[----:B------:R-:W-:Y:S05]  /*10090*/  BSYNC B0 ;  /* 0x0000000000007941 */ /* 0x000fea0003800000 */
.L_x_1026:
        /* <DEDUP_REMOVED lines=23> */
.L_x_984:
[----:B------:R-:W-:Y:S01]  /*10210*/  UISETP.NE.AND UP2, UPT, UR13, -0x1, UPT ;  /* 0xffffffff0d00788c */ /* 0x000fe2000bf45270 */
[----:B------:R-:W1:Y:S01]  /*10220*/  S2R R2, SR_TID.X ;  /* 0x0000000000027919 */ /* 0x000e620000002100 */
[----:B------:R-:W-:Y:S01]  /*10230*/  ULDC.U8 UR7, c[0x0][0x3d8] ;  /* 0x0000f60000077ab9 */ /* 0x000fe20000000000 */
[----:B------:R-:W-:Y:S01]  /*10240*/  IMAD.U32 R6, RZ, RZ, UR14 ;  /* 0x0000000eff067e24 */ /* 0x000fe2000f8e00ff */
[----:B------:R-:W-:-:S07]  /*10250*/  UISETP.NE.AND UP3, UPT, UR7, URZ, UPT ;  /* 0x0000003f0700728c */ /* 0x000fce000bf65270 */
[----:B------:R-:W-:Y:S01]  /*10260*/  @UP2 ULDC.64 UR4, c[0x0][0x298] ;  /* 0x0000a60000042ab9 */ /* 0x000fe20000000a00 */
[----:B------:R-:W-:Y:S02]  /*10270*/  @!UP2 USHF.R.S32.HI UR10, URZ, 0x1f, UR26 ;  /* 0x0000001f3f0aa899 */ /* 0x000fe4000801141a */
[----:B------:R-:W-:-:S04]  /*10280*/  @UP2 UIMAD.WIDE.U32 UR8, UR13, UR4, URZ ;  /* 0x000000040d0822a5 */ /* 0x000fc8000f8e003f */
[----:B------:R-:W-:-:S03]  /*10290*/  @UP2 UIMAD UR6, UR13, UR5, UR9 ;  /* 0x000000050d0622a4 */ /* 0x000fc6000f8e0209 */
[----:B------:R-:W-:Y:S01]  /*102a0*/  ULDC.U8 UR9, c[0x0][0x3d9] ;  /* 0x0000f64000097ab9 */ /* 0x000fe20000000000 */
[----:B------:R-:W-:Y:S01]  /*102b0*/  @!UP2 ULDC.64 UR4, c[0x0][0x290] ;  /* 0x0000a4000004aab9 */ /* 0x000fe20000000a00 */
[----:B------:R-:W-:Y:S02]  /*102c0*/  UISETP.NE.AND UP1, UPT, UR9, URZ, UPT ;  /* 0x0000003f0900728c */ /* 0x000fe4000bf25270 */
[----:B------:R-:W-:Y:S02]  /*102d0*/  UISETP.EQ.AND UP3, UPT, UR9, URZ, UP3 ;  /* 0x0000003f0900728c */ /* 0x000fe40009f62270 */
[----:B------:R-:W-:Y:S02]  /*102e0*/  @!UP2 UIMAD UR9, UR10, UR4, URZ ;  /* 0x000000040a09a2a4 */ /* 0x000fe4000f8e023f */
[----:B------:R-:W-:Y:S01]  /*102f0*/  UISETP.NE.OR UP0, UPT, UR13, -0x1, !UP3 ;  /* 0xffffffff0d00788c */ /* 0x000fe2000df05670 */
[----:B------:R-:W-:Y:S01]  /*10300*/  PLOP3.LUT P0, PT, PT, PT, UP1, 0x80, 0x0 ;  /* 0x000000000000781c */ /* 0x000fe20003f0f018 */
[----:B------:R-:W-:-:S02]  /*10310*/  @!UP2 UIMAD.WIDE.U32 UR16, UR26, UR4, URZ ;  /* 0x000000041a10a2a5 */ /* 0x000fc4000f8e003f */
[----:B------:R-:W-:Y:S01]  /*10320*/  @!UP2 UIMAD UR9, UR26, UR5, UR9 ;  /* 0x000000051a09a2a4 */ /* 0x000fe2000f8e0209 */
[----:B-1----:R-:W-:Y:S01]  /*10330*/  LEA.HI R10, R26, R2, RZ, 0x3 ;  /* 0x000000021a0a7211 */ /* 0x002fe200078f18ff */
[----:B------:R-:W-:Y:S01]  /*10340*/  @UP1 ULDC UR12, c[0x0][0x2c0] ;  /* 0x0000b000000c1ab9 */ /* 0x000fe20000000800 */
[----:B------:R-:W-:Y:S01]  /*10350*/  @UP1 ULDC.64 UR4, c[0x0][0x2c0] ;  /* 0x0000b00000041ab9 */ /* 0x000fe20000000a00 */
[----:B------:R-:W-:Y:S01]  /*10360*/  @!UP3 UMOV UR18, URZ ;  /* 0x0000003f0012bc82 */ /* 0x000fe20008000000 */
[----:B------:R-:W-:Y:S01]  /*10370*/  @UP1 UIMAD UR11, UR5, UR4, URZ ;  /* 0x00000004050b12a4 */ /* 0x000fe2000f8e023f */
[----:B------:R-:W-:Y:S01]  /*10380*/  LOP3.LUT R0, R10, 0xfffffff8, RZ, 0xc0, !PT ;  /* 0xfffffff80a007812 */ /* 0x000fe200078ec0ff */
[----:B------:R-:W-:Y:S01]  /*10390*/  @!UP3 UMOV UR19, URZ ;  /* 0x0000003f0013bc82 */ /* 0x000fe20008000000 */
[----:B------:R-:W-:Y:S01]  /*103a0*/  @UP3 ULDC UR4, c[0x0][0x2c4] ;  /* 0x0000b10000043ab9 */ /* 0x000fe20000000800 */
[----:B------:R-:W-:Y:S01]  /*103b0*/  SHF.R.S32.HI R10, RZ, 0x3, R10 ;  /* 0x00000003ff0a7819 */ /* 0x000fe2000001140a */
[----:B------:R-:W-:Y:S01]  /*103c0*/  @!UP0 UIMAD UR13, UR26, UR4, URZ ;  /* 0x000000041a0d82a4 */ /* 0x000fe2000f8e023f */
[----:B------:R-:W-:Y:S01]  /*103d0*/  @UP1 UMOV UR10, 0x1 ;  /* 0x00000001000a1882 */ /* 0x000fe20000000000 */
[----:B------:R-:W-:Y:S01]  /*103e0*/  @!UP2 UIADD3 UR6, UR17, UR9, URZ ;  /* 0x000000091106a290 */ /* 0x000fe2000fffe03f */
[----:B------:R-:W-:Y:S01]  /*103f0*/  SHF.R.S32.HI R11, RZ, 0x1f, R10 ;  /* 0x0000001fff0b7819 */ /* 0x000fe2000001140a */
[----:B------:R-:W-:Y:S01]  /*10400*/  @UP3 USHF.R.S32.HI UR4, URZ, 0x1f, UR13 ;  /* 0x0000001f3f043899 */ /* 0x000fe2000801140d */
[----:B------:R-:W-:-:S02]  /*10410*/  @!UP2 UMOV UR8, UR16 ;  /* 0x000000100008ac82 */ /* 0x000fc40008000000 */
        /* <DEDUP_REMOVED lines=9> */
.L_x_1028:
[----:B------:R-:W-:Y:S01]  /*104b0*/  IMAD.IADD R0, R2, 0x1, -R0 ;  /* 0x0000000102007824 */ /* 0x000fe200078e0a00 */
[----:B------:R-:W-:Y:S01]  /*104c0*/  UIADD3 UR15, -UR22, UR15, URZ ;  /* 0x0000000f160f7290 */ /* 0x000fe2000fffe13f */
[C---:B------:R-:W-:Y:S01]  /*104d0*/  VIADD R14, R10.reuse, 0x10 ;  /* 0x000000100a0e7836 */ /* 0x040fe20000000000 */
[----:B------:R-:W-:Y:S01]  /*104e0*/  UIMAD UR10, UR26, UR10, URZ ;  /* 0x0000000a1a0a72a4 */ /* 0x000fe2000f8e023f */
[----:B------:R-:W-:Y:S01]  /*104f0*/  IADD3 R15, R10, 0x20, RZ ;  /* 0x000000200a0f7810 */ /* 0x000fe20007ffe0ff */
[----:B------:R-:W-:Y:S01]  /*10500*/  USHF.R.S32.HI UR7, URZ, 0x1f, UR24 ;  /* 0x0000001f3f077899 */ /* 0x000fe20008011418 */
[C---:B------:R-:W-:Y:S01]  /*10510*/  ISETP.NE.AND P3, PT, R0.reuse, RZ, PT ;  /* 0x000000ff0000720c */ /* 0x040fe20003f65270 */
[----:B------:R-:W-:Y:S01]  /*10520*/  ULDC.64 UR4, c[0x0][0x2a0] ;  /* 0x0000a80000047ab9 */ /* 0x000fe20000000a00 */
[----:B------:R-:W-:Y:S01]  /*10530*/  SHF.L.U32 R0, R0, 0x3, RZ ;  /* 0x0000000300007819 */ /* 0x000fe200000006ff */
[----:B------:R-:W-:Y:S01]  /*10540*/  USEL UR10, UR10, URZ, !UP3 ;  /* 0x0000003f0a0a7287 */ /* 0x000fe2000d800000 */
[----:B------:R-:W-:Y:S01]  /*10550*/  ISETP.GE.AND P0, PT, R10, UR15, PT ;  /* 0x0000000f0a007c0c */ /* 0x000fe2000bf06270 */
[----:B------:R-:W-:Y:S01]  /*10560*/  UIMAD UR7, UR7, UR4, URZ ;  /* 0x00000004070772a4 */ /* 0x000fe2000f8e023f */
[C---:B------:R-:W-:Y:S01]  /*10570*/  IADD3 R2, P1, R0.reuse, UR8, RZ ;  /* 0x0000000800027c10 */ /* 0x040fe2000ff3e0ff */
[----:B------:R-:W-:Y:S01]  /*10580*/  IMAD.U32 R12, RZ, RZ, UR4 ;  /* 0x00000004ff0c7e24 */ /* 0x000fe2000f8e00ff */
[----:B------:R-:W-:Y:S01]  /*10590*/  UIMAD UR22, UR22, UR12, URZ ;  /* 0x0000000c161672a4 */ /* 0x000fe2000f8e023f */
[----:B------:R-:W-:Y:S01]  /*105a0*/  BSSY B0, `(.L_x_1029) ;  /* 0x0000021000007945 */ /* 0x000fe20003800000 */
[----:B------:R-:W-:Y:S01]  /*105b0*/  LEA.HI.X.SX32 R3, R0, UR6, 0x1, P1 ;  /* 0x0000000600037c11 */ /* 0x000fe200088f0eff */
[----:B------:R-:W-:Y:S01]  /*105c0*/  UIMAD UR10, UR24, UR11, UR10 ;  /* 0x0000000b180a72a4 */ /* 0x000fe2000f8e020a */
[----:B------:R-:W-:Y:S01]  /*105d0*/  IMAD.WIDE R6, R6, 0x40, R10 ;  /* 0x0000004006067825 */ /* 0x000fe200078e020a */
[----:B------:R-:W-:Y:S01]  /*105e0*/  UIMAD UR5, UR24, UR5, UR7 ;  /* 0x00000005180572a4 */ /* 0x000fe2000f8e0207 */
[----:B------:R-:W-:Y:S01]  /*105f0*/  ISETP.GE.AND P2, PT, R14, UR15, PT ;  /* 0x0000000f0e007c0c */ /* 0x000fe2000bf46270 */
[----:B------:R-:W-:Y:S01]  /*10600*/  USHF.R.S32.HI UR4, URZ, 0x1f, UR22 ;  /* 0x0000001f3f047899 */ /* 0x000fe20008011416 */
[----:B------:R-:W-:Y:S01]  /*10610*/  IMAD.WIDE.U32 R12, R12, UR24, R2 ;  /* 0x000000180c0c7c25 */ /* 0x000fe2000f8e0002 */
[----:B------:R-:W-:Y:S01]  /*10620*/  USHF.R.S32.HI UR7, URZ, 0x1f, UR10 ;  /* 0x0000001f3f077899 */ /* 0x000fe2000801140a */
[----:B------:R-:W-:Y:S01]  /*10630*/  ISETP.GE.AND P1, PT, R15, UR15, PT ;  /* 0x0000000f0f007c0c */ /* 0x000fe2000bf26270 */
[----:B------:R-:W-:Y:S01]  /*10640*/  UIADD3 UR6, UP1, UP0, UR22, UR18, UR10 ;  /* 0x0000001216067290 */ /* 0x000fe2000f83e00a */
[----:B------:R-:W-:Y:S01]  /*10650*/  VIADD R16, R10, 0x30 ;  /* 0x000000300a107836 */ /* 0x000fe20000000000 */
[----:B------:R-:W-:Y:S01]  /*10660*/  IADD3 R9, R13, UR5, RZ ;  /* 0x000000050d097c10 */ /* 0x000fe2000fffe0ff */
[C---:B------:R-:W-:Y:S01]  /*10670*/  VIADD R17, R0.reuse, 0x80 ;  /* 0x0000008000117836 */ /* 0x040fe20000000000 */
[----:B------:R-:W-:Y:S01]  /*10680*/  UIADD3.X UR18, UR4, UR19, UR7, UP1, UP0 ;  /* 0x0000001304127290 */ /* 0x000fe20008fe0407 */
[----:B------:R-:W-:Y:S01]  /*10690*/  IADD3 R18, R0, 0x40, RZ ;  /* 0x0000004000127810 */ /* 0x000fe20007ffe0ff */
[----:B------:R-:W-:Y:S10]  /*106a0*/  @P0 BRA `(.L_x_1030) ;  /* 0x0000000000400947 */ /* 0x000ff40003800000 */
        /* <DEDUP_REMOVED lines=16> */
.L_x_1030:
[----:B------:R-:W-:Y:S05]  /*107b0*/  BSYNC B0 ;  /* 0x0000000000007941 */ /* 0x000fea0003800000 */
.L_x_1029:
        /* <DEDUP_REMOVED lines=22> */
.L_x_1032:
[----:B------:R-:W-:Y:S05]  /*10920*/  BSYNC B0 ;  /* 0x0000000000007941 */ /* 0x000fea0003800000 */
.L_x_1031:
        /* <DEDUP_REMOVED lines=22> */
.L_x_1034:
[----:B------:R-:W-:Y:S05]  /*10a90*/  BSYNC B0 ;  /* 0x0000000000007941 */ /* 0x000fea0003800000 */
.L_x_1033:
        /* <DEDUP_REMOVED lines=24> */
.L_x_1036:
[----:B------:R-:W-:Y:S05]  /*10c20*/  BSYNC B0 ;  /* 0x0000000000007941 */ /* 0x000fea0003800000 */
.L_x_1035:
        /* <DEDUP_REMOVED lines=10> */
.L_x_1038:
[----:B------:R-:W-:Y:S05]  /*10cd0*/  BSYNC B0 ;  /* 0x0000000000007941 */ /* 0x000fea0003800000 */
.L_x_1037:
        /* <DEDUP_REMOVED lines=10> */
.L_x_1040:
[----:B------:R-:W-:Y:S05]  /*10d80*/  BSYNC B0 ;  /* 0x0000000000007941 */ /* 0x000fea0003800000 */
.L_x_1039:
        /* <DEDUP_REMOVED lines=10> */
.L_x_1042:
[----:B------:R-:W-:Y:S05]  /*10e30*/  BSYNC B0 ;  /* 0x0000000000007941 */ /* 0x000fea0003800000 */
.L_x_1041:
        /* <DEDUP_REMOVED lines=10> */
.L_x_1043:
        /* <DEDUP_REMOVED lines=10> */
.L_x_1527:


//--------------------- .text._ZN5flash16flash_fwd_kernelI23Flash_fwd_kernel_traitsILi192ELi64ELi64ELi4ELb0ELb0EN7cutlass6half_tE19Flash_kernel_traitsILi192ELi64ELi64ELi4ES3_EELb0ELb0ELb0ELb1ELb0ELb0ELb1ELb0EEEvNS_16Flash_fwd_paramsE --------------------------
	.section	.text._ZN5flash16flash_fwd_kernelI23Flash_fwd_kernel_traitsILi192ELi64ELi64ELi4ELb0ELb0EN7cutlass6half_tE19Flash_kernel_traitsILi192ELi64ELi64ELi4ES3_EELb0ELb0ELb0ELb1ELb0ELb0ELb1ELb0EEEvNS_16Flash_fwd_paramsE,"ax",@progbits
	.align	128
        .global         _ZN5flash16flash_fwd_kernelI23Flash_fwd_kernel_traitsILi192ELi64ELi64ELi4ELb0ELb0EN7cutlass6half_tE19Flash_kernel_traitsILi192ELi64ELi64ELi4ES3_EELb0ELb0ELb0ELb1ELb0ELb0ELb1ELb0EEEvNS_16Flash_fwd_paramsE
        .type           _ZN5flash16flash_fwd_kernelI23Flash_fwd_kernel_traitsILi192ELi64ELi64ELi4ELb0ELb0EN7cutlass6half_tE19Flash_kernel_traitsILi192ELi64ELi64ELi4ES3_EELb0ELb0ELb0ELb1ELb0ELb0ELb1ELb0EEEvNS_16Flash_fwd_paramsE,@function
        .size           _ZN5flash16flash_fwd_kernelI23Flash_fwd_kernel_traitsILi192ELi64ELi64ELi4ELb0ELb0EN7cutlass6half_tE19Flash_kernel_traitsILi192ELi64ELi64ELi4ES3_EELb0ELb0ELb0ELb1ELb0ELb0ELb1ELb0EEEvNS_16Flash_fwd_paramsE,(.L_x_1528 - _ZN5flash16flash_fwd_kernelI23Flash_fwd_kernel_traitsILi192ELi64ELi64ELi4ELb0ELb0EN7cutlass6half_tE19Flash_kernel_traitsILi192ELi64ELi64ELi4ES3_EELb0ELb0ELb0ELb1ELb0ELb0ELb1ELb0EEEvNS_16Flash_fwd_paramsE)
        .other          _ZN5flash16flash_fwd_kernelI23Flash_fwd_kernel_traitsILi192ELi64ELi64ELi4ELb0ELb0EN7cutlass6half_tE19Flash_kernel_traitsILi192ELi64ELi64ELi4ES3_EELb0ELb0ELb0ELb1ELb0ELb0ELb1ELb0EEEvNS_16Flash_fwd_paramsE,@"STO_CUDA_ENTRY STV_DEFAULT"
_ZN5flash16flash_fwd_kernelI23Flash_fwd_kernel_traitsILi192ELi64ELi64ELi4ELb0ELb0EN7cutlass6half_tE19Flash_kernel_traitsILi192ELi64ELi64ELi4ES3_EELb0ELb0ELb0ELb1ELb0ELb0ELb1ELb0EEEvNS_16Flash_fwd_paramsE:
.text._ZN5flash16flash_fwd_kernelI23Flash_fwd_kernel_traitsILi192ELi64ELi64ELi4ELb0ELb0EN7cutlass6half_tE19Flash_kernel_traitsILi192ELi64ELi64ELi4ES3_EELb0ELb0ELb0ELb1ELb0ELb0ELb1ELb0EEEvNS_16Flash_fwd_paramsE:
        /* <DEDUP_REMOVED lines=17> */
[----:B------:R-:W1:Y:S01]  /*0110*/  @P1 LDC.64 R4, c[0x0][0x300] ;  /* 0x0000c000ff041b82 */ /* 0x000e620000000a00 */
[----:B---3--:R-:W-:Y:S01]  /*0120*/  ISETP.NE.AND P3, PT, R0, RZ, PT ;  /* 0x000000ff0000720c */ /* 0x008fe20003f65270 */
[----:B------:R-:W-:-:S02]  /*0130*/  IMAD.MOV.U32 R0, RZ, RZ, RZ ;  /* 0x000000ffff007224 */ /* 0x000fc400078e00ff */
[----:B-1----:R-:W-:-:S05]  /*0140*/  @P1 IMAD.WIDE R4, R24, 0x4, R4 ;  /* 0x0000000418041825 */ /* 0x002fca00078e0204 */
[----:B------:R1:W5:Y:S01]  /*0150*/  @P1 LDG.E R0, desc[UR10][R4.64] ;  /* 0x0000000a04001981 */ /* 0x000362000c1e1900 */
[----:B--2---:R-:W-:-:S04]  /*0160*/  ISETP.EQ.U32.AND P0, PT, R2, RZ, PT ;  /* 0x000000ff0200720c */ /* 0x004fc80003f02070 */
[----:B------:R-:W-:Y:S01]  /*0170*/  ISETP.EQ.OR.EX P0, PT, R3, RZ, !P3, P0 ;  /* 0x000000ff0300720c */ /* 0x000fe20005f02700 */
[----:B------:R-:W-:Y:S02]  /*0180*/  IMAD.MOV.U32 R13, RZ, RZ, -0x1 ;  /* 0xffffffffff0d7424 */ /* 0x000fe400078e00ff */
[----:B------:R-:W-:Y:S01]  /*0190*/  IMAD.WIDE R6, R24, 0x4, R6 ;  /* 0x0000000418067825 */ /* 0x000fe200078e0206 */
[----:B------:R-:W2:Y:S01]  /*01a0*/  S2R R220, SR_CTAID.X ;  /* 0x0000000000dc7919 */ /* 0x000ea20000002500 */
[----:B------:R-:W3:Y:S01]  /*01b0*/  S2R R26, SR_CTAID.Z ;  /* 0x00000000001a7919 */ /* 0x000ee20000002700 */
        /* <DEDUP_REMOVED lines=11> */
.L_x_1044:
[----:B------:R-:W1:Y:S02]  /*0270*/  LDC R5, c[0x0][0x2c8] ;  /* 0x0000b200ff057b82 */ /* 0x000e640000000800 */
.L_x_1045:
        /* <DEDUP_REMOVED lines=16> */
[----:B------:R-:W-:-:S13]  /*0380*/  ISETP.GE.AND P0, PT, R135, 0x1, PT ;  /* 0x000000018700780c */ /* 0x000fda0003f06270 */
[----:B------:R-:W-:Y:S05]  /*0390*/  @!P0 BRA `(.L_x_1046) ;  /* 0x000000b800988947 */ /* 0x000fea0003800000 */
[----:B------:R-:W1:Y:S01]  /*03a0*/  LDC R11, c[0x0][0x278] ;  /* 0x00009e00ff0b7b82 */ /* 0x000e620000000800 */
[----:B------:R-:W-:Y:S02]  /*03b0*/  ISETP.NE.AND P3, PT, R219, -0x1, PT ;  /* 0xffffffffdb00780c */ /* 0x000fe40003f65270 */
[----:B------:R-:W-:Y:S02]  /*03c0*/  SHF.R.S32.HI R82, RZ, 0x1f, R145 ;  /* 0x0000001fff527819 */ /* 0x000fe40000011491 */
[----:B------:R-:W-:Y:S02]  /*03d0*/  ISETP.NE.AND P0, PT, R13, -0x1, PT ;  /* 0xffffffff0d00780c */ /* 0x000fe40003f05270 */
[CC--:B------:R-:W-:Y:S02]  /*03e0*/  LEA.HI R8, R82.reuse, R145.reuse, RZ, 0x3 ;  /* 0x0000009152087211 */ /* 0x0c0fe400078f18ff */
[----:B------:R-:W-:Y:S02]  /*03f0*/  LEA.HI R12, R82, R145, RZ, 0x6 ;  /* 0x00000091520c7211 */ /* 0x000fe400078f30ff */
[----:B------:R-:W-:-:S02]  /*0400*/  SHF.R.S32.HI R22, RZ, 0x3, R8 ;  /* 0x00000003ff167819 */ /* 0x000fc40000011408 */
[----:B------:R-:W-:Y:S01]  /*0410*/  LOP3.LUT R8, R8, 0xfffffff8, RZ, 0xc0, !PT ;  /* 0xfffffff808087812 */ /* 0x000fe200078ec0ff */
[----:B------:R-:W-:Y:S01]  /*0420*/  IMAD.SHL.U32 R12, R12, 0x8, RZ ;  /* 0x000000080c0c7824 */ /* 0x000fe200078e00ff */
[----:B------:R-:W-:Y:S01]  /*0430*/  @!P3 SHF.R.S32.HI R17, RZ, 0x1f, R24 ;  /* 0x0000001fff11b819 */ /* 0x000fe20000011418 */
[----:B------:R-:W-:Y:S01]  /*0440*/  IMAD.SHL.U32 R221, R22, 0x40, RZ ;  /* 0x0000004016dd7824 */ /* 0x000fe200078e00ff */
[----:B------:R-:W-:Y:S01]  /*0450*/  SHF.R.S32.HI R23, RZ, 0x1f, R22 ;  /* 0x0000001fff177819 */ /* 0x000fe20000011416 */
[----:B------:R-:W2:Y:S03]  /*0460*/  @P0 LDC.64 R14, c[0x0][0x248] ;  /* 0x00009200ff0e0b82 */ /* 0x000ea60000000a00 */
[----:B------:R-:W-:Y:S02]  /*0470*/  LOP3.LUT R221, R221, 0x1c0, RZ, 0xc0, !PT ;  /* 0x000001c0dddd7812 */ /* 0x000fe400078ec0ff */
[----:B-1----:R-:W-:-:S04]  /*0480*/  IABS R2, R11 ;  /* 0x0000000b00027213 */ /* 0x002fc80000000000 */
[----:B------:R-:W1:Y:S08]  /*0490*/  I2F.RP R5, R2 ;  /* 0x0000000200057306 */ /* 0x000e700000209400 */
[----:B-1----:R-:W1:Y:S02]  /*04a0*/  MUFU.RCP R6, R5 ;  /* 0x0000000500067308 */ /* 0x002e640000001000 */
[----:B-1----:R-:W-:-:S06]  /*04b0*/  VIADD R6, R6, 0xffffffe ;  /* 0x0ffffffe06067836 */ /* 0x002fcc0000000000 */
[----:B------:R-:W1:Y:S02]  /*04c0*/  F2I.FTZ.U32.TRUNC.NTZ R7, R6 ;  /* 0x0000000600077305 */ /* 0x000e64000021f000 */
[----:B-1----:R-:W-:Y:S02]  /*04d0*/  IMAD.MOV R3, RZ, RZ, -R7 ;  /* 0x000000ffff037224 */ /* 0x002fe400078e0a07 */
[----:B------:R-:W-:Y:S02]  /*04e0*/  IMAD.MOV.U32 R6, RZ, RZ, RZ ;  /* 0x000000ffff067224 */ /* 0x000fe400078e00ff */
[----:B------:R-:W-:Y:S01]  /*04f0*/  IMAD R4, R3, R2, RZ ;  /* 0x0000000203047224 */ /* 0x000fe200078e02ff */
[----:B------:R-:W-:-:S03]  /*0500*/  IABS R3, R26 ;  /* 0x0000001a00037213 */ /* 0x000fc60000000000 */
[----:B------:R-:W-:Y:S02]  /*0510*/  IMAD.HI.U32 R4, R7, R4, R6 ;  /* 0x0000000407047227 */ /* 0x000fe400078e0006 */
[----:B------:R-:W1:Y:S04]  /*0520*/  @P3 LDC.64 R6, c[0x0][0x240] ;  /* 0x00009000ff063b82 */ /* 0x000e680000000a00 */
[----:B------:R-:W-:-:S04]  /*0530*/  IMAD.HI.U32 R21, R4, R3, RZ ;  /* 0x0000000304157227 */ /* 0x000fc800078e00ff */
[----:B------:R-:W3:Y:S01]  /*0540*/  @!P3 LDC.64 R4, c[0x0][0x228] ;  /* 0x00008a00ff04bb82 */ /* 0x000ee20000000a00 */
[----:B------:R-:W-:-:S05]  /*0550*/  IADD3 R19, -R21, RZ, RZ ;  /* 0x000000ff15137210 */ /* 0x000fca0007ffe1ff */
[C---:B------:R-:W-:Y:S02]  /*0560*/  IMAD R19, R2.reuse, R19, R3 ;  /* 0x0000001302137224 */ /* 0x040fe400078e0203 */
[----:B------:R-:W-:Y:S02]  /*0570*/  IMAD.IADD R3, R145, 0x1, -R8 ;  /* 0x0000000191037824 */ /* 0x000fe400078e0a08 */
[----:B------:R-:W4:Y:S01]  /*0580*/  @P0 LDC.64 R8, c[0x0][0x250] ;  /* 0x00009400ff080b82 */ /* 0x000f220000000a00 */
[----:B------:R-:W-:Y:S02]  /*0590*/  ISETP.GT.U32.AND P2, PT, R2, R19, PT ;  /* 0x000000130200720c */ /* 0x000fe40003f44070 */
[----:B------:R-:W-:-:S04]  /*05a0*/  SHF.L.U32 R146, R3, 0x3, RZ ;  /* 0x0000000303927819 */ /* 0x000fc800000006ff */
[--C-:B------:R-:W-:Y:S02]  /*05b0*/  LOP3.LUT R10, R221, 0x38, R146.reuse, 0xf8, !PT ;  /* 0x00000038dd0a7812 */ /* 0x100fe400078ef892 */
[----:B------:R-:W-:Y:S02]  /*05c0*/  SHF.R.U32.HI R221, RZ, 0x3, R221 ;  /* 0x00000003ffdd7819 */ /* 0x000fe400000116dd */
[----:B------:R-:W-:Y:S02]  /*05d0*/  SHF.R.S32.HI R147, RZ, 0x1f, R146 ;  /* 0x0000001fff937819 */ /* 0x000fe40000011492 */
[----:B------:R-:W-:Y:S01]  /*05e0*/  LOP3.LUT R221, R10, R221, RZ, 0x3c, !PT ;  /* 0x000000dd0add7212 */ /* 0x000fe200078e3cff */
[----:B------:R-:W-:Y:S01]  /*05f0*/  @!P2 IMAD.IADD R19, R19, 0x1, -R2 ;  /* 0x000000011313a824 */ /* 0x000fe200078e0a02 */
[----:B------:R-:W-:Y:S02]  /*0600*/  LOP3.LUT R10, R26, R11, RZ, 0x3c, !PT ;  /* 0x0000000b1a0a7212 */ /* 0x000fe400078e3cff */
[----:B------:R-:W-:-:S02]  /*0610*/  @!P2 IADD3 R21, R21, 0x1, RZ ;  /* 0x000000011515a810 */ /* 0x000fc40007ffe0ff */
[----:B------:R-:W-:Y:S01]  /*0620*/  ISETP.GE.U32.AND P4, PT, R19, R2, PT ;  /* 0x000000021300720c */ /* 0x000fe20003f86070 */
[-C--:B---3--:R-:W-:Y:S01]  /*0630*/  @!P3 IMAD R2, R17, R4.reuse, RZ ;  /* 0x000000041102b224 */ /* 0x088fe200078e02ff */
[----:B------:R-:W-:Y:S01]  /*0640*/  ISETP.GE.AND P1, PT, R10, RZ, PT ;  /* 0x000000ff0a00720c */ /* 0x000fe20003f26270 */
[----:B------:R-:W-:Y:S01]  /*0650*/  @!P3 IMAD.WIDE.U32 R16, R24, R4, RZ ;  /* 0x000000041810b225 */ /* 0x000fe200078e00ff */
[----:B------:R-:W-:Y:S02]  /*0660*/  ISETP.NE.AND P2, PT, R11, RZ, PT ;  /* 0x000000ff0b00720c */ /* 0x000fe40003f45270 */
[----:B------:R-:W-:Y:S01]  /*0670*/  LOP3.LUT R221, R221, 0xfffffe00, R12, 0xf8, !PT ;  /* 0xfffffe00dddd7812 */ /* 0x000fe200078ef80c */
[----:B-1----:R-:W-:-:S04]  /*0680*/  @P3 IMAD.WIDE.U32 R18, R219, R6, RZ ;  /* 0x00000006db123225 */ /* 0x002fc800078e00ff */
[C-C-:B------:R-:W-:Y:S02]  /*0690*/  @P0 IMAD.IADD R4, R0.reuse, 0x1, R13.reuse ;  /* 0x0000000100040824 */ /* 0x140fe400078e020d */
[----:B------:R-:W-:Y:S02]  /*06a0*/  @P0 IMAD.IADD R13, R0, 0x1, R13 ;  /* 0x00000001000d0824 */ /* 0x000fe400078e020d */
[----:B------:R-:W-:Y:S01]  /*06b0*/  @!P3 IMAD R5, R24, R5, R2 ;  /* 0x000000051805b224 */ /* 0x000fe200078e0202 */
[----:B------:R-:W-:Y:S01]  /*06c0*/  @P3 MOV R2, R18 ;  /* 0x0000001200023202 */ /* 0x000fe20000000f00 */
[----:B------:R-:W-:Y:S02]  /*06d0*/  @P4 VIADD R21, R21, 0x1 ;  /* 0x0000000115154836 */ /* 0x000fe40000000000 */
[----:B------:R-:W-:Y:S02]  /*06e0*/  @P3 IMAD R7, R219, R7, R19 ;  /* 0x00000007db073224 */ /* 0x000fe400078e0213 */
[----:B--2---:R-:W-:Y:S01]  /*06f0*/  @P0 IMAD R6, R13, R15, RZ ;  /* 0x0000000f0d060224 */ /* 0x004fe200078e02ff */
[----:B------:R-:W-:Y:S01]  /*0700*/  @!P1 IADD3 R21, -R21, RZ, RZ ;  /* 0x000000ff15159210 */ /* 0x000fe20007ffe1ff */
[----:B------:R-:W-:Y:S01]  /*0710*/  @!P3 IMAD.IADD R7, R17, 0x1, R5 ;  /* 0x000000011107b824 */ /* 0x000fe200078e0205 */
[----:B------:R-:W-:Y:S01]  /*0720*/  @!P2 LOP3.LUT R21, RZ, R11, RZ, 0x33, !PT ;  /* 0x0000000bff15a212 */ /* 0x000fe200078e33ff */
[----:B----4-:R-:W-:-:S04]  /*0730*/  @P0 IMAD.WIDE.U32 R18, R4, R8, RZ ;  /* 0x0000000804120225 */ /* 0x010fc800078e00ff */
[----:B------:R-:W-:-:S04]  /*0740*/  @P0 IMAD.WIDE.U32 R12, R13, R14, RZ ;  /* 0x0000000e0d0c0225 */ /* 0x000fc800078e00ff */
[----:B------:R-:W-:Y:S01]  /*0750*/  @P0 IMAD R5, R4, R9, RZ ;  /* 0x0000000904050224 */ /* 0x000fe200078e02ff */
[----:B------:R-:W-:Y:S01]  /*0760*/  @P0 MOV R10, R12 ;  /* 0x0000000c000a0202 */ /* 0x000fe20000000f00 */
[----:B------:R-:W-:Y:S01]  /*0770*/  @!P3 IMAD.MOV.U32 R2, RZ, RZ, R16 ;  /* 0x000000ffff02b224 */ /* 0x000fe200078e0010 */
        /* <DEDUP_REMOVED lines=17> */
.L_x_1047:
        /* <DEDUP_REMOVED lines=13> */
.L_x_1048:
[----:B------:R-:W1:Y:S01]  /*0960*/  S2UR UR8, SR_CgaCtaId ;  /* 0x00000000000879c3 */ /* 0x000e620000008800 */
[C---:B------:R-:W-:Y:S01]  /*0970*/  IMAD R5, R23.reuse, R14, RZ ;  /* 0x0000000e17057224 */ /* 0x040fe200078e02ff */
[----:B------:R-:W-:Y:S01]  /*0980*/  IADD3 R4, P0, R146, R2, RZ ;  /* 0x0000000292047210 */ /* 0x000fe20007f1e0ff */
[C---:B------:R-:W-:Y:S01]  /*0990*/  IMAD.WIDE.U32 R28, R22.reuse, R14, R146 ;  /* 0x0000000e161c7225 */ /* 0x040fe200078e0092 */
[----:B------:R-:W-:Y:S01]  /*09a0*/  ULDC.64 UR4, c[0x0][0x260] ;  /* 0x0000980000047ab9 */ /* 0x000fe20000000a00 */
[----:B------:R-:W-:Y:S01]  /*09b0*/  SHF.R.S32.HI R27, RZ, 0x1f, R26 ;  /* 0x0000001fff1b7819 */ /* 0x000fe2000001141a */
[----:B------:R-:W-:Y:S01]  /*09c0*/  ULDC.64 UR6, c[0x0][0x268] ;  /* 0x00009a0000067ab9 */ /* 0x000fe20000000a00 */
[----:B------:R-:W-:Y:S01]  /*09d0*/  IMAD.WIDE.U32 R18, R22, R8, R146 ;  /* 0x0000000816127225 */ /* 0x000fe200078e0092 */
[----:B------:R-:W2:Y:S01]  /*09e0*/  LDC.64 R12, c[0x0][0x3c8] ;  /* 0x0000f200ff0c7b82 */ /* 0x000ea20000000a00 */
[----:B------:R-:W-:Y:S01]  /*09f0*/  IADD3 R228, P2, R10, R28, RZ ;  /* 0x0000001c0ae47210 */ /* 0x000fe20007f5e0ff */
[----:B------:R-:W-:Y:S01]  /*0a00*/  BSSY B0, `(.L_x_1049) ;  /* 0x000004a000007945 */ /* 0x000fe20003800000 */
[----:B------:R-:W-:Y:S01]  /*0a10*/  IMAD R0, R23, R8, RZ ;  /* 0x0000000817007224 */ /* 0x000fe200078e02ff */
[----:B------:R-:W-:Y:S01]  /*0a20*/  IADD3 R226, P1, R16, R18, RZ ;  /* 0x0000001210e27210 */ /* 0x000fe20007f3e0ff */
[C---:B------:R-:W-:Y:S01]  /*0a30*/  IMAD R17, R22.reuse, R15, R5 ;  /* 0x0000000f16117224 */ /* 0x040fe200078e0205 */
[----:B------:R-:W-:Y:S01]  /*0a40*/  IADD3.X R5, R147, R7, RZ, P0, !PT ;  /* 0x0000000793057210 */ /* 0x000fe200007fe4ff */
[----:B------:R-:W-:Y:S01]  /*0a50*/  IMAD R2, R22, R9, R0 ;  /* 0x0000000916027224 */ /* 0x000fe200078e0200 */
[----:B------:R-:W-:Y:S01]  /*0a60*/  SHF.R.S32.HI R0, RZ, 0x1f, R21 ;  /* 0x0000001fff007819 */ /* 0x000fe20000011415 */
[----:B------:R-:W-:Y:S01]  /*0a70*/  IMAD.IADD R207, R224, 0x1, -R83 ;  /* 0x00000001e0cf7824 */ /* 0x000fe200078e0a53 */
[----:B------:R-:W-:Y:S01]  /*0a80*/  IADD3.X R229, R6, R29, R17, P2, !PT ;  /* 0x0000001d06e57210 */ /* 0x000fe200017fe411 */
[----:B------:R-:W-:Y:S01]  /*0a90*/  IMAD.WIDE R28, R220, 0x40, R22 ;  /* 0x00000040dc1c7825 */ /* 0x000fe200078e0216 */
[----:B------:R-:W-:-:S02]  /*0aa0*/  IADD3.X R227, R11, R19, R2, P1, !PT ;  /* 0x000000130be37210 */ /* 0x000fc40000ffe402 */
[----:B------:R-:W-:Y:S01]  /*0ab0*/  ISETP.GE.AND P2, PT, R22, R207, PT ;  /* 0x000000cf1600720c */ /* 0x000fe20003f46270 */
[----:B------:R-:W-:Y:S01]  /*0ac0*/  IMAD R2, R0, UR4, RZ ;  /* 0x0000000400027c24 */ /* 0x000fe2000f8e02ff */
[----:B------:R-:W-:Y:S01]  /*0ad0*/  IADD3 R11, R135, 0x3f, RZ ;  /* 0x0000003f870b7810 */ /* 0x000fe20007ffe0ff */
[C---:B------:R-:W-:Y:S01]  /*0ae0*/  IMAD.WIDE.U32 R228, R21.reuse, UR4, R228 ;  /* 0x0000000415e47c25 */ /* 0x040fe2000f8e00e4 */
[----:B------:R-:W-:Y:S02]  /*0af0*/  LEA.HI R10, R82, R145, RZ, 0x4 ;  /* 0x00000091520a7211 */ /* 0x000fe400078f20ff */
[----:B------:R-:W-:Y:S01]  /*0b00*/  SHF.R.S32.HI R134, RZ, 0x1f, R11 ;  /* 0x0000001fff867819 */ /* 0x000fe2000001140b */
[----:B------:R-:W-:Y:S01]  /*0b10*/  IMAD R231, R21, UR5, R2 ;  /* 0x0000000515e77c24 */ /* 0x000fe2000f8e0202 */
[----:B------:R-:W-:Y:S01]  /*0b20*/  ULDC.64 UR4, c[0x0][0x258] ;  /* 0x0000960000047ab9 */ /* 0x000fe20000000a00 */
[----:B------:R-:W-:Y:S01]  /*0b30*/  IMAD R0, R0, UR6, RZ ;  /* 0x0000000600007c24 */ /* 0x000fe2000f8e02ff */
[----:B--2---:R-:W-:Y:S01]  /*0b40*/  ISETP.NE.U32.AND P0, PT, R12, RZ, PT ;  /* 0x000000ff0c00720c */ /* 0x004fe20003f05070 */
[----:B------:R-:W-:Y:S01]  /*0b50*/  IMAD R19, R27, UR4, RZ ;  /* 0x000000041b137c24 */ /* 0x000fe2000f8e02ff */
[----:B------:R-:W-:Y:S01]  /*0b60*/  IADD3 R20, R22, 0x30, RZ ;  /* 0x0000003016147810 */ /* 0x000fe20007ffe0ff */
[----:B------:R-:W-:Y:S01]  /*0b70*/  IMAD.WIDE.U32 R16, R26, UR4, R4 ;  /* 0x000000041a107c25 */ /* 0x000fe2000f8e0004 */
[----:B------:R-:W-:Y:S01]  /*0b80*/  UMOV UR4, 0x400 ;  /* 0x0000040000047882 */ /* 0x000fe20000000000 */
[----:B------:R-:W-:Y:S01]  /*0b90*/  ISETP.NE.AND.EX P0, PT, R13, RZ, PT, P0 ;  /* 0x000000ff0d00720c */ /* 0x000fe20003f05300 */
[----:B-1----:R-:W-:Y:S01]  /*0ba0*/  ULEA UR4, UR8, UR4, 0x18 ;  /* 0x0000000408047291 */ /* 0x002fe2000f8ec03f */
[----:B------:R-:W-:Y:S01]  /*0bb0*/  IMAD.WIDE.U32 R226, R21, UR6, R226 ;  /* 0x0000000615e27c25 */ /* 0x000fe2000f8e00e2 */
[----:B------:R-:W-:-:S03]  /*0bc0*/  IADD3 R222, R146, 0x80, RZ ;  /* 0x0000008092de7810 */ /* 0x000fc60007ffe0ff */
[----:B------:R-:W-:Y:S01]  /*0bd0*/  IMAD R21, R21, UR7, R0 ;  /* 0x0000000715157c24 */ /* 0x000fe2000f8e0200 */
[C---:B------:R-:W-:Y:S01]  /*0be0*/  IADD3 R0, R22.reuse, 0x10, RZ ;  /* 0x0000001016007810 */ /* 0x040fe20007ffe0ff */
[----:B------:R-:W-:Y:S01]  /*0bf0*/  VIADD R2, R22, 0x20 ;  /* 0x0000002016027836 */ /* 0x000fe20000000000 */
[----:B------:R-:W-:Y:S01]  /*0c00*/  LEA R221, R221, UR4, 0x1 ;  /* 0x00000004dddd7c11 */ /* 0x000fe2000f8e08ff */
[----:B------:R-:W-:Y:S01]  /*0c10*/  IMAD R19, R26, UR5, R19 ;  /* 0x000000051a137c24 */ /* 0x000fe2000f8e0213 */
[-C--:B------:R-:W-:Y:S01]  /*0c20*/  ISETP.GE.AND P1, PT, R0, R207.reuse, PT ;  /* 0x000000cf0000720c */ /* 0x080fe20003f26270 */
[----:B------:R-:W-:Y:S01]  /*0c30*/  VIADD R223, R146, 0x40 ;  /* 0x0000004092df7836 */ /* 0x000fe20000000000 */
[----:B------:R-:W-:Y:S01]  /*0c40*/  ISETP.GE.AND P6, PT, R2, R207, PT ;  /* 0x000000cf0200720c */ /* 0x000fe20003fc6270 */
[----:B------:R-:W-:Y:S01]  /*0c50*/  IMAD.IADD R19, R17, 0x1, R19 ;  /* 0x0000000111137824 */ /* 0x000fe200078e0213 */
[----:B------:R-:W-:Y:S11]  /*0c60*/  @P2 BRA `(.L_x_1050) ;  /* 0x00000000008c2947 */ /* 0x000ff60003800000 */
        /* <DEDUP_REMOVED lines=35> */
.L_x_1050:
[----:B------:R-:W-:Y:S05]  /*0ea0*/  BSYNC B0 ;  /* 0x0000000000007941 */ /* 0x000fea0003800000 */
.L_x_1049:
[----:B-12---:R-:W-:Y:S01]  /*0eb0*/  LOP3.LUT R4, R10, 0xfffffff0, RZ, 0xc0, !PT ;  /* 0xfffffff00a047812 */ /* 0x006fe200078ec0ff */
[----:B------:R-:W-:Y:S01]  /*0ec0*/  BSSY B0, `(.L_x_1051) ;  /* 0x000002d000007945 */ /* 0x000fe20003800000 */
[----:B------:R-:W-:Y:S02]  /*0ed0*/  LEA.HI R134, R134, R11, RZ, 0x6 ;  /* 0x0000000b86867211 */ /* 0x000fe400078f30ff */
[----:B------:R-:W-:Y:S01]  /*0ee0*/  ISETP.GE.AND P5, PT, R20, R207, PT ;  /* 0x000000cf1400720c */ /* 0x000fe20003fa6270 */
[----:B------:R-:W-:Y:S01]  /*0ef0*/  IMAD.IADD R25, R145, 0x1, -R4 ;  /* 0x0000000191197824 */ /* 0x000fe200078e0a04 */
[----:B------:R-:W-:Y:S02]  /*0f00*/  SHF.R.S32.HI R205, RZ, 0x4, R10 ;  /* 0x00000004ffcd7819 */ /* 0x000fe4000001140a */
[----:B------:R-:W-:Y:S01]  /*0f10*/  LEA.HI.SX32 R80, R134, 0xffffffff, 0x1a ;  /* 0xffffffff86507811 */ /* 0x000fe200078fd2ff */
[----:B------:R-:W-:Y:S08]  /*0f20*/  @P1 BRA `(.L_x_1052) ;  /* 0x0000000000981947 */ /* 0x000ff00003800000 */
        /* <DEDUP_REMOVED lines=14> */
[----:B------:R-:W3:Y:S01]  /*1010*/  @!P3 LDC.64 R4, c[0x0][0x210] ;  /* 0x00008400ff04bb82 */ /* 0x000ee20000000a00 */
[----:B-1----:R-:W-:Y:S01]  /*1020*/  @!P4 LEA R30, P2, R32, R6, 0x1 ;  /* 0x00000006201ec211 */ /* 0x002fe200078408ff */
[----:B------:R-:W-:-:S05]  /*1030*/  IMAD.IADD R6, R33, 0x1, R11 ;  /* 0x0000000121067824 */ /* 0x000fca00078e020b */
        /* <DEDUP_REMOVED lines=21> */
.L_x_1052:
[----:B------:R-:W-:Y:S05]  /*1190*/  BSYNC B0 ;  /* 0x0000000000007941 */ /* 0x000fea0003800000 */
.L_x_1051:
[----:B------:R-:W-:Y:S04]  /*11a0*/  BSSY B0, `(.L_x_1053) ;  /* 0x0000028000007945 */ /* 0x000fe80003800000 */
[----:B------:R-:W-:Y:S05]  /*11b0*/  @P6 BRA `(.L_x_1054) ;  /* 0x0000000000986947 */ /* 0x000fea0003800000 */
[----:B------:R-:W-:Y:S01]  /*11c0*/  ULDC UR5, c[0x0][0x2d0] ;  /* 0x0000b40000057ab9 */ /* 0x000fe20000000800 */
[----:B--2---:R-:W-:Y:S01]  /*11d0*/  IADD3 R30, P1, R28, 0x20, RZ ;  /* 0x000000201c1e7810 */ /* 0x004fe20007f3e0ff */
        /* <DEDUP_REMOVED lines=9> */
[----:B------:R-:W2:Y:S01]  /*1270*/  @!P4 LDC.64 R6, c[0x0][0x210] ;  /* 0x00008400ff06cb82 */ /* 0x000ea20000000a00 */
        /* <DEDUP_REMOVED lines=26> */
.L_x_1054:
[----:B------:R-:W-:Y:S05]  /*1420*/  BSYNC B0 ;  /* 0x0000000000007941 */ /* 0x000fea0003800000 */
.L_x_1053:
        /* <DEDUP_REMOVED lines=12> */
[----:B------:R-:W5:Y:S01]  /*14f0*/  @!P4 LDC.64 R6, c[0x0][0x210] ;  /* 0x00008400ff06cb82 */ /* 0x000f620000000a00 */
[----:B------:R-:W-:Y:S01]  /*1500*/  IMAD R18, R11, UR7, R18 ;  /* 0x000000070b127c24 */ /* 0x000fe2000f8e0212 */
[----:B------:R5:W-:Y:S03]  /*1510*/  @P4 STS.128 [R221+0x1800], RZ ;  /* 0x001800ffdd004388 */ /* 0x000be60000000c00 */
[----:B------:R-:W-:-:S03]  /*1520*/  IMAD.IADD R18, R17, 0x1, R18 ;  /* 0x0000000111127824 */ /* 0x000fc600078e0212 */
[----:B-1234-:R-:W1:Y:S01]  /*1530*/  @!P3 LDC.64 R4, c[0x0][0x210] ;  /* 0x00008400ff04bb82 */ /* 0x01ee620000000a00 */
[----:B-----5:R-:W-:-:S04]  /*1540*/  @!P4 LEA R6, P5, R16, R6, 0x1 ;  /* 0x000000061006c211 */ /* 0x020fc800078a08ff */
        /* <DEDUP_REMOVED lines=21> */
.L_x_1056:
[----:B------:R-:W-:Y:S05]  /*16a0*/  BSYNC B0 ;  /* 0x0000000000007941 */ /* 0x000fea0003800000 */
.L_x_1055:
[----:B------:R-:W-:Y:S01]  /*16b0*/  LEA.HI R16, R10, R205, RZ, 0x1 ;  /* 0x000000cd0a107211 */ /* 0x000fe200078f08ff */
[----:B-1234-:R-:W-:Y:S01]  /*16c0*/  IMAD R5, R80, -0x40, R135 ;  /* 0xffffffc050057824 */ /* 0x01efe200078e0287 */
[----:B------:R-:W1:Y:S01]  /*16d0*/  @P0 LDC.64 R10, c[0x0][0x3d0] ;  /* 0x0000f400ff0a0b82 */ /* 0x000e620000000a00 */
[C---:B------:R-:W-:Y:S01]  /*16e0*/  SHF.L.U64.HI R4, R14.reuse, 0x6, R15 ;  /* 0x000000060e047819 */ /* 0x040fe2000001020f */
[----:B------:R-:W-:Y:S01]  /*16f0*/  IMAD.IADD R231, R229, 0x1, R231 ;  /* 0x00000001e5e77824 */ /* 0x000fe200078e02e7 */
[----:B------:R-:W-:Y:S01]  /*1700*/  SHF.R.S32.HI R6, RZ, 0x1f, R80 ;  /* 0x0000001fff067819 */ /* 0x000fe20000011450 */
[----:B------:R-:W-:Y:S01]  /*1710*/  IMAD.SHL.U32 R7, R14, 0x40, RZ ;  /* 0x000000400e077824 */ /* 0x000fe200078e00ff */
[----:B------:R-:W-:Y:S01]  /*1720*/  ISETP.GE.AND P1, PT, R22, R5, PT ;  /* 0x000000051600720c */ /* 0x000fe20003f26270 */
[----:B------:R-:W-:Y:S01]  /*1730*/  IMAD R33, R4, R80, RZ ;  /* 0x0000005004217224 */ /* 0x000fe200078e02ff */
[----:B------:R-:W-:Y:S01]  /*1740*/  SHF.R.S32.HI R28, RZ, 0x1f, R25 ;  /* 0x0000001fff1c7819 */ /* 0x000fe20000011419 */
[----:B------:R-:W-:Y:S01]  /*1750*/  IMAD.MOV.U32 R230, RZ, RZ, R228 ;  /* 0x000000ffffe67224 */ /* 0x000fe200078e00e4 */
[----:B------:R-:W-:Y:S01]  /*1760*/  LOP3.LUT R16, R16, 0xfffffffe, RZ, 0xc0, !PT ;  /* 0xfffffffe10107812 */ /* 0x000fe200078ec0ff */
[----:B------:R-:W-:Y:S01]  /*1770*/  IMAD R33, R6, R7, R33 ;  /* 0x0000000706217224 */ /* 0x000fe200078e0221 */
[----:B------:R-:W-:Y:S01]  /*1780*/  LEA.HI R28, R28, R25, RZ, 0x3 ;  /* 0x000000191c1c7211 */ /* 0x000fe200078f18ff */
[----:B------:R-:W-:Y:S01]  /*1790*/  IMAD.WIDE.U32 R30, R80, R7, R230 ;  /* 0x00000007501e7225 */ /* 0x000fe200078e00e6 */
[----:B------:R-:W-:Y:S01]  /*17a0*/  BSSY B0, `(.L_x_1057) ;  /* 0x0000025000007945 */ /* 0x000fe20003800000 */
[----:B------:R-:W-:-:S02]  /*17b0*/  ISETP.GE.AND P6, PT, R0, R5, PT ;  /* 0x000000050000720c */ /* 0x000fc40003fc6270 */
[----:B------:R-:W-:Y:S01]  /*17c0*/  ISETP.GE.AND P2, PT, R2, R5, PT ;  /* 0x000000050200720c */ /* 0x000fe20003f46270 */
[----:B------:R-:W-:Y:S01]  /*17d0*/  IMAD.IADD R205, R205, 0x1, -R16 ;  /* 0x00000001cdcd7824 */ /* 0x000fe200078e0a10 */
[----:B------:R-:W-:Y:S01]  /*17e0*/  @P0 SHF.R.S32.HI R29, RZ, 0x1f, R24 ;  /* 0x0000001fff1d0819 */ /* 0x000fe20000011418 */
[----:B------:R-:W-:Y:S01]  /*17f0*/  IMAD.IADD R33, R31, 0x1, R33 ;  /* 0x000000011f217824 */ /* 0x000fe200078e0221 */
[----:B------:R-:W-:Y:S01]  /*1800*/  LOP3.LUT R32, R28, 0xfffffff8, RZ, 0xc0, !PT ;  /* 0xfffffff81c207812 */ /* 0x000fe200078ec0ff */
[----:B------:R-:W-:Y:S08]  /*1810*/  @P1 BRA `(.L_x_1058) ;  /* 0x0000000000741947 */ /* 0x000ff00003800000 */
        /* <DEDUP_REMOVED lines=29> */
.L_x_1058:
[----:B------:R-:W-:Y:S05]  /*19f0*/  BSYNC B0 ;  /* 0x0000000000007941 */ /* 0x000fea0003800000 */
.L_x_1057:
        /* <DEDUP_REMOVED lines=35> */
.L_x_1060:
[----:B------:R-:W-:Y:S05]  /*1c30*/  BSYNC B0 ;  /* 0x0000000000007941 */ /* 0x000fea0003800000 */
.L_x_1059:
[----:B------:R-:W-:Y:S01]  /*1c40*/  ISETP.GE.AND P1, PT, R0, R5, PT ;  /* 0x000000050000720c */ /* 0x000fe20003f26270 */
[----:B-1----:R-:W-:Y:S01]  /*1c50*/  @P0 IMAD R29, R29, R10, RZ ;  /* 0x0000000a1d1d0224 */ /* 0x002fe200078e02ff */
[----:B------:R-:W-:Y:S01]  /*1c60*/  IADD3 R0, R25, -R32, RZ ;  /* 0x8000002019007210 */ /* 0x000fe20007ffe0ff */
[----:B------:R-:W-:Y:S01]  /*1c70*/  BSSY B0, `(.L_x_1061) ;  /* 0x0000024000007945 */ /* 0x000fe20003800000 */
[----:B------:R-:W-:-:S04]  /*1c80*/  @P0 IMAD.WIDE.U32 R26, R24, R10, R26 ;  /* 0x0000000a181a0225 */ /* 0x000fc800078e001a */
[----:B------:R-:W-:Y:S01]  /*1c90*/  @P0 IMAD R29, R24, R11, R29 ;  /* 0x0000000b181d0224 */ /* 0x000fe200078e021d */
[----:B------:R-:W-:Y:S01]  /*1ca0*/  SHF.L.U32 R24, R0, 0x6, RZ ;  /* 0x0000000600187819 */ /* 0x000fe200000006ff */
[----:B------:R-:W-:Y:S06]  /*1cb0*/  @P2 BRA `(.L_x_1062) ;  /* 0x00000000007c2947 */ /* 0x000fec0003800000 */
[----:B------:R-:W-:Y:S01]  /*1cc0*/  ULDC UR5, c[0x0][0x2d0] ;  /* 0x0000b40000057ab9 */ /* 0x000fe20000000800 */
[----:B---34-:R-:W-:Y:S02]  /*1cd0*/  LEA R19, P3, R14, R30, 0x5 ;  /* 0x0000001e0e137211 */ /* 0x018fe400078628ff */
[----:B------:R-:W-:Y:S02]  /*1ce0*/  ISETP.GE.AND P5, PT, R146, UR5, PT ;  /* 0x0000000592007c0c */ /* 0x000fe4000bfa6270 */
[----:B------:R-:W-:Y:S02]  /*1cf0*/  ISETP.GE.AND P4, PT, R223, UR5, PT ;  /* 0x00000005df007c0c */ /* 0x000fe4000bf86270 */
[----:B------:R-:W-:Y:S02]  /*1d00*/  ISETP.GE.AND P2, PT, R222, UR5, PT ;  /* 0x00000005de007c0c */ /* 0x000fe4000bf46270 */
[----:B------:R-:W-:-:S07]  /*1d10*/  LEA.HI.X R18, R14, R33, R15, 0x5, P3 ;  /* 0x000000210e127211 */ /* 0x000fce00018f2c0f */
[----:B--2---:R-:W1:Y:S01]  /*1d20*/  @!P5 LDC.64 R16, c[0x0][0x218] ;  /* 0x00008600ff10db82 */ /* 0x004e620000000a00 */
        /* <DEDUP_REMOVED lines=24> */
.L_x_1062:
[----:B------:R-:W-:Y:S05]  /*1eb0*/  BSYNC B0 ;  /* 0x0000000000007941 */ /* 0x000fea0003800000 */
.L_x_1061:
[----:B------:R-:W-:Y:S01]  /*1ec0*/  ISETP.GE.AND P3, PT, R20, R5, PT ;  /* 0x000000051400720c */ /* 0x000fe20003f66270 */
[----:B---34-:R-:W-:Y:S01]  /*1ed0*/  IMAD.SHL.U32 R19, R205, 0x8, RZ ;  /* 0x00000008cd137824 */ /* 0x018fe200078e00ff */
[----:B------:R-:W-:Y:S01]  /*1ee0*/  LOP3.LUT R24, R24, 0x1c0, RZ, 0xc0, !PT ;  /* 0x000001c018187812 */ /* 0x000fe200078ec0ff */
[----:B------:R-:W-:Y:S01]  /*1ef0*/  BSSY B0, `(.L_x_1063) ;  /* 0x0000027000007945 */ /* 0x000fe20003800000 */
[----:B------:R-:W-:Y:S01]  /*1f00*/  @P0 LEA R34, P2, R26, R12, 0x2 ;  /* 0x0000000c1a220211 */ /* 0x000fe200078410ff */
[----:B------:R-:W-:Y:S01]  /*1f10*/  @P0 IMAD.IADD R29, R27, 0x1, R29 ;  /* 0x000000011b1d0824 */ /* 0x000fe200078e021d */
[----:B------:R-:W-:Y:S02]  /*1f20*/  LOP3.LUT R19, R24, 0x8, R19, 0xf8, !PT ;  /* 0x0000000818137812 */ /* 0x000fe400078ef813 */
[----:B------:R-:W-:-:S05]  /*1f30*/  SHF.R.U32.HI R12, RZ, 0x3, R24 ;  /* 0x00000003ff0c7819 */ /* 0x000fca0000011618 */
        /* <DEDUP_REMOVED lines=34> */
.L_x_1064:
[----:B------:R-:W-:Y:S05]  /*2160*/  BSYNC B0 ;  /* 0x0000000000007941 */ /* 0x000fea0003800000 */
.L_x_1063:
[----:B------:R-:W0:Y:S01]  /*2170*/  LDGDEPBAR ;  /* 0x00000000000079af */ /* 0x000e220000000000 */
[----:B------:R-:W-:Y:S01]  /*2180*/  @P0 LEA.HI.X R35, R26, R13, R29, 0x2, P2 ;  /* 0x0000000d1a230211 */ /* 0x000fe200010f141d */
[----:B-1234-:R-:W-:Y:S01]  /*2190*/  IMAD R11, R6, R8, RZ ;  /* 0x00000008060b7224 */ /* 0x01efe200078e02ff */
[-C--:B------:R-:W-:Y:S01]  /*21a0*/  ISETP.GE.AND P3, PT, R22, R5.reuse, PT ;  /* 0x000000051600720c */ /* 0x080fe20003f66270 */
[----:B------:R-:W-:Y:S01]  /*21b0*/  IMAD.SHL.U32 R15, R3, 0x40, RZ ;  /* 0x00000040030f7824 */ /* 0x000fe200078e00ff */
[----:B------:R-:W-:Y:S01]  /*21c0*/  ISETP.GE.AND P6, PT, R2, R5, PT ;  /* 0x000000050200720c */ /* 0x000fe20003fc6270 */
[----:B------:R1:W5:Y:S01]  /*21d0*/  @P0 LDG.E R6, desc[UR10][R34.64] ;  /* 0x0000000a22060981 */ /* 0x000362000c1e1900 */
[----:B------:R-:W-:Y:S01]  /*21e0*/  IMAD.SHL.U32 R16, R22, 0x8, RZ ;  /* 0x0000000816107824 */ /* 0x000fe200078e00ff */
[----:B------:R-:W-:Y:S01]  /*21f0*/  LOP3.LUT R2, R19, R12, RZ, 0x3c, !PT ;  /* 0x0000000c13027212 */ /* 0x000fe200078e3cff */
[----:B------:R-:W-:Y:S01]  /*2200*/  IMAD.WIDE.U32 R18, R80, R8, RZ ;  /* 0x0000000850127225 */ /* 0x000fe200078e00ff */
[----:B------:R-:W-:-:S02]  /*2210*/  LOP3.LUT R15, R15, 0x1c0, RZ, 0xc0, !PT ;  /* 0x000001c00f0f7812 */ /* 0x000fc400078ec0ff */
[----:B------:R-:W-:Y:S01]  /*2220*/  LEA.HI R82, R82, R145, RZ, 0x5 ;  /* 0x0000009152527211 */ /* 0x000fe200078f28ff */
[----:B------:R-:W-:Y:S01]  /*2230*/  IMAD R11, R80, R9, R11 ;  /* 0x00000009500b7224 */ /* 0x000fe200078e020b */
[----:B------:R-:W-:Y:S01]  /*2240*/  LOP3.LUT R16, R15, 0x8, R16, 0xf8, !PT ;  /* 0x000000080f107812 */ /* 0x000fe200078ef810 */
[----:B------:R-:W-:Y:S01]  /*2250*/  IMAD.SHL.U32 R13, R28, 0x40, RZ ;  /* 0x000000401c0d7824 */ /* 0x000fe200078e00ff */
[----:B------:R-:W-:Y:S01]  /*2260*/  SHF.R.U32.HI R15, RZ, 0x3, R15 ;  /* 0x00000003ff0f7819 */ /* 0x000fe2000001160f */
[----:B------:R-:W-:Y:S01]  /*2270*/  IMAD.IADD R216, R227, 0x1, R21 ;  /* 0x00000001e3d87824 */ /* 0x000fe200078e0215 */
[----:B------:R-:W-:Y:S01]  /*2280*/  LEA R14, P2, R18, R226, 0x6 ;  /* 0x000000e2120e7211 */ /* 0x000fe200078430ff */
[----:B------:R-:W-:Y:S01]  /*2290*/  IMAD.IADD R11, R19, 0x1, R11 ;  /* 0x00000001130b7824 */ /* 0x000fe200078e020b */
[----:B------:R-:W-:Y:S01]  /*22a0*/  BSSY B0, `(.L_x_1065) ;  /* 0x0000028000007945 */ /* 0x000fe20003800000 */
[----:B------:R-:W-:Y:S02]  /*22b0*/  LOP3.LUT R16, R16, R15, RZ, 0x3c, !PT ;  /* 0x0000000f10107212 */ /* 0x000fe400078e3cff */
[----:B------:R-:W-:Y:S01]  /*22c0*/  LOP3.LUT R2, R2, 0xfffffe00, R13, 0xf8, !PT ;  /* 0xfffffe0002027812 */ /* 0x000fe200078ef80d */
[----:B------:R-:W-:-:S04]  /*22d0*/  DEPBAR.LE SB0, 0x0 ;  /* 0x000080000000791a */ /* 0x000fc80000000000 */
[----:B------:R-:W-:Y:S01]  /*22e0*/  BAR.SYNC.DEFER_BLOCKING 0x0 ;  /* 0x0000000000007b1d */ /* 0x000fe20000010000 */
[----:B------:R-:W-:Y:S02]  /*22f0*/  LEA.HI.X R15, R18, R216, R11, 0x6, P2 ;  /* 0x000000d8120f7211 */ /* 0x000fe400010f340b */
[----:B------:R-:W-:-:S03]  /*2300*/  SHF.R.S32.HI R81, RZ, 0x5, R82 ;  /* 0x00000005ff517819 */ /* 0x000fc60000011452 */
        /* <DEDUP_REMOVED lines=33> */
.L_x_1066:
[----:B------:R-:W-:Y:S05]  /*2520*/  BSYNC B0 ;  /* 0x0000000000007941 */ /* 0x000fea0003800000 */
.L_x_1065:
[----:B------:R4:W-:Y:S01]  /*2530*/  @P1 STS.128 [R221+0xc800], RZ ;  /* 0x00c800ffdd001388 */ /* 0x0009e20000000c00 */
[----:B------:R-:W-:Y:S01]  /*2540*/  IMAD R205, R205, 0x200, R16 ;  /* 0x00000200cdcd7824 */ /* 0x000fe200078e0210 */
[----:B------:R-:W-:Y:S01]  /*2550*/  BSSY B0, `(.L_x_1067) ;  /* 0x0000029000007945 */ /* 0x000fe20003800000 */
[----:B------:R-:W-:Y:S01]  /*2560*/  IMAD R206, R81, 0x400, R2 ;  /* 0x0000040051ce7824 */ /* 0x000fe200078e0202 */
[----:B------:R4:W-:Y:S01]  /*2570*/  @P1 STS.128 [R221+0xe800], RZ ;  /* 0x00e800ffdd001388 */ /* 0x0009e20000000c00 */
[----:B------:R-:W-:Y:S02]  /*2580*/  ISETP.GE.AND P5, PT, R20, R5, PT ;  /* 0x000000051400720c */ /* 0x000fe40003fa6270 */
[----:B------:R-:W-:Y:S01]  /*2590*/  LEA R205, R205, UR4, 0x1 ;  /* 0x00000004cdcd7c11 */ /* 0x000fe2000f8e08ff */
[----:B------:R4:W-:Y:S01]  /*25a0*/  @P1 STS.128 [R221+0x10800], RZ ;  /* 0x010800ffdd001388 */ /* 0x0009e20000000c00 */
[----:B------:R-:W-:Y:S01]  /*25b0*/  LEA R206, R206, UR4, 0x1 ;  /* 0x00000004cece7c11 */ /* 0x000fe2000f8e08ff */
[----:B------:R-:W-:Y:S08]  /*25c0*/  @P1 BRA `(.L_x_1068) ;  /* 0x0000000000841947 */ /* 0x000ff00003800000 */
        /* <DEDUP_REMOVED lines=33> */
.L_x_1068:
[----:B------:R-:W-:Y:S05]  /*27e0*/  BSYNC B0 ;  /* 0x0000000000007941 */ /* 0x000fea0003800000 */
.L_x_1067:
        /* <DEDUP_REMOVED lines=36> */
.L_x_1070:
[----:B------:R-:W-:Y:S05]  /*2a30*/  BSYNC B0 ;  /* 0x0000000000007941 */ /* 0x000fea0003800000 */
.L_x_1069:
        /* <DEDUP_REMOVED lines=37> */
.L_x_1072:
[----:B------:R-:W-:Y:S05]  /*2c90*/  BSYNC B0 ;  /* 0x0000000000007941 */ /* 0x000fea0003800000 */
.L_x_1071:
[----:B-1-3--:R-:W-:Y:S01]  /*2ca0*/  LDSM.16.M88.4 R12, [R206] ;  /* 0x00000000ce0c783b */ /* 0x00afe20000000200 */
[----:B------:R-:W-:Y:S01]  /*2cb0*/  R2P PR, R3, 0x6 ;  /* 0x0000000603007804 */ /* 0x000fe20000000000 */
[----:B------:R-:W-:Y:S01]  /*2cc0*/  IMAD.MOV.U32 R5, RZ, RZ, 0x10 ;  /* 0x00000010ff057424 */ /* 0x000fe200078e00ff */
[----:B------:R-:W-:Y:S01]  /*2cd0*/  LOP3.LUT P3, RZ, R0, 0x2, RZ, 0xc0, !PT ;  /* 0x0000000200ff7812 */ /* 0x000fe2000786c0ff */
[----:B------:R-:W1:Y:S01]  /*2ce0*/  LDSM.16.M88.4 R36, [R205+0x6000] ;  /* 0x00600000cd24783b */ /* 0x000e620000000200 */
[C---:B------:R-:W-:Y:S01]  /*2cf0*/  VIADD R3, R205.reuse, 0x6000 ;  /* 0x00006000cd037836 */ /* 0x040fe20000000000 */
[----:B------:R-:W-:Y:S01]  /*2d00*/  LOP3.LUT R82, R82, 0xffffffe0, RZ, 0xc0, !PT ;  /* 0xffffffe052527812 */ /* 0x000fe200078ec0ff */
[----:B------:R-:W-:Y:S01]  /*2d10*/  VIADD R203, R205, 0x6020 ;  /* 0x00006020cdcb7836 */ /* 0x000fe20000000000 */
[----:B------:R-:W3:Y:S01]  /*2d20*/  LDSM.16.M88.4 R28, [R205+0x6800] ;  /* 0x00680000cd1c783b */ /* 0x000ee20000000200 */
[----:B------:R-:W-:Y:S01]  /*2d30*/  SEL R5, R5, 0xfffffff0, !P3 ;  /* 0xfffffff005057807 */ /* 0x000fe20005800000 */
[----:B------:R-:W-:Y:S01]  /*2d40*/  ULDC UR5, c[0x0][0x39c] ;  /* 0x0000e70000057ab9 */ /* 0x000fe20000000800 */
[----:B------:R-:W-:Y:S01]  /*2d50*/  IMAD.IADD R82, R145, 0x1, -R82 ;  /* 0x0000000191527824 */ /* 0x000fe200078e0a52 */
[----:B------:R-:W4:Y:S02]  /*2d60*/  LDSM.16.M88.4 R20, [R205+0x7000] ;  /* 0x00700000cd14783b */ /* 0x000f240000000200 */
[----:B------:R-:W-:-:S02]  /*2d70*/  IMAD R204, R5, 0x2, R206 ;  /* 0x0000000205cc7824 */ /* 0x000fc400078e02ce */
[----:B------:R-:W4:Y:S01]  /*2d80*/  LDSM.16.M88.4 R16, [R205+0x7800] ;  /* 0x00780000cd10783b */ /* 0x000f220000000200 */
[----:B------:R-:W-:Y:S01]  /*2d90*/  @P1 VIADD R203, R3, 0xffffffe0 ;  /* 0xffffffe003cb1836 */ /* 0x000fe20000000000 */
[----:B------:R-:W-:Y:S01]  /*2da0*/  LOP3.LUT P1, RZ, R0, 0x4, RZ, 0xc0, !PT ;  /* 0x0000000400ff7812 */ /* 0x000fe2000782c0ff */
[----:B------:R-:W-:Y:S01]  /*2db0*/  IMAD.MOV.U32 R3, RZ, RZ, 0x20 ;  /* 0x00000020ff037424 */ /* 0x000fe200078e00ff */
[----:B--2---:R-:W-:Y:S01]  /*2dc0*/  LDSM.16.M88.4 R8, [R204] ;  /* 0x00000000cc08783b */ /* 0x004fe20000000200 */
[----:B------:R-:W-:Y:S01]  /*2dd0*/  IMAD.MOV.U32 R0, RZ, RZ, 0x40 ;  /* 0x00000040ff007424 */ /* 0x000fe200078e00ff */
[C---:B------:R-:W-:Y:S01]  /*2de0*/  IADD3 R189, R203.reuse, 0x3000, RZ ;  /* 0x00003000cbbd7810 */ /* 0x040fe20007ffe0ff */
[----:B------:R-:W-:Y:S01]  /*2df0*/  VIADD R195, R203, 0x800 ;  /* 0x00000800cbc37836 */ /* 0x000fe20000000000 */
[----:B------:R-:W2:Y:S01]  /*2e00*/  LDSM.16.M88.4 R44, [R203] ;  /* 0x00000000cb2c783b */ /* 0x000ea20000000200 */
[----:B------:R-:W-:Y:S01]  /*2e10*/  SEL R3, R3, 0xffffffe0, !P1 ;  /* 0xffffffe003037807 */ /* 0x000fe20004800000 */
[C---:B------:R-:W-:Y:S01]  /*2e20*/  VIADD R194, R203.reuse, 0x1000 ;  /* 0x00001000cbc27836 */ /* 0x040fe20000000000 */
[----:B------:R-:W-:Y:S01]  /*2e30*/  SEL R0, R0, 0xffffffc0, !P2 ;  /* 0xffffffc000007807 */ /* 0x000fe20005000000 */
[----:B------:R-:W2:Y:S01]  /*2e40*/  LDSM.16.M88.4 R60, [R203+0x800] ;  /* 0x00080000cb3c783b */ /* 0x000ea20000000200 */
[----:B------:R-:W-:-:S02]  /*2e50*/  VIADD R193, R203, 0x1800 ;  /* 0x00001800cbc17836 */ /* 0x000fc40000000000 */
[----:B------:R-:W-:Y:S01]  /*2e60*/  IMAD R202, R3, 0x2, R206 ;  /* 0x0000000203ca7824 */ /* 0x000fe200078e02ce */
[----:B------:R-:W2:Y:S01]  /*2e70*/  LDSM.16.M88.4 R56, [R203+0x1000] ;  /* 0x00100000cb38783b */ /* 0x000ea20000000200 */
[----:B------:R-:W-:Y:S01]  /*2e80*/  IADD3 R199, R205, R0, RZ ;  /* 0x00000000cdc77210 */ /* 0x000fe20007ffe0ff */
[----:B------:R-:W-:Y:S02]  /*2e90*/  IMAD R201, R3, 0x2, R204 ;  /* 0x0000000203c97824 */ /* 0x000fe400078e02cc */
[----:B------:R-:W2:Y:S01]  /*2ea0*/  LDSM.16.M88.4 R52, [R203+0x1800] ;  /* 0x00180000cb34783b */ /* 0x000ea20000000200 */
[----:B------:R-:W-:Y:S02]  /*2eb0*/  IMAD.IADD R192, R0, 0x1, R203 ;  /* 0x0000000100c07824 */ /* 0x000fe400078e02cb */
[----:B------:R-:W2:Y:S01]  /*2ec0*/  @P0 LDC R0, c[0x0][0x2e8] ;  /* 0x0000ba00ff000b82 */ /* 0x000ea20000000800 */
        /* <DEDUP_REMOVED lines=12> */
[----:B---3--:R-:W-:Y:S01]  /*2f90*/  HMMA.16816.F32 R32, R12, R28, RZ ;  /* 0x0000001c0c20723c */ /* 0x008fe200000018ff */
        /* <DEDUP_REMOVED lines=8> */
[C---:B--2---:R-:W-:Y:S06]  /*3020*/  HMMA.16816.F32 R40, R8.reuse, R44, R40 ;  /* 0x0000002c0828723c */ /* 0x044fec0000001828 */
        /* <DEDUP_REMOVED lines=99> */
[----:B---3--:R-:W-:Y:S06]  /*3660*/  HMMA.16816.F32 R64, R44, R50, R64 ;  /* 0x000000322c40723c */ /* 0x008fec0000001840 */
[----:B----4-:R-:W-:Y:S06]  /*3670*/  HMMA.16816.F32 R40, R76, R16, R40 ;  /* 0x000000104c28723c */ /* 0x010fec0000001828 */
[----:B------:R-:W-:Y:S01]  /*3680*/  HMMA.16816.F32 R68, R44, R48, R68 ;  /* 0x000000302c44723c */ /* 0x000fe20000001844 */
[----:B------:R-:W3:Y:S04]  /*3690*/  LDSM.16.M88.4 R48, [R199+0xb000] ;  /* 0x00b00000c730783b */ /* 0x000ee80000000200 */
[----:B------:R-:W4:Y:S01]  /*36a0*/  LDSM.16.M88.4 R44, [R199+0xb800] ;  /* 0x00b80000c72c783b */ /* 0x000f220000000200 */
[C---:B------:R-:W-:Y:S03]  /*36b0*/  HMMA.16816.F32 R36, R76.reuse, R18, R36 ;  /* 0x000000124c24723c */ /* 0x040fe60000001824 */
[----:B------:R-:W-:Y:S03]  /*36c0*/  LDSM.16.M88.4 R16, [R192+0x4000] ;  /* 0x00400000c010783b */ /* 0x000fe60000000200 */
[C---:B--2---:R-:W-:Y:S06]  /*36d0*/  HMMA.16816.F32 R32, R76.reuse, R8, R32 ;  /* 0x000000084c20723c */ /* 0x044fec0000001820 */
[C---:B------:R-:W-:Y:S01]  /*36e0*/  HMMA.16816.F32 R28, R76.reuse, R10, R28 ;  /* 0x0000000a4c1c723c */ /* 0x040fe2000000181c */
[----:B------:R-:W2:Y:S05]  /*36f0*/  LDSM.16.M88.4 R8, [R201+0x4000] ;  /* 0x00400000c908783b */ /* 0x000eaa0000000200 */
[C---:B------:R-:W-:Y:S06]  /*3700*/  HMMA.16816.F32 R24, R76.reuse, R12, R24 ;  /* 0x0000000c4c18723c */ /* 0x040fec0000001818 */
[C---:B------:R-:W-:Y:S01]  /*3710*/  HMMA.16816.F32 R20, R76.reuse, R14, R20 ;  /* 0x0000000e4c14723c */ /* 0x040fe20000001814 */
[----:B------:R-:W2:Y:S05]  /*3720*/  LDSM.16.M88.4 R12, [R192+0x4800] ;  /* 0x00480000c00c783b */ /* 0x000eaa0000000200 */
[----:B------:R-:W-:Y:S06]  /*3730*/  HMMA.16816.F32 R64, R76, R74, R64 ;  /* 0x0000004a4c40723c */ /* 0x000fec0000001840 */
[----:B-1----:R-:W-:Y:S06]  /*3740*/  HMMA.16816.F32 R40, R60, R56, R40 ;  /* 0x000000383c28723c */ /* 0x002fec0000001828 */
[----:B------:R-:W-:Y:S06]  /*3750*/  HMMA.16816.F32 R68, R76, R72, R68 ;  /* 0x000000484c44723c */ /* 0x000fec0000001844 */
[C---:B------:R-:W-:Y:S01]  /*3760*/  HMMA.16816.F32 R36, R60.reuse, R58, R36 ;  /* 0x0000003a3c24723c */ /* 0x040fe20000001824 */
[----:B------:R-:W1:Y:S05]  /*3770*/  LDSM.16.M88.4 R56, [R192+0x5000] ;  /* 0x00500000c038783b */ /* 0x000e6a0000000200 */
[C---:B------:R-:W-:Y:S06]  /*3780*/  HMMA.16816.F32 R32, R60.reuse, R52, R32 ;  /* 0x000000343c20723c */ /* 0x040fec0000001820 */
[----:B------:R-:W-:Y:S01]  /*3790*/  HMMA.16816.F32 R52, R60, R54, R28 ;  /* 0x000000363c34723c */ /* 0x000fe2000000181c */
[----:B------:R-:W1:Y:S01]  /*37a0*/  LDSM.16.M88.4 R28, [R192+0x5800] ;  /* 0x00580000c01c783b */ /* 0x000e620000000200 */
[----:B------:R-:W-:-:S04]  /*37b0*/  DEPBAR.LE SB0, 0x0 ;  /* 0x000080000000791a */ /* 0x000fc80000000000 */
[C---:B---3--:R-:W-:Y:S06]  /*37c0*/  HMMA.16816.F32 R20, R60.reuse, R50, R20 ;  /* 0x000000323c14723c */ /* 0x048fec0000001814 */
[----:B----4-:R-:W-:Y:S06]  /*37d0*/  HMMA.16816.F32 R64, R60, R46, R64 ;  /* 0x0000002e3c40723c */ /* 0x010fec0000001840 */
[----:B--2---:R-:W-:Y:S06]  /*37e0*/  HMMA.16816.F32 R40, R8, R16, R40 ;  /* 0x000000100828723c */ /* 0x004fec0000001828 */
[C---:B------:R-:W-:Y:S06]  /*37f0*/  HMMA.16816.F32 R24, R60.reuse, R48, R24 ;  /* 0x000000303c18723c */ /* 0x040fec0000001818 */
[----:B------:R-:W-:Y:S06]  /*3800*/  HMMA.16816.F32 R68, R60, R44, R68 ;  /* 0x0000002c3c44723c */ /* 0x000fec0000001844 */
[C---:B------:R-:W-:Y:S06]  /*3810*/  HMMA.16816.F32 R32, R8.reuse, R12, R32 ;  /* 0x0000000c0820723c */ /* 0x040fec0000001820 */
[----:B------:R-:W-:Y:S01]  /*3820*/  HMMA.16816.F32 R52, R8, R14, R52 ;  /* 0x0000000e0834723c */ /* 0x000fe20000001834 */
[----:B------:R-:W-:Y:S01]  /*3830*/  SHF.R.S32.HI R13, RZ, 0x1f, R82 ;  /* 0x0000001fff0d7819 */ /* 0x000fe20000011452 */
[----:B------:R-:W-:Y:S01]  /*3840*/  FMUL.FTZ R40, R40, UR5 ;  /* 0x0000000528287c20 */ /* 0x000fe20008410000 */
[----:B------:R-:W-:-:S02]  /*3850*/  FMUL.FTZ R43, R43, UR5 ;  /* 0x000000052b2b7c20 */ /* 0x000fc40008410000 */
[----:B------:R-:W-:Y:S01]  /*3860*/  LEA.HI R82, R13, R82, RZ, 0x2 ;  /* 0x000000520d527211 */ /* 0x000fe200078f10ff */
[----:B------:R-:W-:Y:S01]  /*3870*/  HMMA.16816.F32 R36, R8, R18, R36 ;  /* 0x000000120824723c */ /* 0x000fe20000001824 */
[----:B------:R-:W-:Y:S01]  /*3880*/  IMAD.SHL.U32 R15, R145, 0x2, RZ ;  /* 0x00000002910f7824 */ /* 0x000fe200078e00ff */
[----:B------:R2:W3:Y:S01]  /*3890*/  @P0 MUFU.RCP R13, R0 ;  /* 0x00000000000d0308 */ /* 0x0004e20000001000 */
[----:B------:R-:W-:-:S03]  /*38a0*/  SHF.R.S32.HI R82, RZ, 0x2, R82 ;  /* 0x00000002ff527819 */ /* 0x000fc60000011452 */
[----:B------:R-:W-:Y:S01]  /*38b0*/  LOP3.LUT R15, R15, 0x6, RZ, 0xc0, !PT ;  /* 0x000000060f0f7812 */ /* 0x000fe200078ec0ff */
[----:B-1----:R-:W-:Y:S01]  /*38c0*/  HMMA.16816.F32 R20, R8, R58, R20 ;  /* 0x0000003a0814723c */ /* 0x002fe20000001814 */
[----:B------:R-:W-:-:S03]  /*38d0*/  IMAD R144, R81, 0x10, R82 ;  /* 0x0000001051907824 */ /* 0x000fc600078e0252 */
[----:B------:R-:W-:Y:S02]  /*38e0*/  IMAD R80, R80, 0x40, R15 ;  /* 0x0000004050507824 */ /* 0x000fe400078e020f */
[----:B------:R-:W-:Y:S01]  /*38f0*/  FMUL.FTZ R33, R33, UR5 ;  /* 0x0000000521217c20 */ /* 0x000fe20008410000 */
[----:B------:R-:W-:Y:S01]  /*3900*/  IMAD.IADD R144, R83, 0x1, R144 ;  /* 0x0000000153907824 */ /* 0x000fe200078e0290 */
[C---:B------:R-:W-:Y:S01]  /*3910*/  HMMA.16816.F32 R64, R8.reuse, R30, R64 ;  /* 0x0000001e0840723c */ /* 0x040fe20000001840 */
[----:B------:R-:W-:Y:S01]  /*3920*/  FMUL.FTZ R32, R32, UR5 ;  /* 0x0000000520207c20 */ /* 0x000fe20008410000 */
[----:B------:R-:W-:Y:S01]  /*3930*/  IADD3 R18, R80, 0x1, RZ ;  /* 0x0000000150127810 */ /* 0x000fe20007ffe0ff */
[----:B------:R-:W-:Y:S01]  /*3940*/  FMUL.FTZ R15, R42, UR5 ;  /* 0x000000052a0f7c20 */ /* 0x000fe20008410000 */
[----:B------:R-:W-:Y:S01]  /*3950*/  FMUL.FTZ R52, R52, UR5 ;  /* 0x0000000534347c20 */ /* 0x000fe20008410000 */
[----:B--2---:R-:W-:Y:S01]  /*3960*/  IMAD.MOV.U32 R0, RZ, RZ, RZ ;  /* 0x000000ffff007224 */ /* 0x004fe200078e00ff */
[C---:B------:R-:W-:Y:S01]  /*3970*/  HMMA.16816.F32 R24, R8.reuse, R56, R24 ;  /* 0x000000380818723c */ /* 0x040fe20000001818 */
[----:B------:R-:W-:Y:S01]  /*3980*/  FMUL.FTZ R31, R41, UR5 ;  /* 0x00000005291f7c20 */ /* 0x000fe20008410000 */
[----:B---3-5:R-:W-:Y:S01]  /*3990*/  @P0 FMUL.FTZ R0, R6, R13 ;  /* 0x0000000d06000220 */ /* 0x028fe20000410000 */
[----:B------:R-:W-:Y:S01]  /*39a0*/  MUFU.TANH R33, R33 ;  /* 0x0000002100217308 */ /* 0x000fe20000002400 */
[----:B------:R-:W-:Y:S01]  /*39b0*/  FMUL.FTZ R36, R36, UR5 ;  /* 0x0000000524247c20 */ /* 0x000fe20008410000 */
[----:B------:R-:W-:Y:S01]  /*39c0*/  FMUL.FTZ R38, R38, UR5 ;  /* 0x0000000526267c20 */ /* 0x000fe20008410000 */
[----:B------:R-:W-:Y:S01]  /*39d0*/  HMMA.16816.F32 R68, R8, R28, R68 ;  /* 0x0000001c0844723c */ /* 0x000fe20000001844 */
[----:B------:R-:W-:-:S02]  /*39e0*/  VIADD R16, R80, 0x8 ;  /* 0x0000000850107836 */ /* 0x000fc40000000000 */
[----:B------:R-:W-:Y:S01]  /*39f0*/  FMUL.FTZ R37, R37, UR5 ;  /* 0x0000000525257c20 */ /* 0x000fe20008410000 */
[----:B------:R-:W-:Y:S01]  /*3a00*/  VIADD R42, R80, 0x9 ;  /* 0x00000009502a7836 */ /* 0x000fe20000000000 */
[-C--:B------:R-:W-:Y:S01]  /*3a10*/  ISETP.GE.AND P0, PT, R18, R135.reuse, PT ;  /* 0x000000871200720c */ /* 0x080fe20003f06270 */
[----:B------:R1:W2:Y:S01]  /*3a20*/  MUFU.TANH R11, R40 ;  /* 0x00000028000b7308 */ /* 0x0002a20000002400 */
[----:B------:R-:W-:Y:S01]  /*3a30*/  FMUL.FTZ R19, R23, UR5 ;  /* 0x0000000517137c20 */ /* 0x000fe20008410000 */
[----:B------:R-:W-:Y:S01]  /*3a40*/  IADD3 R29, R135, R144, -R224 ;  /* 0x00000090871d7210 */ /* 0x000fe20007ffe8e0 */
[----:B------:R-:W-:Y:S01]  /*3a50*/  FMUL.FTZ R9, R39, UR5 ;  /* 0x0000000527097c20 */ /* 0x000fe20008410000 */
[----:B------:R-:W-:Y:S01]  /*3a60*/  FMUL.FTZ R39, R21, UR5 ;  /* 0x0000000515277c20 */ /* 0x000fe20008410000 */
[----:B------:R-:W-:Y:S01]  /*3a70*/  FMUL.FTZ R21, R22, UR5 ;  /* 0x0000000516157c20 */ /* 0x000fe20008410000 */
[----:B------:R-:W-:Y:S01]  /*3a80*/  IADD3 R28, R80, 0x11, RZ ;  /* 0x00000011501c7810 */ /* 0x000fe20007ffe0ff */
[C---:B------:R-:W-:Y:S01]  /*3a90*/  IMAD.IADD R8, R29.reuse, 0x1, -R80 ;  /* 0x000000011d087824 */ /* 0x040fe200078e0a50 */
[----:B------:R-:W3:Y:S01]  /*3aa0*/  MUFU.TANH R31, R31 ;  /* 0x0000001f001f7308 */ /* 0x000ee20000002400 */
[----:B------:R-:W-:Y:S01]  /*3ab0*/  IMAD.IADD R10, R29, 0x1, -R18 ;  /* 0x000000011d0a7824 */ /* 0x000fe200078e0a12 */
[-C--:B------:R-:W-:Y:S01]  /*3ac0*/  ISETP.GE.AND P5, PT, R16, R135.reuse, PT ;  /* 0x000000871000720c */ /* 0x080fe20003fa6270 */
[----:B------:R-:W-:Y:S01]  /*3ad0*/  VIADD R22, R80, 0x18 ;  /* 0x0000001850167836 */ /* 0x000fe20000000000 */
[----:B------:R-:W-:Y:S01]  /*3ae0*/  IABS R8, R8 ;  /* 0x0000000800087213 */ /* 0x000fe20000000000 */
[----:B------:R-:W-:Y:S01]  /*3af0*/  FMUL.FTZ R17, R27, UR5 ;  /* 0x000000051b117c20 */ /* 0x000fe20008410000 */
[----:B------:R-:W-:Y:S01]  /*3b00*/  IABS R10, R10 ;  /* 0x0000000a000a7213 */ /* 0x000fe20000000000 */
[----:B------:R-:W-:Y:S01]  /*3b10*/  FMUL.FTZ R24, R24, UR5 ;  /* 0x0000000518187c20 */ /* 0x000fe20008410000 */
[----:B------:R-:W-:Y:S01]  /*3b20*/  I2FP.F32.S32 R8, R8 ;  /* 0x0000000800087245 */ /* 0x000fe20000201400 */
[----:B------:R4:W-:Y:S01]  /*3b30*/  MUFU.TANH R41, R36 ;  /* 0x0000002400297308 */ /* 0x0009e20000002400 */
[----:B------:R-:W-:Y:S01]  /*3b40*/  I2FP.F32.S32 R6, R10 ;  /* 0x0000000a00067245 */ /* 0x000fe20000201400 */
[C---:B------:R-:W-:Y:S01]  /*3b50*/  IMAD.IADD R10, R29.reuse, 0x1, -R28 ;  /* 0x000000011d0a7824 */ /* 0x040fe200078e0a1c */
[----:B-1----:R-:W-:Y:S01]  /*3b60*/  IADD3 R40, R80, 0x20, RZ ;  /* 0x0000002050287810 */ /* 0x002fe20007ffe0ff */
[----:B--2---:R-:W-:Y:S01]  /*3b70*/  FFMA.FTZ R13, R8, -R0, R11 ;  /* 0x80000000080d7223 */ /* 0x004fe2000001000b */
[C---:B------:R-:W-:Y:S01]  /*3b80*/  IMAD.IADD R8, R29.reuse, 0x1, -R22 ;  /* 0x000000011d087824 */ /* 0x040fe200078e0a16 */
[----:B------:R-:W-:Y:S01]  /*3b90*/  ISETP.GE.AND P6, PT, R42, R135, PT ;  /* 0x000000872a00720c */ /* 0x000fe20003fc6270 */
[----:B------:R-:W-:-:S02]  /*3ba0*/  IMAD.IADD R30, R29, 0x1, -R16 ;  /* 0x000000011d1e7824 */ /* 0x000fc400078e0a10 */
[----:B---3--:R-:W-:Y:S01]  /*3bb0*/  FFMA.FTZ R11, R6, -R0, R31 ;  /* 0x80000000060b7223 */ /* 0x008fe2000001001f */
[----:B------:R-:W-:Y:S01]  /*3bc0*/  MUFU.TANH R27, R32 ;  /* 0x00000020001b7308 */ /* 0x000fe20000002400 */
[----:B------:R-:W-:Y:S01]  /*3bd0*/  IABS R10, R10 ;  /* 0x0000000a000a7213 */ /* 0x000fe20000000000 */
[----:B------:R-:W-:Y:S01]  /*3be0*/  IMAD.IADD R14, R29, 0x1, -R42 ;  /* 0x000000011d0e7824 */ /* 0x000fe200078e0a2a */
[----:B------:R-:W-:Y:S01]  /*3bf0*/  IABS R8, R8 ;  /* 0x0000000800087213 */ /* 0x000fe20000000000 */
[----:B------:R-:W-:Y:S01]  /*3c00*/  FMUL.FTZ R26, R26, UR5 ;  /* 0x000000051a1a7c20 */ /* 0x000fe20008410000 */
[----:B------:R-:W-:Y:S01]  /*3c10*/  I2FP.F32.S32 R10, R10 ;  /* 0x0000000a000a7245 */ /* 0x000fe20000201400 */
[----:B------:R-:W-:Y:S01]  /*3c20*/  FMUL.FTZ R53, R53, UR5 ;  /* 0x0000000535357c20 */ /* 0x000fe20008410000 */
[----:B------:R-:W-:Y:S01]  /*3c30*/  I2FP.F32.S32 R8, R8 ;  /* 0x0000000800087245 */ /* 0x000fe20000201400 */
[----:B------:R-:W1:Y:S01]  /*3c40*/  MUFU.TANH R31, R52 ;  /* 0x00000034001f7308 */ /* 0x000e620000002400 */
[----:B----4-:R-:W-:-:S02]  /*3c50*/  VIADD R36, R80, 0x10 ;  /* 0x0000001050247836 */ /* 0x010fc40000000000 */
[----:B------:R-:W-:Y:S01]  /*3c60*/  FFMA.FTZ R10, R10, -R0, R33 ;  /* 0x800000000a0a7223 */ /* 0x000fe20000010021 */
[----:B------:R-:W-:Y:S01]  /*3c70*/  FMUL.FTZ R55, R55, UR5 ;  /* 0x0000000537377c20 */ /* 0x000fe20008410000 */
[----:B------:R-:W-:Y:S01]  /*3c80*/  FMUL.FTZ R54, R54, UR5 ;  /* 0x0000000536367c20 */ /* 0x000fe20008410000 */
[----:B------:R-:W-:Y:S01]  /*3c90*/  IMAD.IADD R12, R29, 0x1, -R36 ;  /* 0x000000011d0c7824 */ /* 0x000fe200078e0a24 */
[----:B------:R-:W-:Y:S01]  /*3ca0*/  IABS R14, R14 ;  /* 0x0000000e000e7213 */ /* 0x000fe20000000000 */
[----:B------:R-:W-:Y:S01]  /*3cb0*/  FMUL.FTZ R34, R34, UR5 ;  /* 0x0000000522227c20 */ /* 0x000fe20008410000 */
[----:B------:R2:W-:Y:S01]  /*3cc0*/  MUFU.TANH R23, R43 ;  /* 0x0000002b00177308 */ /* 0x0005e20000002400 */
[----:B------:R-:W-:Y:S01]  /*3cd0*/  FMUL.FTZ R35, R35, UR5 ;  /* 0x0000000523237c20 */ /* 0x000fe20008410000 */
[----:B------:R-:W-:Y:S01]  /*3ce0*/  IABS R12, R12 ;  /* 0x0000000c000c7213 */ /* 0x000fe20000000000 */
[----:B------:R-:W-:Y:S01]  /*3cf0*/  FMUL.FTZ R45, R20, UR5 ;  /* 0x00000005142d7c20 */ /* 0x000fe20008410000 */
[----:B------:R-:W-:Y:S01]  /*3d00*/  VIADD R20, R80, 0x19 ;  /* 0x0000001950147836 */ /* 0x000fe20000000000 */
[----:B------:R-:W-:Y:S01]  /*3d10*/  I2FP.F32.S32 R14, R14 ;  /* 0x0000000e000e7245 */ /* 0x000fe20000201400 */
[----:B------:R-:W-:Y:S01]  /*3d20*/  FMUL.FTZ R25, R25, UR5 ;  /* 0x0000000519197c20 */ /* 0x000fe20008410000 */
[----:B------:R-:W-:Y:S01]  /*3d30*/  I2FP.F32.S32 R12, R12 ;  /* 0x0000000c000c7245 */ /* 0x000fe20000201400 */
[----:B------:R3:W-:Y:S01]  /*3d40*/  MUFU.TANH R33, R38 ;  /* 0x0000002600217308 */ /* 0x0007e20000002400 */
[----:B-1----:R-:W-:Y:S01]  /*3d50*/  FFMA.FTZ R8, R8, -R0, R31 ;  /* 0x8000000008087223 */ /* 0x002fe2000001001f */
[----:B------:R-:W-:Y:S01]  /*3d60*/  ISETP.GE.AND P1, PT, R80, R135, PT ;  /* 0x000000875000720c */ /* 0x000fe20003f26270 */
[----:B------:R-:W-:-:S02]  /*3d70*/  IMAD.IADD R6, R29, 0x1, -R20 ;  /* 0x000000011d067824 */ /* 0x000fc400078e0a14 */
[----:B------:R-:W-:Y:S01]  /*3d80*/  FFMA.FTZ R12, R12, -R0, R27 ;  /* 0x800000000c0c7223 */ /* 0x000fe2000001001b */
[C---:B------:R-:W-:Y:S01]  /*3d90*/  IMAD.IADD R27, R29.reuse, 0x1, -R40 ;  /* 0x000000011d1b7824 */ /* 0x040fe200078e0a28 */
[----:B------:R-:W-:Y:S01]  /*3da0*/  ISETP.GE.AND P3, PT, R28, R135, PT ;  /* 0x000000871c00720c */ /* 0x000fe20003f66270 */
[C---:B------:R-:W-:Y:S01]  /*3db0*/  VIADD R46, R80.reuse, 0x21 ;  /* 0x00000021502e7836 */ /* 0x040fe20000000000 */
[----:B------:R-:W1:Y:S01]  /*3dc0*/  MUFU.TANH R31, R24 ;  /* 0x00000018001f7308 */ /* 0x000e620000002400 */
[----:B--2---:R-:W-:Y:S01]  /*3dd0*/  VIADD R43, R29, 0x8 ;  /* 0x000000081d2b7836 */ /* 0x004fe20000000000 */
[----:B------:R-:W-:Y:S01]  /*3de0*/  IABS R27, R27 ;  /* 0x0000001b001b7213 */ /* 0x000fe20000000000 */
[----:B------:R-:W-:Y:S01]  /*3df0*/  VIADD R44, R80, 0x29 ;  /* 0x00000029502c7836 */ /* 0x000fe20000000000 */
[----:B------:R-:W-:Y:S01]  /*3e00*/  IABS R30, R30 ;  /* 0x0000001e001e7213 */ /* 0x000fe20000000000 */
[C---:B------:R-:W-:Y:S01]  /*3e10*/  IMAD.IADD R18, R43.reuse, 0x1, -R18 ;  /* 0x000000012b127824 */ /* 0x040fe200078e0a12 */
[----:B------:R-:W-:Y:S01]  /*3e20*/  I2FP.F32.S32 R162, R27 ;  /* 0x0000001b00a27245 */ /* 0x000fe20000201400 */
[C---:B------:R-:W-:Y:S01]  /*3e30*/  IMAD.IADD R16, R43.reuse, 0x1, -R16 ;  /* 0x000000012b107824 */ /* 0x040fe200078e0a10 */
[----:B------:R-:W2:Y:S01]  /*3e40*/  MUFU.TANH R9, R9 ;  /* 0x0000000900097308 */ /* 0x000ea20000002400 */
[C---:B------:R-:W-:Y:S01]  /*3e50*/  IMAD.IADD R42, R43.reuse, 0x1, -R42 ;  /* 0x000000012b2a7824 */ /* 0x040fe200078e0a2a */
[----:B------:R-:W-:Y:S01]  /*3e60*/  IABS R18, R18 ;  /* 0x0000001200127213 */ /* 0x000fe20000000000 */
[----:B------:R-:W-:Y:S01]  /*3e70*/  IMAD.IADD R32, R43, 0x1, -R80 ;  /* 0x000000012b207824 */ /* 0x000fe200078e0a50 */
[----:B------:R-:W-:Y:S01]  /*3e80*/  IABS R16, R16 ;  /* 0x0000001000107213 */ /* 0x000fe20000000000 */
[----:B---3--:R-:W-:Y:S01]  /*3e90*/  IMAD.IADD R38, R29, 0x1, -R44 ;  /* 0x000000011d267824 */ /* 0x008fe200078e0a2c */
[----:B------:R-:W-:Y:S01]  /*3ea0*/  IABS R42, R42 ;  /* 0x0000002a002a7213 */ /* 0x000fe20000000000 */
[----:B------:R-:W-:Y:S01]  /*3eb0*/  FMUL.FTZ R71, R71, UR5 ;  /* 0x0000000547477c20 */ /* 0x000fe20008410000 */
[----:B------:R-:W3:Y:S01]  /*3ec0*/  MUFU.TANH R15, R15 ;  /* 0x0000000f000f7308 */ /* 0x000ee20000002400 */
[----:B------:R-:W-:Y:S01]  /*3ed0*/  IABS R32, R32 ;  /* 0x0000002000207213 */ /* 0x000fe20000000000 */
[----:B-1----:R-:W-:Y:S01]  /*3ee0*/  FFMA.FTZ R162, R162, -R0, R31 ;  /* 0x80000000a2a27223 */ /* 0x002fe2000001001f */
[----:B------:R-:W-:Y:S01]  /*3ef0*/  I2FP.F32.S32 R18, R18 ;  /* 0x0000001200127245 */ /* 0x000fe20000201400 */
[----:B------:R-:W-:Y:S01]  /*3f00*/  IMAD.IADD R24, R43, 0x1, -R36 ;  /* 0x000000012b187824 */ /* 0x000fe200078e0a24 */
[----:B------:R-:W-:Y:S01]  /*3f10*/  I2FP.F32.S32 R16, R16 ;  /* 0x0000001000107245 */ /* 0x000fe20000201400 */
[----:B------:R-:W-:Y:S01]  /*3f20*/  FMUL.FTZ R65, R65, UR5 ;  /* 0x0000000541417c20 */ /* 0x000fe20008410000 */
[----:B------:R-:W-:Y:S01]  /*3f30*/  I2FP.F32.S32 R42, R42 ;  /* 0x0000002a002a7245 */ /* 0x000fe20000201400 */
[----:B------:R-:W1:Y:S01]  /*3f40*/  MUFU.TANH R37, R37 ;  /* 0x0000002500257308 */ /* 0x000e620000002400 */
[----:B------:R-:W-:Y:S01]  /*3f50*/  I2FP.F32.S32 R32, R32 ;  /* 0x0000002000207245 */ /* 0x000fe20000201400 */
[-C--:B------:R-:W-:Y:S01]  /*3f60*/  FFMA.FTZ R18, R18, -R0.reuse, R23 ;  /* 0x8000000012127223 */ /* 0x080fe20000010017 */
[-C--:B------:R-:W-:Y:S01]  /*3f70*/  FFMA.FTZ R33, R16, -R0.reuse, R33 ;  /* 0x8000000010217223 */ /* 0x080fe20000010021 */
[-C--:B--2---:R-:W-:Y:S01]  /*3f80*/  FFMA.FTZ R31, R42, -R0.reuse, R9 ;  /* 0x800000002a1f7223 */ /* 0x084fe20000010009 */
[----:B------:R-:W-:Y:S01]  /*3f90*/  IMAD.IADD R16, R43, 0x1, -R40 ;  /* 0x000000012b107824 */ /* 0x000fe200078e0a28 */
[----:B------:R-:W-:Y:S01]  /*3fa0*/  IADD3 R28, -R28, R43, RZ ;  /* 0x0000002b1c1c7210 */ /* 0x000fe20007ffe1ff */
[----:B------:R-:W-:Y:S01]  /*3fb0*/  IMAD.IADD R42, R29, 0x1, -R46 ;  /* 0x000000011d2a7824 */ /* 0x000fe200078e0a2e */
[----:B------:R-:W2:Y:S01]  /*3fc0*/  MUFU.TANH R183, R26 ;  /* 0x0000001a00b77308 */ /* 0x000ea20000002400 */
[----:B---3--:R-:W-:Y:S01]  /*3fd0*/  FFMA.FTZ R15, R32, -R0, R15 ;  /* 0x80000000200f7223 */ /* 0x008fe2000001000f */
[----:B------:R-:W-:Y:S01]  /*3fe0*/  FSEL R32, R11, -INF , !P0 ;  /* 0xff8000000b207808 */ /* 0x000fe20004000000 */
[C---:B------:R-:W-:Y:S01]  /*3ff0*/  IMAD.IADD R11, R43.reuse, 0x1, -R22 ;  /* 0x000000012b0b7824 */ /* 0x040fe200078e0a16 */
[----:B------:R-:W-:Y:S01]  /*4000*/  IABS R16, R16 ;  /* 0x0000001000107213 */ /* 0x000fe20000000000 */
[----:B------:R-:W-:Y:S01]  /*4010*/  IMAD.IADD R23, R43, 0x1, -R44 ;  /* 0x000000012b177824 */ /* 0x000fe200078e0a2c */
[----:B------:R-:W-:Y:S01]  /*4020*/  ISETP.GE.AND P2, PT, R22, R135, PT ;  /* 0x000000871600720c */ /* 0x000fe20003f46270 */
[----:B------:R-:W-:Y:S01]  /*4030*/  FMUL.FTZ R67, R67, UR5 ;  /* 0x0000000543437c20 */ /* 0x000fe20008410000 */
[----:B------:R-:W-:Y:S01]  /*4040*/  MUFU.TANH R9, R54 ;  /* 0x0000003600097308 */ /* 0x000fe20000002400 */
[----:B-1----:R-:W-:Y:S01]  /*4050*/  FFMA.FTZ R14, R14, -R0, R37 ;  /* 0x800000000e0e7223 */ /* 0x002fe20000010025 */
[----:B------:R-:W-:Y:S01]  /*4060*/  FSEL R37, R15, -INF , !P1 ;  /* 0xff8000000f257808 */ /* 0x000fe20004800000 */
[----:B------:R-:W-:Y:S01]  /*4070*/  FMUL.FTZ R70, R70, UR5 ;  /* 0x0000000546467c20 */ /* 0x000fe20008410000 */
[----:B------:R-:W-:Y:S01]  /*4080*/  I2FP.F32.S32 R16, R16 ;  /* 0x0000001000107245 */ /* 0x000fe20000201400 */
[----:B------:R-:W-:Y:S01]  /*4090*/  FMUL.FTZ R64, R64, UR5 ;  /* 0x0000000540407c20 */ /* 0x000fe20008410000 */
[----:B------:R-:W-:Y:S01]  /*40a0*/  IABS R6, R6 ;  /* 0x0000000600067213 */ /* 0x000fe20000000000 */
[----:B------:R-:W-:Y:S01]  /*40b0*/  FMUL.FTZ R66, R66, UR5 ;  /* 0x0000000542427c20 */ /* 0x000fe20008410000 */
[----:B------:R-:W1:Y:S01]  /*40c0*/  MUFU.TANH R53, R53 ;  /* 0x0000003500357308 */ /* 0x000e620000002400 */
[----:B------:R-:W-:Y:S01]  /*40d0*/  IABS R24, R24 ;  /* 0x0000001800187213 */ /* 0x000fe20000000000 */
[----:B--2---:R-:W-:Y:S01]  /*40e0*/  FFMA.FTZ R183, R16, -R0, R183 ;  /* 0x8000000010b77223 */ /* 0x004fe200000100b7 */
[----:B------:R-:W-:Y:S01]  /*40f0*/  IABS R22, R28 ;  /* 0x0000001c00167213 */ /* 0x000fe20000000000 */
[----:B------:R-:W-:Y:S01]  /*4100*/  VIADD R16, R80, 0x39 ;  /* 0x0000003950107836 */ /* 0x000fe20000000000 */
[----:B------:R-:W-:-:S02]  /*4110*/  I2FP.F32.S32 R30, R30 ;  /* 0x0000001e001e7245 */ /* 0x000fc40000201400 */
[----:B------:R-:W-:Y:S01]  /*4120*/  I2FP.F32.S32 R6, R6 ;  /* 0x0000000600067245 */ /* 0x000fe20000201400 */
[----:B------:R2:W3:Y:S01]  /*4130*/  MUFU.TANH R27, R34 ;  /* 0x00000022001b7308 */ /* 0x0004e20000002400 */
[----:B------:R-:W-:Y:S01]  /*4140*/  I2FP.F32.S32 R24, R24 ;  /* 0x0000001800187245 */ /* 0x000fe20000201400 */
[----:B------:R-:W-:Y:S01]  /*4150*/  FFMA.FTZ R30, R30, -R0, R41 ;  /* 0x800000001e1e7223 */ /* 0x000fe20000010029 */
[----:B------:R-:W-:Y:S01]  /*4160*/  I2FP.F32.S32 R22, R22 ;  /* 0x0000001600167245 */ /* 0x000fe20000201400 */
[----:B------:R-:W-:Y:S01]  /*4170*/  IMAD.IADD R26, R29, 0x1, -R16 ;  /* 0x000000011d1a7824 */ /* 0x000fe200078e0a10 */
[----:B------:R-:W-:Y:S02]  /*4180*/  ISETP.GE.AND P4, PT, R36, R135, PT ;  /* 0x000000872400720c */ /* 0x000fe40003f86270 */
[----:B------:R-:W-:Y:S01]  /*4190*/  FSEL R14, R14, -INF , !P6 ;  /* 0xff8000000e0e7808 */ /* 0x000fe20007000000 */
[----:B------:R4:W4:Y:S01]  /*41a0*/  MUFU.TANH R47, R35 ;  /* 0x00000023002f7308 */ /* 0x0009220000002400 */
[----:B-1----:R-:W-:Y:S01]  /*41b0*/  FFMA.FTZ R6, R6, -R0, R53 ;  /* 0x8000000006067223 */ /* 0x002fe20000010035 */
[----:B------:R-:W-:-:S02]  /*41c0*/  FSEL R31, R31, -INF , !P6 ;  /* 0xff8000001f1f7808 */ /* 0x000fc40007000000 */
[----:B------:R-:W-:Y:S02]  /*41d0*/  FSEL R10, R10, -INF , !P3 ;  /* 0xff8000000a0a7808 */ /* 0x000fe40005800000 */
[----:B------:R-:W-:Y:S02]  /*41e0*/  FSEL R8, R8, -INF , !P2 ;  /* 0xff80000008087808 */ /* 0x000fe40005000000 */
[----:B------:R-:W1:Y:S01]  /*41f0*/  MUFU.TANH R55, R55 ;  /* 0x0000003700377308 */ /* 0x000e620000002400 */
[----:B--2---:R-:W-:Y:S01]  /*4200*/  FSEL R34, R13, -INF , !P1 ;  /* 0xff8000000d227808 */ /* 0x004fe20004800000 */
[----:B---3--:R-:W-:Y:S01]  /*4210*/  FFMA.FTZ R15, R24, -R0, R27 ;  /* 0x80000000180f7223 */ /* 0x008fe2000001001b */
[----:B------:R-:W-:Y:S01]  /*4220*/  ISETP.GE.AND P1, PT, R20, R135, PT ;  /* 0x000000871400720c */ /* 0x000fe20003f26270 */
[----:B------:R-:W-:Y:S01]  /*4230*/  VIADD R24, R80, 0x28 ;  /* 0x0000002850187836 */ /* 0x000fe20000000000 */
[----:B------:R-:W-:Y:S02]  /*4240*/  IABS R26, R26 ;  /* 0x0000001a001a7213 */ /* 0x000fe40000000000 */
[----:B------:R-:W-:Y:S01]  /*4250*/  FSEL R6, R6, -INF , !P1 ;  /* 0xff80000006067808 */ /* 0x000fe20004800000 */
[----:B------:R2:W3:Y:S01]  /*4260*/  MUFU.TANH R41, R25 ;  /* 0x0000001900297308 */ /* 0x0004e20000002400 */
[----:B----4-:R-:W-:Y:S01]  /*4270*/  FSEL R35, R18, -INF , !P0 ;  /* 0xff80000012237808 */ /* 0x010fe20004000000 */
[----:B------:R-:W-:Y:S01]  /*4280*/  IMAD.IADD R18, R43, 0x1, -R20 ;  /* 0x000000012b127824 */ /* 0x000fe200078e0a14 */
[----:B------:R-:W-:Y:S01]  /*4290*/  IABS R20, R11 ;  /* 0x0000000b00147213 */ /* 0x000fe20000000000 */
[----:B------:R-:W-:Y:S01]  /*42a0*/  FFMA.FTZ R13, R22, -R0, R47 ;  /* 0x80000000160d7223 */ /* 0x000fe2000001002f */
[----:B------:R-:W-:Y:S01]  /*42b0*/  ISETP.GE.AND P0, PT, R40, R135, PT ;  /* 0x000000872800720c */ /* 0x000fe20003f06270 */
[----:B------:R-:W-:Y:S01]  /*42c0*/  VIADD R22, R80, 0x30 ;  /* 0x0000003050167836 */ /* 0x000fe20000000000 */
[----:B------:R-:W-:Y:S01]  /*42d0*/  IABS R18, R18 ;  /* 0x0000001200127213 */ /* 0x000fe20000000000 */
[----:B------:R-:W4:Y:S01]  /*42e0*/  MUFU.TANH R17, R17 ;  /* 0x0000001100117308 */ /* 0x000f220000002400 */
[----:B------:R-:W-:Y:S01]  /*42f0*/  I2FP.F32.S32 R20, R20 ;  /* 0x0000001400147245 */ /* 0x000fe20000201400 */
[C---:B------:R-:W-:Y:S01]  /*4300*/  IMAD.IADD R40, R29.reuse, 0x1, -R24 ;  /* 0x000000011d287824 */ /* 0x040fe200078e0a18 */
[----:B------:R-:W-:Y:S01]  /*4310*/  I2FP.F32.S32 R18, R18 ;  /* 0x0000001200127245 */ /* 0x000fe20000201400 */
[----:B------:R-:W-:Y:S01]  /*4320*/  IMAD.IADD R36, R29, 0x1, -R22 ;  /* 0x000000011d247824 */ /* 0x000fe200078e0a16 */
[----:B------:R-:W-:Y:S01]  /*4330*/  FSEL R13, R13, -INF , !P3 ;  /* 0xff8000000d0d7808 */ /* 0x000fe20005800000 */
[-C--:B------:R-:W-:Y:S01]  /*4340*/  FFMA.FTZ R11, R20, -R0.reuse, R9 ;  /* 0x80000000140b7223 */ /* 0x080fe20000010009 */
[----:B------:R-:W-:Y:S01]  /*4350*/  IADD3 R20, R80, 0x31, RZ ;  /* 0x0000003150147810 */ /* 0x000fe20007ffe0ff */
[----:B-1----:R-:W-:Y:S01]  /*4360*/  FFMA.FTZ R9, R18, -R0, R55 ;  /* 0x8000000012097223 */ /* 0x002fe20000010037 */
[----:B------:R-:W-:Y:S01]  /*4370*/  VIADD R18, R80, 0x38 ;  /* 0x0000003850127836 */ /* 0x000fe20000000000 */
[----:B------:R-:W-:Y:S01]  /*4380*/  FSEL R162, R162, -INF , !P0 ;  /* 0xff800000a2a27808 */ /* 0x000fe20004000000 */
[----:B--2---:R-:W-:Y:S01]  /*4390*/  IMAD.IADD R25, R43, 0x1, -R46 ;  /* 0x000000012b197824 */ /* 0x004fe200078e0a2e */
[----:B------:R-:W-:Y:S01]  /*43a0*/  FSEL R11, R11, -INF , !P2 ;  /* 0xff8000000b0b7808 */ /* 0x000fe20005000000 */
[----:B------:R-:W-:Y:S01]  /*43b0*/  IMAD.IADD R28, R29, 0x1, -R20 ;  /* 0x000000011d1c7824 */ /* 0x000fe200078e0a14 */
[----:B------:R-:W-:Y:S01]  /*43c0*/  FSEL R9, R9, -INF , !P1 ;  /* 0xff80000009097808 */ /* 0x000fe20004800000 */
[----:B------:R-:W1:Y:S01]  /*43d0*/  MUFU.TANH R21, R21 ;  /* 0x0000001500157308 */ /* 0x000e620000002400 */
[----:B------:R-:W-:-:S02]  /*43e0*/  FSEL R183, R183, -INF , !P0 ;  /* 0xff800000b7b77808 */ /* 0x000fc40004000000 */
[-C--:B------:R-:W-:Y:S01]  /*43f0*/  ISETP.GE.AND P6, PT, R24, R135.reuse, PT ;  /* 0x000000871800720c */ /* 0x080fe20003fc6270 */
[C---:B------:R-:W-:Y:S01]  /*4400*/  IMAD.IADD R24, R43.reuse, 0x1, -R24 ;  /* 0x000000012b187824 */ /* 0x040fe200078e0a18 */
[-C--:B------:R-:W-:Y:S01]  /*4410*/  ISETP.GE.AND P3, PT, R22, R135.reuse, PT ;  /* 0x000000871600720c */ /* 0x080fe20003f66270 */
[C---:B------:R-:W-:Y:S01]  /*4420*/  IMAD.IADD R22, R43.reuse, 0x1, -R22 ;  /* 0x000000012b167824 */ /* 0x040fe200078e0a16 */
[-C--:B------:R-:W-:Y:S01]  /*4430*/  ISETP.GE.AND P2, PT, R20, R135.reuse, PT ;  /* 0x000000871400720c */ /* 0x080fe20003f46270 */
[C---:B------:R-:W-:Y:S01]  /*4440*/  IMAD.IADD R20, R43.reuse, 0x1, -R20 ;  /* 0x000000012b147824 */ /* 0x040fe200078e0a14 */
[-C--:B------:R-:W-:Y:S01]  /*4450*/  ISETP.GE.AND P1, PT, R18, R135.reuse, PT ;  /* 0x000000871200720c */ /* 0x080fe20003f26270 */
[----:B------:R-:W2:Y:S01]  /*4460*/  MUFU.TANH R45, R45 ;  /* 0x0000002d002d7308 */ /* 0x000ea20000002400 */
[----:B------:R-:W-:Y:S01]  /*4470*/  ISETP.GE.AND P0, PT, R16, R135, PT ;  /* 0x000000871000720c */ /* 0x000fe20003f06270 */
[----:B------:R-:W-:Y:S01]  /*4480*/  IMAD.IADD R16, R43, 0x1, -R16 ;  /* 0x000000012b107824 */ /* 0x000fe200078e0a10 */
[----:B------:R-:W-:Y:S01]  /*4490*/  IADD3 R27, R29, -R18, RZ ;  /* 0x800000121d1b7210 */ /* 0x000fe20007ffe0ff */
[----:B------:R-:W-:Y:S01]  /*44a0*/  FMUL.FTZ R29, R68, UR5 ;  /* 0x00000005441d7c20 */ /* 0x000fe20008410000 */
[----:B------:R-:W-:-:S02]  /*44b0*/  IABS R42, R42 ;  /* 0x0000002a002a7213 */ /* 0x000fc40000000000 */
[----:B------:R-:W-:Y:S01]  /*44c0*/  IABS R25, R25 ;  /* 0x0000001900197213 */ /* 0x000fe20000000000 */
[----:B------:R-:W2:Y:S01]  /*44d0*/  MUFU.TANH R39, R39 ;  /* 0x0000002700277308 */ /* 0x000ea20000002400 */
[----:B------:R-:W-:Y:S01]  /*44e0*/  IADD3 R18, -R18, R43, RZ ;  /* 0x0000002b12127210 */ /* 0x000fe20007ffe1ff */
[----:B------:R-:W-:Y:S01]  /*44f0*/  FMUL.FTZ R43, R69, UR5 ;  /* 0x00000005452b7c20 */ /* 0x000fe20008410000 */
[----:B------:R-:W-:Y:S02]  /*4500*/  I2FP.F32.S32 R172, R26 ;  /* 0x0000001a00ac7245 */ /* 0x000fe40000201400 */
[----:B------:R-:W-:Y:S02]  /*4510*/  I2FP.F32.S32 R42, R42 ;  /* 0x0000002a002a7245 */ /* 0x000fe40000201400 */
[----:B------:R-:W-:Y:S01]  /*4520*/  I2FP.F32.S32 R26, R25 ;  /* 0x00000019001a7245 */ /* 0x000fe20000201400 */
[----:B------:R-:W-:Y:S01]  /*4530*/  MUFU.TANH R19, R19 ;  /* 0x0000001300137308 */ /* 0x000fe20000002400 */
[----:B------:R-:W-:Y:S01]  /*4540*/  FSEL R30, R30, -INF , !P5 ;  /* 0xff8000001e1e7808 */ /* 0x000fe20006800000 */
[-C--:B---3--:R-:W-:Y:S01]  /*4550*/  FFMA.FTZ R41, R42, -R0.reuse, R41 ;  /* 0x800000002a297223 */ /* 0x088fe20000010029 */
[----:B------:R-:W-:Y:S01]  /*4560*/  FSEL R33, R33, -INF , !P5 ;  /* 0xff80000021217808 */ /* 0x000fe20006800000 */
[----:B----4-:R-:W-:Y:S01]  /*4570*/  FFMA.FTZ R17, R26, -R0, R17 ;  /* 0x800000001a117223 */ /* 0x010fe20000010011 */
[----:B------:R-:W-:-:S02]  /*4580*/  ISETP.GE.AND P5, PT, R46, R135, PT ;  /* 0x000000872e00720c */ /* 0x000fc40003fa6270 */
[----:B------:R-:W-:Y:S01]  /*4590*/  IABS R24, R24 ;  /* 0x0000001800187213 */ /* 0x000fe20000000000 */
[----:B------:R-:W3:Y:S01]  /*45a0*/  MUFU.TANH R29, R29 ;  /* 0x0000001d001d7308 */ /* 0x000ee20000002400 */
[----:B------:R-:W-:Y:S02]  /*45b0*/  FSEL R170, R41, -INF , !P5 ;  /* 0xff80000029aa7808 */ /* 0x000fe40006800000 */
[----:B------:R-:W-:Y:S02]  /*45c0*/  I2FP.F32.S32 R24, R24 ;  /* 0x0000001800187245 */ /* 0x000fe40000201400 */
[----:B------:R-:W-:Y:S02]  /*45d0*/  FSEL R169, R17, -INF , !P5 ;  /* 0xff80000011a97808 */ /* 0x000fe40006800000 */
[----:B------:R-:W-:Y:S01]  /*45e0*/  ISETP.GE.AND P5, PT, R135, 0x41, PT ;  /* 0x000000418700780c */ /* 0x000fe20003fa6270 */
[----:B------:R-:W4:Y:S01]  /*45f0*/  MUFU.TANH R43, R43 ;  /* 0x0000002b002b7308 */ /* 0x000f220000002400 */
[----:B------:R-:W-:Y:S01]  /*4600*/  IABS R40, R40 ;  /* 0x0000002800287213 */ /* 0x000fe20000000000 */
[----:B-1----:R-:W-:Y:S01]  /*4610*/  FFMA.FTZ R21, R24, -R0, R21 ;  /* 0x8000000018157223 */ /* 0x002fe20000010015 */
        /* <DEDUP_REMOVED lines=8> */
[----:B------:R-:W1:Y:S01]  /*46a0*/  MUFU.TANH R49, R64 ;  /* 0x0000004000317308 */ /* 0x000e620000002400 */
[----:B------:R-:W-:-:S02]  /*46b0*/  IABS R18, R18 ;  /* 0x0000001200127213 */ /* 0x000fc40000000000 */
[----:B------:R-:W-:Y:S02]  /*46c0*/  IABS R16, R16 ;  /* 0x0000001000107213 */ /* 0x000fe40000000000 */
[----:B------:R-:W-:Y:S02]  /*46d0*/  I2FP.F32.S32 R164, R40 ;  /* 0x0000002800a47245 */ /* 0x000fe40000201400 */
[----:B------:R-:W-:Y:S01]  /*46e0*/  I2FP.F32.S32 R166, R38 ;  /* 0x0000002600a67245 */ /* 0x000fe20000201400 */
[----:B------:R-:W1:Y:S01]  /*46f0*/  MUFU.TANH R65, R65 ;  /* 0x0000004100417308 */ /* 0x000e620000002400 */
[----:B------:R-:W-:Y:S01]  /*4700*/  I2FP.F32.S32 R178, R36 ;  /* 0x0000002400b27245 */ /* 0x000fe20000201400 */
[----:B--2---:R-:W-:Y:S01]  /*4710*/  FFMA.FTZ R164, R164, -R0, R45 ;  /* 0x80000000a4a47223 */ /* 0x004fe2000001002d */
[----:B------:R-:W-:Y:S01]  /*4720*/  I2FP.F32.S32 R28, R28 ;  /* 0x0000001c001c7245 */ /* 0x000fe20000201400 */
[-C--:B------:R-:W-:Y:S01]  /*4730*/  FFMA.FTZ R166, R166, -R0.reuse, R39 ;  /* 0x80000000a6a67223 */ /* 0x080fe20000010027 */
[----:B------:R-:W-:Y:S01]  /*4740*/  I2FP.F32.S32 R174, R27 ;  /* 0x0000001b00ae7245 */ /* 0x000fe20000201400 */
[----:B---3--:R-:W-:Y:S01]  /*4750*/  FFMA.FTZ R178, R178, -R0, R29 ;  /* 0x80000000b2b27223 */ /* 0x008fe2000001001d */
[----:B------:R-:W-:Y:S01]  /*4760*/  I2FP.F32.S32 R24, R23 ;  /* 0x0000001700187245 */ /* 0x000fe20000201400 */
[----:B------:R-:W2:Y:S01]  /*4770*/  MUFU.TANH R71, R71 ;  /* 0x0000004700477308 */ /* 0x000ea20000002400 */
[----:B------:R-:W-:Y:S01]  /*4780*/  I2FP.F32.S32 R22, R22 ;  /* 0x0000001600167245 */ /* 0x000fe20000201400 */
[----:B----4-:R-:W-:Y:S01]  /*4790*/  FFMA.FTZ R176, R28, -R0, R43 ;  /* 0x800000001cb07223 */ /* 0x010fe2000001002b */
[----:B------:R-:W-:Y:S01]  /*47a0*/  I2FP.F32.S32 R20, R20 ;  /* 0x0000001400147245 */ /* 0x000fe20000201400 */
[----:B-1----:R-:W-:Y:S01]  /*47b0*/  FFMA.FTZ R174, R174, -R0, R49 ;  /* 0x80000000aeae7223 */ /* 0x002fe20000010031 */
[----:B------:R-:W-:Y:S01]  /*47c0*/  I2FP.F32.S32 R18, R18 ;  /* 0x0000001200127245 */ /* 0x000fe20000201400 */
[----:B------:R-:W-:Y:S01]  /*47d0*/  FFMA.FTZ R19, R24, -R0, R19 ;  /* 0x8000000018137223 */ /* 0x000fe20000010013 */
[----:B------:R-:W-:Y:S01]  /*47e0*/  I2FP.F32.S32 R16, R16 ;  /* 0x0000001000107245 */ /* 0x000fe20000201400 */
[----:B------:R-:W1:Y:S01]  /*47f0*/  MUFU.TANH R171, R66 ;  /* 0x0000004200ab7308 */ /* 0x000e620000002400 */
[----:B------:R-:W-:Y:S01]  /*4800*/  FSEL R12, R12, -INF , !P4 ;  /* 0xff8000000c0c7808 */ /* 0x000fe20006000000 */
[-C--:B------:R-:W-:Y:S01]  /*4810*/  FFMA.FTZ R172, R172, -R0.reuse, R65 ;  /* 0x80000000acac7223 */ /* 0x080fe20000010041 */
[----:B------:R-:W-:Y:S01]  /*4820*/  FSEL R15, R15, -INF , !P4 ;  /* 0xff8000000f0f7808 */ /* 0x000fe20006000000 */
[----:B------:R-:W-:Y:S01]  /*4830*/  FFMA.FTZ R47, R22, -R0, R47 ;  /* 0x80000000162f7223 */ /* 0x000fe2000001002f */
[----:B------:R-:W-:-:S02]  /*4840*/  ISETP.GE.AND P4, PT, R44, R135, PT ;  /* 0x000000872c00720c */ /* 0x000fc40003f86270 */
[----:B------:R-:W-:Y:S01]  /*4850*/  FSEL R164, R164, -INF , !P6 ;  /* 0xff800000a4a47808 */ /* 0x000fe20007000000 */
[----:B------:R-:W3:Y:S01]  /*4860*/  MUFU.TANH R67, R67 ;  /* 0x0000004300437308 */ /* 0x000ee20000002400 */
[-C--:B--2---:R-:W-:Y:S01]  /*4870*/  FFMA.FTZ R173, R20, -R0.reuse, R71 ;  /* 0x8000000014ad7223 */ /* 0x084fe20000010047 */
[----:B------:R-:W-:Y:S02]  /*4880*/  FSEL R181, R21, -INF , !P6 ;  /* 0xff80000015b57808 */ /* 0x000fe40007000000 */
[----:B------:R-:W-:Y:S02]  /*4890*/  FSEL R166, R166, -INF , !P4 ;  /* 0xff800000a6a67808 */ /* 0x000fe40006000000 */
[----:B------:R-:W-:Y:S02]  /*48a0*/  FSEL R175, R19, -INF , !P4 ;  /* 0xff80000013af7808 */ /* 0x000fe40006000000 */
[----:B------:R-:W-:Y:S01]  /*48b0*/  FSEL R178, R178, -INF , !P3 ;  /* 0xff800000b2b27808 */ /* 0x000fe20005800000 */
[----:B-1----:R-:W-:Y:S01]  /*48c0*/  FFMA.FTZ R171, R18, -R0, R171 ;  /* 0x8000000012ab7223 */ /* 0x002fe200000100ab */
        /* <DEDUP_REMOVED lines=22> */
[----:B------:R-:W-:Y:S01]  /*4a30*/  IMAD.IADD R4, R39, 0x1, R7 ;  /* 0x0000000127047824 */ /* 0x000fe200078e0207 */
[----:B------:R-:W-:-:S05]  /*4a40*/  IADD3 R7, P6, R218, R38, RZ ;  /* 0x00000026da077210 */ /* 0x000fca0007fde0ff */
[----:B------:R-:W3:Y:S01]  /*4a50*/  @!P3 LDC.64 R20, c[0x0][0x218] ;  /* 0x00008600ff14bb82 */ /* 0x000ee20000000a00 */
[----:B------:R-:W-:-:S07]  /*4a60*/  IMAD.X R36, R217, 0x1, R4, P6 ;  /* 0x00000001d9247824 */ /* 0x000fce00030e0604 */
        /* <DEDUP_REMOVED lines=98> */
.L_x_1075:
[----:B------:R-:W-:Y:S05]  /*5090*/  BSYNC B0 ;  /* 0x0000000000007941 */ /* 0x000fea0003800000 */
.L_x_1074:
[----:B------:R-:W0:Y:S02]  /*50a0*/  LDGDEPBAR ;  /* 0x00000000000079af */ /* 0x000e240000000000 */
.L_x_1073:
        /* <DEDUP_REMOVED lines=77> */
[----:B------:R-:W1:Y:S01]  /*5580*/  LDSM.16.MT88.4 R12, [R198+0xc800] ;  /* 0x00c80000c60c783b */ /* 0x000e620000004200 */
[----:B------:R-:W2:Y:S01]  /*5590*/  MUFU.EX2 R158, R158 ;  /* 0x0000009e009e7308 */ /* 0x000ea20000000800 */
[--C-:B------:R-:W-:Y:S01]  /*55a0*/  FFMA.FTZ R2, R6, UR5, -R179.reuse ;  /* 0x0000000506027c23 */ /* 0x100fe200080108b3 */
[--C-:B------:R-:W-:Y:S01]  /*55b0*/  FFMA.FTZ R163, R170, UR5, -R179.reuse ;  /* 0x00000005aaa37c23 */ /* 0x100fe200080108b3 */
[----:B------:R-:W4:Y:S01]  /*55c0*/  LDSM.16.MT88.4 R8, [R200+0xe800] ;  /* 0x00e80000c808783b */ /* 0x000f220000004200 */
        /* <DEDUP_REMOVED lines=12> */
[----:B------:R-:W5:Y:S01]  /*5690*/  MUFU.EX2 R154, R154 ;  /* 0x0000009a009a7308 */ /* 0x000f620000000800 */
[----:B--2---:R-:W-:Y:S01]  /*56a0*/  F2FP.F16.F32.PACK_AB R96, R158, R159 ;  /* 0x0000009f9e60723e */ /* 0x004fe200000000ff */
        /* <DEDUP_REMOVED lines=8> */
[--C-:B------:R-:W-:Y:S01]  /*5730*/  FFMA.FTZ R171, R171, UR5, -R168.reuse ;  /* 0x00000005abab7c23 */ /* 0x100fe200080108a8 */
[----:B------:R-:W-:Y:S01]  /*5740*/  LDSM.16.MT88.4 R24, [R198+0xe800] ;  /* 0x00e80000c618783b */ /* 0x000fe20000004200 */
        /* <DEDUP_REMOVED lines=200> */
[----:B------:R-:W-:Y:S01]  /*63d0*/  LOP3.LUT R145, R145, 0x3, RZ, 0xc0, !PT ;  /* 0x0000000391917812 */ /* 0x000fe200078ec0ff */
[----:B------:R-:W-:Y:S01]  /*63e0*/  IMAD.MOV.U32 R3, RZ, RZ, R132 ;  /* 0x000000ffff037224 */ /* 0x000fe200078e0084 */
[----:B------:R-:W-:Y:S01]  /*63f0*/  ISETP.GE.AND P4, PT, R146, UR4, PT ;  /* 0x0000000492007c0c */ /* 0x000fe2000bf86270 */
[----:B------:R-:W-:Y:S01]  /*6400*/  IMAD.MOV.U32 R2, RZ, RZ, R133 ;  /* 0x000000ffff027224 */ /* 0x000fe200078e0085 */
[----:B------:R-:W-:Y:S01]  /*6410*/  LEA.HI.SX32 R232, R134, 0xfffffffe, 0x1a ;  /* 0xfffffffe86e87811 */ /* 0x000fe200078fd2ff */
[----:B------:R-:W-:Y:S01]  /*6420*/  IMAD R145, R145, -0x2, R144 ;  /* 0xfffffffe91917824 */ /* 0x000fe200078e0290 */
[----:B------:R-:W-:Y:S01]  /*6430*/  ULDC.64 UR8, c[0x0][0x250] ;  /* 0x0000940000087ab9 */ /* 0x000fe20000000a00 */
[----:B------:R-:W-:Y:S01]  /*6440*/  ULDC UR12, c[0x0][0x2d0] ;  /* 0x0000b400000c7ab9 */ /* 0x000fe20000000800 */
[----:B------:R-:W-:Y:S02]  /*6450*/  USHF.L.U64.HI UR13, UR8, 0x4, UR9 ;  /* 0x00000004080d7899 */ /* 0x000fe40008010209 */
[----:B------:R-:W-:Y:S01]  /*6460*/  IADD3 R225, R135, R145, -R224 ;  /* 0x0000009187e17210 */ /* 0x000fe20007ffe8e0 */
[----:B------:R-:W-:Y:S01]  /*6470*/  USHF.L.U32 UR14, UR8, 0x4, URZ ;  /* 0x00000004080e7899 */ /* 0x000fe2000800063f */
[----:B------:R-:W-:Y:S01]  /*6480*/  ULDC UR5, c[0x0][0x39c] ;  /* 0x0000e70000057ab9 */ /* 0x000fe20000000800 */
[----:B------:R-:W-:-:S02]  /*6490*/  ULDC UR4, c[0x0][0x2ec] ;  /* 0x0000bb0000047ab9 */ /* 0x000fc40000000800 */
[----:B------:R-:W1:Y:S01]  /*64a0*/  @!P4 LDC.64 R214, c[0x0][0x220] ;  /* 0x00008800ffd6cb82 */ /* 0x000e620000000a00 */
[----:B------:R-:W-:-:S07]  /*64b0*/  ULDC.64 UR6, c[0x0][0x248] ;  /* 0x0000920000067ab9 */ /* 0x000fce0000000a00 */
[----:B------:R-:W2:Y:S08]  /*64c0*/  @!P4 LDC.64 R212, c[0x0][0x220] ;  /* 0x00008800ffd4cb82 */ /* 0x000eb00000000a00 */
[----:B------:R-:W3:Y:S08]  /*64d0*/  @!P4 LDC.64 R210, c[0x0][0x220] ;  /* 0x00008800ffd2cb82 */ /* 0x000ef00000000a00 */
[----:B------:R-:W4:Y:S01]  /*64e0*/  @!P4 LDC.64 R208, c[0x0][0x220] ;  /* 0x00008800ffd0cb82 */ /* 0x000f220000000a00 */
[----:B------:R-:W-:Y:S05]  /*64f0*/  BRA `(.L_x_1077) ;  /* 0x0000000400c07947 */ /* 0x000fea0003800000 */
.L_x_1079:
        /* <DEDUP_REMOVED lines=112> */
.L_x_1077:
[----:B------:R-:W-:Y:S04]  /*6c00*/  DEPBAR.LE SB0, 0x0 ;  /* 0x000080000000791a */ /* 0x000fe80000000000 */
[----:B------:R-:W-:Y:S01]  /*6c10*/  BAR.SYNC.DEFER_BLOCKING 0x0 ;  /* 0x0000000000007b1d */ /* 0x000fe20000010000 */
[----:B------:R-:W-:Y:S01]  /*6c20*/  SHF.R.S32.HI R132, RZ, 0x1f, R232 ;  /* 0x0000001fff847819 */ /* 0x000fe200000114e8 */
[----:B------:R-:W-:Y:S01]  /*6c30*/  IMAD.WIDE.U32 R242, R232, UR8, RZ ;  /* 0x00000008e8f27c25 */ /* 0x000fe2000f8e00ff */
[----:B------:R-:W-:Y:S02]  /*6c40*/  ISETP.GE.AND P3, PT, R223, UR12, PT ;  /* 0x0000000cdf007c0c */ /* 0x000fe4000bf66270 */
[----:B------:R-:W-:Y:S01]  /*6c50*/  ISETP.GE.AND P2, PT, R222, UR12, PT ;  /* 0x0000000cde007c0c */ /* 0x000fe2000bf46270 */
[----:B------:R-:W-:Y:S01]  /*6c60*/  IMAD R132, R132, UR8, RZ ;  /* 0x0000000884847c24 */ /* 0x000fe2000f8e02ff */
[----:B------:R-:W-:Y:S03]  /*6c70*/  LEA R239, P0, R242, R226, 0x6 ;  /* 0x000000e2f2ef7211 */ /* 0x000fe600078030ff */
[----:B------:R-:W-:Y:S01]  /*6c80*/  IMAD R132, R232, UR9, R132 ;  /* 0x00000009e8847c24 */ /* 0x000fe2000f8e0284 */
[C---:B-1----:R-:W-:Y:S02]  /*6c90*/  @!P4 LEA R244, P1, R239.reuse, R214, 0x1 ;  /* 0x000000d6eff4c211 */ /* 0x042fe400078208ff */
[----:B------:R-:W-:Y:S01]  /*6ca0*/  IADD3 R235, P5, R239, UR14, RZ ;  /* 0x0000000eefeb7c10 */ /* 0x000fe2000ffbe0ff */
[----:B------:R-:W-:Y:S05]  /*6cb0*/  IMAD.IADD R133, R243, 0x1, R132 ;  /* 0x00000001f3857824 */ /* 0x000fea00078e0284 */
[----:B------:R-:W-:Y:S04]  /*6cc0*/  LEA.HI.X R242, R242, R216, R133, 0x6, P0 ;  /* 0x000000d8f2f27211 */ /* 0x000fe800000f3485 */
[--C-:B------:R-:W-:Y:S01]  /*6cd0*/  @!P4 LEA.HI.X R245, R239, R215, R242.reuse, 0x1, P1 ;  /* 0x000000d7eff5c211 */ /* 0x100fe200008f0cf2 */
[----:B------:R-:W1:Y:S01]  /*6ce0*/  @!P3 LDC.64 R236, c[0x0][0x220] ;  /* 0x00008800ffecbb82 */ /* 0x000e620000000a00 */
[----:B------:R-:W-:Y:S05]  /*6cf0*/  @P4 STS.128 [R221+0xc000], RZ ;  /* 0x00c000ffdd004388 */ /* 0x000fea0000000c00 */
[----:B------:R-:W-:Y:S01]  /*6d00*/  @!PT LDS RZ, [RZ] ;  /* 0x00000000fffff984 */ /* 0x000fe20000000800 */
[----:B------:R-:W-:Y:S01]  /*6d10*/  @!PT LDS RZ, [RZ] ;  /* 0x00000000fffff984 */ /* 0x000fe20000000800 */
[----:B------:R-:W-:Y:S01]  /*6d20*/  @!PT LDS RZ, [RZ] ;  /* 0x00000000fffff984 */ /* 0x000fe20000000800 */
[----:B------:R2:W-:Y:S02]  /*6d30*/  @!P4 LDGSTS.E.BYPASS.LTC128B.128 [R221+0xc000], desc[UR10][R244.64] ;  /* 0x0c000000f4ddcfae */ /* 0x0005e4000b901d4a */
[----:B------:R-:W5:Y:S03]  /*6d40*/  @!P2 LDC.64 R134, c[0x0][0x220] ;  /* 0x00008800ff86ab82 */ /* 0x000f660000000a00 */
[----:B------:R-:W-:Y:S05]  /*6d50*/  @P3 STS.128 [R221+0xe000], RZ ;  /* 0x00e000ffdd003388 */ /* 0x000fea0000000c00 */
[----:B------:R-:W3:Y:S08]  /*6d60*/  @!P3 LDC.64 R132, c[0x0][0x220] ;  /* 0x00008800ff84bb82 */ /* 0x000ef00000000a00 */
[----:B------:R-:W4:Y:S01]  /*6d70*/  @!P2 LDC.64 R240, c[0x0][0x220] ;  /* 0x00008800fff0ab82 */ /* 0x000f220000000a00 */
[----:B--2---:R-:W-:Y:S02]  /*6d80*/  @!P4 LEA R244, P1, R235, R212, 0x1 ;  /* 0x000000d4ebf4c211 */ /* 0x004fe400078208ff */
[C---:B-1----:R-:W-:Y:S04]  /*6d90*/  @!P3 LEA R250, P0, R239.reuse, R236, 0x1 ;  /* 0x000000eceffab211 */ /* 0x042fe800078008ff */
[C-C-:B------:R-:W-:Y:S02]  /*6da0*/  @!P3 LEA.HI.X R251, R239.reuse, R237, R242.reuse, 0x1, P0 ;  /* 0x000000edeffbb211 */ /* 0x140fe400000f0cf2 */
[C---:B-----5:R-:W-:Y:S01]  /*6db0*/  @!P2 LEA R248, P0, R239.reuse, R134, 0x1 ;  /* 0x00000086eff8a211 */ /* 0x060fe200078008ff */
[----:B------:R-:W1:Y:S02]  /*6dc0*/  @!P2 LDC.64 R236, c[0x0][0x220] ;  /* 0x00008800ffecab82 */ /* 0x000e640000000a00 */
[----:B------:R-:W-:Y:S01]  /*6dd0*/  @!PT LDS RZ, [RZ] ;  /* 0x00000000fffff984 */ /* 0x000fe20000000800 */
[----:B------:R-:W-:Y:S01]  /*6de0*/  @!PT LDS RZ, [RZ] ;  /* 0x00000000fffff984 */ /* 0x000fe20000000800 */
[----:B------:R-:W-:Y:S01]  /*6df0*/  @!PT LDS RZ, [RZ] ;  /* 0x00000000fffff984 */ /* 0x000fe20000000800 */
[----:B------:R2:W-:Y:S01]  /*6e00*/  @!P3 LDGSTS.E.BYPASS.LTC128B.128 [R221+0xe000], desc[UR10][R250.64+0x80] ;  /* 0x0e000080faddbfae */ /* 0x0005e2000b901d4a */
[----:B------:R-:W-:Y:S02]  /*6e10*/  @!P2 LEA.HI.X R249, R239, R135, R242, 0x1, P0 ;  /* 0x00000087eff9a211 */ /* 0x000fe400000f0cf2 */
[----:B------:R-:W-:Y:S02]  /*6e20*/  IADD3.X R242, R242, UR13, RZ, P5, !PT ;  /* 0x0000000df2f27c10 */ /* 0x000fe4000affe4ff */
[----:B------:R-:W-:Y:S01]  /*6e30*/  @P2 STS.128 [R221+0x10000], RZ ;  /* 0x010000ffdd002388 */ /* 0x000fe20000000c00 */
[C---:B---3--:R-:W-:Y:S01]  /*6e40*/  @!P3 LEA R246, P0, R235.reuse, R132, 0x1 ;  /* 0x00000084ebf6b211 */ /* 0x048fe200078008ff */
[----:B------:R-:W3:Y:S01]  /*6e50*/  @!P3 LDC.64 R238, c[0x0][0x220] ;  /* 0x00008800ffeebb82 */ /* 0x000ee20000000a00 */
[C-C-:B------:R-:W-:Y:S02]  /*6e60*/  @!P4 LEA.HI.X R245, R235.reuse, R213, R242.reuse, 0x1, P1 ;  /* 0x000000d5ebf5c211 */ /* 0x140fe400008f0cf2 */
[----:B------:R-:W-:Y:S01]  /*6e70*/  @!PT LDS RZ, [RZ] ;  /* 0x00000000fffff984 */ /* 0x000fe20000000800 */
[----:B------:R-:W-:Y:S01]  /*6e80*/  @!PT LDS RZ, [RZ] ;  /* 0x00000000fffff984 */ /* 0x000fe20000000800 */
[----:B------:R-:W-:Y:S01]  /*6e90*/  @!PT LDS RZ, [RZ] ;  /* 0x00000000fffff984 */ /* 0x000fe20000000800 */
[----:B------:R-:W-:Y:S01]  /*6ea0*/  @!P2 LDGSTS.E.BYPASS.LTC128B.128 [R221+0x10000], desc[UR10][R248.64+0x100] ;  /* 0x10000100f8ddafae */ /* 0x000fe2000b901d4a */
[C-C-:B------:R-:W-:Y:S02]  /*6eb0*/  @!P3 LEA.HI.X R247, R235.reuse, R133, R242.reuse, 0x1, P0 ;  /* 0x00000085ebf7b211 */ /* 0x140fe400000f0cf2 */
[C---:B----4-:R-:W-:Y:S02]  /*6ec0*/  @!P2 LEA R240, P0, R235.reuse, R240, 0x1 ;  /* 0x000000f0ebf0a211 */ /* 0x050fe400078008ff */
[----:B------:R-:W-:Y:S01]  /*6ed0*/  @P4 STS.128 [R221+0xc800], RZ ;  /* 0x00c800ffdd004388 */ /* 0x000fe20000000c00 */
[C---:B------:R-:W-:Y:S01]  /*6ee0*/  IADD3 R243, P1, R235.reuse, UR14, RZ ;  /* 0x0000000eebf37c10 */ /* 0x040fe2000ff3e0ff */
[----:B------:R-:W4:Y:S01]  /*6ef0*/  @!P3 LDC.64 R134, c[0x0][0x220] ;  /* 0x00008800ff86bb82 */ /* 0x000f220000000a00 */
[----:B------:R-:W-:Y:S02]  /*6f00*/  @!P2 LEA.HI.X R241, R235, R241, R242, 0x1, P0 ;  /* 0x000000f1ebf1a211 */ /* 0x000fe400000f0cf2 */
[----:B------:R-:W-:Y:S01]  /*6f10*/  @!PT LDS RZ, [RZ] ;  /* 0x00000000fffff984 */ /* 0x000fe20000000800 */
[----:B------:R-:W-:Y:S01]  /*6f20*/  @!PT LDS RZ, [RZ] ;  /* 0x00000000fffff984 */ /* 0x000fe20000000800 */
[----:B------:R-:W-:Y:S01]  /*6f30*/  @!PT LDS RZ, [RZ] ;  /* 0x00000000fffff984 */ /* 0x000fe20000000800 */
[----:B------:R5:W-:Y:S01]  /*6f40*/  @!P4 LDGSTS.E.BYPASS.LTC128B.128 [R221+0xc800], desc[UR10][R244.64] ;  /* 0x0c800000f4ddcfae */ /* 0x000be2000b901d4a */
[----:B------:R-:W-:Y:S02]  /*6f50*/  IADD3.X R242, R242, UR13, RZ, P1, !PT ;  /* 0x0000000df2f27c10 */ /* 0x000fe40008ffe4ff */
[C---:B------:R-:W-:Y:S02]  /*6f60*/  IADD3 R235, P6, R243.reuse, UR14, RZ ;  /* 0x0000000ef3eb7c10 */ /* 0x040fe4000ffde0ff */
[----:B------:R-:W-:Y:S01]  /*6f70*/  @P3 STS.128 [R221+0xe800], RZ ;  /* 0x00e800ffdd003388 */ /* 0x000fe20000000c00 */
[----:B------:R-:W5:Y:S04]  /*6f80*/  @!P2 LDC.64 R132, c[0x0][0x220] ;  /* 0x00008800ff84ab82 */ /* 0x000f680000000a00 */
[----:B------:R-:W-:Y:S01]  /*6f90*/  @!PT LDS RZ, [RZ] ;  /* 0x00000000fffff984 */ /* 0x000fe20000000800 */
[----:B------:R-:W-:Y:S01]  /*6fa0*/  @!PT LDS RZ, [RZ] ;  /* 0x00000000fffff984 */ /* 0x000fe20000000800 */
[----:B------:R-:W-:Y:S01]  /*6fb0*/  @!PT LDS RZ, [RZ] ;  /* 0x00000000fffff984 */ /* 0x000fe20000000800 */
[----:B------:R-:W-:Y:S01]  /*6fc0*/  @!P3 LDGSTS.E.BYPASS.LTC128B.128 [R221+0xe800], desc[UR10][R246.64+0x80] ;  /* 0x0e800080f6ddbfae */ /* 0x000fe2000b901d4a */
[C---:B--2---:R-:W-:Y:S04]  /*6fd0*/  @!P4 LEA R250, P0, R243.reuse, R210, 0x1 ;  /* 0x000000d2f3fac211 */ /* 0x044fe800078008ff */
[----:B------:R-:W-:Y:S01]  /*6fe0*/  @P2 STS.128 [R221+0x10800], RZ ;  /* 0x010800ffdd002388 */ /* 0x000fe20000000c00 */
[C---:B---3--:R-:W-:Y:S04]  /*6ff0*/  @!P3 LEA R238, P1, R243.reuse, R238, 0x1 ;  /* 0x000000eef3eeb211 */ /* 0x048fe800078208ff */
[----:B------:R-:W-:Y:S01]  /*7000*/  @!PT LDS RZ, [RZ] ;  /* 0x00000000fffff984 */ /* 0x000fe20000000800 */
[----:B------:R-:W-:Y:S01]  /*7010*/  @!PT LDS RZ, [RZ] ;  /* 0x00000000fffff984 */ /* 0x000fe20000000800 */
[----:B------:R-:W-:Y:S01]  /*7020*/  @!PT LDS RZ, [RZ] ;  /* 0x00000000fffff984 */ /* 0x000fe20000000800 */
[----:B------:R2:W-:Y:S01]  /*7030*/  @!P2 LDGSTS.E.BYPASS.LTC128B.128 [R221+0x10800], desc[UR10][R240.64+0x100] ;  /* 0x10800100f0ddafae */ /* 0x0005e2000b901d4a */
[C-C-:B------:R-:W-:Y:S02]  /*7040*/  @!P4 LEA.HI.X R251, R243.reuse, R211, R242.reuse, 0x1, P0 ;  /* 0x000000d3f3fbc211 */ /* 0x140fe400000f0cf2 */
[C-C-:B------:R-:W-:Y:S02]  /*7050*/  @!P3 LEA.HI.X R239, R243.reuse, R239, R242.reuse, 0x1, P1 ;  /* 0x000000eff3efb211 */ /* 0x140fe400008f0cf2 */
[----:B------:R-:W-:Y:S01]  /*7060*/  @P4 STS.128 [R221+0xd000], RZ ;  /* 0x00d000ffdd004388 */ /* 0x000fe20000000c00 */
[----:B-1----:R-:W-:Y:S02]  /*7070*/  @!P2 LEA R236, P0, R243, R236, 0x1 ;  /* 0x000000ecf3eca211 */ /* 0x002fe400078008ff */
[----:B----4-:R-:W-:Y:S02]  /*7080*/  @!P3 LEA R134, P1, R235, R134, 0x1 ;  /* 0x00000086eb86b211 */ /* 0x010fe400078208ff */
[----:B------:R-:W-:Y:S01]  /*7090*/  @!PT LDS RZ, [RZ] ;  /* 0x00000000fffff984 */ /* 0x000fe20000000800 */
[----:B------:R-:W-:Y:S01]  /*70a0*/  @!PT LDS RZ, [RZ] ;  /* 0x00000000fffff984 */ /* 0x000fe20000000800 */
[----:B------:R-:W-:Y:S01]  /*70b0*/  @!PT LDS RZ, [RZ] ;  /* 0x00000000fffff984 */ /* 0x000fe20000000800 */
[----:B------:R-:W-:Y:S01]  /*70c0*/  @!P4 LDGSTS.E.BYPASS.LTC128B.128 [R221+0xd000], desc[UR10][R250.64] ;  /* 0x0d000000faddcfae */ /* 0x000fe2000b901d4a */
[----:B------:R-:W-:Y:S02]  /*70d0*/  @!P2 LEA.HI.X R237, R243, R237, R242, 0x1, P0 ;  /* 0x000000edf3eda211 */ /* 0x000fe400000f0cf2 */
[C---:B-----5:R-:W-:Y:S02]  /*70e0*/  @!P4 LEA R244, P5, R235.reuse, R208, 0x1 ;  /* 0x000000d0ebf4c211 */ /* 0x060fe400078a08ff */
[----:B------:R-:W-:Y:S01]  /*70f0*/  @P3 STS.128 [R221+0xf000], RZ ;  /* 0x00f000ffdd003388 */ /* 0x000fe20000000c00 */
[----:B------:R-:W-:Y:S02]  /*7100*/  IADD3.X R242, R242, UR13, RZ, P6, !PT ;  /* 0x0000000df2f27c10 */ /* 0x000fe4000b7fe4ff */
[C---:B------:R-:W-:Y:S02]  /*7110*/  @!P2 LEA R132, P0, R235.reuse, R132, 0x1 ;  /* 0x00000084eb84a211 */ /* 0x040fe400078008ff */
[----:B------:R-:W-:Y:S01]  /*7120*/  @!PT LDS RZ, [RZ] ;  /* 0x00000000fffff984 */ /* 0x000fe20000000800 */
[----:B------:R-:W-:Y:S01]  /*7130*/  @!PT LDS RZ, [RZ] ;  /* 0x00000000fffff984 */ /* 0x000fe20000000800 */
[----:B------:R-:W-:Y:S01]  /*7140*/  @!PT LDS RZ, [RZ] ;  /* 0x00000000fffff984 */ /* 0x000fe20000000800 */
[----:B------:R-:W-:Y:S01]  /*7150*/  @!P3 LDGSTS.E.BYPASS.LTC128B.128 [R221+0xf000], desc[UR10][R238.64+0x80] ;  /* 0x0f000080eeddbfae */ /* 0x000fe2000b901d4a */
[C-C-:B------:R-:W-:Y:S02]  /*7160*/  @!P4 LEA.HI.X R245, R235.reuse, R209, R242.reuse, 0x1, P5 ;  /* 0x000000d1ebf5c211 */ /* 0x140fe400028f0cf2 */
[C-C-:B------:R-:W-:Y:S02]  /*7170*/  @!P3 LEA.HI.X R135, R235.reuse, R135, R242.reuse, 0x1, P1 ;  /* 0x00000087eb87b211 */ /* 0x140fe400008f0cf2 */
[----:B------:R-:W-:Y:S01]  /*7180*/  @P2 STS.128 [R221+0x11000], RZ ;  /* 0x011000ffdd002388 */ /* 0x000fe20000000c00 */
[----:B------:R-:W-:Y:S04]  /*7190*/  @!P2 LEA.HI.X R133, R235, R133, R242, 0x1, P0 ;  /* 0x00000085eb85a211 */ /* 0x000fe800000f0cf2 */
[----:B------:R-:W-:Y:S01]  /*71a0*/  @!PT LDS RZ, [RZ] ;  /* 0x00000000fffff984 */ /* 0x000fe20000000800 */
[----:B------:R-:W-:Y:S01]  /*71b0*/  @!PT LDS RZ, [RZ] ;  /* 0x00000000fffff984 */ /* 0x000fe20000000800 */
[----:B------:R-:W-:Y:S01]  /*71c0*/  @!PT LDS RZ, [RZ] ;  /* 0x00000000fffff984 */ /* 0x000fe20000000800 */
[----:B------:R-:W-:Y:S01]  /*71d0*/  @!P2 LDGSTS.E.BYPASS.LTC128B.128 [R221+0x11000], desc[UR10][R236.64+0x100] ;  /* 0x11000100ecddafae */ /* 0x000fe2000b901d4a */
[----:B--2---:R-:W-:Y:S04]  /*71e0*/  IMAD R240, R232, -0x40, R225 ;  /* 0xffffffc0e8f07824 */ /* 0x004fe800078e02e1 */
[----:B------:R-:W-:Y:S01]  /*71f0*/  @P4 STS.128 [R221+0xd800], RZ ;  /* 0x00d800ffdd004388 */ /* 0x000fe20000000c00 */
[C---:B------:R-:W-:Y:S04]  /*7200*/  VIADD R242, R240.reuse, 0x8 ;  /* 0x00000008f0f27836 */ /* 0x040fe80000000000 */
[----:B------:R-:W-:Y:S01]  /*7210*/  @!PT LDS RZ, [RZ] ;  /* 0x00000000fffff984 */ /* 0x000fe20000000800 */
[----:B------:R-:W-:Y:S01]  /*7220*/  @!PT LDS RZ, [RZ] ;  /* 0x00000000fffff984 */ /* 0x000fe20000000800 */
[----:B------:R-:W-:Y:S01]  /*7230*/  @!PT LDS RZ, [RZ] ;  /* 0x00000000fffff984 */ /* 0x000fe20000000800 */
[----:B------:R-:W-:Y:S01]  /*7240*/  @!P4 LDGSTS.E.BYPASS.LTC128B.128 [R221+0xd800], desc[UR10][R244.64] ;  /* 0x0d800000f4ddcfae */ /* 0x000fe2000b901d4a */
[----:B------:R-:W-:Y:S04]  /*7250*/  VIADD R243, R240, 0x7 ;  /* 0x00000007f0f37836 */ /* 0x000fe80000000000 */
[----:B------:R-:W-:Y:S01]  /*7260*/  @P3 STS.128 [R221+0xf800], RZ ;  /* 0x00f800ffdd003388 */ /* 0x000fe20000000c00 */
[----:B------:R-:W-:Y:S02]  /*7270*/  ISETP.GE.AND P1, PT, R242, RZ, PT ;  /* 0x000000fff200720c */ /* 0x000fe40003f26270 */
[----:B------:R-:W-:Y:S02]  /*7280*/  ISETP.GE.AND P0, PT, R243, RZ, PT ;  /* 0x000000fff300720c */ /* 0x000fe40003f06270 */
        /* <DEDUP_REMOVED lines=8> */
[----:B------:R1:W-:Y:S01]  /*7310*/  @!P2 LDGSTS.E.BYPASS.LTC128B.128 [R221+0x11800], desc[UR10][R132.64+0x100] ;  /* 0x1180010084ddafae */ /* 0x0003e2000b901d4a */
[C---:B------:R-:W-:Y:S04]  /*7320*/  @!P1 IADD3 R242, -R240.reuse, -0x8, RZ ;  /* 0xfffffff8f0f29810 */ /* 0x040fe80007ffe1ff */
[----:B------:R-:W-:Y:S01]  /*7330*/  LDSM.16.M88.4 R136, [R206] ;  /* 0x00000000ce88783b */ /* 0x000fe20000000200 */
[C---:B------:R-:W-:Y:S04]  /*7340*/  @!P0 IADD3 R243, -R240.reuse, -0x7, RZ ;  /* 0xfffffff9f0f38810 */ /* 0x040fe80007ffe1ff */
[----:B------:R-:W2:Y:S01]  /*7350*/  LDSM.16.M88.4 R140, [R205+0x6000] ;  /* 0x00600000cd8c783b */ /* 0x000ea20000000200 */
[----:B------:R-:W-:Y:S04]  /*7360*/  I2FP.F32.S32 R243, R243 ;  /* 0x000000f300f37245 */ /* 0x000fe80000201400 */
[----:B------:R-:W3:Y:S05]  /*7370*/  LDSM.16.M88.4 R144, [R205+0x6800] ;  /* 0x00680000cd90783b */ /* 0x000eea0000000200 */
[----:B------:R-:W4:Y:S05]  /*7380*/  LDSM.16.M88.4 R148, [R205+0x7000] ;  /* 0x00700000cd94783b */ /* 0x000f2a0000000200 */
[----:B------:R-:W5:Y:S05]  /*7390*/  LDSM.16.M88.4 R152, [R205+0x7800] ;  /* 0x00780000cd98783b */ /* 0x000f6a0000000200 */
[----:B------:R-:W0:Y:S05]  /*73a0*/  LDGDEPBAR ;  /* 0x00000000000079af */ /* 0x000e2a0000000000 */
[----:B------:R-:W-:Y:S05]  /*73b0*/  LDSM.16.M88.4 R156, [R204] ;  /* 0x00000000cc9c783b */ /* 0x000fea0000000200 */
[----:B------:R-:W5:Y:S05]  /*73c0*/  LDSM.16.M88.4 R160, [R203] ;  /* 0x00000000cba0783b */ /* 0x000f6a0000000200 */
[----:B------:R-:W5:Y:S05]  /*73d0*/  LDSM.16.M88.4 R164, [R195] ;  /* 0x00000000c3a4783b */ /* 0x000f6a0000000200 */
[----:B------:R-:W5:Y:S01]  /*73e0*/  LDSM.16.M88.4 R168, [R194] ;  /* 0x00000000c2a8783b */ /* 0x000f620000000200 */
[C---:B--2---:R-:W-:Y:S04]  /*73f0*/  HMMA.16816.F32 R4, R136.reuse, R140, RZ ;  /* 0x0000008c8804723c */ /* 0x044fe800000018ff */
[----:B------:R-:W2:Y:S02]  /*7400*/  LDSM.16.M88.4 R172, [R193] ;  /* 0x00000000c1ac783b */ /* 0x000ea40000000200 */
[C---:B------:R-:W-:Y:S03]  /*7410*/  HMMA.16816.F32 R8, R136.reuse, R142, RZ ;  /* 0x0000008e8808723c */ /* 0x040fe600000018ff */
[----:B------:R-:W-:Y:S03]  /*7420*/  LDSM.16.M88.4 R176, [R202] ;  /* 0x00000000cab0783b */ /* 0x000fe60000000200 */
[C---:B---3--:R-:W-:Y:S02]  /*7430*/  HMMA.16816.F32 R12, R136.reuse, R144, RZ ;  /* 0x00000090880c723c */ /* 0x048fe400000018ff */
[----:B------:R-:W3:Y:S04]  /*7440*/  LDSM.16.M88.4 R180, [R199+0x6000] ;  /* 0x00600000c7b4783b */ /* 0x000ee80000000200 */
[C---:B------:R-:W-:Y:S01]  /*7450*/  HMMA.16816.F32 R16, R136.reuse, R146, RZ ;  /* 0x000000928810723c */ /* 0x040fe200000018ff */
[----:B-1----:R-:W1:Y:S05]  /*7460*/  LDSM.16.M88.4 R132, [R199+0x6800] ;  /* 0x00680000c784783b */ /* 0x002e6a0000000200 */
[C---:B----4-:R-:W-:Y:S01]  /*7470*/  HMMA.16816.F32 R20, R136.reuse, R148, RZ ;  /* 0x000000948814723c */ /* 0x050fe200000018ff */
[----:B------:R-:W-:Y:S05]  /*7480*/  LDSM.16.M88.4 R140, [R199+0x7800] ;  /* 0x00780000c78c783b */ /* 0x000fea0000000200 */
[C---:B------:R-:W-:Y:S01]  /*7490*/  HMMA.16816.F32 R24, R136.reuse, R150, RZ ;  /* 0x000000968818723c */ /* 0x040fe200000018ff */
[----:B------:R-:W-:Y:S05]  /*74a0*/  LDSM.16.M88.4 R144, [R201] ;  /* 0x00000000c990783b */ /* 0x000fea0000000200 */
[C---:B-----5:R-:W-:Y:S01]  /*74b0*/  HMMA.16816.F32 R28, R136.reuse, R152, RZ ;  /* 0x00000098881c723c */ /* 0x060fe200000018ff */
[----:B------:R-:W-:Y:S05]  /*74c0*/  LDSM.16.M88.4 R148, [R192] ;  /* 0x00000000c094783b */ /* 0x000fea0000000200 */
[----:B------:R-:W-:Y:S01]  /*74d0*/  HMMA.16816.F32 R32, R136, R154, RZ ;  /* 0x0000009a8820723c */ /* 0x000fe200000018ff */
[----:B------:R-:W4:Y:S05]  /*74e0*/  LDSM.16.M88.4 R136, [R199+0x7000] ;  /* 0x00700000c788783b */ /* 0x000f2a0000000200 */
[C---:B------:R-:W-:Y:S01]  /*74f0*/  HMMA.16816.F32 R4, R156.reuse, R160, R4 ;  /* 0x000000a09c04723c */ /* 0x040fe20000001804 */
[----:B------:R-:W5:Y:S05]  /*7500*/  LDSM.16.M88.4 R152, [R192+0x800] ;  /* 0x00080000c098783b */ /* 0x000f6a0000000200 */
        /* <DEDUP_REMOVED lines=13> */
[C---:B------:R-:W-:Y:S06]  /*75e0*/  HMMA.16816.F32 R8, R176.reuse, R182, R8 ;  /* 0x000000b6b008723c */ /* 0x040fec0000001808 */
[C---:B-1----:R-:W-:Y:S06]  /*75f0*/  HMMA.16816.F32 R12, R176.reuse, R132, R12 ;  /* 0x00000084b00c723c */ /* 0x042fec000000180c */
[C---:B------:R-:W-:Y:S01]  /*7600*/  HMMA.16816.F32 R16, R176.reuse, R134, R16 ;  /* 0x00000086b010723c */ /* 0x040fe20000001810 */
[----:B------:R-:W1:Y:S05]  /*7610*/  LDSM.16.M88.4 R132, [R205+0x8800] ;  /* 0x00880000cd84783b */ /* 0x000e6a0000000200 */
[C---:B----4-:R-:W-:Y:S06]  /*7620*/  HMMA.16816.F32 R20, R176.reuse, R136, R20 ;  /* 0x00000088b014723c */ /* 0x050fec0000001814 */
[C---:B------:R-:W-:Y:S01]  /*7630*/  HMMA.16816.F32 R24, R176.reuse, R138, R24 ;  /* 0x0000008ab018723c */ /* 0x040fe20000001818 */
[----:B------:R-:W3:Y:S05]  /*7640*/  LDSM.16.M88.4 R136, [R205+0x9000] ;  /* 0x00900000cd88783b */ /* 0x000eea0000000200 */
[C---:B------:R-:W-:Y:S06]  /*7650*/  HMMA.16816.F32 R28, R176.reuse, R140, R28 ;  /* 0x0000008cb01c723c */ /* 0x040fec000000181c */
[----:B------:R-:W-:Y:S01]  /*7660*/  HMMA.16816.F32 R32, R176, R142, R32 ;  /* 0x0000008eb020723c */ /* 0x000fe20000001820 */
[----:B------:R-:W4:Y:S05]  /*7670*/  LDSM.16.M88.4 R140, [R205+0x9800] ;  /* 0x00980000cd8c783b */ /* 0x000f2a0000000200 */
[C---:B------:R-:W-:Y:S01]  /*7680*/  HMMA.16816.F32 R4, R144.reuse, R148, R4 ;  /* 0x000000949004723c */ /* 0x040fe20000001804 */
[----:B------:R-:W4:Y:S05]  /*7690*/  LDSM.16.M88.4 R176, [R191] ;  /* 0x00000000bfb0783b */ /* 0x000f2a0000000200 */
[C---:B------:R-:W-:Y:S01]  /*76a0*/  HMMA.16816.F32 R8, R144.reuse, R150, R8 ;  /* 0x000000969008723c */ /* 0x040fe20000001808 */
[----:B------:R-:W-:Y:S05]  /*76b0*/  LDSM.16.M88.4 R148, [R189] ;  /* 0x00000000bd94783b */ /* 0x000fea0000000200 */
[C---:B-----5:R-:W-:Y:S06]  /*76c0*/  HMMA.16816.F32 R12, R144.reuse, R152, R12 ;  /* 0x00000098900c723c */ /* 0x060fec000000180c */
[C---:B------:R-:W-:Y:S01]  /*76d0*/  HMMA.16816.F32 R16, R144.reuse, R154, R16 ;  /* 0x0000009a9010723c */ /* 0x040fe20000001810 */
[----:B------:R-:W-:Y:S05]  /*76e0*/  LDSM.16.M88.4 R152, [R188] ;  /* 0x00000000bc98783b */ /* 0x000fea0000000200 */
[C---:B--2---:R-:W-:Y:S06]  /*76f0*/  HMMA.16816.F32 R20, R144.reuse, R156, R20 ;  /* 0x0000009c9014723c */ /* 0x044fec0000001814 */
[C---:B------:R-:W-:Y:S01]  /*7700*/  HMMA.16816.F32 R24, R144.reuse, R158, R24 ;  /* 0x0000009e9018723c */ /* 0x040fe20000001818 */
[----:B------:R-:W-:Y:S05]  /*7710*/  LDSM.16.M88.4 R156, [R202+0x2000] ;  /* 0x00200000ca9c783b */ /* 0x000fea0000000200 */
[C---:B------:R-:W-:Y:S06]  /*7720*/  HMMA.16816.F32 R28, R144.reuse, R160, R28 ;  /* 0x000000a0901c723c */ /* 0x040fec000000181c */
[----:B------:R-:W-:Y:S01]  /*7730*/  HMMA.16816.F32 R32, R144, R162, R32 ;  /* 0x000000a29020723c */ /* 0x000fe20000001820 */
[----:B------:R-:W2:Y:S05]  /*7740*/  LDSM.16.M88.4 R144, [R190] ;  /* 0x00000000be90783b */ /* 0x000eaa0000000200 */
[C---:B------:R-:W-:Y:S01]  /*7750*/  HMMA.16816.F32 R4, R164.reuse, R168, R4 ;  /* 0x000000a8a404723c */ /* 0x040fe20000001804 */
[----:B------:R-:W5:Y:S05]  /*7760*/  LDSM.16.M88.4 R160, [R199+0x8000] ;  /* 0x00800000c7a0783b */ /* 0x000f6a0000000200 */
[C---:B------:R-:W-:Y:S01]  /*7770*/  HMMA.16816.F32 R8, R164.reuse, R170, R8 ;  /* 0x000000aaa408723c */ /* 0x040fe20000001808 */
[----:B------:R-:W-:Y:S05]  /*7780*/  LDSM.16.M88.4 R168, [R192+0x2000] ;  /* 0x00200000c0a8783b */ /* 0x000fea0000000200 */
[C---:B-1----:R-:W-:Y:S06]  /*7790*/  HMMA.16816.F32 R12, R164.reuse, R132, R12 ;  /* 0x00000084a40c723c */ /* 0x042fec000000180c */
[C---:B------:R-:W-:Y:S01]  /*77a0*/  HMMA.16816.F32 R16, R164.reuse, R134, R16 ;  /* 0x00000086a410723c */ /* 0x040fe20000001810 */
[----:B------:R-:W1:Y:S05]  /*77b0*/  LDSM.16.M88.4 R132, [R199+0x8800] ;  /* 0x00880000c784783b */ /* 0x000e6a0000000200 */
[C---:B---3--:R-:W-:Y:S06]  /*77c0*/  HMMA.16816.F32 R20, R164.reuse, R136, R20 ;  /* 0x00000088a414723c */ /* 0x048fec0000001814 */
[C---:B------:R-:W-:Y:S01]  /*77d0*/  HMMA.16816.F32 R24, R164.reuse, R138, R24 ;  /* 0x0000008aa418723c */ /* 0x040fe20000001818 */
[----:B------:R-:W3:Y:S05]  /*77e0*/  LDSM.16.M88.4 R136, [R199+0x9000] ;  /* 0x00900000c788783b */ /* 0x000eea0000000200 */
[C---:B----4-:R-:W-:Y:S06]  /*77f0*/  HMMA.16816.F32 R28, R164.reuse, R140, R28 ;  /* 0x0000008ca41c723c */ /* 0x050fec000000181c */
[----:B------:R-:W-:Y:S01]  /*7800*/  HMMA.16816.F32 R32, R164, R142, R32 ;  /* 0x0000008ea420723c */ /* 0x000fe20000001820 */
[----:B------:R-:W4:Y:S05]  /*7810*/  LDSM.16.M88.4 R140, [R199+0x9800] ;  /* 0x00980000c78c783b */ /* 0x000f2a0000000200 */
[C---:B------:R-:W-:Y:S01]  /*7820*/  HMMA.16816.F32 R4, R172.reuse, R176, R4 ;  /* 0x000000b0ac04723c */ /* 0x040fe20000001804 */
[----:B------:R-:W4:Y:S05]  /*7830*/  LDSM.16.M88.4 R164, [R201+0x2000] ;  /* 0x00200000c9a4783b */ /* 0x000f2a0000000200 */
        /* <DEDUP_REMOVED lines=11> */
[C---:B-----5:R-:W-:Y:S01]  /*78f0*/  HMMA.16816.F32 R4, R156.reuse, R160, R4 ;  /* 0x000000a09c04723c */ /* 0x060fe20000001804 */
[----:B------:R-:W5:Y:S05]  /*7900*/  LDSM.16.M88.4 R172, [R206+0x4000] ;  /* 0x00400000ceac783b */ /* 0x000f6a0000000200 */
[C---:B------:R-:W-:Y:S01]  /*7910*/  HMMA.16816.F32 R8, R156.reuse, R162, R8 ;  /* 0x000000a29c08723c */ /* 0x040fe20000001808 */
[----:B------:R-:W-:Y:S05]  /*7920*/  LDSM.16.M88.4 R160, [R187] ;  /* 0x00000000bba0783b */ /* 0x000fea0000000200 */
        /* <DEDUP_REMOVED lines=22> */
[C---:B-----5:R-:W-:Y:S01]  /*7a90*/  HMMA.16816.F32 R4, R172.reuse, R176, R4 ;  /* 0x000000b0ac04723c */ /* 0x060fe20000001804 */
        /* <DEDUP_REMOVED lines=14> */
[C---:B------:R-:W-:Y:S06]  /*7b80*/  HMMA.16816.F32 R8, R156.reuse, R162, R8 ;  /* 0x000000a29c08723c */ /* 0x040fec0000001808 */
[C---:B--2---:R-:W-:Y:S06]  /*7b90*/  HMMA.16816.F32 R12, R156.reuse, R144, R12 ;  /* 0x000000909c0c723c */ /* 0x044fec000000180c */
[C---:B------:R-:W-:Y:S06]  /*7ba0*/  HMMA.16816.F32 R16, R156.reuse, R146, R16 ;  /* 0x000000929c10723c */ /* 0x040fec0000001810 */
[C---:B------:R-:W-:Y:S06]  /*7bb0*/  HMMA.16816.F32 R20, R156.reuse, R148, R20 ;  /* 0x000000949c14723c */ /* 0x040fec0000001814 */
[C---:B------:R-:W-:Y:S06]  /*7bc0*/  HMMA.16816.F32 R24, R156.reuse, R150, R24 ;  /* 0x000000969c18723c */ /* 0x040fec0000001818 */
[C---:B------:R-:W-:Y:S06]  /*7bd0*/  HMMA.16816.F32 R28, R156.reuse, R152, R28 ;  /* 0x000000989c1c723c */ /* 0x040fec000000181c */
[----:B------:R-:W-:Y:S06]  /*7be0*/  HMMA.16816.F32 R32, R156, R154, R32 ;  /* 0x0000009a9c20723c */ /* 0x000fec0000001820 */
[C---:B-----5:R-:W-:Y:S06]  /*7bf0*/  HMMA.16816.F32 R4, R164.reuse, R168, R4 ;  /* 0x000000a8a404723c */ /* 0x060fec0000001804 */
[C---:B------:R-:W-:Y:S05]  /*7c00*/  HMMA.16816.F32 R8, R164.reuse, R170, R8 ;  /* 0x000000aaa408723c */ /* 0x040fea0000001808 */
[C---:B------:R-:W-:Y:S01]  /*7c10*/  VIADD R169, R240.reuse, 0xfffffff0 ;  /* 0xfffffff0f0a97836 */ /* 0x040fe20000000000 */
[C---:B-1----:R-:W-:Y:S04]  /*7c20*/  HMMA.16816.F32 R12, R164.reuse, R132, R12 ;  /* 0x00000084a40c723c */ /* 0x042fe8000000180c */
[----:B------:R-:W-:Y:S01]  /*7c30*/  ISETP.GE.AND P0, PT, R169, RZ, PT ;  /* 0x000000ffa900720c */ /* 0x000fe20003f06270 */
[C---:B------:R-:W-:Y:S01]  /*7c40*/  VIADD R171, R240.reuse, 0xfffffff7 ;  /* 0xfffffff7f0ab7836 */ /* 0x040fe20000000000 */
[C---:B------:R-:W-:Y:S01]  /*7c50*/  HMMA.16816.F32 R16, R164.reuse, R134, R16 ;  /* 0x00000086a410723c */ /* 0x040fe20000001810 */
[----:B------:R-:W1:Y:S03]  /*7c60*/  LDSM.16.M88.4 R132, [R192+0x4800] ;  /* 0x00480000c084783b */ /* 0x000e660000000200 */
[----:B------:R-:W-:Y:S02]  /*7c70*/  ISETP.GE.AND P1, PT, R171, RZ, PT ;  /* 0x000000ffab00720c */ /* 0x000fe40003f26270 */
[C---:B---3--:R-:W-:Y:S05]  /*7c80*/  HMMA.16816.F32 R20, R164.reuse, R136, R20 ;  /* 0x00000088a414723c */ /* 0x048fea0000001814 */
[C---:B------:R-:W-:Y:S01]  /*7c90*/  @!P0 IADD3 R169, -R240.reuse, 0x10, RZ ;  /* 0x00000010f0a98810 */ /* 0x040fe20007ffe1ff */
[C---:B------:R-:W-:Y:S01]  /*7ca0*/  HMMA.16816.F32 R24, R164.reuse, R138, R24 ;  /* 0x0000008aa418723c */ /* 0x040fe20000001818 */
[----:B------:R-:W2:Y:S04]  /*7cb0*/  LDSM.16.M88.4 R136, [R192+0x5000] ;  /* 0x00500000c088783b */ /* 0x000ea80000000200 */
[C---:B------:R-:W-:Y:S01]  /*7cc0*/  @!P1 IADD3 R171, -R240.reuse, 0x9, RZ ;  /* 0x00000009f0ab9810 */ /* 0x040fe20007ffe1ff */
[C---:B----4-:R-:W-:Y:S06]  /*7cd0*/  HMMA.16816.F32 R28, R164.reuse, R140, R28 ;  /* 0x0000008ca41c723c */ /* 0x050fec000000181c */
[----:B------:R-:W-:Y:S06]  /*7ce0*/  HMMA.16816.F32 R32, R164, R142, R32 ;  /* 0x0000008ea420723c */ /* 0x000fec0000001820 */
[C---:B------:R-:W-:Y:S05]  /*7cf0*/  HMMA.16816.F32 R4, R172.reuse, R176, R4 ;  /* 0x000000b0ac04723c */ /* 0x040fea0000001804 */
[C---:B------:R-:W-:Y:S01]  /*7d00*/  VIADD R167, R240.reuse, 0xffffffef ;  /* 0xffffffeff0a77836 */ /* 0x040fe20000000000 */
[C---:B------:R-:W-:Y:S05]  /*7d10*/  HMMA.16816.F32 R8, R172.reuse, R178, R8 ;  /* 0x000000b2ac08723c */ /* 0x040fea0000001808 */
[C---:B------:R-:W-:Y:S01]  /*7d20*/  VIADD R177, R240.reuse, 0xfffffff8 ;  /* 0xfffffff8f0b17836 */ /* 0x040fe20000000000 */
[C---:B-1----:R-:W-:Y:S04]  /*7d30*/  HMMA.16816.F32 R12, R172.reuse, R132, R12 ;  /* 0x00000084ac0c723c */ /* 0x042fe8000000180c */
[----:B------:R-:W-:Y:S01]  /*7d40*/  ISETP.GE.AND P5, PT, R177, RZ, PT ;  /* 0x000000ffb100720c */ /* 0x000fe20003fa6270 */
[C---:B------:R-:W-:Y:S01]  /*7d50*/  VIADD R179, R240.reuse, 0xffffffff ;  /* 0xfffffffff0b37836 */ /* 0x040fe20000000000 */
[C---:B------:R-:W-:Y:S04]  /*7d60*/  HMMA.16816.F32 R16, R172.reuse, R134, R16 ;  /* 0x00000086ac10723c */ /* 0x040fe80000001810 */
[----:B------:R-:W-:Y:S01]  /*7d70*/  ISETP.GE.AND P6, PT, R179, RZ, PT ;  /* 0x000000ffb300720c */ /* 0x000fe20003fc6270 */
[C---:B------:R-:W-:Y:S01]  /*7d80*/  VIADD R165, R240.reuse, 0xffffffe8 ;  /* 0xffffffe8f0a57836 */ /* 0x040fe20000000000 */
[C---:B--2---:R-:W-:Y:S05]  /*7d90*/  HMMA.16816.F32 R20, R172.reuse, R136, R20 ;  /* 0x00000088ac14723c */ /* 0x044fea0000001814 */
[----:B------:R-:W-:Y:S01]  /*7da0*/  @!P5 IADD3 R177, -R240, 0x8, RZ ;  /* 0x00000008f0b1d810 */ /* 0x000fe20007ffe1ff */
[----:B------:R-:W-:Y:S01]  /*7db0*/  FMUL.FTZ R239, R6, UR5 ;  /* 0x0000000506ef7c20 */ /* 0x000fe20008410000 */
[----:B------:R-:W-:Y:S01]  /*7dc0*/  ISETP.GE.AND P5, PT, R165, RZ, PT ;  /* 0x000000ffa500720c */ /* 0x000fe20003fa6270 */
[C---:B------:R-:W-:Y:S02]  /*7dd0*/  HMMA.16816.F32 R24, R172.reuse, R138, R24 ;  /* 0x0000008aac18723c */ /* 0x040fe40000001818 */
[----:B------:R1:W-:Y:S01]  /*7de0*/  MUFU.TANH R170, R239 ;  /* 0x000000ef00aa7308 */ /* 0x0003e20000002400 */
[----:B------:R-:W-:Y:S01]  /*7df0*/  @!P6 IADD3 R179, -R240, 0x1, RZ ;  /* 0x00000001f0b3e810 */ /* 0x000fe20007ffe1ff */
[----:B------:R-:W-:Y:S01]  /*7e00*/  FMUL.FTZ R134, R15, UR5 ;  /* 0x000000050f867c20 */ /* 0x000fe20008410000 */
[----:B------:R-:W-:Y:S01]  /*7e10*/  FMUL.FTZ R132, R14, UR5 ;  /* 0x000000050e847c20 */ /* 0x000fe20008410000 */
[----:B------:R-:W-:Y:S01]  /*7e20*/  FMUL.FTZ R236, R7, UR5 ;  /* 0x0000000507ec7c20 */ /* 0x000fe20008410000 */
[----:B------:R-:W-:Y:S01]  /*7e30*/  ISETP.GE.AND P6, PT, R167, RZ, PT ;  /* 0x000000ffa700720c */ /* 0x000fe20003fc6270 */
[----:B------:R-:W-:Y:S04]  /*7e40*/  VIADD R14, R240, 0xffffffd8 ;  /* 0xffffffd8f00e7836 */ /* 0x000fe80000000000 */
[----:B------:R2:W-:Y:S01]  /*7e50*/  MUFU.TANH R163, R132 ;  /* 0x0000008400a37308 */ /* 0x0005e20000002400 */
[----:B------:R-:W-:Y:S01]  /*7e60*/  FMUL.FTZ R133, R18, UR5 ;  /* 0x0000000512857c20 */ /* 0x000fe20008410000 */
[----:B------:R-:W-:Y:S01]  /*7e70*/  FMUL.FTZ R249, R17, UR5 ;  /* 0x0000000511f97c20 */ /* 0x000fe20008410000 */
[C---:B------:R-:W-:Y:S01]  /*7e80*/  VIADD R18, R240.reuse, 0xffffffe0 ;  /* 0xffffffe0f0127836 */ /* 0x040fe20000000000 */
[C---:B------:R-:W-:Y:S01]  /*7e90*/  @!P5 IADD3 R165, -R240.reuse, 0x18, RZ ;  /* 0x00000018f0a5d810 */ /* 0x040fe20007ffe1ff */
[----:B------:R-:W-:Y:S01]  /*7ea0*/  VIADD R17, R240, 0xffffffdf ;  /* 0xffffffdff0117836 */ /* 0x000fe20000000000 */
[----:B------:R-:W-:Y:S01]  /*7eb0*/  ISETP.GE.AND P5, PT, R14, RZ, PT ;  /* 0x000000ff0e00720c */ /* 0x000fe20003fa6270 */
[----:B------:R-:W-:Y:S03]  /*7ec0*/  VIADD R15, R240, 0xffffffd7 ;  /* 0xffffffd7f00f7836 */ /* 0x000fe60000000000 */
[----:B------:R-:W-:Y:S01]  /*7ed0*/  MUFU.TANH R182, R134 ;  /* 0x0000008600b67308 */ /* 0x000fe20000002400 */
[----:B------:R-:W-:Y:S01]  /*7ee0*/  ISETP.GE.AND P0, PT, R18, RZ, PT ;  /* 0x000000ff1200720c */ /* 0x000fe20003f06270 */
[----:B------:R-:W-:Y:S01]  /*7ef0*/  FMUL.FTZ R237, R4, UR5 ;  /* 0x0000000504ed7c20 */ /* 0x000fe20008410000 */
[----:B------:R-:W-:Y:S01]  /*7f00*/  @!P6 IADD3 R167, -R240, 0x11, RZ ;  /* 0x00000011f0a7e810 */ /* 0x000fe20007ffe1ff */
[----:B------:R-:W-:Y:S01]  /*7f10*/  FMUL.FTZ R238, R10, UR5 ;  /* 0x000000050aee7c20 */ /* 0x000fe20008410000 */
[----:B------:R-:W-:Y:S01]  /*7f20*/  ISETP.GE.AND P6, PT, R17, RZ, PT ;  /* 0x000000ff1100720c */ /* 0x000fe20003fc6270 */
[----:B------:R-:W-:Y:S01]  /*7f30*/  FMUL.FTZ R241, R11, UR5 ;  /* 0x000000050bf17c20 */ /* 0x000fe20008410000 */
[----:B-1----:R-:W-:Y:S03]  /*7f40*/  FMUL.FTZ R239, R9, UR5 ;  /* 0x0000000509ef7c20 */ /* 0x002fe60008410000 */
[----:B------:R-:W-:Y:S01]  /*7f50*/  MUFU.TANH R178, R133 ;  /* 0x0000008500b27308 */ /* 0x000fe20000002400 */
[----:B--2---:R-:W-:Y:S01]  /*7f60*/  FMUL.FTZ R132, R19, UR5 ;  /* 0x0000000513847c20 */ /* 0x004fe20008410000 */
[----:B------:R-:W-:Y:S01]  /*7f70*/  FMUL.FTZ R252, R13, UR5 ;  /* 0x000000050dfc7c20 */ /* 0x000fe20008410000 */
[----:B------:R-:W-:Y:S02]  /*7f80*/  VIADD R19, R240, 0xffffffe7 ;  /* 0xffffffe7f0137836 */ /* 0x000fe40000000000 */
[----:B------:R-:W-:Y:S01]  /*7f90*/  FMUL.FTZ R248, R22, UR5 ;  /* 0x0000000516f87c20 */ /* 0x000fe20008410000 */
[C---:B------:R-:W-:Y:S02]  /*7fa0*/  VIADD R13, R240.reuse, 0xffffffd0 ;  /* 0xffffffd0f00d7836 */ /* 0x040fe40000000000 */
[----:B------:R-:W-:Y:S01]  /*7fb0*/  FMUL.FTZ R22, R27, UR5 ;  /* 0x000000051b167c20 */ /* 0x000fe20008410000 */
[C---:B------:R-:W-:Y:S01]  /*7fc0*/  VIADD R11, R240.reuse, 0xffffffcf ;  /* 0xffffffcff00b7836 */ /* 0x040fe20000000000 */
[----:B------:R1:W-:Y:S01]  /*7fd0*/  MUFU.TANH R162, R132 ;  /* 0x0000008400a27308 */ /* 0x0003e20000002400 */
[----:B------:R-:W-:Y:S01]  /*7fe0*/  ISETP.GE.AND P1, PT, R19, RZ, PT ;  /* 0x000000ff1300720c */ /* 0x000fe20003f26270 */
[C---:B------:R-:W-:Y:S01]  /*7ff0*/  VIADD R10, R240.reuse, 0xffffffc8 ;  /* 0xffffffc8f00a7836 */ /* 0x040fe20000000000 */
[C---:B------:R-:W-:Y:S01]  /*8000*/  @!P0 IADD3 R18, -R240.reuse, 0x20, RZ ;  /* 0x00000020f0128810 */ /* 0x040fe20007ffe1ff */
[C---:B------:R-:W-:Y:S01]  /*8010*/  VIADD R9, R240.reuse, 0xffffffc7 ;  /* 0xffffffc7f0097836 */ /* 0x040fe20000000000 */
[C---:B------:R-:W-:Y:S01]  /*8020*/  @!P6 IADD3 R17, -R240.reuse, 0x21, RZ ;  /* 0x00000021f011e810 */ /* 0x040fe20007ffe1ff */
[----:B------:R-:W-:Y:S01]  /*8030*/  FMUL.FTZ R245, R21, UR5 ;  /* 0x0000000515f57c20 */ /* 0x000fe20008410000 */
[----:B------:R-:W-:Y:S03]  /*8040*/  @!P5 IADD3 R14, -R240, 0x28, RZ ;  /* 0x00000028f00ed810 */ /* 0x000fe60007ffe1ff */
[----:B------:R2:W3:Y:S01]  /*8050*/  MUFU.TANH R166, R236 ;  /* 0x000000ec00a67308 */ /* 0x0004e20000002400 */
[----:B------:R-:W-:Y:S01]  /*8060*/  ISETP.GE.AND P0, PT, R13, RZ, PT ;  /* 0x000000ff0d00720c */ /* 0x000fe20003f06270 */
[----:B------:R-:W-:Y:S01]  /*8070*/  FMUL.FTZ R235, R5, UR5 ;  /* 0x0000000505eb7c20 */ /* 0x000fe20008410000 */
[----:B------:R-:W-:Y:S01]  /*8080*/  ISETP.GE.AND P6, PT, R11, RZ, PT ;  /* 0x000000ff0b00720c */ /* 0x000fe20003fc6270 */
[----:B------:R-:W-:Y:S01]  /*8090*/  FMUL.FTZ R251, R16, UR5 ;  /* 0x0000000510fb7c20 */ /* 0x000fe20008410000 */
[----:B------:R-:W-:Y:S01]  /*80a0*/  ISETP.GE.AND P5, PT, R10, RZ, PT ;  /* 0x000000ff0a00720c */ /* 0x000fe20003fa6270 */
[----:B------:R-:W-:Y:S01]  /*80b0*/  FMUL.FTZ R244, R26, UR5 ;  /* 0x000000051af47c20 */ /* 0x000fe20008410000 */
[----:B------:R-:W-:Y:S03]  /*80c0*/  @!P1 IADD3 R19, -R240, 0x19, RZ ;  /* 0x00000019f0139810 */ /* 0x000fe60007ffe1ff */
[----:B------:R-:W4:Y:S01]  /*80d0*/  MUFU.TANH R237, R237 ;  /* 0x000000ed00ed7308 */ /* 0x000f220000002400 */
[----:B-1----:R-:W1:Y:S01]  /*80e0*/  LDSM.16.M88.4 R132, [R192+0x5800] ;  /* 0x00580000c084783b */ /* 0x002e620000000200 */
[----:B------:R-:W-:Y:S04]  /*80f0*/  DEPBAR.LE SB0, 0x0 ;  /* 0x000080000000791a */ /* 0x000fe80000000000 */
[----:B------:R-:W-:Y:S01]  /*8100*/  IABS R21, R240 ;  /* 0x000000f000157213 */ /* 0x000fe20000000000 */
[----:B------:R-:W-:Y:S03]  /*8110*/  FMUL.FTZ R246, R23, UR5 ;  /* 0x0000000517f67c20 */ /* 0x000fe60008410000 */
[----:B------:R-:W5:Y:S01]  /*8120*/  MUFU.TANH R238, R238 ;  /* 0x000000ee00ee7308 */ /* 0x000f620000002400 */
[----:B------:R-:W-:Y:S01]  /*8130*/  BAR.SYNC.DEFER_BLOCKING 0x0 ;  /* 0x0000000000007b1d */ /* 0x000fe20000010000 */
[----:B------:R-:W-:Y:S01]  /*8140*/  ISETP.GE.AND P1, PT, R15, RZ, PT ;  /* 0x000000ff0f00720c */ /* 0x000fe20003f26270 */
[----:B--2---:R-:W-:Y:S01]  /*8150*/  FMUL.FTZ R236, R8, UR5 ;  /* 0x0000000508ec7c20 */ /* 0x004fe20008410000 */
[----:B------:R-:W-:Y:S01]  /*8160*/  @!P0 IADD3 R13, -R240, 0x30, RZ ;  /* 0x00000030f00d8810 */ /* 0x000fe20007ffe1ff */
[----:B------:R-:W-:Y:S01]  /*8170*/  FMUL.FTZ R250, R12, UR5 ;  /* 0x000000050cfa7c20 */ /* 0x000fe20008410000 */
[C---:B------:R-:W-:Y:S01]  /*8180*/  @!P6 IADD3 R11, -R240.reuse, 0x31, RZ ;  /* 0x00000031f00be810 */ /* 0x040fe20007ffe1ff */
[----:B---3--:R-:W-:Y:S03]  /*8190*/  FFMA.FTZ R166, R243, -R0, R166 ;  /* 0x80000000f3a67223 */ /* 0x008fe600000100a6 */
[----:B------:R-:W-:Y:S01]  /*81a0*/  MUFU.TANH R241, R241 ;  /* 0x000000f100f17308 */ /* 0x000fe20000002400 */
[----:B------:R-:W-:Y:S01]  /*81b0*/  @!P5 IADD3 R10, -R240, 0x38, RZ ;  /* 0x00000038f00ad810 */ /* 0x000fe20007ffe1ff */
[----:B------:R-:W-:Y:S01]  /*81c0*/  FMUL.FTZ R247, R20, UR5 ;  /* 0x0000000514f77c20 */ /* 0x000fe20008410000 */
[----:B------:R-:W-:Y:S02]  /*81d0*/  I2FP.F32.S32 R14, R14 ;  /* 0x0000000e000e7245 */ /* 0x000fe40000201400 */
[----:B------:R-:W-:Y:S02]  /*81e0*/  I2FP.F32.S32 R5, R11 ;  /* 0x0000000b00057245 */ /* 0x000fe40000201400 */
[----:B------:R-:W-:Y:S03]  /*81f0*/  @!P1 IADD3 R15, -R240, 0x29, RZ ;  /* 0x00000029f00f9810 */ /* 0x000fe60007ffe1ff */
[----:B------:R-:W-:Y:S01]  /*8200*/  MUFU.TANH R236, R236 ;  /* 0x000000ec00ec7308 */ /* 0x000fe20000002400 */
[----:B------:R-:W-:Y:S02]  /*8210*/  ISETP.GE.AND P1, PT, R9, RZ, PT ;  /* 0x000000ff0900720c */ /* 0x000fe40003f26270 */
[----:B------:R-:W-:Y:S02]  /*8220*/  ISETP.GT.AND P5, PT, R232, RZ, PT ;  /* 0x000000ffe800720c */ /* 0x000fe40003fa4270 */
[----:B------:R-:W-:Y:S05]  /*8230*/  I2FP.F32.S32 R11, R10 ;  /* 0x0000000a000b7245 */ /* 0x000fea0000201400 */
[----:B------:R-:W-:Y:S04]  /*8240*/  MUFU.TANH R252, R252 ;  /* 0x000000fc00fc7308 */ /* 0x000fe80000002400 */
[----:B------:R-:W-:Y:S06]  /*8250*/  @!P1 IADD3 R9, -R240, 0x39, RZ ;  /* 0x00000039f0099810 */ /* 0x000fec0007ffe1ff */
[----:B------:R-:W2:Y:S01]  /*8260*/  MUFU.TANH R235, R235 ;  /* 0x000000eb00eb7308 */ /* 0x000ea20000002400 */
[C---:B-1----:R-:W-:Y:S05]  /*8270*/  HMMA.16816.F32 R28, R172.reuse, R132, R28 ;  /* 0x00000084ac1c723c */ /* 0x042fea000000181c */
[----:B------:R-:W-:Y:S01]  /*8280*/  I2FP.F32.S32 R240, R179 ;  /* 0x000000b300f07245 */ /* 0x000fe20000201400 */
[----:B------:R-:W-:Y:S03]  /*8290*/  HMMA.16816.F32 R32, R172, R134, R32 ;  /* 0x00000086ac20723c */ /* 0x000fe60000001820 */
[----:B------:R-:W1:Y:S02]  /*82a0*/  MUFU.TANH R251, R251 ;  /* 0x000000fb00fb7308 */ /* 0x000e640000002400 */
[----:B------:R-:W-:Y:S02]  /*82b0*/  I2FP.F32.S32 R133, R242 ;  /* 0x000000f200857245 */ /* 0x000fe40000201400 */
[----:B------:R-:W-:Y:S01]  /*82c0*/  I2FP.F32.S32 R132, R21 ;  /* 0x0000001500847245 */ /* 0x000fe20000201400 */
[----:B------:R-:W-:Y:S05]  /*82d0*/  FMUL.FTZ R21, R24, UR5 ;  /* 0x0000000518157c20 */ /* 0x000fea0008410000 */
[----:B------:R3:W-:Y:S01]  /*82e0*/  MUFU.TANH R242, R22 ;  /* 0x0000001600f27308 */ /* 0x0007e20000002400 */
[-C--:B------:R-:W-:Y:S01]  /*82f0*/  FFMA.FTZ R170, R133, -R0.reuse, R170 ;  /* 0x8000000085aa7223 */ /* 0x080fe200000100aa */
[CC--:B----4-:R-:W-:Y:S01]  /*8300*/  FFMA.FTZ R27, R132.reuse, -R0.reuse, R237 ;  /* 0x80000000841b7223 */ /* 0x0d0fe200000100ed */
[-C--:B-----5:R-:W-:Y:S01]  /*8310*/  FFMA.FTZ R26, R132, -R0.reuse, R238 ;  /* 0x80000000841a7223 */ /* 0x0a0fe200000100ee */
[----:B------:R-:W-:Y:S01]  /*8320*/  FMUL.FTZ R132, R25, UR5 ;  /* 0x0000000519847c20 */ /* 0x000fe20008410000 */
[----:B------:R-:W-:Y:S01]  /*8330*/  I2FP.F32.S32 R133, R177 ;  /* 0x000000b100857245 */ /* 0x000fe20000201400 */
[-C--:B--2---:R-:W-:Y:S04]  /*8340*/  FFMA.FTZ R25, R240, -R0.reuse, R235 ;  /* 0x80000000f0197223 */ /* 0x084fe800000100eb */
[----:B------:R-:W2:Y:S01]  /*8350*/  MUFU.TANH R248, R248 ;  /* 0x000000f800f87308 */ /* 0x000ea20000002400 */
[----:B------:R-:W-:Y:S01]  /*8360*/  I2FP.F32.S32 R134, R165 ;  /* 0x000000a500867245 */ /* 0x000fe20000201400 */
[----:B------:R-:W-:Y:S01]  /*8370*/  FMUL.FTZ R238, R31, UR5 ;  /* 0x000000051fee7c20 */ /* 0x000fe20008410000 */
[CC--:B------:R-:W-:Y:S01]  /*8380*/  FFMA.FTZ R23, R133.reuse, -R0.reuse, R236 ;  /* 0x8000000085177223 */ /* 0x0c0fe200000100ec */
[-C--:B------:R-:W-:Y:S01]  /*8390*/  FFMA.FTZ R163, R133, -R0.reuse, R163 ;  /* 0x8000000085a37223 */ /* 0x080fe200000100a3 */
[----:B------:R-:W-:Y:S01]  /*83a0*/  I2FP.F32.S32 R133, R167 ;  /* 0x000000a700857245 */ /* 0x000fe20000201400 */
[-C--:B-1----:R-:W-:Y:S01]  /*83b0*/  FFMA.FTZ R251, R134, -R0.reuse, R251 ;  /* 0x8000000086fb7223 */ /* 0x082fe200000100fb */
[----:B------:R-:W-:Y:S03]  /*83c0*/  I2FP.F32.S32 R237, R171 ;  /* 0x000000ab00ed7245 */ /* 0x000fe60000201400 */
[----:B------:R-:W1:Y:S01]  /*83d0*/  MUFU.TANH R249, R249 ;  /* 0x000000f900f97308 */ /* 0x000e620000002400 */
[-C--:B---3--:R-:W-:Y:S01]  /*83e0*/  FFMA.FTZ R22, R240, -R0.reuse, R241 ;  /* 0x80000000f0167223 */ /* 0x088fe200000100f1 */
[CC--:B------:R-:W-:Y:S01]  /*83f0*/  FFMA.FTZ R252, R133.reuse, -R0.reuse, R252 ;  /* 0x8000000085fc7223 */ /* 0x0c0fe200000100fc */
[-C--:B------:R-:W-:Y:S01]  /*8400*/  FFMA.FTZ R162, R133, -R0.reuse, R162 ;  /* 0x8000000085a27223 */ /* 0x080fe200000100a2 */
[----:B------:R-:W-:Y:S01]  /*8410*/  FMNMX.FTZ R133, R170, R3, !PT ;  /* 0x00000003aa857209 */ /* 0x000fe20007810000 */
[----:B------:R-:W-:Y:S01]  /*8420*/  FMUL.FTZ R240, R30, UR5 ;  /* 0x000000051ef07c20 */ /* 0x000fe20008410000 */
[----:B------:R-:W-:Y:S01]  /*8430*/  I2FP.F32.S32 R235, R169 ;  /* 0x000000a900eb7245 */ /* 0x000fe20000201400 */
[-C--:B------:R-:W-:Y:S03]  /*8440*/  FFMA.FTZ R182, R237, -R0.reuse, R182 ;  /* 0x80000000edb67223 */ /* 0x080fe600000100b6 */
[----:B------:R3:W-:Y:S01]  /*8450*/  MUFU.TANH R241, R132 ;  /* 0x0000008400f17308 */ /* 0x0007e20000002400 */
[----:B--2---:R-:W-:Y:S01]  /*8460*/  FFMA.FTZ R248, R134, -R0, R248 ;  /* 0x8000000086f87223 */ /* 0x004fe200000100f8 */
[----:B------:R-:W-:Y:S01]  /*8470*/  FMNMX.FTZ R134, R27, R2, !PT ;  /* 0x000000021b867209 */ /* 0x000fe20007810000 */
[----:B------:R-:W-:Y:S01]  /*8480*/  FFMA.FTZ R178, R235, -R0, R178 ;  /* 0x80000000ebb27223 */ /* 0x000fe200000100b2 */
[----:B------:R-:W-:Y:S01]  /*8490*/  FMNMX.FTZ R133, R166, R133, !PT ;  /* 0x00000085a6857209 */ /* 0x000fe20007810000 */
[----:B------:R-:W-:Y:S01]  /*84a0*/  FMUL.FTZ R236, R32, UR5 ;  /* 0x0000000520ec7c20 */ /* 0x000fe20008410000 */
[----:B------:R-:W-:Y:S04]  /*84b0*/  FMNMX.FTZ R134, R25, R134, !PT ;  /* 0x0000008619867209 */ /* 0x000fe80007810000 */
[----:B------:R-:W2:Y:S01]  /*84c0*/  MUFU.TANH R246, R246 ;  /* 0x000000f600f67308 */ /* 0x000ea20000002400 */
[----:B------:R-:W-:Y:S02]  /*84d0*/  FMNMX.FTZ R133, R26, R133, !PT ;  /* 0x000000851a857209 */ /* 0x000fe40007810000 */
[----:B------:R-:W-:Y:S02]  /*84e0*/  FMNMX.FTZ R134, R23, R134, !PT ;  /* 0x0000008617867209 */ /* 0x000fe40007810000 */
[----:B------:R-:W-:Y:S05]  /*84f0*/  I2FP.F32.S32 R135, R18 ;  /* 0x0000001200877245 */ /* 0x000fea0000201400 */
[----:B------:R-:W4:Y:S01]  /*8500*/  MUFU.TANH R239, R239 ;  /* 0x000000ef00ef7308 */ /* 0x000f220000002400 */
[----:B---3--:R-:W-:Y:S05]  /*8510*/  I2FP.F32.S32 R132, R19 ;  /* 0x0000001300847245 */ /* 0x008fea0000201400 */
[CC--:B-1----:R-:W-:Y:S04]  /*8520*/  FFMA.FTZ R249, R132.reuse, -R0.reuse, R249 ;  /* 0x8000000084f97223 */ /* 0x0c2fe800000100f9 */
[----:B------:R4:W1:Y:S01]  /*8530*/  MUFU.TANH R243, R21 ;  /* 0x0000001500f37308 */ /* 0x0008620000002400 */
[-C--:B--2---:R-:W-:Y:S01]  /*8540*/  FFMA.FTZ R246, R132, -R0.reuse, R246 ;  /* 0x8000000084f67223 */ /* 0x084fe200000100f6 */
[----:B------:R-:W-:Y:S05]  /*8550*/  I2FP.F32.S32 R132, R17 ;  /* 0x0000001100847245 */ /* 0x000fea0000201400 */
[-C--:B------:R-:W-:Y:S03]  /*8560*/  FFMA.FTZ R242, R132, -R0.reuse, R242 ;  /* 0x8000000084f27223 */ /* 0x080fe600000100f2 */
[----:B------:R-:W2:Y:S10]  /*8570*/  MUFU.TANH R245, R245 ;  /* 0x000000f500f57308 */ /* 0x000eb40000002400 */
[----:B------:R-:W3:Y:S01]  /*8580*/  MUFU.TANH R250, R250 ;  /* 0x000000fa00fa7308 */ /* 0x000ee20000002400 */
[-C--:B----4-:R-:W-:Y:S01]  /*8590*/  FFMA.FTZ R21, R237, -R0.reuse, R239 ;  /* 0x80000000ed157223 */ /* 0x090fe200000100ef */
[----:B------:R-:W-:Y:S01]  /*85a0*/  FMUL.FTZ R239, R28, UR5 ;  /* 0x000000051cef7c20 */ /* 0x000fe20008410000 */
[----:B------:R-:W-:Y:S01]  /*85b0*/  FMUL.FTZ R237, R29, UR5 ;  /* 0x000000051ded7c20 */ /* 0x000fe20008410000 */
[-C--:B-1----:R-:W-:Y:S06]  /*85c0*/  FFMA.FTZ R243, R14, -R0.reuse, R243 ;  /* 0x800000000ef37223 */ /* 0x082fec00000100f3 */
[----:B------:R-:W1:Y:S01]  /*85d0*/  MUFU.TANH R247, R247 ;  /* 0x000000f700f77308 */ /* 0x000e620000002400 */
[----:B--2---:R-:W-:Y:S01]  /*85e0*/  FFMA.FTZ R245, R132, -R0, R245 ;  /* 0x8000000084f57223 */ /* 0x004fe200000100f5 */
[----:B------:R-:W-:Y:S02]  /*85f0*/  FMNMX.FTZ R132, R22, R133, !PT ;  /* 0x0000008516847209 */ /* 0x000fe40007810000 */
[----:B------:R-:W-:Y:S01]  /*8600*/  FMNMX.FTZ R133, R21, R134, !PT ;  /* 0x0000008615857209 */ /* 0x000fe20007810000 */
[----:B------:R-:W-:Y:S01]  /*8610*/  FMUL.FTZ R134, R35, UR5 ;  /* 0x0000000523867c20 */ /* 0x000fe20008410000 */
[----:B------:R-:W-:Y:S04]  /*8620*/  FMNMX.FTZ R132, R163, R132, !PT ;  /* 0x00000084a3847209 */ /* 0x000fe80007810000 */
[----:B------:R-:W2:Y:S01]  /*8630*/  MUFU.TANH R244, R244 ;  /* 0x000000f400f47308 */ /* 0x000ea20000002400 */
[----:B---3--:R-:W-:Y:S01]  /*8640*/  FFMA.FTZ R250, R235, -R0, R250 ;  /* 0x80000000ebfa7223 */ /* 0x008fe200000100fa */
[----:B------:R-:W-:Y:S01]  /*8650*/  FMNMX.FTZ R132, R182, R132, !PT ;  /* 0x00000084b6847209 */ /* 0x000fe20007810000 */
[----:B------:R-:W-:Y:S03]  /*8660*/  FMUL.FTZ R235, R33, UR5 ;  /* 0x0000000521eb7c20 */ /* 0x000fe60008410000 */
[----:B------:R-:W-:Y:S04]  /*8670*/  FMNMX.FTZ R17, R250, R133, !PT ;  /* 0x00000085fa117209 */ /* 0x000fe80007810000 */
[----:B------:R-:W3:Y:S01]  /*8680*/  MUFU.TANH R240, R240 ;  /* 0x000000f000f07308 */ /* 0x000ee20000002400 */
[----:B-1----:R-:W-:Y:S01]  /*8690*/  FFMA.FTZ R247, R135, -R0, R247 ;  /* 0x8000000087f77223 */ /* 0x002fe200000100f7 */
[----:B------:R-:W-:Y:S02]  /*86a0*/  FMNMX.FTZ R18, R252, R17, !PT ;  /* 0x00000011fc127209 */ /* 0x000fe40007810000 */
[----:B------:R-:W-:Y:S02]  /*86b0*/  FMNMX.FTZ R132, R178, R132, !PT ;  /* 0x00000084b2847209 */ /* 0x000fe40007810000 */
[----:B------:R-:W-:Y:S04]  /*86c0*/  FMNMX.FTZ R18, R251, R18, !PT ;  /* 0x00000012fb127209 */ /* 0x000fe80007810000 */
[----:B------:R-:W1:Y:S01]  /*86d0*/  MUFU.TANH R238, R238 ;  /* 0x000000ee00ee7308 */ /* 0x000e620000002400 */
[----:B--2---:R-:W-:Y:S01]  /*86e0*/  FFMA.FTZ R244, R135, -R0, R244 ;  /* 0x8000000087f47223 */ /* 0x004fe200000100f4 */
[----:B------:R-:W-:Y:S01]  /*86f0*/  FMUL.FTZ R135, R34, UR5 ;  /* 0x0000000522877c20 */ /* 0x000fe20008410000 */
[----:B------:R-:W-:Y:S02]  /*8700*/  I2FP.F32.S32 R133, R15 ;  /* 0x0000000f00857245 */ /* 0x000fe40000201400 */
[----:B------:R-:W-:Y:S02]  /*8710*/  FMNMX.FTZ R132, R162, R132, !PT ;  /* 0x00000084a2847209 */ /* 0x000fe40007810000 */
[----:B------:R-:W-:Y:S03]  /*8720*/  FMNMX.FTZ R18, R249, R18, !PT ;  /* 0x00000012f9127209 */ /* 0x000fe60007810000 */
[----:B------:R-:W2:Y:S01]  /*8730*/  MUFU.TANH R239, R239 ;  /* 0x000000ef00ef7308 */ /* 0x000ea20000002400 */
[----:B---3--:R-:W-:Y:S01]  /*8740*/  FFMA.FTZ R240, R14, -R0, R240 ;  /* 0x800000000ef07223 */ /* 0x008fe200000100f0 */
[----:B------:R-:W-:Y:S01]  /*8750*/  FMNMX.FTZ R132, R248, R132, !PT ;  /* 0x00000084f8847209 */ /* 0x000fe20007810000 */
[----:B------:R-:W-:Y:S01]  /*8760*/  FFMA.FTZ R241, R133, -R0, R241 ;  /* 0x8000000085f17223 */ /* 0x000fe200000100f1 */
[----:B------:R-:W-:Y:S02]  /*8770*/  FMNMX.FTZ R14, R247, R18, !PT ;  /* 0x00000012f70e7209 */ /* 0x000fe40007810000 */
[----:B------:R-:W-:Y:S04]  /*8780*/  FMNMX.FTZ R132, R246, R132, !PT ;  /* 0x00000084f6847209 */ /* 0x000fe80007810000 */
[----:B------:R-:W3:Y:S01]  /*8790*/  MUFU.TANH R135, R135 ;  /* 0x0000008700877308 */ /* 0x000ee20000002400 */
[----:B-1----:R-:W-:Y:S01]  /*87a0*/  FFMA.FTZ R238, R133, -R0, R238 ;  /* 0x8000000085ee7223 */ /* 0x002fe200000100ee */
[----:B------:R-:W-:Y:S02]  /*87b0*/  I2FP.F32.S32 R133, R13 ;  /* 0x0000000d00857245 */ /* 0x000fe40000201400 */
[----:B------:R-:W-:Y:S06]  /*87c0*/  FMNMX.FTZ R14, R245, R14, !PT ;  /* 0x0000000ef50e7209 */ /* 0x000fec0007810000 */
[----:B------:R-:W1:Y:S01]  /*87d0*/  MUFU.TANH R237, R237 ;  /* 0x000000ed00ed7308 */ /* 0x000e620000002400 */
[CC--:B--2---:R-:W-:Y:S09]  /*87e0*/  FFMA.FTZ R239, R133.reuse, -R0.reuse, R239 ;  /* 0x8000000085ef7223 */ /* 0x0c4ff200000100ef */
[----:B------:R-:W2:Y:S01]  /*87f0*/  MUFU.TANH R236, R236 ;  /* 0x000000ec00ec7308 */ /* 0x000ea20000002400 */
[----:B---3--:R-:W-:Y:S01]  /*8800*/  FFMA.FTZ R135, R133, -R0, R135 ;  /* 0x8000000085877223 */ /* 0x008fe20000010087 */
[----:B------:R-:W-:Y:S02]  /*8810*/  FMNMX.FTZ R133, R244, R132, !PT ;  /* 0x00000084f4857209 */ /* 0x000fe40007810000 */
[----:B------:R-:W-:Y:S02]  /*8820*/  FMNMX.FTZ R132, R243, R14, !PT ;  /* 0x0000000ef3847209 */ /* 0x000fe40007810000 */
[----:B------:R-:W-:Y:S02]  /*8830*/  FMNMX.FTZ R13, R242, R133, !PT ;  /* 0x00000085f20d7209 */ /* 0x000fe40007810000 */
[----:B------:R-:W-:Y:S02]  /*8840*/  FMNMX.FTZ R133, R241, R132, !PT ;  /* 0x00000084f1857209 */ /* 0x000fe40007810000 */
[----:B------:R-:W3:Y:S01]  /*8850*/  MUFU.TANH R134, R134 ;  /* 0x0000008600867308 */ /* 0x000ee20000002400 */
[----:B------:R-:W-:Y:S01]  /*8860*/  I2FP.F32.S32 R132, R9 ;  /* 0x0000000900847245 */ /* 0x000fe20000201400 */
[-C--:B-1----:R-:W-:Y:S01]  /*8870*/  FFMA.FTZ R237, R5, -R0.reuse, R237 ;  /* 0x8000000005ed7223 */ /* 0x082fe200000100ed */
[----:B------:R-:W-:Y:S02]  /*8880*/  FMNMX.FTZ R9, R240, R13, !PT ;  /* 0x0000000df0097209 */ /* 0x000fe40007810000 */
[----:B------:R-:W-:Y:S02]  /*8890*/  FMNMX.FTZ R133, R239, R133, !PT ;  /* 0x00000085ef857209 */ /* 0x000fe40007810000 */
[----:B------:R-:W-:Y:S03]  /*88a0*/  FMNMX.FTZ R4, R238, R9, !PT ;  /* 0x00000009ee047209 */ /* 0x000fe60007810000 */
[----:B------:R-:W1:Y:S01]  /*88b0*/  MUFU.TANH R235, R235 ;  /* 0x000000eb00eb7308 */ /* 0x000e620000002400 */
[----:B------:R-:W-:Y:S01]  /*88c0*/  FMNMX.FTZ R133, R237, R133, !PT ;  /* 0x00000085ed857209 */ /* 0x000fe20007810000 */
[-C--:B--2---:R-:W-:Y:S01]  /*88d0*/  FFMA.FTZ R236, R11, -R0.reuse, R236 ;  /* 0x800000000bec7223 */ /* 0x084fe200000100ec */
[----:B---3--:R-:W-:Y:S01]  /*88e0*/  FFMA.FTZ R134, R5, -R0, R134 ;  /* 0x8000000005867223 */ /* 0x008fe20000010086 */
[----:B------:R-:W-:Y:S04]  /*88f0*/  FMNMX.FTZ R5, R135, R4, !PT ;  /* 0x0000000487057209 */ /* 0x000fe80007810000 */
[----:B------:R-:W-:Y:S01]  /*8900*/  FMNMX.FTZ R5, R134, R5, !PT ;  /* 0x0000000586057209 */ /* 0x000fe20007810000 */
[----:B-1----:R-:W-:Y:S01]  /*8910*/  FFMA.FTZ R235, R132, -R0, R235 ;  /* 0x8000000084eb7223 */ /* 0x002fe200000100eb */
[----:B------:R-:W-:Y:S04]  /*8920*/  FMNMX.FTZ R132, R236, R133, !PT ;  /* 0x00000085ec847209 */ /* 0x000fe80007810000 */
[----:B------:R-:W-:Y:S01]  /*8930*/  FMNMX.FTZ R29, R235, R132, !PT ;  /* 0x00000084eb1d7209 */ /* 0x000fe20007810000 */
[----:B------:R-:W-:Y:S06]  /*8940*/  @P5 BRA `(.L_x_1079) ;  /* 0xffffffd800ec5947 */ /* 0x000fec000383ffff */
.L_x_1078:
[----:B------:R-:W1:Y:S01]  /*8950*/  SHFL.BFLY PT, R4, R5, 0x2, 0x1f ;  /* 0x0c401f0005047f89 */ /* 0x000e6200000e0000 */
[----:B------:R-:W-:Y:S07]  /*8960*/  IADD3 R232, R232, -0x1, RZ ;  /* 0xffffffffe8e87810 */ /* 0x000fee0007ffe0ff */
[----:B---3--:R-:W2:Y:S08]  /*8970*/  SHFL.BFLY PT, R8, R29, 0x2, 0x1f ;  /* 0x0c401f001d087f89 */ /* 0x008eb000000e0000 */
[----:B------:R-:W-:Y:S08]  /*8980*/  LDSM.16.MT88.4 R16, [R200+0xc000] ;  /* 0x00c00000c810783b */ /* 0x000ff00000004200 */
        /* <DEDUP_REMOVED lines=34> */
[--C-:B------:R-:W-:Y:S01]  /*8bb0*/  FFMA.FTZ R176, R250, UR4, -R144.reuse ;  /* 0x00000004fab07c23 */ /* 0x100fe20008010890 */
[--C-:B------:R-:W-:Y:S01]  /*8bc0*/  FFMA.FTZ R177, R252, UR4, -R144.reuse ;  /* 0x00000004fcb17c23 */ /* 0x100fe20008010890 */
[--C-:B------:R-:W-:Y:S01]  /*8bd0*/  FFMA.FTZ R179, R249, UR4, -R144.reuse ;  /* 0x00000004f9b37c23 */ /* 0x100fe20008010890 */
[--C-:B------:R-:W-:Y:S01]  /*8be0*/  FFMA.FTZ R245, R245, UR4, -R144.reuse ;  /* 0x00000004f5f57c23 */ /* 0x100fe20008010890 */
[----:B------:R-:W-:Y:S03]  /*8bf0*/  LDSM.16.MT88.4 R160, [R200+0x11800] ;  /* 0x01180000c8a0783b */ /* 0x000fe60000004200 */
[----:B------:R-:W3:Y:S01]  /*8c00*/  MUFU.EX2 R3, R5 ;  /* 0x0000000500037308 */ /* 0x000ee20000000800 */
        /* <DEDUP_REMOVED lines=16> */
[C---:B---3--:R-:W-:Y:S01]  /*8d10*/  FMUL.FTZ R4, R3.reuse, R128 ;  /* 0x0000008003047220 */ /* 0x048fe20000410000 */
[C---:B------:R-:W-:Y:S01]  /*8d20*/  FMUL.FTZ R5, R3.reuse, R129 ;  /* 0x0000008103057220 */ /* 0x040fe20000410000 */
[C---:B------:R-:W-:Y:S01]  /*8d30*/  FMUL.FTZ R8, R3.reuse, R124 ;  /* 0x0000007c03087220 */ /* 0x040fe20000410000 */
[C---:B------:R-:W-:Y:S01]  /*8d40*/  FMUL.FTZ R9, R3.reuse, R125 ;  /* 0x0000007d03097220 */ /* 0x040fe20000410000 */
[C---:B------:R-:W-:Y:S01]  /*8d50*/  FMUL.FTZ R12, R3.reuse, R120 ;  /* 0x00000078030c7220 */ /* 0x040fe20000410000 */
[C---:B------:R-:W-:Y:S01]  /*8d60*/  FMUL.FTZ R13, R3.reuse, R121 ;  /* 0x00000079030d7220 */ /* 0x040fe20000410000 */
[C---:B------:R-:W-:Y:S03]  /*8d70*/  FMUL.FTZ R23, R2.reuse, R115 ;  /* 0x0000007302177220 */ /* 0x040fe60000410000 */
[----:B------:R-:W-:Y:S01]  /*8d80*/  MUFU.EX2 R165, R165 ;  /* 0x000000a500a57308 */ /* 0x000fe20000000800 */
[----:B------:R-:W3:Y:S01]  /*8d90*/  LDSM.16.MT88.4 R120, [R200+0xe000] ;  /* 0x00e00000c878783b */ /* 0x000ee20000004200 */
[C---:B------:R-:W-:Y:S01]  /*8da0*/  FMUL.FTZ R20, R3.reuse, R112 ;  /* 0x0000007003147220 */ /* 0x040fe20000410000 */
[C---:B------:R-:W-:Y:S01]  /*8db0*/  FMUL.FTZ R21, R3.reuse, R113 ;  /* 0x0000007103157220 */ /* 0x040fe20000410000 */
[C---:B------:R-:W-:Y:S01]  /*8dc0*/  FMUL.FTZ R30, R2.reuse, R106 ;  /* 0x0000006a021e7220 */ /* 0x040fe20000410000 */
[----:B------:R-:W-:Y:S01]  /*8dd0*/  FMUL.FTZ R31, R2, R107 ;  /* 0x0000006b021f7220 */ /* 0x000fe20000410000 */
[C---:B------:R-:W-:Y:S01]  /*8de0*/  FMUL.FTZ R28, R3.reuse, R104 ;  /* 0x00000068031c7220 */ /* 0x040fe20000410000 */
[C---:B------:R-:W-:Y:S03]  /*8df0*/  FMUL.FTZ R29, R3.reuse, R105 ;  /* 0x00000069031d7220 */ /* 0x040fe60000410000 */
[----:B------:R-:W4:Y:S01]  /*8e00*/  MUFU.EX2 R164, R164 ;  /* 0x000000a400a47308 */ /* 0x000f220000000800 */
        /* <DEDUP_REMOVED lines=15> */
[----:B------:R-:W5:Y:S01]  /*8f00*/  MUFU.EX2 R169, R169 ;  /* 0x000000a900a97308 */ /* 0x000f620000000800 */
[----:B----4-:R-:W-:Y:S01]  /*8f10*/  F2FP.F16.F32.PACK_AB R131, R164, R165 ;  /* 0x000000a5a483723e */ /* 0x010fe200000000ff */
        /* <DEDUP_REMOVED lines=14> */
[----:B------:R-:W4:Y:S01]  /*9000*/  MUFU.EX2 R167, R167 ;  /* 0x000000a700a77308 */ /* 0x000f220000000800 */
[----:B-----5:R-:W-:Y:S01]  /*9010*/  F2FP.F16.F32.PACK_AB R128, R169, R170 ;  /* 0x000000aaa980723e */ /* 0x020fe200000000ff */
        /* <DEDUP_REMOVED lines=15> */
[----:B----4-:R-:W-:Y:S01]  /*9110*/  F2FP.F16.F32.PACK_AB R130, R167, R168 ;  /* 0x000000a8a782723e */ /* 0x010fe200000000ff */
        /* <DEDUP_REMOVED lines=10> */
[----:B------:R-:W4:Y:S01]  /*91c0*/  MUFU.EX2 R173, R173 ;  /* 0x000000ad00ad7308 */ /* 0x000f220000000800 */
[C---:B------:R-:W-:Y:S01]  /*91d0*/  FMUL.FTZ R16, R3.reuse, R116 ;  /* 0x0000007403107220 */ /* 0x040fe20000410000 */
[C---:B-1----:R-:W-:Y:S04]  /*91e0*/  HMMA.16816.F32 R12, R128.reuse, R24, R12 ;  /* 0x00000018800c723c */ /* 0x042fe8000000180c */
        /* <DEDUP_REMOVED lines=14> */
[----:B------:R-:W1:Y:S04]  /*92d0*/  MUFU.EX2 R175, R175 ;  /* 0x000000af00af7308 */ /* 0x000e680000000800 */
[C---:B------:R-:W-:Y:S01]  /*92e0*/  FMUL.FTZ R26, R2.reuse, R110 ;  /* 0x0000006e021a7220 */ /* 0x040fe20000410000 */
[C---:B------:R-:W-:Y:S01]  /*92f0*/  FMUL.FTZ R27, R2.reuse, R111 ;  /* 0x0000006f021b7220 */ /* 0x040fe20000410000 */
[C---:B------:R-:W-:Y:S01]  /*9300*/  FMUL.FTZ R32, R3.reuse, R100 ;  /* 0x0000006403207220 */ /* 0x040fe20000410000 */
[----:B------:R-:W5:Y:S03]  /*9310*/  LDSM.16.MT88.4 R108, [R197+0xe000] ;  /* 0x00e00000c56c783b */ /* 0x000f660000004200 */
[----:B------:R-:W-:Y:S01]  /*9320*/  MUFU.EX2 R176, R176 ;  /* 0x000000b000b07308 */ /* 0x000fe20000000800 */
        /* <DEDUP_REMOVED lines=11> */
[----:B------:R-:W4:Y:S03]  /*93e0*/  LDSM.16.MT88.4 R100, [R196+0xe000] ;  /* 0x00e00000c464783b */ /* 0x000f260000004200 */
[----:B------:R-:W-:Y:S01]  /*93f0*/  MUFU.EX2 R178, R178 ;  /* 0x000000b200b27308 */ /* 0x000fe20000000800 */
[C---:B------:R-:W-:Y:S01]  /*9400*/  FMUL.FTZ R89, R3.reuse, R89 ;  /* 0x0000005903597220 */ /* 0x040fe20000410000 */
[C---:B------:R-:W-:Y:S01]  /*9410*/  FMUL.FTZ R94, R2.reuse, R94 ;  /* 0x0000005e025e7220 */ /* 0x040fe20000410000 */
[C---:B------:R-:W-:Y:S02]  /*9420*/  HMMA.16816.F32 R32, R128.reuse, R138, R32 ;  /* 0x0000008a8020723c */ /* 0x040fe40000001820 */
[----:B------:R-:W-:Y:S05]  /*9430*/  LDSM.16.MT88.4 R136, [R198+0xe800] ;  /* 0x00e80000c688783b */ /* 0x000fea0000004200 */
[----:B------:R-:W1:Y:S01]  /*9440*/  MUFU.EX2 R179, R179 ;  /* 0x000000b300b37308 */ /* 0x000e620000000800 */
[C---:B------:R-:W-:Y:S01]  /*9450*/  FMUL.FTZ R95, R2.reuse, R95 ;  /* 0x0000005f025f7220 */ /* 0x040fe20000410000 */
[C---:B---3--:R-:W-:Y:S03]  /*9460*/  HMMA.16816.F32 R36, R128.reuse, R120, R36 ;  /* 0x000000788024723c */ /* 0x048fe60000001824 */
        /* <DEDUP_REMOVED lines=10> */
[----:B------:R-:W-:Y:S03]  /*9510*/  FMUL.FTZ R99, R2, R99 ;  /* 0x0000006302637220 */ /* 0x000fe60000410000 */
[C---:B-----5:R-:W-:Y:S02]  /*9520*/  HMMA.16816.F32 R52, R128.reuse, R108, R52 ;  /* 0x0000006c8034723c */ /* 0x060fe40000001834 */
[----:B------:R-:W-:Y:S03]  /*9530*/  MUFU.EX2 R237, R237 ;  /* 0x000000ed00ed7308 */ /* 0x000fe60000000800 */
[C---:B------:R-:W-:Y:S01]  /*9540*/  FMUL.FTZ R96, R3.reuse, R96 ;  /* 0x0000006003607220 */ /* 0x040fe20000410000 */
[C---:B------:R-:W-:Y:S01]  /*9550*/  HMMA.16816.F32 R56, R128.reuse, R110, R56 ;  /* 0x0000006e8038723c */ /* 0x040fe20000001838 */
[----:B------:R-:W-:Y:S05]  /*9560*/  LDSM.16.MT88.4 R108, [R200+0xc800] ;  /* 0x00c80000c86c783b */ /* 0x000fea0000004200 */
[----:B------:R-:W-:Y:S01]  /*9570*/  MUFU.EX2 R236, R236 ;  /* 0x000000ec00ec7308 */ /* 0x000fe20000000800 */
[----:B------:R-:W-:Y:S01]  /*9580*/  FMUL.FTZ R97, R3, R97 ;  /* 0x0000006103617220 */ /* 0x000fe20000410000 */
[C---:B----4-:R-:W-:Y:S03]  /*9590*/  HMMA.16816.F32 R60, R128.reuse, R100, R60 ;  /* 0x00000064803c723c */ /* 0x050fe6000000183c */
[--C-:B------:R-:W-:Y:S03]  /*95a0*/  FFMA.FTZ R182, R244, UR4, -R145.reuse ;  /* 0x00000004f4b67c23 */ /* 0x100fe60008010891 */
[C---:B------:R-:W-:Y:S01]  /*95b0*/  HMMA.16816.F32 R64, R128.reuse, R102, R64 ;  /* 0x000000668040723c */ /* 0x040fe20000001840 */
[----:B------:R-:W3:Y:S01]  /*95c0*/  LDSM.16.MT88.4 R100, [R197+0x10000] ;  /* 0x01000000c564783b */ /* 0x000ee20000004200 */
        /* <DEDUP_REMOVED lines=8> */
[C---:B--2---:R-:W-:Y:S02]  /*9650*/  HMMA.16816.F32 R76, R128.reuse, R104, R76 ;  /* 0x00000068804c723c */ /* 0x044fe4000000184c */
[----:B------:R-:W-:Y:S03]  /*9660*/  MUFU.EX2 R183, R183 ;  /* 0x000000b700b77308 */ /* 0x000fe60000000800 */
[--C-:B------:R-:W-:Y:S01]  /*9670*/  FFMA.FTZ R180, R248, UR4, -R145.reuse ;  /* 0x00000004f8b47c23 */ /* 0x100fe20008010891 */
[C---:B------:R-:W-:Y:S01]  /*9680*/  HMMA.16816.F32 R80, R128.reuse, R106, R80 ;  /* 0x0000006a8050723c */ /* 0x040fe20000001850 */
[----:B------:R-:W2:Y:S05]  /*9690*/  LDSM.16.MT88.4 R104, [R196+0x10000] ;  /* 0x01000000c468783b */ /* 0x000eaa0000004200 */
[----:B------:R-:W-:Y:S01]  /*96a0*/  MUFU.EX2 R242, R242 ;  /* 0x000000f200f27308 */ /* 0x000fe20000000800 */
[--C-:B------:R-:W-:Y:S01]  /*96b0*/  FFMA.FTZ R181, R246, UR4, -R145.reuse ;  /* 0x00000004f6b57c23 */ /* 0x100fe20008010891 */
[--C-:B------:R-:W-:Y:S03]  /*96c0*/  FFMA.FTZ R241, R238, UR4, -R145.reuse ;  /* 0x00000004eef17c23 */ /* 0x100fe60008010891 */
[----:B------:R-:W-:Y:S01]  /*96d0*/  FFMA.FTZ R238, R239, UR4, -R144 ;  /* 0x00000004efee7c23 */ /* 0x000fe20008010890 */
[--C-:B------:R-:W-:Y:S01]  /*96e0*/  FFMA.FTZ R240, R240, UR4, -R145.reuse ;  /* 0x00000004f0f07c23 */ /* 0x100fe20008010891 */
[--C-:B------:R-:W-:Y:S01]  /*96f0*/  FFMA.FTZ R135, R135, UR4, -R145.reuse ;  /* 0x0000000487877c23 */ /* 0x100fe20008010891 */
[----:B------:R-:W-:Y:S02]  /*9700*/  FFMA.FTZ R145, R134, UR4, -R145 ;  /* 0x0000000486917c23 */ /* 0x000fe40008010891 */
[----:B------:R-:W-:Y:S01]  /*9710*/  MUFU.EX2 R180, R180 ;  /* 0x000000b400b47308 */ /* 0x000fe20000000800 */
[----:B------:R-:W-:Y:S01]  /*9720*/  FFMA.FTZ R171, R2, R233, R171 ;  /* 0x000000e902ab7223 */ /* 0x000fe200000100ab */
[----:B------:R-:W-:Y:S01]  /*9730*/  MOV R2, R133 ;  /* 0x0000008500027202 */ /* 0x000fe20000000f00 */
[----:B------:R-:W-:Y:S01]  /*9740*/  FFMA.FTZ R170, R3, R234, R170 ;  /* 0x000000ea03aa7223 */ /* 0x000fe200000100aa */
[C---:B---3--:R-:W-:Y:S03]  /*9750*/  HMMA.16816.F32 R84, R128.reuse, R100, R84 ;  /* 0x000000648054723c */ /* 0x048fe60000001854 */
[----:B------:R-:W-:Y:S03]  /*9760*/  FADD.FTZ R166, R166, R171 ;  /* 0x000000aba6a67221 */ /* 0x000fe60000010000 */
[----:B------:R3:W-:Y:S01]  /*9770*/  MUFU.EX2 R134, R145 ;  /* 0x0000009100867308 */ /* 0x0007e20000000800 */
[----:B------:R-:W-:Y:S01]  /*9780*/  FADD.FTZ R169, R169, R170 ;  /* 0x000000aaa9a97221 */ /* 0x000fe20000010000 */
[C---:B------:R-:W-:Y:S03]  /*9790*/  HMMA.16816.F32 R88, R128.reuse, R102, R88 ;  /* 0x000000668058723c */ /* 0x040fe60000001858 */
[----:B------:R-:W-:Y:S05]  /*97a0*/  F2FP.F16.F32.PACK_AB R101, R173, R172 ;  /* 0x000000acad65723e */ /* 0x000fea00000000ff */
[----:B------:R-:W4:Y:S03]  /*97b0*/  MUFU.EX2 R181, R181 ;  /* 0x000000b500b57308 */ /* 0x000f260000000800 */
[----:B-1----:R-:W-:Y:S01]  /*97c0*/  F2FP.F16.F32.PACK_AB R103, R175, R174 ;  /* 0x000000aeaf67723e */ /* 0x002fe200000000ff */
[----:B------:R-:W-:Y:S01]  /*97d0*/  FADD.FTZ R3, R165, R166 ;  /* 0x000000a6a5037221 */ /* 0x000fe20000010000 */
[----:B------:R-:W-:Y:S01]  /*97e0*/  F2FP.F16.F32.PACK_AB R100, R177, R176 ;  /* 0x000000b0b164723e */ /* 0x000fe200000000ff */
[----:B------:R-:W-:Y:S01]  /*97f0*/  FADD.FTZ R168, R168, R169 ;  /* 0x000000a9a8a87221 */ /* 0x000fe20000010000 */
[----:B------:R-:W-:Y:S03]  /*9800*/  F2FP.F16.F32.PACK_AB R102, R179, R178 ;  /* 0x000000b2b366723e */ /* 0x000fe600000000ff */
[----:B------:R-:W1:Y:S01]  /*9810*/  MUFU.EX2 R244, R244 ;  /* 0x000000f400f47308 */ /* 0x000e620000000800 */
[----:B---3--:R-:W-:Y:S01]  /*9820*/  LDSM.16.MT88.4 R144, [R200+0xf800] ;  /* 0x00f80000c890783b */ /* 0x008fe20000004200 */
[----:B------:R-:W-:Y:S01]  /*9830*/  FADD.FTZ R3, R164, R3 ;  /* 0x00000003a4037221 */ /* 0x000fe20000010000 */
[----:B------:R-:W-:Y:S01]  /*9840*/  FADD.FTZ R167, R167, R168 ;  /* 0x000000a8a7a77221 */ /* 0x000fe20000010000 */
[C---:B--2---:R-:W-:Y:S03]  /*9850*/  HMMA.16816.F32 R92, R128.reuse, R104, R92 ;  /* 0x00000068805c723c */ /* 0x044fe6000000185c */
[----:B------:R-:W-:Y:S03]  /*9860*/  FADD.FTZ R172, R172, R3 ;  /* 0x00000003acac7221 */ /* 0x000fe60000010000 */
[----:B------:R-:W-:Y:S01]  /*9870*/  MUFU.EX2 R240, R240 ;  /* 0x000000f000f07308 */ /* 0x000fe20000000800 */
[----:B------:R-:W-:Y:S01]  /*9880*/  MOV R3, R132 ;  /* 0x0000008400037202 */ /* 0x000fe20000000f00 */
[----:B------:R-:W-:Y:S01]  /*9890*/  HMMA.16816.F32 R96, R128, R106, R96 ;  /* 0x0000006a8060723c */ /* 0x000fe20000001860 */
[----:B------:R-:W2:Y:S02]  /*98a0*/  LDSM.16.MT88.4 R104, [R196+0xe800] ;  /* 0x00e80000c468783b */ /* 0x000ea40000004200 */
[----:B------:R-:W-:Y:S03]  /*98b0*/  FADD.FTZ R176, R176, R167 ;  /* 0x000000a7b0b07221 */ /* 0x000fe60000010000 */
[C---:B------:R-:W-:Y:S02]  /*98c0*/  HMMA.16816.F32 R4, R100.reuse, R108, R4 ;  /* 0x0000006c6404723c */ /* 0x040fe40000001804 */
[----:B------:R-:W3:Y:S01]  /*98d0*/  MUFU.EX2 R241, R241 ;  /* 0x000000f100f17308 */ /* 0x000ee20000000800 */
[----:B------:R-:W-:Y:S02]  /*98e0*/  LDSM.16.MT88.4 R128, [R196+0xd000] ;  /* 0x00d00000c480783b */ /* 0x000fe40000004200 */
[----:B------:R-:W-:Y:S01]  /*98f0*/  FADD.FTZ R173, R173, R172 ;  /* 0x000000acadad7221 */ /* 0x000fe20000010000 */
[C---:B------:R-:W-:Y:S06]  /*9900*/  HMMA.16816.F32 R8, R100.reuse, R110, R8 ;  /* 0x0000006e6408723c */ /* 0x040fec0000001808 */
[----:B------:R-:W5:Y:S01]  /*9910*/  MUFU.EX2 R135, R135 ;  /* 0x0000008700877308 */ /* 0x000f620000000800 */
[----:B------:R-:W4:Y:S01]  /*9920*/  LDSM.16.MT88.4 R108, [R200+0x10800] ;  /* 0x01080000c86c783b */ /* 0x000f220000004200 */
[C---:B------:R-:W-:Y:S08]  /*9930*/  HMMA.16816.F32 R12, R100.reuse, R112, R12 ;  /* 0x00000070640c723c */ /* 0x040ff0000000180c */
[----:B------:R-:W5:Y:S01]  /*9940*/  MUFU.EX2 R238, R238 ;  /* 0x000000ee00ee7308 */ /* 0x000f620000000800 */
[C---:B------:R-:W-:Y:S01]  /*9950*/  HMMA.16816.F32 R16, R100.reuse, R114, R16 ;  /* 0x000000726410723c */ /* 0x040fe20000001810 */
[----:B------:R-:W1:Y:S02]  /*9960*/  LDSM.16.MT88.4 R112, [R198+0x10800] ;  /* 0x01080000c670783b */ /* 0x000e640000004200 */
[----:B------:R-:W-:Y:S03]  /*9970*/  FADD.FTZ R177, R177, R176 ;  /* 0x000000b0b1b17221 */ /* 0x000fe60000010000 */
[C---:B------:R-:W-:Y:S05]  /*9980*/  HMMA.16816.F32 R20, R100.reuse, R116, R20 ;  /* 0x000000746414723c */ /* 0x040fea0000001814 */
        /* <DEDUP_REMOVED lines=22> */
[C---:B------:R-:W-:Y:S05]  /*9af0*/  HMMA.16816.F32 R72, R100.reuse, R110, R72 ;  /* 0x0000006e6448723c */ /* 0x040fea0000001848 */
[----:B------:R-:W-:Y:S01]  /*9b00*/  F2FP.F16.F32.PACK_AB R109, R181, R180 ;  /* 0x000000b4b56d723e */ /* 0x000fe200000000ff */
[C---:B-1----:R-:W-:Y:S05]  /*9b10*/  HMMA.16816.F32 R76, R100.reuse, R112, R76 ;  /* 0x00000070644c723c */ /* 0x042fea000000184c */
[----:B------:R-:W-:Y:S01]  /*9b20*/  F2FP.F16.F32.PACK_AB R111, R183, R182 ;  /* 0x000000b6b76f723e */ /* 0x000fe200000000ff */
[C---:B------:R-:W-:Y:S01]  /*9b30*/  HMMA.16816.F32 R80, R100.reuse, R114, R80 ;  /* 0x000000726450723c */ /* 0x040fe20000001850 */
[----:B------:R-:W1:Y:S04]  /*9b40*/  LDSM.16.MT88.4 R112, [R197+0xd000] ;  /* 0x00d00000c570783b */ /* 0x000e680000004200 */
[----:B------:R-:W-:Y:S01]  /*9b50*/  F2FP.F16.F32.PACK_AB R108, R245, R242 ;  /* 0x000000f2f56c723e */ /* 0x000fe200000000ff */
[C---:B---3--:R-:W-:Y:S05]  /*9b60*/  HMMA.16816.F32 R84, R100.reuse, R116, R84 ;  /* 0x000000746454723c */ /* 0x048fea0000001854 */
[----:B------:R-:W-:Y:S01]  /*9b70*/  F2FP.F16.F32.PACK_AB R110, R244, R243 ;  /* 0x000000f3f46e723e */ /* 0x000fe200000000ff */
[C---:B------:R-:W-:Y:S01]  /*9b80*/  HMMA.16816.F32 R88, R100.reuse, R118, R88 ;  /* 0x000000766458723c */ /* 0x040fe20000001858 */
[----:B------:R-:W3:Y:S04]  /*9b90*/  LDSM.16.MT88.4 R116, [R198+0xf000] ;  /* 0x00f00000c674783b */ /* 0x000ee80000004200 */
[----:B------:R-:W-:Y:S01]  /*9ba0*/  FADD.FTZ R180, R180, R175 ;  /* 0x000000afb4b47221 */ /* 0x000fe20000010000 */
[C---:B--2---:R-:W-:Y:S05]  /*9bb0*/  HMMA.16816.F32 R92, R100.reuse, R104, R92 ;  /* 0x00000068645c723c */ /* 0x044fea000000185c */
[----:B------:R-:W-:Y:S01]  /*9bc0*/  FADD.FTZ R242, R242, R179 ;  /* 0x000000b3f2f27221 */ /* 0x000fe20000010000 */
[----:B------:R-:W-:Y:S01]  /*9bd0*/  HMMA.16816.F32 R96, R100, R106, R96 ;  /* 0x0000006a6460723c */ /* 0x000fe20000001860 */
[----:B------:R-:W2:Y:S04]  /*9be0*/  LDSM.16.MT88.4 R100, [R196+0xf000] ;  /* 0x00f00000c464783b */ /* 0x000ea80000004200 */
        /* <DEDUP_REMOVED lines=21> */
[C---:B---3--:R-:W-:Y:S05]  /*9d40*/  HMMA.16816.F32 R44, R108.reuse, R116, R44 ;  /* 0x000000746c2c723c */ /* 0x048fea000000182c */
[----:B-----5:R-:W-:Y:S01]  /*9d50*/  F2FP.F16.F32.PACK_AB R139, R134, R135 ;  /* 0x00000087868b723e */ /* 0x020fe200000000ff */
        /* <DEDUP_REMOVED lines=8> */
[C---:B--2---:R-:W-:Y:S05]  /*9de0*/  HMMA.16816.F32 R60, R108.reuse, R100, R60 ;  /* 0x000000646c3c723c */ /* 0x044fea000000183c */
[----:B------:R-:W-:Y:S01]  /*9df0*/  FADD.FTZ R238, R238, R243 ;  /* 0x000000f3eeee7221 */ /* 0x000fe20000010000 */
[C---:B------:R-:W-:Y:S01]  /*9e00*/  HMMA.16816.F32 R64, R108.reuse, R102, R64 ;  /* 0x000000666c40723c */ /* 0x040fe20000001840 */
[----:B------:R-:W2:Y:S04]  /*9e10*/  LDSM.16.MT88.4 R100, [R198+0xd800] ;  /* 0x00d80000c664783b */ /* 0x000ea80000004200 */
        /* <DEDUP_REMOVED lines=10> */
[C---:B---3--:R-:W-:Y:S05]  /*9ec0*/  HMMA.16816.F32 R84, R108.reuse, R116, R84 ;  /* 0x000000746c54723c */ /* 0x048fea0000001854 */
[----:B------:R-:W-:Y:S01]  /*9ed0*/  FADD.FTZ R234, R235, R234 ;  /* 0x000000eaebea7221 */ /* 0x000fe20000010000 */
[C---:B------:R-:W-:Y:S06]  /*9ee0*/  HMMA.16816.F32 R88, R108.reuse, R118, R88 ;  /* 0x000000766c58723c */ /* 0x040fec0000001858 */
[C---:B------:R-:W-:Y:S06]  /*9ef0*/  HMMA.16816.F32 R92, R108.reuse, R120, R92 ;  /* 0x000000786c5c723c */ /* 0x040fec000000185c */
[----:B------:R-:W-:Y:S06]  /*9f00*/  HMMA.16816.F32 R96, R108, R122, R96 ;  /* 0x0000007a6c60723c */ /* 0x000fec0000001860 */
[C---:B------:R-:W-:Y:S06]  /*9f10*/  HMMA.16816.F32 R128, R136.reuse, R124, R4 ;  /* 0x0000007c8880723c */ /* 0x040fec0000001804 */
[C---:B------:R-:W-:Y:S01]  /*9f20*/  HMMA.16816.F32 R124, R136.reuse, R126, R8 ;  /* 0x0000007e887c723c */ /* 0x040fe20000001808 */
[----:B------:R-:W1:Y:S05]  /*9f30*/  LDSM.16.MT88.4 R8, [R198+0x11800] ;  /* 0x01180000c608783b */ /* 0x000e6a0000004200 */
[C---:B--2---:R-:W-:Y:S03]  /*9f40*/  HMMA.16816.F32 R120, R136.reuse, R100, R12 ;  /* 0x000000648878723c */ /* 0x044fe6000000180c */
        /* <DEDUP_REMOVED lines=26> */
.L_x_1076:
[----:B------:R-:W1:Y:S01]  /*a0f0*/  SHFL.BFLY PT, R4, R233, 0x2, 0x1f ;  /* 0x0c401f00e9047f89 */ /* 0x000e6200000e0000 */
[----:B------:R-:W-:Y:S01]  /*a100*/  MOV R14, 0x3f800000 ;  /* 0x3f800000000e7802 */ /* 0x000fe20000000f00 */
[----:B------:R-:W2:Y:S01]  /*a110*/  S2UR UR4, SR_CgaCtaId ;  /* 0x00000000000479c3 */ /* 0x000ea20000008800 */
[----:B------:R-:W-:Y:S01]  /*a120*/  MOV R13, 0x3f800000 ;  /* 0x3f800000000d7802 */ /* 0x000fe20000000f00 */
[----:B------:R-:W3:Y:S01]  /*a130*/  SHFL.BFLY PT, R3, R234, 0x2, 0x1f ;  /* 0x0c401f00ea037f89 */ /* 0x000ee200000e0000 */
[----:B------:R-:W-:Y:S01]  /*a140*/  UMOV UR5, 0x400 ;  /* 0x0000040000057882 */ /* 0x000fe20000000000 */
[----:B------:R-:W-:Y:S01]  /*a150*/  ISETP.NE.AND P3, PT, R219, -0x1, PT ;  /* 0xffffffffdb00780c */ /* 0x000fe20003f65270 */
[----:B------:R-:W4:Y:S01]  /*a160*/  S2R R5, SR_TID.X ;  /* 0x0000000000057919 */ /* 0x000f220000002100 */
[----:B------:R-:W-:Y:S01]  /*a170*/  MOV R16, 0x20 ;  /* 0x0000002000107802 */ /* 0x000fe20000000f00 */
[----:B------:R-:W5:Y:S01]  /*a180*/  S2R R0, SR_TID.X ;  /* 0x0000000000007919 */ /* 0x000f620000002100 */
[----:B-1----:R-:W-:Y:S01]  /*a190*/  FADD.FTZ R4, R4, R233 ;  /* 0x000000e904047221 */ /* 0x002fe20000010000 */
[----:B--2---:R-:W-:Y:S01]  /*a1a0*/  ULEA UR4, UR4, UR5, 0x18 ;  /* 0x0000000504047291 */ /* 0x004fe2000f8ec03f */
[----:B---3--:R-:W-:-:S03]  /*a1b0*/  FADD.FTZ R3, R3, R234 ;  /* 0x000000ea03037221 */ /* 0x008fc60000010000 */
[----:B------:R-:W1:Y:S04]  /*a1c0*/  SHFL.BFLY PT, R9, R4, 0x1, 0x1f ;  /* 0x0c201f0004097f89 */ /* 0x000e6800000e0000 */
[----:B------:R-:W2:Y:S01]  /*a1d0*/  SHFL.BFLY PT, R10, R3, 0x1, 0x1f ;  /* 0x0c201f00030a7f89 */ /* 0x000ea200000e0000 */
[----:B----4-:R-:W-:Y:S02]  /*a1e0*/  SHF.R.S32.HI R2, RZ, 0x1f, R5 ;  /* 0x0000001fff027819 */ /* 0x010fe40000011405 */
[----:B-----5:R-:W-:-:S04]  /*a1f0*/  SHF.R.S32.HI R7, RZ, 0x1f, R0 ;  /* 0x0000001fff077819 */ /* 0x020fc80000011400 */
[CC--:B------:R-:W-:Y:S02]  /*a200*/  LEA.HI R12, R7.reuse, R0.reuse, RZ, 0x2 ;  /* 0x00000000070c7211 */ /* 0x0c0fe400078f10ff */
[CC--:B------:R-:W-:Y:S02]  /*a210*/  LEA.HI R8, R7.reuse, R0.reuse, RZ, 0x5 ;  /* 0x0000000007087211 */ /* 0x0c0fe400078f28ff */
[----:B------:R-:W-:Y:S01]  /*a220*/  LOP3.LUT R11, R12, 0x3ffffffc, RZ, 0xc0, !PT ;  /* 0x3ffffffc0c0b7812 */ /* 0x000fe200078ec0ff */
[----:B-1----:R-:W-:Y:S01]  /*a230*/  FADD.FTZ R9, R4, R9 ;  /* 0x0000000904097221 */ /* 0x002fe20000010000 */
[CC--:B------:R-:W-:Y:S02]  /*a240*/  LEA.HI R4, R2.reuse, R5.reuse, RZ, 0x5 ;  /* 0x0000000502047211 */ /* 0x0c0fe400078f28ff */
[----:B------:R-:W-:Y:S01]  /*a250*/  LEA.HI R6, R7, R0, RZ, 0x3 ;  /* 0x0000000007067211 */ /* 0x000fe200078f18ff */
[----:B--2---:R-:W-:Y:S01]  /*a260*/  FADD.FTZ R10, R3, R10 ;  /* 0x0000000a030a7221 */ /* 0x004fe20000010000 */
[----:B------:R-:W-:-:S02]  /*a270*/  LEA.HI R3, R2, R5, RZ, 0x3 ;  /* 0x0000000502037211 */ /* 0x000fc400078f18ff */
[----:B------:R-:W-:Y:S02]  /*a280*/  FSETP.NE.FTZ.AND P0, PT, R9, RZ, PT ;  /* 0x000000ff0900720b */ /* 0x000fe40003f15000 */
[----:B------:R-:W-:Y:S02]  /*a290*/  LOP3.LUT R4, R4, 0xffffffe0, RZ, 0xc0, !PT ;  /* 0xffffffe004047812 */ /* 0x000fe400078ec0ff */
[----:B------:R-:W-:Y:S02]  /*a2a0*/  LOP3.LUT R2, R3, 0xfffffff8, RZ, 0xc0, !PT ;  /* 0xfffffff803027812 */ /* 0x000fe400078ec0ff */
[----:B------:R-:W-:Y:S02]  /*a2b0*/  IADD3 R4, R5, -R4, RZ ;  /* 0x8000000405047210 */ /* 0x000fe40007ffe0ff */
[----:B------:R-:W-:Y:S02]  /*a2c0*/  IADD3 R2, -R2, R5, RZ ;  /* 0x0000000502027210 */ /* 0x000fe40007ffe1ff */
[----:B------:R-:W-:-:S02]  /*a2d0*/  SHF.R.S32.HI R5, RZ, 0x2, R12 ;  /* 0x00000002ff057819 */ /* 0x000fc4000001140c */
[----:B------:R-:W-:Y:S01]  /*a2e0*/  SHF.R.S32.HI R12, RZ, 0x1f, R12 ;  /* 0x0000001fff0c7819 */ /* 0x000fe2000001140c */
[----:B------:R-:W1:Y:S01]  /*a2f0*/  @P0 MUFU.RCP R14, R9 ;  /* 0x00000009000e0308 */ /* 0x000e620000001000 */
[----:B------:R-:W-:Y:S02]  /*a300*/  FSETP.NE.FTZ.AND P4, PT, R10, RZ, PT ;  /* 0x000000ff0a00720b */ /* 0x000fe40003f95000 */
[----:B------:R-:W-:Y:S02]  /*a310*/  LEA.HI R12, R12, R5, RZ, 0x3 ;  /* 0x000000050c0c7211 */ /* 0x000fe400078f18ff */
[----:B------:R-:W-:Y:S02]  /*a320*/  LOP3.LUT R7, R8, 0xffffffe0, RZ, 0xc0, !PT ;  /* 0xffffffe008077812 */ /* 0x000fe400078ec0ff */
[----:B------:R-:W-:Y:S02]  /*a330*/  LOP3.LUT R12, R12, 0xfffffff8, RZ, 0xc0, !PT ;  /* 0xfffffff80c0c7812 */ /* 0x000fe400078ec0ff */
[----:B------:R-:W-:-:S02]  /*a340*/  IADD3 R11, -R11, R0, RZ ;  /* 0x000000000b0b7210 */ /* 0x000fc40007ffe1ff */
[----:B------:R-:W-:Y:S02]  /*a350*/  IADD3 R12, R5, -R12, RZ ;  /* 0x8000000c050c7210 */ /* 0x000fe40007ffe0ff */
[----:B------:R-:W-:Y:S01]  /*a360*/  IADD3 R0, R0, -R7, RZ ;  /* 0x8000000700007210 */ /* 0x000fe20007ffe0ff */
[----:B------:R-:W2:Y:S01]  /*a370*/  @P4 MUFU.RCP R13, R10 ;  /* 0x0000000a000d4308 */ /* 0x000ea20000001000 */
[----:B------:R-:W-:Y:S02]  /*a380*/  SHF.L.U32 R5, R12, 0x6, RZ ;  /* 0x000000060c057819 */ /* 0x000fe400000006ff */
[----:B------:R-:W-:Y:S01]  /*a390*/  SHF.R.S32.HI R8, RZ, 0x5, R8 ;  /* 0x00000005ff087819 */ /* 0x000fe20000011408 */
[C---:B-1----:R-:W-:Y:S01]  /*a3a0*/  FMUL.FTZ R131, R14.reuse, R131 ;  /* 0x000000830e837220 */ /* 0x042fe20000410000 */
        /* <DEDUP_REMOVED lines=63> */
[----:B------:R-:W-:Y:S01]  /*a7a0*/  FMUL.FTZ R117, R13, R117 ;  /* 0x000000750d757220 */ /* 0x000fe20000410000 */
[----:B------:R-:W-:Y:S01]  /*a7b0*/  IADD3 R7, R5, -0x10, RZ ;  /* 0xfffffff005077810 */ /* 0x000fe20007ffe0ff */
[C---:B------:R-:W-:Y:S01]  /*a7c0*/  FMUL.FTZ R112, R13.reuse, R112 ;  /* 0x000000700d707220 */ /* 0x040fe20000410000 */
[----:B------:R-:W-:Y:S01]  /*a7d0*/  SEL R16, R16, 0xffffffe0, !P1 ;  /* 0xffffffe010107807 */ /* 0x000fe20004800000 */
[----:B------:R-:W-:Y:S01]  /*a7e0*/  FMUL.FTZ R113, R13, R113 ;  /* 0x000000710d717220 */ /* 0x000fe20000410000 */
[----:B------:R-:W-:Y:S01]  /*a7f0*/  @P5 IADD3 R7, R5, 0x10, RZ ;  /* 0x0000001005075810 */ /* 0x000fe20007ffe0ff */
[----:B------:R-:W1:Y:S01]  /*a800*/  @P3 LDC.64 R14, c[0x0][0x298] ;  /* 0x0000a600ff0e3b82 */ /* 0x000e620000000a00 */
        /* <DEDUP_REMOVED lines=54> */
[----:B-1----:R-:W-:-:S04]  /*ab70*/  @P3 IMAD.WIDE.U32 R20, R219, R14, RZ ;  /* 0x0000000edb143225 */ /* 0x002fc800078e00ff */
        /* <DEDUP_REMOVED lines=48> */
.L_x_1080:
        /* <DEDUP_REMOVED lines=23> */
.L_x_1081:
        /* <DEDUP_REMOVED lines=8> */
[----:B------:R-:W-:Y:S01]  /*b070*/  BSSY B0, `(.L_x_1082) ;  /* 0x0000069000007945 */ /* 0x000fe20003800000 */
[----:B------:R-:W-:Y:S01]  /*b080*/  LOP3.LUT P6, RZ, R0, 0x3, RZ, 0xc0, !PT ;  /* 0x0000000300ff7812 */ /* 0x000fe200078cc0ff */
[----:B------:R-:W-:Y:S01]  /*b090*/  STS [R21], R104 ;  /* 0x0000006815007388 */ /* 0x000fe20000000800 */
[----:B------:R-:W-:Y:S01]  /*b0a0*/  LEA.HI R39, R39, R8, RZ, 0x2 ;  /* 0x0000000827277211 */ /* 0x000fe200078f10ff */
[----:B------:R-:W-:Y:S01]  /*b0b0*/  IMAD.MOV.U32 R0, RZ, RZ, 0x7f800000 ;  /* 0x7f800000ff007424 */ /* 0x000fe200078e00ff */
[----:B------:R-:W1:Y:S01]  /*b0c0*/  @!P3 LDC R12, c[0x0][0x2c4] ;  /* 0x0000b100ff0cbb82 */ /* 0x000e620000000800 */
[----:B------:R-:W-:Y:S01]  /*b0d0*/  STS [R21+0x400], R106 ;  /* 0x0004006a15007388 */ /* 0x000fe20000000800 */
[----:B------:R-:W-:Y:S01]  /*b0e0*/  @!P3 PLOP3.LUT P5, PT, P1, PT, PT, 0x80, 0x0 ;  /* 0x000000000000b81c */ /* 0x000fe20000faf070 */
[----:B------:R-:W2:Y:S01]  /*b0f0*/  @P0 MUFU.LG2 R9, R9 ;  /* 0x0000000900090308 */ /* 0x000ea20000000c00 */
[----:B------:R-:W-:Y:S01]  /*b100*/  LOP3.LUT R39, R39, 0xffffffc, RZ, 0xc0, !PT ;  /* 0x0ffffffc27277812 */ /* 0x000fe200078ec0ff */
[----:B------:R-:W-:Y:S01]  /*b110*/  STS [R27], R100 ;  /* 0x000000641b007388 */ /* 0x000fe20000000800 */
[----:B------:R-:W-:-:S02]  /*b120*/  SHF.R.S32.HI R26, RZ, 0x3, R6 ;  /* 0x00000003ff1a7819 */ /* 0x000fc40000011406 */
[----:B------:R-:W3:Y:S01]  /*b130*/  @!P3 LDC R37, c[0x0][0x270] ;  /* 0x00009c00ff25bb82 */ /* 0x000ee20000000800 */
[----:B------:R-:W-:Y:S01]  /*b140*/  STS [R27+0x400], R102 ;  /* 0x000400661b007388 */ /* 0x000fe20000000800 */
[----:B------:R-:W-:Y:S01]  /*b150*/  IMAD.IADD R39, R8, 0x1, -R39 ;  /* 0x0000000108277824 */ /* 0x000fe200078e0a27 */
[----:B------:R-:W-:Y:S02]  /*b160*/  LEA.HI.SX32 R8, R6, 0x10, 0x1d ;  /* 0x0000001006087811 */ /* 0x000fe400078feaff */
[----:B------:R-:W-:Y:S03]  /*b170*/  STS [R5+0x2000], R36 ;  /* 0x0020002405007388 */ /* 0x000fe60000000800 */
[----:B------:R-:W4:Y:S01]  /*b180*/  @P3 LDC R22, c[0x0][0x2c0] ;  /* 0x0000b000ff163b82 */ /* 0x000f220000000800 */
[----:B------:R-:W-:Y:S04]  /*b190*/  STS [R5+0x2400], R38 ;  /* 0x0024002605007388 */ /* 0x000fe80000000800 */
[----:B------:R-:W-:Y:S03]  /*b1a0*/  STS [R7+0x2000], R40 ;  /* 0x0020002807007388 */ /* 0x000fe60000000800 */
[----:B-1----:R-:W1:Y:S01]  /*b1b0*/  @P5 LDC R12, c[0x0][0x2e4] ;  /* 0x0000b900ff0c5b82 */ /* 0x002e620000000800 */
[----:B------:R-:W-:Y:S04]  /*b1c0*/  STS [R7+0x2400], R42 ;  /* 0x0024002a07007388 */ /* 0x000fe80000000800 */
[----:B------:R-:W-:Y:S03]  /*b1d0*/  STS [R11+0x2000], R44 ;  /* 0x0020002c0b007388 */ /* 0x000fe60000000800 */
[----:B------:R-:W5:Y:S01]  /*b1e0*/  @P3 LDC.64 R28, c[0x0][0x2c0] ;  /* 0x0000b000ff1c3b82 */ /* 0x000f620000000a00 */
[----:B------:R-:W-:Y:S04]  /*b1f0*/  STS [R11+0x2400], R46 ;  /* 0x0024002e0b007388 */ /* 0x000fe80000000800 */
[----:B------:R-:W-:Y:S01]  /*b200*/  STS [R17+0x2000], R48 ;  /* 0x0020003011007388 */ /* 0x000fe20000000800 */
[----:B------:R-:W-:-:S03]  /*b210*/  @!P3 IMAD.MOV.U32 R22, RZ, RZ, 0x1 ;  /* 0x00000001ff16b424 */ /* 0x000fc600078e00ff */
[----:B------:R-:W-:Y:S04]  /*b220*/  STS [R17+0x2400], R50 ;  /* 0x0024003211007388 */ /* 0x000fe80000000800 */
[----:B------:R-:W-:Y:S04]  /*b230*/  STS [R19+0x2000], R52 ;  /* 0x0020003413007388 */ /* 0x000fe80000000800 */
[----:B------:R-:W-:Y:S04]  /*b240*/  STS [R19+0x2400], R54 ;  /* 0x0024003613007388 */ /* 0x000fe80000000800 */
[----:B------:R-:W-:Y:S01]  /*b250*/  STS [R23+0x2000], R56 ;  /* 0x0020003817007388 */ /* 0x000fe20000000800 */
[----:B-----5:R-:W-:-:S03]  /*b260*/  @P3 IMAD R28, R29, R28, RZ ;  /* 0x0000001c1d1c3224 */ /* 0x020fc600078e02ff */
[----:B------:R-:W-:Y:S01]  /*b270*/  STS [R23+0x2400], R58 ;  /* 0x0024003a17007388 */ /* 0x000fe20000000800 */
[----:B-1----:R-:W-:-:S03]  /*b280*/  @!P3 MOV R28, R12 ;  /* 0x0000000c001cb202 */ /* 0x002fc60000000f00 */
        /* <DEDUP_REMOVED lines=12> */
[----:B-1----:R-:W-:-:S03]  /*b350*/  SHF.R.S32.HI R5, RZ, 0x1f, R4 ;  /* 0x0000001fff057819 */ /* 0x002fc60000011404 */
[----:B------:R-:W-:Y:S01]  /*b360*/  STS [R19+0x4000], R84 ;  /* 0x0040005413007388 */ /* 0x000fe20000000800 */
[----:B------:R-:W-:Y:S02]  /*b370*/  LEA.HI R5, R5, R4, RZ, 0x2 ;  /* 0x0000000405057211 */ /* 0x000fe400078f10ff */
[----:B------:R-:W1:Y:S01]  /*b380*/  @P4 LDC R4, c[0x0][0x2e8] ;  /* 0x0000ba00ff044b82 */ /* 0x000e620000000800 */
[----:B------:R-:W-:Y:S04]  /*b390*/  STS [R19+0x4400], R86 ;  /* 0x0044005613007388 */ /* 0x000fe80000000800 */
[----:B------:R-:W-:Y:S04]  /*b3a0*/  STS [R23+0x4000], R88 ;  /* 0x0040005817007388 */ /* 0x000fe80000000800 */
[----:B------:R5:W-:Y:S04]  /*b3b0*/  STS [R23+0x4400], R90 ;  /* 0x0044005a17007388 */ /* 0x000be80000000800 */
[----:B------:R-:W-:Y:S04]  /*b3c0*/  STS [R21+0x4000], R92 ;  /* 0x0040005c15007388 */ /* 0x000fe80000000800 */
[----:B------:R-:W-:Y:S04]  /*b3d0*/  STS [R21+0x4400], R94 ;  /* 0x0044005e15007388 */ /* 0x000fe80000000800 */
[----:B------:R2:W-:Y:S04]  /*b3e0*/  STS [R27+0x4000], R13 ;  /* 0x0040000d1b007388 */ /* 0x0005e80000000800 */
[----:B------:R1:W-:Y:S01]  /*b3f0*/  STS [R27+0x4400], R98 ;  /* 0x004400621b007388 */ /* 0x0003e20000000800 */
[----:B------:R-:W-:Y:S01]  /*b400*/  BAR.SYNC.DEFER_BLOCKING 0x0 ;  /* 0x0000000000007b1d */ /* 0x000fe20000010000 */
[----:B-----5:R-:W-:-:S02]  /*b410*/  @P3 IMAD.MOV.U32 R23, RZ, RZ, 0x1 ;  /* 0x00000001ff173424 */ /* 0x020fc400078e00ff */
[----:B---3--:R-:W-:-:S03]  /*b420*/  @!P3 IMAD R23, R12, R37, RZ ;  /* 0x000000250c17b224 */ /* 0x008fc600078e02ff */
[----:B------:R-:W3:Y:S01]  /*b430*/  S2R R14, SR_CTAID.Y ;  /* 0x00000000000e7919 */ /* 0x000ee20000002600 */
[----:B------:R-:W-:Y:S01]  /*b440*/  SHF.R.S32.HI R12, RZ, 0x2, R5 ;  /* 0x00000002ff0c7819 */ /* 0x000fe20000011405 */
[----:B------:R-:W4:Y:S04]  /*b450*/  S2R R31, SR_CTAID.X ;  /* 0x00000000001f7919 */ /* 0x000f280000002500 */
[----:B------:R-:W-:Y:S01]  /*b460*/  IMAD R39, R39, 0x10, R12 ;  /* 0x0000001027277824 */ /* 0x000fe200078e020c */
[----:B------:R-:W-:Y:S01]  /*b470*/  MOV R12, 0x7f800000 ;  /* 0x7f800000000c7802 */ /* 0x000fe20000000f00 */
[----:B------:R-:W5:Y:S01]  /*b480*/  S2R R7, SR_CTAID.Z ;  /* 0x0000000000077919 */ /* 0x000f620000002700 */
[----:B--2---:R-:W2:Y:S01]  /*b490*/  @P0 LDC R13, c[0x0][0x2e8] ;  /* 0x0000ba00ff0d0b82 */ /* 0x004ea20000000800 */
[----:B------:R1:W1:Y:S04]  /*b4a0*/  LDS.128 R32, [R221+0x1800] ;  /* 0x00180000dd207984 */ /* 0x0002680000000c00 */
[----:B------:R1:W1:Y:S01]  /*b4b0*/  LDS.128 R16, [R221+0x3800] ;  /* 0x00380000dd107984 */ /* 0x0002620000000c00 */
[----:B---3--:R-:W-:-:S02]  /*b4c0*/  IMAD R14, R14, R23, RZ ;  /* 0x000000170e0e7224 */ /* 0x008fc400078e02ff */
[----:B------:R-:W-:Y:S01]  /*b4d0*/  @P0 FMUL.FTZ R23, R9, 0.69314718246459960938 ;  /* 0x3f31721809170820 */ /* 0x000fe20000410000 */
[C---:B----4-:R-:W-:Y:S02]  /*b4e0*/  IMAD R5, R31.reuse, R22, RZ ;  /* 0x000000161f057224 */ /* 0x050fe400078e02ff */
[----:B------:R-:W-:Y:S01]  /*b4f0*/  SEL R14, R14, RZ, !P2 ;  /* 0x000000ff0e0e7207 */ /* 0x000fe20005000000 */
[----:B------:R-:W-:Y:S02]  /*b500*/  IMAD R11, R31, -0x40, R224 ;  /* 0xffffffc01f0b7824 */ /* 0x000fe400078e02e0 */
[----:B--2---:R-:W-:Y:S01]  /*b510*/  @P0 FFMA.FTZ R12, R132, R13, R23 ;  /* 0x0000000d840c0223 */ /* 0x004fe20000010017 */
[----:B------:R-:W-:Y:S02]  /*b520*/  IMAD.SHL.U32 R5, R5, 0x40, RZ ;  /* 0x0000004005057824 */ /* 0x000fe400078e00ff */
[----:B-----5:R-:W-:Y:S01]  /*b530*/  IMAD R21, R7, R28, R14 ;  /* 0x0000001c07157224 */ /* 0x020fe200078e020e */
[----:B------:R-:W-:Y:S01]  /*b540*/  ISETP.GE.AND P3, PT, R8, R11, PT ;  /* 0x0000000b0800720c */ /* 0x000fe20003f66270 */
[----:B------:R-:W-:Y:S01]  /*b550*/  @P4 FMUL.FTZ R8, R10, 0.69314718246459960938 ;  /* 0x3f3172180a084820 */ /* 0x000fe20000410000 */
[----:B------:R-:W-:Y:S01]  /*b560*/  SHF.R.S32.HI R9, RZ, 0x1f, R5 ;  /* 0x0000001fff097819 */ /* 0x000fe20000011405 */
[----:B------:R-:W-:Y:S01]  /*b570*/  IMAD.SHL.U32 R13, R2, 0x8, RZ ;  /* 0x00000008020d7824 */ /* 0x000fe200078e00ff */
[--C-:B------:R-:W-:Y:S01]  /*b580*/  IADD3 R10, P5, P2, R5, R24, R21.reuse ;  /* 0x00000018050a7210 */ /* 0x100fe20007abe015 */
[----:B-1----:R-:W-:Y:S01]  /*b590*/  @P4 FFMA.FTZ R0, R133, R4, R8 ;  /* 0x0000000485004223 */ /* 0x002fe20000010008 */
[----:B------:R-:W-:-:S02]  /*b5a0*/  SHF.R.S32.HI R24, RZ, 0x1f, R21 ;  /* 0x0000001fff187819 */ /* 0x000fc40000011415 */
[----:B------:R-:W-:Y:S02]  /*b5b0*/  ISETP.GE.AND P1, PT, R26, R11, PT ;  /* 0x0000000b1a00720c */ /* 0x000fe40003f26270 */
[----:B------:R-:W-:Y:S01]  /*b5c0*/  IADD3.X R24, R9, R25, R24, P5, P2 ;  /* 0x0000001909187210 */ /* 0x000fe20002fe4418 */
[----:B------:R-:W-:Y:S10]  /*b5d0*/  @P6 BRA `(.L_x_1083) ;  /* 0x0000000000486947 */ /* 0x000ff40003800000 */
        /* <DEDUP_REMOVED lines=18> */
.L_x_1083:
[----:B------:R-:W-:Y:S05]  /*b700*/  BSYNC B0 ;  /* 0x0000000000007941 */ /* 0x000fea0003800000 */
.L_x_1082:
[----:B-1----:R-:W-:Y:S01]  /*b710*/  SHF.R.S32.HI R0, RZ, 0x1f, R13 ;  /* 0x0000001fff007819 */ /* 0x002fe2000001140d */
[----:B------:R-:W-:Y:S01]  /*b720*/  ULDC.64 UR4, c[0x0][0x2a0] ;  /* 0x0000a80000047ab9 */ /* 0x000fe20000000a00 */
[----:B------:R-:W-:Y:S01]  /*b730*/  IADD3 R20, P0, R13, R20, RZ ;  /* 0x000000140d147210 */ /* 0x000fe20007f1e0ff */
[----:B------:R-:W-:Y:S01]  /*b740*/  BSSY B0, `(.L_x_1084) ;  /* 0x0000022000007945 */ /* 0x000fe20003800000 */
[----:B------:R-:W-:Y:S02]  /*b750*/  SHF.R.S32.HI R2, RZ, 0x1f, R7 ;  /* 0x0000001fff027819 */ /* 0x000fe40000011407 */
[----:B------:R-:W-:Y:S01]  /*b760*/  LEA.HI.SX32 R6, R6, 0x20, 0x1d ;  /* 0x0000002006067811 */ /* 0x000fe200078feaff */
[----:B------:R-:W-:Y:S01]  /*b770*/  IMAD.X R21, R0, 0x1, R15, P0 ;  /* 0x0000000100157824 */ /* 0x000fe200000e060f */
[----:B------:R-:W-:Y:S01]  /*b780*/  SHF.R.S32.HI R14, RZ, 0x3, R3 ;  /* 0x00000003ff0e7819 */ /* 0x000fe20000011403 */
[----:B------:R-:W-:Y:S01]  /*b790*/  IMAD R2, R2, UR4, RZ ;  /* 0x0000000402027c24 */ /* 0x000fe2000f8e02ff */
[----:B------:R-:W-:-:S02]  /*b7a0*/  ISETP.GE.AND P2, PT, R6, R11, PT ;  /* 0x0000000b0600720c */ /* 0x000fc40003f46270 */
[----:B------:R1:W2:Y:S01]  /*b7b0*/  LDS.128 R8, [R221+0x2000] ;  /* 0x00200000dd087984 */ /* 0x0002a20000000c00 */
[C---:B------:R-:W-:Y:S01]  /*b7c0*/  IMAD R25, R7.reuse, UR5, R2 ;  /* 0x0000000507197c24 */ /* 0x040fe2000f8e0202 */
[----:B------:R-:W-:Y:S01]  /*b7d0*/  SHF.R.S32.HI R15, RZ, 0x1f, R14 ;  /* 0x0000001fff0f7819 */ /* 0x000fe2000001140e */
[----:B------:R-:W-:Y:S02]  /*b7e0*/  IMAD.WIDE.U32 R2, R7, UR4, R20 ;  /* 0x0000000407027c25 */ /* 0x000fe4000f8e0014 */
[----:B------:R1:W3:Y:S02]  /*b7f0*/  LDS.128 R20, [R221] ;  /* 0x00000000dd147984 */ /* 0x0002e40000000c00 */
[----:B------:R-:W-:Y:S02]  /*b800*/  VIADD R0, R14, 0x30 ;  /* 0x000000300e007836 */ /* 0x000fe40000000000 */
[----:B------:R1:W4:Y:S01]  /*b810*/  LDS.128 R4, [R221+0x4000] ;  /* 0x00400000dd047984 */ /* 0x0003220000000c00 */
[----:B------:R-:W-:-:S02]  /*b820*/  IMAD.WIDE R14, R220, 0x40, R14 ;  /* 0x00000040dc0e7825 */ /* 0x000fc400078e020e */
[----:B------:R-:W-:Y:S02]  /*b830*/  ISETP.GE.AND P0, PT, R0, R207, PT ;  /* 0x000000cf0000720c */ /* 0x000fe40003f06270 */
[----:B------:R-:W-:Y:S01]  /*b840*/  IMAD.IADD R25, R3, 0x1, R25 ;  /* 0x0000000103197824 */ /* 0x000fe200078e0219 */
        /* <DEDUP_REMOVED lines=17> */
.L_x_1085:
[----:B------:R-:W-:Y:S05]  /*b960*/  BSYNC B0 ;  /* 0x0000000000007941 */ /* 0x000fea0003800000 */
.L_x_1084:
        /* <DEDUP_REMOVED lines=24> */
.L_x_1087:
[----:B------:R-:W-:Y:S05]  /*baf0*/  BSYNC B0 ;  /* 0x0000000000007941 */ /* 0x000fea0003800000 */
.L_x_1086:
        /* <DEDUP_REMOVED lines=24> */
.L_x_1089:
[----:B------:R-:W-:Y:S05]  /*bc80*/  BSYNC B0 ;  /* 0x0000000000007941 */ /* 0x000fea0003800000 */
.L_x_1088:
        /* <DEDUP_REMOVED lines=23> */
.L_x_1046:
        /* <DEDUP_REMOVED lines=64> */
.L_x_1091:
[----:B------:R-:W-:Y:S05]  /*c200*/  BSYNC B0 ;  /* 0x0000000000007941 */ /* 0x000fea0003800000 */
.L_x_1090:
        /* <DEDUP_REMOVED lines=24> */
.L_x_1093:
[----:B------:R-:W-:Y:S05]  /*c390*/  BSYNC B0 ;  /* 0x0000000000007941 */ /* 0x000fea0003800000 */
.L_x_1092:
        /* <DEDUP_REMOVED lines=29> */
.L_x_1095:
[----:B------:R-:W-:Y:S05]  /*c570*/  BSYNC B0 ;  /* 0x0000000000007941 */ /* 0x000fea0003800000 */
.L_x_1094:
        /* <DEDUP_REMOVED lines=15> */
[----:B------:R-:W-:Y:S01]  /*c670*/  IMAD.MOV.U32 R19, RZ, RZ, R21 ;  /* 0x000000ffff137224 */ /* 0x000fe200078e0015 */
[----:B------:R-:W-:Y:S02]  /*c680*/  ULDC UR6, c[0x0][0x2d0] ;  /* 0x0000b40000067ab9 */ /* 0x000fe40000000800 */
        /* <DEDUP_REMOVED lines=14> */
.L_x_1097:
[----:B------:R-:W-:Y:S05]  /*c770*/  BSYNC B0 ;  /* 0x0000000000007941 */ /* 0x000fea0003800000 */
.L_x_1096:
        /* <DEDUP_REMOVED lines=16> */
.L_x_1099:
[----:B------:R-:W-:Y:S05]  /*c880*/  BSYNC B0 ;  /* 0x0000000000007941 */ /* 0x000fea0003800000 */
.L_x_1098:
        /* <DEDUP_REMOVED lines=10> */
.L_x_1101:
[----:B------:R-:W-:Y:S05]  /*c930*/  BSYNC B0 ;  /* 0x0000000000007941 */ /* 0x000fea0003800000 */
.L_x_1100:
        /* <DEDUP_REMOVED lines=10> */
.L_x_1103:
[----:B------:R-:W-:Y:S05]  /*c9e0*/  BSYNC B0 ;  /* 0x0000000000007941 */ /* 0x000fea0003800000 */
.L_x_1102:
        /* <DEDUP_REMOVED lines=10> */
.L_x_1104:
        /* <DEDUP_REMOVED lines=15> */
.L_x_1528:


//--------------------- .text._ZN5flash16flash_fwd_kernelI23Flash_fwd_kernel_traitsILi192ELi64ELi64ELi4ELb0ELb0EN7cutlass6half_tE19Flash_kernel_traitsILi192ELi64ELi64ELi4ES3_EELb1ELb0ELb1ELb0ELb0ELb1ELb0ELb0EEEvNS_16Flash_fwd_paramsE --------------------------
	.section	.text._ZN5flash16flash_fwd_kernelI23Flash_fwd_kernel_traitsILi192ELi64ELi64ELi4ELb0ELb0EN7cutlass6half_tE19Flash_kernel_traitsILi192ELi64ELi64ELi4ES3_EELb1ELb0ELb1ELb0ELb0ELb1ELb0ELb0EEEvNS_16Flash_fwd_paramsE,"ax",@progbits
	.align	128
        .global         _ZN5flash16flash_fwd_kernelI23Flash_fwd_kernel_traitsILi192ELi64ELi64ELi4ELb0ELb0EN7cutlass6half_tE19Flash_kernel_traitsILi192ELi64ELi64ELi4ES3_EELb1ELb0ELb1ELb0ELb0ELb1ELb0ELb0EEEvNS_16Flash_fwd_paramsE
        .type           _ZN5flash16flash_fwd_kernelI23Flash_fwd_kernel_traitsILi192ELi64ELi64ELi4ELb0ELb0EN7cutlass6half_tE19Flash_kernel_traitsILi192ELi64ELi64ELi4ES3_EELb1ELb0ELb1ELb0ELb0ELb1ELb0ELb0EEEvNS_16Flash_fwd_paramsE,@function
        .size           _ZN5flash16flash_fwd_kernelI23Flash_fwd_kernel_traitsILi192ELi64ELi64ELi4ELb0ELb0EN7cutlass6half_tE19Flash_kernel_traitsILi192ELi64ELi64ELi4ES3_EELb1ELb0ELb1ELb0ELb0ELb1ELb0ELb0EEEvNS_16Flash_fwd_paramsE,(.L_x_1529 - _ZN5flash16flash_fwd_kernelI23Flash_fwd_kernel_traitsILi192ELi64ELi64ELi4ELb0ELb0EN7cutlass6half_tE19Flash_kernel_traitsILi192ELi64ELi64ELi4ES3_EELb1ELb0ELb1ELb0ELb0ELb1ELb0ELb0EEEvNS_16Flash_fwd_paramsE)
        .other          _ZN5flash16flash_fwd_kernelI23Flash_fwd_kernel_traitsILi192ELi64ELi64ELi4ELb0ELb0EN7cutlass6half_tE19Flash_kernel_traitsILi192ELi64ELi64ELi4ES3_EELb1ELb0ELb1ELb0ELb0ELb1ELb0ELb0EEEvNS_16Flash_fwd_paramsE,@"STO_CUDA_ENTRY STV_DEFAULT"
_ZN5flash16flash_fwd_kernelI23Flash_fwd_kernel_traitsILi192ELi64ELi64ELi4ELb0ELb0EN7cutlass6half_tE19Flash_kernel_traitsILi192ELi64ELi64ELi4ES3_EELb1ELb0ELb1ELb0ELb0ELb1ELb0ELb0EEEvNS_16Flash_fwd_paramsE:
.text._ZN5flash16flash_fwd_kernelI23Flash_fwd_kernel_traitsILi192ELi64ELi64ELi4ELb0ELb0EN7cutlass6half_tE19Flash_kernel_traitsILi192ELi64ELi64ELi4ES3_EELb1ELb0ELb1ELb0ELb0ELb1ELb0ELb0EEEvNS_16Flash_fwd_paramsE:
        /* <DEDUP_REMOVED lines=8> */
[----:B------:R-:W2:Y:S01]  /*0080*/  LDC R202, c[0x0][0x3a8] ;  /* 0x0000ea00ffca7b82 */ /* 0x000ea20000000800 */
[----:B------:R-:W3:Y:S01]  /*0090*/  S2R R2, SR_TID.X ;  /* 0x0000000000027919 */ /* 0x000ee20000002100 */
[----:B------:R-:W-:Y:S01]  /*00a0*/  ULDC.64 UR8, c[0x0][0x2f0] ;  /* 0x0000bc0000087ab9 */ /* 0x000fe20000000a00 */
[----:B------:R-:W-:-:S05]  /*00b0*/  ULDC.64 UR6, c[0x0][0x300] ;  /* 0x0000c00000067ab9 */ /* 0x000fca0000000a00 */
[----:B------:R-:W4:Y:S01]  /*00c0*/  @P2 LDG.E.64 R6, desc[UR28][R6.64] ;  /* 0x0000001c06062981 */ /* 0x000f22000c1e1b00 */
[----:B------:R-:W-:Y:S01]  /*00d0*/  S2UR UR24, SR_CTAID.X ;  /* 0x00000000001879c3 */ /* 0x000fe20000002500 */
[----:B-1----:R-:W-:-:S07]  /*00e0*/  @P2 IMAD.MOV.U32 R203, RZ, RZ, R3 ;  /* 0x000000ffffcb2224 */ /* 0x002fce00078e0003 */
[----:B------:R-:W1:Y:S01]  /*00f0*/  S2UR UR17, SR_CTAID.Y ;  /* 0x00000000001179c3 */ /* 0x000e620000002600 */
[----:B--2---:R-:W2:Y:S07]  /*0100*/  @P2 LDG.E.64 R4, desc[UR28][R202.64] ;  /* 0x0000001cca042981 */ /* 0x004eae000c1e1b00 */
[----:B------:R-:W5:Y:S01]  /*0110*/  S2UR UR4, SR_CTAID.Z ;  /* 0x00000000000479c3 */ /* 0x000f620000002700 */
[----:B------:R-:W-:Y:S02]  /*0120*/  UISETP.NE.U32.AND UP2, UPT, UR8, URZ, UPT ;  /* 0x0000003f0800728c */ /* 0x000fe4000bf45070 */
[----:B------:R-:W-:-:S02]  /*0130*/  UISETP.NE.U32.AND UP1, UPT, UR6, URZ, UPT ;  /* 0x0000003f0600728c */ /* 0x000fc4000bf25070 */
[----:B------:R-:W-:Y:S02]  /*0140*/  UISETP.NE.AND.EX UP2, UPT, UR9, URZ, UPT, UP2 ;  /* 0x0000003f0900728c */ /* 0x000fe4000bf45320 */
[----:B------:R-:W-:Y:S01]  /*0150*/  UISETP.NE.AND.EX UP1, UPT, UR7, URZ, UPT, UP1 ;  /* 0x0000003f0700728c */ /* 0x000fe2000bf25310 */
[----:B------:R-:W2:Y:S01]  /*0160*/  @P2 LDC R0, c[0x0][0x3b0] ;  /* 0x0000ec00ff002b82 */ /* 0x000ea20000000800 */
[----:B------:R-:W-:Y:S01]  /*0170*/  ULDC.64 UR8, c[0x0][0x2f0] ;  /* 0x0000bc0000087ab9 */ /* 0x000fe20000000a00 */
[----:B------:R-:W-:Y:S01]  /*0180*/  ULDC.64 UR6, c[0x0][0x2f8] ;  /* 0x0000be0000067ab9 */ /* 0x000fe20000000a00 */
[----:B------:R-:W-:Y:S01]  /*0190*/  PLOP3.LUT P0, PT, PT, PT, UP2, 0x80, 0x0 ;  /* 0x000000000000781c */ /* 0x000fe20003f0f028 */
[----:B------:R-:W-:Y:S02]  /*01a0*/  UISETP.EQ.U32.AND UP0, UPT, UR6, URZ, UPT ;  /* 0x0000003f0600728c */ /* 0x000fe4000bf02070 */
[----:B-1----:R-:W-:-:S04]  /*01b0*/  UIMAD.WIDE UR8, UR17, 0x4, UR8 ;  /* 0x00000004110878a5 */ /* 0x002fc8000f8e0208 */
[----:B------:R-:W-:Y:S02]  /*01c0*/  @UP1 ULDC.64 UR10, c[0x0][0x300] ;  /* 0x0000c000000a1ab9 */ /* 0x000fe40000000a00 */
[----:B------:R-:W-:Y:S01]  /*01d0*/  @UP1 UIMAD.WIDE UR10, UR17, 0x4, UR10 ;  /* 0x00000004110a18a5 */ /* 0x000fe2000f8e020a */
[----:B------:R-:W-:Y:S01]  /*01e0*/  IMAD.U32 R14, RZ, RZ, UR8 ;  /* 0x00000008ff0e7e24 */ /* 0x000fe2000f8e00ff */
[----:B-----5:R-:W-:Y:S01]  /*01f0*/  ULOP3.LUT UR5, UR4, UR24, UR17, 0xfe, !UPT ;  /* 0x0000001804057292 */ /* 0x020fe2000f8efe11 */
[----:B------:R-:W-:Y:S01]  /*0200*/  IMAD.U32 R15, RZ, RZ, UR9 ;  /* 0x00000009ff0f7e24 */ /* 0x000fe2000f8e00ff */
[----:B------:R-:W-:-:S04]  /*0210*/  ULDC.64 UR8, c[0x0][0x2f8] ;  /* 0x0000be0000087ab9 */ /* 0x000fc80000000a00 */
[----:B---3--:R-:W-:Y:S01]  /*0220*/  LOP3.LUT P3, RZ, R2, UR5, RZ, 0xfc, !PT ;  /* 0x0000000502ff7c12 */ /* 0x008fe2000f86fcff */
[----:B------:R-:W-:Y:S02]  /*0230*/  ULDC.U8 UR5, c[0x0][0x3c2] ;  /* 0x0000f08000057ab9 */ /* 0x000fe40000000000 */
[----:B------:R-:W-:Y:S02]  /*0240*/  UISETP.NE.AND UP3, UPT, UR5, URZ, UPT ;  /* 0x0000003f0500728c */ /* 0x000fe4000bf65270 */
[----:B------:R-:W-:Y:S02]  /*0250*/  UIMAD.WIDE UR8, UR17, 0x4, UR8 ;  /* 0x00000004110878a5 */ /* 0x000fe4000f8e0208 */
[----:B------:R-:W-:Y:S01]  /*0260*/  UISETP.EQ.OR.EX UP0, UPT, UR7, URZ, !UP3, UP0 ;  /* 0x0000003f0700728c */ /* 0x000fe2000df02700 */
[----:B------:R-:W-:Y:S01]  /*0270*/  SHF.R.S32.HI R21, RZ, 0x1f, R2 ;  /* 0x0000001fff157819 */ /* 0x000fe20000011402 */
[----:B------:R-:W-:Y:S01]  /*0280*/  UMOV UR23, 0xffffffff ;  /* 0xffffffff00177882 */ /* 0x000fe20000000000 */
[----:B------:R-:W-:-:S03]  /*0290*/  ULDC UR5, c[0x0][0x270] ;  /* 0x00009c0000057ab9 */ /* 0x000fc60000000800 */
[----:B------:R-:W1:Y:S01]  /*02a0*/  @!P3 LDC.64 R10, c[0x0][0x3b8] ;  /* 0x0000ee00ff0abb82 */ /* 0x000e620000000a00 */
[----:B----4-:R-:W-:Y:S02]  /*02b0*/  @P2 R2UR UR30, R6 ;  /* 0x00000000061e22ca */ /* 0x010fe400000e0000 */
[----:B------:R-:W-:-:S11]  /*02c0*/  @P2 R2UR UR31, R7 ;  /* 0x00000000071f22ca */ /* 0x000fd600000e0000 */
[----:B------:R-:W-:Y:S02]  /*02d0*/  IMAD.U32 R12, RZ, RZ, UR30 ;  /* 0x0000001eff0c7e24 */ /* 0x000fe4000f8e00ff */
[----:B------:R-:W-:Y:S01]  /*02e0*/  IMAD.U32 R13, RZ, RZ, UR31 ;  /* 0x0000001fff0d7e24 */ /* 0x000fe2000f8e00ff */
[----:B--2---:R-:W-:-:S04]  /*02f0*/  @P2 IADD3 R202, P1, R4, R0, RZ ;  /* 0x0000000004ca2210 */ /* 0x004fc80007f3e0ff */
[----:B-1----:R1:W-:Y:S01]  /*0300*/  @!P3 STG.E.64 desc[UR28][R10.64], R12 ;  /* 0x0000000c0a00b986 */ /* 0x0023e2000c101b1c */
[----:B------:R-:W-:Y:S01]  /*0310*/  @P2 IMAD.X R3, RZ, RZ, R5, P1 ;  /* 0x000000ffff032224 */ /* 0x000fe200008e0605 */
[----:B------:R-:W-:Y:S01]  /*0320*/  PLOP3.LUT P2, PT, PT, PT, UP0, 0x80, 0x0 ;  /* 0x000000000000781c */ /* 0x000fe20003f4f008 */
[----:B------:R-:W-:Y:S01]  /*0330*/  IMAD.U32 R4, RZ, RZ, UR8 ;  /* 0x00000008ff047e24 */ /* 0x000fe2000f8e00ff */
[----:B------:R-:W-:Y:S01]  /*0340*/  PLOP3.LUT P1, PT, PT, PT, UP1, 0x80, 0x0 ;  /* 0x000000000000781c */ /* 0x000fe20003f2f018 */
[----:B------:R-:W-:Y:S02]  /*0350*/  @!P3 IMAD.MOV.U32 R203, RZ, RZ, R3 ;  /* 0x000000ffffcbb224 */ /* 0x000fe400078e0003 */
[----:B------:R-:W-:-:S03]  /*0360*/  IMAD.U32 R5, RZ, RZ, UR9 ;  /* 0x00000009ff057e24 */ /* 0x000fc6000f8e00ff */
[----:B------:R2:W-:Y:S04]  /*0370*/  @!P3 STG.E.64 desc[UR28][R10.64+0x8], R202 ;  /* 0x000008ca0a00b986 */ /* 0x0005e8000c101b1c */
[----:B------:R-:W3:Y:S04]  /*0380*/  @P0 LDG.E R8, desc[UR28][R14.64] ;  /* 0x0000001c0e080981 */ /* 0x000ee8000c1e1900 */
[----:B------:R-:W4:Y:S04]  /*0390*/  @P0 LDG.E R7, desc[UR28][R14.64+0x4] ;  /* 0x0000041c0e070981 */ /* 0x000f28000c1e1900 */
[----:B------:R-:W5:Y:S01]  /*03a0*/  @!P2 LDG.E R0, desc[UR28][R4.64] ;  /* 0x0000001c0400a981 */ /* 0x000f62000c1e1900 */
[----:B-1----:R-:W-:-:S02]  /*03b0*/  IMAD.U32 R12, RZ, RZ, UR10 ;  /* 0x0000000aff0c7e24 */ /* 0x002fc4000f8e00ff */
[----:B------:R-:W-:-:S05]  /*03c0*/  IMAD.U32 R13, RZ, RZ, UR11 ;  /* 0x0000000bff0d7e24 */ /* 0x000fca000f8e00ff */
[----:B------:R-:W2:Y:S01]  /*03d0*/  @P1 LDG.E R6, desc[UR28][R12.64] ;  /* 0x0000001c0c061981 */ /* 0x000ea2000c1e1900 */
[----:B------:R-:W-:Y:S01]  /*03e0*/  LEA.HI R81, R21, R2, RZ, 0x5 ;  /* 0x0000000215517211 */ /* 0x000fe200078f28ff */
[----:B------:R-:W-:Y:S01]  /*03f0*/  UIMAD UR8, UR17, UR5, UR4 ;  /* 0x00000005110872a4 */ /* 0x000fe2000f8e0204 */
[----:B------:R-:W-:Y:S01]  /*0400*/  UMOV UR10, 0xffffffff ;  /* 0xffffffff000a7882 */ /* 0x000fe20000000000 */
[----:B------:R-:W-:Y:S01]  /*0410*/  UMOV UR18, URZ ;  /* 0x0000003f00127c82 */ /* 0x000fe20008000000 */
[----:B---3--:R-:W-:Y:S02]  /*0420*/  @P0 R2UR UR23, R8 ;  /* 0x00000000081702ca */ /* 0x008fe400000e0000 */
[----:B----4-:R-:W-:Y:S02]  /*0430*/  @P0 R2UR UR25, R7 ;  /* 0x00000000071902ca */ /* 0x010fe400000e0000 */
[----:B------:R-:W-:Y:S02]  /*0440*/  ISETP.NE.U32.AND P0, PT, RZ, UR6, PT ;  /* 0x00000006ff007c0c */ /* 0x000fe4000bf05070 */
[----:B------:R-:W-:-:S02]  /*0450*/  LOP3.LUT R7, R81, 0xffffffe0, RZ, 0xc0, !PT ;  /* 0xffffffe051077812 */ /* 0x000fc400078ec0ff */
[----:B-----5:R-:W-:Y:S02]  /*0460*/  @!P2 R2UR UR10, R0 ;  /* 0x00000000000aa2ca */ /* 0x020fe400000e0000 */
[----:B------:R-:W-:Y:S01]  /*0470*/  ISETP.NE.AND.EX P2, PT, RZ, UR7, PT, P0 ;  /* 0x00000007ff007c0c */ /* 0x000fe2000bf45300 */
[----:B------:R-:W-:Y:S01]  /*0480*/  USHF.L.U32 UR6, UR8, 0x5, URZ ;  /* 0x0000000508067899 */ /* 0x000fe2000800063f */
[----:B------:R-:W-:-:S03]  /*0490*/  IMAD.IADD R80, R2, 0x1, -R7 ;  /* 0x0000000102507824 */ /* 0x000fc600078e0a07 */
[----:B------:R-:W-:Y:S02]  /*04a0*/  @UP2 UIADD3 UR25, UR25, -UR23, URZ ;  /* 0x8000001719192290 */ /* 0x000fe4000fffe03f */
[----:B------:R-:W-:Y:S01]  /*04b0*/  USHF.R.S32.HI UR7, URZ, 0x1f, UR6 ;  /* 0x0000001f3f077899 */ /* 0x000fe20008011406 */
[----:B--2---:R-:W-:Y:S02]  /*04c0*/  @P1 R2UR UR18, R6 ;  /* 0x00000000061212ca */ /* 0x004fe400000e0000 */
        /* <DEDUP_REMOVED lines=12> */
.L_x_1105:
[----:B------:R-:W-:Y:S01]  /*0590*/  ULDC UR8, c[0x0][0x2c8] ;  /* 0x0000b20000087ab9 */ /* 0x000fe20000000800 */
.L_x_1106:
        /* <DEDUP_REMOVED lines=47> */
[----:B------:R-:W-:Y:S01]  /*0890*/  UIADD3 UR25, -UR14, UR25, URZ ;  /* 0x000000190e197290 */ /* 0x000fe2000fffe13f */
[----:B------:R-:W-:Y:S01]  /*08a0*/  LOP3.LUT P3, RZ, R2, 0x7, RZ, 0xc0, !PT ;  /* 0x0000000702ff7812 */ /* 0x000fe2000786c0ff */
[----:B------:R-:W-:Y:S01]  /*08b0*/  UISETP.NE.AND UP2, UPT, UR10, URZ, UPT ;  /* 0x0000003f0a00728c */ /* 0x000fe2000bf45270 */
[----:B------:R-:W-:Y:S01]  /*08c0*/  LOP3.LUT R3, R12, 0x1ffffff8, RZ, 0xc0, !PT ;  /* 0x1ffffff80c037812 */ /* 0x000fe200078ec0ff */
[----:B------:R-:W-:Y:S01]  /*08d0*/  IMAD.U32 R11, RZ, RZ, UR24 ;  /* 0x00000018ff0b7e24 */ /* 0x000fe2000f8e00ff */
[----:B------:R-:W-:Y:S01]  /*08e0*/  SHF.R.S32.HI R12, RZ, 0x3, R12 ;  /* 0x00000003ff0c7819 */ /* 0x000fe2000001140c */
[----:B------:R-:W-:Y:S02]  /*08f0*/  BSSY B0, `(.L_x_1108) ;  /* 0x000004a000007945 */ /* 0x000fe40003800000 */
[----:B------:R-:W-:Y:S01]  /*0900*/  @!UP1 USHF.R.S32.HI UR11, URZ, 0x1f, UR17 ;  /* 0x0000001f3f0b9899 */ /* 0x000fe20008011411 */
[----:B------:R-:W-:Y:S01]  /*0910*/  IMAD.IADD R0, R2, 0x1, -R3 ;  /* 0x0000000102007824 */ /* 0x000fe200078e0a03 */
[----:B------:R-:W-:Y:S01]  /*0920*/  @UP1 ULDC.64 UR8, c[0x0][0x298] ;  /* 0x0000a60000081ab9 */ /* 0x000fe20000000a00 */
[----:B------:R-:W-:Y:S01]  /*0930*/  @!UP1 ULDC.64 UR6, c[0x0][0x290] ;  /* 0x0000a40000069ab9 */ /* 0x000fe20000000a00 */
[----:B------:R-:W-:Y:S01]  /*0940*/  @UP1 UIMAD.WIDE.U32 UR12, UR23, UR8, URZ ;  /* 0x00000008170c12a5 */ /* 0x000fe2000f8e003f */
[----:B------:R-:W-:Y:S01]  /*0950*/  IMAD.SHL.U32 R0, R0, 0x8, RZ ;  /* 0x0000000800007824 */ /* 0x000fe200078e00ff */
[----:B------:R-:W-:Y:S01]  /*0960*/  @!UP1 UIMAD UR8, UR11, UR6, URZ ;  /* 0x000000060b0892a4 */ /* 0x000fe2000f8e023f */
[C---:B------:R-:W-:Y:S01]  /*0970*/  ISETP.GE.AND P4, PT, R12.reuse, UR25, PT ;  /* 0x000000190c007c0c */ /* 0x040fe2000bf86270 */
[----:B------:R-:W-:Y:S01]  /*0980*/  @!UP1 UIMAD.WIDE.U32 UR18, UR17, UR6, URZ ;  /* 0x00000006111292a5 */ /* 0x000fe2000f8e003f */
[--C-:B------:R-:W-:Y:S01]  /*0990*/  SHF.R.S32.HI R13, RZ, 0x1f, R12.reuse ;  /* 0x0000001fff0d7819 */ /* 0x100fe2000001140c */
[----:B------:R-:W-:Y:S01]  /*09a0*/  ULDC.U8 UR11, c[0x0][0x3d8] ;  /* 0x0000f600000b7ab9 */ /* 0x000fe20000000000 */
[----:B------:R-:W-:Y:S01]  /*09b0*/  @!UP1 UIMAD UR8, UR17, UR7, UR8 ;  /* 0x00000007110892a4 */ /* 0x000fe2000f8e0208 */
[C---:B------:R-:W-:Y:S01]  /*09c0*/  VIADD R2, R12.reuse, 0x30 ;  /* 0x000000300c027836 */ /* 0x040fe20000000000 */
[----:B------:R-:W-:Y:S01]  /*09d0*/  UISETP.NE.AND UP3, UPT, UR11, URZ, UPT ;  /* 0x0000003f0b00728c */ /* 0x000fe2000bf65270 */
[----:B------:R-:W-:Y:S01]  /*09e0*/  ISETP.GE.OR P6, PT, R12, UR25, P3 ;  /* 0x000000190c007c0c */ /* 0x000fe20009fc6670 */
[----:B------:R-:W-:Y:S01]  /*09f0*/  UISETP.NE.AND UP0, UPT, UR11, URZ, !UP2 ;  /* 0x0000003f0b00728c */ /* 0x000fe2000d705270 */
[----:B------:R-:W-:Y:S01]  /*0a00*/  IMAD.WIDE R10, R11, 0x40, R12 ;  /* 0x000000400b0a7825 */ /* 0x000fe200078e020c */
[----:B------:R-:W-:Y:S01]  /*0a10*/  UISETP.EQ.AND UP3, UPT, UR10, URZ, UP3 ;  /* 0x0000003f0a00728c */ /* 0x000fe20009f62270 */
[----:B------:R-:W-:Y:S01]  /*0a20*/  ISETP.GE.AND P1, PT, R2, UR25, PT ;  /* 0x0000001902007c0c */ /* 0x000fe2000bf26270 */
[----:B------:R-:W-:-:S02]  /*0a30*/  @UP1 UIMAD UR9, UR23, UR9, UR13 ;  /* 0x00000009170912a4 */ /* 0x000fc4000f8e020d */
[----:B------:R-:W-:Y:S01]  /*0a40*/  @!UP1 UIADD3 UR9, UR19, UR8, URZ ;  /* 0x0000000813099290 */ /* 0x000fe2000fffe03f */
[----:B------:R-:W-:Y:S01]  /*0a50*/  @!UP1 UMOV UR12, UR18 ;  /* 0x00000012000c9c82 */ /* 0x000fe20008000000 */
[----:B------:R-:W-:Y:S01]  /*0a60*/  @UP2 ULDC.64 UR6, c[0x0][0x2c0] ;  /* 0x0000b00000062ab9 */ /* 0x000fe20000000a00 */
[C---:B------:R-:W-:Y:S01]  /*0a70*/  IADD3 R4, P0, R0.reuse, UR12, RZ ;  /* 0x0000000c00047c10 */ /* 0x040fe2000ff1e0ff */
[----:B------:R-:W-:Y:S02]  /*0a80*/  USHF.R.S32.HI UR13, URZ, 0x1f, UR4 ;  /* 0x0000001f3f0d7899 */ /* 0x000fe40008011404 */
[----:B------:R-:W-:Y:S01]  /*0a90*/  @UP2 UIMAD UR15, UR7, UR6, URZ ;  /* 0x00000006070f22a4 */ /* 0x000fe2000f8e023f */
[----:B------:R-:W-:Y:S01]  /*0aa0*/  LEA.HI.X.SX32 R5, R0, UR9, 0x1, P0 ;  /* 0x0000000900057c11 */ /* 0x000fe200080f0eff */
[----:B------:R-:W-:Y:S01]  /*0ab0*/  @!UP2 ULDC UR8, c[0x0][0x2c4] ;  /* 0x0000b1000008aab9 */ /* 0x000fe20000000800 */
[----:B------:R-:W-:Y:S01]  /*0ac0*/  ULDC.64 UR6, c[0x0][0x2a0] ;  /* 0x0000a80000067ab9 */ /* 0x000fe20000000a00 */
[----:B------:R-:W-:Y:S01]  /*0ad0*/  @UP0 ULDC UR8, c[0x0][0x2e4] ;  /* 0x0000b90000080ab9 */ /* 0x000fe20000000800 */
[----:B------:R-:W-:Y:S01]  /*0ae0*/  @UP2 UMOV UR9, 0x1 ;  /* 0x0000000100092882 */ /* 0x000fe20000000000 */
[----:B------:R-:W-:Y:S01]  /*0af0*/  UIMAD UR13, UR13, UR6, URZ ;  /* 0x000000060d0d72a4 */ /* 0x000fe2000f8e023f */
[----:B------:R-:W-:Y:S01]  /*0b00*/  IMAD.U32 R6, RZ, RZ, UR6 ;  /* 0x00000006ff067e24 */ /* 0x000fe2000f8e00ff */
[----:B------:R-:W-:Y:S01]  /*0b10*/  @!UP2 UIMAD UR9, UR8, UR5, URZ ;  /* 0x000000050809a2a4 */ /* 0x000fe2000f8e023f */
[----:B------:R-:W-:Y:S01]  /*0b20*/  @UP3 ULDC UR6, c[0x0][0x2c4] ;  /* 0x0000b10000063ab9 */ /* 0x000fe20000000800 */
[----:B------:R-:W-:Y:S01]  /*0b30*/  @UP2 ULDC UR10, c[0x0][0x2c0] ;  /* 0x0000b000000a2ab9 */ /* 0x000fe20000000800 */
[----:B------:R-:W-:Y:S01]  /*0b40*/  @UP3 UIMAD UR6, UR17, UR6, URZ ;  /* 0x00000006110632a4 */ /* 0x000fe2000f8e023f */
[----:B------:R-:W-:Y:S01]  /*0b50*/  IMAD.WIDE.U32 R6, R6, UR4, R4 ;  /* 0x0000000406067c25 */ /* 0x000fe2000f8e0004 */
[----:B------:R-:W-:-:S02]  /*0b60*/  UIMAD UR9, UR17, UR9, URZ ;  /* 0x00000009110972a4 */ /* 0x000fc4000f8e023f */
[----:B------:R-:W-:Y:S01]  /*0b70*/  @UP3 USEL UR6, UR6, UR23, !UP1 ;  /* 0x0000001706063287 */ /* 0x000fe2000c800000 */
[C---:B------:R-:W-:Y:S01]  /*0b80*/  VIADD R5, R12.reuse, 0x10 ;  /* 0x000000100c057836 */ /* 0x040fe20000000000 */
[----:B------:R-:W-:Y:S01]  /*0b90*/  USEL UR9, UR9, URZ, !UP3 ;  /* 0x0000003f09097287 */ /* 0x000fe2000d800000 */
[----:B------:R-:W-:Y:S01]  /*0ba0*/  VIADD R4, R12, 0x20 ;  /* 0x000000200c047836 */ /* 0x000fe20000000000 */
        /* <DEDUP_REMOVED lines=8> */
[----:B------:R-:W-:Y:S01]  /*0c30*/  @!UP3 UMOV UR12, URZ ;  /* 0x0000003f000cbc82 */ /* 0x000fe20008000000 */
[----:B------:R-:W-:Y:S01]  /*0c40*/  @!UP3 UMOV UR13, URZ ;  /* 0x0000003f000dbc82 */ /* 0x000fe20008000000 */
[----:B------:R-:W-:Y:S01]  /*0c50*/  @UP3 UMOV UR12, UR6 ;  /* 0x00000006000c3c82 */ /* 0x000fe20008000000 */
[----:B------:R-:W-:Y:S01]  /*0c60*/  @UP3 USHF.R.S32.HI UR13, URZ, 0x1f, UR6 ;  /* 0x0000001f3f0d3899 */ /* 0x000fe20008011406 */
[----:B------:R-:W-:Y:S01]  /*0c70*/  VIADD R9, R7, UR7 ;  /* 0x0000000707097c36 */ /* 0x000fe20008000000 */
[----:B------:R-:W-:-:S02]  /*0c80*/  USHF.R.S32.HI UR4, URZ, 0x1f, UR14 ;  /* 0x0000001f3f047899 */ /* 0x000fc4000801140e */
        /* <DEDUP_REMOVED lines=16> */
.L_x_1109:
[----:B------:R-:W-:Y:S05]  /*0d90*/  BSYNC B0 ;  /* 0x0000000000007941 */ /* 0x000fea0003800000 */
.L_x_1108:
        /* <DEDUP_REMOVED lines=19> */
.L_x_1111:
[----:B------:R-:W-:Y:S05]  /*0ed0*/  BSYNC B0 ;  /* 0x0000000000007941 */ /* 0x000fea0003800000 */
.L_x_1110:
        /* <DEDUP_REMOVED lines=17> */
.L_x_1113:
[----:B------:R-:W-:Y:S05]  /*0ff0*/  BSYNC B0 ;  /* 0x0000000000007941 */ /* 0x000fea0003800000 */
.L_x_1112:
        /* <DEDUP_REMOVED lines=16> */
.L_x_1115:
[----:B------:R-:W-:Y:S05]  /*1100*/  BSYNC B0 ;  /* 0x0000000000007941 */ /* 0x000fea0003800000 */
.L_x_1114:
        /* <DEDUP_REMOVED lines=10> */
.L_x_1117:
[----:B------:R-:W-:Y:S05]  /*11b0*/  BSYNC B0 ;  /* 0x0000000000007941 */ /* 0x000fea0003800000 */
.L_x_1116:
        /* <DEDUP_REMOVED lines=10> */
.L_x_1119:
[----:B------:R-:W-:Y:S05]  /*1260*/  BSYNC B0 ;  /* 0x0000000000007941 */ /* 0x000fea0003800000 */
.L_x_1118:
        /* <DEDUP_REMOVED lines=10> */
.L_x_1121:
[----:B------:R-:W-:Y:S05]  /*1310*/  BSYNC B0 ;  /* 0x0000000000007941 */ /* 0x000fea0003800000 */
.L_x_1120:
        /* <DEDUP_REMOVED lines=10> */
.L_x_1107:
[----:B------:R-:W1:Y:S01]  /*13c0*/  LDC R7, c[0x0][0x278] ;  /* 0x00009e00ff077b82 */ /* 0x000e620000000800 */
[----:B------:R-:W2:Y:S01]  /*13d0*/  S2R R11, SR_CTAID.Z ;  /* 0x00000000000b7919 */ /* 0x000ea20000002700 */
[----:B------:R-:W-:Y:S01]  /*13e0*/  IMAD.MOV.U32 R4, RZ, RZ, RZ ;  /* 0x000000ffff047224 */ /* 0x000fe200078e00ff */
[----:B------:R-:W-:Y:S01]  /*13f0*/  UISETP.NE.AND UP0, UPT, UR23, -0x1, UPT ;  /* 0xffffffff1700788c */ /* 0x000fe2000bf05270 */
[----:B------:R-:W-:Y:S01]  /*1400*/  IMAD.U32 R29, RZ, RZ, UR24 ;  /* 0x00000018ff1d7e24 */ /* 0x000fe2000f8e00ff */
[----:B------:R-:W-:Y:S02]  /*1410*/  UIADD3 UR5, -UR14, UR25, URZ ;  /* 0x000000190e057290 */ /* 0x000fe4000fffe13f */
[----:B------:R-:W-:-:S04]  /*1420*/  UIADD3 UR32, UR33, -0x1, URZ ;  /* 0xffffffff21207890 */ /* 0x000fc8000fffe03f */
[----:B------:R-:W-:-:S03]  /*1430*/  UIMAD UR16, UR32, -0x40, UR15 ;  /* 0xffffffc0201078a4 */ /* 0x000fc6000f8e020f */
[----:B------:R-:W-:Y:S01]  /*1440*/  @UP0 ULDC.64 UR6, c[0x0][0x240] ;  /* 0x0000900000060ab9 */ /* 0x000fe20000000a00 */
[----:B------:R-:W-:Y:S02]  /*1450*/  @!UP0 USHF.R.S32.HI UR9, URZ, 0x1f, UR17 ;  /* 0x0000001f3f098899 */ /* 0x000fe40008011411 */
[----:B------:R-:W-:-:S04]  /*1460*/  @UP0 UIMAD.WIDE.U32 UR20, UR23, UR6, URZ ;  /* 0x00000006171402a5 */ /* 0x000fc8000f8e003f */
        /* <DEDUP_REMOVED lines=8> */
[----:B------:R-:W-:-:S02]  /*14f0*/  USHF.R.S32.HI UR9, URZ, 0x1f, UR4 ;  /* 0x0000001f3f097899 */ /* 0x000fc40008011404 */
[----:B------:R-:W-:Y:S01]  /*1500*/  @!UP0 UIADD3 UR8, UR27, UR7, URZ ;  /* 0x000000071b088290 */ /* 0x000fe2000fffe03f */
[----:B------:R-:W-:Y:S02]  /*1510*/  @!UP0 UMOV UR20, UR26 ;  /* 0x0000001a00148c82 */ /* 0x000fe40008000000 */
[----:B------:R-:W-:Y:S01]  /*1520*/  ULDC.64 UR6, c[0x0][0x258] ;  /* 0x0000960000067ab9 */ /* 0x000fe20000000a00 */
[----:B------:R-:W-:Y:S01]  /*1530*/  UISETP.NE.AND UP0, UPT, UR10, -0x1, UPT ;  /* 0xffffffff0a00788c */ /* 0x000fe2000bf05270 */
[----:B------:R-:W-:Y:S01]  /*1540*/  IMAD.U32 R22, RZ, RZ, UR6 ;  /* 0x00000006ff167e24 */ /* 0x000fe2000f8e00ff */
[----:B------:R-:W-:Y:S01]  /*1550*/  UIMAD UR9, UR9, UR6, URZ ;  /* 0x00000006090972a4 */ /* 0x000fe2000f8e023f */
[----:B-1----:R-:W1:Y:S02]  /*1560*/  MUFU.RCP R8, R9 ;  /* 0x0000000900087308 */ /* 0x002e640000001000 */
[----:B------:R-:W-:Y:S01]  /*1570*/  UMOV UR6, 0x400 ;  /* 0x0000040000067882 */ /* 0x000fe20000000000 */
[----:B------:R-:W-:-:S05]  /*1580*/  UIMAD UR7, UR4, UR7, UR9 ;  /* 0x00000007040772a4 */ /* 0x000fca000f8e0209 */
[----:B------:R-:W-:Y:S02]  /*1590*/  @UP0 UIADD3 UR21, UR18, UR10, URZ ;  /* 0x0000000a12150290 */ /* 0x000fe4000fffe03f */
[----:B------:R-:W-:Y:S01]  /*15a0*/  @UP0 UIADD3 UR10, UR18, UR10, URZ ;  /* 0x0000000a120a0290 */ /* 0x000fe2000fffe03f */
[----:B-1----:R-:W-:-:S04]  /*15b0*/  VIADD R8, R8, 0xffffffe ;  /* 0x0ffffffe08087836 */ /* 0x002fc80000000000 */
[----:B------:R-:W1:Y:S02]  /*15c0*/  F2I.FTZ.U32.TRUNC.NTZ R5, R8 ;  /* 0x0000000800057305 */ /* 0x000e64000021f000 */
[----:B-1----:R-:W-:-:S04]  /*15d0*/  IMAD.MOV R0, RZ, RZ, -R5 ;  /* 0x000000ffff007224 */ /* 0x002fc800078e0a05 */
[----:B------:R-:W-:-:S04]  /*15e0*/  IMAD R3, R0, R10, RZ ;  /* 0x0000000a00037224 */ /* 0x000fc800078e02ff */
[----:B------:R-:W-:Y:S01]  /*15f0*/  IMAD.HI.U32 R4, R5, R3, R4 ;  /* 0x0000000305047227 */ /* 0x000fe200078e0004 */
[----:B------:R-:W-:-:S04]  /*1600*/  LEA.HI R5, R21, R2, RZ, 0x3 ;  /* 0x0000000215057211 */ /* 0x000fc800078f18ff */
[----:B------:R-:W-:Y:S01]  /*1610*/  SHF.R.S32.HI R16, RZ, 0x3, R5 ;  /* 0x00000003ff107819 */ /* 0x000fe20000011405 */
[----:B------:R-:W-:Y:S01]  /*1620*/  IMAD.HI.U32 R15, R4, R11, RZ ;  /* 0x0000000b040f7227 */ /* 0x000fe200078e00ff */
[----:B------:R-:W-:Y:S02]  /*1630*/  LOP3.LUT R5, R5, 0xfffffff8, RZ, 0xc0, !PT ;  /* 0xfffffff805057812 */ /* 0x000fe400078ec0ff */
[C---:B------:R-:W-:Y:S01]  /*1640*/  ISETP.GE.AND P1, PT, R16.reuse, UR5, PT ;  /* 0x0000000510007c0c */ /* 0x040fe2000bf26270 */
[C---:B------:R-:W-:Y:S01]  /*1650*/  VIADD R0, R16.reuse, 0x10 ;  /* 0x0000001010007836 */ /* 0x040fe20000000000 */
[--C-:B------:R-:W-:Y:S01]  /*1660*/  SHF.R.S32.HI R17, RZ, 0x1f, R16.reuse ;  /* 0x0000001fff117819 */ /* 0x100fe20000011410 */
[C---:B------:R-:W-:Y:S02]  /*1670*/  IMAD.SHL.U32 R3, R16.reuse, 0x40, RZ ;  /* 0x0000004010037824 */ /* 0x040fe400078e00ff */
[----:B------:R-:W-:Y:S01]  /*1680*/  VIADD R14, R16, 0x20 ;  /* 0x00000020100e7836 */ /* 0x000fe20000000000 */
[C---:B------:R-:W-:Y:S01]  /*1690*/  ISETP.GE.AND P4, PT, R0.reuse, UR5, PT ;  /* 0x0000000500007c0c */ /* 0x040fe2000bf86270 */
[----:B------:R-:W-:Y:S01]  /*16a0*/  IMAD.WIDE R28, R29, 0x40, R16 ;  /* 0x000000401d1c7825 */ /* 0x000fe200078e0210 */
[----:B------:R-:W-:-:S02]  /*16b0*/  ISETP.GE.AND P6, PT, R0, UR16, PT ;  /* 0x0000001000007c0c */ /* 0x000fc4000bfc6270 */
[----:B------:R-:W-:Y:S01]  /*16c0*/  ISETP.GE.AND P5, PT, R0, UR16, PT ;  /* 0x0000001000007c0c */ /* 0x000fe2000bfa6270 */
[----:B------:R-:W-:Y:S01]  /*16d0*/  IMAD.MOV R0, RZ, RZ, -R15 ;  /* 0x000000ffff007224 */ /* 0x000fe200078e0a0f */
[----:B------:R-:W-:-:S03]  /*16e0*/  LOP3.LUT R3, R3, 0x1c0, RZ, 0xc0, !PT ;  /* 0x000001c003037812 */ /* 0x000fc600078ec0ff */
[----:B------:R-:W-:Y:S02]  /*16f0*/  IMAD R11, R10, R0, R11 ;  /* 0x000000000a0b7224 */ /* 0x000fe400078e020b */
[----:B------:R-:W-:Y:S02]  /*1700*/  IMAD.IADD R0, R2, 0x1, -R5 ;  /* 0x0000000102007824 */ /* 0x000fe400078e0a05 */
[----:B------:R-:W1:Y:S01]  /*1710*/  @!P1 LDC.64 R4, c[0x0][0x240] ;  /* 0x00009000ff049b82 */ /* 0x000e620000000a00 */
[----:B------:R-:W-:Y:S01]  /*1720*/  ISETP.GT.U32.AND P2, PT, R10, R11, PT ;  /* 0x0000000b0a00720c */ /* 0x000fe20003f44070 */
[----:B------:R-:W-:Y:S01]  /*1730*/  IMAD.SHL.U32 R18, R0, 0x8, RZ ;  /* 0x0000000800127824 */ /* 0x000fe200078e00ff */
[----:B------:R-:W2:Y:S04]  /*1740*/  @!P4 S2R R20, SR_CgaCtaId ;  /* 0x000000000014c919 */ /* 0x000ea80000008800 */
[----:B------:R-:W-:-:S02]  /*1750*/  LOP3.LUT R8, R3, 0x38, R18, 0xf8, !PT ;  /* 0x0000003803087812 */ /* 0x000fc400078ef812 */
[----:B------:R-:W-:Y:S02]  /*1760*/  SHF.R.U32.HI R3, RZ, 0x3, R3 ;  /* 0x00000003ff037819 */ /* 0x000fe40000011603 */
[----:B------:R-:W-:Y:S02]  /*1770*/  SHF.R.S32.HI R19, RZ, 0x1f, R18 ;  /* 0x0000001fff137819 */ /* 0x000fe40000011412 */
[----:B------:R-:W-:Y:S01]  /*1780*/  IADD3 R12, P0, R18, UR20, RZ ;  /* 0x00000014120c7c10 */ /* 0x000fe2000ff1e0ff */
[----:B------:R-:W-:Y:S01]  /*1790*/  @!P2 IMAD.IADD R11, R11, 0x1, -R10 ;  /* 0x000000010b0ba824 */ /* 0x000fe200078e0a0a */
[----:B------:R-:W-:Y:S01]  /*17a0*/  LOP3.LUT R3, R8, R3, RZ, 0x3c, !PT ;  /* 0x0000000308037212 */ /* 0x000fe200078e3cff */
[----:B------:R-:W-:Y:S01]  /*17b0*/  @!P2 VIADD R15, R15, 0x1 ;  /* 0x000000010f0fa836 */ /* 0x000fe20000000000 */
[----:B------:R-:W-:Y:S01]  /*17c0*/  IADD3.X R13, R19, UR8, RZ, P0, !PT ;  /* 0x00000008130d7c10 */ /* 0x000fe200087fe4ff */
[----:B------:R-:W3:Y:S01]  /*17d0*/  @!P1 LDC.64 R8, c[0x0][0x210] ;  /* 0x00008400ff089b82 */ /* 0x000ee20000000a00 */
[----:B------:R-:W-:Y:S01]  /*17e0*/  ISETP.GE.U32.AND P3, PT, R11, R10, PT ;  /* 0x0000000a0b00720c */ /* 0x000fe20003f66070 */
[----:B------:R-:W-:Y:S01]  /*17f0*/  @UP0 ULDC.64 UR8, c[0x0][0x248] ;  /* 0x0000920000080ab9 */ /* 0x000fe20000000a00 */
[----:B------:R-:W-:Y:S01]  /*1800*/  LOP3.LUT R11, R7, UR4, RZ, 0x3c, !PT ;  /* 0x00000004070b7c12 */ /* 0x000fe2000f8e3cff */
[----:B------:R-:W-:Y:S01]  /*1810*/  IMAD.WIDE.U32 R22, R22, UR4, R12 ;  /* 0x0000000416167c25 */ /* 0x000fe2000f8e000c */
[----:B------:R-:W-:Y:S01]  /*1820*/  LEA.HI R12, R21, R2, RZ, 0x6 ;  /* 0x00000002150c7211 */ /* 0x000fe200078f30ff */
[----:B------:R-:W-:Y:S01]  /*1830*/  @UP0 UIMAD.WIDE.U32 UR26, UR21, UR8, URZ ;  /* 0x00000008151a02a5 */ /* 0x000fe2000f8e003f */
[----:B------:R-:W-:Y:S01]  /*1840*/  ISETP.GE.AND P0, PT, R11, RZ, PT ;  /* 0x000000ff0b00720c */ /* 0x000fe20003f06270 */
[----:B------:R-:W4:Y:S01]  /*1850*/  S2UR UR4, SR_CgaCtaId ;  /* 0x00000000000479c3 */ /* 0x000f220000008800 */
[----:B-1----:R-:W-:Y:S01]  /*1860*/  @!P1 IMAD R10, R29, R4, RZ ;  /* 0x000000041d0a9224 */ /* 0x002fe200078e02ff */
[----:B------:R-:W-:Y:S01]  /*1870*/  ISETP.NE.AND P2, PT, R7, RZ, PT ;  /* 0x000000ff0700720c */ /* 0x000fe20003f45270 */
[----:B------:R-:W-:Y:S01]  /*1880*/  VIADD R25, R23, UR7 ;  /* 0x0000000717197c36 */ /* 0x000fe20008000000 */
[----:B------:R-:W-:Y:S01]  /*1890*/  @!P4 MOV R11, 0x400 ;  /* 0x00000400000bc802 */ /* 0x000fe20000000f00 */
[----:B------:R-:W-:Y:S01]  /*18a0*/  @!P1 IMAD.MOV.U32 R24, RZ, RZ, R22 ;  /* 0x000000ffff189224 */ /* 0x000fe200078e0016 */
[----:B------:R-:W-:Y:S01]  /*18b0*/  @UP0 UIMAD UR21, UR21, UR9, URZ ;  /* 0x00000009151502a4 */ /* 0x000fe2000f8e023f */
[----:B------:R-:W-:-:S02]  /*18c0*/  @!P1 IMAD R10, R28, R5, R10 ;  /* 0x000000051c0a9224 */ /* 0x000fc400078e020a */
[----:B------:R-:W-:Y:S01]  /*18d0*/  @!P1 IMAD.WIDE.U32 R26, R28, R4, R24 ;  /* 0x000000041c1a9225 */ /* 0x000fe200078e0018 */
[----:B--2---:R-:W-:Y:S01]  /*18e0*/  @!P4 LEA R20, R20, R11, 0x18 ;  /* 0x0000000b1414c211 */ /* 0x004fe200078ec0ff */
[----:B------:R-:W1:Y:S01]  /*18f0*/  @!P4 LDC.64 R4, c[0x0][0x240] ;  /* 0x00009000ff04cb82 */ /* 0x000e620000000a00 */
[----:B------:R-:W-:Y:S01]  /*1900*/  @UP0 UIADD3 UR21, UR27, UR21, URZ ;  /* 0x000000151b150290 */ /* 0x000fe2000fffe03f */
[----:B------:R-:W-:Y:S02]  /*1910*/  IMAD.SHL.U32 R12, R12, 0x8, RZ ;  /* 0x000000080c0c7824 */ /* 0x000fe400078e00ff */
[----:B------:R-:W-:Y:S01]  /*1920*/  @P3 VIADD R15, R15, 0x1 ;  /* 0x000000010f0f3836 */ /* 0x000fe20000000000 */
[----:B------:R-:W-:Y:S01]  /*1930*/  ISETP.GE.AND P3, PT, R14, UR5, PT ;  /* 0x000000050e007c0c */ /* 0x000fe2000bf66270 */
[----:B------:R-:W-:Y:S01]  /*1940*/  @!P1 IMAD.IADD R10, R27, 0x1, R10 ;  /* 0x000000011b0a9824 */ /* 0x000fe200078e020a */
[----:B------:R-:W-:Y:S01]  /*1950*/  LOP3.LUT R3, R3, 0xfffffe00, R12, 0xf8, !PT ;  /* 0xfffffe0003037812 */ /* 0x000fe200078ef80c */
[----:B------:R-:W-:Y:S01]  /*1960*/  @!P0 IMAD.MOV R15, RZ, RZ, -R15 ;  /* 0x000000ffff0f8224 */ /* 0x000fe200078e0a0f */
[----:B------:R-:W2:Y:S01]  /*1970*/  @!P4 LDC.64 R12, c[0x0][0x210] ;  /* 0x00008400ff0ccb82 */ /* 0x000ea20000000a00 */
[----:B---3--:R-:W-:Y:S01]  /*1980*/  @!P1 LEA R30, P0, R26, R8, 0x1 ;  /* 0x000000081a1e9211 */ /* 0x008fe200078008ff */
[----:B------:R-:W-:Y:S01]  /*1990*/  @!P4 IMAD.MOV.U32 R36, RZ, RZ, R22 ;  /* 0x000000ffff24c224 */ /* 0x000fe200078e0016 */
[----:B------:R-:W-:Y:S01]  /*19a0*/  @!P2 LOP3.LUT R15, RZ, R7, RZ, 0x33, !PT ;  /* 0x00000007ff0fa212 */ /* 0x000fe200078e33ff */
[----:B------:R-:W-:Y:S01]  /*19b0*/  VIADD R7, R16, 0x30 ;  /* 0x0000003010077836 */ /* 0x000fe20000000000 */
[----:B------:R-:W-:Y:S01]  /*19c0*/  @!P1 LEA.HI.X R31, R26, R9, R10, 0x1, P0 ;  /* 0x000000091a1f9211 */ /* 0x000fe200000f0c0a */
[----:B----4-:R-:W-:Y:S01]  /*19d0*/  ULEA UR4, UR4, UR6, 0x18 ;  /* 0x0000000604047291 */ /* 0x010fe2000f8ec03f */
[----:B------:R-:W-:Y:S01]  /*19e0*/  @!P4 IADD3 R8, P0, R28, 0x10, RZ ;  /* 0x000000101c08c810 */ /* 0x000fe20007f1e0ff */
[----:B------:R-:W-:Y:S01]  /*19f0*/  @!P4 IMAD.MOV.U32 R37, RZ, RZ, R25 ;  /* 0x000000ffff25c224 */ /* 0x000fe200078e0019 */
[----:B------:R-:W-:Y:S01]  /*1a00*/  ISETP.GE.AND P2, PT, R7, UR5, PT ;  /* 0x0000000507007c0c */ /* 0x000fe2000bf46270 */
[----:B------:R-:W3:Y:S01]  /*1a10*/  @!P3 S2R R27, SR_CgaCtaId ;  /* 0x00000000001bb919 */ /* 0x000ee20000008800 */
[----:B------:R-:W4:Y:S01]  /*1a20*/  @!P3 LDC.64 R10, c[0x0][0x240] ;  /* 0x00009000ff0abb82 */ /* 0x000f220000000a00 */
[----:B------:R-:W-:Y:S01]  /*1a30*/  @!P4 IMAD.X R9, RZ, RZ, R29, P0 ;  /* 0x000000ffff09c224 */ /* 0x000fe200000e061d */
[----:B------:R-:W-:Y:S01]  /*1a40*/  LEA R199, R3, UR4, 0x1 ;  /* 0x0000000403c77c11 */ /* 0x000fe2000f8e08ff */
[----:B------:R-:W-:Y:S01]  /*1a50*/  @UP0 ULDC.64 UR6, c[0x0][0x250] ;  /* 0x0000940000060ab9 */ /* 0x000fe20000000a00 */
[----:B-1----:R-:W-:Y:S01]  /*1a60*/  @!P4 IMAD.WIDE.U32 R36, R8, R4, R36 ;  /* 0x000000040824c225 */ /* 0x002fe200078e0024 */
[----:B------:R-:W-:-:S02]  /*1a70*/  @UP0 UIMAD.WIDE.U32 UR34, UR10, UR6, URZ ;  /* 0x000000060a2202a5 */ /* 0x000fc4000f8e003f */
[----:B------:R-:W-:Y:S01]  /*1a80*/  @!PT LDS RZ, [RZ] ;  /* 0x00000000fffff984 */ /* 0x000fe20000000800 */
[----:B------:R-:W-:Y:S01]  /*1a90*/  @!PT LDS RZ, [RZ] ;  /* 0x00000000fffff984 */ /* 0x000fe20000000800 */
[----:B------:R-:W-:Y:S01]  /*1aa0*/  @!PT LDS RZ, [RZ] ;  /* 0x00000000fffff984 */ /* 0x000fe20000000800 */
[----:B------:R-:W-:Y:S01]  /*1ab0*/  @!P1 LDGSTS.E.BYPASS.LTC128B.128 [R199], desc[UR28][R30.64] ;  /* 0x000000001ec79fae */ /* 0x000fe2000b901d5c */
[----:B------:R-:W-:Y:S01]  /*1ac0*/  @!P4 IMAD R9, R9, R4, RZ ;  /* 0x000000040909c224 */ /* 0x000fe200078e02ff */
[----:B------:R-:W-:Y:S02]  /*1ad0*/  @UP0 UIMAD UR10, UR10, UR7, URZ ;  /* 0x000000070a0a02a4 */ /* 0x000fe4000f8e023f */
[----:B------:R-:W-:Y:S01]  /*1ae0*/  @!P1 LDGSTS.E.BYPASS.LTC128B.128 [R199+0x2000], desc[UR28][R30.64+0x80] ;  /* 0x020000801ec79fae */ /* 0x000fe2000b901d5c */
[----:B------:R-:W-:Y:S01]  /*1af0*/  @!P4 IMAD R32, R8, R5, R9 ;  /* 0x000000050820c224 */ /* 0x000fe200078e0209 */
[----:B------:R-:W-:Y:S01]  /*1b00*/  @UP0 UIADD3 UR19, UR35, UR10, URZ ;  /* 0x0000000a23130290 */ /* 0x000fe2000fffe03f */
[----:B------:R-:W1:Y:S01]  /*1b10*/  @!P3 LDC.64 R8, c[0x0][0x210] ;  /* 0x00008400ff08bb82 */ /* 0x000e620000000a00 */
[----:B------:R5:W-:Y:S01]  /*1b20*/  @!P1 LDGSTS.E.BYPASS.LTC128B.128 [R199+0x4000], desc[UR28][R30.64+0x100] ;  /* 0x040001001ec79fae */ /* 0x000be2000b901d5c */
[----:B------:R-:W-:Y:S01]  /*1b30*/  @!P4 IMAD.IADD R32, R37, 0x1, R32 ;  /* 0x000000012520c824 */ /* 0x000fe200078e0220 */
[C---:B--2---:R-:W-:Y:S01]  /*1b40*/  @!P4 LEA R34, P1, R36.reuse, R12, 0x1 ;  /* 0x0000000c2422c211 */ /* 0x044fe200078208ff */
[----:B------:R-:W-:Y:S01]  /*1b50*/  @UP0 UMOV UR20, UR34 ;  /* 0x0000002200140c82 */ /* 0x000fe20008000000 */
[----:B------:R-:W2:Y:S02]  /*1b60*/  @!P2 S2R R26, SR_CgaCtaId ;  /* 0x00000000001aa919 */ /* 0x000ea40000008800 */
[----:B------:R-:W-:Y:S01]  /*1b70*/  @!P4 LEA.HI.X R35, R36, R13, R32, 0x1, P1 ;  /* 0x0000000d2423c211 */ /* 0x000fe200008f0c20 */
[----:B------:R-:W1:Y:S01]  /*1b80*/  @!P2 LDC.64 R4, c[0x0][0x240] ;  /* 0x00009000ff04ab82 */ /* 0x000e620000000a00 */
[----:B------:R-:W-:-:S02]  /*1b90*/  @!P3 MOV R32, 0x400 ;  /* 0x000004000020b802 */ /* 0x000fc40000000f00 */
[C---:B------:R-:W-:Y:S02]  /*1ba0*/  @!P2 IADD3 R12, P1, R28.reuse, 0x30, RZ ;  /* 0x000000301c0ca810 */ /* 0x040fe40007f3e0ff */
[----:B-----5:R-:W-:Y:S02]  /*1bb0*/  @!P3 IADD3 R30, P0, R28, 0x20, RZ ;  /* 0x000000201c1eb810 */ /* 0x020fe40007f1e0ff */
[----:B---3--:R-:W-:-:S03]  /*1bc0*/  @!P3 LEA R28, R27, R32, 0x18 ;  /* 0x000000201b1cb211 */ /* 0x008fc600078ec0ff */
[--C-:B------:R-:W-:Y:S01]  /*1bd0*/  @!P3 IMAD.X R13, RZ, RZ, R29.reuse, P0 ;  /* 0x000000ffff0db224 */ /* 0x100fe200000e061d */
[----:B------:R-:W-:Y:S01]  /*1be0*/  PLOP3.LUT P0, PT, PT, PT, UP0, 0x80, 0x0 ;  /* 0x000000000000781c */ /* 0x000fe20003f0f008 */
[----:B------:R-:W-:Y:S02]  /*1bf0*/  @!P2 IMAD.X R29, RZ, RZ, R29, P1 ;  /* 0x000000ffff1da224 */ /* 0x000fe400008e061d */
[----:B----4-:R-:W-:-:S04]  /*1c00*/  @!P3 IMAD R13, R13, R10, RZ ;  /* 0x0000000a0d0db224 */ /* 0x010fc800078e02ff */
[----:B------:R-:W-:-:S06]  /*1c10*/  @!P3 IMAD R27, R30, R11, R13 ;  /* 0x0000000b1e1bb224 */ /* 0x000fcc00078e020d */
[----:B--2---:R-:W-:Y:S05]  /*1c20*/  @P0 BRA `(.L_x_1122) ;  /* 0x0000000000340947 */ /* 0x004fea0003800000 */
        /* <DEDUP_REMOVED lines=13> */
.L_x_1122:
        /* <DEDUP_REMOVED lines=14> */
.L_x_1123:
[----:B------:R-:W-:Y:S01]  /*1de0*/  @!P3 IMAD.MOV.U32 R23, RZ, RZ, R25 ;  /* 0x000000ffff17b224 */ /* 0x000fe200078e0019 */
[----:B------:R-:W-:Y:S01]  /*1df0*/  ULDC.64 UR10, c[0x0][0x260] ;  /* 0x00009800000a7ab9 */ /* 0x000fe20000000a00 */
[----:B------:R-:W-:Y:S01]  /*1e00*/  IMAD R13, R17, UR8, RZ ;  /* 0x00000008110d7c24 */ /* 0x000fe2000f8e02ff */
[----:B------:R-:W-:Y:S01]  /*1e10*/  USHF.L.U64.HI UR18, UR8, 0x6, UR9 ;  /* 0x0000000608127899 */ /* 0x000fe20008010209 */
[----:B------:R-:W-:Y:S01]  /*1e20*/  @!P3 IMAD.WIDE.U32 R30, R30, R10, R22 ;  /* 0x0000000a1e1eb225 */ /* 0x000fe200078e0016 */
[----:B------:R-:W-:Y:S01]  /*1e30*/  @!P2 MOV R23, 0x400 ;  /* 0x000004000017a802 */ /* 0x000fe20000000f00 */
[----:B------:R-:W2:Y:S01]  /*1e40*/  @!P2 LDC.64 R10, c[0x0][0x210] ;  /* 0x00008400ff0aab82 */ /* 0x000ea20000000a00 */
[----:B------:R-:W-:Y:S01]  /*1e50*/  USHF.R.S32.HI UR17, URZ, 0x1f, UR32 ;  /* 0x0000001f3f117899 */ /* 0x000fe20008011420 */
[----:B------:R-:W-:Y:S01]  /*1e60*/  IMAD.WIDE.U32 R32, R16, UR8, R18 ;  /* 0x0000000810207c25 */ /* 0x000fe2000f8e0012 */
[----:B------:R-:W-:Y:S01]  /*1e70*/  @!P2 LEA R26, R26, R23, 0x18 ;  /* 0x000000171a1aa211 */ /* 0x000fe200078ec0ff */
[----:B------:R-:W-:Y:S01]  /*1e80*/  UIADD3 UR13, UR15, -UR13, -UR25 ;  /* 0x8000000d0f0d7290 */ /* 0x000fe2000fffe819 */
[----:B------:R-:W-:Y:S01]  /*1e90*/  SHF.R.S32.HI R81, RZ, 0x5, R81 ;  /* 0x00000005ff517819 */ /* 0x000fe20000011451 */
[----:B------:R-:W-:Y:S01]  /*1ea0*/  IMAD R13, R16, UR9, R13 ;  /* 0x00000009100d7c24 */ /* 0x000fe2000f8e020d */
[----:B------:R-:W-:Y:S01]  /*1eb0*/  IADD3 R200, P0, R32, UR26, RZ ;  /* 0x0000001a20c87c10 */ /* 0x000fe2000ff1e0ff */
[----:B------:R-:W-:Y:S01]  /*1ec0*/  @!P2 IMAD.MOV.U32 R36, RZ, RZ, R22 ;  /* 0x000000ffff24a224 */ /* 0x000fe200078e0016 */
[----:B-1----:R-:W-:Y:S01]  /*1ed0*/  @!P3 LEA R32, P1, R30, R8, 0x1 ;  /* 0x000000081e20b211 */ /* 0x002fe200078208ff */
[----:B------:R-:W-:Y:S01]  /*1ee0*/  @!P2 IMAD.MOV.U32 R37, RZ, RZ, R25 ;  /* 0x000000ffff25a224 */ /* 0x000fe200078e0019 */
[----:B------:R-:W-:Y:S01]  /*1ef0*/  IADD3.X R201, R33, UR21, R13, P0, !PT ;  /* 0x0000001521c97c10 */ /* 0x000fe200087fe40d */
[-C--:B------:R-:W-:Y:S01]  /*1f00*/  @!P2 IMAD R29, R29, R4.reuse, RZ ;  /* 0x000000041d1da224 */ /* 0x080fe200078e02ff */
[----:B------:R-:W-:Y:S01]  /*1f10*/  ISETP.GE.AND P0, PT, R16, UR16, PT ;  /* 0x0000001010007c0c */ /* 0x000fe2000bf06270 */
[----:B------:R-:W-:Y:S01]  /*1f20*/  @!P3 IMAD.IADD R24, R31, 0x1, R27 ;  /* 0x000000011f18b824 */ /* 0x000fe200078e021b */
[----:B------:R-:W-:Y:S01]  /*1f30*/  USHF.L.U32 UR21, UR8, 0x6, URZ ;  /* 0x0000000608157899 */ /* 0x000fe2000800063f */
[C---:B------:R-:W-:Y:S01]  /*1f40*/  @!P2 IMAD R5, R12.reuse, R5, R29 ;  /* 0x000000050c05a224 */ /* 0x040fe200078e021d */
[----:B------:R-:W-:Y:S01]  /*1f50*/  UIMAD.WIDE.U32 UR26, UR8, 0x20, URZ ;  /* 0x00000020081a78a5 */ /* 0x000fe2000f8e003f */
[----:B------:R-:W-:Y:S01]  /*1f60*/  @!P2 IMAD.WIDE.U32 R36, R12, R4, R36 ;  /* 0x000000040c24a225 */ /* 0x000fe200078e0024 */
[----:B------:R-:W-:-:S02]  /*1f70*/  @!P3 LEA.HI.X R33, R30, R9, R24, 0x1, P1 ;  /* 0x000000091e21b211 */ /* 0x000fc400008f0c18 */
[----:B------:R-:W-:Y:S01]  /*1f80*/  LEA.HI R24, R21, R2, RZ, 0x4 ;  /* 0x0000000215187211 */ /* 0x000fe200078f20ff */
[----:B------:R-:W-:Y:S01]  /*1f90*/  @!P2 IMAD.IADD R4, R37, 0x1, R5 ;  /* 0x000000012504a824 */ /* 0x000fe200078e0205 */
[----:B------:R-:W-:Y:S01]  /*1fa0*/  @!P6 MOV R21, 0x400 ;  /* 0x000004000015e802 */ /* 0x000fe20000000f00 */
[C---:B------:R-:W-:Y:S01]  /*1fb0*/  @!P4 IMAD R13, R3.reuse, 0x2, R20 ;  /* 0x00000002030dc824 */ /* 0x040fe200078e0214 */
[C---:B--2---:R-:W-:Y:S01]  /*1fc0*/  @!P2 LEA R30, P1, R36.reuse, R10, 0x1 ;  /* 0x0000000a241ea211 */ /* 0x044fe200078208ff */
[----:B------:R-:W1:Y:S01]  /*1fd0*/  @!P0 S2R R9, SR_CgaCtaId ;  /* 0x0000000000098919 */ /* 0x000e620000008800 */
[----:B------:R-:W-:Y:S01]  /*1fe0*/  SHF.R.S32.HI R10, RZ, 0x1f, R15 ;  /* 0x0000001fff0a7819 */ /* 0x000fe2000001140f */
[----:B------:R-:W-:Y:S01]  /*1ff0*/  @!P3 IMAD R23, R3, 0x2, R28 ;  /* 0x000000020317b824 */ /* 0x000fe200078e021c */
[----:B------:R-:W-:Y:S01]  /*2000*/  @!P2 LEA.HI.X R31, R36, R11, R4, 0x1, P1 ;  /* 0x0000000b241fa211 */ /* 0x000fe200008f0c04 */
[----:B------:R-:W-:Y:S01]  /*2010*/  @!PT LDS RZ, [RZ] ;  /* 0x00000000fffff984 */ /* 0x000fe20000000800 */
[----:B------:R-:W-:Y:S01]  /*2020*/  @!PT LDS RZ, [RZ] ;  /* 0x00000000fffff984 */ /* 0x000fe20000000800 */
[----:B------:R-:W-:Y:S01]  /*2030*/  @!PT LDS RZ, [RZ] ;  /* 0x00000000fffff984 */ /* 0x000fe20000000800 */
[----:B------:R-:W-:Y:S01]  /*2040*/  @!P4 LDGSTS.E.BYPASS.LTC128B.128 [R13+0x800], desc[UR28][R34.64] ;  /* 0x00800000220dcfae */ /* 0x000fe2000b901d5c */
[----:B------:R-:W2:Y:S01]  /*2050*/  @!P0 LDC.64 R4, c[0x0][0x218] ;  /* 0x00008600ff048b82 */ /* 0x000ea20000000a00 */
[----:B------:R-:W-:Y:S01]  /*2060*/  IMAD R8, R10, UR10, RZ ;  /* 0x0000000a0a087c24 */ /* 0x000fe2000f8e02ff */
[----:B------:R-:W-:Y:S01]  /*2070*/  ISETP.GE.AND P1, PT, R7, UR16, PT ;  /* 0x0000001007007c0c */ /* 0x000fe2000bf26270 */
[----:B------:R-:W-:Y:S01]  /*2080*/  @!P4 LDGSTS.E.BYPASS.LTC128B.128 [R13+0x2800], desc[UR28][R34.64+0x80] ;  /* 0x02800080220dcfae */ /* 0x000fe2000b901d5c */
[C---:B------:R-:W-:Y:S01]  /*2090*/  IMAD.WIDE.U32 R200, R15.reuse, UR10, R200 ;  /* 0x0000000a0fc87c25 */ /* 0x040fe2000f8e00c8 */
[----:B------:R-:W-:Y:S01]  /*20a0*/  UIMAD UR10, UR18, UR32, URZ ;  /* 0x00000020120a72a4 */ /* 0x000fe2000f8e023f */
[----:B------:R-:W-:Y:S01]  /*20b0*/  SHF.R.S32.HI R197, RZ, 0x4, R24 ;  /* 0x00000004ffc57819 */ /* 0x000fe20000011418 */
[----:B------:R3:W-:Y:S01]  /*20c0*/  @!P4 LDGSTS.E.BYPASS.LTC128B.128 [R13+0x4800], desc[UR28][R34.64+0x100] ;  /* 0x04800100220dcfae */ /* 0x0007e2000b901d5c */
[----:B------:R-:W-:Y:S01]  /*20d0*/  IMAD R209, R15, UR11, R8 ;  /* 0x0000000b0fd17c24 */ /* 0x000fe2000f8e0208 */
[----:B------:R-:W-:Y:S01]  /*20e0*/  UIMAD UR10, UR17, UR21, UR10 ;  /* 0x00000015110a72a4 */ /* 0x000fe2000f8e020a */
[----:B------:R-:W-:Y:S01]  /*20f0*/  IMAD.U32 R83, RZ, RZ, UR21 ;  /* 0x00000015ff537e24 */ /* 0x000fe2000f8e00ff */
[----:B------:R-:W-:Y:S01]  /*2100*/  @!P3 LDGSTS.E.BYPASS.LTC128B.128 [R23+0x1000], desc[UR28][R32.64] ;  /* 0x010000002017bfae */ /* 0x000fe2000b901d5c */
[----:B------:R-:W-:Y:S01]  /*2110*/  IMAD.IADD R209, R201, 0x1, R209 ;  /* 0x00000001c9d17824 */ /* 0x000fe200078e02d1 */
[----:B------:R-:W-:Y:S01]  /*2120*/  ISETP.GE.AND P4, PT, R14, UR16, PT ;  /* 0x000000100e007c0c */ /* 0x000fe2000bf86270 */
[----:B------:R-:W-:Y:S01]  /*2130*/  IMAD.MOV.U32 R208, RZ, RZ, R200 ;  /* 0x000000ffffd07224 */ /* 0x000fe200078e00c8 */
[----:B------:R-:W-:Y:S01]  /*2140*/  @!P3 LDGSTS.E.BYPASS.LTC128B.128 [R23+0x3000], desc[UR28][R32.64+0x80] ;  /* 0x030000802017bfae */ /* 0x000fe2000b901d5c */
[----:B------:R-:W-:Y:S01]  /*2150*/  @!P2 IMAD R11, R3, 0x2, R26 ;  /* 0x00000002030ba824 */ /* 0x000fe200078e021a */
[----:B------:R-:W-:Y:S01]  /*2160*/  @!P0 MOV R26, 0x400 ;  /* 0x00000400001a8802 */ /* 0x000fe20000000f00 */
[----:B------:R-:W-:Y:S01]  /*2170*/  IMAD.WIDE.U32 R18, R16, UR6, R18 ;  /* 0x0000000610127c25 */ /* 0x000fe2000f8e0012 */
[----:B------:R4:W-:Y:S01]  /*2180*/  @!P3 LDGSTS.E.BYPASS.LTC128B.128 [R23+0x5000], desc[UR28][R32.64+0x100] ;  /* 0x050001002017bfae */ /* 0x0009e2000b901d5c */
[----:B------:R-:W-:Y:S01]  /*2190*/  ISETP.GE.AND P3, PT, R14, UR16, PT ;  /* 0x000000100e007c0c */ /* 0x000fe2000bf66270 */
[----:B------:R-:W-:Y:S01]  /*21a0*/  VOTEU.ALL UP0, P1 ;  /* 0x00000000003f7886 */ /* 0x000fe20000800000 */
[----:B------:R-:W-:Y:S01]  /*21b0*/  IMAD.U32 R27, RZ, RZ, UR7 ;  /* 0x00000007ff1b7e24 */ /* 0x000fe2000f8e00ff */
[----:B------:R-:W5:Y:S01]  /*21c0*/  @!P6 S2R R8, SR_CgaCtaId ;  /* 0x000000000008e919 */ /* 0x000f620000008800 */
[----:B------:R-:W-:Y:S01]  /*21d0*/  IMAD.SHL.U32 R210, R2, 0x2, RZ ;  /* 0x0000000202d27824 */ /* 0x000fe200078e00ff */
[----:B------:R-:W-:Y:S01]  /*21e0*/  LEA R207, R81, UR14, 0x4 ;  /* 0x0000000e51cf7c11 */ /* 0x000fe2000f8e20ff */
[----:B------:R-:W-:Y:S01]  /*21f0*/  IMAD.U32 R204, RZ, RZ, UR15 ;  /* 0x0000000fffcc7e24 */ /* 0x000fe2000f8e00ff */
[----:B------:R-:W-:Y:S01]  /*2200*/  @!P2 LDGSTS.E.BYPASS.LTC128B.128 [R11+0x1800], desc[UR28][R30.64] ;  /* 0x018000001e0bafae */ /* 0x000fe2000b901d5c */
[----:B-1----:R-:W-:-:S02]  /*2210*/  @!P0 LEA R26, R9, R26, 0x18 ;  /* 0x0000001a091a8211 */ /* 0x002fc400078ec0ff */
[C---:B------:R-:W-:Y:S01]  /*2220*/  LOP3.LUT R9, R24.reuse, 0xfffffff0, RZ, 0xc0, !PT ;  /* 0xfffffff018097812 */ /* 0x040fe200078ec0ff */
[----:B------:R-:W1:Y:S01]  /*2230*/  @!P1 S2R R12, SR_CgaCtaId ;  /* 0x00000000000c9919 */ /* 0x000e620000008800 */
[----:B------:R-:W-:Y:S01]  /*2240*/  LEA.HI R24, R24, R197, RZ, 0x1 ;  /* 0x000000c518187211 */ /* 0x000fe200078f08ff */
[----:B------:R-:W-:Y:S01]  /*2250*/  @!P0 IMAD R25, R3, 0x2, R26 ;  /* 0x0000000203198824 */ /* 0x000fe200078e021a */
[----:B------:R-:W-:Y:S01]  /*2260*/  LOP3.LUT R210, R210, 0x6, RZ, 0xc0, !PT ;  /* 0x00000006d2d27812 */ /* 0x000fe200078ec0ff */
[----:B------:R-:W-:Y:S01]  /*2270*/  @!P2 LDGSTS.E.BYPASS.LTC128B.128 [R11+0x3800], desc[UR28][R30.64+0x80] ;  /* 0x038000801e0bafae */ /* 0x000fe2000b901d5c */
[----:B------:R-:W-:Y:S01]  /*2280*/  LOP3.LUT R24, R24, 0xfffffffe, RZ, 0xc0, !PT ;  /* 0xfffffffe18187812 */ /* 0x000fe200078ec0ff */
[----:B---3--:R-:W-:Y:S02]  /*2290*/  IMAD.U32 R13, RZ, RZ, UR8 ;  /* 0x00000008ff0d7e24 */ /* 0x008fe4000f8e00ff */
[----:B------:R3:W-:Y:S02]  /*22a0*/  @!P2 LDGSTS.E.BYPASS.LTC128B.128 [R11+0x5800], desc[UR28][R30.64+0x100] ;  /* 0x058001001e0bafae */ /* 0x0007e4000b901d5c */
[----:B------:R-:W-:Y:S01]  /*22b0*/  IMAD.IADD R197, R197, 0x1, -R24 ;  /* 0x00000001c5c57824 */ /* 0x000fe200078e0a18 */
[----:B------:R-:W1:Y:S01]  /*22c0*/  @!P3 S2R R20, SR_CgaCtaId ;  /* 0x000000000014b919 */ /* 0x000e620000008800 */
[----:B----4-:R-:W-:-:S04]  /*22d0*/  IMAD.WIDE.U32 R22, R83, UR32, R208 ;  /* 0x0000002053167c25 */ /* 0x010fc8000f8e00d0 */
[----:B------:R-:W-:Y:S01]  /*22e0*/  VIADD R23, R23, UR10 ;  /* 0x0000000a17177c36 */ /* 0x000fe20008000000 */
[----:B--2---:R-:W-:Y:S01]  /*22f0*/  @!P0 LEA R28, P2, R22, R4, 0x1 ;  /* 0x00000004161c8211 */ /* 0x004fe200078408ff */
[----:B------:R-:W-:-:S03]  /*2300*/  ULDC.64 UR10, c[0x0][0x268] ;  /* 0x00009a00000a7ab9 */ /* 0x000fc60000000a00 */
[----:B------:R-:W-:Y:S02]  /*2310*/  @!P0 LEA.HI.X R29, R22, R5, R23, 0x1, P2 ;  /* 0x00000005161d8211 */ /* 0x000fe400010f0c17 */
[----:B------:R-:W2:Y:S01]  /*2320*/  @!P6 LDC.64 R4, c[0x0][0x218] ;  /* 0x00008600ff04eb82 */ /* 0x000ea20000000a00 */
[----:B------:R-:W-:Y:S01]  /*2330*/  ISETP.GE.AND P2, PT, R7, UR16, PT ;  /* 0x0000001007007c0c */ /* 0x000fe2000bf46270 */
[----:B------:R-:W-:Y:S01]  /*2340*/  IMAD.IADD R7, R2, 0x1, -R9 ;  /* 0x0000000102077824 */ /* 0x000fe200078e0a09 */
[----:B------:R-:W-:Y:S01]  /*2350*/  @!P0 LDGSTS.E.BYPASS.LTC128B.128 [R25+0x6000], desc[UR28][R28.64] ;  /* 0x060000001c198fae */ /* 0x000fe2000b901d5c */
[----:B------:R-:W-:Y:S01]  /*2360*/  IMAD.U32 R9, RZ, RZ, UR8 ;  /* 0x00000008ff097e24 */ /* 0x000fe2000f8e00ff */
[----:B-----5:R-:W-:Y:S02]  /*2370*/  @!P6 LEA R8, R8, R21, 0x18 ;  /* 0x000000150808e211 */ /* 0x020fe400078ec0ff */
[----:B------:R-:W-:Y:S01]  /*2380*/  @!P0 LDGSTS.E.BYPASS.LTC128B.128 [R25+0x8000], desc[UR28][R28.64+0x80] ;  /* 0x080000801c198fae */ /* 0x000fe2000b901d5c */
[----:B------:R-:W-:Y:S01]  /*2390*/  SHF.R.S32.HI R14, RZ, 0x1f, R7 ;  /* 0x0000001fff0e7819 */ /* 0x000fe20000011407 */
[----:B---3--:R-:W-:-:S02]  /*23a0*/  IMAD.U32 R11, RZ, RZ, UR9 ;  /* 0x00000009ff0b7e24 */ /* 0x008fc4000f8e00ff */
[----:B------:R2:W-:Y:S01]  /*23b0*/  @!P0 LDGSTS.E.BYPASS.LTC128B.128 [R25+0xa000], desc[UR28][R28.64+0x100] ;  /* 0x0a0001001c198fae */ /* 0x0005e2000b901d5c */
[----:B------:R-:W-:Y:S02]  /*23c0*/  @!P6 LEA R9, P0, R9, R22, 0x4 ;  /* 0x000000160909e211 */ /* 0x000fe400078020ff */
[----:B------:R-:W-:Y:S02]  /*23d0*/  LEA.HI R14, R14, R7, RZ, 0x3 ;  /* 0x000000070e0e7211 */ /* 0x000fe400078f18ff */
[----:B------:R-:W-:Y:S02]  /*23e0*/  @!P6 LEA.HI.X R24, R13, R23, R11, 0x4, P0 ;  /* 0x000000170d18e211 */ /* 0x000fe400000f240b */
[----:B------:R-:W-:Y:S02]  /*23f0*/  @!P1 MOV R11, 0x400 ;  /* 0x00000400000b9802 */ /* 0x000fe40000000f00 */
[----:B------:R-:W-:Y:S02]  /*2400*/  @!P3 MOV R13, 0x400 ;  /* 0x00000400000db802 */ /* 0x000fe40000000f00 */
[----:B-1----:R-:W-:Y:S01]  /*2410*/  @!P1 LEA R12, R12, R11, 0x18 ;  /* 0x0000000b0c0c9211 */ /* 0x002fe200078ec0ff */
[----:B------:R-:W-:Y:S01]  /*2420*/  IMAD R11, R17, UR6, RZ ;  /* 0x00000006110b7c24 */ /* 0x000fe2000f8e02ff */
[----:B------:R-:W-:Y:S01]  /*2430*/  @!P3 LEA R20, R20, R13, 0x18 ;  /* 0x0000000d1414b211 */ /* 0x000fe200078ec0ff */
[----:B------:R-:W-:Y:S01]  /*2440*/  @!P6 IMAD R13, R3, 0x2, R8 ;  /* 0x00000002030de824 */ /* 0x000fe200078e0208 */
[----:B------:R-:W-:Y:S01]  /*2450*/  LOP3.LUT R26, R14, 0xfffffff8, RZ, 0xc0, !PT ;  /* 0xfffffff80e1a7812 */ /* 0x000fe200078ec0ff */
[----:B------:R-:W-:-:S04]  /*2460*/  IMAD R11, R16, UR7, R11 ;  /* 0x00000007100b7c24 */ /* 0x000fc8000f8e020b */
[----:B------:R-:W-:Y:S01]  /*2470*/  IMAD.IADD R7, R7, 0x1, -R26 ;  /* 0x0000000107077824 */ /* 0x000fe200078e0a1a */
[C---:B--2---:R-:W-:Y:S01]  /*2480*/  @!P6 LEA R28, P0, R9.reuse, R4, 0x1 ;  /* 0x00000004091ce211 */ /* 0x044fe200078008ff */
[----:B------:R-:W-:Y:S02]  /*2490*/  IMAD.SHL.U32 R4, R0, 0x40, RZ ;  /* 0x0000004000047824 */ /* 0x000fe400078e00ff */
[----:B------:R-:W-:Y:S01]  /*24a0*/  IMAD.U32 R25, RZ, RZ, UR6 ;  /* 0x00000006ff197e24 */ /* 0x000fe2000f8e00ff */
[----:B------:R-:W-:Y:S02]  /*24b0*/  @!P6 LEA.HI.X R29, R9, R5, R24, 0x1, P0 ;  /* 0x00000005091de211 */ /* 0x000fe400000f0c18 */
[C---:B------:R-:W-:Y:S01]  /*24c0*/  ISETP.GE.AND P0, PT, R16.reuse, UR16, PT ;  /* 0x0000001010007c0c */ /* 0x040fe2000bf06270 */
[----:B------:R-:W-:Y:S01]  /*24d0*/  IMAD.SHL.U32 R16, R16, 0x8, RZ ;  /* 0x0000000810107824 */ /* 0x000fe200078e00ff */
[----:B------:R-:W-:Y:S01]  /*24e0*/  LOP3.LUT R5, R4, 0x1c0, RZ, 0xc0, !PT ;  /* 0x000001c004057812 */ /* 0x000fe200078ec0ff */
[----:B------:R-:W1:Y:S01]  /*24f0*/  @!P3 LDC.64 R8, c[0x0][0x218] ;  /* 0x00008600ff08bb82 */ /* 0x000e620000000a00 */
[----:B------:R-:W-:Y:S01]  /*2500*/  @!P6 LDGSTS.E.BYPASS.LTC128B.128 [R13+0x6800], desc[UR28][R28.64] ;  /* 0x068000001c0defae */ /* 0x000fe2000b901d5c */
[----:B------:R-:W-:Y:S01]  /*2510*/  USHF.L.U32 UR16, UR9, 0x5, URZ ;  /* 0x0000000509107899 */ /* 0x000fe2000800063f */
[----:B------:R-:W-:-:S02]  /*2520*/  LOP3.LUT R16, R5, 0x8, R16, 0xf8, !PT ;  /* 0x0000000805107812 */ /* 0x000fc400078ef810 */
[----:B------:R-:W-:Y:S01]  /*2530*/  SHF.R.U32.HI R17, RZ, 0x3, R5 ;  /* 0x00000003ff117819 */ /* 0x000fe20000011605 */
[----:B------:R-:W-:Y:S02]  /*2540*/  @!P6 LDGSTS.E.BYPASS.LTC128B.128 [R13+0x8800], desc[UR28][R28.64+0x80] ;  /* 0x088000801c0defae */ /* 0x000fe4000b901d5c */
[----:B------:R-:W2:Y:S01]  /*2550*/  @!P1 LDC.64 R4, c[0x0][0x218] ;  /* 0x00008600ff049b82 */ /* 0x000ea20000000a00 */
[----:B------:R-:W-:Y:S01]  /*2560*/  LOP3.LUT R16, R16, R17, RZ, 0x3c, !PT ;  /* 0x0000001110107212 */ /* 0x000fe200078e3cff */
[----:B------:R3:W-:Y:S01]  /*2570*/  @!P6 LDGSTS.E.BYPASS.LTC128B.128 [R13+0xa800], desc[UR28][R28.64+0x100] ;  /* 0x0a8001001c0defae */ /* 0x0007e2000b901d5c */
[----:B------:R-:W-:Y:S01]  /*2580*/  IADD3 R224, P6, R18, UR20, RZ ;  /* 0x0000001412e07c10 */ /* 0x000fe2000ffde0ff */
[----:B------:R-:W-:Y:S02]  /*2590*/  IMAD R18, R10, UR10, RZ ;  /* 0x0000000a0a127c24 */ /* 0x000fe4000f8e02ff */
[----:B------:R-:W-:Y:S01]  /*25a0*/  @!P3 IMAD R17, R3, 0x2, R20 ;  /* 0x000000020311b824 */ /* 0x000fe200078e0214 */
[----:B------:R-:W-:Y:S01]  /*25b0*/  IADD3.X R225, R19, UR19, R11, P6, !PT ;  /* 0x0000001313e17c10 */ /* 0x000fe2000b7fe40b */
[----:B------:R-:W-:Y:S01]  /*25c0*/  IMAD.U32 R11, RZ, RZ, UR16 ;  /* 0x00000010ff0b7e24 */ /* 0x000fe2000f8e00ff */
[----:B------:R-:W-:Y:S01]  /*25d0*/  @!P3 IADD3 R10, P6, R22, UR26, RZ ;  /* 0x0000001a160abc10 */ /* 0x000fe2000ffde0ff */
[----:B------:R-:W-:-:S03]  /*25e0*/  IMAD.WIDE.U32 R224, R15, UR10, R224 ;  /* 0x0000000a0fe07c25 */ /* 0x000fc6000f8e00e0 */
[----:B------:R-:W-:Y:S01]  /*25f0*/  @!P3 IADD3.X R11, R23, UR27, R11, P6, !PT ;  /* 0x0000001b170bbc10 */ /* 0x000fe2000b7fe40b */
[----:B------:R-:W-:Y:S01]  /*2600*/  @!UP0 UIMAD UR10, UR9, 0x30, URZ ;  /* 0x00000030090a88a4 */ /* 0x000fe2000f8e023f */
[----:B------:R-:W-:Y:S01]  /*2610*/  IMAD R15, R15, UR11, R18 ;  /* 0x0000000b0f0f7c24 */ /* 0x000fe2000f8e0212 */
[C---:B-1----:R-:W-:Y:S01]  /*2620*/  @!P3 LEA R8, P6, R10.reuse, R8, 0x1 ;  /* 0x000000080a08b211 */ /* 0x042fe200078c08ff */
[----:B------:R-:W-:Y:S02]  /*2630*/  UIMAD UR11, UR17, UR6, URZ ;  /* 0x00000006110b72a4 */ /* 0x000fe4000f8e023f */
[----:B------:R-:W-:Y:S01]  /*2640*/  IMAD.IADD R203, R225, 0x1, R15 ;  /* 0x00000001e1cb7824 */ /* 0x000fe200078e020f */
[----:B------:R-:W-:Y:S01]  /*2650*/  @!P3 LEA.HI.X R9, R10, R9, R11, 0x1, P6 ;  /* 0x000000090a09b211 */ /* 0x000fe200030f0c0b */
[----:B------:R-:W-:Y:S01]  /*2660*/  @!P1 IMAD R15, R3, 0x2, R12 ;  /* 0x00000002030f9824 */ /* 0x000fe200078e020c */
[----:B------:R-:W-:Y:S01]  /*2670*/  UIMAD.WIDE.U32 UR16, UR32, UR6, URZ ;  /* 0x00000006201072a5 */ /* 0x000fe2000f8e003f */
[C---:B------:R-:W-:Y:S01]  /*2680*/  IMAD.SHL.U32 R11, R197.reuse, 0x8, RZ ;  /* 0x00000008c50b7824 */ /* 0x040fe200078e00ff */
[----:B------:R-:W-:Y:S01]  /*2690*/  UIMAD UR11, UR32, UR7, UR11 ;  /* 0x00000007200b72a4 */ /* 0x000fe2000f8e020b */
[----:B------:R-:W-:Y:S01]  /*26a0*/  @!P3 LDGSTS.E.BYPASS.LTC128B.128 [R17+0x7000], desc[UR28][R8.64] ;  /* 0x070000000811bfae */ /* 0x000fe2000b901d5c */
[----:B------:R-:W-:Y:S01]  /*26b0*/  IMAD R197, R197, 0x200, R16 ;  /* 0x00000200c5c57824 */ /* 0x000fe200078e0210 */
[----:B------:R-:W-:Y:S01]  /*26c0*/  VOTEU.ALL UP0, P2 ;  /* 0x00000000003f7886 */ /* 0x000fe20001000000 */
[----:B---3--:R-:W-:Y:S01]  /*26d0*/  IMAD.U32 R13, RZ, RZ, UR8 ;  /* 0x00000008ff0d7e24 */ /* 0x008fe2000f8e00ff */
[----:B------:R-:W-:Y:S01]  /*26e0*/  @!P3 LDGSTS.E.BYPASS.LTC128B.128 [R17+0x9000], desc[UR28][R8.64+0x80] ;  /* 0x090000800811bfae */ /* 0x000fe2000b901d5c */
[----:B------:R-:W-:Y:S01]  /*26f0*/  UIADD3 UR11, UR17, UR11, URZ ;  /* 0x0000000b110b7290 */ /* 0x000fe2000fffe03f */
[----:B------:R-:W-:Y:S01]  /*2700*/  IMAD.U32 R20, RZ, RZ, UR16 ;  /* 0x00000010ff147e24 */ /* 0x000fe2000f8e00ff */
[----:B------:R-:W-:Y:S01]  /*2710*/  LEA R197, R197, UR4, 0x1 ;  /* 0x00000004c5c57c11 */ /* 0x000fe2000f8e08ff */
[----:B------:R-:W-:Y:S01]  /*2720*/  @!P1 IMAD.WIDE.U32 R18, R13, 0x30, R22 ;  /* 0x000000300d129825 */ /* 0x000fe200078e0016 */
[----:B------:R1:W-:Y:S03]  /*2730*/  @!P3 LDGSTS.E.BYPASS.LTC128B.128 [R17+0xb000], desc[UR28][R8.64+0x100] ;  /* 0x0b0001000811bfae */ /* 0x0003e6000b901d5c */
[----:B------:R-:W-:Y:S01]  /*2740*/  @!P1 VIADD R10, R19, UR10 ;  /* 0x0000000a130a9c36 */ /* 0x000fe20008000000 */
[C---:B--2---:R-:W-:Y:S01]  /*2750*/  @!P1 LEA R22, P6, R18.reuse, R4, 0x1 ;  /* 0x0000000412169211 */ /* 0x044fe200078c08ff */
[----:B------:R-:W-:Y:S01]  /*2760*/  IMAD.SHL.U32 R13, R7, 0x40, RZ ;  /* 0x00000040070d7824 */ /* 0x000fe200078e00ff */
[----:B------:R-:W-:Y:S01]  /*2770*/  USHF.L.U32 UR10, UR7, 0x5, URZ ;  /* 0x00000005070a7899 */ /* 0x000fe2000800063f */
[----:B------:R-:W-:Y:S01]  /*2780*/  IMAD.U32 R21, RZ, RZ, UR17 ;  /* 0x00000011ff157e24 */ /* 0x000fe2000f8e00ff */
[----:B------:R-:W-:Y:S01]  /*2790*/  @!P1 LEA.HI.X R23, R18, R5, R10, 0x1, P6 ;  /* 0x0000000512179211 */ /* 0x000fe200030f0c0a */
[----:B------:R-:W-:Y:S01]  /*27a0*/  IMAD.U32 R5, RZ, RZ, UR11 ;  /* 0x0000000bff057e24 */ /* 0x000fe2000f8e00ff */
[----:B------:R-:W-:Y:S01]  /*27b0*/  LOP3.LUT R4, R13, 0x1c0, RZ, 0xc0, !PT ;  /* 0x000001c00d047812 */ /* 0x000fe200078ec0ff */
[----:B------:R-:W-:Y:S01]  /*27c0*/  IMAD.U32 R21, RZ, RZ, UR6 ;  /* 0x00000006ff157e24 */ /* 0x000fe2000f8e00ff */
[----:B------:R-:W-:Y:S01]  /*27d0*/  LEA R18, P6, R20, R224, 0x6 ;  /* 0x000000e014127211 */ /* 0x000fe200078c30ff */
[----:B------:R-:W-:Y:S01]  /*27e0*/  @!P1 LDGSTS.E.BYPASS.LTC128B.128 [R15+0x7800], desc[UR28][R22.64] ;  /* 0x07800000160f9fae */ /* 0x000fe2000b901d5c */
[----:B------:R-:W-:Y:S01]  /*27f0*/  LOP3.LUT R11, R4, 0x8, R11, 0xf8, !PT ;  /* 0x00000008040b7812 */ /* 0x000fe200078ef80b */
[----:B------:R-:W2:Y:S01]  /*2800*/  @!P0 LDC.64 R12, c[0x0][0x220] ;  /* 0x00008800ff0c8b82 */ /* 0x000ea20000000a00 */
[----:B------:R-:W-:Y:S01]  /*2810*/  SHF.R.U32.HI R4, RZ, 0x3, R4 ;  /* 0x00000003ff047819 */ /* 0x000fe20000011604 */
[----:B------:R-:W-:Y:S01]  /*2820*/  @!P1 LDGSTS.E.BYPASS.LTC128B.128 [R15+0x9800], desc[UR28][R22.64+0x80] ;  /* 0x09800080160f9fae */ /* 0x000fe2000b901d5c */
[----:B------:R-:W-:Y:S01]  /*2830*/  LEA.HI.X R19, R20, R203, R5, 0x6, P6 ;  /* 0x000000cb14137211 */ /* 0x000fe200030f3405 */
[----:B------:R-:W-:Y:S01]  /*2840*/  IMAD.U32 R16, RZ, RZ, UR6 ;  /* 0x00000006ff107e24 */ /* 0x000fe2000f8e00ff */
[----:B------:R-:W-:Y:S01]  /*2850*/  LOP3.LUT R3, R11, R4, RZ, 0x3c, !PT ;  /* 0x000000040b037212 */ /* 0x000fe200078e3cff */
[----:B------:R3:W-:Y:S01]  /*2860*/  @!P1 LDGSTS.E.BYPASS.LTC128B.128 [R15+0xb800], desc[UR28][R22.64+0x100] ;  /* 0x0b800100160f9fae */ /* 0x0007e2000b901d5c */
[----:B------:R-:W-:Y:S01]  /*2870*/  UIMAD.WIDE.U32 UR16, UR6, 0x20, URZ ;  /* 0x00000020061078a5 */ /* 0x000fe2000f8e003f */
[----:B------:R-:W4:Y:S01]  /*2880*/  @!P5 LDC.64 R4, c[0x0][0x220] ;  /* 0x00008800ff04db82 */ /* 0x000f220000000a00 */
[----:B------:R-:W-:Y:S01]  /*2890*/  @!P5 LEA R21, P1, R21, R18, 0x4 ;  /* 0x000000121515d211 */ /* 0x000fe200078220ff */
[----:B------:R-:W0:Y:S01]  /*28a0*/  LDGDEPBAR ;  /* 0x00000000000079af */ /* 0x000e220000000000 */
[----:B------:R-:W-:-:S02]  /*28b0*/  VIADD R195, R197, 0x6020 ;  /* 0x00006020c5c37836 */ /* 0x000fc40000000000 */
[----:B------:R-:W-:Y:S01]  /*28c0*/  @!P5 LEA.HI.X R16, R16, R19, R27, 0x4, P1 ;  /* 0x000000131010d211 */ /* 0x000fe200008f241b */
[----:B-1----:R-:W-:Y:S01]  /*28d0*/  IMAD.U32 R17, RZ, RZ, UR10 ;  /* 0x0000000aff117e24 */ /* 0x002fe2000f8e00ff */
[----:B------:R-:W-:Y:S01]  /*28e0*/  @!UP0 UIMAD UR10, UR7, 0x30, URZ ;  /* 0x00000030070a88a4 */ /* 0x000fe2000f8e023f */
[----:B------:R-:W1:Y:S01]  /*28f0*/  @!P4 LDC.64 R10, c[0x0][0x220] ;  /* 0x00008800ff0acb82 */ /* 0x000e620000000a00 */
[----:B------:R-:W-:-:S07]  /*2900*/  UISETP.GT.AND UP0, UPT, UR32, UR22, UPT ;  /* 0x000000162000728c */ /* 0x000fce000bf04270 */
[----:B------:R-:W5:Y:S01]  /*2910*/  @!P2 LDC.64 R8, c[0x0][0x220] ;  /* 0x00008800ff08ab82 */ /* 0x000f620000000a00 */
[----:B--2---:R-:W-:-:S04]  /*2920*/  @!P0 LEA R12, P6, R18, R12, 0x1 ;  /* 0x0000000c120c8211 */ /* 0x004fc800078c08ff */
[----:B------:R-:W-:Y:S02]  /*2930*/  @!P0 LEA.HI.X R13, R18, R13, R19, 0x1, P6 ;  /* 0x0000000d120d8211 */ /* 0x000fe400030f0c13 */
[----:B----4-:R-:W-:Y:S01]  /*2940*/  @!P5 LEA R20, P3, R21, R4, 0x1 ;  /* 0x000000041514d211 */ /* 0x010fe200078608ff */
[----:B---3--:R-:W-:Y:S01]  /*2950*/  IMAD.SHL.U32 R15, R14, 0x40, RZ ;  /* 0x000000400e0f7824 */ /* 0x008fe200078e00ff */
[----:B------:R-:W-:-:S04]  /*2960*/  DEPBAR.LE SB0, 0x0 ;  /* 0x000080000000791a */ /* 0x000fc80000000000 */
[----:B------:R-:W-:Y:S01]  /*2970*/  BAR.SYNC.DEFER_BLOCKING 0x0 ;  /* 0x0000000000007b1d */ /* 0x000fe20000010000 */
[----:B------:R-:W-:Y:S01]  /*2980*/  @!P4 IADD3 R14, P1, R18, UR16, RZ ;  /* 0x00000010120ecc10 */ /* 0x000fe2000ff3e0ff */
[----:B------:R-:W-:Y:S01]  /*2990*/  @!P2 IMAD.WIDE.U32 R22, R25, 0x30, R18 ;  /* 0x000000301916a825 */ /* 0x000fe200078e0012 */
[----:B------:R-:W-:Y:S02]  /*29a0*/  LOP3.LUT R4, R15, 0xfffffe00, RZ, 0xc0, !PT ;  /* 0xfffffe000f047812 */ /* 0x000fe400078ec0ff */
[----:B------:R-:W-:Y:S02]  /*29b0*/  @!P4 IADD3.X R17, R19, UR17, R17, P1, !PT ;  /* 0x000000111311cc10 */ /* 0x000fe40008ffe411 */
[----:B------:R-:W-:Y:S01]  /*29c0*/  @!P5 LEA.HI.X R21, R21, R5, R16, 0x1, P3 ;  /* 0x000000051515d211 */ /* 0x000fe200018f0c10 */
[----:B------:R-:W-:Y:S01]  /*29d0*/  IMAD R198, R81, 0x400, R4 ;  /* 0x0000040051c67824 */ /* 0x000fe200078e0204 */
[C---:B-1----:R-:W-:Y:S01]  /*29e0*/  @!P4 LEA R10, P1, R14.reuse, R10, 0x1 ;  /* 0x0000000a0e0ac211 */ /* 0x042fe200078208ff */
[----:B------:R-:W-:Y:S01]  /*29f0*/  @!P2 VIADD R5, R23, UR10 ;  /* 0x0000000a1705ac36 */ /* 0x000fe20008000000 */
[----:B------:R-:W-:Y:S01]  /*2a00*/  UIADD3 UR10, UR15, 0x1, -UR25 ;  /* 0x000000010f0a7890 */ /* 0x000fe2000fffe819 */
[----:B------:R-:W-:Y:S01]  /*2a10*/  IMAD.IADD R198, R3, 0x1, R198 ;  /* 0x0000000103c67824 */ /* 0x000fe200078e02c6 */
[----:B------:R-:W-:-:S02]  /*2a20*/  @!P4 LEA.HI.X R11, R14, R11, R17, 0x1, P1 ;  /* 0x0000000b0e0bc211 */ /* 0x000fc400008f0c11 */
[----:B------:R-:W-:Y:S02]  /*2a30*/  UIADD3 UR10, UR10, UR12, URZ ;  /* 0x0000000c0a0a7290 */ /* 0x000fe4000fffe03f */
        /* <DEDUP_REMOVED lines=10> */
[----:B-----5:R-:W-:-:S03]  /*2ae0*/  @!P2 LEA R8, P0, R22, R8, 0x1 ;  /* 0x000000081608a211 */ /* 0x020fc600078008ff */
[----:B------:R-:W-:Y:S01]  /*2af0*/  @P5 STS.128 [R199+0xc800], RZ ;  /* 0x00c800ffc7005388 */ /* 0x000fe20000000c00 */
[----:B------:R-:W-:Y:S01]  /*2b00*/  @!P2 LEA.HI.X R9, R22, R9, R5, 0x1, P0 ;  /* 0x000000091609a211 */ /* 0x000fe200000f0c05 */
[----:B------:R-:W-:Y:S02]  /*2b10*/  IMAD.MOV.U32 R5, RZ, RZ, 0x20 ;  /* 0x00000020ff057424 */ /* 0x000fe400078e00ff */
[----:B------:R-:W-:Y:S04]  /*2b20*/  @P5 STS.128 [R199+0xe800], RZ ;  /* 0x00e800ffc7005388 */ /* 0x000fe80000000c00 */
[----:B------:R-:W-:Y:S04]  /*2b30*/  @P5 STS.128 [R199+0x10800], RZ ;  /* 0x010800ffc7005388 */ /* 0x000fe80000000c00 */
[----:B------:R-:W-:Y:S01]  /*2b40*/  @!PT LDS RZ, [RZ] ;  /* 0x00000000fffff984 */ /* 0x000fe20000000800 */
[----:B------:R-:W-:Y:S01]  /*2b50*/  @!PT LDS RZ, [RZ] ;  /* 0x00000000fffff984 */ /* 0x000fe20000000800 */
[----:B------:R-:W-:Y:S01]  /*2b60*/  @!PT LDS RZ, [RZ] ;  /* 0x00000000fffff984 */ /* 0x000fe20000000800 */
[----:B------:R-:W-:Y:S04]  /*2b70*/  @!P5 LDGSTS.E.BYPASS.LTC128B.128 [R199+0xc800], desc[UR28][R20.64] ;  /* 0x0c80000014c7dfae */ /* 0x000fe8000b901d5c */
[----:B------:R-:W-:Y:S04]  /*2b80*/  @!P5 LDGSTS.E.BYPASS.LTC128B.128 [R199+0xe800], desc[UR28][R20.64+0x80] ;  /* 0x0e80008014c7dfae */ /* 0x000fe8000b901d5c */
[----:B------:R-:W-:Y:S04]  /*2b90*/  @!P5 LDGSTS.E.BYPASS.LTC128B.128 [R199+0x10800], desc[UR28][R20.64+0x100] ;  /* 0x1080010014c7dfae */ /* 0x000fe8000b901d5c */
        /* <DEDUP_REMOVED lines=22> */
[----:B------:R-:W3:Y:S01]  /*2d00*/  LDSM.16.M88.4 R32, [R197+0x6000] ;  /* 0x00600000c520783b */ /* 0x000ee20000000200 */
[----:B------:R-:W-:Y:S02]  /*2d10*/  SEL R7, R7, 0xfffffff0, !P1 ;  /* 0xfffffff007077807 */ /* 0x000fe40004800000 */
[----:B------:R-:W-:Y:S01]  /*2d20*/  R2P PR, R0, 0x6 ;  /* 0x0000000600007804 */ /* 0x000fe20000000000 */
[----:B------:R-:W4:Y:S01]  /*2d30*/  LDSM.16.M88.4 R24, [R197+0x6800] ;  /* 0x00680000c518783b */ /* 0x000f220000000200 */
[----:B------:R-:W-:Y:S02]  /*2d40*/  VIADD R0, R197, 0x6000 ;  /* 0x00006000c5007836 */ /* 0x000fe40000000000 */
[--C-:B------:R-:W-:Y:S01]  /*2d50*/  IMAD R196, R7, 0x2, R198.reuse ;  /* 0x0000000207c47824 */ /* 0x100fe200078e02c6 */
[----:B------:R-:W5:Y:S01]  /*2d60*/  LDSM.16.M88.4 R16, [R197+0x7000] ;  /* 0x00700000c510783b */ /* 0x000f620000000200 */
[----:B------:R-:W-:-:S02]  /*2d70*/  IMAD R194, R5, 0x2, R198 ;  /* 0x0000000205c27824 */ /* 0x000fc400078e02c6 */
[----:B------:R-:W-:Y:S01]  /*2d80*/  IMAD R193, R5, 0x2, R196 ;  /* 0x0000000205c17824 */ /* 0x000fe200078e02c4 */
[----:B------:R-:W5:Y:S04]  /*2d90*/  LDSM.16.M88.4 R44, [R197+0x7800] ;  /* 0x00780000c52c783b */ /* 0x000f680000000200 */
[----:B------:R-:W-:Y:S01]  /*2da0*/  @P1 VIADD R195, R0, 0xffffffe0 ;  /* 0xffffffe000c31836 */ /* 0x000fe20000000000 */
[----:B-1----:R-:W-:Y:S01]  /*2db0*/  LDSM.16.M88.4 R12, [R196] ;  /* 0x00000000c40c783b */ /* 0x002fe20000000200 */
[----:B------:R-:W-:-:S03]  /*2dc0*/  IMAD.MOV.U32 R0, RZ, RZ, 0x40 ;  /* 0x00000040ff007424 */ /* 0x000fc600078e00ff */
[----:B--2---:R-:W1:Y:S02]  /*2dd0*/  LDSM.16.M88.4 R8, [R195] ;  /* 0x00000000c308783b */ /* 0x004e640000000200 */
[----:B------:R-:W-:Y:S02]  /*2de0*/  SEL R0, R0, 0xffffffc0, !P2 ;  /* 0xffffffc000007807 */ /* 0x000fe40005000000 */
[----:B------:R-:W2:Y:S03]  /*2df0*/  LDSM.16.M88.4 R68, [R195+0x800] ;  /* 0x00080000c344783b */ /* 0x000ea60000000200 */
[----:B------:R-:W-:Y:S01]  /*2e00*/  IMAD.IADD R191, R197, 0x1, R0 ;  /* 0x00000001c5bf7824 */ /* 0x000fe200078e0200 */
[----:B------:R-:W2:Y:S01]  /*2e10*/  LDSM.16.M88.4 R56, [R195+0x1000] ;  /* 0x00100000c338783b */ /* 0x000ea20000000200 */
[----:B------:R-:W-:-:S03]  /*2e20*/  IMAD.IADD R184, R0, 0x1, R195 ;  /* 0x0000000100b87824 */ /* 0x000fc600078e02c3 */
[----:B------:R-:W2:Y:S04]  /*2e30*/  LDSM.16.M88.4 R48, [R195+0x1800] ;  /* 0x00180000c330783b */ /* 0x000ea80000000200 */
[----:B------:R-:W-:Y:S01]  /*2e40*/  LDSM.16.M88.4 R60, [R194] ;  /* 0x00000000c23c783b */ /* 0x000fe20000000200 */
[C---:B---3--:R-:W-:Y:S03]  /*2e50*/  HMMA.16816.F32 R36, R52.reuse, R32, RZ ;  /* 0x000000203424723c */ /* 0x048fe600000018ff */
[----:B------:R-:W3:Y:S04]  /*2e60*/  LDSM.16.M88.4 R40, [R191+0x6000] ;  /* 0x00600000bf28783b */ /* 0x000ee80000000200 */
[----:B------:R-:W-:Y:S01]  /*2e70*/  LDSM.16.M88.4 R72, [R191+0x7800] ;  /* 0x00780000bf48783b */ /* 0x000fe20000000200 */
[C---:B------:R-:W-:Y:S03]  /*2e80*/  HMMA.16816.F32 R32, R52.reuse, R34, RZ ;  /* 0x000000223420723c */ /* 0x040fe600000018ff */
[----:B------:R-:W-:Y:S03]  /*2e90*/  LDSM.16.M88.4 R76, [R197+0x9800] ;  /* 0x00980000c54c783b */ /* 0x000fe60000000200 */
[C---:B----4-:R-:W-:Y:S01]  /*2ea0*/  HMMA.16816.F32 R28, R52.reuse, R24, RZ ;  /* 0x00000018341c723c */ /* 0x050fe200000018ff */
[----:B------:R-:W0:Y:S05]  /*2eb0*/  LDGDEPBAR ;  /* 0x00000000000079af */ /* 0x000e2a0000000000 */
[C---:B-----5:R-:W-:Y:S06]  /*2ec0*/  HMMA.16816.F32 R20, R52.reuse, R16, RZ ;  /* 0x000000103414723c */ /* 0x060fec00000018ff */
        /* <DEDUP_REMOVED lines=16> */
[----:B------:R-:W-:Y:S04]  /*2fd0*/  LDSM.16.M88.4 R48, [R193] ;  /* 0x00000000c130783b */ /* 0x000fe80000000200 */
[----:B------:R-:W2:Y:S01]  /*2fe0*/  LDSM.16.M88.4 R12, [R184] ;  /* 0x00000000b80c783b */ /* 0x000ea20000000200 */
        /* <DEDUP_REMOVED lines=32> */
[C---:B--2---:R-:W-:Y:S06]  /*31f0*/  HMMA.16816.F32 R20, R44.reuse, R12, R20 ;  /* 0x0000000c2c14723c */ /* 0x044fec0000001814 */
[C---:B------:R-:W-:Y:S01]  /*3200*/  HMMA.16816.F32 R16, R44.reuse, R14, R16 ;  /* 0x0000000e2c10723c */ /* 0x040fe20000001810 */
[----:B------:R-:W2:Y:S05]  /*3210*/  LDSM.16.M88.4 R12, [R191+0x8000] ;  /* 0x00800000bf0c783b */ /* 0x000eaa0000000200 */
[C---:B------:R-:W-:Y:S06]  /*3220*/  HMMA.16816.F32 R64, R44.reuse, R76, R64 ;  /* 0x0000004c2c40723c */ /* 0x040fec0000001840 */
[----:B------:R-:W-:Y:S01]  /*3230*/  HMMA.16816.F32 R60, R44, R78, R60 ;  /* 0x0000004e2c3c723c */ /* 0x000fe2000000183c */
[----:B------:R-:W4:Y:S04]  /*3240*/  LDSM.16.M88.4 R44, [R191+0x9000] ;  /* 0x00900000bf2c783b */ /* 0x000f280000000200 */
[----:B------:R-:W-:Y:S01]  /*3250*/  LDSM.16.M88.4 R76, [R184+0x3800] ;  /* 0x00380000b84c783b */ /* 0x000fe20000000200 */
[C---:B---3--:R-:W-:Y:S06]  /*3260*/  HMMA.16816.F32 R36, R40.reuse, R56, R36 ;  /* 0x000000382824723c */ /* 0x048fec0000001824 */
[C---:B------:R-:W-:Y:S01]  /*3270*/  HMMA.16816.F32 R32, R40.reuse, R58, R32 ;  /* 0x0000003a2820723c */ /* 0x040fe20000001820 */
[----:B------:R-:W3:Y:S05]  /*3280*/  LDSM.16.M88.4 R56, [R191+0x9800] ;  /* 0x00980000bf38783b */ /* 0x000eea0000000200 */
        /* <DEDUP_REMOVED lines=15> */
[----:B------:R-:W-:Y:S05]  /*3380*/  LDSM.16.M88.4 R68, [R197+0xa000] ;  /* 0x00a00000c544783b */ /* 0x000fea0000000200 */
[C---:B----4-:R-:W-:Y:S06]  /*3390*/  HMMA.16816.F32 R20, R52.reuse, R44, R20 ;  /* 0x0000002c3414723c */ /* 0x050fec0000001814 */
[C---:B------:R-:W-:Y:S01]  /*33a0*/  HMMA.16816.F32 R16, R52.reuse, R46, R16 ;  /* 0x0000002e3410723c */ /* 0x040fe20000001810 */
[----:B------:R-:W4:Y:S05]  /*33b0*/  LDSM.16.M88.4 R44, [R198+0x4000] ;  /* 0x00400000c62c783b */ /* 0x000f2a0000000200 */
[C---:B---3--:R-:W-:Y:S06]  /*33c0*/  HMMA.16816.F32 R64, R52.reuse, R56, R64 ;  /* 0x000000383440723c */ /* 0x048fec0000001840 */
[----:B------:R-:W-:Y:S01]  /*33d0*/  HMMA.16816.F32 R60, R52, R58, R60 ;  /* 0x0000003a343c723c */ /* 0x000fe2000000183c */
[----:B------:R-:W3:Y:S04]  /*33e0*/  LDSM.16.M88.4 R56, [R197+0xa800] ;  /* 0x00a80000c538783b */ /* 0x000ee80000000200 */
[----:B------:R-:W3:Y:S01]  /*33f0*/  LDSM.16.M88.4 R52, [R197+0xb000] ;  /* 0x00b00000c534783b */ /* 0x000ee20000000200 */
        /* <DEDUP_REMOVED lines=11> */
[----:B------:R-:W2:Y:S05]  /*34b0*/  LDSM.16.M88.4 R8, [R195+0x5000] ;  /* 0x00500000c308783b */ /* 0x000eaa0000000200 */
[C---:B----4-:R-:W-:Y:S06]  /*34c0*/  HMMA.16816.F32 R36, R44.reuse, R68, R36 ;  /* 0x000000442c24723c */ /* 0x050fec0000001824 */
[C---:B------:R-:W-:Y:S01]  /*34d0*/  HMMA.16816.F32 R32, R44.reuse, R70, R32 ;  /* 0x000000462c20723c */ /* 0x040fe20000001820 */
[----:B------:R-:W-:Y:S05]  /*34e0*/  LDSM.16.M88.4 R68, [R195+0x5800] ;  /* 0x00580000c344783b */ /* 0x000fea0000000200 */
[C---:B---3--:R-:W-:Y:S06]  /*34f0*/  HMMA.16816.F32 R28, R44.reuse, R56, R28 ;  /* 0x000000382c1c723c */ /* 0x048fec000000181c */
[C---:B------:R-:W-:Y:S01]  /*3500*/  HMMA.16816.F32 R24, R44.reuse, R58, R24 ;  /* 0x0000003a2c18723c */ /* 0x040fe20000001818 */
[----:B------:R-:W-:Y:S05]  /*3510*/  LDSM.16.M88.4 R56, [R194+0x4000] ;  /* 0x00400000c238783b */ /* 0x000fea0000000200 */
[C---:B------:R-:W-:Y:S06]  /*3520*/  HMMA.16816.F32 R20, R44.reuse, R52, R20 ;  /* 0x000000342c14723c */ /* 0x040fec0000001814 */
[C---:B------:R-:W-:Y:S01]  /*3530*/  HMMA.16816.F32 R16, R44.reuse, R54, R16 ;  /* 0x000000362c10723c */ /* 0x040fe20000001810 */
[----:B------:R-:W3:Y:S05]  /*3540*/  LDSM.16.M88.4 R52, [R191+0xa000] ;  /* 0x00a00000bf34783b */ /* 0x000eea0000000200 */
[C---:B-1----:R-:W-:Y:S06]  /*3550*/  HMMA.16816.F32 R64, R44.reuse, R48, R64 ;  /* 0x000000302c40723c */ /* 0x042fec0000001840 */
[----:B------:R-:W-:Y:S01]  /*3560*/  HMMA.16816.F32 R60, R44, R50, R60 ;  /* 0x000000322c3c723c */ /* 0x000fe2000000183c */
[----:B------:R-:W1:Y:S04]  /*3570*/  LDSM.16.M88.4 R44, [R191+0xb000] ;  /* 0x00b00000bf2c783b */ /* 0x000e680000000200 */
[----:B------:R-:W4:Y:S01]  /*3580*/  LDSM.16.M88.4 R48, [R191+0xa800] ;  /* 0x00a80000bf30783b */ /* 0x000f220000000200 */
[C---:B-----5:R-:W-:Y:S06]  /*3590*/  HMMA.16816.F32 R36, R72.reuse, R40, R36 ;  /* 0x000000284824723c */ /* 0x060fec0000001824 */
        /* <DEDUP_REMOVED lines=8> */
[C---:B---3--:R-:W-:Y:S06]  /*3620*/  HMMA.16816.F32 R36, R56.reuse, R52, R36 ;  /* 0x000000343824723c */ /* 0x048fec0000001824 */
[----:B------:R-:W-:Y:S06]  /*3630*/  HMMA.16816.F32 R32, R56, R54, R32 ;  /* 0x000000363820723c */ /* 0x000fec0000001820 */
[----:B------:R-:W-:Y:S06]  /*3640*/  HMMA.16816.F32 R64, R72, R68, R64 ;  /* 0x000000444840723c */ /* 0x000fec0000001840 */
[C---:B-1----:R-:W-:Y:S06]  /*3650*/  HMMA.16816.F32 R20, R56.reuse, R44, R20 ;  /* 0x0000002c3814723c */ /* 0x042fec0000001814 */
[C---:B------:R-:W-:Y:S01]  /*3660*/  HMMA.16816.F32 R16, R56.reuse, R46, R16 ;  /* 0x0000002e3810723c */ /* 0x040fe20000001810 */
[----:B------:R-:W1:Y:S05]  /*3670*/  LDSM.16.M88.4 R44, [R184+0x4800] ;  /* 0x00480000b82c783b */ /* 0x000e6a0000000200 */
[----:B----4-:R-:W-:Y:S06]  /*3680*/  HMMA.16816.F32 R28, R56, R48, R28 ;  /* 0x00000030381c723c */ /* 0x010fec000000181c */
[C---:B--2---:R-:W-:Y:S06]  /*3690*/  HMMA.16816.F32 R36, R8.reuse, R12, R36 ;  /* 0x0000000c0824723c */ /* 0x044fec0000001824 */
[----:B------:R-:W-:Y:S01]  /*36a0*/  HMMA.16816.F32 R32, R8, R14, R32 ;  /* 0x0000000e0820723c */ /* 0x000fe20000001820 */
[----:B------:R-:W-:-:S04]  /*36b0*/  IMAD.U32 R13, RZ, RZ, UR32 ;  /* 0x00000020ff0d7e24 */ /* 0x000fc8000f8e00ff */
[----:B------:R-:W-:Y:S01]  /*36c0*/  IMAD R2, R13, 0x40, R210 ;  /* 0x000000400d027824 */ /* 0x000fe200078e02d2 */
[----:B------:R-:W-:Y:S01]  /*36d0*/  HMMA.16816.F32 R24, R56, R50, R24 ;  /* 0x000000323818723c */ /* 0x000fe20000001818 */
[----:B------:R-:W2:Y:S02]  /*36e0*/  LDSM.16.M88.4 R12, [R184+0x5000] ;  /* 0x00500000b80c783b */ /* 0x000ea40000000200 */
[----:B------:R-:W-:-:S03]  /*36f0*/  VIADD R0, R2, 0x8 ;  /* 0x0000000802007836 */ /* 0x000fc60000000000 */
[----:B------:R-:W-:Y:S06]  /*3700*/  HMMA.16816.F32 R64, R56, R40, R64 ;  /* 0x000000283840723c */ /* 0x000fec0000001840 */
[----:B------:R-:W-:Y:S01]  /*3710*/  HMMA.16816.F32 R60, R72, R70, R60 ;  /* 0x00000046483c723c */ /* 0x000fe2000000183c */
[----:B------:R-:W-:Y:S01]  /*3720*/  SHF.R.S32.HI R41, RZ, 0x1f, R80 ;  /* 0x0000001fff297819 */ /* 0x000fe20000011450 */
[----:B------:R-:W-:-:S03]  /*3730*/  VIADD R40, R2, 0x1 ;  /* 0x0000000102287836 */ /* 0x000fc60000000000 */
[----:B------:R-:W-:Y:S01]  /*3740*/  LEA.HI R80, R41, R80, RZ, 0x2 ;  /* 0x0000005029507211 */ /* 0x000fe200078f10ff */
[----:B-1----:R-:W-:Y:S03]  /*3750*/  HMMA.16816.F32 R28, R8, R44, R28 ;  /* 0x0000002c081c723c */ /* 0x002fe6000000181c */
[----:B------:R-:W-:-:S03]  /*3760*/  SHF.R.S32.HI R80, RZ, 0x2, R80 ;  /* 0x00000002ff507819 */ /* 0x000fc60000011450 */
[----:B------:R-:W-:Y:S01]  /*3770*/  HMMA.16816.F32 R44, R8, R46, R24 ;  /* 0x0000002e082c723c */ /* 0x000fe20000001818 */
[----:B------:R-:W1:Y:S01]  /*3780*/  LDSM.16.M88.4 R24, [R184+0x5800] ;  /* 0x00580000b818783b */ /* 0x000e620000000200 */
[----:B------:R-:W-:Y:S01]  /*3790*/  IMAD.IADD R207, R80, 0x1, R207 ;  /* 0x0000000150cf7824 */ /* 0x000fe200078e02cf */
[----:B------:R-:W-:-:S04]  /*37a0*/  DEPBAR.LE SB0, 0x0 ;  /* 0x000080000000791a */ /* 0x000fc80000000000 */
[C---:B------:R-:W-:Y:S01]  /*37b0*/  VIADD R205, R207.reuse, 0x8 ;  /* 0x00000008cfcd7836 */ /* 0x040fe20000000000 */
[C-C-:B------:R-:W-:Y:S02]  /*37c0*/  VIADDMNMX R206, R207.reuse, UR10, R204.reuse, PT ;  /* 0x0000000acfce7c46 */ /* 0x140fe4000b8001cc */
[----:B------:R-:W-:Y:S02]  /*37d0*/  VIADDMNMX R207, R207, UR13, RZ, !PT ;  /* 0x0000000dcfcf7c46 */ /* 0x000fe4000f8001ff */
[C---:B------:R-:W-:Y:S01]  /*37e0*/  VIADDMNMX R204, R205.reuse, UR10, R204, PT ;  /* 0x0000000acdcc7c46 */ /* 0x040fe2000b8001cc */
[----:B------:R-:W-:Y:S01]  /*37f0*/  HMMA.16816.F32 R60, R56, R42, R60 ;  /* 0x0000002a383c723c */ /* 0x000fe2000000183c */
[-C--:B------:R-:W-:Y:S02]  /*3800*/  ISETP.GE.AND P4, PT, R2, R206.reuse, PT ;  /* 0x000000ce0200720c */ /* 0x080fe40003f86270 */
[----:B------:R-:W-:Y:S02]  /*3810*/  VIADDMNMX R205, R205, UR13, RZ, !PT ;  /* 0x0000000dcdcd7c46 */ /* 0x000fe4000f8001ff */
[C---:B------:R-:W-:Y:S01]  /*3820*/  ISETP.GE.AND P5, PT, R40.reuse, R206, PT ;  /* 0x000000ce2800720c */ /* 0x040fe20003fa6270 */
[C---:B--2---:R-:W-:Y:S01]  /*3830*/  HMMA.16816.F32 R20, R8.reuse, R12, R20 ;  /* 0x0000000c0814723c */ /* 0x044fe20000001814 */
[----:B------:R-:W-:Y:S01]  /*3840*/  ISETP.GE.AND P1, PT, R40, R204, PT ;  /* 0x000000cc2800720c */ /* 0x000fe20003f26270 */
[----:B------:R-:W-:Y:S01]  /*3850*/  VIADD R42, R2, 0x9 ;  /* 0x00000009022a7836 */ /* 0x000fe20000000000 */
[----:B------:R-:W-:Y:S01]  /*3860*/  ISETP.GE.AND P6, PT, R0, R206, PT ;  /* 0x000000ce0000720c */ /* 0x000fe20003fc6270 */
[----:B------:R-:W-:Y:S01]  /*3870*/  VIADD R43, R2, 0x18 ;  /* 0x00000018022b7836 */ /* 0x000fe20000000000 */
[-C--:B------:R-:W-:Y:S01]  /*3880*/  ISETP.GE.AND P0, PT, R0, R204.reuse, PT ;  /* 0x000000cc0000720c */ /* 0x080fe20003f06270 */
[----:B------:R-:W-:Y:S01]  /*3890*/  HMMA.16816.F32 R16, R8, R14, R16 ;  /* 0x0000000e0810723c */ /* 0x000fe20000001810 */
[C---:B------:R-:W-:Y:S01]  /*38a0*/  ISETP.GE.AND P2, PT, R2.reuse, R204, PT ;  /* 0x000000cc0200720c */ /* 0x040fe20003f46270 */
[C---:B------:R-:W-:Y:S01]  /*38b0*/  VIADD R12, R2.reuse, 0x20 ;  /* 0x00000020020c7836 */ /* 0x040fe20000000000 */
[----:B------:R-:W-:-:S02]  /*38c0*/  ISETP.LT.OR P4, PT, R2, R207, P4 ;  /* 0x000000cf0200720c */ /* 0x000fc40002781670 */
[C---:B------:R-:W-:Y:S02]  /*38d0*/  ISETP.LT.OR P5, PT, R40.reuse, R207, P5 ;  /* 0x000000cf2800720c */ /* 0x040fe40002fa1670 */
[----:B------:R-:W-:Y:S01]  /*38e0*/  ISETP.LT.OR P1, PT, R40, R205, P1 ;  /* 0x000000cd2800720c */ /* 0x000fe20000f21670 */
[----:B------:R-:W-:Y:S01]  /*38f0*/  VIADD R40, R2, 0x10 ;  /* 0x0000001002287836 */ /* 0x000fe20000000000 */
[----:B------:R-:W-:Y:S01]  /*3900*/  ISETP.LT.OR P6, PT, R0, R207, P6 ;  /* 0x000000cf0000720c */ /* 0x000fe200037c1670 */
[----:B------:R-:W-:Y:S01]  /*3910*/  VIADD R15, R2, 0x28 ;  /* 0x00000028020f7836 */ /* 0x000fe20000000000 */
[----:B------:R-:W-:Y:S01]  /*3920*/  BAR.SYNC.DEFER_BLOCKING 0x0 ;  /* 0x0000000000007b1d */ /* 0x000fe20000010000 */
[-C--:B------:R-:W-:Y:S02]  /*3930*/  ISETP.LT.OR P0, PT, R0, R205.reuse, P0 ;  /* 0x000000cd0000720c */ /* 0x080fe40000701670 */
[----:B------:R-:W-:Y:S02]  /*3940*/  ISETP.LT.OR P2, PT, R2, R205, P2 ;  /* 0x000000cd0200720c */ /* 0x000fe40001741670 */
[----:B------:R-:W-:Y:S01]  /*3950*/  FSEL R0, R36, -INF , !P4 ;  /* 0xff80000024007808 */ /* 0x000fe20006000000 */
[----:B------:R-:W-:Y:S01]  /*3960*/  VIADD R36, R2, 0x11 ;  /* 0x0000001102247836 */ /* 0x000fe20000000000 */
[----:B------:R-:W-:Y:S01]  /*3970*/  ISETP.GE.AND P4, PT, R40, R206, PT ;  /* 0x000000ce2800720c */ /* 0x000fe20003f86270 */
[----:B-1----:R-:W-:Y:S01]  /*3980*/  HMMA.16816.F32 R64, R8, R24, R64 ;  /* 0x000000180840723c */ /* 0x002fe20000001840 */
[----:B------:R-:W-:-:S02]  /*3990*/  FSEL R41, R38, -INF , !P2 ;  /* 0xff80000026297808 */ /* 0x000fc40005000000 */
[----:B------:R-:W-:Y:S02]  /*39a0*/  FSEL R38, R37, -INF , !P5 ;  /* 0xff80000025267808 */ /* 0x000fe40006800000 */
[----:B------:R-:W-:Y:S01]  /*39b0*/  FSEL R39, R39, -INF , !P1 ;  /* 0xff80000027277808 */ /* 0x000fe20004800000 */
[----:B------:R-:W-:Y:S01]  /*39c0*/  HMMA.16816.F32 R60, R8, R26, R60 ;  /* 0x0000001a083c723c */ /* 0x000fe2000000183c */
[-C--:B------:R-:W-:Y:S01]  /*39d0*/  ISETP.GE.AND P3, PT, R42, R206.reuse, PT ;  /* 0x000000ce2a00720c */ /* 0x080fe20003f66270 */
[----:B------:R-:W-:Y:S01]  /*39e0*/  VIADD R25, R2, 0x29 ;  /* 0x0000002902197836 */ /* 0x000fe20000000000 */
[----:B------:R-:W-:Y:S01]  /*39f0*/  ISETP.GE.AND P1, PT, R36, R206, PT ;  /* 0x000000ce2400720c */ /* 0x000fe20003f26270 */
[----:B------:R-:W-:Y:S01]  /*3a00*/  VIADD R24, R2, 0x30 ;  /* 0x0000003002187836 */ /* 0x000fe20000000000 */
[----:B------:R-:W-:Y:S02]  /*3a10*/  FSEL R37, R34, -INF , !P0 ;  /* 0xff80000022257808 */ /* 0x000fe40004000000 */
[-C--:B------:R-:W-:Y:S01]  /*3a20*/  ISETP.GE.AND P0, PT, R36, R204.reuse, PT ;  /* 0x000000cc2400720c */ /* 0x080fe20003f06270 */
[----:B------:R-:W-:Y:S01]  /*3a30*/  VIADD R9, R2, 0x31 ;  /* 0x0000003102097836 */ /* 0x000fe20000000000 */
[----:B------:R-:W-:Y:S01]  /*3a40*/  ISETP.LT.OR P4, PT, R40, R207, P4 ;  /* 0x000000cf2800720c */ /* 0x000fe20002781670 */
[----:B------:R-:W-:Y:S01]  /*3a50*/  VIADD R8, R2, 0x38 ;  /* 0x0000003802087836 */ /* 0x000fe20000000000 */
[----:B------:R-:W-:-:S02]  /*3a60*/  ISETP.GE.AND P2, PT, R42, R204, PT ;  /* 0x000000cc2a00720c */ /* 0x000fc40003f46270 */
[----:B------:R-:W-:Y:S02]  /*3a70*/  ISETP.GE.AND P5, PT, R40, R204, PT ;  /* 0x000000cc2800720c */ /* 0x000fe40003fa6270 */
[-C--:B------:R-:W-:Y:S02]  /*3a80*/  ISETP.LT.OR P3, PT, R42, R207.reuse, P3 ;  /* 0x000000cf2a00720c */ /* 0x080fe40001f61670 */
[C---:B------:R-:W-:Y:S02]  /*3a90*/  ISETP.LT.OR P1, PT, R36.reuse, R207, P1 ;  /* 0x000000cf2400720c */ /* 0x040fe40000f21670 */
[-C--:B------:R-:W-:Y:S02]  /*3aa0*/  ISETP.LT.OR P0, PT, R36, R205.reuse, P0 ;  /* 0x000000cd2400720c */ /* 0x080fe40000701670 */
[----:B------:R-:W-:Y:S01]  /*3ab0*/  FSEL R36, R28, -INF , !P4 ;  /* 0xff8000001c247808 */ /* 0x000fe20006000000 */
[----:B------:R-:W-:Y:S01]  /*3ac0*/  VIADD R28, R2, 0x21 ;  /* 0x00000021021c7836 */ /* 0x000fe20000000000 */
[----:B------:R-:W-:-:S02]  /*3ad0*/  ISETP.LT.OR P2, PT, R42, R205, P2 ;  /* 0x000000cd2a00720c */ /* 0x000fc40001741670 */
[----:B------:R-:W-:Y:S02]  /*3ae0*/  ISETP.LT.OR P5, PT, R40, R205, P5 ;  /* 0x000000cd2800720c */ /* 0x000fe40002fa1670 */
[----:B------:R-:W-:Y:S01]  /*3af0*/  FSEL R42, R32, -INF , !P6 ;  /* 0xff800000202a7808 */ /* 0x000fe20007000000 */
[C---:B------:R-:W-:Y:S01]  /*3b00*/  VIADD R32, R2.reuse, 0x19 ;  /* 0x0000001902207836 */ /* 0x040fe20000000000 */
[----:B------:R-:W-:Y:S01]  /*3b10*/  FSEL R40, R33, -INF , !P3 ;  /* 0xff80000021287808 */ /* 0x000fe20005800000 */
[----:B------:R-:W-:Y:S01]  /*3b20*/  VIADD R2, R2, 0x39 ;  /* 0x0000003902027836 */ /* 0x000fe20000000000 */
[----:B------:R-:W-:Y:S02]  /*3b30*/  FSEL R52, R29, -INF , !P1 ;  /* 0xff8000001d347808 */ /* 0x000fe40004800000 */
[C---:B------:R-:W-:Y:S02]  /*3b40*/  ISETP.GE.AND P6, PT, R43.reuse, R206, PT ;  /* 0x000000ce2b00720c */ /* 0x040fe40003fc6270 */
[----:B------:R-:W-:-:S02]  /*3b50*/  ISETP.GE.AND P3, PT, R43, R204, PT ;  /* 0x000000cc2b00720c */ /* 0x000fc40003f66270 */
[----:B------:R-:W-:Y:S02]  /*3b60*/  FMNMX.FTZ R29, R0, R38, !PT ;  /* 0x00000026001d7209 */ /* 0x000fe40007810000 */
[----:B------:R-:W-:Y:S02]  /*3b70*/  FSEL R13, R31, -INF , !P0 ;  /* 0xff8000001f0d7808 */ /* 0x000fe40004000000 */
[----:B------:R-:W-:Y:S02]  /*3b80*/  ISETP.GE.AND P0, PT, R28, R206, PT ;  /* 0x000000ce1c00720c */ /* 0x000fe40003f06270 */
[C---:B------:R-:W-:Y:S02]  /*3b90*/  ISETP.LT.OR P6, PT, R43.reuse, R207, P6 ;  /* 0x000000cf2b00720c */ /* 0x040fe400037c1670 */
[----:B------:R-:W-:Y:S02]  /*3ba0*/  ISETP.LT.OR P3, PT, R43, R205, P3 ;  /* 0x000000cd2b00720c */ /* 0x000fe40001f61670 */
[----:B------:R-:W-:-:S02]  /*3bb0*/  FMNMX.FTZ R29, R42, R29, !PT ;  /* 0x0000001d2a1d7209 */ /* 0x000fc40007810000 */
[----:B------:R-:W-:Y:S02]  /*3bc0*/  FSEL R43, R35, -INF , !P2 ;  /* 0xff800000232b7808 */ /* 0x000fe40005000000 */
[----:B------:R-:W-:Y:S02]  /*3bd0*/  FSEL R69, R30, -INF , !P5 ;  /* 0xff8000001e457808 */ /* 0x000fe40006800000 */
[C---:B------:R-:W-:Y:S02]  /*3be0*/  ISETP.GE.AND P2, PT, R32.reuse, R206, PT ;  /* 0x000000ce2000720c */ /* 0x040fe40003f46270 */
[----:B------:R-:W-:Y:S02]  /*3bf0*/  ISETP.GE.AND P5, PT, R32, R204, PT ;  /* 0x000000cc2000720c */ /* 0x000fe40003fa6270 */
[----:B------:R-:W-:Y:S02]  /*3c00*/  ISETP.LT.OR P0, PT, R28, R207, P0 ;  /* 0x000000cf1c00720c */ /* 0x000fe40000701670 */
[----:B------:R-:W-:-:S02]  /*3c10*/  FMNMX.FTZ R29, R40, R29, !PT ;  /* 0x0000001d281d7209 */ /* 0x000fc40007810000 */
[C---:B------:R-:W-:Y:S02]  /*3c20*/  ISETP.LT.OR P2, PT, R32.reuse, R207, P2 ;  /* 0x000000cf2000720c */ /* 0x040fe40001741670 */
[----:B------:R-:W-:Y:S02]  /*3c30*/  ISETP.LT.OR P5, PT, R32, R205, P5 ;  /* 0x000000cd2000720c */ /* 0x000fe40002fa1670 */
[----:B------:R-:W-:Y:S02]  /*3c40*/  FSEL R32, R21, -INF , !P0 ;  /* 0xff80000015207808 */ /* 0x000fe40004000000 */
[----:B------:R-:W-:Y:S02]  /*3c50*/  FMNMX.FTZ R21, R36, R29, !PT ;  /* 0x0000001d24157209 */ /* 0x000fe40007810000 */
[C---:B------:R-:W-:Y:S02]  /*3c60*/  ISETP.GE.AND P4, PT, R12.reuse, R206, PT ;  /* 0x000000ce0c00720c */ /* 0x040fe40003f86270 */
[----:B------:R-:W-:-:S02]  /*3c70*/  ISETP.GE.AND P1, PT, R12, R204, PT ;  /* 0x000000cc0c00720c */ /* 0x000fc40003f26270 */
[----:B------:R-:W-:Y:S02]  /*3c80*/  FSEL R14, R44, -INF , !P6 ;  /* 0xff8000002c0e7808 */ /* 0x000fe40007000000 */
[----:B------:R-:W-:Y:S02]  /*3c90*/  FMNMX.FTZ R11, R52, R21, !PT ;  /* 0x00000015340b7209 */ /* 0x000fe40007810000 */
[C---:B------:R-:W-:Y:S02]  /*3ca0*/  ISETP.LT.OR P4, PT, R12.reuse, R207, P4 ;  /* 0x000000cf0c00720c */ /* 0x040fe40002781670 */
[----:B------:R-:W-:Y:S02]  /*3cb0*/  ISETP.LT.OR P1, PT, R12, R205, P1 ;  /* 0x000000cd0c00720c */ /* 0x000fe40000f21670 */
[----:B------:R-:W-:Y:S02]  /*3cc0*/  FSEL R12, R45, -INF , !P2 ;  /* 0xff8000002d0c7808 */ /* 0x000fe40005000000 */
[----:B------:R-:W-:-:S02]  /*3cd0*/  FMNMX.FTZ R11, R14, R11, !PT ;  /* 0x0000000b0e0b7209 */ /* 0x000fc40007810000 */
[C---:B------:R-:W-:Y:S02]  /*3ce0*/  ISETP.GE.AND P6, PT, R15.reuse, R206, PT ;  /* 0x000000ce0f00720c */ /* 0x040fe40003fc6270 */
[----:B------:R-:W-:Y:S02]  /*3cf0*/  FSEL R71, R46, -INF , !P3 ;  /* 0xff8000002e477808 */ /* 0x000fe40005800000 */
[-C--:B------:R-:W-:Y:S02]  /*3d00*/  ISETP.GE.AND P2, PT, R15, R204.reuse, PT ;  /* 0x000000cc0f00720c */ /* 0x080fe40003f46270 */
[----:B------:R-:W-:Y:S02]  /*3d10*/  ISETP.GE.AND P3, PT, R28, R204, PT ;  /* 0x000000cc1c00720c */ /* 0x000fe40003f66270 */
[----:B------:R-:W-:Y:S02]  /*3d20*/  FSEL R34, R20, -INF , !P4 ;  /* 0xff80000014227808 */ /* 0x000fe40006000000 */
[----:B------:R-:W-:-:S02]  /*3d30*/  FMNMX.FTZ R11, R12, R11, !PT ;  /* 0x0000000b0c0b7209 */ /* 0x000fc40007810000 */
[C---:B------:R-:W-:Y:S02]  /*3d40*/  ISETP.LT.OR P6, PT, R15.reuse, R207, P6 ;  /* 0x000000cf0f00720c */ /* 0x040fe400037c1670 */
[-C--:B------:R-:W-:Y:S02]  /*3d50*/  ISETP.LT.OR P2, PT, R15, R205.reuse, P2 ;  /* 0x000000cd0f00720c */ /* 0x080fe40001741670 */
[----:B------:R-:W-:Y:S02]  /*3d60*/  ISETP.LT.OR P3, PT, R28, R205, P3 ;  /* 0x000000cd1c00720c */ /* 0x000fe40001f61670 */
[----:B------:R-:W-:Y:S02]  /*3d70*/  FSEL R15, R47, -INF , !P5 ;  /* 0xff8000002f0f7808 */ /* 0x000fe40006800000 */
[----:B------:R-:W-:Y:S02]  /*3d80*/  ISETP.GE.AND P5, PT, R25, R206, PT ;  /* 0x000000ce1900720c */ /* 0x000fe40003fa6270 */
[----:B------:R-:W-:-:S02]  /*3d90*/  FMNMX.FTZ R10, R41, R39, !PT ;  /* 0x00000027290a7209 */ /* 0x000fc40007810000 */
[----:B------:R-:W-:Y:S02]  /*3da0*/  FMNMX.FTZ R11, R34, R11, !PT ;  /* 0x0000000b220b7209 */ /* 0x000fe40007810000 */
[----:B------:R-:W-:Y:S02]  /*3db0*/  FSEL R33, R23, -INF , !P3 ;  /* 0xff80000017217808 */ /* 0x000fe40005800000 */
[-C--:B------:R-:W-:Y:S02]  /*3dc0*/  ISETP.GE.AND P4, PT, R24, R206.reuse, PT ;  /* 0x000000ce1800720c */ /* 0x080fe40003f86270 */
[----:B------:R-:W-:Y:S02]  /*3dd0*/  ISETP.LT.OR P5, PT, R25, R207, P5 ;  /* 0x000000cf1900720c */ /* 0x000fe40002fa1670 */
[----:B------:R-:W-:Y:S02]  /*3de0*/  ISETP.GE.AND P3, PT, R9, R206, PT ;  /* 0x000000ce0900720c */ /* 0x000fe40003f66270 */
[----:B------:R-:W-:-:S02]  /*3df0*/  FSEL R30, R16, -INF , !P6 ;  /* 0xff800000101e7808 */ /* 0x000fc40007000000 */
[----:B------:R-:W-:Y:S02]  /*3e00*/  FMNMX.FTZ R10, R37, R10, !PT ;  /* 0x0000000a250a7209 */ /* 0x000fe40007810000 */
[----:B------:R-:W-:Y:S02]  /*3e10*/  FMNMX.FTZ R11, R32, R11, !PT ;  /* 0x0000000b200b7209 */ /* 0x000fe40007810000 */
[----:B------:R-:W-:Y:S02]  /*3e20*/  ISETP.LT.OR P4, PT, R24, R207, P4 ;  /* 0x000000cf1800720c */ /* 0x000fe40002781670 */
[----:B------:R-:W-:Y:S02]  /*3e30*/  FSEL R28, R17, -INF , !P5 ;  /* 0xff800000111c7808 */ /* 0x000fe40006800000 */
[----:B------:R-:W-:Y:S02]  /*3e40*/  FMNMX.FTZ R10, R43, R10, !PT ;  /* 0x0000000a2b0a7209 */ /* 0x000fe40007810000 */
[----:B------:R-:W-:-:S02]  /*3e50*/  FMNMX.FTZ R11, R30, R11, !PT ;  /* 0x0000000b1e0b7209 */ /* 0x000fc40007810000 */
[----:B------:R-:W-:Y:S02]  /*3e60*/  ISETP.LT.OR P3, PT, R9, R207, P3 ;  /* 0x000000cf0900720c */ /* 0x000fe40001f61670 */
[----:B------:R-:W-:Y:S02]  /*3e70*/  ISETP.GE.AND P6, PT, R8, R206, PT ;  /* 0x000000ce0800720c */ /* 0x000fe40003fc6270 */
[----:B------:R-:W-:Y:S02]  /*3e80*/  FSEL R186, R64, -INF , !P4 ;  /* 0xff80000040ba7808 */ /* 0x000fe40006000000 */
[----:B------:R-:W-:Y:S02]  /*3e90*/  FMNMX.FTZ R10, R69, R10, !PT ;  /* 0x0000000a450a7209 */ /* 0x000fe40007810000 */
[----:B------:R-:W-:Y:S02]  /*3ea0*/  FMNMX.FTZ R11, R28, R11, !PT ;  /* 0x0000000b1c0b7209 */ /* 0x000fe40007810000 */
[----:B------:R-:W-:-:S02]  /*3eb0*/  FSEL R182, R65, -INF , !P3 ;  /* 0xff80000041b67808 */ /* 0x000fc40005800000 */
[----:B------:R-:W-:Y:S02]  /*3ec0*/  PLOP3.LUT P3, PT, PT, PT, UP0, 0x80, 0x0 ;  /* 0x000000000000781c */ /* 0x000fe40003f6f008 */
[----:B------:R-:W-:Y:S02]  /*3ed0*/  ISETP.GE.AND P5, PT, R2, R206, PT ;  /* 0x000000ce0200720c */ /* 0x000fe40003fa6270 */
[----:B------:R-:W-:Y:S02]  /*3ee0*/  ISETP.LT.OR P6, PT, R8, R207, P6 ;  /* 0x000000cf0800720c */ /* 0x000fe400037c1670 */
[----:B------:R-:W-:Y:S02]  /*3ef0*/  FMNMX.FTZ R10, R13, R10, !PT ;  /* 0x0000000a0d0a7209 */ /* 0x000fe40007810000 */
[----:B------:R-:W-:Y:S02]  /*3f00*/  FMNMX.FTZ R11, R186, R11, !PT ;  /* 0x0000000bba0b7209 */ /* 0x000fe40007810000 */
[----:B------:R-:W-:-:S02]  /*3f10*/  ISETP.LT.OR P5, PT, R2, R207, P5 ;  /* 0x000000cf0200720c */ /* 0x000fc40002fa1670 */
[----:B------:R-:W-:Y:S02]  /*3f20*/  FSEL R180, R60, -INF , !P6 ;  /* 0xff8000003cb47808 */ /* 0x000fe40007000000 */
[----:B------:R-:W-:Y:S02]  /*3f30*/  FMNMX.FTZ R10, R71, R10, !PT ;  /* 0x0000000a470a7209 */ /* 0x000fe40007810000 */
[----:B------:R-:W-:Y:S02]  /*3f40*/  FMNMX.FTZ R11, R182, R11, !PT ;  /* 0x0000000bb60b7209 */ /* 0x000fe40007810000 */
[----:B------:R-:W-:Y:S02]  /*3f50*/  FSEL R35, R22, -INF , !P1 ;  /* 0xff80000016237808 */ /* 0x000fe40004800000 */
[-C--:B------:R-:W-:Y:S02]  /*3f60*/  ISETP.GE.AND P1, PT, R25, R204.reuse, PT ;  /* 0x000000cc1900720c */ /* 0x080fe40003f26270 */
[----:B------:R-:W-:-:S02]  /*3f70*/  ISETP.GE.AND P0, PT, R24, R204, PT ;  /* 0x000000cc1800720c */ /* 0x000fc40003f06270 */
[----:B------:R-:W-:Y:S02]  /*3f80*/  FSEL R178, R61, -INF , !P5 ;  /* 0xff8000003db27808 */ /* 0x000fe40006800000 */
[----:B------:R-:W-:Y:S02]  /*3f90*/  FMNMX.FTZ R10, R15, R10, !PT ;  /* 0x0000000a0f0a7209 */ /* 0x000fe40007810000 */
[----:B------:R-:W-:Y:S02]  /*3fa0*/  FMNMX.FTZ R11, R180, R11, !PT ;  /* 0x0000000bb40b7209 */ /* 0x000fe40007810000 */
[-C--:B------:R-:W-:Y:S02]  /*3fb0*/  ISETP.LT.OR P1, PT, R25, R205.reuse, P1 ;  /* 0x000000cd1900720c */ /* 0x080fe40000f21670 */
[----:B------:R-:W-:Y:S02]  /*3fc0*/  ISETP.LT.OR P0, PT, R24, R205, P0 ;  /* 0x000000cd1800720c */ /* 0x000fe40000701670 */
[----:B------:R-:W-:-:S02]  /*3fd0*/  FMNMX.FTZ R10, R35, R10, !PT ;  /* 0x0000000a230a7209 */ /* 0x000fc40007810000 */
[----:B------:R-:W-:Y:S01]  /*3fe0*/  FMNMX.FTZ R132, R178, R11, !PT ;  /* 0x0000000bb2847209 */ /* 0x000fe20007810000 */
[----:B------:R-:W-:Y:S08]  /*3ff0*/  @!P3 BRA `(.L_x_1124) ;  /* 0x000000000084b947 */ /* 0x000ff00003800000 */
[----:B------:R-:W-:Y:S02]  /*4000*/  UIADD3 UR11, UR33, -0x2, URZ ;  /* 0xfffffffe210b7890 */ /* 0x000fe4000fffe03f */
[----:B------:R-:W-:Y:S02]  /*4010*/  USHF.L.U32 UR12, UR8, 0x5, URZ ;  /* 0x00000005080c7899 */ /* 0x000fe4000800063f */
[----:B------:R-:W-:Y:S02]  /*4020*/  USHF.R.S32.HI UR10, URZ, 0x1f, UR11 ;  /* 0x0000001f3f0a7899 */ /* 0x000fe4000801140b */
[----:B------:R-:W-:Y:S01]  /*4030*/  UIMAD UR18, UR18, UR11, URZ ;  /* 0x0000000b121272a4 */ /* 0x000fe2000f8e023f */
[----:B------:R-:W-:-:S03]  /*4040*/  IMAD.WIDE.U32 R16, R83, UR11, R208 ;  /* 0x0000000b53107c25 */ /* 0x000fc6000f8e00d0 */
[----:B------:R-:W-:-:S03]  /*4050*/  UIMAD UR18, UR10, UR21, UR18 ;  /* 0x000000150a1272a4 */ /* 0x000fc6000f8e0212 */
[----:B------:R-:W-:Y:S02]  /*4060*/  ULDC.64 UR10, c[0x0][0x218] ;  /* 0x00008600000a7ab9 */ /* 0x000fe40000000a00 */
[----:B------:R-:W-:Y:S01]  /*4070*/  LEA R22, P5, R16, UR10, 0x1 ;  /* 0x0000000a10167c11 */ /* 0x000fe2000f8a08ff */
[----:B------:R-:W-:Y:S01]  /*4080*/  VIADD R11, R17, UR18 ;  /* 0x00000012110b7c36 */ /* 0x000fe20008000000 */
[----:B------:R-:W-:Y:S02]  /*4090*/  USHF.L.U64.HI UR10, UR8, 0x5, UR9 ;  /* 0x00000005080a7899 */ /* 0x000fe40008010209 */
[----:B------:R-:W-:Y:S02]  /*40a0*/  IADD3 R20, P4, R22, UR12, RZ ;  /* 0x0000000c16147c10 */ /* 0x000fe4000ff9e0ff */
[----:B------:R-:W-:Y:S02]  /*40b0*/  LEA.HI.X R23, R16, UR11, R11, 0x1, P5 ;  /* 0x0000000b10177c11 */ /* 0x000fe4000a8f0c0b */
[----:B------:R-:W-:-:S02]  /*40c0*/  IADD3 R24, P5, R20, UR12, RZ ;  /* 0x0000000c14187c10 */ /* 0x000fc4000ffbe0ff */
        /* <DEDUP_REMOVED lines=20> */
.L_x_1124:
[----:B------:R-:W2:Y:S01]  /*4210*/  SHFL.BFLY PT, R11, R132, 0x2, 0x1f ;  /* 0x0c401f00840b7f89 */ /* 0x000ea200000e0000 */
[----:B------:R-:W-:Y:S01]  /*4220*/  FSEL R31, R18, -INF , !P2 ;  /* 0xff800000121f7808 */ /* 0x000fe20005000000 */
[----:B------:R-:W-:Y:S01]  /*4230*/  USHF.L.U32 UR10, UR32, 0x1, URZ ;  /* 0x00000001200a7899 */ /* 0x000fe2000800063f */
[----:B------:R-:W-:Y:S01]  /*4240*/  FMNMX.FTZ R10, R33, R10, !PT ;  /* 0x0000000a210a7209 */ /* 0x000fe20007810000 */
[----:B------:R-:W-:Y:S01]  /*4250*/  UIADD3 UR19, UR31, -0x4498517b, URZ ;  /* 0xbb67ae851f137890 */ /* 0x000fe2000fffe03f */
[----:B------:R-:W-:Y:S01]  /*4260*/  ISETP.GE.AND P2, PT, R9, R204, PT ;  /* 0x000000cc0900720c */ /* 0x000fe20003f46270 */
[----:B------:R-:W-:Y:S01]  /*4270*/  IMAD.WIDE.U32 R146, R202, -0x2daee0ad, RZ ;  /* 0xd2511f53ca927825 */ /* 0x000fe200078e00ff */
[----:B------:R-:W-:Y:S01]  /*4280*/  FSEL R29, R19, -INF , !P1 ;  /* 0xff800000131d7808 */ /* 0x000fe20004800000 */
[----:B------:R-:W-:Y:S01]  /*4290*/  UIADD3 UR20, UR30, -0x61c88647, URZ ;  /* 0x9e3779b91e147890 */ /* 0x000fe2000fffe03f */
[----:B------:R-:W-:Y:S01]  /*42a0*/  FMNMX.FTZ R10, R31, R10, !PT ;  /* 0x0000000a1f0a7209 */ /* 0x000fe20007810000 */
[----:B-1----:R-:W-:Y:S01]  /*42b0*/  IMAD.U32 R17, RZ, RZ, UR10 ;  /* 0x0000000aff117e24 */ /* 0x002fe2000f8e00ff */
[----:B------:R-:W-:Y:S01]  /*42c0*/  ISETP.GE.AND P1, PT, R8, R204, PT ;  /* 0x000000cc0800720c */ /* 0x000fe20003f26270 */
[----:B------:R-:W-:Y:S01]  /*42d0*/  UIADD3 UR18, UR30, 0x3c6ef372, URZ ;  /* 0x3c6ef3721e127890 */ /* 0x000fe2000fffe03f */
[-C--:B------:R-:W-:Y:S01]  /*42e0*/  ISETP.LT.OR P2, PT, R9, R205.reuse, P2 ;  /* 0x000000cd0900720c */ /* 0x080fe20001741670 */
[----:B------:R-:W-:Y:S01]  /*42f0*/  ULDC UR34, c[0x0][0x2ec] ;  /* 0x0000bb0000227ab9 */ /* 0x000fe20000000800 */
[----:B------:R-:W-:Y:S01]  /*4300*/  FSEL R179, R66, -INF , !P0 ;  /* 0xff80000042b37808 */ /* 0x000fe20004000000 */
[----:B------:R-:W-:Y:S01]  /*4310*/  UIADD3 UR17, UR31, 0x76cf5d0a, URZ ;  /* 0x76cf5d0a1f117890 */ /* 0x000fe2000fffe03f */
[----:B------:R-:W-:Y:S01]  /*4320*/  FMNMX.FTZ R10, R29, R10, !PT ;  /* 0x0000000a1d0a7209 */ /* 0x000fe20007810000 */
[----:B------:R-:W-:Y:S01]  /*4330*/  UIADD3 UR15, UR31, 0x32370b8f, URZ ;  /* 0x32370b8f1f0f7890 */ /* 0x000fe2000fffe03f */
[-C--:B------:R-:W-:Y:S01]  /*4340*/  ISETP.LT.OR P1, PT, R8, R205.reuse, P1 ;  /* 0x000000cd0800720c */ /* 0x080fe20000f21670 */
[----:B------:R-:W-:Y:S01]  /*4350*/  UIADD3 UR16, UR30, -0x255992d5, URZ ;  /* 0xdaa66d2b1e107890 */ /* 0x000fe2000fffe03f */
[----:B------:R-:W-:Y:S01]  /*4360*/  ISETP.GE.AND P0, PT, R2, R204, PT ;  /* 0x000000cc0200720c */ /* 0x000fe20003f06270 */
[----:B------:R-:W-:Y:S01]  /*4370*/  UIADD3 UR14, UR30, 0x78dde6e4, URZ ;  /* 0x78dde6e41e0e7890 */ /* 0x000fe2000fffe03f */
[----:B------:R-:W-:Y:S01]  /*4380*/  FSEL R177, R67, -INF , !P2 ;  /* 0xff80000043b17808 */ /* 0x000fe20005000000 */
[----:B------:R-:W-:Y:S01]  /*4390*/  IMAD.IADD R192, R4, 0x1, R3 ;  /* 0x0000000104c07824 */ /* 0x000fe200078e0203 */
[----:B------:R-:W-:Y:S01]  /*43a0*/  FMNMX.FTZ R10, R179, R10, !PT ;  /* 0x0000000ab30a7209 */ /* 0x000fe20007810000 */
[----:B------:R-:W-:Y:S01]  /*43b0*/  UIADD3 UR12, UR31, -0x56f99767, URZ ;  /* 0xa90668991f0c7890 */ /* 0x000fe2000fffe03f */
[----:B------:R-:W-:Y:S01]  /*43c0*/  ISETP.LT.OR P0, PT, R2, R205, P0 ;  /* 0x000000cd0200720c */ /* 0x000fe20000701670 */
[----:B------:R-:W-:Y:S01]  /*43d0*/  IMAD.U32 R2, RZ, RZ, UR24 ;  /* 0x00000018ff027e24 */ /* 0x000fe2000f8e00ff */
[----:B------:R-:W-:Y:S01]  /*43e0*/  FSEL R175, R62, -INF , !P1 ;  /* 0xff8000003eaf7808 */ /* 0x000fe20004800000 */
[----:B------:R-:W-:Y:S01]  /*43f0*/  UIADD3 UR13, UR31, -0x126145ec, URZ ;  /* 0xed9eba141f0d7890 */ /* 0x000fe2000fffe03f */
[----:B------:R-:W-:Y:S01]  /*4400*/  FMNMX.FTZ R10, R177, R10, !PT ;  /* 0x0000000ab10a7209 */ /* 0x000fe20007810000 */
[----:B------:R-:W-:Y:S01]  /*4410*/  IMAD R2, R2, 0x4, R81 ;  /* 0x0000000402027824 */ /* 0x000fe200078e0251 */
[----:B------:R-:W-:Y:S01]  /*4420*/  FSEL R174, R63, -INF , !P0 ;  /* 0xff8000003fae7808 */ /* 0x000fe20004000000 */
[----:B------:R-:W-:Y:S01]  /*4430*/  UIADD3 UR21, UR30, -0x4ab325aa, URZ ;  /* 0xb54cda561e157890 */ /* 0x000fe2000fffe03f */
[----:B------:R-:W-:Y:S01]  /*4440*/  FMNMX.FTZ R9, R175, R10, !PT ;  /* 0x0000000aaf097209 */ /* 0x000fe20007810000 */
[----:B------:R-:W-:Y:S01]  /*4450*/  IMAD.WIDE.U32 R144, R2, -0x326172a9, RZ ;  /* 0xcd9e8d5702907825 */ /* 0x000fe200078e00ff */
[----:B--2---:R-:W-:Y:S01]  /*4460*/  FMNMX.FTZ R132, R132, R11, !PT ;  /* 0x0000000b84847209 */ /* 0x004fe20007810000 */
[----:B------:R-:W-:Y:S01]  /*4470*/  UIADD3 UR26, UR30, 0x1715609d, URZ ;  /* 0x1715609d1e1a7890 */ /* 0x000fe2000fffe03f */
[----:B------:R-:W-:Y:S01]  /*4480*/  FMNMX.FTZ R9, R174, R9, !PT ;  /* 0x00000009ae097209 */ /* 0x000fe20007810000 */
[----:B------:R-:W-:Y:S01]  /*4490*/  UIADD3 UR27, UR31, 0x646e171e, URZ ;  /* 0x646e171e1f1b7890 */ /* 0x000fe2000fffe03f */
[----:B------:R-:W-:Y:S01]  /*44a0*/  LOP3.LUT R213, R6, UR30, RZ, 0x3c, !PT ;  /* 0x0000001e06d57c12 */ /* 0x000fe2000f8e3cff */
[----:B------:R-:W1:Y:S01]  /*44b0*/  SHFL.BFLY PT, R11, R132, 0x1, 0x1f ;  /* 0x0c201f00840b7f89 */ /* 0x000e6200000e0000 */
[----:B------:R-:W-:Y:S01]  /*44c0*/  LOP3.LUT R6, R147, UR31, R17, 0x96, !PT ;  /* 0x0000001f93067c12 */ /* 0x000fe2000f8e9611 */
[----:B------:R-:W-:Y:S01]  /*44d0*/  UIADD3 UR10, UR10, 0x1, URZ ;  /* 0x000000010a0a7890 */ /* 0x000fe2000fffe03f */
[----:B------:R-:W-:Y:S01]  /*44e0*/  LOP3.LUT R138, R145, R213, RZ, 0x3c, !PT ;  /* 0x000000d5918a7212 */ /* 0x000fe200078e3cff */
[----:B------:R-:W2:Y:S01]  /*44f0*/  SHFL.BFLY PT, R8, R9, 0x2, 0x1f ;  /* 0x0c401f0009087f89 */ /* 0x000ea200000e0000 */
[----:B------:R-:W-:Y:S01]  /*4500*/  LEA R192, R192, UR4, 0x1 ;  /* 0x00000004c0c07c11 */ /* 0x000fe2000f8e08ff */
[----:B------:R-:W-:-:S04]  /*4510*/  IMAD.WIDE.U32 R16, R6, -0x326172a9, RZ ;  /* 0xcd9e8d5706107825 */ /* 0x000fc800078e00ff */
[----:B------:R-:W-:Y:S01]  /*4520*/  IMAD.WIDE.U32 R138, R138, -0x2daee0ad, RZ ;  /* 0xd2511f538a8a7825 */ /* 0x000fe200078e00ff */
[----:B------:R-:W-:Y:S03]  /*4530*/  LDSM.16.MT88.4 R124, [R192+0xc000] ;  /* 0x00c00000c07c783b */ /* 0x000fe60000004200 */
[----:B------:R-:W-:Y:S01]  /*4540*/  IMAD R190, R7, 0x2, R192 ;  /* 0x0000000207be7824 */ /* 0x000fe200078e02c0 */
[----:B------:R-:W-:Y:S01]  /*4550*/  LOP3.LUT R136, R139, UR19, R146, 0x96, !PT ;  /* 0x000000138b887c12 */ /* 0x000fe2000f8e9692 */
[C---:B------:R-:W-:Y:S01]  /*4560*/  IMAD R189, R5.reuse, 0x2, R192 ;  /* 0x0000000205bd7824 */ /* 0x040fe200078e02c0 */
[----:B------:R-:W-:Y:S01]  /*4570*/  LDSM.16.MT88.4 R72, [R192+0x10000] ;  /* 0x01000000c048783b */ /* 0x000fe20000004200 */
[----:B------:R-:W-:Y:S02]  /*4580*/  IMAD R188, R5, 0x2, R190 ;  /* 0x0000000205bc7824 */ /* 0x000fe400078e02be */
[----:B------:R-:W-:Y:S01]  /*4590*/  IMAD.WIDE.U32 R136, R136, -0x326172a9, RZ ;  /* 0xcd9e8d5788887825 */ /* 0x000fe200078e00ff */
[----:B------:R-:W-:Y:S01]  /*45a0*/  LDSM.16.MT88.4 R88, [R189+0x10000] ;  /* 0x01000000bd58783b */ /* 0x000fe20000004200 */
[----:B-1----:R-:W-:-:S03]  /*45b0*/  FMNMX.FTZ R132, R132, R11, !PT ;  /* 0x0000000b84847209 */ /* 0x002fc60007810000 */
[----:B------:R-:W-:Y:S01]  /*45c0*/  LDSM.16.MT88.4 R100, [R188+0xc000] ;  /* 0x00c00000bc64783b */ /* 0x000fe20000004200 */
[----:B------:R-:W-:Y:S01]  /*45d0*/  LOP3.LUT R16, R137, UR18, R16, 0x96, !PT ;  /* 0x0000001289107c12 */ /* 0x000fe2000f8e9610 */
[----:B------:R-:W-:Y:S01]  /*45e0*/  VIADD R187, R195, 0x800 ;  /* 0x00000800c3bb7836 */ /* 0x000fe20000000000 */
[----:B--2---:R-:W-:Y:S01]  /*45f0*/  FMNMX.FTZ R9, R9, R8, !PT ;  /* 0x0000000809097209 */ /* 0x004fe20007810000 */
[----:B------:R-:W-:Y:S01]  /*4600*/  FMUL.FTZ R181, R132, UR34 ;  /* 0x0000002284b57c20 */ /* 0x000fe20008410000 */
[----:B------:R-:W-:Y:S01]  /*4610*/  LOP3.LUT R8, R17, UR20, R144, 0x96, !PT ;  /* 0x0000001411087c12 */ /* 0x000fe2000f8e9690 */
[----:B------:R-:W-:Y:S01]  /*4620*/  IMAD.WIDE.U32 R16, R16, -0x2daee0ad, RZ ;  /* 0xd2511f5310107825 */ /* 0x000fe200078e00ff */
[----:B------:R-:W-:Y:S01]  /*4630*/  FSETP.NEU.FTZ.AND P0, PT, R132, -INF , PT ;  /* 0xff8000008400780b */ /* 0x000fe20003f1d000 */
[----:B------:R-:W1:Y:S02]  /*4640*/  SHFL.BFLY PT, R6, R9, 0x1, 0x1f ;  /* 0x0c201f0009067f89 */ /* 0x000e6400000e0000 */
[----:B------:R-:W-:Y:S01]  /*4650*/  IMAD.WIDE.U32 R10, R8, -0x2daee0ad, RZ ;  /* 0xd2511f53080a7825 */ /* 0x000fe200078e00ff */
[----:B------:R-:W-:Y:S01]  /*4660*/  FSEL R181, R181, RZ, P0 ;  /* 0x000000ffb5b57208 */ /* 0x000fe20000000000 */
[----:B------:R-:W2:Y:S02]  /*4670*/  LDSM.16.MT88.4 R116, [R190+0xc000] ;  /* 0x00c00000be74783b */ /* 0x000ea40000004200 */
[----:B------:R-:W-:Y:S01]  /*4680*/  VIADD R185, R195, 0x1800 ;  /* 0x00001800c3b97836 */ /* 0x000fe20000000000 */
[----:B------:R-:W-:Y:S01]  /*4690*/  LOP3.LUT R10, R17, UR15, R10, 0x96, !PT ;  /* 0x0000000f110a7c12 */ /* 0x000fe2000f8e960a */
[--C-:B------:R-:W-:Y:S01]  /*46a0*/  FFMA.FTZ R162, R0, UR34, -R181.reuse ;  /* 0x0000002200a27c23 */ /* 0x100fe200080108b5 */
[----:B------:R-:W-:Y:S01]  /*46b0*/  LOP3.LUT R0, R11, UR17, R138, 0x96, !PT ;  /* 0x000000110b007c12 */ /* 0x000fe2000f8e968a */
[--C-:B------:R-:W-:Y:S01]  /*46c0*/  FFMA.FTZ R161, R38, UR34, -R181.reuse ;  /* 0x0000002226a17c23 */ /* 0x100fe200080108b5 */
[----:B------:R-:W-:Y:S01]  /*46d0*/  FFMA.FTZ R160, R42, UR34, -R181 ;  /* 0x000000222aa07c23 */ /* 0x000fe200080108b5 */
[----:B------:R-:W-:-:S04]  /*46e0*/  IMAD.WIDE.U32 R10, R10, -0x326172a9, RZ ;  /* 0xcd9e8d570a0a7825 */ /* 0x000fc800078e00ff */
[----:B------:R-:W-:Y:S01]  /*46f0*/  FFMA.FTZ R157, R40, UR34, -R181 ;  /* 0x00000022289d7c23 */ /* 0x000fe200080108b5 */
[----:B------:R-:W-:Y:S01]  /*4700*/  MUFU.EX2 R162, R162 ;  /* 0x000000a200a27308 */ /* 0x000fe20000000800 */
[----:B------:R-:W3:Y:S01]  /*4710*/  LDSM.16.MT88.4 R108, [R189+0xc000] ;  /* 0x00c00000bd6c783b */ /* 0x000ee20000004200 */
[----:B------:R-:W-:-:S04]  /*4720*/  IMAD.WIDE.U32 R18, R0, -0x326172a9, RZ ;  /* 0xcd9e8d5700127825 */ /* 0x000fc800078e00ff */
[--C-:B------:R-:W-:Y:S01]  /*4730*/  FFMA.FTZ R152, R14, UR34, -R181.reuse ;  /* 0x000000220e987c23 */ /* 0x100fe200080108b5 */
[--C-:B------:R-:W-:Y:S01]  /*4740*/  FFMA.FTZ R135, R12, UR34, -R181.reuse ;  /* 0x000000220c877c23 */ /* 0x100fe200080108b5 */
[----:B------:R-:W-:Y:S01]  /*4750*/  LDSM.16.MT88.4 R48, [R190+0xe000] ;  /* 0x00e00000be30783b */ /* 0x000fe20000004200 */
[----:B------:R-:W-:Y:S01]  /*4760*/  FFMA.FTZ R155, R36, UR34, -R181 ;  /* 0x00000022249b7c23 */ /* 0x000fe200080108b5 */
[----:B------:R-:W-:Y:S01]  /*4770*/  LOP3.LUT R0, R19, UR16, R136, 0x96, !PT ;  /* 0x0000001013007c12 */ /* 0x000fe2000f8e9688 */
[----:B------:R-:W4:Y:S01]  /*4780*/  MUFU.EX2 R161, R161 ;  /* 0x000000a100a17308 */ /* 0x000f220000000800 */
[----:B------:R-:W-:Y:S01]  /*4790*/  LOP3.LUT R8, R11, UR14, R18, 0x96, !PT ;  /* 0x0000000e0b087c12 */ /* 0x000fe2000f8e9612 */
[----:B------:R-:W-:Y:S01]  /*47a0*/  LDSM.16.MT88.4 R56, [R189+0xe000] ;  /* 0x00e00000bd38783b */ /* 0x000fe20000004200 */
[----:B-1----:R-:W-:Y:S01]  /*47b0*/  FMNMX.FTZ R3, R9, R6, !PT ;  /* 0x0000000609037209 */ /* 0x002fe20007810000 */
[----:B------:R-:W-:-:S04]  /*47c0*/  IMAD.WIDE.U32 R18, R0, -0x2daee0ad, RZ ;  /* 0xd2511f5300127825 */ /* 0x000fc800078e00ff */
[----:B------:R-:W-:Y:S01]  /*47d0*/  FFMA.FTZ R154, R52, UR34, -R181 ;  /* 0x00000022349a7c23 */ /* 0x000fe200080108b5 */
[----:B------:R-:W-:Y:S01]  /*47e0*/  LDSM.16.MT88.4 R64, [R188+0xe000] ;  /* 0x00e00000bc40783b */ /* 0x000fe20000004200 */
[----:B------:R-:W-:Y:S01]  /*47f0*/  FSETP.NEU.FTZ.AND P0, PT, R3, -INF , PT ;  /* 0xff8000000300780b */ /* 0x000fe20003f1d000 */
[----:B------:R-:W-:-:S04]  /*4800*/  IMAD.WIDE.U32 R8, R8, -0x2daee0ad, RZ ;  /* 0xd2511f5308087825 */ /* 0x000fc800078e00ff */
[----:B------:R-:W-:Y:S01]  /*4810*/  FMUL.FTZ R176, R3, UR34 ;  /* 0x0000002203b07c20 */ /* 0x000fe20008410000 */
[----:B------:R-:W-:Y:S01]  /*4820*/  LOP3.LUT R16, R19, UR13, R16, 0x96, !PT ;  /* 0x0000000d13107c12 */ /* 0x000fe2000f8e9610 */
[----:B------:R-:W-:Y:S01]  /*4830*/  MUFU.EX2 R160, R160 ;  /* 0x000000a000a07308 */ /* 0x000fe20000000800 */
[----:B------:R-:W-:Y:S01]  /*4840*/  LDSM.16.MT88.4 R80, [R190+0x10000] ;  /* 0x01000000be50783b */ /* 0x000fe20000004200 */
[----:B------:R-:W-:Y:S01]  /*4850*/  LOP3.LUT R0, R9, UR12, R18, 0x96, !PT ;  /* 0x0000000c09007c12 */ /* 0x000fe2000f8e9612 */
[--C-:B------:R-:W-:Y:S01]  /*4860*/  FFMA.FTZ R165, R34, UR34, -R181.reuse ;  /* 0x0000002222a57c23 */ /* 0x100fe200080108b5 */
[----:B------:R-:W-:Y:S01]  /*4870*/  FSEL R176, R176, RZ, P0 ;  /* 0x000000ffb0b07208 */ /* 0x000fe20000000000 */
[----:B------:R-:W-:Y:S01]  /*4880*/  IMAD.WIDE.U32 R16, R16, -0x326172a9, RZ ;  /* 0xcd9e8d5710107825 */ /* 0x000fe200078e00ff */
[----:B------:R-:W-:Y:S03]  /*4890*/  LDSM.16.MT88.4 R20, [R189+0xc800] ;  /* 0x00c80000bd14783b */ /* 0x000fe60000004200 */
[----:B------:R-:W-:Y:S01]  /*48a0*/  FFMA.FTZ R166, R32, UR34, -R181 ;  /* 0x0000002220a67c23 */ /* 0x000fe200080108b5 */
[----:B------:R-:W-:Y:S01]  /*48b0*/  MUFU.EX2 R157, R157 ;  /* 0x0000009d009d7308 */ /* 0x000fe20000000800 */
[----:B------:R-:W-:-:S04]  /*48c0*/  IMAD.WIDE.U32 R18, R0, -0x326172a9, RZ ;  /* 0xcd9e8d5700127825 */ /* 0x000fc800078e00ff */
[--C-:B------:R-:W-:Y:S01]  /*48d0*/  FFMA.FTZ R163, R41, UR34, -R176.reuse ;  /* 0x0000002229a37c23 */ /* 0x100fe200080108b0 */
[----:B------:R-:W1:Y:S01]  /*48e0*/  LDC.U8 R0, c[0x0][0x388] ;  /* 0x0000e200ff007b82 */ /* 0x000e620000000000 */
[--C-:B------:R-:W-:Y:S01]  /*48f0*/  FFMA.FTZ R164, R39, UR34, -R176.reuse ;  /* 0x0000002227a47c23 */ /* 0x100fe200080108b0 */
[----:B------:R-:W-:Y:S01]  /*4900*/  FFMA.FTZ R159, R37, UR34, -R176 ;  /* 0x00000022259f7c23 */ /* 0x000fe200080108b0 */
[----:B------:R-:W-:Y:S01]  /*4910*/  LOP3.LUT R16, R19, UR21, R16, 0x96, !PT ;  /* 0x0000001513107c12 */ /* 0x000fe2000f8e9610 */
[----:B------:R-:W-:Y:S01]  /*4920*/  FFMA.FTZ R158, R43, UR34, -R176 ;  /* 0x000000222b9e7c23 */ /* 0x000fe200080108b0 */
[----:B------:R-:W-:Y:S01]  /*4930*/  MUFU.EX2 R163, R163 ;  /* 0x000000a300a37308 */ /* 0x000fe20000000800 */
[----:B------:R-:W-:Y:S01]  /*4940*/  SHF.R.U32.HI R7, RZ, 0x10, R18 ;  /* 0x00000010ff077819 */ /* 0x000fe20000011612 */
[----:B------:R-:W5:Y:S01]  /*4950*/  LDSM.16.MT88.4 R40, [R192+0xe000] ;  /* 0x00e00000c028783b */ /* 0x000f620000004200 */
[----:B------:R-:W-:Y:S01]  /*4960*/  SHF.R.U32.HI R4, RZ, 0x10, R16 ;  /* 0x00000010ff047819 */ /* 0x000fe20000011610 */
[----:B------:R-:W-:Y:S01]  /*4970*/  FFMA.FTZ R134, R71, UR34, -R176 ;  /* 0x0000002247867c23 */ /* 0x000fe200080108b0 */
[----:B------:R-:W-:Y:S01]  /*4980*/  SHF.R.U32.HI R5, RZ, 0x18, R16 ;  /* 0x00000018ff057819 */ /* 0x000fe20000011610 */
[--C-:B------:R-:W-:Y:S01]  /*4990*/  FFMA.FTZ R133, R15, UR34, -R176.reuse ;  /* 0x000000220f857c23 */ /* 0x100fe200080108b0 */
[----:B------:R-:W-:Y:S01]  /*49a0*/  LOP3.LUT R4, R4, 0xff, RZ, 0xc0, !PT ;  /* 0x000000ff04047812 */ /* 0x000fe200078ec0ff */
[----:B------:R-:W2:Y:S01]  /*49b0*/  MUFU.EX2 R164, R164 ;  /* 0x000000a400a47308 */ /* 0x000ea20000000800 */
[----:B------:R-:W-:Y:S01]  /*49c0*/  LOP3.LUT R9, R16, 0xffff, RZ, 0xc0, !PT ;  /* 0x0000ffff10097812 */ /* 0x000fe200078ec0ff */
[--C-:B------:R-:W-:Y:S01]  /*49d0*/  FFMA.FTZ R156, R69, UR34, -R176.reuse ;  /* 0x00000022459c7c23 */ /* 0x100fe200080108b0 */
[----:B------:R-:W-:Y:S01]  /*49e0*/  PRMT R4, R4, 0x5410, R5 ;  /* 0x0000541004047816 */ /* 0x000fe20000000005 */
[----:B------:R-:W-:Y:S01]  /*49f0*/  FFMA.FTZ R153, R13, UR34, -R176 ;  /* 0x000000220d997c23 */ /* 0x000fe200080108b0 */
[----:B------:R-:W-:Y:S01]  /*4a00*/  LOP3.LUT R96, R16, 0xff, RZ, 0xc0, !PT ;  /* 0x000000ff10607812 */ /* 0x000fe200078ec0ff */
[----:B------:R-:W-:Y:S01]  /*4a10*/  LDSM.16.MT88.4 R12, [R188+0xc800] ;  /* 0x00c80000bc0c783b */ /* 0x000fe20000004200 */
[----:B------:R-:W-:Y:S01]  /*4a20*/  SHF.R.U32.HI R9, RZ, 0x8, R9 ;  /* 0x00000008ff097819 */ /* 0x000fe20000011609 */
[----:B------:R-:W-:Y:S01]  /*4a30*/  MUFU.EX2 R159, R159 ;  /* 0x0000009f009f7308 */ /* 0x000fe20000000800 */
[----:B----4-:R-:W-:Y:S01]  /*4a40*/  F2FP.F16.F32.PACK_AB R5, R161, R162 ;  /* 0x000000a2a105723e */ /* 0x010fe200000000ff */
[----:B------:R-:W-:Y:S01]  /*4a50*/  LDSM.16.MT88.4 R148, [R189+0x10800] ;  /* 0x01080000bd94783b */ /* 0x000fe20000004200 */
[----:B-1----:R-:W-:Y:S01]  /*4a60*/  IMAD R169, R0, 0x10000, R0 ;  /* 0x0001000000a97824 */ /* 0x002fe200078e0200 */
[----:B------:R-:W-:Y:S01]  /*4a70*/  PRMT R96, R96, 0x5410, R9 ;  /* 0x0000541060607816 */ /* 0x000fe20000000009 */
[--C-:B------:R-:W-:Y:S01]  /*4a80*/  FFMA.FTZ R170, R35, UR34, -R176.reuse ;  /* 0x0000002223aa7c23 */ /* 0x100fe200080108b0 */
[----:B------:R-:W-:Y:S01]  /*4a90*/  LOP3.LUT R11, R18, 0xffff, RZ, 0xc0, !PT ;  /* 0x0000ffff120b7812 */ /* 0x000fe200078ec0ff */
[--C-:B------:R-:W-:Y:S01]  /*4aa0*/  FFMA.FTZ R171, R33, UR34, -R176.reuse ;  /* 0x0000002221ab7c23 */ /* 0x100fe200080108b0 */
[--C-:B------:R-:W-:Y:S01]  /*4ab0*/  HSET2.LE.AND R97, R4, R169.reuse, PT ;  /* 0x000000a904617233 */ /* 0x100fe20003803000 */
[----:B------:R-:W1:Y:S01]  /*4ac0*/  MUFU.EX2 R158, R158 ;  /* 0x0000009e009e7308 */ /* 0x000e620000000800 */
[----:B--2---:R-:W-:Y:S01]  /*4ad0*/  F2FP.F16.F32.PACK_AB R4, R164, R163 ;  /* 0x000000a3a404723e */ /* 0x004fe200000000ff */
[--C-:B------:R-:W-:Y:S01]  /*4ae0*/  FFMA.FTZ R167, R30, UR34, -R181.reuse ;  /* 0x000000221ea77c23 */ /* 0x100fe200080108b5 */
[--C-:B------:R-:W-:Y:S01]  /*4af0*/  HSET2.LE.AND R96, R96, R169.reuse, PT ;  /* 0x000000a960607233 */ /* 0x100fe20003803000 */
[----:B------:R-:W-:Y:S01]  /*4b00*/  FFMA.FTZ R168, R28, UR34, -R181 ;  /* 0x000000221ca87c23 */ /* 0x000fe200080108b5 */
[----:B------:R-:W-:Y:S01]  /*4b10*/  LOP3.LUT R97, R97, R4, RZ, 0xc0, !PT ;  /* 0x0000000461617212 */ /* 0x000fe200078ec0ff */
[----:B------:R-:W-:Y:S01]  /*4b20*/  FFMA.FTZ R173, R31, UR34, -R176 ;  /* 0x000000221fad7c23 */ /* 0x000fe200080108b0 */
[----:B------:R-:W-:Y:S01]  /*4b30*/  LOP3.LUT R4, R17, UR26, R10, 0x96, !PT ;  /* 0x0000001a11047c12 */ /* 0x000fe2000f8e960a */
[----:B------:R-:W-:Y:S01]  /*4b40*/  MUFU.EX2 R152, R152 ;  /* 0x0000009800987308 */ /* 0x000fe20000000800 */
[----:B------:R-:W-:Y:S01]  /*4b50*/  LOP3.LUT R96, R96, R5, RZ, 0xc0, !PT ;  /* 0x0000000560607212 */ /* 0x000fe200078ec0ff */
[----:B------:R-:W-:Y:S01]  /*4b60*/  FFMA.FTZ R172, R29, UR34, -R176 ;  /* 0x000000221dac7c23 */ /* 0x000fe200080108b0 */
[----:B------:R-:W-:Y:S01]  /*4b70*/  SHF.R.U32.HI R6, RZ, 0x18, R18 ;  /* 0x00000018ff067819 */ /* 0x000fe20000011612 */
[----:B------:R-:W-:Y:S01]  /*4b80*/  IMAD.WIDE.U32 R4, R4, -0x2daee0ad, RZ ;  /* 0xd2511f5304047825 */ /* 0x000fe200078e00ff */
[----:B------:R-:W-:Y:S01]  /*4b90*/  LOP3.LUT R7, R7, 0xff, RZ, 0xc0, !PT ;  /* 0x000000ff07077812 */ /* 0x000fe200078ec0ff */
[----:B------:R-:W-:Y:S01]  /*4ba0*/  LDSM.16.MT88.4 R24, [R192+0xc800] ;  /* 0x00c80000c018783b */ /* 0x000fe20000004200 */
[----:B------:R-:W-:Y:S01]  /*4bb0*/  LOP3.LUT R98, R18, 0xff, RZ, 0xc0, !PT ;  /* 0x000000ff12627812 */ /* 0x000fe200078ec0ff */
[----:B------:R-:W2:Y:S01]  /*4bc0*/  MUFU.EX2 R135, R135 ;  /* 0x0000008700877308 */ /* 0x000ea20000000800 */
[----:B------:R-:W-:Y:S01]  /*4bd0*/  SHF.R.U32.HI R11, RZ, 0x8, R11 ;  /* 0x00000008ff0b7819 */ /* 0x000fe2000001160b */
[----:B------:R-:W-:Y:S01]  /*4be0*/  LDSM.16.MT88.4 R16, [R190+0xc800] ;  /* 0x00c80000be10783b */ /* 0x000fe20000004200 */
[----:B------:R-:W-:Y:S01]  /*4bf0*/  PRMT R6, R7, 0x5410, R6 ;  /* 0x0000541007067816 */ /* 0x000fe20000000006 */
[----:B------:R-:W-:Y:S01]  /*4c00*/  FFMA.FTZ R175, R175, UR34, -R176 ;  /* 0x00000022afaf7c23 */ /* 0x000fe200080108b0 */
[----:B------:R-:W-:Y:S01]  /*4c10*/  PRMT R98, R98, 0x5410, R11 ;  /* 0x0000541062627816 */ /* 0x000fe2000000000b */
[----:B------:R-:W-:Y:S01]  /*4c20*/  LDSM.16.MT88.4 R32, [R189+0xd000] ;  /* 0x00d00000bd20783b */ /* 0x000fe20000004200 */
[----:B------:R-:W-:Y:S01]  /*4c30*/  LOP3.LUT R8, R5, UR27, R8, 0x96, !PT ;  /* 0x0000001b05087c12 */ /* 0x000fe2000f8e9608 */
[----:B------:R-:W-:Y:S01]  /*4c40*/  MUFU.EX2 R134, R134 ;  /* 0x0000008600867308 */ /* 0x000fe20000000800 */
[----:B------:R-:W-:Y:S01]  /*4c50*/  LOP3.LUT R5, R4, 0xffff, RZ, 0xc0, !PT ;  /* 0x0000ffff04057812 */ /* 0x000fe200078ec0ff */
[----:B------:R-:W-:Y:S01]  /*4c60*/  LDSM.16.MT88.4 R28, [R192+0xf000] ;  /* 0x00f00000c01c783b */ /* 0x000fe20000004200 */
[--C-:B------:R-:W-:Y:S01]  /*4c70*/  HSET2.LE.AND R99, R6, R169.reuse, PT ;  /* 0x000000a906637233 */ /* 0x100fe20003803000 */
[----:B------:R-:W-:Y:S01]  /*4c80*/  FADD.FTZ R161, R162, R161 ;  /* 0x000000a1a2a17221 */ /* 0x000fe20000010000 */
[----:B------:R-:W-:Y:S01]  /*4c90*/  HSET2.LE.AND R98, R98, R169, PT ;  /* 0x000000a962627233 */ /* 0x000fe20003803000 */
[----:B------:R-:W-:Y:S01]  /*4ca0*/  FADD.FTZ R164, R163, R164 ;  /* 0x000000a4a3a47221 */ /* 0x000fe20000010000 */
[----:B------:R-:W-:Y:S01]  /*4cb0*/  F2FP.F16.F32.PACK_AB R7, R157, R160 ;  /* 0x000000a09d07723e */ /* 0x000fe200000000ff */
[----:B------:R-:W4:Y:S01]  /*4cc0*/  MUFU.EX2 R133, R133 ;  /* 0x0000008500857308 */ /* 0x000f220000000800 */
[----:B-1----:R-:W-:Y:S01]  /*4cd0*/  F2FP.F16.F32.PACK_AB R6, R158, R159 ;  /* 0x0000009f9e06723e */ /* 0x002fe200000000ff */
[----:B------:R-:W-:Y:S01]  /*4ce0*/  FADD.FTZ R160, R160, R161 ;  /* 0x000000a1a0a07221 */ /* 0x000fe20000010000 */
[----:B------:R-:W-:Y:S01]  /*4cf0*/  SHF.R.U32.HI R5, RZ, 0x8, R5 ;  /* 0x00000008ff057819 */ /* 0x000fe20000011605 */
[----:B------:R-:W-:Y:S01]  /*4d00*/  FADD.FTZ R159, R159, R164 ;  /* 0x000000a49f9f7221 */ /* 0x000fe20000010000 */
[----:B------:R-:W-:Y:S01]  /*4d10*/  LOP3.LUT R142, R4, 0xff, RZ, 0xc0, !PT ;  /* 0x000000ff048e7812 */ /* 0x000fe200078ec0ff */
[----:B------:R-:W-:Y:S01]  /*4d20*/  FADD.FTZ R160, R157, R160 ;  /* 0x000000a09da07221 */ /* 0x000fe20000010000 */
[----:B------:R-:W-:Y:S01]  /*4d30*/  LOP3.LUT R98, R98, R7, RZ, 0xc0, !PT ;  /* 0x0000000762627212 */ /* 0x000fe200078ec0ff */
[----:B------:R-:W-:Y:S01]  /*4d40*/  MUFU.EX2 R155, R155 ;  /* 0x0000009b009b7308 */ /* 0x000fe20000000800 */
[----:B------:R-:W-:Y:S01]  /*4d50*/  LOP3.LUT R99, R99, R6, RZ, 0xc0, !PT ;  /* 0x0000000663637212 */ /* 0x000fe200078ec0ff */
[----:B------:R-:W-:Y:S01]  /*4d60*/  FADD.FTZ R159, R158, R159 ;  /* 0x0000009f9e9f7221 */ /* 0x000fe20000010000 */
[--C-:B------:R-:W-:Y:S01]  /*4d70*/  SHF.R.U32.HI R10, RZ, 0x10, R4.reuse ;  /* 0x00000010ff0a7819 */ /* 0x100fe20000011604 */
[----:B------:R-:W-:Y:S01]  /*4d80*/  VIADD R183, R195, 0x2000 ;  /* 0x00002000c3b77836 */ /* 0x000fe20000000000 */
[----:B------:R-:W-:-:S02]  /*4d90*/  SHF.R.U32.HI R11, RZ, 0x18, R4 ;  /* 0x00000018ff0b7819 */ /* 0x000fc40000011604 */
[----:B------:R-:W-:Y:S01]  /*4da0*/  PRMT R142, R142, 0x5410, R5 ;  /* 0x000054108e8e7816 */ /* 0x000fe20000000005 */
[----:B------:R-:W1:Y:S01]  /*4db0*/  MUFU.EX2 R154, R154 ;  /* 0x0000009a009a7308 */ /* 0x000e620000000800 */
[----:B------:R-:W5:Y:S01]  /*4dc0*/  LDSM.16.MT88.4 R4, [R188+0x10000] ;  /* 0x01000000bc04783b */ /* 0x000f620000004200 */
[----:B------:R-:W-:Y:S01]  /*4dd0*/  LOP3.LUT R10, R10, 0xff, RZ, 0xc0, !PT ;  /* 0x000000ff0a0a7812 */ /* 0x000fe200078ec0ff */
[C---:B------:R-:W-:Y:S01]  /*4de0*/  HMMA.16816.F32 R104, R96.reuse, R100, RZ ;  /* 0x000000646068723c */ /* 0x040fe200000018ff */
[----:B------:R-:W-:Y:S02]  /*4df0*/  LOP3.LUT R9, R8, 0xffff, RZ, 0xc0, !PT ;  /* 0x0000ffff08097812 */ /* 0x000fe400078ec0ff */
[----:B------:R-:W-:Y:S02]  /*4e00*/  PRMT R10, R10, 0x5410, R11 ;  /* 0x000054100a0a7816 */ /* 0x000fe4000000000b */
[----:B------:R-:W-:Y:S01]  /*4e10*/  SHF.R.U32.HI R11, RZ, 0x10, R8 ;  /* 0x00000010ff0b7819 */ /* 0x000fe20000011608 */
[----:B------:R-:W-:Y:S01]  /*4e20*/  MUFU.EX2 R156, R156 ;  /* 0x0000009c009c7308 */ /* 0x000fe20000000800 */
[----:B------:R-:W-:Y:S01]  /*4e30*/  LOP3.LUT R140, R8, 0xff, RZ, 0xc0, !PT ;  /* 0x000000ff088c7812 */ /* 0x000fe200078ec0ff */
[----:B------:R-:W-:Y:S01]  /*4e40*/  HMMA.16816.F32 R84, R96, R88, RZ ;  /* 0x000000586054723c */ /* 0x000fe200000018ff */
[----:B------:R-:W-:-:S02]  /*4e50*/  SHF.R.U32.HI R9, RZ, 0x8, R9 ;  /* 0x00000008ff097819 */ /* 0x000fc40000011609 */
[----:B------:R-:W-:Y:S02]  /*4e60*/  SHF.R.U32.HI R8, RZ, 0x18, R8 ;  /* 0x00000018ff087819 */ /* 0x000fe40000011608 */
[----:B------:R-:W-:Y:S01]  /*4e70*/  LOP3.LUT R11, R11, 0xff, RZ, 0xc0, !PT ;  /* 0x000000ff0b0b7812 */ /* 0x000fe200078ec0ff */
[----:B------:R-:W1:Y:S01]  /*4e80*/  MUFU.EX2 R153, R153 ;  /* 0x0000009900997308 */ /* 0x000e620000000800 */
[----:B------:R-:W-:Y:S01]  /*4e90*/  PRMT R140, R140, 0x5410, R9 ;  /* 0x000054108c8c7816 */ /* 0x000fe20000000009 */
[C---:B------:R-:W-:Y:S01]  /*4ea0*/  HMMA.16816.F32 R100, R96.reuse, R102, RZ ;  /* 0x000000666064723c */ /* 0x040fe200000018ff */
[--C-:B------:R-:W-:Y:S02]  /*4eb0*/  HSET2.LE.AND R143, R10, R169.reuse, PT ;  /* 0x000000a90a8f7233 */ /* 0x100fe40003803000 */
[----:B------:R-:W-:Y:S02]  /*4ec0*/  HSET2.LE.AND R142, R142, R169, PT ;  /* 0x000000a98e8e7233 */ /* 0x000fe40003803000 */
[----:B--2---:R-:W-:Y:S01]  /*4ed0*/  F2FP.F16.F32.PACK_AB R9, R135, R152 ;  /* 0x000000988709723e */ /* 0x004fe200000000ff */
[----:B------:R-:W-:Y:S01]  /*4ee0*/  HMMA.16816.F32 R128, R96, R124, RZ ;  /* 0x0000007c6080723c */ /* 0x000fe200000018ff */
[----:B----4-:R-:W-:Y:S01]  /*4ef0*/  F2FP.F16.F32.PACK_AB R10, R133, R134 ;  /* 0x00000086850a723e */ /* 0x010fe200000000ff */
[----:B------:R-:W-:Y:S01]  /*4f00*/  MUFU.EX2 R165, R165 ;  /* 0x000000a500a57308 */ /* 0x000fe20000000800 */
[----:B------:R-:W-:-:S02]  /*4f10*/  PRMT R8, R11, 0x5410, R8 ;  /* 0x000054100b087816 */ /* 0x000fc40000000008 */
[----:B------:R-:W-:Y:S01]  /*4f20*/  LOP3.LUT R142, R142, R9, RZ, 0xc0, !PT ;  /* 0x000000098e8e7212 */ /* 0x000fe200078ec0ff */
[C---:B------:R-:W-:Y:S01]  /*4f30*/  HMMA.16816.F32 R120, R96.reuse, R116, RZ ;  /* 0x000000746078723c */ /* 0x040fe200000018ff */
[----:B------:R-:W-:Y:S02]  /*4f40*/  LOP3.LUT R143, R143, R10, RZ, 0xc0, !PT ;  /* 0x0000000a8f8f7212 */ /* 0x000fe400078ec0ff */
[--C-:B------:R-:W-:Y:S01]  /*4f50*/  HSET2.LE.AND R141, R8, R169.reuse, PT ;  /* 0x000000a9088d7233 */ /* 0x100fe20003803000 */
[----:B------:R-:W2:Y:S01]  /*4f60*/  MUFU.EX2 R166, R166 ;  /* 0x000000a600a67308 */ /* 0x000ea20000000800 */
[----:B------:R-:W4:Y:S01]  /*4f70*/  LDSM.16.MT88.4 R8, [R192+0xe800] ;  /* 0x00e80000c008783b */ /* 0x000f220000004200 */
[----:B------:R-:W-:Y:S01]  /*4f80*/  HSET2.LE.AND R140, R140, R169, PT ;  /* 0x000000a98c8c7233 */ /* 0x000fe20003803000 */
[C---:B---3--:R-:W-:Y:S01]  /*4f90*/  HMMA.16816.F32 R112, R96.reuse, R108, RZ ;  /* 0x0000006c6070723c */ /* 0x048fe200000018ff */
[----:B-1----:R-:W-:Y:S01]  /*4fa0*/  F2FP.F16.F32.PACK_AB R89, R154, R155 ;  /* 0x0000009b9a59723e */ /* 0x002fe200000000ff */
[----:B------:R-:W-:Y:S01]  /*4fb0*/  FADD.FTZ R155, R155, R160 ;  /* 0x000000a09b9b7221 */ /* 0x000fe20000010000 */
[----:B------:R-:W-:Y:S01]  /*4fc0*/  F2FP.F16.F32.PACK_AB R92, R153, R156 ;  /* 0x0000009c995c723e */ /* 0x000fe200000000ff */
[----:B------:R-:W-:Y:S01]  /*4fd0*/  FADD.FTZ R156, R156, R159 ;  /* 0x0000009f9c9c7221 */ /* 0x000fe20000010000 */
[----:B------:R-:W-:Y:S01]  /*4fe0*/  LOP3.LUT R140, R140, R89, RZ, 0xc0, !PT ;  /* 0x000000598c8c7212 */ /* 0x000fe200078ec0ff */
[----:B-----5:R-:W-:Y:S01]  /*4ff0*/  HMMA.16816.F32 R36, R96, R40, RZ ;  /* 0x000000286024723c */ /* 0x020fe200000018ff */
[----:B------:R-:W-:Y:S01]  /*5000*/  LOP3.LUT R141, R141, R92, RZ, 0xc0, !PT ;  /* 0x0000005c8d8d7212 */ /* 0x000fe200078ec0ff */
[----:B------:R-:W-:Y:S01]  /*5010*/  MUFU.EX2 R170, R170 ;  /* 0x000000aa00aa7308 */ /* 0x000fe20000000800 */
[----:B------:R-:W-:Y:S01]  /*5020*/  FADD.FTZ R155, R154, R155 ;  /* 0x0000009b9a9b7221 */ /* 0x000fe20000010000 */
[----:B------:R-:W-:-:S02]  /*5030*/  FADD.FTZ R153, R153, R156 ;  /* 0x0000009c99997221 */ /* 0x000fc40000010000 */
[C---:B------:R-:W-:Y:S02]  /*5040*/  HMMA.16816.F32 R44, R96.reuse, R48, RZ ;  /* 0x00000030602c723c */ /* 0x040fe400000018ff */
[----:B------:R-:W-:Y:S02]  /*5050*/  FADD.FTZ R134, R134, R153 ;  /* 0x0000009986867221 */ /* 0x000fe40000010000 */
[----:B------:R-:W1:Y:S02]  /*5060*/  MUFU.EX2 R171, R171 ;  /* 0x000000ab00ab7308 */ /* 0x000e640000000800 */
[----:B------:R-:W-:Y:S01]  /*5070*/  HMMA.16816.F32 R52, R96, R56, RZ ;  /* 0x000000386034723c */ /* 0x000fe200000018ff */
[----:B------:R-:W-:-:S05]  /*5080*/  FADD.FTZ R133, R133, R134 ;  /* 0x0000008685857221 */ /* 0x000fca0000010000 */
[C---:B------:R-:W-:Y:S01]  /*5090*/  HMMA.16816.F32 R60, R96.reuse, R64, RZ ;  /* 0x00000040603c723c */ /* 0x040fe200000018ff */
[----:B------:R-:W-:Y:S05]  /*50a0*/  MUFU.EX2 R167, R167 ;  /* 0x000000a700a77308 */ /* 0x000fea0000000800 */
[C---:B------:R-:W-:Y:S03]  /*50b0*/  HMMA.16816.F32 R68, R96.reuse, R72, RZ ;  /* 0x000000486044723c */ /* 0x040fe600000018ff */
[----:B------:R-:W3:Y:S03]  /*50c0*/  MUFU.EX2 R168, R168 ;  /* 0x000000a800a87308 */ /* 0x000ee60000000800 */
[C---:B------:R-:W-:Y:S05]  /*50d0*/  HMMA.16816.F32 R76, R96.reuse, R80, RZ ;  /* 0x00000050604c723c */ /* 0x040fea00000018ff */
[----:B------:R-:W-:Y:S01]  /*50e0*/  MUFU.EX2 R173, R173 ;  /* 0x000000ad00ad7308 */ /* 0x000fe20000000800 */
[C---:B------:R-:W-:Y:S06]  /*50f0*/  HMMA.16816.F32 R124, R96.reuse, R126, RZ ;  /* 0x0000007e607c723c */ /* 0x040fec00000018ff */
[C---:B------:R-:W-:Y:S01]  /*5100*/  HMMA.16816.F32 R116, R96.reuse, R118, RZ ;  /* 0x000000766074723c */ /* 0x040fe200000018ff */
[----:B------:R-:W5:Y:S05]  /*5110*/  MUFU.EX2 R172, R172 ;  /* 0x000000ac00ac7308 */ /* 0x000f6a0000000800 */
[C---:B------:R-:W-:Y:S06]  /*5120*/  HMMA.16816.F32 R108, R96.reuse, R110, RZ ;  /* 0x0000006e606c723c */ /* 0x040fec00000018ff */
        /* <DEDUP_REMOVED lines=8> */
[----:B------:R-:W-:Y:S01]  /*51b0*/  HMMA.16816.F32 R96, R96, R6, RZ ;  /* 0x000000066060723c */ /* 0x000fe200000018ff */
[----:B------:R-:W2:Y:S05]  /*51c0*/  LDSM.16.MT88.4 R4, [R190+0xe800] ;  /* 0x00e80000be04783b */ /* 0x000eaa0000004200 */
[C---:B------:R-:W-:Y:S06]  /*51d0*/  HMMA.16816.F32 R104, R140.reuse, R12, R104 ;  /* 0x0000000c8c68723c */ /* 0x040fec0000001868 */
[----:B------:R-:W-:Y:S01]  /*51e0*/  HMMA.16816.F32 R100, R140, R14, R100 ;  /* 0x0000000e8c64723c */ /* 0x000fe20000001864 */
[----:B------:R-:W-:-:S05]  /*51f0*/  IMAD.U32 R13, RZ, RZ, UR10 ;  /* 0x0000000aff0d7e24 */ /* 0x000fca000f8e00ff */
[----:B------:R-:W-:Y:S01]  /*5200*/  LOP3.LUT R146, R147, UR31, R13, 0x96, !PT ;  /* 0x0000001f93927c12 */ /* 0x000fe2000f8e960d */
[C---:B----4-:R-:W-:Y:S01]  /*5210*/  HMMA.16816.F32 R36, R140.reuse, R8, R36 ;  /* 0x000000088c24723c */ /* 0x050fe20000001824 */
[----:B------:R-:W4:Y:S03]  /*5220*/  LDSM.16.MT88.4 R12, [R188+0xe800] ;  /* 0x00e80000bc0c783b */ /* 0x000f260000004200 */
[----:B------:R-:W-:Y:S02]  /*5230*/  IMAD.WIDE.U32 R146, R146, -0x326172a9, RZ ;  /* 0xcd9e8d5792927825 */ /* 0x000fe400078e00ff */
[----:B------:R-:W-:Y:S01]  /*5240*/  HMMA.16816.F32 R40, R140, R10, R40 ;  /* 0x0000000a8c28723c */ /* 0x000fe20000001828 */
[----:B------:R-:W1:Y:S02]  /*5250*/  LDSM.16.MT88.4 R8, [R192+0x10800] ;  /* 0x01080000c008783b */ /* 0x000e640000004200 */
        /* <DEDUP_REMOVED lines=8> */
[----:B--2---:R-:W-:Y:S01]  /*52e0*/  HMMA.16816.F32 R44, R140, R4, R44 ;  /* 0x000000048c2c723c */ /* 0x004fe2000000182c */
[----:B------:R-:W-:Y:S02]  /*52f0*/  LOP3.LUT R20, R137, UR18, R146, 0x96, !PT ;  /* 0x0000001289147c12 */ /* 0x000fe4000f8e9692 */
[----:B------:R-:W-:-:S03]  /*5300*/  LOP3.LUT R136, R139, UR16, R136, 0x96, !PT ;  /* 0x000000108b887c12 */ /* 0x000fc6000f8e9688 */
[----:B------:R-:W-:Y:S01]  /*5310*/  IMAD.WIDE.U32 R20, R20, -0x2daee0ad, RZ ;  /* 0xd2511f5314147825 */ /* 0x000fe200078e00ff */
[C---:B------:R-:W-:Y:S01]  /*5320*/  HMMA.16816.F32 R48, R140.reuse, R6, R48 ;  /* 0x000000068c30723c */ /* 0x040fe20000001830 */
[----:B------:R-:W2:Y:S02]  /*5330*/  LDSM.16.MT88.4 R4, [R190+0x10800] ;  /* 0x01080000be04783b */ /* 0x000ea40000004200 */
[----:B------:R-:W-:Y:S01]  /*5340*/  IMAD.WIDE.U32 R136, R136, -0x2daee0ad, RZ ;  /* 0xd2511f5388887825 */ /* 0x000fe200078e00ff */
[----:B------:R-:W-:Y:S02]  /*5350*/  LOP3.LUT R216, R21, UR15, R144, 0x96, !PT ;  /* 0x0000000f15d87c12 */ /* 0x000fe4000f8e9690 */
[----:B----4-:R-:W-:Y:S01]  /*5360*/  HMMA.16816.F32 R60, R140, R12, R60 ;  /* 0x0000000c8c3c723c */ /* 0x010fe2000000183c */
[----:B------:R-:W4:Y:S01]  /*5370*/  LDSM.16.MT88.4 R144, [R188+0x10800] ;  /* 0x01080000bc90783b */ /* 0x000f220000004200 */
[----:B------:R-:W-:Y:S01]  /*5380*/  LOP3.LUT R218, R137, UR13, R20, 0x96, !PT ;  /* 0x0000000d89da7c12 */ /* 0x000fe2000f8e9614 */
[----:B------:R-:W-:-:S03]  /*5390*/  IMAD.WIDE.U32 R216, R216, -0x326172a9, RZ ;  /* 0xcd9e8d57d8d87825 */ /* 0x000fc600078e00ff */
[----:B-1----:R-:W-:Y:S01]  /*53a0*/  HMMA.16816.F32 R68, R140, R8, R68 ;  /* 0x000000088c44723c */ /* 0x002fe20000001844 */
[----:B------:R-:W-:Y:S01]  /*53b0*/  IMAD.WIDE.U32 R218, R218, -0x326172a9, RZ ;  /* 0xcd9e8d57dada7825 */ /* 0x000fe200078e00ff */
[----:B------:R-:W-:-:S03]  /*53c0*/  LOP3.LUT R214, R217, UR14, R138, 0x96, !PT ;  /* 0x0000000ed9d67c12 */ /* 0x000fc6000f8e968a */
[----:B------:R-:W-:Y:S01]  /*53d0*/  FFMA.FTZ R217, R178, UR34, -R181 ;  /* 0x00000022b2d97c23 */ /* 0x000fe200080108b5 */
[----:B------:R-:W-:Y:S01]  /*53e0*/  FFMA.FTZ R178, R177, UR34, -R176 ;  /* 0x00000022b1b27c23 */ /* 0x000fe200080108b0 */
[----:B------:R-:W-:Y:S01]  /*53f0*/  VIADD R177, R195, 0x5000 ;  /* 0x00005000c3b17836 */ /* 0x000fe20000000000 */
[C---:B------:R-:W-:Y:S01]  /*5400*/  HMMA.16816.F32 R64, R140.reuse, R14, R64 ;  /* 0x0000000e8c40723c */ /* 0x040fe20000001840 */
[----:B------:R-:W-:Y:S01]  /*5410*/  IMAD.WIDE.U32 R214, R214, -0x2daee0ad, RZ ;  /* 0xd2511f53d6d67825 */ /* 0x000fe200078e00ff */
[----:B------:R-:W-:Y:S01]  /*5420*/  LOP3.LUT R216, R219, UR26, R216, 0x96, !PT ;  /* 0x0000001adbd87c12 */ /* 0x000fe2000f8e96d8 */
[----:B------:R-:W-:Y:S03]  /*5430*/  MUFU.EX2 R217, R217 ;  /* 0x000000d900d97308 */ /* 0x000fe60000000800 */
[----:B------:R-:W-:Y:S01]  /*5440*/  LOP3.LUT R12, R215, UR12, R136, 0x96, !PT ;  /* 0x0000000cd70c7c12 */ /* 0x000fe2000f8e9688 */
[----:B---3--:R-:W-:Y:S01]  /*5450*/  HMMA.16816.F32 R52, R140, R16, R52 ;  /* 0x000000108c34723c */ /* 0x008fe20000001834 */
[----:B------:R-:W-:Y:S01]  /*5460*/  LDSM.16.MT88.4 R136, [R192+0xd000] ;  /* 0x00d00000c088783b */ /* 0x000fe20000004200 */
[----:B------:R-:W-:-:S02]  /*5470*/  FFMA.FTZ R215, R174, UR34, -R176 ;  /* 0x00000022aed77c23 */ /* 0x000fc400080108b0 */
[----:B------:R-:W-:Y:S01]  /*5480*/  IMAD.WIDE.U32 R12, R12, -0x326172a9, RZ ;  /* 0xcd9e8d570c0c7825 */ /* 0x000fe200078e00ff */
[----:B------:R-:W-:Y:S01]  /*5490*/  MUFU.EX2 R178, R178 ;  /* 0x000000b200b27308 */ /* 0x000fe20000000800 */
[C---:B------:R-:W-:Y:S03]  /*54a0*/  HMMA.16816.F32 R56, R140.reuse, R18, R56 ;  /* 0x000000128c38723c */ /* 0x040fe60000001838 */
[----:B------:R-:W-:Y:S02]  /*54b0*/  LOP3.LUT R8, R13, UR21, R218, 0x96, !PT ;  /* 0x000000150d087c12 */ /* 0x000fe4000f8e96da */
[C---:B------:R-:W-:Y:S01]  /*54c0*/  LOP3.LUT R16, R12.reuse, 0xff, RZ, 0xc0, !PT ;  /* 0x000000ff0c107812 */ /* 0x040fe200078ec0ff */
[----:B------:R-:W-:Y:S01]  /*54d0*/  HMMA.16816.F32 R72, R140, R10, R72 ;  /* 0x0000000a8c48723c */ /* 0x000fe20000001848 */
[----:B------:R-:W-:Y:S01]  /*54e0*/  LOP3.LUT R19, R12, 0xffff, RZ, 0xc0, !PT ;  /* 0x0000ffff0c137812 */ /* 0x000fe200078ec0ff */
[----:B------:R-:W-:Y:S01]  /*54f0*/  MUFU.EX2 R174, R175 ;  /* 0x000000af00ae7308 */ /* 0x000fe20000000800 */
[----:B------:R-:W-:-:S02]  /*5500*/  SHF.R.U32.HI R9, RZ, 0x10, R12 ;  /* 0x00000010ff097819 */ /* 0x000fc4000001160c */
[----:B------:R-:W-:Y:S01]  /*5510*/  SHF.R.U32.HI R17, RZ, 0x18, R12 ;  /* 0x00000018ff117819 */ /* 0x000fe2000001160c */
[C---:B------:R-:W-:Y:S01]  /*5520*/  HMMA.16816.F32 R108, R140.reuse, R22, R108 ;  /* 0x000000168c6c723c */ /* 0x040fe2000000186c */
[----:B------:R-:W1:Y:S01]  /*5530*/  LDSM.16.MT88.4 R12, [R190+0xd000] ;  /* 0x00d00000be0c783b */ /* 0x000e620000004200 */
[C---:B------:R-:W-:Y:S02]  /*5540*/  LOP3.LUT R11, R8.reuse, 0xffff, RZ, 0xc0, !PT ;  /* 0x0000ffff080b7812 */ /* 0x040fe400078ec0ff */
[----:B------:R-:W-:Y:S01]  /*5550*/  LOP3.LUT R10, R8, 0xff, RZ, 0xc0, !PT ;  /* 0x000000ff080a7812 */ /* 0x000fe200078ec0ff */
[----:B------:R-:W-:Y:S01]  /*5560*/  MUFU.EX2 R215, R215 ;  /* 0x000000d700d77308 */ /* 0x000fe20000000800 */
[----:B------:R-:W-:Y:S01]  /*5570*/  SHF.R.U32.HI R11, RZ, 0x8, R11 ;  /* 0x00000008ff0b7819 */ /* 0x000fe2000001160b */
[----:B--2---:R-:W-:Y:S01]  /*5580*/  HMMA.16816.F32 R76, R140, R4, R76 ;  /* 0x000000048c4c723c */ /* 0x004fe2000000184c */
[----:B------:R-:W-:Y:S02]  /*5590*/  SHF.R.U32.HI R22, RZ, 0x10, R8 ;  /* 0x00000010ff167819 */ /* 0x000fe40000011608 */
[----:B------:R-:W-:-:S02]  /*55a0*/  SHF.R.U32.HI R19, RZ, 0x8, R19 ;  /* 0x00000008ff137819 */ /* 0x000fc40000011613 */
[----:B------:R-:W-:Y:S01]  /*55b0*/  LOP3.LUT R22, R22, 0xff, RZ, 0xc0, !PT ;  /* 0x000000ff16167812 */ /* 0x000fe200078ec0ff */
[C---:B------:R-:W-:Y:S01]  /*55c0*/  HMMA.16816.F32 R80, R140.reuse, R6, R80 ;  /* 0x000000068c50723c */ /* 0x040fe20000001850 */
[----:B------:R-:W-:Y:S02]  /*55d0*/  PRMT R4, R10, 0x5410, R11 ;  /* 0x000054100a047816 */ /* 0x000fe4000000000b */
[----:B------:R-:W-:Y:S02]  /*55e0*/  SHF.R.U32.HI R5, RZ, 0x18, R8 ;  /* 0x00000018ff057819 */ /* 0x000fe40000011608 */
[----:B------:R-:W-:Y:S01]  /*55f0*/  PRMT R18, R16, 0x5410, R19 ;  /* 0x0000541010127816 */ /* 0x000fe20000000013 */
[----:B------:R-:W-:Y:S01]  /*5600*/  HMMA.16816.F32 R84, R140, R148, R84 ;  /* 0x000000948c54723c */ /* 0x000fe20000001854 */
[----:B------:R-:W-:Y:S02]  /*5610*/  LOP3.LUT R6, R9, 0xff, RZ, 0xc0, !PT ;  /* 0x000000ff09067812 */ /* 0x000fe400078ec0ff */
[----:B------:R-:W2:Y:S01]  /*5620*/  LDSM.16.MT88.4 R8, [R188+0xd000] ;  /* 0x00d00000bc08783b */ /* 0x000ea20000004200 */
[----:B------:R-:W-:-:S02]  /*5630*/  HSET2.LE.AND R20, R4, R169, PT ;  /* 0x000000a904147233 */ /* 0x000fc40003803000 */
[----:B------:R-:W-:Y:S01]  /*5640*/  F2FP.F16.F32.PACK_AB R7, R166, R165 ;  /* 0x000000a5a607723e */ /* 0x000fe200000000ff */
[C---:B------:R-:W-:Y:S01]  /*5650*/  HMMA.16816.F32 R128, R140.reuse, R24, R128 ;  /* 0x000000188c80723c */ /* 0x040fe20000001880 */
[----:B------:R-:W-:Y:S01]  /*5660*/  PRMT R4, R22, 0x5410, R5 ;  /* 0x0000541016047816 */ /* 0x000fe20000000005 */
[----:B------:R-:W-:Y:S01]  /*5670*/  FFMA.FTZ R149, R182, UR34, -R181 ;  /* 0x00000022b6957c23 */ /* 0x000fe200080108b5 */
[----:B------:R-:W-:Y:S01]  /*5680*/  PRMT R16, R6, 0x5410, R17 ;  /* 0x0000541006107816 */ /* 0x000fe20000000011 */
[----:B------:R-:W-:Y:S01]  /*5690*/  VIADD R182, R195, 0x2800 ;  /* 0x00002800c3b67836 */ /* 0x000fe20000000000 */
[----:B------:R-:W-:Y:S01]  /*56a0*/  LOP3.LUT R20, R20, R7, RZ, 0xc0, !PT ;  /* 0x0000000714147212 */ /* 0x000fe200078ec0ff */
[C---:B------:R-:W-:Y:S01]  /*56b0*/  HMMA.16816.F32 R124, R140.reuse, R26, R124 ;  /* 0x0000001a8c7c723c */ /* 0x040fe2000000187c */
[--C-:B------:R-:W-:Y:S01]  /*56c0*/  HSET2.LE.AND R21, R4, R169.reuse, PT ;  /* 0x000000a904157233 */ /* 0x100fe20003803000 */
[----:B------:R-:W-:Y:S01]  /*56d0*/  LDSM.16.MT88.4 R24, [R190+0xf000] ;  /* 0x00f00000be18783b */ /* 0x000fe20000004200 */
[----:B------:R-:W-:Y:S01]  /*56e0*/  F2FP.F16.F32.PACK_AB R22, R171, R170 ;  /* 0x000000aaab16723e */ /* 0x000fe200000000ff */
[----:B------:R-:W-:Y:S01]  /*56f0*/  MUFU.EX2 R149, R149 ;  /* 0x0000009500957308 */ /* 0x000fe20000000800 */
[--C-:B------:R-:W-:Y:S01]  /*5700*/  HSET2.LE.AND R18, R18, R169.reuse, PT ;  /* 0x000000a912127233 */ /* 0x100fe20003803000 */
[----:B------:R-:W3:Y:S01]  /*5710*/  LDSM.16.MT88.4 R4, [R189+0xf000] ;  /* 0x00f00000bd04783b */ /* 0x000ee20000004200 */
[----:B------:R-:W-:Y:S01]  /*5720*/  HSET2.LE.AND R23, R16, R169, PT ;  /* 0x000000a910177233 */ /* 0x000fe20003803000 */
[----:B----4-:R-:W-:Y:S01]  /*5730*/  HMMA.16816.F32 R92, R140, R144, R92 ;  /* 0x000000908c5c723c */ /* 0x010fe2000000185c */
[----:B------:R-:W-:-:S02]  /*5740*/  F2FP.F16.F32.PACK_AB R17, R168, R167 ;  /* 0x000000a7a811723e */ /* 0x000fc400000000ff */
[----:B-----5:R-:W-:Y:S02]  /*5750*/  F2FP.F16.F32.PACK_AB R148, R172, R173 ;  /* 0x000000adac94723e */ /* 0x020fe400000000ff */
[----:B------:R-:W-:Y:S01]  /*5760*/  LOP3.LUT R21, R21, R22, RZ, 0xc0, !PT ;  /* 0x0000001615157212 */ /* 0x000fe200078ec0ff */
[C---:B------:R-:W-:Y:S01]  /*5770*/  HMMA.16816.F32 R96, R140.reuse, R146, R96 ;  /* 0x000000928c60723c */ /* 0x040fe20000001860 */
[----:B------:R-:W-:Y:S01]  /*5780*/  LOP3.LUT R22, R18, R17, RZ, 0xc0, !PT ;  /* 0x0000001112167212 */ /* 0x000fe200078ec0ff */
[----:B------:R-:W-:Y:S01]  /*5790*/  LDSM.16.MT88.4 R144, [R188+0x11000] ;  /* 0x01100000bc90783b */ /* 0x000fe20000004200 */
[----:B------:R-:W-:Y:S01]  /*57a0*/  LOP3.LUT R23, R23, R148, RZ, 0xc0, !PT ;  /* 0x0000009417177212 */ /* 0x000fe200078ec0ff */
[--C-:B------:R-:W-:Y:S01]  /*57b0*/  FFMA.FTZ R148, R186, UR34, -R181.reuse ;  /* 0x00000022ba947c23 */ /* 0x100fe200080108b5 */
[----:B------:R-:W-:Y:S01]  /*57c0*/  VIADD R186, R195, 0x1000 ;  /* 0x00001000c3ba7836 */ /* 0x000fe20000000000 */
[----:B------:R-:W4:Y:S01]  /*57d0*/  LDSM.16.MT88.4 R16, [R188+0xf000] ;  /* 0x00f00000bc10783b */ /* 0x000f220000004200 */
[----:B------:R-:W-:Y:S03]  /*57e0*/  HMMA.16816.F32 R88, R140, R150, R88 ;  /* 0x000000968c58723c */ /* 0x000fe60000001858 */
[----:B------:R-:W-:Y:S01]  /*57f0*/  MUFU.EX2 R148, R148 ;  /* 0x0000009400947308 */ /* 0x000fe20000000800 */
        /* <DEDUP_REMOVED lines=10> */
[C---:B--2---:R-:W-:Y:S04]  /*58a0*/  HMMA.16816.F32 R104, R20.reuse, R8, R104 ;  /* 0x000000081468723c */ /* 0x044fe80000001868 */
[----:B------:R-:W2:Y:S02]  /*58b0*/  MUFU.EX2 R151, R151 ;  /* 0x0000009700977308 */ /* 0x000ea40000000800 */
[C---:B------:R-:W-:Y:S01]  /*58c0*/  HMMA.16816.F32 R100, R20.reuse, R10, R100 ;  /* 0x0000000a1464723c */ /* 0x040fe20000001864 */
[----:B------:R-:W5:Y:S05]  /*58d0*/  LDSM.16.MT88.4 R8, [R190+0x11000] ;  /* 0x01100000be08783b */ /* 0x000f6a0000004200 */
[C---:B---3--:R-:W-:Y:S06]  /*58e0*/  HMMA.16816.F32 R52, R20.reuse, R4, R52 ;  /* 0x000000041434723c */ /* 0x048fec0000001834 */
[----:B------:R-:W-:Y:S01]  /*58f0*/  HMMA.16816.F32 R56, R20, R6, R56 ;  /* 0x000000061438723c */ /* 0x000fe20000001838 */
[----:B------:R-:W3:Y:S01]  /*5900*/  LDSM.16.MT88.4 R4, [R189+0x11000] ;  /* 0x01100000bd04783b */ /* 0x000ee20000004200 */
[----:B--2---:R-:W-:-:S04]  /*5910*/  F2FP.F16.F32.PACK_AB R176, R178, R151 ;  /* 0x00000097b2b0723e */ /* 0x004fc800000000ff */
[C---:B----4-:R-:W-:Y:S06]  /*5920*/  HMMA.16816.F32 R60, R20.reuse, R16, R60 ;  /* 0x00000010143c723c */ /* 0x050fec000000183c */
[C---:B------:R-:W-:Y:S01]  /*5930*/  HMMA.16816.F32 R64, R20.reuse, R18, R64 ;  /* 0x000000121440723c */ /* 0x040fe20000001840 */
[----:B------:R-:W2:Y:S05]  /*5940*/  LDSM.16.MT88.4 R16, [R192+0xd800] ;  /* 0x00d80000c010783b */ /* 0x000eaa0000004200 */
[C---:B-1----:R-:W-:Y:S06]  /*5950*/  HMMA.16816.F32 R72, R20.reuse, R14, R72 ;  /* 0x0000000e1448723c */ /* 0x042fec0000001848 */
[----:B------:R-:W-:Y:S01]  /*5960*/  HMMA.16816.F32 R68, R20, R12, R68 ;  /* 0x0000000c1444723c */ /* 0x000fe20000001844 */
[----:B------:R-:W-:-:S05]  /*5970*/  IMAD.WIDE.U32 R14, R216, -0x2daee0ad, RZ ;  /* 0xd2511f53d80e7825 */ /* 0x000fca00078e00ff */
[C---:B-----5:R-:W-:Y:S01]  /*5980*/  HMMA.16816.F32 R76, R20.reuse, R8, R76 ;  /* 0x00000008144c723c */ /* 0x060fe2000000184c */
[C---:B------:R-:W-:Y:S02]  /*5990*/  LOP3.LUT R13, R14.reuse, 0xffff, RZ, 0xc0, !PT ;  /* 0x0000ffff0e0d7812 */ /* 0x040fe400078ec0ff */
[----:B------:R-:W-:Y:S02]  /*59a0*/  LOP3.LUT R12, R14, 0xff, RZ, 0xc0, !PT ;  /* 0x000000ff0e0c7812 */ /* 0x000fe400078ec0ff */
[----:B------:R-:W-:Y:S01]  /*59b0*/  SHF.R.U32.HI R13, RZ, 0x8, R13 ;  /* 0x00000008ff0d7819 */ /* 0x000fe2000001160d */
[C---:B------:R-:W-:Y:S01]  /*59c0*/  HMMA.16816.F32 R80, R20.reuse, R10, R80 ;  /* 0x0000000a1450723c */ /* 0x040fe20000001850 */
[--C-:B------:R-:W-:Y:S02]  /*59d0*/  SHF.R.U32.HI R9, RZ, 0x10, R14.reuse ;  /* 0x00000010ff097819 */ /* 0x100fe4000001160e */
[----:B------:R-:W-:Y:S02]  /*59e0*/  SHF.R.U32.HI R8, RZ, 0x18, R14 ;  /* 0x00000018ff087819 */ /* 0x000fe4000001160e */
[----:B------:R-:W-:Y:S01]  /*59f0*/  LOP3.LUT R214, R15, UR27, R214, 0x96, !PT ;  /* 0x0000001b0fd67c12 */ /* 0x000fe2000f8e96d6 */
[----:B------:R-:W-:Y:S01]  /*5a00*/  HMMA.16816.F32 R44, R20, R24, R44 ;  /* 0x00000018142c723c */ /* 0x000fe2000000182c */
[----:B------:R-:W-:-:S02]  /*5a10*/  PRMT R10, R12, 0x5410, R13 ;  /* 0x000054100c0a7816 */ /* 0x000fc4000000000d */
[----:B------:R-:W1:Y:S01]  /*5a20*/  LDSM.16.MT88.4 R12, [R188+0xd800] ;  /* 0x00d80000bc0c783b */ /* 0x000e620000004200 */
[----:B------:R-:W-:Y:S02]  /*5a30*/  LOP3.LUT R9, R9, 0xff, RZ, 0xc0, !PT ;  /* 0x000000ff09097812 */ /* 0x000fe400078ec0ff */
[C---:B------:R-:W-:Y:S01]  /*5a40*/  HMMA.16816.F32 R128, R20.reuse, R136, R128 ;  /* 0x000000881480723c */ /* 0x040fe20000001880 */
[----:B------:R-:W-:Y:S02]  /*5a50*/  SHF.R.U32.HI R24, RZ, 0x10, R214 ;  /* 0x00000010ff187819 */ /* 0x000fe400000116d6 */
[----:B------:R-:W-:Y:S02]  /*5a60*/  PRMT R8, R9, 0x5410, R8 ;  /* 0x0000541009087816 */ /* 0x000fe40000000008 */
[----:B------:R-:W-:Y:S01]  /*5a70*/  LOP3.LUT R9, R214, 0xffff, RZ, 0xc0, !PT ;  /* 0x0000ffffd6097812 */ /* 0x000fe200078ec0ff */
[----:B------:R-:W-:Y:S01]  /*5a80*/  HMMA.16816.F32 R124, R20, R138, R124 ;  /* 0x0000008a147c723c */ /* 0x000fe2000000187c */
[----:B------:R-:W-:Y:S01]  /*5a90*/  LOP3.LUT R24, R24, 0xff, RZ, 0xc0, !PT ;  /* 0x000000ff18187812 */ /* 0x000fe200078ec0ff */
[----:B------:R-:W-:Y:S01]  /*5aa0*/  LDSM.16.MT88.4 R136, [R189+0xd800] ;  /* 0x00d80000bd88783b */ /* 0x000fe20000004200 */
[----:B------:R-:W-:-:S03]  /*5ab0*/  SHF.R.U32.HI R9, RZ, 0x8, R9 ;  /* 0x00000008ff097819 */ /* 0x000fc60000011609 */
[C---:B---3--:R-:W-:Y:S06]  /*5ac0*/  HMMA.16816.F32 R84, R20.reuse, R4, R84 ;  /* 0x000000041454723c */ /* 0x048fec0000001854 */
[C---:B------:R-:W-:Y:S01]  /*5ad0*/  HMMA.16816.F32 R88, R20.reuse, R6, R88 ;  /* 0x000000061458723c */ /* 0x040fe20000001858 */
[----:B------:R-:W-:Y:S02]  /*5ae0*/  LOP3.LUT R4, R214, 0xff, RZ, 0xc0, !PT ;  /* 0x000000ffd6047812 */ /* 0x000fe400078ec0ff */
[----:B------:R-:W-:Y:S02]  /*5af0*/  SHF.R.U32.HI R5, RZ, 0x18, R214 ;  /* 0x00000018ff057819 */ /* 0x000fe400000116d6 */
[----:B------:R-:W-:Y:S01]  /*5b00*/  PRMT R4, R4, 0x5410, R9 ;  /* 0x0000541004047816 */ /* 0x000fe20000000009 */
[----:B------:R-:W-:Y:S01]  /*5b10*/  HMMA.16816.F32 R92, R20, R144, R92 ;  /* 0x00000090145c723c */ /* 0x000fe2000000185c */
[----:B------:R-:W-:-:S02]  /*5b20*/  PRMT R24, R24, 0x5410, R5 ;  /* 0x0000541018187816 */ /* 0x000fc40000000005 */
[--C-:B------:R-:W-:Y:S02]  /*5b30*/  HSET2.LE.AND R6, R10, R169.reuse, PT ;  /* 0x000000a90a067233 */ /* 0x100fe40003803000 */
[--C-:B------:R-:W-:Y:S01]  /*5b40*/  HSET2.LE.AND R7, R8, R169.reuse, PT ;  /* 0x000000a908077233 */ /* 0x100fe20003803000 */
[C---:B------:R-:W-:Y:S01]  /*5b50*/  HMMA.16816.F32 R112, R20.reuse, R32, R112 ;  /* 0x000000201470723c */ /* 0x040fe20000001870 */
[----:B------:R-:W3:Y:S01]  /*5b60*/  LDSM.16.MT88.4 R8, [R188+0xf800] ;  /* 0x00f80000bc08783b */ /* 0x000ee20000004200 */
[--C-:B------:R-:W-:Y:S02]  /*5b70*/  HSET2.LE.AND R4, R4, R169.reuse, PT ;  /* 0x000000a904047233 */ /* 0x100fe40003803000 */
[----:B------:R-:W-:Y:S02]  /*5b80*/  HSET2.LE.AND R5, R24, R169, PT ;  /* 0x000000a918057233 */ /* 0x000fe40003803000 */
[----:B------:R-:W-:Y:S01]  /*5b90*/  F2FP.F16.F32.PACK_AB R169, R149, R148 ;  /* 0x0000009495a9723e */ /* 0x000fe200000000ff */
[----:B------:R-:W-:Y:S01]  /*5ba0*/  HMMA.16816.F32 R108, R20, R34, R108 ;  /* 0x00000022146c723c */ /* 0x000fe2000000186c */
[----:B------:R-:W-:Y:S01]  /*5bb0*/  F2FP.F16.F32.PACK_AB R145, R217, R150 ;  /* 0x00000096d991723e */ /* 0x000fe200000000ff */
[----:B------:R-:W-:Y:S01]  /*5bc0*/  LDSM.16.MT88.4 R32, [R192+0xf800] ;  /* 0x00f80000c020783b */ /* 0x000fe20000004200 */
[----:B------:R-:W-:-:S02]  /*5bd0*/  F2FP.F16.F32.PACK_AB R144, R215, R174 ;  /* 0x000000aed790723e */ /* 0x000fc400000000ff */
[----:B------:R-:W-:Y:S01]  /*5be0*/  LOP3.LUT R4, R4, R169, RZ, 0xc0, !PT ;  /* 0x000000a904047212 */ /* 0x000fe200078ec0ff */
[C---:B------:R-:W-:Y:S01]  /*5bf0*/  HMMA.16816.F32 R36, R20.reuse, R28, R36 ;  /* 0x0000001c1424723c */ /* 0x040fe20000001824 */
[----:B------:R-:W-:Y:S01]  /*5c00*/  LOP3.LUT R5, R5, R176, RZ, 0xc0, !PT ;  /* 0x000000b005057212 */ /* 0x000fe200078ec0ff */
[----:B------:R-:W-:Y:S01]  /*5c10*/  VIADD R176, R195, 0x5800 ;  /* 0x00005800c3b07836 */ /* 0x000fe20000000000 */
[----:B------:R-:W-:Y:S02]  /*5c20*/  LOP3.LUT R6, R6, R145, RZ, 0xc0, !PT ;  /* 0x0000009106067212 */ /* 0x000fe400078ec0ff */
[----:B------:R-:W-:Y:S01]  /*5c30*/  LOP3.LUT R7, R7, R144, RZ, 0xc0, !PT ;  /* 0x0000009007077212 */ /* 0x000fe200078ec0ff */
        /* <DEDUP_REMOVED lines=8> */
[C---:B---3--:R-:W-:Y:S06]  /*5cc0*/  HMMA.16816.F32 R60, R4.reuse, R8, R60 ;  /* 0x00000008043c723c */ /* 0x048fec000000183c */
        /* <DEDUP_REMOVED lines=8> */
[----:B------:R-:W-:-:S04]  /*5d50*/  FADD.FTZ R16, R152, R155 ;  /* 0x0000009b98107221 */ /* 0x000fc80000010000 */
[----:B------:R-:W-:Y:S01]  /*5d60*/  FADD.FTZ R16, R135, R16 ;  /* 0x0000001087107221 */ /* 0x000fe20000010000 */
[----:B-1----:R-:W-:Y:S03]  /*5d70*/  HMMA.16816.F32 R84, R4, R12, R84 ;  /* 0x0000000c0454723c */ /* 0x002fe60000001854 */
[----:B------:R-:W-:-:S03]  /*5d80*/  FADD.FTZ R165, R165, R16 ;  /* 0x00000010a5a57221 */ /* 0x000fc60000010000 */
[----:B------:R-:W-:Y:S01]  /*5d90*/  HMMA.16816.F32 R116, R4, R142, R116 ;  /* 0x0000008e0474723c */ /* 0x000fe20000001874 */
        /* <DEDUP_REMOVED lines=14> */
[C---:B------:R-:W-:Y:S01]  /*5e80*/  HMMA.16816.F32 R108, R4.reuse, R138, R108 ;  /* 0x0000008a046c723c */ /* 0x040fe2000000186c */
[----:B------:R-:W-:Y:S02]  /*5e90*/  VIADD R178, R195, 0x4800 ;  /* 0x00004800c3b27836 */ /* 0x000fe40000000000 */
[----:B------:R-:W-:Y:S01]  /*5ea0*/  FADD.FTZ R174, R174, R9 ;  /* 0x00000009aeae7221 */ /* 0x000fe20000010000 */
[----:B------:R-:W-:Y:S02]  /*5eb0*/  FADD.FTZ R217, R217, R150 ;  /* 0x00000096d9d97221 */ /* 0x000fe40000010000 */
[----:B------:R-:W-:Y:S01]  /*5ec0*/  HMMA.16816.F32 R36, R4, R32, R36 ;  /* 0x000000200424723c */ /* 0x000fe20000001824 */
[----:B------:R-:W-:-:S05]  /*5ed0*/  FADD.FTZ R215, R215, R174 ;  /* 0x000000aed7d77221 */ /* 0x000fca0000010000 */
        /* <DEDUP_REMOVED lines=17> */
[----:B------:R-:W-:Y:S01]  /*5ff0*/  UIMAD UR10, UR10, UR6, URZ ;  /* 0x000000060a0a72a4 */ /* 0x000fe2000f8e023f */
[----:B------:R-:W-:Y:S01]  /*6000*/  IMAD R135, R135, 0x40, R210 ;  /* 0x0000004087877824 */ /* 0x000fe200078e02d2 */
[----:B------:R-:W-:Y:S02]  /*6010*/  USHF.L.U32 UR4, UR6, 0x5, URZ ;  /* 0x0000000506047899 */ /* 0x000fe4000800063f */
[----:B------:R-:W-:Y:S01]  /*6020*/  UIMAD UR10, UR32, UR7, UR10 ;  /* 0x00000007200a72a4 */ /* 0x000fe2000f8e020a */
[----:B------:R-:W-:Y:S01]  /*6030*/  IMAD.U32 R8, RZ, RZ, UR36 ;  /* 0x00000024ff087e24 */ /* 0x000fe2000f8e00ff */
[----:B------:R-:W-:Y:S01]  /*6040*/  BAR.SYNC.DEFER_BLOCKING 0x0 ;  /* 0x0000000000007b1d */ /* 0x000fe20000010000 */
[----:B------:R-:W-:Y:S01]  /*6050*/  IMAD.U32 R9, RZ, RZ, UR37 ;  /* 0x00000025ff097e24 */ /* 0x000fe2000f8e00ff */
[----:B------:R-:W-:Y:S01]  /*6060*/  UIADD3 UR10, UR37, UR10, URZ ;  /* 0x0000000a250a7290 */ /* 0x000fe2000fffe03f */
[----:B------:R-:W-:Y:S01]  /*6070*/  ISETP.GE.AND P2, PT, R135, R206, PT ;  /* 0x000000ce8700720c */ /* 0x000fe20003f46270 */
[----:B------:R-:W-:Y:S01]  /*6080*/  UISETP.GT.AND UP0, UPT, UR32, UR22, UPT ;  /* 0x000000162000728c */ /* 0x000fe2000bf04270 */
[----:B------:R-:W-:-:S02]  /*6090*/  LEA R4, P0, R8, R224, 0x6 ;  /* 0x000000e008047211 */ /* 0x000fc400078030ff */
[C---:B------:R-:W-:Y:S01]  /*60a0*/  ISETP.GE.AND P5, PT, R135.reuse, R204, PT ;  /* 0x000000cc8700720c */ /* 0x040fe20003fa6270 */
[----:B------:R-:W-:Y:S01]  /*60b0*/  IMAD.U32 R5, RZ, RZ, UR10 ;  /* 0x0000000aff057e24 */ /* 0x000fe2000f8e00ff */
[----:B------:R-:W-:Y:S01]  /*60c0*/  ULDC.64 UR10, c[0x0][0x220] ;  /* 0x00008800000a7ab9 */ /* 0x000fe20000000a00 */
[----:B------:R-:W-:Y:S02]  /*60d0*/  ISETP.LT.OR P2, PT, R135, R207, P2 ;  /* 0x000000cf8700720c */ /* 0x000fe40001741670 */
[----:B------:R-:W-:Y:S01]  /*60e0*/  LEA R6, P1, R4, UR10, 0x1 ;  /* 0x0000000a04067c11 */ /* 0x000fe2000f8208ff */
[----:B------:R-:W-:Y:S01]  /*60f0*/  USHF.L.U64.HI UR10, UR6, 0x5, UR7 ;  /* 0x00000005060a7899 */ /* 0x000fe20008010207 */
[----:B------:R-:W-:Y:S02]  /*6100*/  LEA.HI.X R5, R8, R203, R5, 0x6, P0 ;  /* 0x000000cb08057211 */ /* 0x000fe400000f3405 */
[----:B------:R-:W-:Y:S02]  /*6110*/  IADD3 R8, P0, R6, UR4, RZ ;  /* 0x0000000406087c10 */ /* 0x000fe4000ff1e0ff */
[----:B------:R-:W-:-:S02]  /*6120*/  LEA.HI.X R7, R4, UR11, R5, 0x1, P1 ;  /* 0x0000000b04077c11 */ /* 0x000fc400088f0c05 */
[----:B------:R-:W-:Y:S02]  /*6130*/  IADD3 R4, P1, R8, UR4, RZ ;  /* 0x0000000408047c10 */ /* 0x000fe4000ff3e0ff */
[----:B------:R-:W-:Y:S02]  /*6140*/  IADD3.X R9, R7, UR10, RZ, P0, !PT ;  /* 0x0000000a07097c10 */ /* 0x000fe400087fe4ff */
[----:B------:R-:W-:Y:S01]  /*6150*/  IADD3 R16, P0, R4, UR4, RZ ;  /* 0x0000000404107c10 */ /* 0x000fe2000ff1e0ff */
[----:B------:R-:W-:Y:S01]  /*6160*/  @!PT LDS RZ, [RZ] ;  /* 0x00000000fffff984 */ /* 0x000fe20000000800 */
[----:B------:R-:W-:Y:S01]  /*6170*/  @!PT LDS RZ, [RZ] ;  /* 0x00000000fffff984 */ /* 0x000fe20000000800 */
[----:B------:R-:W-:Y:S01]  /*6180*/  @!PT LDS RZ, [RZ] ;  /* 0x00000000fffff984 */ /* 0x000fe20000000800 */
[----:B------:R-:W-:Y:S01]  /*6190*/  LDGSTS.E.BYPASS.LTC128B.128 [R199+0xc000], desc[UR28][R6.64] ;  /* 0x0c00000006c77fae */ /* 0x000fe2000b901d5c */
[----:B------:R-:W-:Y:S02]  /*61a0*/  IADD3.X R5, R9, UR10, RZ, P1, !PT ;  /* 0x0000000a09057c10 */ /* 0x000fe40008ffe4ff */
[----:B------:R-:W-:Y:S01]  /*61b0*/  ISETP.LT.OR P5, PT, R135, R205, P5 ;  /* 0x000000cd8700720c */ /* 0x000fe20002fa1670 */
[----:B------:R-:W-:Y:S01]  /*61c0*/  LDGSTS.E.BYPASS.LTC128B.128 [R199+0xe000], desc[UR28][R6.64+0x80] ;  /* 0x0e00008006c77fae */ /* 0x000fe2000b901d5c */
[----:B------:R-:W-:-:S03]  /*61d0*/  IADD3.X R17, R5, UR10, RZ, P0, !PT ;  /* 0x0000000a05117c10 */ /* 0x000fc600087fe4ff */
[----:B------:R-:W-:Y:S04]  /*61e0*/  LDGSTS.E.BYPASS.LTC128B.128 [R199+0x10000], desc[UR28][R6.64+0x100] ;  /* 0x1000010006c77fae */ /* 0x000fe8000b901d5c */
[----:B------:R-:W-:Y:S04]  /*61f0*/  LDGSTS.E.BYPASS.LTC128B.128 [R199+0xc800], desc[UR28][R8.64] ;  /* 0x0c80000008c77fae */ /* 0x000fe8000b901d5c */
[----:B------:R-:W-:Y:S04]  /*6200*/  LDGSTS.E.BYPASS.LTC128B.128 [R199+0xe800], desc[UR28][R8.64+0x80] ;  /* 0x0e80008008c77fae */ /* 0x000fe8000b901d5c */
[----:B------:R1:W-:Y:S04]  /*6210*/  LDGSTS.E.BYPASS.LTC128B.128 [R199+0x10800], desc[UR28][R8.64+0x100] ;  /* 0x1080010008c77fae */ /* 0x0003e8000b901d5c */
[----:B------:R-:W-:Y:S04]  /*6220*/  LDGSTS.E.BYPASS.LTC128B.128 [R199+0xd000], desc[UR28][R4.64] ;  /* 0x0d00000004c77fae */ /* 0x000fe8000b901d5c */
[----:B------:R-:W-:Y:S04]  /*6230*/  LDGSTS.E.BYPASS.LTC128B.128 [R199+0xf000], desc[UR28][R4.64+0x80] ;  /* 0x0f00008004c77fae */ /* 0x000fe8000b901d5c */
[----:B------:R2:W-:Y:S04]  /*6240*/  LDGSTS.E.BYPASS.LTC128B.128 [R199+0x11000], desc[UR28][R4.64+0x100] ;  /* 0x1100010004c77fae */ /* 0x0005e8000b901d5c */
[----:B------:R-:W-:Y:S04]  /*6250*/  LDGSTS.E.BYPASS.LTC128B.128 [R199+0xd800], desc[UR28][R16.64] ;  /* 0x0d80000010c77fae */ /* 0x000fe8000b901d5c */
[----:B------:R-:W-:Y:S04]  /*6260*/  LDGSTS.E.BYPASS.LTC128B.128 [R199+0xf800], desc[UR28][R16.64+0x80] ;  /* 0x0f80008010c77fae */ /* 0x000fe8000b901d5c */
[----:B------:R3:W-:Y:S04]  /*6270*/  LDGSTS.E.BYPASS.LTC128B.128 [R199+0x11800], desc[UR28][R16.64+0x100] ;  /* 0x1180010010c77fae */ /* 0x0007e8000b901d5c */
[----:B------:R-:W-:Y:S04]  /*6280*/  LDSM.16.M88.4 R148, [R198] ;  /* 0x00000000c694783b */ /* 0x000fe80000000200 */
[----:B------:R-:W4:Y:S04]  /*6290*/  LDSM.16.M88.4 R20, [R197+0x6000] ;  /* 0x00600000c514783b */ /* 0x000f280000000200 */
[----:B------:R-:W3:Y:S04]  /*62a0*/  LDSM.16.M88.4 R12, [R197+0x6800] ;  /* 0x00680000c50c783b */ /* 0x000ee80000000200 */
[----:B------:R-:W5:Y:S04]  /*62b0*/  LDSM.16.M88.4 R156, [R197+0x7000] ;  /* 0x00700000c59c783b */ /* 0x000f680000000200 */
[----:B-1----:R-:W1:Y:S04]  /*62c0*/  LDSM.16.M88.4 R8, [R197+0x7800] ;  /* 0x00780000c508783b */ /* 0x002e680000000200 */
[----:B------:R-:W-:Y:S04]  /*62d0*/  LDSM.16.M88.4 R28, [R196] ;  /* 0x00000000c41c783b */ /* 0x000fe80000000200 */
[----:B------:R-:W1:Y:S04]  /*62e0*/  LDSM.16.M88.4 R164, [R195] ;  /* 0x00000000c3a4783b */ /* 0x000e680000000200 */
[----:B--2---:R-:W2:Y:S04]  /*62f0*/  LDSM.16.M88.4 R4, [R187] ;  /* 0x00000000bb04783b */ /* 0x004ea80000000200 */
[----:B------:R-:W2:Y:S04]  /*6300*/  LDSM.16.M88.4 R136, [R186] ;  /* 0x00000000ba88783b */ /* 0x000ea80000000200 */
[----:B------:R-:W2:Y:S04]  /*6310*/  LDSM.16.M88.4 R144, [R185] ;  /* 0x00000000b990783b */ /* 0x000ea80000000200 */
[----:B------:R-:W-:Y:S01]  /*6320*/  LDSM.16.M88.4 R168, [R194] ;  /* 0x00000000c2a8783b */ /* 0x000fe20000000200 */
[C---:B----4-:R-:W-:Y:S03]  /*6330*/  HMMA.16816.F32 R24, R148.reuse, R20, RZ ;  /* 0x000000149418723c */ /* 0x050fe600000018ff */
[----:B------:R-:W4:Y:S04]  /*6340*/  LDSM.16.M88.4 R140, [R191+0x6000] ;  /* 0x00600000bf8c783b */ /* 0x000f280000000200 */
[----:B------:R-:W4:Y:S01]  /*6350*/  LDSM.16.M88.4 R32, [R191+0x6800] ;  /* 0x00680000bf20783b */ /* 0x000f220000000200 */
[C---:B------:R-:W-:Y:S03]  /*6360*/  HMMA.16816.F32 R20, R148.reuse, R22, RZ ;  /* 0x000000169414723c */ /* 0x040fe600000018ff */
[----:B------:R-:W-:Y:S03]  /*6370*/  LDSM.16.M88.4 R172, [R191+0x7800] ;  /* 0x00780000bfac783b */ /* 0x000fe60000000200 */
[C---:B---3--:R-:W-:Y:S01]  /*6380*/  HMMA.16816.F32 R16, R148.reuse, R12, RZ ;  /* 0x0000000c9410723c */ /* 0x048fe200000018ff */
[----:B------:R-:W-:Y:S04]  /*6390*/  LDSM.16.M88.4 R220, [R197+0x9000] ;  /* 0x00900000c5dc783b */ /* 0x000fe80000000200 */
[----:B------:R-:W0:Y:S01]  /*63a0*/  LDGDEPBAR ;  /* 0x00000000000079af */ /* 0x000e220000000000 */
[C---:B------:R-:W-:Y:S06]  /*63b0*/  HMMA.16816.F32 R12, R148.reuse, R14, RZ ;  /* 0x0000000e940c723c */ /* 0x040fec00000018ff */
[C---:B-----5:R-:W-:Y:S06]  /*63c0*/  HMMA.16816.F32 R160, R148.reuse, R156, RZ ;  /* 0x0000009c94a0723c */ /* 0x060fec00000018ff */
[C---:B------:R-:W-:Y:S06]  /*63d0*/  HMMA.16816.F32 R156, R148.reuse, R158, RZ ;  /* 0x0000009e949c723c */ /* 0x040fec00000018ff */
[C---:B-1----:R-:W-:Y:S06]  /*63e0*/  HMMA.16816.F32 R152, R148.reuse, R8, RZ ;  /* 0x000000089498723c */ /* 0x042fec00000018ff */
        /* <DEDUP_REMOVED lines=10> */
[----:B------:R-:W3:Y:S05]  /*6490*/  LDSM.16.M88.4 R136, [R184+0x800] ;  /* 0x00080000b888783b */ /* 0x000eea0000000200 */
[C---:B------:R-:W-:Y:S06]  /*64a0*/  HMMA.16816.F32 R152, R28.reuse, R144, R152 ;  /* 0x000000901c98723c */ /* 0x040fec0000001898 */
[----:B------:R-:W-:Y:S01]  /*64b0*/  HMMA.16816.F32 R148, R28, R146, R148 ;  /* 0x000000921c94723c */ /* 0x000fe20000001894 */
[----:B------:R-:W5:Y:S04]  /*64c0*/  LDSM.16.M88.4 R28, [R184+0x1000] ;  /* 0x00100000b81c783b */ /* 0x000f680000000200 */
[----:B------:R-:W-:Y:S01]  /*64d0*/  LDSM.16.M88.4 R144, [R198+0x2000] ;  /* 0x00200000c690783b */ /* 0x000fe20000000200 */
[C---:B----4-:R-:W-:Y:S06]  /*64e0*/  HMMA.16816.F32 R24, R168.reuse, R140, R24 ;  /* 0x0000008ca818723c */ /* 0x050fec0000001818 */
[C---:B------:R-:W-:Y:S01]  /*64f0*/  HMMA.16816.F32 R20, R168.reuse, R142, R20 ;  /* 0x0000008ea814723c */ /* 0x040fe20000001814 */
[----:B------:R-:W4:Y:S05]  /*6500*/  LDSM.16.M88.4 R140, [R184+0x1800] ;  /* 0x00180000b88c783b */ /* 0x000f2a0000000200 */
[C---:B------:R-:W-:Y:S06]  /*6510*/  HMMA.16816.F32 R16, R168.reuse, R32, R16 ;  /* 0x00000020a810723c */ /* 0x040fec0000001810 */
[C---:B------:R-:W-:Y:S01]  /*6520*/  HMMA.16816.F32 R12, R168.reuse, R34, R12 ;  /* 0x00000022a80c723c */ /* 0x040fe2000000180c */
[----:B------:R-:W4:Y:S05]  /*6530*/  LDSM.16.M88.4 R32, [R197+0x8000] ;  /* 0x00800000c520783b */ /* 0x000f2a0000000200 */
[C---:B-1----:R-:W-:Y:S06]  /*6540*/  HMMA.16816.F32 R160, R168.reuse, R8, R160 ;  /* 0x00000008a8a0723c */ /* 0x042fec00000018a0 */
[C---:B------:R-:W-:Y:S01]  /*6550*/  HMMA.16816.F32 R156, R168.reuse, R10, R156 ;  /* 0x0000000aa89c723c */ /* 0x040fe2000000189c */
[----:B------:R-:W1:Y:S05]  /*6560*/  LDSM.16.M88.4 R8, [R197+0x8800] ;  /* 0x00880000c508783b */ /* 0x000e6a0000000200 */
[C---:B------:R-:W-:Y:S06]  /*6570*/  HMMA.16816.F32 R152, R168.reuse, R172, R152 ;  /* 0x000000aca898723c */ /* 0x040fec0000001898 */
[----:B------:R-:W-:Y:S01]  /*6580*/  HMMA.16816.F32 R148, R168, R174, R148 ;  /* 0x000000aea894723c */ /* 0x000fe20000001894 */
[----:B------:R-:W-:Y:S04]  /*6590*/  LDSM.16.M88.4 R172, [R197+0x9800] ;  /* 0x00980000c5ac783b */ /* 0x000fe80000000200 */
[----:B------:R-:W-:Y:S01]  /*65a0*/  LDSM.16.M88.4 R168, [R180] ;  /* 0x00000000b4a8783b */ /* 0x000fe20000000200 */
[C---:B--2---:R-:W-:Y:S06]  /*65b0*/  HMMA.16816.F32 R24, R4.reuse, R164, R24 ;  /* 0x000000a40418723c */ /* 0x044fec0000001818 */
[C---:B------:R-:W-:Y:S01]  /*65c0*/  HMMA.16816.F32 R20, R4.reuse, R166, R20 ;  /* 0x000000a60414723c */ /* 0x040fe20000001814 */
[----:B------:R-:W-:Y:S05]  /*65d0*/  LDSM.16.M88.4 R164, [R196+0x2000] ;  /* 0x00200000c4a4783b */ /* 0x000fea0000000200 */
[C---:B---3--:R-:W-:Y:S06]  /*65e0*/  HMMA.16816.F32 R16, R4.reuse, R136, R16 ;  /* 0x000000880410723c */ /* 0x048fec0000001810 */
[C---:B------:R-:W-:Y:S01]  /*65f0*/  HMMA.16816.F32 R12, R4.reuse, R138, R12 ;  /* 0x0000008a040c723c */ /* 0x040fe2000000180c */
[----:B------:R-:W2:Y:S05]  /*6600*/  LDSM.16.M88.4 R136, [R183] ;  /* 0x00000000b788783b */ /* 0x000eaa0000000200 */
[C---:B-----5:R-:W-:Y:S06]  /*6610*/  HMMA.16816.F32 R160, R4.reuse, R28, R160 ;  /* 0x0000001c04a0723c */ /* 0x060fec00000018a0 */
        /* <DEDUP_REMOVED lines=13> */
[----:B------:R-:W-:Y:S01]  /*66f0*/  HMMA.16816.F32 R156, R144, R222, R156 ;  /* 0x000000de909c723c */ /* 0x000fe2000000189c */
[----:B------:R-:W-:Y:S05]  /*6700*/  LDSM.16.M88.4 R220, [R178] ;  /* 0x00000000b2dc783b */ /* 0x000fea0000000200 */
[C---:B--2---:R-:W-:Y:S06]  /*6710*/  HMMA.16816.F32 R24, R164.reuse, R136, R24 ;  /* 0x00000088a418723c */ /* 0x044fec0000001818 */
[----:B------:R-:W-:Y:S01]  /*6720*/  HMMA.16816.F32 R20, R164, R138, R20 ;  /* 0x0000008aa414723c */ /* 0x000fe20000001814 */
[----:B------:R-:W-:Y:S05]  /*6730*/  LDSM.16.M88.4 R136, [R191+0x9800] ;  /* 0x00980000bf88783b */ /* 0x000fea0000000200 */
[C---:B------:R-:W-:Y:S06]  /*6740*/  HMMA.16816.F32 R152, R144.reuse, R172, R152 ;  /* 0x000000ac9098723c */ /* 0x040fec0000001898 */
[----:B------:R-:W-:Y:S01]  /*6750*/  HMMA.16816.F32 R148, R144, R174, R148 ;  /* 0x000000ae9094723c */ /* 0x000fe20000001894 */
[----:B------:R-:W-:Y:S04]  /*6760*/  LDSM.16.M88.4 R144, [R193+0x2000] ;  /* 0x00200000c190783b */ /* 0x000fe80000000200 */
[----:B------:R-:W-:Y:S01]  /*6770*/  LDSM.16.M88.4 R172, [R191+0x9000] ;  /* 0x00900000bfac783b */ /* 0x000fe20000000200 */
[C---:B---3--:R-:W-:Y:S06]  /*6780*/  HMMA.16816.F32 R16, R164.reuse, R28, R16 ;  /* 0x0000001ca410723c */ /* 0x048fec0000001810 */
[C---:B------:R-:W-:Y:S01]  /*6790*/  HMMA.16816.F32 R12, R164.reuse, R30, R12 ;  /* 0x0000001ea40c723c */ /* 0x040fe2000000180c */
[----:B------:R-:W2:Y:S05]  /*67a0*/  LDSM.16.M88.4 R28, [R184+0x2000] ;  /* 0x00200000b81c783b */ /* 0x000eaa0000000200 */
[C---:B----4-:R-:W-:Y:S06]  /*67b0*/  HMMA.16816.F32 R160, R164.reuse, R4, R160 ;  /* 0x00000004a4a0723c */ /* 0x050fec00000018a0 */
[----:B------:R-:W-:Y:S01]  /*67c0*/  HMMA.16816.F32 R156, R164, R6, R156 ;  /* 0x00000006a49c723c */ /* 0x000fe2000000189c */
[----:B------:R-:W3:Y:S05]  /*67d0*/  LDSM.16.M88.4 R4, [R184+0x2800] ;  /* 0x00280000b804783b */ /* 0x000eea0000000200 */
[C---:B-----5:R-:W-:Y:S06]  /*67e0*/  HMMA.16816.F32 R24, R32.reuse, R140, R24 ;  /* 0x0000008c2018723c */ /* 0x060fec0000001818 */
[----:B------:R-:W-:Y:S01]  /*67f0*/  HMMA.16816.F32 R20, R32, R142, R20 ;  /* 0x0000008e2014723c */ /* 0x000fe20000001814 */
[----:B------:R-:W-:Y:S05]  /*6800*/  LDSM.16.M88.4 R140, [R197+0xa000] ;  /* 0x00a00000c58c783b */ /* 0x000fea0000000200 */
[C---:B------:R-:W-:Y:S06]  /*6810*/  HMMA.16816.F32 R152, R164.reuse, R168, R152 ;  /* 0x000000a8a498723c */ /* 0x040fec0000001898 */
[----:B------:R-:W-:Y:S01]  /*6820*/  HMMA.16816.F32 R148, R164, R170, R148 ;  /* 0x000000aaa494723c */ /* 0x000fe20000001894 */
[----:B------:R-:W-:Y:S04]  /*6830*/  LDSM.16.M88.4 R168, [R184+0x3000] ;  /* 0x00300000b8a8783b */ /* 0x000fe80000000200 */
[----:B------:R-:W-:Y:S01]  /*6840*/  LDSM.16.M88.4 R164, [R184+0x3800] ;  /* 0x00380000b8a4783b */ /* 0x000fe20000000200 */
[C---:B-1----:R-:W-:Y:S06]  /*6850*/  HMMA.16816.F32 R16, R32.reuse, R8, R16 ;  /* 0x000000082010723c */ /* 0x042fec0000001810 */
[----:B------:R-:W-:Y:S01]  /*6860*/  HMMA.16816.F32 R12, R32, R10, R12 ;  /* 0x0000000a200c723c */ /* 0x000fe2000000180c */
[----:B------:R-:W1:Y:S05]  /*6870*/  LDSM.16.M88.4 R8, [R198+0x4000] ;  /* 0x00400000c608783b */ /* 0x000e6a0000000200 */
[C---:B--2---:R-:W-:Y:S06]  /*6880*/  HMMA.16816.F32 R24, R144.reuse, R28, R24 ;  /* 0x0000001c9018723c */ /* 0x044fec0000001818 */
[----:B------:R-:W-:Y:S01]  /*6890*/  HMMA.16816.F32 R20, R144, R30, R20 ;  /* 0x0000001e9014723c */ /* 0x000fe20000001814 */
        /* <DEDUP_REMOVED lines=8> */
[C---:B---3--:R-:W-:Y:S06]  /*6920*/  HMMA.16816.F32 R16, R144.reuse, R4, R16 ;  /* 0x000000049010723c */ /* 0x048fec0000001810 */
[----:B------:R-:W-:Y:S01]  /*6930*/  HMMA.16816.F32 R12, R144, R6, R12 ;  /* 0x00000006900c723c */ /* 0x000fe2000000180c */
[----:B------:R-:W2:Y:S05]  /*6940*/  LDSM.16.M88.4 R4, [R179] ;  /* 0x00000000b304783b */ /* 0x000eaa0000000200 */
[C---:B-1----:R-:W-:Y:S06]  /*6950*/  HMMA.16816.F32 R24, R8.reuse, R140, R24 ;  /* 0x0000008c0818723c */ /* 0x042fec0000001818 */
[----:B------:R-:W-:Y:S01]  /*6960*/  HMMA.16816.F32 R20, R8, R142, R20 ;  /* 0x0000008e0814723c */ /* 0x000fe20000001814 */
[----:B------:R-:W-:Y:S05]  /*6970*/  LDSM.16.M88.4 R140, [R191+0xa000] ;  /* 0x00a00000bf8c783b */ /* 0x000fea0000000200 */
[C---:B------:R-:W-:Y:S06]  /*6980*/  HMMA.16816.F32 R160, R144.reuse, R168, R160 ;  /* 0x000000a890a0723c */ /* 0x040fec00000018a0 */
[C---:B------:R-:W-:Y:S01]  /*6990*/  HMMA.16816.F32 R156, R144.reuse, R170, R156 ;  /* 0x000000aa909c723c */ /* 0x040fe2000000189c */
[----:B------:R-:W-:Y:S05]  /*69a0*/  LDSM.16.M88.4 R168, [R177] ;  /* 0x00000000b1a8783b */ /* 0x000fea0000000200 */
[C---:B------:R-:W-:Y:S06]  /*69b0*/  HMMA.16816.F32 R152, R144.reuse, R164, R152 ;  /* 0x000000a49098723c */ /* 0x040fec0000001898 */
[----:B------:R-:W-:Y:S01]  /*69c0*/  HMMA.16816.F32 R148, R144, R166, R148 ;  /* 0x000000a69094723c */ /* 0x000fe20000001894 */
[----:B------:R-:W1:Y:S04]  /*69d0*/  LDSM.16.M88.4 R144, [R194+0x4000] ;  /* 0x00400000c290783b */ /* 0x000e680000000200 */
[----:B------:R-:W3:Y:S01]  /*69e0*/  LDSM.16.M88.4 R164, [R176] ;  /* 0x00000000b0a4783b */ /* 0x000ee20000000200 */
[C---:B--2---:R-:W-:Y:S06]  /*69f0*/  HMMA.16816.F32 R24, R172.reuse, R4, R24 ;  /* 0x00000004ac18723c */ /* 0x044fec0000001818 */
[----:B------:R-:W-:Y:S01]  /*6a00*/  HMMA.16816.F32 R20, R172, R6, R20 ;  /* 0x00000006ac14723c */ /* 0x000fe20000001814 */
        /* <DEDUP_REMOVED lines=9> */
[----:B------:R-:W2:Y:S04]  /*6aa0*/  LDSM.16.M88.4 R8, [R193+0x4000] ;  /* 0x00400000c108783b */ /* 0x000ea80000000200 */
[----:B------:R-:W4:Y:S01]  /*6ab0*/  LDSM.16.M88.4 R28, [R191+0xb800] ;  /* 0x00b80000bf1c783b */ /* 0x000f220000000200 */
[C---:B-1----:R-:W-:Y:S06]  /*6ac0*/  HMMA.16816.F32 R24, R144.reuse, R140, R24 ;  /* 0x0000008c9018723c */ /* 0x042fec0000001818 */
[----:B------:R-:W-:Y:S06]  /*6ad0*/  HMMA.16816.F32 R20, R144, R142, R20 ;  /* 0x0000008e9014723c */ /* 0x000fec0000001814 */
[C---:B------:R-:W-:Y:S06]  /*6ae0*/  HMMA.16816.F32 R12, R172.reuse, R222, R12 ;  /* 0x000000deac0c723c */ /* 0x040fec000000180c */
[C---:B------:R-:W-:Y:S06]  /*6af0*/  HMMA.16816.F32 R16, R172.reuse, R220, R16 ;  /* 0x000000dcac10723c */ /* 0x040fec0000001810 */
[C---:B---3--:R-:W-:Y:S06]  /*6b00*/  HMMA.16816.F32 R152, R172.reuse, R164, R152 ;  /* 0x000000a4ac98723c */ /* 0x048fec0000001898 */
[C---:B------:R-:W-:Y:S01]  /*6b10*/  HMMA.16816.F32 R148, R172.reuse, R166, R148 ;  /* 0x000000a6ac94723c */ /* 0x040fe20000001894 */
[----:B------:R-:W1:Y:S05]  /*6b20*/  LDSM.16.M88.4 R164, [R184+0x4800] ;  /* 0x00480000b8a4783b */ /* 0x000e6a0000000200 */
[C---:B------:R-:W-:Y:S06]  /*6b30*/  HMMA.16816.F32 R160, R172.reuse, R168, R160 ;  /* 0x000000a8aca0723c */ /* 0x040fec00000018a0 */
[----:B------:R-:W-:Y:S06]  /*6b40*/  HMMA.16816.F32 R156, R172, R170, R156 ;  /* 0x000000aaac9c723c */ /* 0x000fec000000189c */
[C---:B--2---:R-:W-:Y:S06]  /*6b50*/  HMMA.16816.F32 R24, R8.reuse, R4, R24 ;  /* 0x000000040818723c */ /* 0x044fec0000001818 */
[----:B------:R-:W-:Y:S01]  /*6b60*/  HMMA.16816.F32 R20, R8, R6, R20 ;  /* 0x000000060814723c */ /* 0x000fe20000001814 */
[----:B------:R-:W2:Y:S05]  /*6b70*/  LDSM.16.M88.4 R4, [R184+0x5000] ;  /* 0x00500000b804783b */ /* 0x000eaa0000000200 */
[C---:B------:R-:W-:Y:S06]  /*6b80*/  HMMA.16816.F32 R12, R144.reuse, R138, R12 ;  /* 0x0000008a900c723c */ /* 0x040fec000000180c */
[C---:B------:R-:W-:Y:S06]  /*6b90*/  HMMA.16816.F32 R16, R144.reuse, R136, R16 ;  /* 0x000000889010723c */ /* 0x040fec0000001810 */
[----:B----4-:R-:W-:Y:S01]  /*6ba0*/  HMMA.16816.F32 R152, R144, R28, R152 ;  /* 0x0000001c9098723c */ /* 0x010fe20000001898 */
[----:B------:R-:W-:-:S05]  /*6bb0*/  FSEL R171, R24, -INF , !P2 ;  /* 0xff80000018ab7808 */ /* 0x000fca0005000000 */
[----:B------:R-:W-:Y:S01]  /*6bc0*/  HMMA.16816.F32 R160, R144, R32, R160 ;  /* 0x0000002090a0723c */ /* 0x000fe200000018a0 */
[C---:B------:R-:W-:Y:S02]  /*6bd0*/  VIADD R29, R135.reuse, 0x1 ;  /* 0x00000001871d7836 */ /* 0x040fe40000000000 */
[----:B------:R-:W-:-:S03]  /*6be0*/  VIADD R28, R135, 0x8 ;  /* 0x00000008871c7836 */ /* 0x000fc60000000000 */
[C---:B------:R-:W-:Y:S01]  /*6bf0*/  ISETP.GE.AND P1, PT, R29.reuse, R206, PT ;  /* 0x000000ce1d00720c */ /* 0x040fe20003f26270 */
[----:B------:R-:W-:Y:S01]  /*6c00*/  HMMA.16816.F32 R156, R144, R34, R156 ;  /* 0x00000022909c723c */ /* 0x000fe2000000189c */
[C---:B------:R-:W-:Y:S02]  /*6c10*/  ISETP.GE.AND P4, PT, R29.reuse, R204, PT ;  /* 0x000000cc1d00720c */ /* 0x040fe40003f86270 */
[C---:B------:R-:W-:Y:S02]  /*6c20*/  ISETP.LT.OR P1, PT, R29.reuse, R207, P1 ;  /* 0x000000cf1d00720c */ /* 0x040fe40000f21670 */
[----:B------:R-:W-:Y:S01]  /*6c30*/  ISETP.LT.OR P4, PT, R29, R205, P4 ;  /* 0x000000cd1d00720c */ /* 0x000fe20002781670 */
[----:B-1----:R-:W-:Y:S01]  /*6c40*/  HMMA.16816.F32 R12, R8, R166, R12 ;  /* 0x000000a6080c723c */ /* 0x002fe2000000180c */
[----:B------:R-:W-:Y:S01]  /*6c50*/  FSEL R34, R26, -INF , !P5 ;  /* 0xff8000001a227808 */ /* 0x000fe20006800000 */
[----:B------:R-:W-:Y:S01]  /*6c60*/  VIADD R29, R135, 0x9 ;  /* 0x00000009871d7836 */ /* 0x000fe20000000000 */
[----:B------:R-:W-:-:S02]  /*6c70*/  FSEL R173, R25, -INF , !P1 ;  /* 0xff80000019ad7808 */ /* 0x000fc40004800000 */
[----:B------:R-:W-:Y:S01]  /*6c80*/  FSEL R174, R27, -INF , !P4 ;  /* 0xff8000001bae7808 */ /* 0x000fe20006000000 */
[----:B------:R-:W-:Y:S01]  /*6c90*/  HMMA.16816.F32 R16, R8, R164, R16 ;  /* 0x000000a40810723c */ /* 0x000fe20000001810 */
[----:B------:R-:W1:Y:S01]  /*6ca0*/  LDSM.16.M88.4 R24, [R184+0x5800] ;  /* 0x00580000b818783b */ /* 0x000e620000000200 */
[----:B------:R-:W-:Y:S01]  /*6cb0*/  ISETP.GE.AND P0, PT, R28, R206, PT ;  /* 0x000000ce1c00720c */ /* 0x000fe20003f06270 */
[----:B------:R-:W-:-:S04]  /*6cc0*/  DEPBAR.LE SB0, 0x0 ;  /* 0x000080000000791a */ /* 0x000fc80000000000 */
[C---:B------:R-:W-:Y:S01]  /*6cd0*/  ISETP.GE.AND P3, PT, R28.reuse, R204, PT ;  /* 0x000000cc1c00720c */ /* 0x040fe20003f66270 */
[C---:B--2---:R-:W-:Y:S01]  /*6ce0*/  HMMA.16816.F32 R160, R8.reuse, R4, R160 ;  /* 0x0000000408a0723c */ /* 0x044fe200000018a0 */
[C---:B------:R-:W-:Y:S02]  /*6cf0*/  ISETP.LT.OR P0, PT, R28.reuse, R207, P0 ;  /* 0x000000cf1c00720c */ /* 0x040fe40000701670 */
[----:B------:R-:W-:Y:S01]  /*6d00*/  ISETP.LT.OR P3, PT, R28, R205, P3 ;  /* 0x000000cd1c00720c */ /* 0x000fe20001f61670 */
        /* <DEDUP_REMOVED lines=8> */
[C---:B------:R-:W-:Y:S01]  /*6d90*/  ISETP.GE.AND P5, PT, R28.reuse, R206, PT ;  /* 0x000000ce1c00720c */ /* 0x040fe20003fa6270 */
[C---:B------:R-:W-:Y:S01]  /*6da0*/  VIADD R6, R135.reuse, 0x28 ;  /* 0x0000002887067836 */ /* 0x040fe20000000000 */
[----:B------:R-:W-:Y:S01]  /*6db0*/  ISETP.GE.AND P1, PT, R28, R204, PT ;  /* 0x000000cc1c00720c */ /* 0x000fe20003f26270 */
[----:B------:R-:W-:Y:S01]  /*6dc0*/  HMMA.16816.F32 R148, R144, R30, R148 ;  /* 0x0000001e9094723c */ /* 0x000fe20000001894 */
[----:B------:R-:W-:Y:S01]  /*6dd0*/  FSEL R175, R20, -INF , !P0 ;  /* 0xff80000014af7808 */ /* 0x000fe20004000000 */
[C---:B------:R-:W-:Y:S01]  /*6de0*/  VIADD R20, R135.reuse, 0x19 ;  /* 0x0000001987147836 */ /* 0x040fe20000000000 */
[C---:B------:R-:W-:Y:S01]  /*6df0*/  ISETP.LT.OR P5, PT, R28.reuse, R207, P5 ;  /* 0x000000cf1c00720c */ /* 0x040fe20002fa1670 */
[C---:B------:R-:W-:Y:S01]  /*6e00*/  VIADD R7, R135.reuse, 0x31 ;  /* 0x0000003187077836 */ /* 0x040fe20000000000 */
[----:B------:R-:W-:Y:S01]  /*6e10*/  BAR.SYNC.DEFER_BLOCKING 0x0 ;  /* 0x0000000000007b1d */ /* 0x000fe20000010000 */
[----:B------:R-:W-:Y:S01]  /*6e20*/  ISETP.LT.OR P1, PT, R28, R205, P1 ;  /* 0x000000cd1c00720c */ /* 0x000fe20000f21670 */
[----:B------:R-:W-:Y:S01]  /*6e30*/  VIADD R28, R135, 0x11 ;  /* 0x00000011871c7836 */ /* 0x000fe20000000000 */
[----:B------:R-:W-:-:S02]  /*6e40*/  FSEL R22, R22, -INF , !P3 ;  /* 0xff80000016167808 */ /* 0x000fc40005800000 */
[----:B------:R-:W-:Y:S02]  /*6e50*/  ISETP.GE.AND P3, PT, R29, R206, PT ;  /* 0x000000ce1d00720c */ /* 0x000fe40003f66270 */
[----:B------:R-:W-:Y:S02]  /*6e60*/  FSEL R21, R21, -INF , !P6 ;  /* 0xff80000015157808 */ /* 0x000fe40007000000 */
[----:B------:R-:W-:Y:S02]  /*6e70*/  FSEL R4, R23, -INF , !P2 ;  /* 0xff80000017047808 */ /* 0x000fe40005000000 */
[C---:B------:R-:W-:Y:S01]  /*6e80*/  ISETP.GE.AND P6, PT, R29.reuse, R204, PT ;  /* 0x000000cc1d00720c */ /* 0x040fe20003fc6270 */
[----:B-1----:R-:W-:Y:S01]  /*6e90*/  HMMA.16816.F32 R152, R8, R24, R152 ;  /* 0x000000180898723c */ /* 0x002fe20000001898 */
[----:B------:R-:W-:Y:S02]  /*6ea0*/  ISETP.GE.AND P2, PT, R20, R206, PT ;  /* 0x000000ce1400720c */ /* 0x000fe40003f46270 */
[----:B------:R-:W-:-:S02]  /*6eb0*/  ISETP.LT.OR P3, PT, R29, R207, P3 ;  /* 0x000000cf1d00720c */ /* 0x000fc40001f61670 */
[C---:B------:R-:W-:Y:S02]  /*6ec0*/  ISETP.GE.AND P4, PT, R28.reuse, R206, PT ;  /* 0x000000ce1c00720c */ /* 0x040fe40003f86270 */
[----:B------:R-:W-:Y:S01]  /*6ed0*/  ISETP.GE.AND P0, PT, R28, R204, PT ;  /* 0x000000cc1c00720c */ /* 0x000fe20003f06270 */
[----:B------:R-:W-:Y:S01]  /*6ee0*/  HMMA.16816.F32 R148, R8, R26, R148 ;  /* 0x0000001a0894723c */ /* 0x000fe20000001894 */
[----:B------:R-:W-:Y:S02]  /*6ef0*/  ISETP.LT.OR P6, PT, R29, R205, P6 ;  /* 0x000000cd1d00720c */ /* 0x000fe400037c1670 */
[-C--:B------:R-:W-:Y:S02]  /*6f00*/  ISETP.LT.OR P2, PT, R20, R207.reuse, P2 ;  /* 0x000000cf1400720c */ /* 0x080fe40001741670 */
[----:B------:R-:W-:Y:S02]  /*6f10*/  FSEL R35, R12, -INF , !P3 ;  /* 0xff8000000c237808 */ /* 0x000fe40005800000 */
[----:B------:R-:W-:-:S02]  /*6f20*/  ISETP.LT.OR P4, PT, R28, R207, P4 ;  /* 0x000000cf1c00720c */ /* 0x000fc40002781670 */
[----:B------:R-:W-:Y:S02]  /*6f30*/  ISETP.LT.OR P0, PT, R28, R205, P0 ;  /* 0x000000cd1c00720c */ /* 0x000fe40000701670 */
[----:B------:R-:W-:Y:S02]  /*6f40*/  FSEL R30, R14, -INF , !P6 ;  /* 0xff8000000e1e7808 */ /* 0x000fe40007000000 */
[----:B------:R-:W-:Y:S02]  /*6f50*/  FSEL R29, R13, -INF , !P2 ;  /* 0xff8000000d1d7808 */ /* 0x000fe40005000000 */
[----:B------:R-:W-:Y:S02]  /*6f60*/  FMNMX.FTZ R12, R132, R171, !PT ;  /* 0x000000ab840c7209 */ /* 0x000fe40007810000 */
[----:B------:R-:W-:Y:S02]  /*6f70*/  FSEL R33, R16, -INF , !P5 ;  /* 0xff80000010217808 */ /* 0x000fe40006800000 */
[----:B------:R-:W-:-:S02]  /*6f80*/  FSEL R28, R18, -INF , !P1 ;  /* 0xff800000121c7808 */ /* 0x000fc40004800000 */
[C---:B------:R-:W-:Y:S02]  /*6f90*/  ISETP.GE.AND P6, PT, R6.reuse, R206, PT ;  /* 0x000000ce0600720c */ /* 0x040fe40003fc6270 */
[-C--:B------:R-:W-:Y:S02]  /*6fa0*/  ISETP.GE.AND P2, PT, R6, R204.reuse, PT ;  /* 0x000000cc0600720c */ /* 0x080fe40003f46270 */
[----:B------:R-:W-:Y:S02]  /*6fb0*/  ISETP.GE.AND P5, PT, R20, R204, PT ;  /* 0x000000cc1400720c */ /* 0x000fe40003fa6270 */
[----:B------:R-:W-:Y:S02]  /*6fc0*/  ISETP.GE.AND P1, PT, R5, R206, PT ;  /* 0x000000ce0500720c */ /* 0x000fe40003f26270 */
[----:B------:R-:W-:Y:S02]  /*6fd0*/  FMNMX.FTZ R12, R173, R12, !PT ;  /* 0x0000000cad0c7209 */ /* 0x000fe40007810000 */
[----:B------:R-:W-:-:S02]  /*6fe0*/  ISETP.LT.OR P6, PT, R6, R207, P6 ;  /* 0x000000cf0600720c */ /* 0x000fc400037c1670 */
[-C--:B------:R-:W-:Y:S01]  /*6ff0*/  ISETP.LT.OR P2, PT, R6, R205.reuse, P2 ;  /* 0x000000cd0600720c */ /* 0x080fe20001741670 */
[----:B------:R-:W-:Y:S01]  /*7000*/  VIADD R6, R135, 0x29 ;  /* 0x0000002987067836 */ /* 0x000fe20000000000 */
[----:B------:R-:W-:Y:S02]  /*7010*/  ISETP.LT.OR P5, PT, R20, R205, P5 ;  /* 0x000000cd1400720c */ /* 0x000fe40002fa1670 */
[----:B------:R-:W-:Y:S02]  /*7020*/  ISETP.LT.OR P1, PT, R5, R207, P1 ;  /* 0x000000cf0500720c */ /* 0x000fe40000f21670 */
[----:B------:R-:W-:Y:S02]  /*7030*/  FMNMX.FTZ R12, R175, R12, !PT ;  /* 0x0000000caf0c7209 */ /* 0x000fe40007810000 */
[----:B------:R-:W-:Y:S02]  /*7040*/  FSEL R24, R15, -INF , !P5 ;  /* 0xff8000000f187808 */ /* 0x000fe40006800000 */
[----:B------:R-:W-:-:S02]  /*7050*/  FSEL R139, R160, -INF , !P1 ;  /* 0xff800000a08b7808 */ /* 0x000fc40004800000 */
[C---:B------:R-:W-:Y:S02]  /*7060*/  ISETP.GE.AND P5, PT, R6.reuse, R206, PT ;  /* 0x000000ce0600720c */ /* 0x040fe40003fa6270 */
[C---:B------:R-:W-:Y:S02]  /*7070*/  ISETP.GE.AND P1, PT, R6.reuse, R204, PT ;  /* 0x000000cc0600720c */ /* 0x040fe40003f26270 */
[----:B------:R-:W-:Y:S02]  /*7080*/  FMNMX.FTZ R12, R21, R12, !PT ;  /* 0x0000000c150c7209 */ /* 0x000fe40007810000 */
[----:B------:R-:W-:Y:S02]  /*7090*/  FSEL R31, R17, -INF , !P4 ;  /* 0xff800000111f7808 */ /* 0x000fe40006000000 */
[----:B------:R-:W-:Y:S02]  /*70a0*/  ISETP.GE.AND P4, PT, R5, R204, PT ;  /* 0x000000cc0500720c */ /* 0x000fe40003f86270 */
[----:B------:R-:W-:-:S02]  /*70b0*/  ISETP.LT.OR P5, PT, R6, R207, P5 ;  /* 0x000000cf0600720c */ /* 0x000fc40002fa1670 */
[-C--:B------:R-:W-:Y:S02]  /*70c0*/  ISETP.LT.OR P1, PT, R6, R205.reuse, P1 ;  /* 0x000000cd0600720c */ /* 0x080fe40000f21670 */
[----:B------:R-:W-:Y:S02]  /*70d0*/  FMNMX.FTZ R6, R33, R12, !PT ;  /* 0x0000000c21067209 */ /* 0x000fe40007810000 */
[----:B------:R-:W-:Y:S01]  /*70e0*/  ISETP.LT.OR P4, PT, R5, R205, P4 ;  /* 0x000000cd0500720c */ /* 0x000fe20002781670 */
[----:B------:R-:W-:Y:S01]  /*70f0*/  VIADD R5, R135, 0x21 ;  /* 0x0000002187057836 */ /* 0x000fe20000000000 */
[----:B------:R-:W-:Y:S02]  /*7100*/  FMNMX.FTZ R6, R31, R6, !PT ;  /* 0x000000061f067209 */ /* 0x000fe40007810000 */
[----:B------:R-:W-:Y:S02]  /*7110*/  FSEL R32, R19, -INF , !P0 ;  /* 0xff80000013207808 */ /* 0x000fe40004000000 */
[----:B------:R-:W-:-:S02]  /*7120*/  ISETP.GE.AND P0, PT, R5, R206, PT ;  /* 0x000000ce0500720c */ /* 0x000fc40003f06270 */
[----:B------:R-:W-:Y:S02]  /*7130*/  ISETP.GE.AND P3, PT, R5, R204, PT ;  /* 0x000000cc0500720c */ /* 0x000fe40003f66270 */
[----:B------:R-:W-:Y:S01]  /*7140*/  FMNMX.FTZ R8, R35, R6, !PT ;  /* 0x0000000623087209 */ /* 0x000fe20007810000 */
[----:B------:R-:W-:Y:S01]  /*7150*/  VIADD R6, R135, 0x38 ;  /* 0x0000003887067836 */ /* 0x000fe20000000000 */
[C---:B------:R-:W-:Y:S02]  /*7160*/  ISETP.LT.OR P0, PT, R5.reuse, R207, P0 ;  /* 0x000000cf0500720c */ /* 0x040fe40000701670 */
[----:B------:R-:W-:Y:S01]  /*7170*/  ISETP.LT.OR P3, PT, R5, R205, P3 ;  /* 0x000000cd0500720c */ /* 0x000fe20001f61670 */
[----:B------:R-:W-:Y:S01]  /*7180*/  VIADD R5, R135, 0x30 ;  /* 0x0000003087057836 */ /* 0x000fe20000000000 */
[----:B------:R-:W-:Y:S02]  /*7190*/  FMNMX.FTZ R9, R3, R34, !PT ;  /* 0x0000002203097209 */ /* 0x000fe40007810000 */
[----:B------:R-:W-:-:S02]  /*71a0*/  FMNMX.FTZ R8, R29, R8, !PT ;  /* 0x000000081d087209 */ /* 0x000fc40007810000 */
[----:B------:R-:W-:Y:S02]  /*71b0*/  FSEL R133, R161, -INF , !P0 ;  /* 0xff800000a1857808 */ /* 0x000fe40004000000 */
[----:B------:R-:W-:Y:S02]  /*71c0*/  FMNMX.FTZ R9, R174, R9, !PT ;  /* 0x00000009ae097209 */ /* 0x000fe40007810000 */
[----:B------:R-:W-:Y:S02]  /*71d0*/  FMNMX.FTZ R8, R139, R8, !PT ;  /* 0x000000088b087209 */ /* 0x000fe40007810000 */
[----:B------:R-:W-:Y:S02]  /*71e0*/  FSEL R134, R162, -INF , !P4 ;  /* 0xff800000a2867808 */ /* 0x000fe40006000000 */
[C---:B------:R-:W-:Y:S02]  /*71f0*/  ISETP.GE.AND P4, PT, R5.reuse, R206, PT ;  /* 0x000000ce0500720c */ /* 0x040fe40003f86270 */
[----:B------:R-:W-:-:S02]  /*7200*/  ISETP.GE.AND P0, PT, R5, R204, PT ;  /* 0x000000cc0500720c */ /* 0x000fc40003f06270 */
[----:B------:R-:W-:Y:S02]  /*7210*/  FSEL R214, R163, -INF , !P3 ;  /* 0xff800000a3d67808 */ /* 0x000fe40005800000 */
[----:B------:R-:W-:Y:S02]  /*7220*/  ISETP.GE.AND P3, PT, R7, R206, PT ;  /* 0x000000ce0700720c */ /* 0x000fe40003f66270 */
[----:B------:R-:W-:Y:S02]  /*7230*/  FSEL R137, R156, -INF , !P6 ;  /* 0xff8000009c897808 */ /* 0x000fe40007000000 */
[----:B------:R-:W-:Y:S02]  /*7240*/  FMNMX.FTZ R13, R22, R9, !PT ;  /* 0x00000009160d7209 */ /* 0x000fe40007810000 */
[----:B------:R-:W-:Y:S02]  /*7250*/  FMNMX.FTZ R8, R133, R8, !PT ;  /* 0x0000000885087209 */ /* 0x000fe40007810000 */
[----:B------:R-:W-:-:S02]  /*7260*/  ISETP.LT.OR P4, PT, R5, R207, P4 ;  /* 0x000000cf0500720c */ /* 0x000fc40002781670 */
[----:B------:R-:W-:Y:S01]  /*7270*/  ISETP.LT.OR P0, PT, R5, R205, P0 ;  /* 0x000000cd0500720c */ /* 0x000fe20000701670 */
[----:B------:R-:W-:Y:S01]  /*7280*/  VIADD R5, R135, 0x39 ;  /* 0x0000003987057836 */ /* 0x000fe20000000000 */
[----:B------:R-:W-:Y:S02]  /*7290*/  FSEL R135, R157, -INF , !P5 ;  /* 0xff8000009d877808 */ /* 0x000fe40006800000 */
[----:B------:R-:W-:Y:S02]  /*72a0*/  FMNMX.FTZ R13, R4, R13, !PT ;  /* 0x0000000d040d7209 */ /* 0x000fe40007810000 */
[----:B------:R-:W-:Y:S02]  /*72b0*/  FMNMX.FTZ R8, R137, R8, !PT ;  /* 0x0000000889087209 */ /* 0x000fe40007810000 */
[----:B------:R-:W-:Y:S02]  /*72c0*/  ISETP.LT.OR P3, PT, R7, R207, P3 ;  /* 0x000000cf0700720c */ /* 0x000fe40001f61670 */
[----:B------:R-:W-:-:S02]  /*72d0*/  ISETP.GE.AND P6, PT, R6, R206, PT ;  /* 0x000000ce0600720c */ /* 0x000fc40003fc6270 */
[----:B------:R-:W-:Y:S02]  /*72e0*/  FSEL R169, R152, -INF , !P4 ;  /* 0xff80000098a97808 */ /* 0x000fe40006000000 */
[----:B------:R-:W-:Y:S02]  /*72f0*/  FMNMX.FTZ R13, R28, R13, !PT ;  /* 0x0000000d1c0d7209 */ /* 0x000fe40007810000 */
[----:B------:R-:W-:Y:S02]  /*7300*/  FMNMX.FTZ R8, R135, R8, !PT ;  /* 0x0000000887087209 */ /* 0x000fe40007810000 */
[----:B------:R-:W-:Y:S02]  /*7310*/  FSEL R167, R153, -INF , !P3 ;  /* 0xff80000099a77808 */ /* 0x000fe40005800000 */
[----:B------:R-:W-:Y:S02]  /*7320*/  PLOP3.LUT P3, PT, PT, PT, UP0, 0x80, 0x0 ;  /* 0x000000000000781c */ /* 0x000fe40003f6f008 */
[----:B------:R-:W-:-:S02]  /*7330*/  ISETP.GE.AND P5, PT, R5, R206, PT ;  /* 0x000000ce0500720c */ /* 0x000fc40003fa6270 */
[----:B------:R-:W-:Y:S02]  /*7340*/  ISETP.LT.OR P6, PT, R6, R207, P6 ;  /* 0x000000cf0600720c */ /* 0x000fe400037c1670 */
[----:B------:R-:W-:Y:S02]  /*7350*/  FMNMX.FTZ R13, R32, R13, !PT ;  /* 0x0000000d200d7209 */ /* 0x000fe40007810000 */
[----:B------:R-:W-:Y:S02]  /*7360*/  FMNMX.FTZ R8, R169, R8, !PT ;  /* 0x00000008a9087209 */ /* 0x000fe40007810000 */
[----:B------:R-:W-:Y:S02]  /*7370*/  ISETP.LT.OR P5, PT, R5, R207, P5 ;  /* 0x000000cf0500720c */ /* 0x000fe40002fa1670 */
[----:B------:R-:W-:Y:S02]  /*7380*/  FSEL R165, R148, -INF , !P6 ;  /* 0xff80000094a57808 */ /* 0x000fe40007000000 */
[----:B------:R-:W-:-:S02]  /*7390*/  FMNMX.FTZ R13, R30, R13, !PT ;  /* 0x0000000d1e0d7209 */ /* 0x000fc40007810000 */
[----:B------:R-:W-:Y:S02]  /*73a0*/  FMNMX.FTZ R8, R167, R8, !PT ;  /* 0x00000008a7087209 */ /* 0x000fe40007810000 */
[----:B------:R-:W-:Y:S02]  /*73b0*/  FSEL R163, R149, -INF , !P5 ;  /* 0xff80000095a37808 */ /* 0x000fe40006800000 */
[----:B------:R-:W-:Y:S02]  /*73c0*/  FMNMX.FTZ R13, R24, R13, !PT ;  /* 0x0000000d180d7209 */ /* 0x000fe40007810000 */
[----:B------:R-:W-:Y:S02]  /*73d0*/  FMNMX.FTZ R8, R165, R8, !PT ;  /* 0x00000008a5087209 */ /* 0x000fe40007810000 */
[----:B------:R-:W-:Y:S02]  /*73e0*/  FSEL R138, R158, -INF , !P2 ;  /* 0xff8000009e8a7808 */ /* 0x000fe40005000000 */
[----:B------:R-:W-:-:S02]  /*73f0*/  FMNMX.FTZ R13, R134, R13, !PT ;  /* 0x0000000d860d7209 */ /* 0x000fc40007810000 */
        /* <DEDUP_REMOVED lines=10> */
[----:B------:R-:W-:Y:S01]  /*74a0*/  LEA R10, P2, R9, R200, 0x6 ;  /* 0x000000c8090a7211 */ /* 0x000fe200078430ff */
[----:B------:R-:W-:-:S03]  /*74b0*/  USHF.L.U32 UR4, UR8, 0x5, URZ ;  /* 0x0000000508047899 */ /* 0x000fc6000800063f */
[----:B------:R-:W-:Y:S01]  /*74c0*/  IMAD.U32 R9, RZ, RZ, UR10 ;  /* 0x0000000aff097e24 */ /* 0x000fe2000f8e00ff */
[----:B------:R-:W-:Y:S02]  /*74d0*/  ULDC.64 UR10, c[0x0][0x218] ;  /* 0x00008600000a7ab9 */ /* 0x000fe40000000a00 */
[----:B------:R-:W-:Y:S01]  /*74e0*/  LEA R14, P3, R10, UR10, 0x1 ;  /* 0x0000000a0a0e7c11 */ /* 0x000fe2000f8608ff */
[----:B------:R-:W-:Y:S01]  /*74f0*/  USHF.L.U64.HI UR10, UR8, 0x5, UR9 ;  /* 0x00000005080a7899 */ /* 0x000fe20008010209 */
[----:B------:R-:W-:Y:S02]  /*7500*/  LEA.HI.X R9, R8, R209, R9, 0x6, P2 ;  /* 0x000000d108097211 */ /* 0x000fe400010f3409 */
        /* <DEDUP_REMOVED lines=23> */
.L_x_1126:
[----:B-1----:R-:W1:Y:S01]  /*7680*/  SHFL.BFLY PT, R8, R11, 0x2, 0x1f ;  /* 0x0c401f000b087f89 */ /* 0x002e6200000e0000 */
[----:B------:R-:W-:Y:S01]  /*7690*/  FMNMX.FTZ R9, R214, R13, !PT ;  /* 0x0000000dd6097209 */ /* 0x000fe20007810000 */
[----:B------:R-:W-:Y:S01]  /*76a0*/  IMAD.WIDE.U32 R144, R2, -0x326172a9, RZ ;  /* 0xcd9e8d5702907825 */ /* 0x000fe200078e00ff */
[-C--:B------:R-:W-:Y:S01]  /*76b0*/  ISETP.GE.AND P2, PT, R7, R204.reuse, PT ;  /* 0x000000cc0700720c */ /* 0x080fe20003f46270 */
[----:B------:R-:W-:Y:S01]  /*76c0*/  USHF.L.U32 UR4, UR32, 0x1, URZ ;  /* 0x0000000120047899 */ /* 0x000fe2000800063f */
[----:B------:R-:W-:Y:S01]  /*76d0*/  FSEL R136, R159, -INF , !P1 ;  /* 0xff8000009f887808 */ /* 0x000fe20004800000 */
[----:B------:R-:W-:Y:S01]  /*76e0*/  IMAD.WIDE.U32 R146, R202, -0x2daee0ad, RZ ;  /* 0xd2511f53ca927825 */ /* 0x000fe200078e00ff */
[----:B------:R-:W-:Y:S01]  /*76f0*/  FMNMX.FTZ R9, R138, R9, !PT ;  /* 0x000000098a097209 */ /* 0x000fe20007810000 */
[----:B------:R-:W-:Y:S01]  /*7700*/  LDSM.16.MT88.4 R16, [R189+0xc000] ;  /* 0x00c00000bd10783b */ /* 0x000fe20000004200 */
[----:B------:R-:W-:Y:S02]  /*7710*/  ISETP.GE.AND P1, PT, R6, R204, PT ;  /* 0x000000cc0600720c */ /* 0x000fe40003f26270 */
[----:B------:R-:W-:-:S02]  /*7720*/  ISETP.LT.OR P2, PT, R7, R205, P2 ;  /* 0x000000cd0700720c */ /* 0x000fc40001741670 */
[----:B------:R-:W-:Y:S02]  /*7730*/  FSEL R166, R154, -INF , !P0 ;  /* 0xff8000009aa67808 */ /* 0x000fe40004000000 */
[----:B------:R-:W-:Y:S02]  /*7740*/  FMNMX.FTZ R9, R136, R9, !PT ;  /* 0x0000000988097209 */ /* 0x000fe40007810000 */
[----:B------:R-:W-:Y:S02]  /*7750*/  ISETP.LT.OR P1, PT, R6, R205, P1 ;  /* 0x000000cd0600720c */ /* 0x000fe40000f21670 */
[----:B------:R-:W-:Y:S02]  /*7760*/  ISETP.GE.AND P0, PT, R5, R204, PT ;  /* 0x000000cc0500720c */ /* 0x000fe40003f06270 */
[----:B------:R-:W-:Y:S02]  /*7770*/  FSEL R164, R155, -INF , !P2 ;  /* 0xff8000009ba47808 */ /* 0x000fe40005000000 */
[----:B------:R-:W-:-:S02]  /*7780*/  FMNMX.FTZ R9, R166, R9, !PT ;  /* 0x00000009a6097209 */ /* 0x000fc40007810000 */
[----:B------:R-:W-:Y:S02]  /*7790*/  ISETP.LT.OR P0, PT, R5, R205, P0 ;  /* 0x000000cd0500720c */ /* 0x000fe40000701670 */
[----:B------:R-:W-:Y:S02]  /*77a0*/  FSEL R162, R150, -INF , !P1 ;  /* 0xff80000096a27808 */ /* 0x000fe40004800000 */
[----:B------:R-:W-:Y:S02]  /*77b0*/  FMNMX.FTZ R9, R164, R9, !PT ;  /* 0x00000009a4097209 */ /* 0x000fe40007810000 */
[----:B-1----:R-:W-:Y:S02]  /*77c0*/  FMNMX.FTZ R7, R11, R8, !PT ;  /* 0x000000080b077209 */ /* 0x002fe40007810000 */
[----:B------:R-:W-:Y:S02]  /*77d0*/  FSEL R160, R151, -INF , !P0 ;  /* 0xff80000097a07808 */ /* 0x000fe40004000000 */
[----:B------:R-:W-:Y:S01]  /*77e0*/  FMNMX.FTZ R9, R162, R9, !PT ;  /* 0x00000009a2097209 */ /* 0x000fe20007810000 */
[----:B------:R-:W1:Y:S01]  /*77f0*/  SHFL.BFLY PT, R156, R7, 0x1, 0x1f ;  /* 0x0c201f00079c7f89 */ /* 0x000e6200000e0000 */
[----:B------:R-:W-:-:S02]  /*7800*/  LOP3.LUT R142, R145, R213, RZ, 0x3c, !PT ;  /* 0x000000d5918e7212 */ /* 0x000fc400078e3cff */
[----:B------:R-:W-:Y:S02]  /*7810*/  FMNMX.FTZ R9, R160, R9, !PT ;  /* 0x00000009a0097209 */ /* 0x000fe40007810000 */
[----:B------:R-:W-:Y:S01]  /*7820*/  MOV R5, UR31 ;  /* 0x0000001f00057c02 */ /* 0x000fe20008000f00 */
[----:B------:R-:W-:Y:S01]  /*7830*/  IMAD.WIDE.U32 R142, R142, -0x2daee0ad, RZ ;  /* 0xd2511f538e8e7825 */ /* 0x000fe200078e00ff */
[----:B------:R-:W-:Y:S01]  /*7840*/  PRMT R159, R0, 0x7054, R0 ;  /* 0x00007054009f7816 */ /* 0x000fe20000000000 */
[----:B------:R-:W2:Y:S01]  /*7850*/  SHFL.BFLY PT, R6, R9, 0x2, 0x1f ;  /* 0x0c401f0009067f89 */ /* 0x000ea200000e0000 */
[----:B------:R-:W-:Y:S01]  /*7860*/  LOP3.LUT R5, R147, UR4, R5, 0x96, !PT ;  /* 0x0000000493057c12 */ /* 0x000fe2000f8e9605 */
[----:B------:R-:W-:Y:S01]  /*7870*/  UIADD3 UR4, UR4, 0x1, URZ ;  /* 0x0000000104047890 */ /* 0x000fe2000fffe03f */
[----:B------:R-:W-:-:S05]  /*7880*/  LOP3.LUT R140, R143, UR19, R146, 0x96, !PT ;  /* 0x000000138f8c7c12 */ /* 0x000fca000f8e9692 */
[----:B------:R-:W-:Y:S01]  /*7890*/  IMAD.WIDE.U32 R140, R140, -0x326172a9, RZ ;  /* 0xcd9e8d578c8c7825 */ /* 0x000fe200078e00ff */
[----:B-1----:R-:W-:-:S04]  /*78a0*/  FMNMX.FTZ R156, R7, R156, !PT ;  /* 0x0000009c079c7209 */ /* 0x002fc80007810000 */
[C---:B------:R-:W-:Y:S01]  /*78b0*/  FSETP.NEU.FTZ.AND P1, PT, R156.reuse, -INF , PT ;  /* 0xff8000009c00780b */ /* 0x040fe20003f3d000 */
[----:B------:R-:W-:Y:S01]  /*78c0*/  FMUL.FTZ R168, R156, UR34 ;  /* 0x000000229ca87c20 */ /* 0x000fe20008410000 */
[----:B--2---:R-:W-:Y:S01]  /*78d0*/  FMNMX.FTZ R6, R9, R6, !PT ;  /* 0x0000000609067209 */ /* 0x004fe20007810000 */
[----:B------:R-:W-:-:S03]  /*78e0*/  IMAD.WIDE.U32 R8, R5, -0x326172a9, RZ ;  /* 0xcd9e8d5705087825 */ /* 0x000fc600078e00ff */
[----:B------:R-:W-:Y:S01]  /*78f0*/  FSEL R168, R168, RZ, P1 ;  /* 0x000000ffa8a87208 */ /* 0x000fe20000800000 */
[----:B------:R-:W1:Y:S01]  /*7900*/  SHFL.BFLY PT, R155, R6, 0x1, 0x1f ;  /* 0x0c201f00069b7f89 */ /* 0x000e6200000e0000 */
[----:B------:R-:W-:-:S03]  /*7910*/  LOP3.LUT R5, R9, UR20, R144, 0x96, !PT ;  /* 0x0000001409057c12 */ /* 0x000fc6000f8e9690 */
[----:B------:R-:W-:Y:S01]  /*7920*/  FFMA.FTZ R154, R171, UR34, -R168 ;  /* 0x00000022ab9a7c23 */ /* 0x000fe200080108a8 */
[----:B------:R-:W-:Y:S01]  /*7930*/  LOP3.LUT R170, R141, UR18, R8, 0x96, !PT ;  /* 0x000000128daa7c12 */ /* 0x000fe2000f8e9608 */
[--C-:B------:R-:W-:Y:S01]  /*7940*/  FFMA.FTZ R153, R173, UR34, -R168.reuse ;  /* 0x00000022ad997c23 */ /* 0x100fe200080108a8 */
[----:B------:R-:W-:Y:S01]  /*7950*/  FFMA.FTZ R152, R175, UR34, -R168 ;  /* 0x00000022af987c23 */ /* 0x000fe200080108a8 */
[----:B------:R-:W-:-:S04]  /*7960*/  IMAD.WIDE.U32 R8, R5, -0x2daee0ad, RZ ;  /* 0xd2511f5305087825 */ /* 0x000fc800078e00ff */
[--C-:B------:R-:W-:Y:S01]  /*7970*/  FFMA.FTZ R151, R21, UR34, -R168.reuse ;  /* 0x0000002215977c23 */ /* 0x100fe200080108a8 */
[----:B------:R-:W-:Y:S01]  /*7980*/  MUFU.EX2 R154, R154 ;  /* 0x0000009a009a7308 */ /* 0x000fe20000000800 */
[----:B------:R-:W-:Y:S01]  /*7990*/  FFMA.FTZ R175, R29, UR34, -R168 ;  /* 0x000000221daf7c23 */ /* 0x000fe200080108a8 */
[----:B------:R-:W-:Y:S01]  /*79a0*/  IMAD.WIDE.U32 R170, R170, -0x2daee0ad, RZ ;  /* 0xd2511f53aaaa7825 */ /* 0x000fe200078e00ff */
[----:B------:R-:W-:-:S03]  /*79b0*/  LOP3.LUT R5, R9, UR17, R142, 0x96, !PT ;  /* 0x0000001109057c12 */ /* 0x000fc6000f8e968e */
[--C-:B------:R-:W-:Y:S01]  /*79c0*/  FFMA.FTZ R218, R137, UR34, -R168.reuse ;  /* 0x0000002289da7c23 */ /* 0x100fe200080108a8 */
[--C-:B------:R-:W-:Y:S01]  /*79d0*/  FFMA.FTZ R221, R135, UR34, -R168.reuse ;  /* 0x0000002287dd7c23 */ /* 0x100fe200080108a8 */
[----:B------:R-:W-:Y:S01]  /*79e0*/  FFMA.FTZ R216, R139, UR34, -R168 ;  /* 0x000000228bd87c23 */ /* 0x000fe200080108a8 */
[----:B------:R-:W-:Y:S01]  /*79f0*/  LOP3.LUT R172, R171, UR15, R8, 0x96, !PT ;  /* 0x0000000fabac7c12 */ /* 0x000fe2000f8e9608 */
[----:B------:R-:W-:Y:S01]  /*7a00*/  IMAD.WIDE.U32 R26, R5, -0x326172a9, RZ ;  /* 0xcd9e8d57051a7825 */ /* 0x000fe200078e00ff */
[----:B------:R-:W2:Y:S03]  /*7a10*/  MUFU.EX2 R153, R153 ;  /* 0x0000009900997308 */ /* 0x000ea60000000800 */
[--C-:B------:R-:W-:Y:S01]  /*7a20*/  FFMA.FTZ R219, R133, UR34, -R168.reuse ;  /* 0x0000002285db7c23 */ /* 0x100fe200080108a8 */
[----:B------:R-:W-:Y:S01]  /*7a30*/  FFMA.FTZ R169, R169, UR34, -R168 ;  /* 0x00000022a9a97c23 */ /* 0x000fe200080108a8 */
[----:B------:R-:W-:Y:S01]  /*7a40*/  IMAD.WIDE.U32 R172, R172, -0x326172a9, RZ ;  /* 0xcd9e8d57acac7825 */ /* 0x000fe200078e00ff */
[----:B------:R-:W-:-:S03]  /*7a50*/  LOP3.LUT R5, R27, UR16, R140, 0x96, !PT ;  /* 0x000000101b057c12 */ /* 0x000fc6000f8e968c */
[----:B------:R-:W-:Y:S01]  /*7a60*/  FFMA.FTZ R165, R165, UR34, -R168 ;  /* 0x00000022a5a57c23 */ /* 0x000fe200080108a8 */
[----:B-1----:R-:W-:Y:S01]  /*7a70*/  FMNMX.FTZ R155, R6, R155, !PT ;  /* 0x0000009b069b7209 */ /* 0x002fe20007810000 */
[----:B------:R-:W-:Y:S01]  /*7a80*/  MUFU.EX2 R152, R152 ;  /* 0x0000009800987308 */ /* 0x000fe20000000800 */
[----:B------:R-:W-:Y:S01]  /*7a90*/  LOP3.LUT R26, R173, UR14, R26, 0x96, !PT ;  /* 0x0000000ead1a7c12 */ /* 0x000fe2000f8e961a */
[----:B------:R-:W-:Y:S01]  /*7aa0*/  IMAD.WIDE.U32 R14, R5, -0x2daee0ad, RZ ;  /* 0xd2511f53050e7825 */ /* 0x000fe200078e00ff */
[----:B------:R-:W-:-:S03]  /*7ab0*/  FSETP.NEU.FTZ.AND P0, PT, R155, -INF , PT ;  /* 0xff8000009b00780b */ /* 0x000fc60003f1d000 */
[----:B------:R-:W-:Y:S01]  /*7ac0*/  FMUL.FTZ R161, R155, UR34 ;  /* 0x000000229ba17c20 */ /* 0x000fe20008410000 */
[----:B------:R-:W-:Y:S01]  /*7ad0*/  FSEL R5, R156, RZ, P1 ;  /* 0x000000ff9c057208 */ /* 0x000fe20000800000 */
[----:B------:R-:W-:Y:S01]  /*7ae0*/  IMAD.WIDE.U32 R26, R26, -0x2daee0ad, RZ ;  /* 0xd2511f531a1a7825 */ /* 0x000fe200078e00ff */
[----:B------:R-:W-:Y:S01]  /*7af0*/  LOP3.LUT R170, R15, UR13, R170, 0x96, !PT ;  /* 0x0000000d0faa7c12 */ /* 0x000fe2000f8e96aa */
[----:B------:R-:W-:Y:S01]  /*7b00*/  MUFU.EX2 R151, R151 ;  /* 0x0000009700977308 */ /* 0x000fe20000000800 */
[----:B------:R-:W-:Y:S01]  /*7b10*/  FSEL R161, R161, RZ, P0 ;  /* 0x000000ffa1a17208 */ /* 0x000fe20000000000 */
[----:B------:R-:W-:Y:S01]  /*7b20*/  FADD.FTZ R158, R132, -R5 ;  /* 0x80000005849e7221 */ /* 0x000fe20000010000 */
[----:B------:R-:W-:Y:S01]  /*7b30*/  LOP3.LUT R14, R27, UR12, R14, 0x96, !PT ;  /* 0x0000000c1b0e7c12 */ /* 0x000fe2000f8e960e */
[----:B------:R-:W-:Y:S01]  /*7b40*/  IMAD.WIDE.U32 R170, R170, -0x326172a9, RZ ;  /* 0xcd9e8d57aaaa7825 */ /* 0x000fe200078e00ff */
[----:B------:R-:W-:-:S03]  /*7b50*/  FSEL R6, R155, RZ, P0 ;  /* 0x000000ff9b067208 */ /* 0x000fc60000000000 */
[--C-:B------:R-:W-:Y:S01]  /*7b60*/  FFMA.FTZ R150, R34, UR34, -R161.reuse ;  /* 0x0000002222967c23 */ /* 0x100fe200080108a1 */
[----:B------:R-:W-:Y:S01]  /*7b70*/  FFMA.FTZ R149, R174, UR34, -R161 ;  /* 0x00000022ae957c23 */ /* 0x000fe200080108a1 */
[----:B------:R-:W-:-:S04]  /*7b80*/  IMAD.WIDE.U32 R14, R14, -0x326172a9, RZ ;  /* 0xcd9e8d570e0e7825 */ /* 0x000fc800078e00ff */
[----:B------:R-:W-:Y:S01]  /*7b90*/  FFMA.FTZ R148, R22, UR34, -R161 ;  /* 0x0000002216947c23 */ /* 0x000fe200080108a1 */
[----:B------:R-:W-:Y:S01]  /*7ba0*/  FADD.FTZ R157, R3, -R6 ;  /* 0x80000006039d7221 */ /* 0x000fe20000010000 */
[----:B------:R-:W-:Y:S01]  /*7bb0*/  FMUL.FTZ R158, R158, UR34 ;  /* 0x000000229e9e7c20 */ /* 0x000fe20008410000 */
[----:B------:R-:W-:Y:S01]  /*7bc0*/  MUFU.EX2 R150, R150 ;  /* 0x0000009600967308 */ /* 0x000fe20000000800 */
[C---:B------:R-:W-:Y:S01]  /*7bd0*/  LOP3.LUT R7, R14.reuse, 0xffff, RZ, 0xc0, !PT ;  /* 0x0000ffff0e077812 */ /* 0x040fe200078ec0ff */
[----:B------:R-:W-:Y:S01]  /*7be0*/  FMUL.FTZ R157, R157, UR34 ;  /* 0x000000229d9d7c20 */ /* 0x000fe20008410000 */
[----:B------:R-:W-:Y:S01]  /*7bf0*/  LOP3.LUT R10, R14, 0xff, RZ, 0xc0, !PT ;  /* 0x000000ff0e0a7812 */ /* 0x000fe200078ec0ff */
[----:B------:R-:W-:Y:S01]  /*7c00*/  LDSM.16.MT88.4 R20, [R190+0xc000] ;  /* 0x00c00000be14783b */ /* 0x000fe20000004200 */
[----:B------:R-:W-:Y:S01]  /*7c10*/  SHF.R.U32.HI R7, RZ, 0x8, R7 ;  /* 0x00000008ff077819 */ /* 0x000fe20000011607 */
[--C-:B------:R-:W-:Y:S01]  /*7c20*/  FFMA.FTZ R173, R28, UR34, -R161.reuse ;  /* 0x000000221cad7c23 */ /* 0x100fe200080108a1 */
[----:B------:R-:W-:Y:S01]  /*7c30*/  LOP3.LUT R9, R15, UR21, R170, 0x96, !PT ;  /* 0x000000150f097c12 */ /* 0x000fe2000f8e96aa */
[----:B------:R-:W-:Y:S01]  /*7c40*/  FFMA.FTZ R15, R4, UR34, -R161 ;  /* 0x00000022040f7c23 */ /* 0x000fe200080108a1 */
[----:B------:R-:W-:Y:S01]  /*7c50*/  PRMT R10, R10, 0x5410, R7 ;  /* 0x000054100a0a7816 */ /* 0x000fe20000000007 */
[----:B------:R-:W1:Y:S01]  /*7c60*/  MUFU.EX2 R149, R149 ;  /* 0x0000009500957308 */ /* 0x000e620000000800 */
[----:B------:R-:W3:Y:S01]  /*7c70*/  LDSM.16.MT88.4 R4, [R192+0xc000] ;  /* 0x00c00000c004783b */ /* 0x000ee20000004200 */
[----:B------:R-:W-:Y:S01]  /*7c80*/  SHF.R.U32.HI R13, RZ, 0x10, R14 ;  /* 0x00000010ff0d7819 */ /* 0x000fe2000001160e */
[----:B------:R-:W-:Y:S01]  /*7c90*/  FFMA.FTZ R170, R33, UR34, -R168 ;  /* 0x0000002221aa7c23 */ /* 0x000fe200080108a8 */
[----:B------:R-:W-:Y:S01]  /*7ca0*/  SHF.R.U32.HI R12, RZ, 0x10, R9 ;  /* 0x00000010ff0c7819 */ /* 0x000fe20000011609 */
[--C-:B------:R-:W-:Y:S01]  /*7cb0*/  FFMA.FTZ R174, R32, UR34, -R161.reuse ;  /* 0x0000002220ae7c23 */ /* 0x100fe200080108a1 */
[C---:B------:R-:W-:Y:S01]  /*7cc0*/  LOP3.LUT R11, R9.reuse, 0xffff, RZ, 0xc0, !PT ;  /* 0x0000ffff090b7812 */ /* 0x040fe200078ec0ff */
[--C-:B------:R-:W-:Y:S01]  /*7cd0*/  FFMA.FTZ R212, R30, UR34, -R161.reuse ;  /* 0x000000221ed47c23 */ /* 0x100fe200080108a1 */
[----:B------:R-:W-:Y:S01]  /*7ce0*/  MUFU.EX2 R148, R148 ;  /* 0x0000009400947308 */ /* 0x000fe20000000800 */
[----:B------:R-:W-:Y:S01]  /*7cf0*/  LOP3.LUT R8, R9, 0xff, RZ, 0xc0, !PT ;  /* 0x000000ff09087812 */ /* 0x000fe200078ec0ff */
[--C-:B------:R-:W-:Y:S01]  /*7d00*/  FFMA.FTZ R211, R24, UR34, -R161.reuse ;  /* 0x0000002218d37c23 */ /* 0x100fe200080108a1 */
[----:B------:R-:W-:Y:S01]  /*7d10*/  SHF.R.U32.HI R14, RZ, 0x18, R14 ;  /* 0x00000018ff0e7819 */ /* 0x000fe2000001160e */
[--C-:B------:R-:W-:Y:S01]  /*7d20*/  FFMA.FTZ R220, R138, UR34, -R161.reuse ;  /* 0x000000228adc7c23 */ /* 0x100fe200080108a1 */
[----:B------:R-:W-:Y:S01]  /*7d30*/  LOP3.LUT R13, R13, 0xff, RZ, 0xc0, !PT ;  /* 0x000000ff0d0d7812 */ /* 0x000fe200078ec0ff */
[----:B------:R-:W-:Y:S01]  /*7d40*/  FFMA.FTZ R223, R136, UR34, -R161 ;  /* 0x0000002288df7c23 */ /* 0x000fe200080108a1 */
[----:B------:R-:W-:Y:S01]  /*7d50*/  SHF.R.U32.HI R9, RZ, 0x18, R9 ;  /* 0x00000018ff097819 */ /* 0x000fe20000011609 */
[----:B------:R2:W4:Y:S01]  /*7d60*/  MUFU.EX2 R3, R15 ;  /* 0x0000000f00037308 */ /* 0x0005220000000800 */
[----:B------:R-:W-:Y:S01]  /*7d70*/  LOP3.LUT R12, R12, 0xff, RZ, 0xc0, !PT ;  /* 0x000000ff0c0c7812 */ /* 0x000fe200078ec0ff */
[----:B------:R-:W-:Y:S01]  /*7d80*/  FFMA.FTZ R222, R134, UR34, -R161 ;  /* 0x0000002286de7c23 */ /* 0x000fe200080108a1 */
[----:B------:R-:W-:Y:S01]  /*7d90*/  SHF.R.U32.HI R11, RZ, 0x8, R11 ;  /* 0x00000008ff0b7819 */ /* 0x000fe2000001160b */
[----:B------:R-:W-:Y:S01]  /*7da0*/  LDSM.16.MT88.4 R136, [R192+0xd000] ;  /* 0x00d00000c088783b */ /* 0x000fe20000004200 */
[----:B------:R-:W-:Y:S01]  /*7db0*/  PRMT R14, R13, 0x5410, R14 ;  /* 0x000054100d0e7816 */ /* 0x000fe2000000000e */
[----:B------:R-:W-:Y:S01]  /*7dc0*/  FFMA.FTZ R164, R164, UR34, -R161 ;  /* 0x00000022a4a47c23 */ /* 0x000fe200080108a1 */
[----:B------:R-:W-:Y:S01]  /*7dd0*/  PRMT R12, R12, 0x5410, R9 ;  /* 0x000054100c0c7816 */ /* 0x000fe20000000009 */
[----:B------:R-:W5:Y:S01]  /*7de0*/  MUFU.EX2 R158, R158 ;  /* 0x0000009e009e7308 */ /* 0x000f620000000800 */
[----:B------:R-:W-:Y:S01]  /*7df0*/  PRMT R8, R8, 0x5410, R11 ;  /* 0x0000541008087816 */ /* 0x000fe2000000000b */
[----:B------:R-:W-:Y:S01]  /*7e00*/  FFMA.FTZ R162, R162, UR34, -R161 ;  /* 0x00000022a2a27c23 */ /* 0x000fe200080108a1 */
[----:B------:R-:W-:-:S02]  /*7e10*/  HSET2.LE.AND R11, R14, R159, PT ;  /* 0x0000009f0e0b7233 */ /* 0x000fc40003803000 */
[--C-:B------:R-:W-:Y:S02]  /*7e20*/  HSET2.LE.AND R9, R12, R159.reuse, PT ;  /* 0x0000009f0c097233 */ /* 0x100fe40003803000 */
[--C-:B------:R-:W-:Y:S01]  /*7e30*/  HSET2.LE.AND R10, R10, R159.reuse, PT ;  /* 0x0000009f0a0a7233 */ /* 0x100fe20003803000 */
[----:B------:R-:W3:Y:S01]  /*7e40*/  MUFU.EX2 R157, R157 ;  /* 0x0000009d009d7308 */ /* 0x000ee20000000800 */
[--C-:B------:R-:W-:Y:S02]  /*7e50*/  HSET2.LE.AND R8, R8, R159.reuse, PT ;  /* 0x0000009f08087233 */ /* 0x100fe40003803000 */
[----:B--2---:R-:W-:Y:S02]  /*7e60*/  F2FP.F16.F32.PACK_AB R15, R153, R154 ;  /* 0x0000009a990f723e */ /* 0x004fe400000000ff */
[----:B-1----:R-:W-:Y:S02]  /*7e70*/  F2FP.F16.F32.PACK_AB R14, R149, R150 ;  /* 0x00000096950e723e */ /* 0x002fe400000000ff */
[----:B------:R-:W-:Y:S01]  /*7e80*/  F2FP.F16.F32.PACK_AB R13, R151, R152 ;  /* 0x00000098970d723e */ /* 0x000fe200000000ff */
[----:B------:R-:W-:Y:S01]  /*7e90*/  MUFU.EX2 R170, R170 ;  /* 0x000000aa00aa7308 */ /* 0x000fe20000000800 */
[----:B----4-:R-:W-:Y:S01]  /*7ea0*/  F2FP.F16.F32.PACK_AB R12, R3, R148 ;  /* 0x00000094030c723e */ /* 0x010fe200000000ff */
[-C--:B-----5:R-:W-:Y:S01]  /*7eb0*/  FMUL.FTZ R128, R128, R158.reuse ;  /* 0x0000009e80807220 */ /* 0x0a0fe20000410000 */
[----:B------:R-:W-:Y:S01]  /*7ec0*/  LOP3.LUT R8, R8, R15, RZ, 0xc0, !PT ;  /* 0x0000000f08087212 */ /* 0x000fe200078ec0ff */
[----:B------:R-:W-:Y:S01]  /*7ed0*/  FMUL.FTZ R129, R129, R158 ;  /* 0x0000009e81817220 */ /* 0x000fe20000410000 */
[----:B------:R-:W-:Y:S01]  /*7ee0*/  LOP3.LUT R9, R9, R14, RZ, 0xc0, !PT ;  /* 0x0000000e09097212 */ /* 0x000fe200078ec0ff */
[-C--:B------:R-:W-:Y:S01]  /*7ef0*/  FMUL.FTZ R124, R124, R158.reuse ;  /* 0x0000009e7c7c7220 */ /* 0x080fe20000410000 */
[----:B------:R-:W-:Y:S01]  /*7f00*/  LOP3.LUT R10, R10, R13, RZ, 0xc0, !PT ;  /* 0x0000000d0a0a7212 */ /* 0x000fe200078ec0ff */
[----:B------:R-:W-:Y:S01]  /*7f10*/  FMUL.FTZ R125, R125, R158 ;  /* 0x0000009e7d7d7220 */ /* 0x000fe20000410000 */
[----:B------:R-:W-:Y:S01]  /*7f20*/  LOP3.LUT R11, R11, R12, RZ, 0xc0, !PT ;  /* 0x0000000c0b0b7212 */ /* 0x000fe200078ec0ff */
[-C--:B---3--:R-:W-:Y:S01]  /*7f30*/  FMUL.FTZ R130, R130, R157.reuse ;  /* 0x0000009d82827220 */ /* 0x088fe20000410000 */
        /* <DEDUP_REMOVED lines=76> */
[----:B------:R-:W4:Y:S01]  /*8400*/  LDSM.16.MT88.4 R16, [R189+0xe000] ;  /* 0x00e00000bd10783b */ /* 0x000f220000004200 */
        /* <DEDUP_REMOVED lines=8> */
[-C--:B------:R-:W-:Y:S01]  /*8490*/  FMUL.FTZ R84, R84, R158.reuse ;  /* 0x0000009e54547220 */ /* 0x080fe20000410000 */
[-C--:B------:R-:W-:Y:S01]  /*84a0*/  FMUL.FTZ R85, R85, R158.reuse ;  /* 0x0000009e55557220 */ /* 0x080fe20000410000 */
[C---:B------:R-:W-:Y:S01]  /*84b0*/  HMMA.16816.F32 R48, R8.reuse, R22, R48 ;  /* 0x000000160830723c */ /* 0x040fe20000001830 */
[----:B------:R-:W3:Y:S01]  /*84c0*/  LDSM.16.MT88.4 R20, [R190+0x10000] ;  /* 0x01000000be14783b */ /* 0x000ee20000004200 */
[-C--:B------:R-:W-:Y:S01]  /*84d0*/  FMUL.FTZ R86, R86, R157.reuse ;  /* 0x0000009d56567220 */ /* 0x080fe20000410000 */
[-C--:B------:R-:W-:Y:S01]  /*84e0*/  FMUL.FTZ R87, R87, R157.reuse ;  /* 0x0000009d57577220 */ /* 0x080fe20000410000 */
[-C--:B------:R-:W-:Y:S01]  /*84f0*/  FMUL.FTZ R76, R76, R158.reuse ;  /* 0x0000009e4c4c7220 */ /* 0x080fe20000410000 */
[----:B------:R-:W-:Y:S01]  /*8500*/  MUFU.EX2 R173, R173 ;  /* 0x000000ad00ad7308 */ /* 0x000fe20000000800 */
        /* <DEDUP_REMOVED lines=19> */
[----:B------:R-:W-:Y:S01]  /*8640*/  LOP3.LUT R4, R171, UR26, R172, 0x96, !PT ;  /* 0x0000001aab047c12 */ /* 0x000fe2000f8e96ac */
[--C-:B------:R-:W-:Y:S01]  /*8650*/  FFMA.FTZ R171, R31, UR34, -R168.reuse ;  /* 0x000000221fab7c23 */ /* 0x100fe200080108a8 */
[----:B------:R-:W-:Y:S01]  /*8660*/  FFMA.FTZ R172, R35, UR34, -R168 ;  /* 0x0000002223ac7c23 */ /* 0x000fe200080108a8 */
[-C--:B------:R-:W-:Y:S01]  /*8670*/  FMUL.FTZ R93, R93, R158.reuse ;  /* 0x0000009e5d5d7220 */ /* 0x080fe20000410000 */
[----:B------:R-:W2:Y:S01]  /*8680*/  LDSM.16.MT88.4 R32, [R188+0x10000] ;  /* 0x01000000bc20783b */ /* 0x000ea20000004200 */
[----:B------:R-:W-:Y:S01]  /*8690*/  IMAD.WIDE.U32 R4, R4, -0x2daee0ad, RZ ;  /* 0xd2511f5304047825 */ /* 0x000fe200078e00ff */
[C---:B----4-:R-:W-:Y:S01]  /*86a0*/  HMMA.16816.F32 R52, R8.reuse, R16, R52 ;  /* 0x000000100834723c */ /* 0x050fe20000001834 */
[----:B------:R-:W4:Y:S02]  /*86b0*/  MUFU.EX2 R171, R171 ;  /* 0x000000ab00ab7308 */ /* 0x000f240000000800 */
[-C--:B------:R-:W-:Y:S01]  /*86c0*/  FMUL.FTZ R96, R96, R158.reuse ;  /* 0x0000009e60607220 */ /* 0x080fe20000410000 */
[-C--:B------:R-:W-:Y:S01]  /*86d0*/  FMUL.FTZ R97, R97, R158.reuse ;  /* 0x0000009e61617220 */ /* 0x080fe20000410000 */
[----:B------:R-:W-:Y:S01]  /*86e0*/  LOP3.LUT R26, R5, UR27, R26, 0x96, !PT ;  /* 0x0000001b051a7c12 */ /* 0x000fe2000f8e961a */
[-C--:B------:R-:W-:Y:S01]  /*86f0*/  FMUL.FTZ R94, R94, R157.reuse ;  /* 0x0000009d5e5e7220 */ /* 0x080fe20000410000 */
[C---:B------:R-:W-:Y:S01]  /*8700*/  HMMA.16816.F32 R56, R8.reuse, R18, R56 ;  /* 0x000000120838723c */ /* 0x040fe20000001838 */
[----:B------:R-:W-:Y:S01]  /*8710*/  LOP3.LUT R6, R4, 0xff, RZ, 0xc0, !PT ;  /* 0x000000ff04067812 */ /* 0x000fe200078ec0ff */
[-C--:B------:R-:W-:Y:S01]  /*8720*/  FMUL.FTZ R95, R95, R157.reuse ;  /* 0x0000009d5f5f7220 */ /* 0x080fe20000410000 */
[----:B------:R-:W5:Y:S01]  /*8730*/  MUFU.EX2 R172, R172 ;  /* 0x000000ac00ac7308 */ /* 0x000f620000000800 */
[----:B------:R-:W-:Y:S01]  /*8740*/  LOP3.LUT R17, R26, 0xffff, RZ, 0xc0, !PT ;  /* 0x0000ffff1a117812 */ /* 0x000fe200078ec0ff */
[-C--:B------:R-:W-:Y:S01]  /*8750*/  FMUL.FTZ R98, R98, R157.reuse ;  /* 0x0000009d62627220 */ /* 0x080fe20000410000 */
[--C-:B------:R-:W-:Y:S01]  /*8760*/  SHF.R.U32.HI R16, RZ, 0x10, R26.reuse ;  /* 0x00000010ff107819 */ /* 0x100fe2000001161a */
[C---:B---3--:R-:W-:Y:S01]  /*8770*/  HMMA.16816.F32 R76, R8.reuse, R20, R76 ;  /* 0x00000014084c723c */ /* 0x048fe2000000184c */
[----:B------:R-:W-:Y:S01]  /*8780*/  LOP3.LUT R19, R4, 0xffff, RZ, 0xc0, !PT ;  /* 0x0000ffff04137812 */ /* 0x000fe200078ec0ff */
[-C--:B------:R-:W-:Y:S01]  /*8790*/  FMUL.FTZ R99, R99, R157.reuse ;  /* 0x0000009d63637220 */ /* 0x080fe20000410000 */
[----:B------:R-:W-:Y:S01]  /*87a0*/  LOP3.LUT R18, R26, 0xff, RZ, 0xc0, !PT ;  /* 0x000000ff1a127812 */ /* 0x000fe200078ec0ff */
[----:B------:R-:W3:Y:S01]  /*87b0*/  MUFU.EX2 R211, R211 ;  /* 0x000000d300d37308 */ /* 0x000ee20000000800 */
[----:B------:R-:W-:Y:S01]  /*87c0*/  SHF.R.U32.HI R5, RZ, 0x18, R26 ;  /* 0x00000018ff057819 */ /* 0x000fe2000001161a */
[C---:B------:R-:W-:Y:S01]  /*87d0*/  HMMA.16816.F32 R80, R8.reuse, R22, R80 ;  /* 0x000000160850723c */ /* 0x040fe20000001850 */
[----:B------:R-:W-:Y:S01]  /*87e0*/  SHF.R.U32.HI R17, RZ, 0x8, R17 ;  /* 0x00000008ff117819 */ /* 0x000fe20000011611 */
[----:B------:R-:W3:Y:S01]  /*87f0*/  LDSM.16.MT88.4 R20, [R189+0xc800] ;  /* 0x00c80000bd14783b */ /* 0x000ee20000004200 */
[----:B------:R-:W-:Y:S01]  /*8800*/  LOP3.LUT R16, R16, 0xff, RZ, 0xc0, !PT ;  /* 0x000000ff10107812 */ /* 0x000fe200078ec0ff */
[----:B------:R-:W-:Y:S01]  /*8810*/  FFMA.FTZ R154, R217, R158, R154 ;  /* 0x0000009ed99a7223 */ /* 0x000fe2000001009a */
[----:B------:R-:W-:Y:S01]  /*8820*/  SHF.R.U32.HI R19, RZ, 0x8, R19 ;  /* 0x00000008ff137819 */ /* 0x000fe20000011613 */
[C---:B-1----:R-:W-:Y:S01]  /*8830*/  HMMA.16816.F32 R84, R8.reuse, R12, R84 ;  /* 0x0000000c0854723c */ /* 0x042fe20000001854 */
[----:B------:R-:W-:Y:S01]  /*8840*/  PRMT R18, R18, 0x5410, R17 ;  /* 0x0000541012127816 */ /* 0x000fe20000000011 */
[----:B------:R-:W1:Y:S01]  /*8850*/  LDSM.16.MT88.4 R24, [R190+0xc800] ;  /* 0x00c80000be18783b */ /* 0x000e620000004200 */
[----:B------:R-:W-:Y:S01]  /*8860*/  PRMT R16, R16, 0x5410, R5 ;  /* 0x0000541010107816 */ /* 0x000fe20000000005 */
[----:B------:R-:W-:Y:S01]  /*8870*/  MUFU.EX2 R218, R218 ;  /* 0x000000da00da7308 */ /* 0x000fe20000000800 */
[----:B------:R-:W-:Y:S01]  /*8880*/  PRMT R6, R6, 0x5410, R19 ;  /* 0x0000541006067816 */ /* 0x000fe20000000013 */
[C---:B------:R-:W-:Y:S01]  /*8890*/  HMMA.16816.F32 R88, R8.reuse, R14, R88 ;  /* 0x0000000e0858723c */ /* 0x040fe20000001858 */
[----:B------:R-:W-:Y:S01]  /*88a0*/  SHF.R.U32.HI R7, RZ, 0x10, R4 ;  /* 0x00000010ff077819 */ /* 0x000fe20000011604 */
[----:B------:R-:W-:Y:S01]  /*88b0*/  LDSM.16.MT88.4 R28, [R192+0xc800] ;  /* 0x00c80000c01c783b */ /* 0x000fe20000004200 */
[--C-:B------:R-:W-:Y:S01]  /*88c0*/  HSET2.LE.AND R13, R18, R159.reuse, PT ;  /* 0x0000009f120d7233 */ /* 0x100fe20003803000 */
[----:B------:R-:W-:Y:S01]  /*88d0*/  FFMA.FTZ R150, R215, R157, R150 ;  /* 0x0000009dd7967223 */ /* 0x000fe20000010096 */
[--C-:B------:R-:W-:Y:S01]  /*88e0*/  HSET2.LE.AND R5, R16, R159.reuse, PT ;  /* 0x0000009f10057233 */ /* 0x100fe20003803000 */
[----:B------:R-:W-:Y:S01]  /*88f0*/  MUFU.EX2 R221, R221 ;  /* 0x000000dd00dd7308 */ /* 0x000fe20000000800 */
[----:B------:R-:W-:Y:S01]  /*8900*/  SHF.R.U32.HI R4, RZ, 0x18, R4 ;  /* 0x00000018ff047819 */ /* 0x000fe20000011604 */
[C---:B--2---:R-:W-:Y:S01]  /*8910*/  HMMA.16816.F32 R92, R8.reuse, R32, R92 ;  /* 0x00000020085c723c */ /* 0x044fe2000000185c */
[----:B------:R-:W-:Y:S01]  /*8920*/  LOP3.LUT R7, R7, 0xff, RZ, 0xc0, !PT ;  /* 0x000000ff07077812 */ /* 0x000fe200078ec0ff */
[----:B------:R-:W-:Y:S01]  /*8930*/  FADD.FTZ R153, R153, R154 ;  /* 0x0000009a99997221 */ /* 0x000fe20000010000 */
[--C-:B------:R-:W-:Y:S01]  /*8940*/  HSET2.LE.AND R6, R6, R159.reuse, PT ;  /* 0x0000009f06067233 */ /* 0x100fe20003803000 */
[----:B------:R-:W-:Y:S01]  /*8950*/  FADD.FTZ R149, R149, R150 ;  /* 0x0000009695957221 */ /* 0x000fe20000010000 */
[----:B----4-:R-:W-:Y:S01]  /*8960*/  F2FP.F16.F32.PACK_AB R16, R171, R170 ;  /* 0x000000aaab10723e */ /* 0x010fe200000000ff */
[----:B------:R-:W-:Y:S01]  /*8970*/  HMMA.16816.F32 R96, R8, R34, R96 ;  /* 0x000000220860723c */ /* 0x000fe20000001860 */
[----:B------:R-:W-:Y:S01]  /*8980*/  F2FP.F16.F32.PACK_AB R18, R174, R173 ;  /* 0x000000adae12723e */ /* 0x000fe200000000ff */
[----:B------:R-:W2:Y:S01]  /*8990*/  LDSM.16.MT88.4 R8, [R190+0xe800] ;  /* 0x00e80000be08783b */ /* 0x000ea20000004200 */
[----:B-----5:R-:W-:Y:S01]  /*89a0*/  F2FP.F16.F32.PACK_AB R17, R175, R172 ;  /* 0x000000acaf11723e */ /* 0x020fe200000000ff */
[----:B------:R-:W-:Y:S01]  /*89b0*/  MUFU.EX2 R220, R220 ;  /* 0x000000dc00dc7308 */ /* 0x000fe20000000800 */
[----:B------:R-:W-:Y:S01]  /*89c0*/  PRMT R12, R7, 0x5410, R4 ;  /* 0x00005410070c7816 */ /* 0x000fe20000000004 */
[----:B------:R-:W-:Y:S01]  /*89d0*/  LDSM.16.MT88.4 R32, [R189+0xd000] ;  /* 0x00d00000bd20783b */ /* 0x000fe20000004200 */
[----:B------:R-:W-:Y:S01]  /*89e0*/  LOP3.LUT R4, R13, R16, RZ, 0xc0, !PT ;  /* 0x000000100d047212 */ /* 0x000fe200078ec0ff */
[----:B------:R-:W-:Y:S01]  /*89f0*/  FADD.FTZ R152, R152, R153 ;  /* 0x0000009998987221 */ /* 0x000fe20000010000 */
[----:B------:R-:W-:Y:S01]  /*8a00*/  LOP3.LUT R5, R5, R18, RZ, 0xc0, !PT ;  /* 0x0000001205057212 */ /* 0x000fe200078ec0ff */
[----:B------:R-:W-:Y:S01]  /*8a10*/  FADD.FTZ R148, R148, R149 ;  /* 0x0000009594947221 */ /* 0x000fe20000010000 */
[----:B------:R-:W-:Y:S01]  /*8a20*/  LOP3.LUT R6, R6, R17, RZ, 0xc0, !PT ;  /* 0x0000001106067212 */ /* 0x000fe200078ec0ff */
[----:B------:R-:W4:Y:S01]  /*8a30*/  MUFU.EX2 R223, R223 ;  /* 0x000000df00df7308 */ /* 0x000f220000000800 */
[----:B------:R-:W5:Y:S01]  /*8a40*/  LDSM.16.MT88.4 R16, [R188+0xc800] ;  /* 0x00c80000bc10783b */ /* 0x000f620000004200 */
[----:B------:R-:W-:Y:S01]  /*8a50*/  HSET2.LE.AND R7, R12, R159, PT ;  /* 0x0000009f0c077233 */ /* 0x000fe20003803000 */
[----:B------:R-:W-:Y:S01]  /*8a60*/  FADD.FTZ R151, R151, R152 ;  /* 0x0000009897977221 */ /* 0x000fe20000010000 */
[----:B---3--:R-:W-:Y:S01]  /*8a70*/  F2FP.F16.F32.PACK_AB R132, R211, R212 ;  /* 0x000000d4d384723e */ /* 0x008fe200000000ff */
[----:B------:R-:W3:Y:S01]  /*8a80*/  LDSM.16.MT88.4 R12, [R192+0xe800] ;  /* 0x00e80000c00c783b */ /* 0x000ee20000004200 */
[----:B------:R-:W-:Y:S01]  /*8a90*/  FADD.FTZ R148, R3, R148 ;  /* 0x0000009403947221 */ /* 0x000fe20000010000 */
[----:B------:R-:W-:Y:S01]  /*8aa0*/  FADD.FTZ R170, R170, R151 ;  /* 0x00000097aaaa7221 */ /* 0x000fe20000010000 */
[----:B------:R-:W-:Y:S01]  /*8ab0*/  LOP3.LUT R7, R7, R132, RZ, 0xc0, !PT ;  /* 0x0000008407077212 */ /* 0x000fe200078ec0ff */
[----:B------:R-:W-:Y:S01]  /*8ac0*/  MUFU.EX2 R216, R216 ;  /* 0x000000d800d87308 */ /* 0x000fe20000000800 */
[----:B------:R-:W-:Y:S01]  /*8ad0*/  LDSM.16.MT88.4 R132, [R190+0xd000] ;  /* 0x00d00000be84783b */ /* 0x000fe20000004200 */
[----:B------:R-:W-:Y:S01]  /*8ae0*/  FADD.FTZ R3, R173, R148 ;  /* 0x00000094ad037221 */ /* 0x000fe20000010000 */
[----:B------:R-:W-:-:S03]  /*8af0*/  FADD.FTZ R171, R171, R170 ;  /* 0x000000aaabab7221 */ /* 0x000fc60000010000 */
[C---:B------:R-:W-:Y:S01]  /*8b00*/  HMMA.16816.F32 R112, R4.reuse, R20, R112 ;  /* 0x000000140470723c */ /* 0x040fe20000001870 */
[----:B------:R-:W-:Y:S01]  /*8b10*/  FADD.FTZ R3, R174, R3 ;  /* 0x00000003ae037221 */ /* 0x000fe20000010000 */
[----:B------:R-:W4:Y:S01]  /*8b20*/  MUFU.EX2 R219, R219 ;  /* 0x000000db00db7308 */ /* 0x000f220000000800 */
[----:B------:R-:W-:Y:S02]  /*8b30*/  FADD.FTZ R172, R172, R171 ;  /* 0x000000abacac7221 */ /* 0x000fe40000010000 */
[----:B------:R-:W-:Y:S01]  /*8b40*/  FADD.FTZ R212, R212, R3 ;  /* 0x00000003d4d47221 */ /* 0x000fe20000010000 */
[C---:B------:R-:W-:Y:S01]  /*8b50*/  HMMA.16816.F32 R108, R4.reuse, R22, R108 ;  /* 0x00000016046c723c */ /* 0x040fe2000000186c */
[----:B------:R-:W4:Y:S01]  /*8b60*/  LDSM.16.MT88.4 R20, [R188+0xe800] ;  /* 0x00e80000bc14783b */ /* 0x000f220000004200 */
[----:B------:R-:W-:Y:S01]  /*8b70*/  FADD.FTZ R175, R175, R172 ;  /* 0x000000acafaf7221 */ /* 0x000fe20000010000 */
[----:B------:R-:W-:Y:S01]  /*8b80*/  FADD.FTZ R211, R211, R212 ;  /* 0x000000d4d3d37221 */ /* 0x000fe20000010000 */
[----:B------:R-:W-:Y:S01]  /*8b90*/  MUFU.EX2 R222, R222 ;  /* 0x000000de00de7308 */ /* 0x000fe20000000800 */
[----:B------:R-:W-:Y:S01]  /*8ba0*/  MOV R3, R155 ;  /* 0x0000009b00037202 */ /* 0x000fe20000000f00 */
[C---:B-1----:R-:W-:Y:S06]  /*8bb0*/  HMMA.16816.F32 R120, R4.reuse, R24, R120 ;  /* 0x000000180478723c */ /* 0x042fec0000001878 */
[C---:B--2---:R-:W-:Y:S01]  /*8bc0*/  HMMA.16816.F32 R44, R4.reuse, R8, R44 ;  /* 0x00000008042c723c */ /* 0x044fe2000000182c */
[----:B------:R-:W-:Y:S05]  /*8bd0*/  MUFU.EX2 R169, R169 ;  /* 0x000000a900a97308 */ /* 0x000fea0000000800 */
[C---:B------:R-:W-:Y:S01]  /*8be0*/  HMMA.16816.F32 R48, R4.reuse, R10, R48 ;  /* 0x0000000a0430723c */ /* 0x040fe20000001830 */
[----:B------:R-:W1:Y:S02]  /*8bf0*/  LDSM.16.MT88.4 R8, [R190+0x10800] ;  /* 0x01080000be08783b */ /* 0x000e640000004200 */
[----:B------:R-:W-:Y:S03]  /*8c00*/  MUFU.EX2 R165, R165 ;  /* 0x000000a500a57308 */ /* 0x000fe60000000800 */
[C---:B-----5:R-:W-:Y:S05]  /*8c10*/  HMMA.16816.F32 R104, R4.reuse, R16, R104 ;  /* 0x000000100468723c */ /* 0x060fea0000001868 */
[----:B------:R-:W-:Y:S01]  /*8c20*/  MUFU.EX2 R164, R164 ;  /* 0x000000a400a47308 */ /* 0x000fe20000000800 */
[----:B---3--:R-:W-:Y:S01]  /*8c30*/  HMMA.16816.F32 R36, R4, R12, R36 ;  /* 0x0000000c0424723c */ /* 0x008fe20000001824 */
[----:B------:R-:W-:-:S04]  /*8c40*/  MOV R17, UR4 ;  /* 0x0000000400117c02 */ /* 0x000fc80008000f00 */
[----:B------:R-:W-:Y:S01]  /*8c50*/  LOP3.LUT R17, R147, UR31, R17, 0x96, !PT ;  /* 0x0000001f93117c12 */ /* 0x000fe2000f8e9611 */
[C---:B------:R-:W-:Y:S01]  /*8c60*/  HMMA.16816.F32 R100, R4.reuse, R18, R100 ;  /* 0x000000120464723c */ /* 0x040fe20000001864 */
[----:B------:R-:W-:Y:S03]  /*8c70*/  MUFU.EX2 R162, R162 ;  /* 0x000000a200a27308 */ /* 0x000fe60000000800 */
[----:B------:R-:W-:Y:S02]  /*8c80*/  IMAD.WIDE.U32 R12, R17, -0x326172a9, RZ ;  /* 0xcd9e8d57110c7825 */ /* 0x000fe400078e00ff */
[----:B------:R-:W2:Y:S01]  /*8c90*/  LDSM.16.MT88.4 R16, [R192+0x10800] ;  /* 0x01080000c010783b */ /* 0x000ea20000004200 */
[----:B----4-:R-:W-:Y:S02]  /*8ca0*/  HMMA.16816.F32 R60, R4, R20, R60 ;  /* 0x00000014043c723c */ /* 0x010fe4000000183c */
[----:B------:R-:W-:-:S02]  /*8cb0*/  LOP3.LUT R144, R13, UR20, R144, 0x96, !PT ;  /* 0x000000140d907c12 */ /* 0x000fc4000f8e9690 */
[----:B------:R-:W-:Y:S02]  /*8cc0*/  LOP3.LUT R12, R141, UR18, R12, 0x96, !PT ;  /* 0x000000128d0c7c12 */ /* 0x000fe4000f8e960c */
[----:B------:R-:W-:Y:S01]  /*8cd0*/  HMMA.16816.F32 R40, R4, R14, R40 ;  /* 0x0000000e0428723c */ /* 0x000fe20000001828 */
[----:B------:R-:W-:-:S04]  /*8ce0*/  IMAD.WIDE.U32 R144, R144, -0x2daee0ad, RZ ;  /* 0xd2511f5390907825 */ /* 0x000fc800078e00ff */
[----:B------:R-:W-:Y:S01]  /*8cf0*/  IMAD.WIDE.U32 R12, R12, -0x2daee0ad, RZ ;  /* 0xd2511f530c0c7825 */ /* 0x000fe200078e00ff */
[----:B------:R-:W-:Y:S01]  /*8d00*/  LOP3.LUT R142, R145, UR17, R142, 0x96, !PT ;  /* 0x00000011918e7c12 */ /* 0x000fe2000f8e968e */
[C---:B------:R-:W-:Y:S01]  /*8d10*/  HMMA.16816.F32 R116, R4.reuse, R26, R116 ;  /* 0x0000001a0474723c */ /* 0x040fe20000001874 */
[----:B------:R-:W-:Y:S02]  /*8d20*/  LDSM.16.MT88.4 R24, [R189+0xe800] ;  /* 0x00e80000bd18783b */ /* 0x000fe40000004200 */
[----:B------:R-:W-:Y:S01]  /*8d30*/  LOP3.LUT R228, R13, UR15, R144, 0x96, !PT ;  /* 0x0000000f0de47c12 */ /* 0x000fe2000f8e9690 */
[----:B------:R-:W-:Y:S01]  /*8d40*/  IMAD.WIDE.U32 R142, R142, -0x326172a9, RZ ;  /* 0xcd9e8d578e8e7825 */ /* 0x000fe200078e00ff */
[----:B------:R-:W3:Y:S01]  /*8d50*/  LDSM.16.MT88.4 R144, [R189+0x10800] ;  /* 0x01080000bd90783b */ /* 0x000ee20000004200 */
[----:B-1----:R-:W-:Y:S02]  /*8d60*/  HMMA.16816.F32 R76, R4, R8, R76 ;  /* 0x00000008044c723c */ /* 0x002fe4000000184c */
[----:B------:R-:W-:Y:S01]  /*8d70*/  IMAD.WIDE.U32 R228, R228, -0x326172a9, RZ ;  /* 0xcd9e8d57e4e47825 */ /* 0x000fe200078e00ff */
[----:B------:R-:W-:-:S03]  /*8d80*/  LOP3.LUT R140, R143, UR16, R140, 0x96, !PT ;  /* 0x000000108f8c7c12 */ /* 0x000fc6000f8e968c */
[----:B------:R-:W-:Y:S01]  /*8d90*/  HMMA.16816.F32 R80, R4, R10, R80 ;  /* 0x0000000a0450723c */ /* 0x000fe20000001850 */
[----:B------:R-:W-:Y:S01]  /*8da0*/  LOP3.LUT R226, R229, UR14, R142, 0x96, !PT ;  /* 0x0000000ee5e27c12 */ /* 0x000fe2000f8e968e */
[----:B------:R-:W-:-:S04]  /*8db0*/  IMAD.WIDE.U32 R140, R140, -0x2daee0ad, RZ ;  /* 0xd2511f538c8c7825 */ /* 0x000fc800078e00ff */
[----:B------:R-:W-:Y:S01]  /*8dc0*/  IMAD.WIDE.U32 R226, R226, -0x2daee0ad, RZ ;  /* 0xd2511f53e2e27825 */ /* 0x000fe200078e00ff */
[----:B------:R-:W-:Y:S01]  /*8dd0*/  LOP3.LUT R230, R141, UR13, R12, 0x96, !PT ;  /* 0x0000000d8de67c12 */ /* 0x000fe2000f8e960c */
[C---:B------:R-:W-:Y:S03]  /*8de0*/  HMMA.16816.F32 R64, R4.reuse, R22, R64 ;  /* 0x000000160440723c */ /* 0x040fe60000001840 */
[----:B------:R-:W-:Y:S01]  /*8df0*/  LOP3.LUT R13, R227, UR12, R140, 0x96, !PT ;  /* 0x0000000ce30d7c12 */ /* 0x000fe2000f8e968c */
[----:B------:R-:W-:Y:S01]  /*8e00*/  IMAD.WIDE.U32 R230, R230, -0x326172a9, RZ ;  /* 0xcd9e8d57e6e67825 */ /* 0x000fe200078e00ff */
[----:B------:R-:W1:Y:S01]  /*8e10*/  LDSM.16.MT88.4 R140, [R188+0x10800] ;  /* 0x01080000bc8c783b */ /* 0x000e620000004200 */
[----:B--2---:R-:W-:Y:S02]  /*8e20*/  HMMA.16816.F32 R68, R4, R16, R68 ;  /* 0x000000100444723c */ /* 0x004fe40000001844 */
[----:B------:R-:W-:Y:S01]  /*8e30*/  FFMA.FTZ R227, R214, UR34, -R161 ;  /* 0x00000022d6e37c23 */ /* 0x000fe200080108a1 */
[----:B------:R-:W-:Y:S01]  /*8e40*/  IMAD.WIDE.U32 R20, R13, -0x326172a9, RZ ;  /* 0xcd9e8d570d147825 */ /* 0x000fe200078e00ff */
[----:B------:R-:W-:-:S02]  /*8e50*/  F2FP.F16.F32.PACK_AB R214, R223, R220 ;  /* 0x000000dcdfd6723e */ /* 0x000fc400000000ff */
[C---:B------:R-:W-:Y:S01]  /*8e60*/  HMMA.16816.F32 R72, R4.reuse, R18, R72 ;  /* 0x000000120448723c */ /* 0x040fe20000001848 */
[C---:B------:R-:W-:Y:S01]  /*8e70*/  LOP3.LUT R17, R20.reuse, 0xffff, RZ, 0xc0, !PT ;  /* 0x0000ffff14117812 */ /* 0x040fe200078ec0ff */
[----:B------:R-:W2:Y:S01]  /*8e80*/  MUFU.EX2 R227, R227 ;  /* 0x000000e300e37308 */ /* 0x000ea20000000800 */
[----:B------:R-:W-:Y:S02]  /*8e90*/  SHF.R.U32.HI R14, RZ, 0x10, R20 ;  /* 0x00000010ff0e7819 */ /* 0x000fe40000011614 */
[----:B------:R-:W-:Y:S01]  /*8ea0*/  LOP3.LUT R13, R21, UR21, R230, 0x96, !PT ;  /* 0x00000015150d7c12 */ /* 0x000fe2000f8e96e6 */
[C---:B------:R-:W-:Y:S01]  /*8eb0*/  HMMA.16816.F32 R128, R4.reuse, R28, R128 ;  /* 0x0000001c0480723c */ /* 0x040fe20000001880 */
[----:B------:R-:W-:Y:S02]  /*8ec0*/  LOP3.LUT R12, R20, 0xff, RZ, 0xc0, !PT ;  /* 0x000000ff140c7812 */ /* 0x000fe400078ec0ff */
[----:B------:R-:W-:Y:S02]  /*8ed0*/  SHF.R.U32.HI R17, RZ, 0x8, R17 ;  /* 0x00000008ff117819 */ /* 0x000fe40000011611 */
[----:B------:R-:W-:Y:S01]  /*8ee0*/  SHF.R.U32.HI R15, RZ, 0x18, R20 ;  /* 0x00000018ff0f7819 */ /* 0x000fe20000011614 */
[----:B------:R-:W-:Y:S01]  /*8ef0*/  HMMA.16816.F32 R124, R4, R30, R124 ;  /* 0x0000001e047c723c */ /* 0x000fe2000000187c */
[----:B------:R-:W-:Y:S01]  /*8f00*/  LOP3.LUT R14, R14, 0xff, RZ, 0xc0, !PT ;  /* 0x000000ff0e0e7812 */ /* 0x000fe200078ec0ff */
[----:B------:R-:W-:Y:S01]  /*8f10*/  LDSM.16.MT88.4 R20, [R190+0xf000] ;  /* 0x00f00000be14783b */ /* 0x000fe20000004200 */
[----:B------:R-:W-:-:S02]  /*8f20*/  LOP3.LUT R230, R13, 0xffff, RZ, 0xc0, !PT ;  /* 0x0000ffff0de67812 */ /* 0x000fc400078ec0ff */
[----:B------:R-:W-:Y:S01]  /*8f30*/  PRMT R12, R12, 0x5410, R17 ;  /* 0x000054100c0c7816 */ /* 0x000fe20000000011 */
[C---:B---3--:R-:W-:Y:S01]  /*8f40*/  HMMA.16816.F32 R84, R4.reuse, R144, R84 ;  /* 0x000000900454723c */ /* 0x048fe20000001854 */
[----:B------:R-:W-:Y:S01]  /*8f50*/  PRMT R8, R14, 0x5410, R15 ;  /* 0x000054100e087816 */ /* 0x000fe2000000000f */
[----:B------:R-:W3:Y:S01]  /*8f60*/  LDSM.16.MT88.4 R16, [R189+0xf000] ;  /* 0x00f00000bd10783b */ /* 0x000ee20000004200 */
[----:B------:R-:W-:Y:S02]  /*8f70*/  LOP3.LUT R11, R13, 0xff, RZ, 0xc0, !PT ;  /* 0x000000ff0d0b7812 */ /* 0x000fe400078ec0ff */
[--C-:B------:R-:W-:Y:S01]  /*8f80*/  SHF.R.U32.HI R10, RZ, 0x10, R13.reuse ;  /* 0x00000010ff0a7819 */ /* 0x100fe2000001160d */
[----:B------:R-:W-:Y:S01]  /*8f90*/  HMMA.16816.F32 R52, R4, R24, R52 ;  /* 0x000000180434723c */ /* 0x000fe20000001834 */
[----:B------:R-:W-:Y:S01]  /*8fa0*/  SHF.R.U32.HI R230, RZ, 0x8, R230 ;  /* 0x00000008ffe67819 */ /* 0x000fe200000116e6 */
[----:B------:R-:W-:Y:S01]  /*8fb0*/  LDSM.16.MT88.4 R28, [R188+0xd000] ;  /* 0x00d00000bc1c783b */ /* 0x000fe20000004200 */
[----:B------:R-:W-:-:S02]  /*8fc0*/  SHF.R.U32.HI R9, RZ, 0x18, R13 ;  /* 0x00000018ff097819 */ /* 0x000fc4000001160d */
[--C-:B------:R-:W-:Y:S01]  /*8fd0*/  HSET2.LE.AND R14, R12, R159.reuse, PT ;  /* 0x0000009f0c0e7233 */ /* 0x100fe20003803000 */
[C---:B------:R-:W-:Y:S01]  /*8fe0*/  HMMA.16816.F32 R56, R4.reuse, R26, R56 ;  /* 0x0000001a0438723c */ /* 0x040fe20000001838 */
[----:B------:R-:W-:Y:S01]  /*8ff0*/  LOP3.LUT R10, R10, 0xff, RZ, 0xc0, !PT ;  /* 0x000000ff0a0a7812 */ /* 0x000fe200078ec0ff */
[----:B------:R-:W-:Y:S01]  /*9000*/  LDSM.16.MT88.4 R24, [R192+0xf000] ;  /* 0x00f00000c018783b */ /* 0x000fe20000004200 */
[----:B------:R-:W-:Y:S02]  /*9010*/  HSET2.LE.AND R13, R8, R159, PT ;  /* 0x0000009f080d7233 */ /* 0x000fe40003803000 */
[----:B------:R-:W-:Y:S01]  /*9020*/  F2FP.F16.F32.PACK_AB R15, R221, R218 ;  /* 0x000000dadd0f723e */ /* 0x000fe200000000ff */
[----:B------:R-:W-:Y:S01]  /*9030*/  HMMA.16816.F32 R88, R4, R146, R88 ;  /* 0x000000920458723c */ /* 0x000fe20000001858 */
[----:B------:R-:W-:Y:S02]  /*9040*/  PRMT R12, R11, 0x5410, R230 ;  /* 0x000054100b0c7816 */ /* 0x000fe400000000e6 */
[----:B------:R-:W-:-:S02]  /*9050*/  PRMT R8, R10, 0x5410, R9 ;  /* 0x000054100a087816 */ /* 0x000fc40000000009 */
[----:B------:R-:W-:Y:S01]  /*9060*/  LOP3.LUT R10, R14, R15, RZ, 0xc0, !PT ;  /* 0x0000000f0e0a7212 */ /* 0x000fe200078ec0ff */
[C---:B-1----:R-:W-:Y:S01]  /*9070*/  HMMA.16816.F32 R92, R4.reuse, R140, R92 ;  /* 0x0000008c045c723c */ /* 0x042fe2000000185c */
[----:B------:R-:W-:Y:S02]  /*9080*/  LOP3.LUT R11, R13, R214, RZ, 0xc0, !PT ;  /* 0x000000d60d0b7212 */ /* 0x000fe400078ec0ff */
[--C-:B------:R-:W-:Y:S02]  /*9090*/  HSET2.LE.AND R145, R12, R159.reuse, PT ;  /* 0x0000009f0c917233 */ /* 0x100fe40003803000 */
[----:B------:R-:W1:Y:S01]  /*90a0*/  LDSM.16.MT88.4 R12, [R188+0xf000] ;  /* 0x00f00000bc0c783b */ /* 0x000e620000004200 */
[----:B------:R-:W-:Y:S01]  /*90b0*/  HMMA.16816.F32 R96, R4, R142, R96 ;  /* 0x0000008e0460723c */ /* 0x000fe20000001860 */
[----:B------:R-:W-:Y:S02]  /*90c0*/  HSET2.LE.AND R9, R8, R159, PT ;  /* 0x0000009f08097233 */ /* 0x000fe40003803000 */
[----:B------:R-:W4:Y:S01]  /*90d0*/  LDSM.16.MT88.4 R4, [R192+0x11000] ;  /* 0x01100000c004783b */ /* 0x000f220000004200 */
[----:B------:R-:W-:Y:S01]  /*90e0*/  F2FP.F16.F32.PACK_AB R214, R219, R216 ;  /* 0x000000d8dbd6723e */ /* 0x000fe200000000ff */
[----:B------:R-:W-:Y:S01]  /*90f0*/  FADD.FTZ R216, R216, R175 ;  /* 0x000000afd8d87221 */ /* 0x000fe20000010000 */
[----:B--2---:R-:W-:Y:S01]  /*9100*/  F2FP.F16.F32.PACK_AB R144, R227, R222 ;  /* 0x000000dee390723e */ /* 0x004fe200000000ff */
[----:B------:R-:W-:Y:S01]  /*9110*/  LDSM.16.MT88.4 R140, [R192+0xd800] ;  /* 0x00d80000c08c783b */ /* 0x000fe20000004200 */
[----:B------:R-:W-:Y:S01]  /*9120*/  LOP3.LUT R8, R145, R214, RZ, 0xc0, !PT ;  /* 0x000000d691087212 */ /* 0x000fe200078ec0ff */
[--C-:B------:R-:W-:Y:S01]  /*9130*/  FFMA.FTZ R214, R167, UR34, -R168.reuse ;  /* 0x00000022a7d67c23 */ /* 0x100fe200080108a8 */
[----:B------:R-:W-:Y:S01]  /*9140*/  LOP3.LUT R9, R9, R144, RZ, 0xc0, !PT ;  /* 0x0000009009097212 */ /* 0x000fe200078ec0ff */
[----:B------:R-:W-:Y:S01]  /*9150*/  FFMA.FTZ R168, R163, UR34, -R168 ;  /* 0x00000022a3a87c23 */ /* 0x000fe200080108a8 */
[----:B------:R-:W-:Y:S01]  /*9160*/  LDSM.16.MT88.4 R144, [R188+0x11000] ;  /* 0x01100000bc90783b */ /* 0x000fe20000004200 */
[--C-:B------:R-:W-:Y:S01]  /*9170*/  FFMA.FTZ R163, R166, UR34, -R161.reuse ;  /* 0x00000022a6a37c23 */ /* 0x100fe200080108a1 */
[----:B------:R-:W-:Y:S01]  /*9180*/  FFMA.FTZ R161, R160, UR34, -R161 ;  /* 0x00000022a0a17c23 */ /* 0x000fe200080108a1 */
[----:B------:R-:W2:Y:S01]  /*9190*/  MUFU.EX2 R214, R214 ;  /* 0x000000d600d67308 */ /* 0x000ea20000000800 */
[----:B------:R-:W-:Y:S01]  /*91a0*/  FADD.FTZ R222, R222, R211 ;  /* 0x000000d3dede7221 */ /* 0x000fe20000010000 */
[----:B---3--:R-:W-:Y:S01]  /*91b0*/  HMMA.16816.F32 R52, R8, R16, R52 ;  /* 0x000000100834723c */ /* 0x008fe20000001834 */
[----:B------:R-:W-:-:S02]  /*91c0*/  FADD.FTZ R219, R219, R216 ;  /* 0x000000d8dbdb7221 */ /* 0x000fc40000010000 */
[----:B------:R-:W-:-:S03]  /*91d0*/  FADD.FTZ R227, R227, R222 ;  /* 0x000000dee3e37221 */ /* 0x000fc60000010000 */
[C---:B------:R-:W-:Y:S01]  /*91e0*/  HMMA.16816.F32 R56, R8.reuse, R18, R56 ;  /* 0x000000120838723c */ /* 0x040fe20000001838 */
[----:B------:R-:W-:Y:S01]  /*91f0*/  LOP3.LUT R16, R231, UR26, R228, 0x96, !PT ;  /* 0x0000001ae7107c12 */ /* 0x000fe2000f8e96e4 */
[----:B------:R-:W-:Y:S04]  /*9200*/  MUFU.EX2 R168, R168 ;  /* 0x000000a800a87308 */ /* 0x000fe80000000800 */
[----:B------:R-:W-:Y:S01]  /*9210*/  IMAD.WIDE.U32 R16, R16, -0x2daee0ad, RZ ;  /* 0xd2511f5310107825 */ /* 0x000fe200078e00ff */
[C---:B------:R-:W-:Y:S03]  /*9220*/  HMMA.16816.F32 R44, R8.reuse, R20, R44 ;  /* 0x00000014082c723c */ /* 0x040fe6000000182c */
[----:B------:R-:W3:Y:S03]  /*9230*/  MUFU.EX2 R163, R163 ;  /* 0x000000a300a37308 */ /* 0x000ee60000000800 */
[C---:B------:R-:W-:Y:S01]  /*9240*/  HMMA.16816.F32 R48, R8.reuse, R22, R48 ;  /* 0x000000160830723c */ /* 0x040fe20000001830 */
[----:B------:R-:W-:Y:S04]  /*9250*/  LDSM.16.MT88.4 R20, [R190+0x11000] ;  /* 0x01100000be14783b */ /* 0x000fe80000004200 */
[----:B------:R-:W5:Y:S01]  /*9260*/  MUFU.EX2 R161, R161 ;  /* 0x000000a100a17308 */ /* 0x000f620000000800 */
[C---:B-1----:R-:W-:Y:S06]  /*9270*/  HMMA.16816.F32 R60, R8.reuse, R12, R60 ;  /* 0x0000000c083c723c */ /* 0x042fec000000183c */
[C---:B------:R-:W-:Y:S01]  /*9280*/  HMMA.16816.F32 R64, R8.reuse, R14, R64 ;  /* 0x0000000e0840723c */ /* 0x040fe20000001840 */
[----:B------:R-:W1:Y:S05]  /*9290*/  LDSM.16.MT88.4 R12, [R189+0x11000] ;  /* 0x01100000bd0c783b */ /* 0x000e6a0000004200 */
[C---:B----4-:R-:W-:Y:S06]  /*92a0*/  HMMA.16816.F32 R68, R8.reuse, R4, R68 ;  /* 0x000000040844723c */ /* 0x050fec0000001844 */
[----:B------:R-:W-:Y:S01]  /*92b0*/  HMMA.16816.F32 R72, R8, R6, R72 ;  /* 0x000000060848723c */ /* 0x000fe20000001848 */
[----:B------:R-:W-:-:S02]  /*92c0*/  SHF.R.U32.HI R4, RZ, 0x10, R16 ;  /* 0x00000010ff047819 */ /* 0x000fc40000011610 */
[----:B------:R-:W-:Y:S02]  /*92d0*/  SHF.R.U32.HI R5, RZ, 0x18, R16 ;  /* 0x00000018ff057819 */ /* 0x000fe40000011610 */
[----:B------:R-:W-:Y:S01]  /*92e0*/  LOP3.LUT R4, R4, 0xff, RZ, 0xc0, !PT ;  /* 0x000000ff04047812 */ /* 0x000fe200078ec0ff */
[C---:B------:R-:W-:Y:S01]  /*92f0*/  HMMA.16816.F32 R36, R8.reuse, R24, R36 ;  /* 0x000000180824723c */ /* 0x040fe20000001824 */
[C---:B------:R-:W-:Y:S02]  /*9300*/  LOP3.LUT R7, R16.reuse, 0xffff, RZ, 0xc0, !PT ;  /* 0x0000ffff10077812 */ /* 0x040fe400078ec0ff */
[----:B------:R-:W-:Y:S02]  /*9310*/  LOP3.LUT R6, R16, 0xff, RZ, 0xc0, !PT ;  /* 0x000000ff10067812 */ /* 0x000fe400078ec0ff */
[----:B------:R-:W-:Y:S01]  /*9320*/  LOP3.LUT R16, R17, UR27, R226, 0x96, !PT ;  /* 0x0000001b11107c12 */ /* 0x000fe2000f8e96e2 */
[----:B------:R-:W-:Y:S01]  /*9330*/  HMMA.16816.F32 R40, R8, R26, R40 ;  /* 0x0000001a0828723c */ /* 0x000fe20000001828 */
[----:B------:R-:W-:Y:S01]  /*9340*/  SHF.R.U32.HI R7, RZ, 0x8, R7 ;  /* 0x00000008ff077819 */ /* 0x000fe20000011607 */
[----:B------:R-:W4:Y:S01]  /*9350*/  LDSM.16.MT88.4 R24, [R189+0xd800] ;  /* 0x00d80000bd18783b */ /* 0x000f220000004200 */
[----:B------:R-:W-:-:S02]  /*9360*/  PRMT R4, R4, 0x5410, R5 ;  /* 0x0000541004047816 */ /* 0x000fc40000000005 */
[----:B------:R-:W-:Y:S01]  /*9370*/  LOP3.LUT R18, R16, 0xffff, RZ, 0xc0, !PT ;  /* 0x0000ffff10127812 */ /* 0x000fe200078ec0ff */
[C---:B------:R-:W-:Y:S01]  /*9380*/  HMMA.16816.F32 R112, R8.reuse, R32, R112 ;  /* 0x000000200870723c */ /* 0x040fe20000001870 */
[----:B------:R-:W-:Y:S02]  /*9390*/  SHF.R.U32.HI R5, RZ, 0x10, R16 ;  /* 0x00000010ff057819 */ /* 0x000fe40000011610 */
[----:B------:R-:W-:Y:S02]  /*93a0*/  PRMT R6, R6, 0x5410, R7 ;  /* 0x0000541006067816 */ /* 0x000fe40000000007 */
[----:B------:R-:W-:Y:S01]  /*93b0*/  LOP3.LUT R7, R16, 0xff, RZ, 0xc0, !PT ;  /* 0x000000ff10077812 */ /* 0x000fe200078ec0ff */
[----:B------:R-:W-:Y:S01]  /*93c0*/  HMMA.16816.F32 R108, R8, R34, R108 ;  /* 0x00000022086c723c */ /* 0x000fe2000000186c */
[----:B------:R-:W-:Y:S01]  /*93d0*/  SHF.R.U32.HI R18, RZ, 0x8, R18 ;  /* 0x00000008ff127819 */ /* 0x000fe20000011612 */
[----:B------:R-:W-:Y:S01]  /*93e0*/  LDSM.16.MT88.4 R32, [R192+0xf800] ;  /* 0x00f80000c020783b */ /* 0x000fe20000004200 */
[----:B------:R-:W-:-:S02]  /*93f0*/  SHF.R.U32.HI R16, RZ, 0x18, R16 ;  /* 0x00000018ff107819 */ /* 0x000fc40000011610 */
[----:B------:R-:W-:Y:S01]  /*9400*/  LOP3.LUT R5, R5, 0xff, RZ, 0xc0, !PT ;  /* 0x000000ff05057812 */ /* 0x000fe200078ec0ff */
[C---:B-1----:R-:W-:Y:S01]  /*9410*/  HMMA.16816.F32 R84, R8.reuse, R12, R84 ;  /* 0x0000000c0854723c */ /* 0x042fe20000001854 */
[----:B------:R-:W-:Y:S02]  /*9420*/  PRMT R160, R7, 0x5410, R18 ;  /* 0x0000541007a07816 */ /* 0x000fe40000000012 */
[--C-:B------:R-:W-:Y:S02]  /*9430*/  HSET2.LE.AND R7, R4, R159.reuse, PT ;  /* 0x0000009f04077233 */ /* 0x100fe40003803000 */
[--C-:B------:R-:W-:Y:S01]  /*9440*/  HSET2.LE.AND R6, R6, R159.reuse, PT ;  /* 0x0000009f06067233 */ /* 0x100fe20003803000 */
[----:B------:R-:W-:Y:S01]  /*9450*/  HMMA.16816.F32 R92, R8, R144, R92 ;  /* 0x00000090085c723c */ /* 0x000fe2000000185c */
[----:B------:R-:W-:Y:S02]  /*9460*/  PRMT R12, R5, 0x5410, R16 ;  /* 0x00005410050c7816 */ /* 0x000fe40000000010 */
[----:B------:R-:W1:Y:S01]  /*9470*/  LDSM.16.MT88.4 R16, [R188+0xf800] ;  /* 0x00f80000bc10783b */ /* 0x000e620000004200 */
[----:B------:R-:W-:-:S02]  /*9480*/  HSET2.LE.AND R4, R160, R159, PT ;  /* 0x0000009fa0047233 */ /* 0x000fc40003803000 */
[----:B------:R-:W-:Y:S01]  /*9490*/  HSET2.LE.AND R5, R12, R159, PT ;  /* 0x0000009f0c057233 */ /* 0x000fe20003803000 */
[C---:B------:R-:W-:Y:S01]  /*94a0*/  HMMA.16816.F32 R128, R8.reuse, R136, R128 ;  /* 0x000000880880723c */ /* 0x040fe20000001880 */
[----:B--2---:R-:W-:Y:S02]  /*94b0*/  F2FP.F16.F32.PACK_AB R159, R214, R169 ;  /* 0x000000a9d69f723e */ /* 0x004fe400000000ff */
[----:B---3--:R-:W-:Y:S02]  /*94c0*/  F2FP.F16.F32.PACK_AB R160, R164, R163 ;  /* 0x000000a3a4a0723e */ /* 0x008fe400000000ff */
[----:B------:R-:W-:Y:S01]  /*94d0*/  F2FP.F16.F32.PACK_AB R145, R168, R165 ;  /* 0x000000a5a891723e */ /* 0x000fe200000000ff */
[----:B------:R-:W-:Y:S01]  /*94e0*/  HMMA.16816.F32 R124, R8, R138, R124 ;  /* 0x0000008a087c723c */ /* 0x000fe2000000187c */
[----:B-----5:R-:W-:Y:S01]  /*94f0*/  F2FP.F16.F32.PACK_AB R144, R161, R162 ;  /* 0x000000a2a190723e */ /* 0x020fe200000000ff */
[----:B------:R-:W-:Y:S01]  /*9500*/  LDSM.16.MT88.4 R136, [R190+0xd800] ;  /* 0x00d80000be88783b */ /* 0x000fe20000004200 */
[----:B------:R-:W-:-:S02]  /*9510*/  LOP3.LUT R4, R4, R159, RZ, 0xc0, !PT ;  /* 0x0000009f04047212 */ /* 0x000fc400078ec0ff */
[----:B------:R-:W-:Y:S01]  /*9520*/  LOP3.LUT R5, R5, R160, RZ, 0xc0, !PT ;  /* 0x000000a005057212 */ /* 0x000fe200078ec0ff */
[----:B------:R-:W-:Y:S01]  /*9530*/  HMMA.16816.F32 R120, R8, R132, R120 ;  /* 0x000000840878723c */ /* 0x000fe20000001878 */
[----:B------:R-:W-:Y:S02]  /*9540*/  LOP3.LUT R6, R6, R145, RZ, 0xc0, !PT ;  /* 0x0000009106067212 */ /* 0x000fe400078ec0ff */
[----:B------:R-:W-:-:S03]  /*9550*/  LOP3.LUT R7, R7, R144, RZ, 0xc0, !PT ;  /* 0x0000009007077212 */ /* 0x000fc600078ec0ff */
        /* <DEDUP_REMOVED lines=8> */
[C---:B------:R-:W-:Y:S01]  /*95e0*/  HMMA.16816.F32 R88, R8.reuse, R14, R88 ;  /* 0x0000000e0858723c */ /* 0x040fe20000001858 */
[----:B------:R-:W-:Y:S05]  /*95f0*/  LDSM.16.MT88.4 R12, [R192+0x11800] ;  /* 0x01180000c00c783b */ /* 0x000fea0000004200 */
[----:B------:R-:W-:Y:S01]  /*9600*/  HMMA.16816.F32 R96, R8, R146, R96 ;  /* 0x000000920860723c */ /* 0x000fe20000001860 */
[----:B------:R-:W2:Y:S05]  /*9610*/  LDSM.16.MT88.4 R8, [R190+0x11800] ;  /* 0x01180000be08783b */ /* 0x000eaa0000004200 */
[C---:B----4-:R-:W-:Y:S06]  /*9620*/  HMMA.16816.F32 R112, R4.reuse, R24, R112 ;  /* 0x000000180470723c */ /* 0x050fec0000001870 */
        /* <DEDUP_REMOVED lines=34> */
[C---:B-1----:R-:W-:Y:S06]  /*9850*/  HMMA.16816.F32 R92, R4.reuse, R16, R92 ;  /* 0x00000010045c723c */ /* 0x042fec000000185c */
[C---:B------:R-:W-:Y:S06]  /*9860*/  HMMA.16816.F32 R96, R4.reuse, R18, R96 ;  /* 0x000000120460723c */ /* 0x040fec0000001860 */
[----:B------:R-:W-:Y:S07]  /*9870*/  HMMA.16816.F32 R104, R4, R132, R104 ;  /* 0x000000840468723c */ /* 0x000fee0000001868 */
[----:B------:R-:W-:-:S15]  /*9880*/  MOV R132, R156 ;  /* 0x0000009c00847202 */ /* 0x000fde0000000f00 */
[----:B------:R-:W-:-:S02]  /*9890*/  NOP ;  /* 0x0000000000007918 */ /* 0x000fc40000000000 */
.L_x_1125:
[----:B------:R-:W-:-:S06]  /*98a0*/  UISETP.GT.AND UP0, UPT, UR32, UR22, UPT ;  /* 0x000000162000728c */ /* 0x000fcc000bf04270 */
[----:B------:R-:W-:-:S13]  /*98b0*/  PLOP3.LUT P0, PT, PT, PT, UP0, 0x80, 0x0 ;  /* 0x000000000000781c */ /* 0x000fda0003f0f008 */
[----:B------:R-:W-:Y:S05]  /*98c0*/  @!P0 BRA `(.L_x_1127) ;  /* 0x00000038006c8947 */ /* 0x000fea0003800000 */
[----:B------:R-:W-:Y:S01]  /*98d0*/  IMAD.WIDE.U32 R218, R2, -0x326172a9, RZ ;  /* 0xcd9e8d5702da7825 */ /* 0x000fe200078e00ff */
[----:B------:R-:W-:Y:S01]  /*98e0*/  PRMT R211, R0, 0x7054, R0 ;  /* 0x0000705400d37816 */ /* 0x000fe20000000000 */
[----:B------:R-:W-:Y:S01]  /*98f0*/  USHF.L.U64.HI UR33, UR8, 0x5, UR9 ;  /* 0x0000000508217899 */ /* 0x000fe20008010209 */
[----:B------:R-:W-:Y:S01]  /*9900*/  MOV R2, R3 ;  /* 0x0000000300027202 */ /* 0x000fe20000000f00 */
[----:B------:R-:W-:Y:S01]  /*9910*/  IMAD.WIDE.U32 R220, R202, -0x2daee0ad, RZ ;  /* 0xd2511f53cadc7825 */ /* 0x000fe200078e00ff */
[----:B------:R-:W-:Y:S01]  /*9920*/  LOP3.LUT R213, R219, R213, RZ, 0x3c, !PT ;  /* 0x000000d5dbd57212 */ /* 0x000fe200078e3cff */
[----:B------:R-:W-:Y:S01]  /*9930*/  USHF.L.U32 UR34, UR8, 0x5, URZ ;  /* 0x0000000508227899 */ /* 0x000fe2000800063f */
[----:B------:R-:W-:Y:S01]  /*9940*/  MOV R0, R132 ;  /* 0x0000008400007202 */ /* 0x000fe20000000f00 */
[----:B------:R-:W-:Y:S01]  /*9950*/  USHF.L.U64.HI UR36, UR6, 0x5, UR7 ;  /* 0x0000000506247899 */ /* 0x000fe20008010207 */
[----:B------:R-:W-:Y:S01]  /*9960*/  MOV R202, R224 ;  /* 0x000000e000ca7202 */ /* 0x000fe20000000f00 */
[----:B------:R-:W-:Y:S01]  /*9970*/  IMAD.WIDE.U32 R212, R213, -0x2daee0ad, RZ ;  /* 0xd2511f53d5d47825 */ /* 0x000fe200078e00ff */
[----:B------:R-:W-:-:S02]  /*9980*/  USHF.L.U32 UR35, UR6, 0x5, URZ ;  /* 0x0000000506237899 */ /* 0x000fc4000800063f */
[----:B------:R-:W-:Y:S02]  /*9990*/  USHF.L.U64.HI UR37, UR6, 0x6, UR7 ;  /* 0x0000000606257899 */ /* 0x000fe40008010207 */
[----:B------:R-:W-:Y:S01]  /*99a0*/  USHF.L.U32 UR39, UR6, 0x6, URZ ;  /* 0x0000000606277899 */ /* 0x000fe2000800063f */
[----:B------:R-:W-:Y:S02]  /*99b0*/  ULDC UR4, c[0x0][0x2ec] ;  /* 0x0000bb0000047ab9 */ /* 0x000fe40000000800 */
[----:B------:R-:W-:Y:S01]  /*99c0*/  ULDC.64 UR6, c[0x0][0x218] ;  /* 0x0000860000067ab9 */ /* 0x000fe20000000a00 */
[----:B------:R-:W-:Y:S01]  /*99d0*/  ULDC.64 UR10, c[0x0][0x220] ;  /* 0x00008800000a7ab9 */ /* 0x000fe20000000a00 */
[----:B------:R-:W-:Y:S01]  /*99e0*/  ULDC.64 UR8, c[0x0][0x248] ;  /* 0x0000920000087ab9 */ /* 0x000fe20000000a00 */
[----:B------:R-:W-:Y:S06]  /*99f0*/  BRA `(.L_x_1128) ;  /* 0x0000000000907947 */ /* 0x000fec0003800000 */
.L_x_1130:
        /* <DEDUP_REMOVED lines=36> */
.L_x_1128:
        /* <DEDUP_REMOVED lines=19> */
[----:B------:R-:W-:Y:S01]  /*9d70*/  IMAD R3, R3, 0x40, R210 ;  /* 0x0000004003037824 */ /* 0x000fe200078e02d2 */
[----:B------:R-:W-:Y:S02]  /*9d80*/  IADD3 R226, P0, R228, UR35, RZ ;  /* 0x00000023e4e27c10 */ /* 0x000fe4000ff1e0ff */
[----:B------:R-:W-:Y:S01]  /*9d90*/  LDGSTS.E.BYPASS.LTC128B.128 [R199+0xe000], desc[UR28][R222.64+0x80] ;  /* 0x0e000080dec77fae */ /* 0x000fe2000b901d5c */
[----:B------:R-:W-:Y:S01]  /*9da0*/  VIADD R214, R3, 0x1 ;  /* 0x0000000103d67836 */ /* 0x000fe20000000000 */
[----:B------:R-:W-:Y:S03]  /*9db0*/  IADD3.X R227, R229, UR36, RZ, P0, !PT ;  /* 0x00000024e5e37c10 */ /* 0x000fe600087fe4ff */
[----:B------:R1:W-:Y:S01]  /*9dc0*/  LDGSTS.E.BYPASS.LTC128B.128 [R199+0x10000], desc[UR28][R222.64+0x100] ;  /* 0x10000100dec77fae */ /* 0x0003e2000b901d5c */
[----:B------:R-:W-:Y:S01]  /*9dd0*/  IADD3 R224, P0, R226, UR35, RZ ;  /* 0x00000023e2e07c10 */ /* 0x000fe2000ff1e0ff */
[----:B------:R-:W-:Y:S01]  /*9de0*/  VIADD R216, R3, 0x9 ;  /* 0x0000000903d87836 */ /* 0x000fe20000000000 */
[CC--:B------:R-:W-:Y:S02]  /*9df0*/  ISETP.GE.AND P6, PT, R214.reuse, R207.reuse, PT ;  /* 0x000000cfd600720c */ /* 0x0c0fe40003fc6270 */
[----:B------:R-:W-:Y:S01]  /*9e00*/  LDGSTS.E.BYPASS.LTC128B.128 [R199+0xc800], desc[UR28][R228.64] ;  /* 0x0c800000e4c77fae */ /* 0x000fe2000b901d5c */
[----:B------:R-:W-:Y:S02]  /*9e10*/  IADD3.X R225, R227, UR36, RZ, P0, !PT ;  /* 0x00000024e3e17c10 */ /* 0x000fe400087fe4ff */
[C---:B------:R-:W-:Y:S02]  /*9e20*/  ISETP.GE.AND P0, PT, R3.reuse, R207, PT ;  /* 0x000000cf0300720c */ /* 0x040fe40003f06270 */
[----:B------:R-:W-:Y:S01]  /*9e30*/  LDGSTS.E.BYPASS.LTC128B.128 [R199+0xe800], desc[UR28][R228.64+0x80] ;  /* 0x0e800080e4c77fae */ /* 0x000fe2000b901d5c */
[C---:B------:R-:W-:Y:S02]  /*9e40*/  ISETP.GE.AND P5, PT, R214.reuse, R205, PT ;  /* 0x000000cdd600720c */ /* 0x040fe40003fa6270 */
[CC--:B------:R-:W-:Y:S02]  /*9e50*/  ISETP.GE.OR P0, PT, R3.reuse, R206.reuse, !P0 ;  /* 0x000000ce0300720c */ /* 0x0c0fe40004706670 */
[----:B------:R2:W-:Y:S01]  /*9e60*/  LDGSTS.E.BYPASS.LTC128B.128 [R199+0x10800], desc[UR28][R228.64+0x100] ;  /* 0x10800100e4c77fae */ /* 0x0005e2000b901d5c */
[C---:B------:R-:W-:Y:S02]  /*9e70*/  ISETP.GE.OR P6, PT, R214.reuse, R206, !P6 ;  /* 0x000000ced600720c */ /* 0x040fe400077c6670 */
[----:B------:R-:W-:Y:S02]  /*9e80*/  ISETP.GE.OR P5, PT, R214, R204, !P5 ;  /* 0x000000ccd600720c */ /* 0x000fe40006fa6670 */
[----:B------:R-:W-:Y:S01]  /*9e90*/  LDGSTS.E.BYPASS.LTC128B.128 [R199+0xd000], desc[UR28][R226.64] ;  /* 0x0d000000e2c77fae */ /* 0x000fe2000b901d5c */
[C---:B------:R-:W-:Y:S01]  /*9ea0*/  VIADD R214, R3.reuse, 0x8 ;  /* 0x0000000803d67836 */ /* 0x040fe20000000000 */
[C---:B------:R-:W-:Y:S03]  /*9eb0*/  ISETP.GE.AND P3, PT, R216.reuse, R207, PT ;  /* 0x000000cfd800720c */ /* 0x040fe60003f66270 */
[----:B------:R-:W-:Y:S01]  /*9ec0*/  LDGSTS.E.BYPASS.LTC128B.128 [R199+0xf000], desc[UR28][R226.64+0x80] ;  /* 0x0f000080e2c77fae */ /* 0x000fe2000b901d5c */
[C---:B------:R-:W-:Y:S02]  /*9ed0*/  ISETP.GE.AND P1, PT, R216.reuse, R205, PT ;  /* 0x000000cdd800720c */ /* 0x040fe40003f26270 */
[C---:B------:R-:W-:Y:S02]  /*9ee0*/  ISETP.GE.OR P3, PT, R216.reuse, R206, !P3 ;  /* 0x000000ced800720c */ /* 0x040fe40005f66670 */
[----:B------:R3:W-:Y:S01]  /*9ef0*/  LDGSTS.E.BYPASS.LTC128B.128 [R199+0x11000], desc[UR28][R226.64+0x100] ;  /* 0x11000100e2c77fae */ /* 0x0007e2000b901d5c */
[----:B------:R-:W-:Y:S01]  /*9f00*/  ISETP.GE.OR P1, PT, R216, R204, !P1 ;  /* 0x000000ccd800720c */ /* 0x000fe20004f26670 */
[C---:B------:R-:W-:Y:S01]  /*9f10*/  VIADD R216, R3.reuse, 0x10 ;  /* 0x0000001003d87836 */ /* 0x040fe20000000000 */
[C---:B------:R-:W-:Y:S02]  /*9f20*/  ISETP.GE.AND P4, PT, R214.reuse, R207, PT ;  /* 0x000000cfd600720c */ /* 0x040fe40003f86270 */
[----:B------:R-:W-:Y:S01]  /*9f30*/  LDGSTS.E.BYPASS.LTC128B.128 [R199+0xd800], desc[UR28][R224.64] ;  /* 0x0d800000e0c77fae */ /* 0x000fe2000b901d5c */
[CC--:B------:R-:W-:Y:S01]  /*9f40*/  ISETP.GE.AND P2, PT, R214.reuse, R205.reuse, PT ;  /* 0x000000cdd600720c */ /* 0x0c0fe20003f46270 */
[C---:B-1----:R-:W-:Y:S01]  /*9f50*/  VIADD R222, R3.reuse, 0x31 ;  /* 0x0000003103de7836 */ /* 0x042fe20000000000 */
[C---:B------:R-:W-:Y:S02]  /*9f60*/  ISETP.GE.OR P4, PT, R214.reuse, R206, !P4 ;  /* 0x000000ced600720c */ /* 0x040fe40006786670 */
[----:B------:R-:W-:Y:S01]  /*9f70*/  LDGSTS.E.BYPASS.LTC128B.128 [R199+0xf800], desc[UR28][R224.64+0x80] ;  /* 0x0f800080e0c77fae */ /* 0x000fe2000b901d5c */
[-C--:B------:R-:W-:Y:S01]  /*9f80*/  ISETP.GE.OR P2, PT, R214, R204.reuse, !P2 ;  /* 0x000000ccd600720c */ /* 0x080fe20005746670 */
[C---:B------:R-:W-:Y:S03]  /*9f90*/  VIADD R214, R3.reuse, 0x11 ;  /* 0x0000001103d67836 */ /* 0x040fe60000000000 */
[----:B------:R1:W-:Y:S05]  /*9fa0*/  LDGSTS.E.BYPASS.LTC128B.128 [R199+0x11800], desc[UR28][R224.64+0x100] ;  /* 0x11800100e0c77fae */ /* 0x0003ea000b901d5c */
[----:B------:R-:W-:Y:S05]  /*9fb0*/  LDSM.16.M88.4 R132, [R198] ;  /* 0x00000000c684783b */ /* 0x000fea0000000200 */
[----:B------:R-:W4:Y:S05]  /*9fc0*/  LDSM.16.M88.4 R136, [R197+0x6000] ;  /* 0x00600000c588783b */ /* 0x000f2a0000000200 */
[----:B------:R-:W5:Y:S05]  /*9fd0*/  LDSM.16.M88.4 R140, [R197+0x6800] ;  /* 0x00680000c58c783b */ /* 0x000f6a0000000200 */
[----:B------:R-:W2:Y:S05]  /*9fe0*/  LDSM.16.M88.4 R144, [R197+0x7000] ;  /* 0x00700000c590783b */ /* 0x000eaa0000000200 */
[----:B------:R-:W3:Y:S05]  /*9ff0*/  LDSM.16.M88.4 R148, [R197+0x7800] ;  /* 0x00780000c594783b */ /* 0x000eea0000000200 */
[----:B------:R-:W0:Y:S05]  /*a000*/  LDGDEPBAR ;  /* 0x00000000000079af */ /* 0x000e2a0000000000 */
[----:B------:R-:W-:Y:S05]  /*a010*/  LDSM.16.M88.4 R152, [R196] ;  /* 0x00000000c498783b */ /* 0x000fea0000000200 */
[----:B------:R-:W1:Y:S05]  /*a020*/  LDSM.16.M88.4 R156, [R195] ;  /* 0x00000000c39c783b */ /* 0x000e6a0000000200 */
[----:B------:R-:W1:Y:S05]  /*a030*/  LDSM.16.M88.4 R160, [R187] ;  /* 0x00000000bba0783b */ /* 0x000e6a0000000200 */
[----:B------:R-:W1:Y:S01]  /*a040*/  LDSM.16.M88.4 R164, [R186] ;  /* 0x00000000baa4783b */ /* 0x000e620000000200 */
[C---:B----4-:R-:W-:Y:S04]  /*a050*/  HMMA.16816.F32 R4, R132.reuse, R136, RZ ;  /* 0x000000888404723c */ /* 0x050fe800000018ff */
[----:B------:R-:W4:Y:S02]  /*a060*/  LDSM.16.M88.4 R168, [R185] ;  /* 0x00000000b9a8783b */ /* 0x000f240000000200 */
[C---:B------:R-:W-:Y:S03]  /*a070*/  HMMA.16816.F32 R8, R132.reuse, R138, RZ ;  /* 0x0000008a8408723c */ /* 0x040fe600000018ff */
[----:B------:R-:W-:Y:S03]  /*a080*/  LDSM.16.M88.4 R136, [R194] ;  /* 0x00000000c288783b */ /* 0x000fe60000000200 */
[C---:B-----5:R-:W-:Y:S02]  /*a090*/  HMMA.16816.F32 R12, R132.reuse, R140, RZ ;  /* 0x0000008c840c723c */ /* 0x060fe400000018ff */
[----:B------:R-:W-:Y:S04]  /*a0a0*/  LDSM.16.M88.4 R172, [R191+0x7000] ;  /* 0x00700000bfac783b */ /* 0x000fe80000000200 */
[C---:B------:R-:W-:Y:S01]  /*a0b0*/  HMMA.16816.F32 R16, R132.reuse, R142, RZ ;  /* 0x0000008e8410723c */ /* 0x040fe200000018ff */
[----:B------:R-:W5:Y:S05]  /*a0c0*/  LDSM.16.M88.4 R140, [R191+0x6000] ;  /* 0x00600000bf8c783b */ /* 0x000f6a0000000200 */
[C---:B--2---:R-:W-:Y:S06]  /*a0d0*/  HMMA.16816.F32 R20, R132.reuse, R144, RZ ;  /* 0x000000908414723c */ /* 0x044fec00000018ff */
[C---:B------:R-:W-:Y:S01]  /*a0e0*/  HMMA.16816.F32 R24, R132.reuse, R146, RZ ;  /* 0x000000928418723c */ /* 0x040fe200000018ff */
[----:B------:R-:W2:Y:S05]  /*a0f0*/  LDSM.16.M88.4 R144, [R191+0x6800] ;  /* 0x00680000bf90783b */ /* 0x000eaa0000000200 */
[C---:B---3--:R-:W-:Y:S06]  /*a100*/  HMMA.16816.F32 R28, R132.reuse, R148, RZ ;  /* 0x00000094841c723c */ /* 0x048fec00000018ff */
[----:B------:R-:W-:Y:S01]  /*a110*/  HMMA.16816.F32 R32, R132, R150, RZ ;  /* 0x000000968420723c */ /* 0x000fe200000018ff */
[----:B------:R-:W3:Y:S05]  /*a120*/  LDSM.16.M88.4 R132, [R191+0x7800] ;  /* 0x00780000bf84783b */ /* 0x000eea0000000200 */
        /* <DEDUP_REMOVED lines=14> */
[----:B------:R-:W-:Y:S05]  /*a210*/  LDSM.16.M88.4 R168, [R197+0x8800] ;  /* 0x00880000c5a8783b */ /* 0x000fea0000000200 */
[C---:B------:R-:W-:Y:S01]  /*a220*/  HMMA.16816.F32 R8, R136.reuse, R142, R8 ;  /* 0x0000008e8808723c */ /* 0x040fe20000001808 */
[----:B------:R-:W-:Y:S05]  /*a230*/  LDSM.16.M88.4 R140, [R198+0x2000] ;  /* 0x00200000c68c783b */ /* 0x000fea0000000200 */
[C---:B--2---:R-:W-:Y:S06]  /*a240*/  HMMA.16816.F32 R12, R136.reuse, R144, R12 ;  /* 0x00000090880c723c */ /* 0x044fec000000180c */
[C---:B------:R-:W-:Y:S01]  /*a250*/  HMMA.16816.F32 R16, R136.reuse, R146, R16 ;  /* 0x000000928810723c */ /* 0x040fe20000001810 */
[----:B------:R-:W2:Y:S05]  /*a260*/  LDSM.16.M88.4 R144, [R197+0x8000] ;  /* 0x00800000c590783b */ /* 0x000eaa0000000200 */
[C---:B------:R-:W-:Y:S06]  /*a270*/  HMMA.16816.F32 R20, R136.reuse, R172, R20 ;  /* 0x000000ac8814723c */ /* 0x040fec0000001814 */
[C---:B------:R-:W-:Y:S01]  /*a280*/  HMMA.16816.F32 R24, R136.reuse, R174, R24 ;  /* 0x000000ae8818723c */ /* 0x040fe20000001818 */
[----:B------:R-:W5:Y:S05]  /*a290*/  LDSM.16.M88.4 R172, [R197+0x9000] ;  /* 0x00900000c5ac783b */ /* 0x000f6a0000000200 */
[C---:B---3--:R-:W-:Y:S06]  /*a2a0*/  HMMA.16816.F32 R28, R136.reuse, R132, R28 ;  /* 0x00000084881c723c */ /* 0x048fec000000181c */
[----:B------:R-:W-:Y:S01]  /*a2b0*/  HMMA.16816.F32 R32, R136, R134, R32 ;  /* 0x000000868820723c */ /* 0x000fe20000001820 */
[----:B------:R-:W3:Y:S05]  /*a2c0*/  LDSM.16.M88.4 R132, [R197+0x9800] ;  /* 0x00980000c584783b */ /* 0x000eea0000000200 */
        /* <DEDUP_REMOVED lines=10> */
[C---:B----4-:R-:W-:Y:S06]  /*a370*/  HMMA.16816.F32 R28, R148.reuse, R152, R28 ;  /* 0x00000098941c723c */ /* 0x050fec000000181c */
[----:B------:R-:W-:Y:S01]  /*a380*/  HMMA.16816.F32 R32, R148, R154, R32 ;  /* 0x0000009a9420723c */ /* 0x000fe20000001820 */
[----:B------:R-:W4:Y:S05]  /*a390*/  LDSM.16.M88.4 R148, [R180] ;  /* 0x00000000b494783b */ /* 0x000f2a0000000200 */
[C---:B--2---:R-:W-:Y:S01]  /*a3a0*/  HMMA.16816.F32 R4, R140.reuse, R144, R4 ;  /* 0x000000908c04723c */ /* 0x044fe20000001804 */
[----:B------:R-:W-:Y:S05]  /*a3b0*/  LDSM.16.M88.4 R152, [R191+0x8000] ;  /* 0x00800000bf98783b */ /* 0x000fea0000000200 */
[C---:B------:R-:W-:Y:S01]  /*a3c0*/  HMMA.16816.F32 R8, R140.reuse, R146, R8 ;  /* 0x000000928c08723c */ /* 0x040fe20000001808 */
[----:B------:R-:W2:Y:S05]  /*a3d0*/  LDSM.16.M88.4 R144, [R194+0x2000] ;  /* 0x00200000c290783b */ /* 0x000eaa0000000200 */
[C---:B------:R-:W-:Y:S06]  /*a3e0*/  HMMA.16816.F32 R12, R140.reuse, R168, R12 ;  /* 0x000000a88c0c723c */ /* 0x040fec000000180c */
[C---:B------:R-:W-:Y:S01]  /*a3f0*/  HMMA.16816.F32 R16, R140.reuse, R170, R16 ;  /* 0x000000aa8c10723c */ /* 0x040fe20000001810 */
[----:B------:R-:W2:Y:S05]  /*a400*/  LDSM.16.M88.4 R168, [R191+0x8800] ;  /* 0x00880000bfa8783b */ /* 0x000eaa0000000200 */
[C---:B-----5:R-:W-:Y:S06]  /*a410*/  HMMA.16816.F32 R20, R140.reuse, R172, R20 ;  /* 0x000000ac8c14723c */ /* 0x060fec0000001814 */
        /* <DEDUP_REMOVED lines=52> */
[C---:B------:R-:W-:Y:S06]  /*a760*/  HMMA.16816.F32 R24, R148.reuse, R174, R24 ;  /* 0x000000ae9418723c */ /* 0x040fec0000001818 */
[C---:B---3--:R-:W-:Y:S06]  /*a770*/  HMMA.16816.F32 R28, R148.reuse, R132, R28 ;  /* 0x00000084941c723c */ /* 0x048fec000000181c */
[----:B------:R-:W-:Y:S01]  /*a780*/  HMMA.16816.F32 R32, R148, R134, R32 ;  /* 0x000000869420723c */ /* 0x000fe20000001820 */
[----:B------:R-:W3:Y:S05]  /*a790*/  LDSM.16.M88.4 R132, [R191+0xb000] ;  /* 0x00b00000bf84783b */ /* 0x000eea0000000200 */
[C---:B-1----:R-:W-:Y:S01]  /*a7a0*/  HMMA.16816.F32 R4, R144.reuse, R156, R4 ;  /* 0x0000009c9004723c */ /* 0x042fe20000001804 */
[----:B------:R-:W1:Y:S05]  /*a7b0*/  LDSM.16.M88.4 R148, [R191+0xb800] ;  /* 0x00b80000bf94783b */ /* 0x000e6a0000000200 */
[C---:B------:R-:W-:Y:S01]  /*a7c0*/  HMMA.16816.F32 R8, R144.reuse, R158, R8 ;  /* 0x0000009e9008723c */ /* 0x040fe20000001808 */
[----:B------:R-:W-:Y:S05]  /*a7d0*/  LDSM.16.M88.4 R156, [R193+0x4000] ;  /* 0x00400000c19c783b */ /* 0x000fea0000000200 */
[C---:B------:R-:W-:Y:S06]  /*a7e0*/  HMMA.16816.F32 R12, R144.reuse, R160, R12 ;  /* 0x000000a0900c723c */ /* 0x040fec000000180c */
[C---:B------:R-:W-:Y:S01]  /*a7f0*/  HMMA.16816.F32 R16, R144.reuse, R162, R16 ;  /* 0x000000a29010723c */ /* 0x040fe20000001810 */
[----:B------:R-:W5:Y:S05]  /*a800*/  LDSM.16.M88.4 R160, [R184+0x4000] ;  /* 0x00400000b8a0783b */ /* 0x000f6a0000000200 */
[C---:B------:R-:W-:Y:S06]  /*a810*/  HMMA.16816.F32 R20, R144.reuse, R164, R20 ;  /* 0x000000a49014723c */ /* 0x040fec0000001814 */
[C---:B------:R-:W-:Y:S06]  /*a820*/  HMMA.16816.F32 R24, R144.reuse, R166, R24 ;  /* 0x000000a69018723c */ /* 0x040fec0000001818 */
[C---:B----4-:R-:W-:Y:S06]  /*a830*/  HMMA.16816.F32 R28, R144.reuse, R136, R28 ;  /* 0x00000088901c723c */ /* 0x050fec000000181c */
[----:B------:R-:W-:Y:S01]  /*a840*/  HMMA.16816.F32 R32, R144, R138, R32 ;  /* 0x0000008a9020723c */ /* 0x000fe20000001820 */
[----:B------:R-:W-:Y:S05]  /*a850*/  LDSM.16.M88.4 R136, [R184+0x5000] ;  /* 0x00500000b888783b */ /* 0x000fea0000000200 */
[C---:B--2---:R-:W-:Y:S06]  /*a860*/  HMMA.16816.F32 R4, R140.reuse, R152, R4 ;  /* 0x000000988c04723c */ /* 0x044fec0000001804 */
[C---:B------:R-:W-:Y:S06]  /*a870*/  HMMA.16816.F32 R8, R140.reuse, R154, R8 ;  /* 0x0000009a8c08723c */ /* 0x040fec0000001808 */
[C---:B------:R-:W-:Y:S06]  /*a880*/  HMMA.16816.F32 R12, R140.reuse, R168, R12 ;  /* 0x000000a88c0c723c */ /* 0x040fec000000180c */
[C---:B------:R-:W-:Y:S06]  /*a890*/  HMMA.16816.F32 R16, R140.reuse, R170, R16 ;  /* 0x000000aa8c10723c */ /* 0x040fec0000001810 */
[C---:B---3--:R-:W-:Y:S06]  /*a8a0*/  HMMA.16816.F32 R20, R140.reuse, R132, R20 ;  /* 0x000000848c14723c */ /* 0x048fec0000001814 */
[C---:B------:R-:W-:Y:S01]  /*a8b0*/  HMMA.16816.F32 R24, R140.reuse, R134, R24 ;  /* 0x000000868c18723c */ /* 0x040fe20000001818 */
[----:B------:R-:W2:Y:S05]  /*a8c0*/  LDSM.16.M88.4 R132, [R184+0x4800] ;  /* 0x00480000b884783b */ /* 0x000eaa0000000200 */
[C---:B-1----:R-:W-:Y:S06]  /*a8d0*/  HMMA.16816.F32 R28, R140.reuse, R148, R28 ;  /* 0x000000948c1c723c */ /* 0x042fec000000181c */
[----:B------:R-:W-:Y:S06]  /*a8e0*/  HMMA.16816.F32 R32, R140, R150, R32 ;  /* 0x000000968c20723c */ /* 0x000fec0000001820 */
[C---:B-----5:R-:W-:Y:S06]  /*a8f0*/  HMMA.16816.F32 R4, R156.reuse, R160, R4 ;  /* 0x000000a09c04723c */ /* 0x060fec0000001804 */
[C---:B------:R-:W-:Y:S06]  /*a900*/  HMMA.16816.F32 R8, R156.reuse, R162, R8 ;  /* 0x000000a29c08723c */ /* 0x040fec0000001808 */
[C---:B--2---:R-:W-:Y:S11]  /*a910*/  HMMA.16816.F32 R12, R156.reuse, R132, R12 ;  /* 0x000000849c0c723c */ /* 0x044ff6000000180c */
[----:B------:R-:W-:Y:S01]  /*a920*/  @!UPT UIADD3 URZ, URZ, URZ, URZ ;  /* 0x0000003f3f3ff290 */ /* 0x000fe2000fffe03f */
[----:B------:R-:W-:Y:S02]  /*a930*/  FSEL R231, R4, -INF , !P0 ;  /* 0xff80000004e77808 */ /* 0x000fe40004000000 */
[C---:B------:R-:W-:Y:S01]  /*a940*/  ISETP.GE.AND P0, PT, R3.reuse, R205, PT ;  /* 0x000000cd0300720c */ /* 0x040fe20003f06270 */
[C---:B------:R-:W-:Y:S01]  /*a950*/  HMMA.16816.F32 R16, R156.reuse, R134, R16 ;  /* 0x000000869c10723c */ /* 0x040fe20000001810 */
[----:B------:R-:W1:Y:S01]  /*a960*/  LDSM.16.M88.4 R132, [R184+0x5800] ;  /* 0x00580000b884783b */ /* 0x000e620000000200 */
[----:B------:R-:W-:Y:S04]  /*a970*/  DEPBAR.LE SB0, 0x0 ;  /* 0x000080000000791a */ /* 0x000fe80000000000 */
[----:B------:R-:W-:Y:S01]  /*a980*/  ISETP.GE.OR P0, PT, R3, R204, !P0 ;  /* 0x000000cc0300720c */ /* 0x000fe20004706670 */
[----:B------:R-:W-:Y:S01]  /*a990*/  BAR.SYNC.DEFER_BLOCKING 0x0 ;  /* 0x0000000000007b1d */ /* 0x000fe20000010000 */
[----:B------:R-:W-:Y:S01]  /*a9a0*/  FSEL R233, R7, -INF , !P5 ;  /* 0xff80000007e97808 */ /* 0x000fe20006800000 */
[C---:B------:R-:W-:Y:S05]  /*a9b0*/  HMMA.16816.F32 R20, R156.reuse, R136, R20 ;  /* 0x000000889c14723c */ /* 0x040fea0000001814 */
[----:B------:R-:W-:Y:S01]  /*a9c0*/  FSEL R235, R6, -INF , !P0 ;  /* 0xff80000006eb7808 */ /* 0x000fe20004000000 */
[C---:B------:R-:W-:Y:S03]  /*a9d0*/  HMMA.16816.F32 R24, R156.reuse, R138, R24 ;  /* 0x0000008a9c18723c */ /* 0x040fe60000001818 */
[C---:B------:R-:W-:Y:S02]  /*a9e0*/  ISETP.GE.AND P0, PT, R216.reuse, R207, PT ;  /* 0x000000cfd800720c */ /* 0x040fe40003f06270 */
[C---:B------:R-:W-:Y:S02]  /*a9f0*/  ISETP.GE.AND P5, PT, R216.reuse, R205, PT ;  /* 0x000000cdd800720c */ /* 0x040fe40003fa6270 */
[----:B------:R-:W-:Y:S02]  /*aa00*/  FSEL R237, R5, -INF , !P6 ;  /* 0xff80000005ed7808 */ /* 0x000fe40007000000 */
[----:B------:R-:W-:Y:S02]  /*aa10*/  ISETP.GE.OR P0, PT, R216, R206, !P0 ;  /* 0x000000ced800720c */ /* 0x000fe40004706670 */
[----:B------:R-:W-:Y:S02]  /*aa20*/  FSEL R239, R8, -INF , !P4 ;  /* 0xff80000008ef7808 */ /* 0x000fe40006000000 */
[----:B------:R-:W-:Y:S01]  /*aa30*/  ISETP.GE.OR P5, PT, R216, R204, !P5 ;  /* 0x000000ccd800720c */ /* 0x000fe20006fa6670 */
[C---:B------:R-:W-:Y:S01]  /*aa40*/  VIADD R216, R3.reuse, 0x18 ;  /* 0x0000001803d87836 */ /* 0x040fe20000000000 */
[C---:B------:R-:W-:Y:S02]  /*aa50*/  ISETP.GE.AND P6, PT, R214.reuse, R207, PT ;  /* 0x000000cfd600720c */ /* 0x040fe40003fc6270 */
[C---:B------:R-:W-:Y:S02]  /*aa60*/  ISETP.GE.AND P4, PT, R214.reuse, R205, PT ;  /* 0x000000cdd600720c */ /* 0x040fe40003f86270 */
[C---:B------:R-:W-:Y:S02]  /*aa70*/  ISETP.GE.OR P6, PT, R214.reuse, R206, !P6 ;  /* 0x000000ced600720c */ /* 0x040fe400077c6670 */
[----:B------:R-:W-:Y:S01]  /*aa80*/  ISETP.GE.OR P4, PT, R214, R204, !P4 ;  /* 0x000000ccd600720c */ /* 0x000fe20006786670 */
[----:B------:R-:W-:Y:S01]  /*aa90*/  VIADD R214, R3, 0x19 ;  /* 0x0000001903d67836 */ /* 0x000fe20000000000 */
[----:B------:R-:W-:Y:S02]  /*aaa0*/  FSEL R245, R9, -INF , !P3 ;  /* 0xff80000009f57808 */ /* 0x000fe40005800000 */
[----:B------:R-:W-:Y:S01]  /*aab0*/  FSEL R241, R11, -INF , !P1 ;  /* 0xff8000000bf17808 */ /* 0x000fe20004800000 */
[C---:B-1----:R-:W-:Y:S03]  /*aac0*/  HMMA.16816.F32 R28, R156.reuse, R132, R28 ;  /* 0x000000849c1c723c */ /* 0x042fe6000000181c */
[C---:B------:R-:W-:Y:S02]  /*aad0*/  ISETP.GE.AND P3, PT, R216.reuse, R207, PT ;  /* 0x000000cfd800720c */ /* 0x040fe40003f66270 */
[C---:B------:R-:W-:Y:S01]  /*aae0*/  ISETP.GE.AND P1, PT, R216.reuse, R205, PT ;  /* 0x000000cdd800720c */ /* 0x040fe20003f26270 */
[----:B------:R-:W-:Y:S03]  /*aaf0*/  HMMA.16816.F32 R32, R156, R134, R32 ;  /* 0x000000869c20723c */ /* 0x000fe60000001820 */
[----:B------:R-:W-:Y:S02]  /*ab00*/  ISETP.GE.OR P3, PT, R216, R206, !P3 ;  /* 0x000000ced800720c */ /* 0x000fe40005f66670 */
[----:B------:R-:W-:Y:S02]  /*ab10*/  FSEL R243, R10, -INF , !P2 ;  /* 0xff8000000af37808 */ /* 0x000fe40005000000 */
[----:B------:R-:W-:Y:S02]  /*ab20*/  FSEL R248, R12, -INF , !P0 ;  /* 0xff8000000cf87808 */ /* 0x000fe40004000000 */
[----:B------:R-:W-:Y:S02]  /*ab30*/  ISETP.GE.OR P1, PT, R216, R204, !P1 ;  /* 0x000000ccd800720c */ /* 0x000fe40004f26670 */
[C---:B------:R-:W-:Y:S01]  /*ab40*/  ISETP.GE.AND P2, PT, R214.reuse, R207, PT ;  /* 0x000000cfd600720c */ /* 0x040fe20003f46270 */
[C---:B------:R-:W-:Y:S01]  /*ab50*/  VIADD R216, R3.reuse, 0x20 ;  /* 0x0000002003d87836 */ /* 0x040fe20000000000 */
[C---:B------:R-:W-:Y:S02]  /*ab60*/  ISETP.GE.AND P0, PT, R214.reuse, R205, PT ;  /* 0x000000cdd600720c */ /* 0x040fe40003f06270 */
        /* <DEDUP_REMOVED lines=8> */
[----:B------:R-:W-:Y:S02]  /*abf0*/  FSEL R229, R16, -INF , !P3 ;  /* 0xff80000010e57808 */ /* 0x000fe40005800000 */
[C---:B------:R-:W-:Y:S02]  /*ac00*/  ISETP.GE.OR P4, PT, R216.reuse, R206, !P4 ;  /* 0x000000ced800720c */ /* 0x040fe40006786670 */
        /* <DEDUP_REMOVED lines=14> */
[----:B------:R-:W-:Y:S02]  /*acf0*/  ISETP.GE.OR P0, PT, R216, R204, !P0 ;  /* 0x000000ccd800720c */ /* 0x000fe40004706670 */
[C---:B------:R-:W-:Y:S02]  /*ad00*/  ISETP.GE.AND P1, PT, R214.reuse, R207, PT ;  /* 0x000000cfd600720c */ /* 0x040fe40003f26270 */
[C---:B------:R-:W-:Y:S02]  /*ad10*/  ISETP.GE.AND P4, PT, R214.reuse, R205, PT ;  /* 0x000000cdd600720c */ /* 0x040fe40003f86270 */
[----:B------:R-:W-:Y:S02]  /*ad20*/  FMNMX.FTZ R216, R231, R0, !PT ;  /* 0x00000000e7d87209 */ /* 0x000fe40007810000 */
[C---:B------:R-:W-:Y:S02]  /*ad30*/  ISETP.GE.OR P1, PT, R214.reuse, R206, !P1 ;  /* 0x000000ced600720c */ /* 0x040fe40004f26670 */
        /* <DEDUP_REMOVED lines=16> */
[----:B------:R-:W-:Y:S02]  /*ae40*/  FMNMX.FTZ R216, R229, R216, !PT ;  /* 0x000000d8e5d87209 */ /* 0x000fe40007810000 */
[----:B------:R-:W-:Y:S02]  /*ae50*/  FMNMX.FTZ R249, R241, R214, !PT ;  /* 0x000000d6f1f97209 */ /* 0x000fe40007810000 */
[----:B------:R-:W-:Y:S02]  /*ae60*/  FSEL R232, R22, -INF , !P5 ;  /* 0xff80000016e87808 */ /* 0x000fe40006800000 */
[----:B------:R-:W-:Y:S02]  /*ae70*/  FSEL R244, R24, -INF , !P2 ;  /* 0xff80000018f47808 */ /* 0x000fe40005000000 */
[----:B------:R-:W-:Y:S02]  /*ae80*/  FMNMX.FTZ R247, R227, R216, !PT ;  /* 0x000000d8e3f77209 */ /* 0x000fe40007810000 */
[C---:B------:R-:W-:Y:S02]  /*ae90*/  ISETP.GE.AND P5, PT, R222.reuse, R207, PT ;  /* 0x000000cfde00720c */ /* 0x040fe40003fa6270 */
[----:B------:R-:W-:Y:S02]  /*aea0*/  ISETP.GE.AND P2, PT, R222, R205, PT ;  /* 0x000000cdde00720c */ /* 0x000fe40003f46270 */
[----:B------:R-:W-:Y:S02]  /*aeb0*/  FMNMX.FTZ R249, R252, R249, !PT ;  /* 0x000000f9fcf97209 */ /* 0x000fe40007810000 */
[----:B------:R-:W-:Y:S02]  /*aec0*/  FMNMX.FTZ R247, R236, R247, !PT ;  /* 0x000000f7ecf77209 */ /* 0x000fe40007810000 */
[C---:B------:R-:W-:Y:S02]  /*aed0*/  ISETP.GE.OR P5, PT, R222.reuse, R206, !P5 ;  /* 0x000000cede00720c */ /* 0x040fe40006fa6670 */
[----:B------:R-:W-:Y:S01]  /*aee0*/  ISETP.GE.OR P2, PT, R222, R204, !P2 ;  /* 0x000000ccde00720c */ /* 0x000fe20005746670 */
[C---:B------:R-:W-:Y:S01]  /*aef0*/  VIADD R222, R3.reuse, 0x38 ;  /* 0x0000003803de7836 */ /* 0x040fe20000000000 */
[----:B------:R-:W-:Y:S01]  /*af00*/  FMNMX.FTZ R214, R246, R249, !PT ;  /* 0x000000f9f6d67209 */ /* 0x000fe20007810000 */
[----:B------:R-:W-:Y:S01]  /*af10*/  VIADD R3, R3, 0x39 ;  /* 0x0000003903037836 */ /* 0x000fe20000000000 */
        /* <DEDUP_REMOVED lines=8> */
[----:B------:R-:W-:Y:S02]  /*afa0*/  ISETP.GE.OR P0, PT, R222, R204, !P0 ;  /* 0x000000ccde00720c */ /* 0x000fe40004706670 */
[----:B------:R-:W-:Y:S02]  /*afb0*/  FMNMX.FTZ R249, R223, R214, !PT ;  /* 0x000000d6dff97209 */ /* 0x000fe40007810000 */
[----:B------:R-:W-:Y:S02]  /*afc0*/  FSEL R228, R28, -INF , !P6 ;  /* 0xff8000001ce47808 */ /* 0x000fe40007000000 */
[----:B------:R-:W-:Y:S02]  /*afd0*/  FSEL R222, R31, -INF , !P2 ;  /* 0xff8000001fde7808 */ /* 0x000fe40005000000 */
[----:B------:R-:W-:Y:S02]  /*afe0*/  FMNMX.FTZ R251, R242, R247, !PT ;  /* 0x000000f7f2fb7209 */ /* 0x000fe40007810000 */
[----:B------:R-:W-:Y:S02]  /*aff0*/  PLOP3.LUT P2, PT, PT, PT, UP0, 0x80, 0x0 ;  /* 0x000000000000781c */ /* 0x000fe40003f4f008 */
[----:B------:R-:W-:Y:S02]  /*b000*/  FSEL R224, R30, -INF , !P3 ;  /* 0xff8000001ee07808 */ /* 0x000fe40005800000 */
[----:B------:R-:W-:Y:S02]  /*b010*/  FMNMX.FTZ R247, R232, R249, !PT ;  /* 0x000000f9e8f77209 */ /* 0x000fe40007810000 */
[----:B------:R-:W-:Y:S02]  /*b020*/  FSEL R226, R29, -INF , !P5 ;  /* 0xff8000001de27808 */ /* 0x000fe40006800000 */
[C---:B------:R-:W-:Y:S02]  /*b030*/  ISETP.GE.AND P3, PT, R3.reuse, R207, PT ;  /* 0x000000cf0300720c */ /* 0x040fe40003f66270 */
[----:B------:R-:W-:Y:S02]  /*b040*/  FMNMX.FTZ R249, R228, R251, !PT ;  /* 0x000000fbe4f97209 */ /* 0x000fe40007810000 */
[----:B------:R-:W-:Y:S02]  /*b050*/  FMNMX.FTZ R247, R230, R247, !PT ;  /* 0x000000f7e6f77209 */ /* 0x000fe40007810000 */
[----:B------:R-:W-:Y:S02]  /*b060*/  ISETP.GE.OR P3, PT, R3, R206, !P3 ;  /* 0x000000ce0300720c */ /* 0x000fe40005f66670 */
[----:B------:R-:W-:Y:S02]  /*b070*/  FSEL R216, R32, -INF , !P1 ;  /* 0xff80000020d87808 */ /* 0x000fe40004800000 */
[----:B------:R-:W-:Y:S02]  /*b080*/  FMNMX.FTZ R249, R226, R249, !PT ;  /* 0x000000f9e2f97209 */ /* 0x000fe40007810000 */
[----:B------:R-:W-:Y:S02]  /*b090*/  FSEL R240, R27, -INF , !P4 ;  /* 0xff8000001bf07808 */ /* 0x000fe40006000000 */
[----:B------:R-:W-:Y:S02]  /*b0a0*/  FMNMX.FTZ R247, R238, R247, !PT ;  /* 0x000000f7eef77209 */ /* 0x000fe40007810000 */
[----:B------:R-:W-:Y:S02]  /*b0b0*/  FSEL R214, R33, -INF , !P3 ;  /* 0xff80000021d67808 */ /* 0x000fe40005800000 */
[----:B------:R-:W-:Y:S02]  /*b0c0*/  FMNMX.FTZ R251, R216, R249, !PT ;  /* 0x000000f9d8fb7209 */ /* 0x000fe40007810000 */
[----:B------:R-:W-:Y:S02]  /*b0d0*/  FMNMX.FTZ R249, R240, R247, !PT ;  /* 0x000000f7f0f97209 */ /* 0x000fe40007810000 */
[----:B------:R-:W-:Y:S02]  /*b0e0*/  ISETP.GE.AND P1, PT, R3, R205, PT ;  /* 0x000000cd0300720c */ /* 0x000fe40003f26270 */
[----:B------:R-:W-:Y:S01]  /*b0f0*/  FMNMX.FTZ R247, R214, R251, !PT ;  /* 0x000000fbd6f77209 */ /* 0x000fe20007810000 */
[----:B------:R-:W-:Y:S10]  /*b100*/  @P2 BRA `(.L_x_1130) ;  /* 0xffffffe8003c2947 */ /* 0x000ff4000383ffff */
.L_x_1129:
[----:B------:R-:W-:Y:S01]  /*b110*/  FMNMX.FTZ R249, R224, R249, !PT ;  /* 0x000000f9e0f97209 */ /* 0x000fe20007810000 */
[----:B-1----:R-:W1:Y:S01]  /*b120*/  SHFL.BFLY PT, R4, R247, 0x2, 0x1f ;  /* 0x0c401f00f7047f89 */ /* 0x002e6200000e0000 */
[----:B------:R-:W-:Y:S01]  /*b130*/  FSEL R152, R34, -INF , !P0 ;  /* 0xff80000022987808 */ /* 0x000fe20004000000 */
[----:B------:R-:W-:Y:S01]  /*b140*/  USHF.L.U32 UR32, UR38, 0x1, URZ ;  /* 0x0000000126207899 */ /* 0x000fe2000800063f */
[----:B------:R-:W-:Y:S05]  /*b150*/  ISETP.GE.OR P1, PT, R3, R204, !P1 ;  /* 0x000000cc0300720c */ /* 0x000fea0004f26670 */
[----:B------:R-:W-:Y:S01]  /*b160*/  LDSM.16.MT88.4 R16, [R192+0xc000] ;  /* 0x00c00000c010783b */ /* 0x000fe20000004200 */
[----:B------:R-:W-:Y:S01]  /*b170*/  FMNMX.FTZ R249, R222, R249, !PT ;  /* 0x000000f9def97209 */ /* 0x000fe20007810000 */
[----:B------:R-:W-:Y:S01]  /*b180*/  UISETP.GT.AND UP0, UPT, UR38, UR22, UPT ;  /* 0x000000162600728c */ /* 0x000fe2000bf04270 */
[----:B------:R-:W-:Y:S02]  /*b190*/  FSEL R133, R35, -INF , !P1 ;  /* 0xff80000023857808 */ /* 0x000fe40004800000 */
[----:B------:R-:W-:Y:S02]  /*b1a0*/  FMNMX.FTZ R8, R152, R249, !PT ;  /* 0x000000f998087209 */ /* 0x000fe40007810000 */
[----:B------:R-:W-:Y:S01]  /*b1b0*/  MOV R7, UR31 ;  /* 0x0000001f00077c02 */ /* 0x000fe20008000f00 */
[----:B------:R-:W-:Y:S01]  /*b1c0*/  LDSM.16.MT88.4 R24, [R190+0xc000] ;  /* 0x00c00000be18783b */ /* 0x000fe20000004200 */
[----:B------:R-:W-:Y:S02]  /*b1d0*/  FMNMX.FTZ R6, R133, R8, !PT ;  /* 0x0000000885067209 */ /* 0x000fe40007810000 */
[----:B------:R-:W-:Y:S02]  /*b1e0*/  LOP3.LUT R140, R213, UR19, R220, 0x96, !PT ;  /* 0x00000013d58c7c12 */ /* 0x000fe4000f8e96dc */
[----:B------:R-:W-:Y:S01]  /*b1f0*/  LOP3.LUT R7, R221, UR32, R7, 0x96, !PT ;  /* 0x00000020dd077c12 */ /* 0x000fe2000f8e9607 */
[----:B------:R-:W-:Y:S02]  /*b200*/  UIADD3 UR32, UR32, 0x1, URZ ;  /* 0x0000000120207890 */ /* 0x000fe4000fffe03f */
[----:B------:R-:W2:Y:S01]  /*b210*/  SHFL.BFLY PT, R3, R6, 0x2, 0x1f ;  /* 0x0c401f0006037f89 */ /* 0x000ea200000e0000 */
[----:B------:R-:W-:Y:S07]  /*b220*/  IMAD.WIDE.U32 R140, R140, -0x326172a9, RZ ;  /* 0xcd9e8d578c8c7825 */ /* 0x000fee00078e00ff */
[----:B------:R-:W-:Y:S01]  /*b230*/  LDSM.16.MT88.4 R32, [R189+0xc000] ;  /* 0x00c00000bd20783b */ /* 0x000fe20000004200 */
[----:B------:R-:W-:Y:S03]  /*b240*/  IMAD.WIDE.U32 R144, R7, -0x326172a9, RZ ;  /* 0xcd9e8d5707907825 */ /* 0x000fe600078e00ff */
[----:B------:R-:W-:Y:S02]  /*b250*/  LOP3.LUT R144, R141, UR18, R144, 0x96, !PT ;  /* 0x000000128d907c12 */ /* 0x000fe4000f8e9690 */
[----:B-1----:R-:W-:Y:S05]  /*b260*/  FMNMX.FTZ R5, R247, R4, !PT ;  /* 0x00000004f7057209 */ /* 0x002fea0007810000 */
[----:B------:R-:W1:Y:S01]  /*b270*/  SHFL.BFLY PT, R132, R5, 0x1, 0x1f ;  /* 0x0c201f0005847f89 */ /* 0x000e6200000e0000 */
[----:B--2---:R-:W-:Y:S07]  /*b280*/  FMNMX.FTZ R4, R6, R3, !PT ;  /* 0x0000000306047209 */ /* 0x004fee0007810000 */
[----:B------:R-:W2:Y:S01]  /*b290*/  SHFL.BFLY PT, R3, R4, 0x1, 0x1f ;  /* 0x0c201f0004037f89 */ /* 0x000ea200000e0000 */
[----:B-1----:R-:W-:Y:S02]  /*b2a0*/  FMNMX.FTZ R132, R5, R132, !PT ;  /* 0x0000008405847209 */ /* 0x002fe40007810000 */
[----:B------:R-:W-:Y:S01]  /*b2b0*/  LOP3.LUT R5, R145, UR20, R218, 0x96, !PT ;  /* 0x0000001491057c12 */ /* 0x000fe2000f8e96da */
[----:B------:R-:W-:Y:S01]  /*b2c0*/  IMAD.WIDE.U32 R144, R144, -0x2daee0ad, RZ ;  /* 0xd2511f5390907825 */ /* 0x000fe200078e00ff */
[C---:B------:R-:W-:Y:S03]  /*b2d0*/  FSETP.NEU.FTZ.AND P1, PT, R132.reuse, -INF , PT ;  /* 0xff8000008400780b */ /* 0x040fe60003f3d000 */
[----:B------:R-:W-:Y:S01]  /*b2e0*/  FMUL.FTZ R155, R132, UR4 ;  /* 0x00000004849b7c20 */ /* 0x000fe20008410000 */
[----:B------:R-:W-:Y:S04]  /*b2f0*/  IMAD.WIDE.U32 R146, R5, -0x2daee0ad, RZ ;  /* 0xd2511f5305927825 */ /* 0x000fe800078e00ff */
[----:B------:R-:W-:Y:S02]  /*b300*/  FSEL R155, R155, RZ, P1 ;  /* 0x000000ff9b9b7208 */ /* 0x000fe40000800000 */
[----:B--2---:R-:W-:Y:S02]  /*b310*/  FMNMX.FTZ R3, R4, R3, !PT ;  /* 0x0000000304037209 */ /* 0x004fe40007810000 */
[----:B------:R-:W-:Y:S01]  /*b320*/  LOP3.LUT R4, R147, UR17, R212, 0x96, !PT ;  /* 0x0000001193047c12 */ /* 0x000fe2000f8e96d4 */
[--C-:B------:R-:W-:Y:S01]  /*b330*/  FFMA.FTZ R165, R239, UR4, -R155.reuse ;  /* 0x00000004efa57c23 */ /* 0x100fe2000801089b */
[----:B------:R-:W-:Y:S01]  /*b340*/  LOP3.LUT R146, R145, UR15, R146, 0x96, !PT ;  /* 0x0000000f91927c12 */ /* 0x000fe2000f8e9692 */
[C---:B------:R-:W-:Y:S01]  /*b350*/  FMUL.FTZ R153, R3.reuse, UR4 ;  /* 0x0000000403997c20 */ /* 0x040fe20008410000 */
[----:B------:R-:W-:Y:S01]  /*b360*/  FSETP.NEU.FTZ.AND P0, PT, R3, -INF , PT ;  /* 0xff8000000300780b */ /* 0x000fe20003f1d000 */
[----:B------:R-:W-:Y:S04]  /*b370*/  IMAD.WIDE.U32 R142, R4, -0x326172a9, RZ ;  /* 0xcd9e8d57048e7825 */ /* 0x000fe800078e00ff */
[--C-:B------:R-:W-:Y:S01]  /*b380*/  FFMA.FTZ R164, R245, UR4, -R155.reuse ;  /* 0x00000004f5a47c23 */ /* 0x100fe2000801089b */
[----:B------:R-:W-:Y:S01]  /*b390*/  MUFU.EX2 R165, R165 ;  /* 0x000000a500a57308 */ /* 0x000fe20000000800 */
[----:B------:R-:W-:Y:S01]  /*b3a0*/  FSEL R153, R153, RZ, P0 ;  /* 0x000000ff99997208 */ /* 0x000fe20000000000 */
[----:B------:R-:W-:Y:S01]  /*b3b0*/  IMAD.WIDE.U32 R146, R146, -0x326172a9, RZ ;  /* 0xcd9e8d5792927825 */ /* 0x000fe200078e00ff */
[----:B------:R-:W-:Y:S03]  /*b3c0*/  LOP3.LUT R4, R143, UR16, R140, 0x96, !PT ;  /* 0x000000108f047c12 */ /* 0x000fe6000f8e968c */
[----:B------:R-:W-:Y:S01]  /*b3d0*/  FFMA.FTZ R171, R231, UR4, -R155 ;  /* 0x00000004e7ab7c23 */ /* 0x000fe2000801089b */
[--C-:B------:R-:W-:Y:S01]  /*b3e0*/  FFMA.FTZ R135, R243, UR4, -R153.reuse ;  /* 0x00000004f3877c23 */ /* 0x100fe20008010899 */
[----:B------:R-:W-:Y:S01]  /*b3f0*/  LOP3.LUT R142, R147, UR14, R142, 0x96, !PT ;  /* 0x0000000e938e7c12 */ /* 0x000fe2000f8e968e */
[----:B------:R-:W-:Y:S04]  /*b400*/  IMAD.WIDE.U32 R4, R4, -0x2daee0ad, RZ ;  /* 0xd2511f5304047825 */ /* 0x000fe800078e00ff */
[----:B------:R-:W-:Y:S01]  /*b410*/  FFMA.FTZ R134, R241, UR4, -R153 ;  /* 0x00000004f1867c23 */ /* 0x000fe20008010899 */
[----:B------:R-:W1:Y:S01]  /*b420*/  MUFU.EX2 R164, R164 ;  /* 0x000000a400a47308 */ /* 0x000e620000000800 */
[----:B------:R-:W-:Y:S01]  /*b430*/  FFMA.FTZ R166, R237, UR4, -R155 ;  /* 0x00000004eda67c23 */ /* 0x000fe2000801089b */
[----:B------:R-:W-:Y:S01]  /*b440*/  IMAD.WIDE.U32 R142, R142, -0x2daee0ad, RZ ;  /* 0xd2511f538e8e7825 */ /* 0x000fe200078e00ff */
[----:B------:R-:W-:Y:S02]  /*b450*/  LOP3.LUT R144, R5, UR13, R144, 0x96, !PT ;  /* 0x0000000d05907c12 */ /* 0x000fe4000f8e9690 */
[----:B------:R-:W-:Y:S01]  /*b460*/  FSEL R5, R3, RZ, P0 ;  /* 0x000000ff03057208 */ /* 0x000fe20000000000 */
[--C-:B------:R-:W-:Y:S01]  /*b470*/  FFMA.FTZ R169, R235, UR4, -R153.reuse ;  /* 0x00000004eba97c23 */ /* 0x100fe20008010899 */
[----:B------:R-:W-:Y:S01]  /*b480*/  LOP3.LUT R6, R143, UR12, R4, 0x96, !PT ;  /* 0x0000000c8f067c12 */ /* 0x000fe2000f8e9604 */
[----:B------:R-:W-:Y:S04]  /*b490*/  IMAD.WIDE.U32 R144, R144, -0x326172a9, RZ ;  /* 0xcd9e8d5790907825 */ /* 0x000fe800078e00ff */
[----:B------:R-:W-:Y:S01]  /*b4a0*/  FFMA.FTZ R167, R233, UR4, -R153 ;  /* 0x00000004e9a77c23 */ /* 0x000fe20008010899 */
[----:B------:R-:W-:Y:S01]  /*b4b0*/  MUFU.EX2 R135, R135 ;  /* 0x0000008700877308 */ /* 0x000fe20000000800 */
[----:B------:R-:W-:Y:S01]  /*b4c0*/  FADD.FTZ R5, -R5, R2 ;  /* 0x0000000205057221 */ /* 0x000fe20000010100 */
[----:B------:R-:W-:Y:S04]  /*b4d0*/  IMAD.WIDE.U32 R6, R6, -0x326172a9, RZ ;  /* 0xcd9e8d5706067825 */ /* 0x000fe800078e00ff */
[--C-:B------:R-:W-:Y:S01]  /*b4e0*/  FFMA.FTZ R168, R229, UR4, -R155.reuse ;  /* 0x00000004e5a87c23 */ /* 0x100fe2000801089b */
[----:B------:R-:W-:Y:S01]  /*b4f0*/  PLOP3.LUT P0, PT, PT, PT, UP0, 0x80, 0x0 ;  /* 0x000000000000781c */ /* 0x000fe20003f0f008 */
[----:B------:R-:W-:Y:S01]  /*b500*/  FFMA.FTZ R173, R227, UR4, -R155 ;  /* 0x00000004e3ad7c23 */ /* 0x000fe2000801089b */
[--C-:B------:R-:W-:Y:S01]  /*b510*/  FFMA.FTZ R170, R225, UR4, -R153.reuse ;  /* 0x00000004e1aa7c23 */ /* 0x100fe20008010899 */
[----:B------:R-:W-:Y:S01]  /*b520*/  LOP3.LUT R4, R7, UR21, R144, 0x96, !PT ;  /* 0x0000001507047c12 */ /* 0x000fe2000f8e9690 */
[----:B------:R-:W2:Y:S01]  /*b530*/  MUFU.EX2 R134, R134 ;  /* 0x0000008600867308 */ /* 0x000ea20000000800 */
[----:B------:R-:W-:Y:S01]  /*b540*/  LOP3.LUT R11, R6, 0xffff, RZ, 0xc0, !PT ;  /* 0x0000ffff060b7812 */ /* 0x000fe200078ec0ff */
[----:B------:R-:W-:Y:S01]  /*b550*/  FFMA.FTZ R175, R223, UR4, -R153 ;  /* 0x00000004dfaf7c23 */ /* 0x000fe20008010899 */
[----:B------:R-:W-:Y:S01]  /*b560*/  FSEL R7, R132, RZ, P1 ;  /* 0x000000ff84077208 */ /* 0x000fe20000800000 */
[--C-:B------:R-:W-:Y:S01]  /*b570*/  FFMA.FTZ R223, R248, UR4, -R155.reuse ;  /* 0x00000004f8df7c23 */ /* 0x100fe2000801089b */
[----:B------:R-:W-:Y:S01]  /*b580*/  SHF.R.U32.HI R8, RZ, 0x10, R6 ;  /* 0x00000010ff087819 */ /* 0x000fe20000011606 */
[----:B------:R-:W-:Y:S01]  /*b590*/  FFMA.FTZ R172, R250, UR4, -R155 ;  /* 0x00000004faac7c23 */ /* 0x000fe2000801089b */
[----:B------:R-:W-:Y:S01]  /*b5a0*/  LOP3.LUT R13, R4, 0xffff, RZ, 0xc0, !PT ;  /* 0x0000ffff040d7812 */ /* 0x000fe200078ec0ff */
[----:B------:R-:W-:Y:S02]  /*b5b0*/  FADD.FTZ R0, -R7, R0 ;  /* 0x0000000007007221 */ /* 0x000fe40000010100 */
[----:B------:R-:W-:Y:S01]  /*b5c0*/  MUFU.EX2 R171, R171 ;  /* 0x000000ab00ab7308 */ /* 0x000fe20000000800 */
[--C-:B------:R-:W-:Y:S01]  /*b5d0*/  SHF.R.U32.HI R9, RZ, 0x10, R4.reuse ;  /* 0x00000010ff097819 */ /* 0x100fe20000011604 */
[--C-:B------:R-:W-:Y:S01]  /*b5e0*/  FFMA.FTZ R174, R252, UR4, -R153.reuse ;  /* 0x00000004fcae7c23 */ /* 0x100fe20008010899 */
[----:B------:R-:W-:Y:S01]  /*b5f0*/  FMUL.FTZ R2, R0, UR4 ;  /* 0x0000000400027c20 */ /* 0x000fe20008410000 */
[----:B------:R-:W-:Y:S01]  /*b600*/  FMUL.FTZ R0, R5, UR4 ;  /* 0x0000000405007c20 */ /* 0x000fe20008410000 */
[----:B------:R-:W-:Y:S01]  /*b610*/  LOP3.LUT R138, R6, 0xff, RZ, 0xc0, !PT ;  /* 0x000000ff068a7812 */ /* 0x000fe200078ec0ff */
[----:B------:R-:W-:Y:S01]  /*b620*/  FFMA.FTZ R225, R246, UR4, -R153 ;  /* 0x00000004f6e17c23 */ /* 0x000fe20008010899 */
[----:B------:R-:W-:Y:S03]  /*b630*/  LOP3.LUT R136, R4, 0xff, RZ, 0xc0, !PT ;  /* 0x000000ff04887812 */ /* 0x000fe600078ec0ff */
[----:B------:R-:W3:Y:S01]  /*b640*/  MUFU.EX2 R166, R166 ;  /* 0x000000a600a67308 */ /* 0x000ee20000000800 */
[----:B------:R-:W-:Y:S01]  /*b650*/  SHF.R.U32.HI R11, RZ, 0x8, R11 ;  /* 0x00000008ff0b7819 */ /* 0x000fe2000001160b */
[----:B------:R-:W-:Y:S01]  /*b660*/  FFMA.FTZ R229, R238, UR4, -R153 ;  /* 0x00000004eee57c23 */ /* 0x000fe20008010899 */
[----:B------:R-:W-:Y:S01]  /*b670*/  LOP3.LUT R7, R8, 0xff, RZ, 0xc0, !PT ;  /* 0x000000ff08077812 */ /* 0x000fe200078ec0ff */
[----:B------:R-:W-:Y:S01]  /*b680*/  FFMA.FTZ R227, R244, UR4, -R155 ;  /* 0x00000004f4e37c23 */ /* 0x000fe2000801089b */
[----:B------:R-:W-:Y:S01]  /*b690*/  SHF.R.U32.HI R13, RZ, 0x8, R13 ;  /* 0x00000008ff0d7819 */ /* 0x000fe2000001160d */
[----:B------:R-:W-:Y:S01]  /*b6a0*/  FFMA.FTZ R242, R242, UR4, -R155 ;  /* 0x00000004f2f27c23 */ /* 0x000fe2000801089b */
[----:B------:R-:W-:Y:S03]  /*b6b0*/  LOP3.LUT R9, R9, 0xff, RZ, 0xc0, !PT ;  /* 0x000000ff09097812 */ /* 0x000fe600078ec0ff */
[----:B------:R-:W-:Y:S01]  /*b6c0*/  MUFU.EX2 R169, R169 ;  /* 0x000000a900a97308 */ /* 0x000fe20000000800 */
[----:B------:R-:W-:Y:S01]  /*b6d0*/  SHF.R.U32.HI R4, RZ, 0x18, R4 ;  /* 0x00000018ff047819 */ /* 0x000fe20000011604 */
[----:B------:R-:W-:Y:S01]  /*b6e0*/  FFMA.FTZ R238, R240, UR4, -R153 ;  /* 0x00000004f0ee7c23 */ /* 0x000fe20008010899 */
[----:B------:R-:W-:Y:S01]  /*b6f0*/  SHF.R.U32.HI R6, RZ, 0x18, R6 ;  /* 0x00000018ff067819 */ /* 0x000fe20000011606 */
[----:B------:R-:W-:Y:S01]  /*b700*/  FFMA.FTZ R231, R236, UR4, -R155 ;  /* 0x00000004ece77c23 */ /* 0x000fe2000801089b */
[----:B------:R-:W-:Y:S01]  /*b710*/  PRMT R138, R138, 0x5410, R11 ;  /* 0x000054108a8a7816 */ /* 0x000fe2000000000b */
[----:B------:R-:W-:Y:S01]  /*b720*/  FFMA.FTZ R234, R234, UR4, -R155 ;  /* 0x00000004eaea7c23 */ /* 0x000fe2000801089b */
[----:B------:R-:W-:Y:S03]  /*b730*/  PRMT R136, R136, 0x5410, R13 ;  /* 0x0000541088887816 */ /* 0x000fe6000000000d */
[----:B------:R-:W4:Y:S01]  /*b740*/  MUFU.EX2 R167, R167 ;  /* 0x000000a700a77308 */ /* 0x000f220000000800 */
[----:B------:R-:W-:Y:S01]  /*b750*/  PRMT R4, R9, 0x5410, R4 ;  /* 0x0000541009047816 */ /* 0x000fe20000000004 */
[--C-:B------:R-:W-:Y:S01]  /*b760*/  FFMA.FTZ R233, R232, UR4, -R153.reuse ;  /* 0x00000004e8e97c23 */ /* 0x100fe20008010899 */
[----:B------:R-:W-:Y:S01]  /*b770*/  PRMT R6, R7, 0x5410, R6 ;  /* 0x0000541007067816 */ /* 0x000fe20000000006 */
[----:B------:R-:W-:Y:S01]  /*b780*/  FFMA.FTZ R230, R230, UR4, -R153 ;  /* 0x00000004e6e67c23 */ /* 0x000fe20008010899 */
[--C-:B------:R-:W-:Y:S01]  /*b790*/  HSET2.LE.AND R138, R138, R211.reuse, PT ;  /* 0x000000d38a8a7233 */ /* 0x100fe20003803000 */
[--C-:B------:R-:W-:Y:S01]  /*b7a0*/  FFMA.FTZ R228, R228, UR4, -R155.reuse ;  /* 0x00000004e4e47c23 */ /* 0x100fe2000801089b */
[--C-:B------:R-:W-:Y:S03]  /*b7b0*/  HSET2.LE.AND R136, R136, R211.reuse, PT ;  /* 0x000000d388887233 */ /* 0x100fe60003803000 */
[----:B------:R-:W5:Y:S01]  /*b7c0*/  MUFU.EX2 R2, R2 ;  /* 0x0000000200027308 */ /* 0x000f620000000800 */
[--C-:B------:R-:W-:Y:S01]  /*b7d0*/  HSET2.LE.AND R139, R6, R211.reuse, PT ;  /* 0x000000d3068b7233 */ /* 0x100fe20003803000 */
[--C-:B------:R-:W-:Y:S01]  /*b7e0*/  FFMA.FTZ R235, R226, UR4, -R155.reuse ;  /* 0x00000004e2eb7c23 */ /* 0x100fe2000801089b */
[--C-:B------:R-:W-:Y:S01]  /*b7f0*/  HSET2.LE.AND R137, R4, R211.reuse, PT ;  /* 0x000000d304897233 */ /* 0x100fe20003803000 */
[--C-:B------:R-:W-:Y:S01]  /*b800*/  FFMA.FTZ R216, R216, UR4, -R155.reuse ;  /* 0x00000004d8d87c23 */ /* 0x100fe2000801089b */
[----:B-1----:R-:W-:Y:S01]  /*b810*/  F2FP.F16.F32.PACK_AB R7, R164, R165 ;  /* 0x000000a5a407723e */ /* 0x002fe200000000ff */
[----:B------:R-:W-:Y:S01]  /*b820*/  FFMA.FTZ R155, R214, UR4, -R155 ;  /* 0x00000004d69b7c23 */ /* 0x000fe2000801089b */
[----:B--2---:R-:W-:Y:S03]  /*b830*/  F2FP.F16.F32.PACK_AB R6, R134, R135 ;  /* 0x000000878606723e */ /* 0x004fe600000000ff */
[----:B------:R-:W1:Y:S01]  /*b840*/  MUFU.EX2 R0, R0 ;  /* 0x0000000000007308 */ /* 0x000e620000000800 */
[----:B---3--:R-:W-:Y:S01]  /*b850*/  F2FP.F16.F32.PACK_AB R5, R166, R171 ;  /* 0x000000aba605723e */ /* 0x008fe200000000ff */
[--C-:B------:R-:W-:Y:S01]  /*b860*/  FFMA.FTZ R214, R152, UR4, -R153.reuse ;  /* 0x0000000498d67c23 */ /* 0x100fe20008010899 */
[----:B----4-:R-:W-:Y:S01]  /*b870*/  F2FP.F16.F32.PACK_AB R4, R167, R169 ;  /* 0x000000a9a704723e */ /* 0x010fe200000000ff */
[--C-:B------:R-:W-:Y:S01]  /*b880*/  FFMA.FTZ R224, R224, UR4, -R153.reuse ;  /* 0x00000004e0e07c23 */ /* 0x100fe20008010899 */
[----:B------:R-:W-:Y:S01]  /*b890*/  LOP3.LUT R139, R139, R6, RZ, 0xc0, !PT ;  /* 0x000000068b8b7212 */ /* 0x000fe200078ec0ff */
[--C-:B------:R-:W-:Y:S01]  /*b8a0*/  FFMA.FTZ R237, R222, UR4, -R153.reuse ;  /* 0x00000004deed7c23 */ /* 0x100fe20008010899 */
[----:B------:R-:W-:Y:S01]  /*b8b0*/  LOP3.LUT R138, R138, R7, RZ, 0xc0, !PT ;  /* 0x000000078a8a7212 */ /* 0x000fe200078ec0ff */
[----:B------:R-:W-:Y:S01]  /*b8c0*/  FFMA.FTZ R153, R133, UR4, -R153 ;  /* 0x0000000485997c23 */ /* 0x000fe20008010899 */
[----:B------:R-:W-:Y:S01]  /*b8d0*/  LOP3.LUT R136, R136, R5, RZ, 0xc0, !PT ;  /* 0x0000000588887212 */ /* 0x000fe200078ec0ff */
[C---:B-----5:R-:W-:Y:S01]  /*b8e0*/  FMUL.FTZ R5, R2.reuse, R129 ;  /* 0x0000008102057220 */ /* 0x060fe20000410000 */
[----:B------:R-:W-:Y:S01]  /*b8f0*/  LOP3.LUT R137, R137, R4, RZ, 0xc0, !PT ;  /* 0x0000000489897212 */ /* 0x000fe200078ec0ff */
[C---:B------:R-:W-:Y:S01]  /*b900*/  FMUL.FTZ R4, R2.reuse, R128 ;  /* 0x0000008002047220 */ /* 0x040fe20000410000 */
[C---:B------:R-:W-:Y:S01]  /*b910*/  FMUL.FTZ R8, R2.reuse, R124 ;  /* 0x0000007c02087220 */ /* 0x040fe20000410000 */
[C---:B------:R-:W-:Y:S01]  /*b920*/  FMUL.FTZ R9, R2.reuse, R125 ;  /* 0x0000007d02097220 */ /* 0x040fe20000410000 */
[C---:B------:R-:W-:Y:S01]  /*b930*/  FMUL.FTZ R12, R2.reuse, R120 ;  /* 0x00000078020c7220 */ /* 0x040fe20000410000 */
[----:B------:R-:W-:Y:S01]  /*b940*/  FMUL.FTZ R13, R2, R121 ;  /* 0x00000079020d7220 */ /* 0x000fe20000410000 */
[C---:B-1----:R-:W-:Y:S01]  /*b950*/  FMUL.FTZ R6, R0.reuse, R130 ;  /* 0x0000008200067220 */ /* 0x042fe20000410000 */
[C---:B------:R-:W-:Y:S01]  /*b960*/  FMUL.FTZ R7, R0.reuse, R131 ;  /* 0x0000008300077220 */ /* 0x040fe20000410000 */
[C---:B------:R-:W-:Y:S01]  /*b970*/  FMUL.FTZ R10, R0.reuse, R126 ;  /* 0x0000007e000a7220 */ /* 0x040fe20000410000 */
[C---:B------:R-:W-:Y:S01]  /*b980*/  FMUL.FTZ R11, R0.reuse, R127 ;  /* 0x0000007f000b7220 */ /* 0x040fe20000410000 */
[----:B------:R-:W1:Y:S01]  /*b990*/  LDSM.16.MT88.4 R128, [R188+0xc000] ;  /* 0x00c00000bc80783b */ /* 0x000e620000004200 */
[C---:B------:R-:W-:Y:S01]  /*b9a0*/  FMUL.FTZ R14, R0.reuse, R122 ;  /* 0x0000007a000e7220 */ /* 0x040fe20000410000 */
[----:B------:R-:W-:Y:S01]  /*b9b0*/  FMUL.FTZ R15, R0, R123 ;  /* 0x0000007b000f7220 */ /* 0x000fe20000410000 */
[C---:B------:R-:W-:Y:S01]  /*b9c0*/  FMUL.FTZ R20, R2.reuse, R112 ;  /* 0x0000007002147220 */ /* 0x040fe20000410000 */
[C---:B------:R-:W-:Y:S01]  /*b9d0*/  HMMA.16816.F32 R4, R136.reuse, R16, R4 ;  /* 0x000000108804723c */ /* 0x040fe20000001804 */
[----:B------:R-:W-:Y:S03]  /*b9e0*/  MUFU.EX2 R239, R155 ;  /* 0x0000009b00ef7308 */ /* 0x000fe60000000800 */
[----:B------:R-:W2:Y:S01]  /*b9f0*/  LDSM.16.MT88.4 R120, [R192+0xe000] ;  /* 0x00e00000c078783b */ /* 0x000ea20000004200 */
[C---:B------:R-:W-:Y:S01]  /*ba00*/  FMUL.FTZ R21, R2.reuse, R113 ;  /* 0x0000007102157220 */ /* 0x040fe20000410000 */
[C---:B------:R-:W-:Y:S05]  /*ba10*/  HMMA.16816.F32 R8, R136.reuse, R18, R8 ;  /* 0x000000128808723c */ /* 0x040fea0000001808 */
[----:B------:R3:W-:Y:S01]  /*ba20*/  MUFU.EX2 R133, R153 ;  /* 0x0000009900857308 */ /* 0x0007e20000000800 */
[----:B------:R-:W-:Y:S01]  /*ba30*/  FMUL.FTZ R17, R2, R117 ;  /* 0x0000007502117220 */ /* 0x000fe20000410000 */
[C---:B------:R-:W-:Y:S01]  /*ba40*/  HMMA.16816.F32 R12, R136.reuse, R24, R12 ;  /* 0x00000018880c723c */ /* 0x040fe2000000180c */
[----:B------:R-:W-:Y:S03]  /*ba50*/  LDSM.16.MT88.4 R124, [R188+0xc800] ;  /* 0x00c80000bc7c783b */ /* 0x000fe60000004200 */
[C---:B------:R-:W-:Y:S01]  /*ba60*/  FMUL.FTZ R18, R0.reuse, R118 ;  /* 0x0000007600127220 */ /* 0x040fe20000410000 */
[----:B------:R-:W-:Y:S01]  /*ba70*/  FMUL.FTZ R19, R0, R119 ;  /* 0x0000007700137220 */ /* 0x000fe20000410000 */
[----:B------:R-:W-:Y:S01]  /*ba80*/  FMUL.FTZ R16, R2, R116 ;  /* 0x0000007402107220 */ /* 0x000fe20000410000 */
[C---:B------:R-:W-:Y:S01]  /*ba90*/  FMUL.FTZ R22, R0.reuse, R114 ;  /* 0x0000007200167220 */ /* 0x040fe20000410000 */
[----:B------:R-:W-:Y:S03]  /*baa0*/  MUFU.EX2 R170, R170 ;  /* 0x000000aa00aa7308 */ /* 0x000fe60000000800 */
[----:B------:R-:W-:Y:S01]  /*bab0*/  FMUL.FTZ R23, R0, R115 ;  /* 0x0000007300177220 */ /* 0x000fe20000410000 */
[C---:B------:R-:W-:Y:S01]  /*bac0*/  FMUL.FTZ R28, R2.reuse, R104 ;  /* 0x00000068021c7220 */ /* 0x040fe20000410000 */
[----:B------:R-:W-:Y:S01]  /*bad0*/  LDSM.16.MT88.4 R112, [R192+0x10000] ;  /* 0x01000000c070783b */ /* 0x000fe20000004200 */
[C---:B------:R-:W-:Y:S03]  /*bae0*/  HMMA.16816.F32 R16, R136.reuse, R26, R16 ;  /* 0x0000001a8810723c */ /* 0x040fe60000001810 */
[----:B------:R-:W-:Y:S01]  /*baf0*/  FMUL.FTZ R29, R2, R105 ;  /* 0x00000069021d7220 */ /* 0x000fe20000410000 */
[C---:B------:R-:W-:Y:S01]  /*bb00*/  FMUL.FTZ R30, R0.reuse, R106 ;  /* 0x0000006a001e7220 */ /* 0x040fe20000410000 */
[----:B------:R-:W-:Y:S01]  /*bb10*/  FMUL.FTZ R31, R0, R107 ;  /* 0x0000006b001f7220 */ /* 0x000fe20000410000 */
[C---:B------:R-:W-:Y:S01]  /*bb20*/  HMMA.16816.F32 R20, R136.reuse, R32, R20 ;  /* 0x000000208814723c */ /* 0x040fe20000001814 */
[----:B------:R-:W4:Y:S01]  /*bb30*/  LDSM.16.MT88.4 R104, [R190+0xe000] ;  /* 0x00e00000be68783b */ /* 0x000f220000004200 */
[----:B------:R-:W-:Y:S03]  /*bb40*/  MUFU.EX2 R175, R175 ;  /* 0x000000af00af7308 */ /* 0x000fe60000000800 */
[C---:B------:R-:W-:Y:S01]  /*bb50*/  FMUL.FTZ R24, R2.reuse, R108 ;  /* 0x0000006c02187220 */ /* 0x040fe20000410000 */
[----:B------:R-:W-:Y:S01]  /*bb60*/  FMUL.FTZ R25, R2, R109 ;  /* 0x0000006d02197220 */ /* 0x000fe20000410000 */
[C---:B------:R-:W-:Y:S01]  /*bb70*/  FMUL.FTZ R26, R0.reuse, R110 ;  /* 0x0000006e001a7220 */ /* 0x040fe20000410000 */
[----:B------:R-:W-:Y:S01]  /*bb80*/  FMUL.FTZ R27, R0, R111 ;  /* 0x0000006f001b7220 */ /* 0x000fe20000410000 */
[----:B---3--:R-:W-:Y:S03]  /*bb90*/  LDSM.16.MT88.4 R152, [R189+0xf800] ;  /* 0x00f80000bd98783b */ /* 0x008fe60000004200 */
[----:B------:R-:W-:Y:S01]  /*bba0*/  MUFU.EX2 R223, R223 ;  /* 0x000000df00df7308 */ /* 0x000fe20000000800 */
[C---:B------:R-:W-:Y:S01]  /*bbb0*/  FMUL.FTZ R32, R2.reuse, R100 ;  /* 0x0000006402207220 */ /* 0x040fe20000410000 */
[C---:B------:R-:W-:Y:S01]  /*bbc0*/  FMUL.FTZ R33, R2.reuse, R101 ;  /* 0x0000006502217220 */ /* 0x040fe20000410000 */
[----:B------:R-:W-:Y:S01]  /*bbd0*/  LOP3.LUT R144, R145, UR26, R146, 0x96, !PT ;  /* 0x0000001a91907c12 */ /* 0x000fe2000f8e9692 */
[----:B------:R-:W-:Y:S01]  /*bbe0*/  FMUL.FTZ R36, R2, R36 ;  /* 0x0000002402247220 */ /* 0x000fe20000410000 */
[C---:B------:R-:W-:Y:S01]  /*bbf0*/  HMMA.16816.F32 R24, R136.reuse, R34, R24 ;  /* 0x000000228818723c */ /* 0x040fe20000001818 */
[----:B------:R-:W3:Y:S02]  /*bc00*/  LDSM.16.MT88.4 R108, [R189+0xe000] ;  /* 0x00e00000bd6c783b */ /* 0x000ee40000004200 */
[----:B------:R-:W-:Y:S04]  /*bc10*/  IMAD.WIDE.U32 R144, R144, -0x2daee0ad, RZ ;  /* 0xd2511f5390907825 */ /* 0x000fe800078e00ff */
[----:B------:R-:W-:Y:S01]  /*bc20*/  FMUL.FTZ R37, R2, R37 ;  /* 0x0000002502257220 */ /* 0x000fe20000410000 */
[----:B------:R-:W-:Y:S01]  /*bc30*/  MUFU.EX2 R172, R172 ;  /* 0x000000ac00ac7308 */ /* 0x000fe20000000800 */
[C---:B-1----:R-:W-:Y:S03]  /*bc40*/  HMMA.16816.F32 R28, R136.reuse, R128, R28 ;  /* 0x00000080881c723c */ /* 0x042fe6000000181c */
[C---:B------:R-:W-:Y:S01]  /*bc50*/  FMUL.FTZ R34, R0.reuse, R102 ;  /* 0x0000006600227220 */ /* 0x040fe20000410000 */
[C---:B------:R-:W-:Y:S01]  /*bc60*/  FMUL.FTZ R35, R0.reuse, R103 ;  /* 0x0000006700237220 */ /* 0x040fe20000410000 */
[C---:B------:R-:W-:Y:S01]  /*bc70*/  FMUL.FTZ R38, R0.reuse, R38 ;  /* 0x0000002600267220 */ /* 0x040fe20000410000 */
[----:B------:R-:W-:Y:S01]  /*bc80*/  FMUL.FTZ R39, R0, R39 ;  /* 0x0000002700277220 */ /* 0x000fe20000410000 */
[----:B------:R-:W1:Y:S02]  /*bc90*/  LDSM.16.MT88.4 R100, [R188+0xe000] ;  /* 0x00e00000bc64783b */ /* 0x000e640000004200 */
[----:B------:R-:W-:Y:S02]  /*bca0*/  MUFU.EX2 R174, R174 ;  /* 0x000000ae00ae7308 */ /* 0x000fe40000000800 */
[----:B------:R-:W-:Y:S01]  /*bcb0*/  LOP3.LUT R128, R145, UR27, R142, 0x96, !PT ;  /* 0x0000001b91807c12 */ /* 0x000fe2000f8e968e */
        /* <DEDUP_REMOVED lines=12> */
[C---:B------:R-:W-:Y:S01]  /*bd80*/  FMUL.FTZ R46, R0.reuse, R46 ;  /* 0x0000002e002e7220 */ /* 0x040fe20000410000 */
[----:B------:R-:W-:Y:S03]  /*bd90*/  FMUL.FTZ R47, R0, R47 ;  /* 0x0000002f002f7220 */ /* 0x000fe60000410000 */
[C---:B------:R-:W-:Y:S01]  /*bda0*/  FMUL.FTZ R48, R2.reuse, R48 ;  /* 0x0000003002307220 */ /* 0x040fe20000410000 */
[----:B------:R-:W-:Y:S01]  /*bdb0*/  FMUL.FTZ R49, R2, R49 ;  /* 0x0000003102317220 */ /* 0x000fe20000410000 */
[C---:B------:R-:W-:Y:S01]  /*bdc0*/  FMUL.FTZ R50, R0.reuse, R50 ;  /* 0x0000003200327220 */ /* 0x040fe20000410000 */
[----:B------:R-:W-:Y:S01]  /*bdd0*/  FMUL.FTZ R51, R0, R51 ;  /* 0x0000003300337220 */ /* 0x000fe20000410000 */
[C---:B----4-:R-:W-:Y:S01]  /*bde0*/  HMMA.16816.F32 R44, R136.reuse, R104, R44 ;  /* 0x00000068882c723c */ /* 0x050fe2000000182c */
[----:B------:R-:W-:Y:S02]  /*bdf0*/  MUFU.EX2 R234, R234 ;  /* 0x000000ea00ea7308 */ /* 0x000fe40000000800 */
[C---:B------:R-:W-:Y:S01]  /*be00*/  FMUL.FTZ R52, R2.reuse, R52 ;  /* 0x0000003402347220 */ /* 0x040fe20000410000 */
[----:B------:R-:W-:Y:S01]  /*be10*/  FMUL.FTZ R53, R2, R53 ;  /* 0x0000003502357220 */ /* 0x000fe20000410000 */
[C---:B------:R-:W-:Y:S01]  /*be20*/  FMUL.FTZ R54, R0.reuse, R54 ;  /* 0x0000003600367220 */ /* 0x040fe20000410000 */
[C---:B------:R-:W-:Y:S01]  /*be30*/  HMMA.16816.F32 R48, R136.reuse, R106, R48 ;  /* 0x0000006a8830723c */ /* 0x040fe20000001830 */
[----:B------:R-:W2:Y:S04]  /*be40*/  LDSM.16.MT88.4 R104, [R190+0x10000] ;  /* 0x01000000be68783b */ /* 0x000ea80000004200 */
[----:B------:R-:W-:Y:S01]  /*be50*/  MUFU.EX2 R168, R168 ;  /* 0x000000a800a87308 */ /* 0x000fe20000000800 */
[----:B------:R-:W-:Y:S01]  /*be60*/  FMUL.FTZ R55, R0, R55 ;  /* 0x0000003700377220 */ /* 0x000fe20000410000 */
[C---:B------:R-:W-:Y:S01]  /*be70*/  FMUL.FTZ R56, R2.reuse, R56 ;  /* 0x0000003802387220 */ /* 0x040fe20000410000 */
[----:B------:R-:W-:Y:S03]  /*be80*/  FMUL.FTZ R57, R2, R57 ;  /* 0x0000003902397220 */ /* 0x000fe60000410000 */
[C---:B------:R-:W-:Y:S01]  /*be90*/  FMUL.FTZ R58, R0.reuse, R58 ;  /* 0x0000003a003a7220 */ /* 0x040fe20000410000 */
[----:B------:R-:W-:Y:S01]  /*bea0*/  FMUL.FTZ R59, R0, R59 ;  /* 0x0000003b003b7220 */ /* 0x000fe20000410000 */
[C---:B---3--:R-:W-:Y:S02]  /*beb0*/  HMMA.16816.F32 R52, R136.reuse, R108, R52 ;  /* 0x0000006c8834723c */ /* 0x048fe40000001834 */
[----:B------:R-:W-:Y:S01]  /*bec0*/  MUFU.EX2 R233, R233 ;  /* 0x000000e900e97308 */ /* 0x000fe20000000800 */
[C---:B------:R-:W-:Y:S01]  /*bed0*/  FMUL.FTZ R60, R2.reuse, R60 ;  /* 0x0000003c023c7220 */ /* 0x040fe20000410000 */
[----:B------:R-:W-:Y:S01]  /*bee0*/  FMUL.FTZ R61, R2, R61 ;  /* 0x0000003d023d7220 */ /* 0x000fe20000410000 */
[C---:B------:R-:W-:Y:S01]  /*bef0*/  FMUL.FTZ R62, R0.reuse, R62 ;  /* 0x0000003e003e7220 */ /* 0x040fe20000410000 */
[C---:B------:R-:W-:Y:S06]  /*bf00*/  HMMA.16816.F32 R56, R136.reuse, R110, R56 ;  /* 0x0000006e8838723c */ /* 0x040fec0000001838 */
[----:B------:R-:W3:Y:S01]  /*bf10*/  MUFU.EX2 R173, R173 ;  /* 0x000000ad00ad7308 */ /* 0x000ee20000000800 */
[----:B------:R-:W-:Y:S01]  /*bf20*/  FMUL.FTZ R63, R0, R63 ;  /* 0x0000003f003f7220 */ /* 0x000fe20000410000 */
[C---:B------:R-:W-:Y:S03]  /*bf30*/  FMUL.FTZ R64, R2.reuse, R64 ;  /* 0x0000004002407220 */ /* 0x040fe60000410000 */
[----:B------:R-:W-:Y:S01]  /*bf40*/  FMUL.FTZ R65, R2, R65 ;  /* 0x0000004102417220 */ /* 0x000fe20000410000 */
[C---:B------:R-:W-:Y:S01]  /*bf50*/  FMUL.FTZ R66, R0.reuse, R66 ;  /* 0x0000004200427220 */ /* 0x040fe20000410000 */
[----:B------:R-:W-:Y:S01]  /*bf60*/  FMUL.FTZ R67, R0, R67 ;  /* 0x0000004300437220 */ /* 0x000fe20000410000 */
[C---:B-1----:R-:W-:Y:S02]  /*bf70*/  HMMA.16816.F32 R60, R136.reuse, R100, R60 ;  /* 0x00000064883c723c */ /* 0x042fe4000000183c */
[----:B------:R-:W-:Y:S01]  /*bf80*/  MUFU.EX2 R230, R230 ;  /* 0x000000e600e67308 */ /* 0x000fe20000000800 */
[C---:B------:R-:W-:Y:S01]  /*bf90*/  FMUL.FTZ R68, R2.reuse, R68 ;  /* 0x0000004402447220 */ /* 0x040fe20000410000 */
[----:B------:R-:W-:Y:S01]  /*bfa0*/  FMUL.FTZ R69, R2, R69 ;  /* 0x0000004502457220 */ /* 0x000fe20000410000 */
[C---:B------:R-:W-:Y:S01]  /*bfb0*/  FMUL.FTZ R70, R0.reuse, R70 ;  /* 0x0000004600467220 */ /* 0x040fe20000410000 */
[C---:B------:R-:W-:Y:S01]  /*bfc0*/  HMMA.16816.F32 R64, R136.reuse, R102, R64 ;  /* 0x000000668840723c */ /* 0x040fe20000001840 */
[----:B------:R-:W1:Y:S05]  /*bfd0*/  LDSM.16.MT88.4 R100, [R189+0x10000] ;  /* 0x01000000bd64783b */ /* 0x000e6a0000004200 */
[----:B------:R-:W-:Y:S01]  /*bfe0*/  MUFU.EX2 R227, R227 ;  /* 0x000000e300e37308 */ /* 0x000fe20000000800 */
[----:B------:R-:W-:Y:S01]  /*bff0*/  FMUL.FTZ R71, R0, R71 ;  /* 0x0000004700477220 */ /* 0x000fe20000410000 */
[C---:B------:R-:W-:Y:S03]  /*c000*/  FMUL.FTZ R72, R2.reuse, R72 ;  /* 0x0000004802487220 */ /* 0x040fe60000410000 */
[----:B------:R-:W-:Y:S01]  /*c010*/  FMUL.FTZ R73, R2, R73 ;  /* 0x0000004902497220 */ /* 0x000fe20000410000 */
[C---:B------:R-:W-:Y:S01]  /*c020*/  FMUL.FTZ R74, R0.reuse, R74 ;  /* 0x0000004a004a7220 */ /* 0x040fe20000410000 */
[----:B------:R-:W-:Y:S01]  /*c030*/  FMUL.FTZ R75, R0, R75 ;  /* 0x0000004b004b7220 */ /* 0x000fe20000410000 */
[C---:B------:R-:W-:Y:S02]  /*c040*/  HMMA.16816.F32 R68, R136.reuse, R112, R68 ;  /* 0x000000708844723c */ /* 0x040fe40000001844 */
[----:B------:R-:W4:Y:S01]  /*c050*/  MUFU.EX2 R242, R242 ;  /* 0x000000f200f27308 */ /* 0x000f220000000800 */
[C---:B------:R-:W-:Y:S01]  /*c060*/  FMUL.FTZ R76, R2.reuse, R76 ;  /* 0x0000004c024c7220 */ /* 0x040fe20000410000 */
[----:B------:R-:W-:Y:S01]  /*c070*/  FMUL.FTZ R77, R2, R77 ;  /* 0x0000004d024d7220 */ /* 0x000fe20000410000 */
[C---:B------:R-:W-:Y:S01]  /*c080*/  FMUL.FTZ R78, R0.reuse, R78 ;  /* 0x0000004e004e7220 */ /* 0x040fe20000410000 */
[C---:B------:R-:W-:Y:S01]  /*c090*/  HMMA.16816.F32 R72, R136.reuse, R114, R72 ;  /* 0x000000728848723c */ /* 0x040fe20000001848 */
[----:B------:R-:W-:Y:S05]  /*c0a0*/  LDSM.16.MT88.4 R112, [R192+0xc800] ;  /* 0x00c80000c070783b */ /* 0x000fea0000004200 */
[----:B------:R-:W-:Y:S01]  /*c0b0*/  MUFU.EX2 R229, R229 ;  /* 0x000000e500e57308 */ /* 0x000fe20000000800 */
[----:B------:R-:W-:Y:S01]  /*c0c0*/  FMUL.FTZ R79, R0, R79 ;  /* 0x0000004f004f7220 */ /* 0x000fe20000410000 */
[----:B------:R-:W-:Y:S03]  /*c0d0*/  LOP3.LUT R110, R144, 0xff, RZ, 0xc0, !PT ;  /* 0x000000ff906e7812 */ /* 0x000fe600078ec0ff */
[C---:B------:R-:W-:Y:S01]  /*c0e0*/  FMUL.FTZ R80, R2.reuse, R80 ;  /* 0x0000005002507220 */ /* 0x040fe20000410000 */
[--C-:B------:R-:W-:Y:S01]  /*c0f0*/  SHF.R.U32.HI R116, RZ, 0x18, R144.reuse ;  /* 0x00000018ff747819 */ /* 0x100fe20000011690 */
[----:B------:R-:W-:Y:S01]  /*c100*/  FMUL.FTZ R81, R2, R81 ;  /* 0x0000005102517220 */ /* 0x000fe20000410000 */
[C---:B--2---:R-:W-:Y:S02]  /*c110*/  HMMA.16816.F32 R76, R136.reuse, R104, R76 ;  /* 0x00000068884c723c */ /* 0x044fe4000000184c */
[----:B------:R-:W2:Y:S01]  /*c120*/  MUFU.EX2 R238, R238 ;  /* 0x000000ee00ee7308 */ /* 0x000ea20000000800 */
[C---:B------:R-:W-:Y:S01]  /*c130*/  FMUL.FTZ R82, R0.reuse, R82 ;  /* 0x0000005200527220 */ /* 0x040fe20000410000 */
[----:B------:R-:W-:Y:S01]  /*c140*/  FMUL.FTZ R83, R0, R83 ;  /* 0x0000005300537220 */ /* 0x000fe20000410000 */
[----:B------:R-:W-:Y:S01]  /*c150*/  LOP3.LUT R108, R128, 0xff, RZ, 0xc0, !PT ;  /* 0x000000ff806c7812 */ /* 0x000fe200078ec0ff */
[----:B------:R-:W-:Y:S01]  /*c160*/  FMUL.FTZ R84, R2, R84 ;  /* 0x0000005402547220 */ /* 0x000fe20000410000 */
[----:B------:R-:W-:Y:S01]  /*c170*/  LOP3.LUT R105, R144, 0xffff, RZ, 0xc0, !PT ;  /* 0x0000ffff90697812 */ /* 0x000fe200078ec0ff */
[----:B------:R-:W-:Y:S04]  /*c180*/  FMUL.FTZ R85, R2, R85 ;  /* 0x0000005502557220 */ /* 0x000fe80000410000 */
[----:B------:R-:W-:Y:S01]  /*c190*/  MUFU.EX2 R228, R228 ;  /* 0x000000e400e47308 */ /* 0x000fe20000000800 */
[C---:B------:R-:W-:Y:S03]  /*c1a0*/  HMMA.16816.F32 R80, R136.reuse, R106, R80 ;  /* 0x0000006a8850723c */ /* 0x040fe60000001850 */
[----:B------:R-:W-:Y:S01]  /*c1b0*/  SHF.R.U32.HI R105, RZ, 0x8, R105 ;  /* 0x00000008ff697819 */ /* 0x000fe20000011669 */
[C---:B------:R-:W-:Y:S01]  /*c1c0*/  FMUL.FTZ R86, R0.reuse, R86 ;  /* 0x0000005600567220 */ /* 0x040fe20000410000 */
[----:B------:R-:W-:Y:S01]  /*c1d0*/  SHF.R.U32.HI R104, RZ, 0x10, R144 ;  /* 0x00000010ff687819 */ /* 0x000fe20000011690 */
[----:B------:R-:W-:Y:S01]  /*c1e0*/  FMUL.FTZ R87, R0, R87 ;  /* 0x0000005700577220 */ /* 0x000fe20000410000 */
[----:B------:R-:W-:Y:S01]  /*c1f0*/  PRMT R110, R110, 0x5410, R105 ;  /* 0x000054106e6e7816 */ /* 0x000fe20000000069 */
[----:B------:R-:W-:Y:S01]  /*c200*/  FMUL.FTZ R88, R2, R88 ;  /* 0x0000005802587220 */ /* 0x000fe20000410000 */
[----:B------:R-:W-:Y:S01]  /*c210*/  LDSM.16.MT88.4 R144, [R189+0xf000] ;  /* 0x00f00000bd90783b */ /* 0x000fe20000004200 */
[----:B------:R-:W5:Y:S01]  /*c220*/  MUFU.EX2 R235, R235 ;  /* 0x000000eb00eb7308 */ /* 0x000f620000000800 */
[----:B------:R-:W-:Y:S01]  /*c230*/  LOP3.LUT R105, R128, 0xffff, RZ, 0xc0, !PT ;  /* 0x0000ffff80697812 */ /* 0x000fe200078ec0ff */
[----:B------:R-:W-:Y:S01]  /*c240*/  FMUL.FTZ R89, R2, R89 ;  /* 0x0000005902597220 */ /* 0x000fe20000410000 */
[C---:B-1----:R-:W-:Y:S03]  /*c250*/  HMMA.16816.F32 R84, R136.reuse, R100, R84 ;  /* 0x000000648854723c */ /* 0x042fe60000001854 */
[----:B------:R-:W-:Y:S01]  /*c260*/  SHF.R.U32.HI R105, RZ, 0x8, R105 ;  /* 0x00000008ff697819 */ /* 0x000fe20000011669 */
[----:B------:R-:W-:Y:S01]  /*c270*/  FMUL.FTZ R90, R0, R90 ;  /* 0x0000005a005a7220 */ /* 0x000fe20000410000 */
[----:B------:R-:W-:Y:S01]  /*c280*/  LOP3.LUT R109, R104, 0xff, RZ, 0xc0, !PT ;  /* 0x000000ff686d7812 */ /* 0x000fe200078ec0ff */
[----:B------:R-:W-:Y:S01]  /*c290*/  FMUL.FTZ R91, R0, R91 ;  /* 0x0000005b005b7220 */ /* 0x000fe20000410000 */
[----:B------:R-:W-:Y:S01]  /*c2a0*/  PRMT R108, R108, 0x5410, R105 ;  /* 0x000054106c6c7816 */ /* 0x000fe20000000069 */
[C---:B------:R-:W-:Y:S01]  /*c2b0*/  FMUL.FTZ R92, R2.reuse, R92 ;  /* 0x0000005c025c7220 */ /* 0x040fe20000410000 */
[----:B------:R-:W1:Y:S01]  /*c2c0*/  LDSM.16.MT88.4 R104, [R188+0x10000] ;  /* 0x01000000bc68783b */ /* 0x000e620000004200 */
[----:B------:R-:W-:Y:S01]  /*c2d0*/  MUFU.EX2 R224, R224 ;  /* 0x000000e000e07308 */ /* 0x000fe20000000800 */
[----:B------:R-:W-:Y:S01]  /*c2e0*/  PRMT R116, R109, 0x5410, R116 ;  /* 0x000054106d747816 */ /* 0x000fe20000000074 */
[----:B------:R-:W-:Y:S01]  /*c2f0*/  FMUL.FTZ R93, R2, R93 ;  /* 0x0000005d025d7220 */ /* 0x000fe20000410000 */
[C---:B------:R-:W-:Y:S03]  /*c300*/  HMMA.16816.F32 R88, R136.reuse, R102, R88 ;  /* 0x000000668858723c */ /* 0x040fe60000001858 */
[--C-:B------:R-:W-:Y:S01]  /*c310*/  HSET2.LE.AND R111, R116, R211.reuse, PT ;  /* 0x000000d3746f7233 */ /* 0x100fe20003803000 */
[C---:B------:R-:W-:Y:S01]  /*c320*/  FMUL.FTZ R94, R0.reuse, R94 ;  /* 0x0000005e005e7220 */ /* 0x040fe20000410000 */
[----:B------:R-:W4:Y:S01]  /*c330*/  LDSM.16.MT88.4 R116, [R190+0xc800] ;  /* 0x00c80000be74783b */ /* 0x000f220000004200 */
[--C-:B------:R-:W-:Y:S01]  /*c340*/  SHF.R.U32.HI R109, RZ, 0x10, R128.reuse ;  /* 0x00000010ff6d7819 */ /* 0x100fe20000011680 */
[----:B------:R-:W-:Y:S01]  /*c350*/  FMUL.FTZ R95, R0, R95 ;  /* 0x0000005f005f7220 */ /* 0x000fe20000410000 */
[----:B------:R-:W-:Y:S01]  /*c360*/  SHF.R.U32.HI R128, RZ, 0x18, R128 ;  /* 0x00000018ff807819 */ /* 0x000fe20000011680 */
[----:B------:R-:W5:Y:S02]  /*c370*/  MUFU.EX2 R237, R237 ;  /* 0x000000ed00ed7308 */ /* 0x000f640000000800 */
[----:B------:R-:W-:Y:S01]  /*c380*/  LOP3.LUT R109, R109, 0xff, RZ, 0xc0, !PT ;  /* 0x000000ff6d6d7812 */ /* 0x000fe200078ec0ff */
[C---:B------:R-:W-:Y:S01]  /*c390*/  FMUL.FTZ R96, R2.reuse, R96 ;  /* 0x0000006002607220 */ /* 0x040fe20000410000 */
[--C-:B------:R-:W-:Y:S01]  /*c3a0*/  HSET2.LE.AND R110, R110, R211.reuse, PT ;  /* 0x000000d36e6e7233 */ /* 0x100fe20003803000 */
[----:B------:R-:W-:Y:S01]  /*c3b0*/  FMUL.FTZ R97, R2, R97 ;  /* 0x0000006102617220 */ /* 0x000fe20000410000 */
[----:B------:R-:W-:Y:S01]  /*c3c0*/  PRMT R128, R109, 0x5410, R128 ;  /* 0x000054106d807816 */ /* 0x000fe20000000080 */
[C---:B------:R-:W-:Y:S01]  /*c3d0*/  FMUL.FTZ R98, R0.reuse, R98 ;  /* 0x0000006200627220 */ /* 0x040fe20000410000 */
[----:B---3--:R-:W-:Y:S01]  /*c3e0*/  F2FP.F16.F32.PACK_AB R109, R173, R168 ;  /* 0x000000a8ad6d723e */ /* 0x008fe200000000ff */
[----:B------:R-:W-:Y:S01]  /*c3f0*/  FMUL.FTZ R99, R0, R99 ;  /* 0x0000006300637220 */ /* 0x000fe20000410000 */
[----:B------:R-:W-:Y:S01]  /*c400*/  F2FP.F16.F32.PACK_AB R100, R175, R170 ;  /* 0x000000aaaf64723e */ /* 0x000fe200000000ff */
[----:B------:R-:W3:Y:S01]  /*c410*/  MUFU.EX2 R216, R216 ;  /* 0x000000d800d87308 */ /* 0x000ee20000000800 */
[----:B------:R-:W-:Y:S01]  /*c420*/  LOP3.LUT R110, R110, R109, RZ, 0xc0, !PT ;  /* 0x0000006d6e6e7212 */ /* 0x000fe200078ec0ff */
[----:B------:R-:W-:Y:S01]  /*c430*/  FFMA.FTZ R171, R2, R217, R171 ;  /* 0x000000d902ab7223 */ /* 0x000fe200000100ab */
[----:B------:R-:W-:Y:S01]  /*c440*/  F2FP.F16.F32.PACK_AB R101, R172, R223 ;  /* 0x000000dfac65723e */ /* 0x000fe200000000ff */
[----:B------:R-:W-:Y:S01]  /*c450*/  FFMA.FTZ R169, R0, R215, R169 ;  /* 0x000000d700a97223 */ /* 0x000fe200000100a9 */
[----:B------:R-:W-:Y:S01]  /*c460*/  LOP3.LUT R111, R111, R100, RZ, 0xc0, !PT ;  /* 0x000000646f6f7212 */ /* 0x000fe200078ec0ff */
[----:B------:R-:W-:Y:S01]  /*c470*/  FADD.FTZ R166, R166, R171 ;  /* 0x000000aba6a67221 */ /* 0x000fe20000010000 */
[--C-:B------:R-:W-:Y:S03]  /*c480*/  HSET2.LE.AND R108, R108, R211.reuse, PT ;  /* 0x000000d36c6c7233 */ /* 0x100fe60003803000 */
[----:B------:R-:W3:Y:S01]  /*c490*/  MUFU.EX2 R214, R214 ;  /* 0x000000d600d67308 */ /* 0x000ee20000000800 */
[--C-:B------:R-:W-:Y:S01]  /*c4a0*/  HSET2.LE.AND R109, R128, R211.reuse, PT ;  /* 0x000000d3806d7233 */ /* 0x100fe20003803000 */
[----:B------:R-:W-:Y:S01]  /*c4b0*/  FADD.FTZ R0, R167, R169 ;  /* 0x000000a9a7007221 */ /* 0x000fe20000010000 */
[----:B------:R-:W-:Y:S01]  /*c4c0*/  F2FP.F16.F32.PACK_AB R128, R225, R174 ;  /* 0x000000aee180723e */ /* 0x000fe200000000ff */
[----:B------:R-:W-:Y:S01]  /*c4d0*/  FADD.FTZ R165, R165, R166 ;  /* 0x000000a6a5a57221 */ /* 0x000fe20000010000 */
[----:B------:R-:W-:Y:S01]  /*c4e0*/  LOP3.LUT R108, R108, R101, RZ, 0xc0, !PT ;  /* 0x000000656c6c7212 */ /* 0x000fe200078ec0ff */
[----:B------:R-:W-:Y:S01]  /*c4f0*/  FADD.FTZ R135, R135, R0 ;  /* 0x0000000087877221 */ /* 0x000fe20000010000 */
[----:B------:R-:W2:Y:S01]  /*c500*/  LDSM.16.MT88.4 R100, [R192+0xe800] ;  /* 0x00e80000c064783b */ /* 0x000ea20000004200 */
[C---:B-1----:R-:W-:Y:S03]  /*c510*/  HMMA.16816.F32 R92, R136.reuse, R104, R92 ;  /* 0x00000068885c723c */ /* 0x042fe6000000185c */
[----:B------:R-:W-:Y:S01]  /*c520*/  LOP3.LUT R109, R109, R128, RZ, 0xc0, !PT ;  /* 0x000000806d6d7212 */ /* 0x000fe200078ec0ff */
[----:B------:R-:W-:Y:S01]  /*c530*/  FADD.FTZ R164, R164, R165 ;  /* 0x000000a5a4a47221 */ /* 0x000fe20000010000 */
[----:B------:R-:W-:Y:S01]  /*c540*/  MOV R2, R3 ;  /* 0x0000000300027202 */ /* 0x000fe20000000f00 */
[----:B------:R-:W-:Y:S01]  /*c550*/  HMMA.16816.F32 R96, R136, R106, R96 ;  /* 0x0000006a8860723c */ /* 0x000fe20000001860 */
[----:B------:R-:W1:Y:S04]  /*c560*/  LDSM.16.MT88.4 R104, [R190+0xe800] ;  /* 0x00e80000be68783b */ /* 0x000e680000004200 */
[----:B------:R-:W-:Y:S01]  /*c570*/  FADD.FTZ R135, R134, R135 ;  /* 0x0000008786877221 */ /* 0x000fe20000010000 */
[C---:B------:R-:W-:Y:S03]  /*c580*/  HMMA.16816.F32 R4, R108.reuse, R112, R4 ;  /* 0x000000706c04723c */ /* 0x040fe60000001804 */
[----:B------:R-:W-:Y:S02]  /*c590*/  LDSM.16.MT88.4 R128, [R188+0xd000] ;  /* 0x00d00000bc80783b */ /* 0x000fe40000004200 */
[----:B------:R-:W-:Y:S01]  /*c5a0*/  FADD.FTZ R223, R223, R164 ;  /* 0x000000a4dfdf7221 */ /* 0x000fe20000010000 */
[C---:B------:R-:W-:Y:S05]  /*c5b0*/  HMMA.16816.F32 R8, R108.reuse, R114, R8 ;  /* 0x000000726c08723c */ /* 0x040fea0000001808 */
[----:B------:R-:W5:Y:S01]  /*c5c0*/  LDSM.16.MT88.4 R112, [R189+0xe800] ;  /* 0x00e80000bd70783b */ /* 0x000f620000004200 */
[C---:B----4-:R-:W-:Y:S05]  /*c5d0*/  HMMA.16816.F32 R12, R108.reuse, R116, R12 ;  /* 0x000000746c0c723c */ /* 0x050fea000000180c */
[----:B------:R-:W-:Y:S01]  /*c5e0*/  FADD.FTZ R174, R174, R135 ;  /* 0x00000087aeae7221 */ /* 0x000fe20000010000 */
[C---:B------:R-:W-:Y:S01]  /*c5f0*/  HMMA.16816.F32 R16, R108.reuse, R118, R16 ;  /* 0x000000766c10723c */ /* 0x040fe20000001810 */
[----:B------:R-:W4:Y:S04]  /*c600*/  LDSM.16.MT88.4 R116, [R188+0xe800] ;  /* 0x00e80000bc74783b */ /* 0x000f280000004200 */
[----:B------:R-:W-:Y:S01]  /*c610*/  FADD.FTZ R223, R172, R223 ;  /* 0x000000dfacdf7221 */ /* 0x000fe20000010000 */
[C---:B------:R-:W-:Y:S05]  /*c620*/  HMMA.16816.F32 R20, R108.reuse, R120, R20 ;  /* 0x000000786c14723c */ /* 0x040fea0000001814 */
[----:B------:R-:W-:Y:S01]  /*c630*/  FADD.FTZ R225, R225, R174 ;  /* 0x000000aee1e17221 */ /* 0x000fe20000010000 */
[C---:B------:R-:W-:Y:S01]  /*c640*/  HMMA.16816.F32 R24, R108.reuse, R122, R24 ;  /* 0x0000007a6c18723c */ /* 0x040fe20000001818 */
[----:B------:R-:W-:Y:S01]  /*c650*/  MOV R121, UR32 ;  /* 0x0000002000797c02 */ /* 0x000fe20008000f00 */
[----:B------:R-:W-:Y:S03]  /*c660*/  UMOV UR32, UR38 ;  /* 0x0000002600207c82 */ /* 0x000fe60008000000 */
[----:B------:R-:W-:Y:S01]  /*c670*/  LOP3.LUT R121, R221, UR31, R121, 0x96, !PT ;  /* 0x0000001fdd797c12 */ /* 0x000fe2000f8e9679 */
[C---:B------:R-:W-:Y:S05]  /*c680*/  HMMA.16816.F32 R28, R108.reuse, R124, R28 ;  /* 0x0000007c6c1c723c */ /* 0x040fea000000181c */
[----:B------:R-:W-:Y:S01]  /*c690*/  FADD.FTZ R168, R168, R223 ;  /* 0x000000dfa8a87221 */ /* 0x000fe20000010000 */
[C---:B------:R-:W-:Y:S05]  /*c6a0*/  HMMA.16816.F32 R32, R108.reuse, R126, R32 ;  /* 0x0000007e6c20723c */ /* 0x040fea0000001820 */
[----:B------:R-:W-:Y:S01]  /*c6b0*/  IMAD.WIDE.U32 R124, R121, -0x326172a9, RZ ;  /* 0xcd9e8d57797c7825 */ /* 0x000fe200078e00ff */
[C---:B--2---:R-:W-:Y:S01]  /*c6c0*/  HMMA.16816.F32 R36, R108.reuse, R100, R36 ;  /* 0x000000646c24723c */ /* 0x044fe20000001824 */
[----:B------:R-:W2:Y:S04]  /*c6d0*/  LDSM.16.MT88.4 R120, [R192+0x10800] ;  /* 0x01080000c078783b */ /* 0x000ea80000004200 */
[----:B------:R-:W-:Y:S01]  /*c6e0*/  LOP3.LUT R124, R141, UR18, R124, 0x96, !PT ;  /* 0x000000128d7c7c12 */ /* 0x000fe2000f8e967c */
[C---:B------:R-:W-:Y:S05]  /*c6f0*/  HMMA.16816.F32 R40, R108.reuse, R102, R40 ;  /* 0x000000666c28723c */ /* 0x040fea0000001828 */
[----:B------:R-:W-:Y:S01]  /*c700*/  LOP3.LUT R100, R125, UR20, R218, 0x96, !PT ;  /* 0x000000147d647c12 */ /* 0x000fe2000f8e96da */
[C---:B-1----:R-:W-:Y:S05]  /*c710*/  HMMA.16816.F32 R44, R108.reuse, R104, R44 ;  /* 0x000000686c2c723c */ /* 0x042fea000000182c */
[----:B------:R-:W-:Y:S01]  /*c720*/  IMAD.WIDE.U32 R124, R124, -0x2daee0ad, RZ ;  /* 0xd2511f537c7c7825 */ /* 0x000fe200078e00ff */
[C---:B------:R-:W-:Y:S01]  /*c730*/  HMMA.16816.F32 R48, R108.reuse, R106, R48 ;  /* 0x0000006a6c30723c */ /* 0x040fe20000001830 */
[----:B------:R-:W-:Y:S04]  /*c740*/  LDSM.16.MT88.4 R104, [R189+0x10800] ;  /* 0x01080000bd68783b */ /* 0x000fe80000004200 */
[----:B------:R-:W-:Y:S01]  /*c750*/  IMAD.WIDE.U32 R156, R100, -0x2daee0ad, RZ ;  /* 0xd2511f53649c7825 */ /* 0x000fe200078e00ff */
[C---:B-----5:R-:W-:Y:S05]  /*c760*/  HMMA.16816.F32 R52, R108.reuse, R112, R52 ;  /* 0x000000706c34723c */ /* 0x060fea0000001834 */
[----:B------:R-:W-:Y:S01]  /*c770*/  LOP3.LUT R100, R157, UR17, R212, 0x96, !PT ;  /* 0x000000119d647c12 */ /* 0x000fe2000f8e96d4 */
[C---:B------:R-:W-:Y:S05]  /*c780*/  HMMA.16816.F32 R56, R108.reuse, R114, R56 ;  /* 0x000000726c38723c */ /* 0x040fea0000001838 */
[----:B------:R-:W-:Y:S01]  /*c790*/  LOP3.LUT R156, R125, UR15, R156, 0x96, !PT ;  /* 0x0000000f7d9c7c12 */ /* 0x000fe2000f8e969c */
[C---:B----4-:R-:W-:Y:S05]  /*c7a0*/  HMMA.16816.F32 R60, R108.reuse, R116, R60 ;  /* 0x000000746c3c723c */ /* 0x050fea000000183c */
[----:B------:R-:W-:Y:S01]  /*c7b0*/  IMAD.WIDE.U32 R158, R100, -0x326172a9, RZ ;  /* 0xcd9e8d57649e7825 */ /* 0x000fe200078e00ff */
[C---:B------:R-:W-:Y:S01]  /*c7c0*/  HMMA.16816.F32 R64, R108.reuse, R118, R64 ;  /* 0x000000766c40723c */ /* 0x040fe20000001840 */
[----:B------:R-:W1:Y:S04]  /*c7d0*/  LDSM.16.MT88.4 R100, [R190+0x10800] ;  /* 0x01080000be64783b */ /* 0x000e680000004200 */
[----:B------:R-:W-:Y:S01]  /*c7e0*/  IMAD.WIDE.U32 R156, R156, -0x326172a9, RZ ;  /* 0xcd9e8d579c9c7825 */ /* 0x000fe200078e00ff */
[C---:B--2---:R-:W-:Y:S03]  /*c7f0*/  HMMA.16816.F32 R68, R108.reuse, R120, R68 ;  /* 0x000000786c44723c */ /* 0x044fe60000001844 */
[----:B------:R-:W-:Y:S02]  /*c800*/  LDSM.16.MT88.4 R116, [R192+0xd000] ;  /* 0x00d00000c074783b */ /* 0x000fe40000004200 */
[----:B------:R-:W-:Y:S01]  /*c810*/  LOP3.LUT R140, R159, UR16, R140, 0x96, !PT ;  /* 0x000000109f8c7c12 */ /* 0x000fe2000f8e968c */
[C---:B------:R-:W-:Y:S05]  /*c820*/  HMMA.16816.F32 R72, R108.reuse, R122, R72 ;  /* 0x0000007a6c48723c */ /* 0x040fea0000001848 */
[----:B------:R-:W-:Y:S01]  /*c830*/  LOP3.LUT R158, R157, UR14, R158, 0x96, !PT ;  /* 0x0000000e9d9e7c12 */ /* 0x000fe2000f8e969e */
[----:B------:R-:W-:Y:S01]  /*c840*/  IMAD.WIDE.U32 R140, R140, -0x2daee0ad, RZ ;  /* 0xd2511f538c8c7825 */ /* 0x000fe200078e00ff */
[----:B------:R-:W-:Y:S04]  /*c850*/  LDSM.16.MT88.4 R120, [R190+0xd000] ;  /* 0x00d00000be78783b */ /* 0x000fe80000004200 */
[----:B------:R-:W-:Y:S01]  /*c860*/  IMAD.WIDE.U32 R158, R158, -0x2daee0ad, RZ ;  /* 0xd2511f539e9e7825 */ /* 0x000fe200078e00ff */
[----:B------:R-:W-:Y:S03]  /*c870*/  LOP3.LUT R160, R141, UR13, R124, 0x96, !PT ;  /* 0x0000000d8da07c12 */ /* 0x000fe6000f8e967c */
[----:B------:R-:W-:Y:S01]  /*c880*/  FADD.FTZ R0, R170, R225 ;  /* 0x000000e1aa007221 */ /* 0x000fe20000010000 */
[----:B------:R-:W-:Y:S01]  /*c890*/  LDSM.16.MT88.4 R124, [R189+0xd000] ;  /* 0x00d00000bd7c783b */ /* 0x000fe20000004200 */
[----:B------:R-:W-:Y:S01]  /*c8a0*/  LOP3.LUT R148, R159, UR12, R140, 0x96, !PT ;  /* 0x0000000c9f947c12 */ /* 0x000fe2000f8e968c */
[----:B------:R-:W-:Y:S04]  /*c8b0*/  IMAD.WIDE.U32 R160, R160, -0x326172a9, RZ ;  /* 0xcd9e8d57a0a07825 */ /* 0x000fe800078e00ff */
[----:B------:R-:W-:Y:S01]  /*c8c0*/  FADD.FTZ R168, R173, R168 ;  /* 0x000000a8ada87221 */ /* 0x000fe20000010000 */
[----:B------:R-:W-:Y:S01]  /*c8d0*/  FADD.FTZ R0, R175, R0 ;  /* 0x00000000af007221 */ /* 0x000fe20000010000 */
[----:B------:R-:W-:Y:S01]  /*c8e0*/  IMAD.WIDE.U32 R148, R148, -0x326172a9, RZ ;  /* 0xcd9e8d5794947825 */ /* 0x000fe200078e00ff */
[----:B------:R-:W-:Y:S01]  /*c8f0*/  LOP3.LUT R156, R161, UR26, R156, 0x96, !PT ;  /* 0x0000001aa19c7c12 */ /* 0x000fe2000f8e969c */
[----:B------:R-:W-:Y:S01]  /*c900*/  LDSM.16.MT88.4 R140, [R190+0xf000] ;  /* 0x00f00000be8c783b */ /* 0x000fe20000004200 */
[----:B------:R-:W-:Y:S03]  /*c910*/  LOP3.LUT R115, R148, 0xffff, RZ, 0xc0, !PT ;  /* 0x0000ffff94737812 */ /* 0x000fe600078ec0ff */
[----:B------:R-:W-:Y:S01]  /*c920*/  IMAD.WIDE.U32 R156, R156, -0x2daee0ad, RZ ;  /* 0xd2511f539c9c7825 */ /* 0x000fe200078e00ff */
[--C-:B------:R-:W-:Y:S01]  /*c930*/  SHF.R.U32.HI R136, RZ, 0x10, R148.reuse ;  /* 0x00000010ff887819 */ /* 0x100fe20000011694 */
[C---:B-1----:R-:W-:Y:S03]  /*c940*/  HMMA.16816.F32 R76, R108.reuse, R100, R76 ;  /* 0x000000646c4c723c */ /* 0x042fe6000000184c */
[----:B------:R-:W-:Y:S02]  /*c950*/  SHF.R.U32.HI R113, RZ, 0x18, R148 ;  /* 0x00000018ff717819 */ /* 0x000fe40000011694 */
[----:B------:R-:W-:Y:S01]  /*c960*/  SHF.R.U32.HI R115, RZ, 0x8, R115 ;  /* 0x00000008ff737819 */ /* 0x000fe20000011673 */
[C---:B------:R-:W-:Y:S05]  /*c970*/  HMMA.16816.F32 R80, R108.reuse, R102, R80 ;  /* 0x000000666c50723c */ /* 0x040fea0000001850 */
[----:B------:R-:W-:Y:S01]  /*c980*/  LOP3.LUT R138, R148, 0xff, RZ, 0xc0, !PT ;  /* 0x000000ff948a7812 */ /* 0x000fe200078ec0ff */
[C---:B------:R-:W-:Y:S05]  /*c990*/  HMMA.16816.F32 R84, R108.reuse, R104, R84 ;  /* 0x000000686c54723c */ /* 0x040fea0000001854 */
[----:B------:R-:W-:Y:S01]  /*c9a0*/  LOP3.LUT R136, R136, 0xff, RZ, 0xc0, !PT ;  /* 0x000000ff88887812 */ /* 0x000fe200078ec0ff */
[C---:B------:R-:W-:Y:S05]  /*c9b0*/  HMMA.16816.F32 R88, R108.reuse, R106, R88 ;  /* 0x0000006a6c58723c */ /* 0x040fea0000001858 */
[----:B------:R-:W-:Y:S02]  /*c9c0*/  PRMT R138, R138, 0x5410, R115 ;  /* 0x000054108a8a7816 */ /* 0x000fe40000000073 */
[----:B------:R-:W-:Y:S02]  /*c9d0*/  PRMT R136, R136, 0x5410, R113 ;  /* 0x0000541088887816 */ /* 0x000fe40000000071 */
[----:B------:R-:W1:Y:S02]  /*c9e0*/  LDSM.16.MT88.4 R112, [R188+0x10800] ;  /* 0x01080000bc70783b */ /* 0x000e640000004200 */
[----:B------:R-:W-:Y:S02]  /*c9f0*/  LOP3.LUT R148, R149, UR21, R160, 0x96, !PT ;  /* 0x0000001595947c12 */ /* 0x000fe4000f8e96a0 */
[--C-:B------:R-:W-:Y:S02]  /*ca00*/  HSET2.LE.AND R102, R138, R211.reuse, PT ;  /* 0x000000d38a667233 */ /* 0x100fe40003803000 */
[--C-:B------:R-:W-:Y:S02]  /*ca10*/  SHF.R.U32.HI R101, RZ, 0x10, R148.reuse ;  /* 0x00000010ff657819 */ /* 0x100fe40000011694 */
[C---:B------:R-:W-:Y:S01]  /*ca20*/  LOP3.LUT R137, R148.reuse, 0xffff, RZ, 0xc0, !PT ;  /* 0x0000ffff94897812 */ /* 0x040fe200078ec0ff */
[----:B------:R-:W-:Y:S01]  /*ca30*/  LDSM.16.MT88.4 R160, [R192+0x11800] ;  /* 0x01180000c0a0783b */ /* 0x000fe20000004200 */
[----:B------:R-:W-:Y:S02]  /*ca40*/  LOP3.LUT R150, R148, 0xff, RZ, 0xc0, !PT ;  /* 0x000000ff94967812 */ /* 0x000fe400078ec0ff */
[----:B------:R-:W-:Y:S02]  /*ca50*/  SHF.R.U32.HI R148, RZ, 0x18, R148 ;  /* 0x00000018ff947819 */ /* 0x000fe40000011694 */
[----:B------:R-:W-:Y:S02]  /*ca60*/  LOP3.LUT R101, R101, 0xff, RZ, 0xc0, !PT ;  /* 0x000000ff65657812 */ /* 0x000fe400078ec0ff */
[----:B------:R-:W-:Y:S02]  /*ca70*/  SHF.R.U32.HI R137, RZ, 0x8, R137 ;  /* 0x00000008ff897819 */ /* 0x000fe40000011689 */
[----:B------:R-:W-:Y:S02]  /*ca80*/  PRMT R148, R101, 0x5410, R148 ;  /* 0x0000541065947816 */ /* 0x000fe40000000094 */
[--C-:B------:R-:W-:Y:S02]  /*ca90*/  HSET2.LE.AND R103, R136, R211.reuse, PT ;  /* 0x000000d388677233 */ /* 0x100fe40003803000 */
[----:B------:R-:W-:Y:S02]  /*caa0*/  PRMT R150, R150, 0x5410, R137 ;  /* 0x0000541096967816 */ /* 0x000fe40000000089 */
[----:B------:R-:W-:Y:S01]  /*cab0*/  F2FP.F16.F32.PACK_AB R101, R242, R227 ;  /* 0x000000e3f265723e */ /* 0x000fe200000000ff */
[----:B------:R-:W2:Y:S01]  /*cac0*/  LDSM.16.MT88.4 R136, [R192+0xf000] ;  /* 0x00f00000c088783b */ /* 0x000ea20000004200 */
[----:B------:R-:W-:Y:S02]  /*cad0*/  F2FP.F16.F32.PACK_AB R100, R238, R229 ;  /* 0x000000e5ee64723e */ /* 0x000fe400000000ff */
[----:B------:R-:W-:Y:S02]  /*cae0*/  LOP3.LUT R102, R102, R101, RZ, 0xc0, !PT ;  /* 0x0000006566667212 */ /* 0x000fe400078ec0ff */
[----:B------:R-:W-:Y:S02]  /*caf0*/  LOP3.LUT R103, R103, R100, RZ, 0xc0, !PT ;  /* 0x0000006467677212 */ /* 0x000fe400078ec0ff */
[--C-:B------:R-:W-:Y:S02]  /*cb00*/  HSET2.LE.AND R100, R150, R211.reuse, PT ;  /* 0x000000d396647233 */ /* 0x100fe40003803000 */
[--C-:B------:R-:W-:Y:S02]  /*cb10*/  HSET2.LE.AND R101, R148, R211.reuse, PT ;  /* 0x000000d394657233 */ /* 0x100fe40003803000 */
[----:B------:R-:W4:Y:S01]  /*cb20*/  LDSM.16.MT88.4 R148, [R188+0xf000] ;  /* 0x00f00000bc94783b */ /* 0x000f220000004200 */
[----:B------:R-:W-:Y:S01]  /*cb30*/  F2FP.F16.F32.PACK_AB R105, R234, R231 ;  /* 0x000000e7ea69723e */ /* 0x000fe200000000ff */
[----:B------:R-:W-:Y:S01]  /*cb40*/  FADD.FTZ R231, R231, R168 ;  /* 0x000000a8e7e77221 */ /* 0x000fe20000010000 */
[----:B------:R-:W-:Y:S01]  /*cb50*/  F2FP.F16.F32.PACK_AB R104, R230, R233 ;  /* 0x000000e9e668723e */ /* 0x000fe200000000ff */
[C---:B-1----:R-:W-:Y:S03]  /*cb60*/  HMMA.16816.F32 R92, R108.reuse, R112, R92 ;  /* 0x000000706c5c723c */ /* 0x042fe6000000185c */
[----:B------:R-:W-:Y:S01]  /*cb70*/  LOP3.LUT R100, R100, R105, RZ, 0xc0, !PT ;  /* 0x0000006964647212 */ /* 0x000fe200078ec0ff */
[----:B------:R-:W-:Y:S01]  /*cb80*/  FADD.FTZ R233, R233, R0 ;  /* 0x00000000e9e97221 */ /* 0x000fe20000010000 */
[----:B------:R-:W-:Y:S01]  /*cb90*/  LOP3.LUT R101, R101, R104, RZ, 0xc0, !PT ;  /* 0x0000006865657212 */ /* 0x000fe200078ec0ff */
[----:B------:R-:W-:Y:S01]  /*cba0*/  HMMA.16816.F32 R96, R108, R114, R96 ;  /* 0x000000726c60723c */ /* 0x000fe20000001860 */
[----:B------:R-:W1:Y:S04]  /*cbb0*/  LDSM.16.MT88.4 R104, [R192+0x11000] ;  /* 0x01100000c068783b */ /* 0x000e680000004200 */
[----:B------:R-:W-:Y:S01]  /*cbc0*/  LOP3.LUT R158, R157, UR27, R158, 0x96, !PT ;  /* 0x0000001b9d9e7c12 */ /* 0x000fe2000f8e969e */
[C---:B------:R-:W-:Y:S03]  /*cbd0*/  HMMA.16816.F32 R4, R100.reuse, R116, R4 ;  /* 0x000000746404723c */ /* 0x040fe60000001804 */
[----:B------:R-:W5:Y:S02]  /*cbe0*/  LDSM.16.MT88.4 R108, [R190+0x11000] ;  /* 0x01100000be6c783b */ /* 0x000f640000004200 */
[----:B------:R-:W-:Y:S01]  /*cbf0*/  MOV R0, R132 ;  /* 0x0000008400007202 */ /* 0x000fe20000000f00 */
[C---:B------:R-:W-:Y:S05]  /*cc00*/  HMMA.16816.F32 R8, R100.reuse, R118, R8 ;  /* 0x000000766408723c */ /* 0x040fea0000001808 */
[----:B------:R-:W3:Y:S01]  /*cc10*/  LDSM.16.MT88.4 R112, [R189+0x11000] ;  /* 0x01100000bd70783b */ /* 0x000ee20000004200 */
[C---:B------:R-:W-:Y:S05]  /*cc20*/  HMMA.16816.F32 R12, R100.reuse, R120, R12 ;  /* 0x00000078640c723c */ /* 0x040fea000000180c */
[----:B------:R-:W-:Y:S01]  /*cc30*/  FADD.FTZ R234, R234, R231 ;  /* 0x000000e7eaea7221 */ /* 0x000fe20000010000 */
[C---:B------:R-:W-:Y:S01]  /*cc40*/  HMMA.16816.F32 R16, R100.reuse, R122, R16 ;  /* 0x0000007a6410723c */ /* 0x040fe20000001810 */
[----:B------:R-:W-:Y:S04]  /*cc50*/  LDSM.16.MT88.4 R116, [R190+0xd800] ;  /* 0x00d80000be74783b */ /* 0x000fe80000004200 */
[----:B------:R-:W-:Y:S01]  /*cc60*/  SHF.R.U32.HI R121, RZ, 0x10, R156 ;  /* 0x00000010ff797819 */ /* 0x000fe2000001169c */
[C---:B------:R-:W-:Y:S05]  /*cc70*/  HMMA.16816.F32 R20, R100.reuse, R124, R20 ;  /* 0x0000007c6414723c */ /* 0x040fea0000001814 */
[----:B------:R-:W-:Y:S01]  /*cc80*/  LOP3.LUT R121, R121, 0xff, RZ, 0xc0, !PT ;  /* 0x000000ff79797812 */ /* 0x000fe200078ec0ff */
[C---:B------:R-:W-:Y:S01]  /*cc90*/  HMMA.16816.F32 R24, R100.reuse, R126, R24 ;  /* 0x0000007e6418723c */ /* 0x040fe20000001818 */
[----:B------:R-:W-:Y:S04]  /*cca0*/  LDSM.16.MT88.4 R124, [R192+0xd800] ;  /* 0x00d80000c07c783b */ /* 0x000fe80000004200 */
[----:B------:R-:W-:Y:S01]  /*ccb0*/  FADD.FTZ R230, R230, R233 ;  /* 0x000000e9e6e67221 */ /* 0x000fe20000010000 */
[C---:B------:R-:W-:Y:S05]  /*ccc0*/  HMMA.16816.F32 R28, R100.reuse, R128, R28 ;  /* 0x00000080641c723c */ /* 0x040fea000000181c */
[----:B------:R-:W-:Y:S01]  /*ccd0*/  FADD.FTZ R227, R227, R234 ;  /* 0x000000eae3e37221 */ /* 0x000fe20000010000 */
[C---:B------:R-:W-:Y:S05]  /*cce0*/  HMMA.16816.F32 R32, R100.reuse, R130, R32 ;  /* 0x000000826420723c */ /* 0x040fea0000001820 */
[----:B------:R-:W-:Y:S01]  /*ccf0*/  FADD.FTZ R229, R229, R230 ;  /* 0x000000e6e5e57221 */ /* 0x000fe20000010000 */
[C---:B--2---:R-:W-:Y:S05]  /*cd00*/  HMMA.16816.F32 R36, R100.reuse, R136, R36 ;  /* 0x000000886424723c */ /* 0x044fea0000001824 */
[----:B------:R-:W-:Y:S01]  /*cd10*/  FADD.FTZ R227, R242, R227 ;  /* 0x000000e3f2e37221 */ /* 0x000fe20000010000 */
[C---:B------:R-:W-:Y:S05]  /*cd20*/  HMMA.16816.F32 R40, R100.reuse, R138, R40 ;  /* 0x0000008a6428723c */ /* 0x040fea0000001828 */
[----:B------:R-:W-:Y:S01]  /*cd30*/  LOP3.LUT R136, R158, 0xff, RZ, 0xc0, !PT ;  /* 0x000000ff9e887812 */ /* 0x000fe200078ec0ff */
[C---:B------:R-:W-:Y:S05]  /*cd40*/  HMMA.16816.F32 R44, R100.reuse, R140, R44 ;  /* 0x0000008c642c723c */ /* 0x040fea000000182c */
[----:B------:R-:W-:Y:S01]  /*cd50*/  LOP3.LUT R138, R156, 0xff, RZ, 0xc0, !PT ;  /* 0x000000ff9c8a7812 */ /* 0x000fe200078ec0ff */
[C---:B------:R-:W-:Y:S01]  /*cd60*/  HMMA.16816.F32 R48, R100.reuse, R142, R48 ;  /* 0x0000008e6430723c */ /* 0x040fe20000001830 */
[----:B------:R-:W-:Y:S04]  /*cd70*/  LDSM.16.MT88.4 R140, [R188+0xd800] ;  /* 0x00d80000bc8c783b */ /* 0x000fe80000004200 */
[----:B------:R-:W-:Y:S01]  /*cd80*/  FADD.FTZ R229, R238, R229 ;  /* 0x000000e5eee57221 */ /* 0x000fe20000010000 */
[C---:B------:R-:W-:Y:S06]  /*cd90*/  HMMA.16816.F32 R52, R100.reuse, R144, R52 ;  /* 0x000000906434723c */ /* 0x040fec0000001834 */
[C---:B------:R-:W-:Y:S01]  /*cda0*/  HMMA.16816.F32 R56, R100.reuse, R146, R56 ;  /* 0x000000926438723c */ /* 0x040fe20000001838 */
[----:B------:R-:W-:Y:S05]  /*cdb0*/  LDSM.16.MT88.4 R144, [R192+0xf800] ;  /* 0x00f80000c090783b */ /* 0x000fea0000004200 */
[C---:B----4-:R-:W-:Y:S06]  /*cdc0*/  HMMA.16816.F32 R60, R100.reuse, R148, R60 ;  /* 0x00000094643c723c */ /* 0x050fec000000183c */
[C---:B------:R-:W-:Y:S01]  /*cdd0*/  HMMA.16816.F32 R64, R100.reuse, R150, R64 ;  /* 0x000000966440723c */ /* 0x040fe20000001840 */
[----:B------:R-:W-:Y:S05]  /*cde0*/  LDSM.16.MT88.4 R148, [R190+0xf800] ;  /* 0x00f80000be94783b */ /* 0x000fea0000004200 */
[C---:B-1----:R-:W-:Y:S06]  /*cdf0*/  HMMA.16816.F32 R68, R100.reuse, R104, R68 ;  /* 0x000000686444723c */ /* 0x042fec0000001844 */
[C---:B------:R-:W-:Y:S01]  /*ce00*/  HMMA.16816.F32 R72, R100.reuse, R106, R72 ;  /* 0x0000006a6448723c */ /* 0x040fe20000001848 */
[----:B------:R-:W1:Y:S05]  /*ce10*/  LDSM.16.MT88.4 R104, [R188+0x11000] ;  /* 0x01100000bc68783b */ /* 0x000e6a0000004200 */
[C---:B-----5:R-:W-:Y:S06]  /*ce20*/  HMMA.16816.F32 R76, R100.reuse, R108, R76 ;  /* 0x0000006c644c723c */ /* 0x060fec000000184c */
[C---:B------:R-:W-:Y:S05]  /*ce30*/  HMMA.16816.F32 R80, R100.reuse, R110, R80 ;  /* 0x0000006e6450723c */ /* 0x040fea0000001850 */
[----:B------:R-:W-:Y:S01]  /*ce40*/  LOP3.LUT R109, R156, 0xffff, RZ, 0xc0, !PT ;  /* 0x0000ffff9c6d7812 */ /* 0x000fe200078ec0ff */
[C---:B---3--:R-:W-:Y:S05]  /*ce50*/  HMMA.16816.F32 R84, R100.reuse, R112, R84 ;  /* 0x000000706454723c */ /* 0x048fea0000001854 */
[----:B------:R-:W-:Y:S01]  /*ce60*/  SHF.R.U32.HI R109, RZ, 0x8, R109 ;  /* 0x00000008ff6d7819 */ /* 0x000fe2000001166d */
[C---:B------:R-:W-:Y:S05]  /*ce70*/  HMMA.16816.F32 R88, R100.reuse, R114, R88 ;  /* 0x000000726458723c */ /* 0x040fea0000001858 */
[----:B------:R-:W-:Y:S02]  /*ce80*/  SHF.R.U32.HI R113, RZ, 0x10, R158 ;  /* 0x00000010ff717819 */ /* 0x000fe4000001169e */
[----:B------:R-:W-:Y:S04]  /*ce90*/  LOP3.LUT R115, R158, 0xffff, RZ, 0xc0, !PT ;  /* 0x0000ffff9e737812 */ /* 0x000fe800078ec0ff */
[----:B------:R-:W-:Y:S02]  /*cea0*/  SHF.R.U32.HI R112, RZ, 0x18, R156 ;  /* 0x00000018ff707819 */ /* 0x000fe4000001169c */
[----:B------:R-:W-:Y:S02]  /*ceb0*/  SHF.R.U32.HI R158, RZ, 0x18, R158 ;  /* 0x00000018ff9e7819 */ /* 0x000fe4000001169e */
[----:B------:R-:W-:Y:S01]  /*cec0*/  LOP3.LUT R113, R113, 0xff, RZ, 0xc0, !PT ;  /* 0x000000ff71717812 */ /* 0x000fe200078ec0ff */
[C---:B-1----:R-:W-:Y:S03]  /*ced0*/  HMMA.16816.F32 R92, R100.reuse, R104, R92 ;  /* 0x00000068645c723c */ /* 0x042fe6000000185c */
[----:B------:R-:W-:Y:S02]  /*cee0*/  SHF.R.U32.HI R115, RZ, 0x8, R115 ;  /* 0x00000008ff737819 */ /* 0x000fe40000011673 */
[----:B------:R-:W-:Y:S01]  /*cef0*/  PRMT R138, R138, 0x5410, R109 ;  /* 0x000054108a8a7816 */ /* 0x000fe2000000006d */
[----:B------:R-:W-:Y:S01]  /*cf00*/  HMMA.16816.F32 R96, R100, R106, R96 ;  /* 0x0000006a6460723c */ /* 0x000fe20000001860 */
[----:B------:R-:W1:Y:S04]  /*cf10*/  LDSM.16.MT88.4 R108, [R189+0xd800] ;  /* 0x00d80000bd6c783b */ /* 0x000e680000004200 */
[----:B------:R-:W-:Y:S02]  /*cf20*/  PRMT R114, R121, 0x5410, R112 ;  /* 0x0000541079727816 */ /* 0x000fe40000000070 */
[----:B------:R-:W-:Y:S02]  /*cf30*/  PRMT R112, R113, 0x5410, R158 ;  /* 0x0000541071707816 */ /* 0x000fe4000000009e */
[----:B------:R-:W2:Y:S02]  /*cf40*/  LDSM.16.MT88.4 R156, [R188+0xf800] ;  /* 0x00f80000bc9c783b */ /* 0x000ea40000004200 */
[----:B------:R-:W-:Y:S02]  /*cf50*/  PRMT R136, R136, 0x5410, R115 ;  /* 0x0000541088887816 */ /* 0x000fe40000000073 */
[--C-:B------:R-:W-:Y:S02]  /*cf60*/  HSET2.LE.AND R138, R138, R211.reuse, PT ;  /* 0x000000d38a8a7233 */ /* 0x100fe40003803000 */
[--C-:B------:R-:W-:Y:S02]  /*cf70*/  HSET2.LE.AND R139, R114, R211.reuse, PT ;  /* 0x000000d3728b7233 */ /* 0x100fe40003803000 */
        /* <DEDUP_REMOVED lines=48> */
.L_x_1127:
        /* <DEDUP_REMOVED lines=188> */
[----:B------:R-:W-:Y:S01]  /*de40*/  F2FP.F16.F32.PACK_AB R66, R67, R66 ;  /* 0x000000424342723e */ /* 0x000fe200000000ff */
[C---:B------:R-:W-:Y:S01]  /*de50*/  FMUL.FTZ R76, R9.reuse, R76 ;  /* 0x0000004c094c7220 */ /* 0x040fe20000410000 */
[----:B------:R-:W-:Y:S01]  /*de60*/  PLOP3.LUT P1, PT, PT, PT, UP0, 0x80, 0x0 ;  /* 0x000000000000781c */ /* 0x000fe20003f2f008 */
        /* <DEDUP_REMOVED lines=42> */
[----:B------:R1:W-:Y:S04]  /*e110*/  STS [R25+0x2000], R64 ;  /* 0x0020004019007388 */ /* 0x0003e80000000800 */
        /* <DEDUP_REMOVED lines=9> */
.L_x_1131:
[----:B------:R-:W-:Y:S01]  /*e1b0*/  ULDC.U8 UR7, c[0x0][0x3d9] ;  /* 0x0000f64000077ab9 */ /* 0x000fe20000000000 */
[----:B------:R-:W-:Y:S01]  /*e1c0*/  STS [R11+0x4000], R68 ;  /* 0x004000440b007388 */ /* 0x000fe20000000800 */
[----:B------:R-:W-:Y:S01]  /*e1d0*/  ISETP.NE.AND P4, PT, RZ, UR7, PT ;  /* 0x00000007ff007c0c */ /* 0x000fe2000bf85270 */
[----:B------:R-:W-:Y:S01]  /*e1e0*/  ULDC.U8 UR9, c[0x0][0x3d8] ;  /* 0x0000f60000097ab9 */ /* 0x000fe20000000000 */
[----:B------:R-:W-:Y:S01]  /*e1f0*/  LOP3.LUT R0, R0, 0xffffffe0, RZ, 0xc0, !PT ;  /* 0xffffffe000007812 */ /* 0x000fe200078ec0ff */
[----:B------:R-:W-:Y:S01]  /*e200*/  STS [R11+0x4400], R70 ;  /* 0x004400460b007388 */ /* 0x000fe20000000800 */
[----:B------:R-:W-:Y:S01]  /*e210*/  ISETP.NE.AND P2, PT, RZ, UR9, PT ;  /* 0x00000009ff007c0c */ /* 0x000fe2000bf45270 */
[----:B------:R-:W3:Y:S02]  /*e220*/  S2UR UR6, SR_CTAID.X ;  /* 0x00000000000679c3 */ /* 0x000ee40000002500 */
[----:B------:R-:W-:Y:S01]  /*e230*/  STS [R13+0x4000], R72 ;  /* 0x004000480d007388 */ /* 0x000fe20000000800 */
[----:B------:R-:W-:Y:S01]  /*e240*/  ISETP.EQ.AND P2, PT, RZ, UR7, P2 ;  /* 0x00000007ff007c0c */ /* 0x000fe20009742270 */
[----:B------:R-:W-:-:S02]  /*e250*/  IMAD.IADD R5, R5, 0x1, -R0 ;  /* 0x0000000105057824 */ /* 0x000fc400078e0a00 */
[----:B------:R1:W-:Y:S02]  /*e260*/  STS [R13+0x4400], R74 ;  /* 0x0044004a0d007388 */ /* 0x0003e40000000800 */
[----:B------:R-:W4:Y:S02]  /*e270*/  @P4 LDC.64 R8, c[0x0][0x2c0] ;  /* 0x0000b000ff084b82 */ /* 0x000f240000000a00 */
[----:B------:R-:W-:Y:S04]  /*e280*/  STS [R15+0x4000], R76 ;  /* 0x0040004c0f007388 */ /* 0x000fe80000000800 */
[----:B------:R5:W-:Y:S02]  /*e290*/  STS [R15+0x4400], R78 ;  /* 0x0044004e0f007388 */ /* 0x000be40000000800 */
[----:B------:R-:W3:Y:S01]  /*e2a0*/  @P4 LDC R24, c[0x0][0x2c0] ;  /* 0x0000b000ff184b82 */ /* 0x000ee20000000800 */
[----:B------:R-:W-:Y:S01]  /*e2b0*/  @!P2 PLOP3.LUT P1, PT, PT, PT, PT, 0x8, 0x0 ;  /* 0x000000000000a81c */ /* 0x000fe20003f2e170 */
[----:B------:R3:W-:Y:S01]  /*e2c0*/  STS [R17+0x4000], R80 ;  /* 0x0040005011007388 */ /* 0x0007e20000000800 */
[----:B------:R-:W-:-:S03]  /*e2d0*/  @!P2 CS2R R32, SRZ ;  /* 0x000000000020a805 */ /* 0x000fc6000001ff00 */
[----:B------:R3:W-:Y:S04]  /*e2e0*/  STS [R17+0x4400], R82 ;  /* 0x0044005211007388 */ /* 0x0007e80000000800 */
[----:B------:R3:W-:Y:S04]  /*e2f0*/  STS [R19+0x4000], R84 ;  /* 0x0040005413007388 */ /* 0x0007e80000000800 */
[----:B------:R3:W-:Y:S01]  /*e300*/  STS [R19+0x4400], R86 ;  /* 0x0044005613007388 */ /* 0x0007e20000000800 */
[----:B-12---:R-:W-:Y:S01]  /*e310*/  SHF.R.S32.HI R13, RZ, 0x1f, R6 ;  /* 0x0000001fff0d7819 */ /* 0x006fe20000011406 */
[----:B----4-:R-:W-:-:S02]  /*e320*/  @P4 IMAD R9, R9, R8, RZ ;  /* 0x0000000809094224 */ /* 0x010fc400078e02ff */
[----:B------:R1:W-:Y:S01]  /*e330*/  STS [R21+0x4000], R88 ;  /* 0x0040005815007388 */ /* 0x0003e20000000800 */
[CC--:B------:R-:W-:Y:S01]  /*e340*/  LEA.HI R26, R13.reuse, R6.reuse, RZ, 0x3 ;  /* 0x000000060d1a7211 */ /* 0x0c0fe200078f18ff */
[----:B------:R-:W-:Y:S02]  /*e350*/  @P4 IMAD.MOV.U32 R8, RZ, RZ, 0x1 ;  /* 0x00000001ff084424 */ /* 0x000fe400078e00ff */
[----:B------:R1:W-:Y:S01]  /*e360*/  STS [R21+0x4400], R90 ;  /* 0x0044005a15007388 */ /* 0x0003e20000000800 */
[----:B-----5:R-:W-:Y:S02]  /*e370*/  LEA.HI R15, R13, R6, RZ, 0x5 ;  /* 0x000000060d0f7211 */ /* 0x020fe400078f28ff */
[----:B------:R-:W-:Y:S01]  /*e380*/  LOP3.LUT R13, R26, 0xfffffff8, RZ, 0xc0, !PT ;  /* 0xfffffff81a0d7812 */ /* 0x000fe200078ec0ff */
[----:B------:R1:W-:Y:S01]  /*e390*/  STS [R23+0x4000], R92 ;  /* 0x0040005c17007388 */ /* 0x0003e20000000800 */
[----:B------:R-:W-:-:S03]  /*e3a0*/  LOP3.LUT R15, R15, 0xffffffe0, RZ, 0xc0, !PT ;  /* 0xffffffe00f0f7812 */ /* 0x000fc600078ec0ff */
[----:B------:R1:W-:Y:S02]  /*e3b0*/  STS [R23+0x4400], R94 ;  /* 0x0044005e17007388 */ /* 0x0003e40000000800 */
[C---:B------:R-:W-:Y:S01]  /*e3c0*/  IMAD.IADD R0, R6.reuse, 0x1, -R15 ;  /* 0x0000000106007824 */ /* 0x040fe200078e0a0f */
[----:B------:R-:W2:Y:S01]  /*e3d0*/  S2R R11, SR_CTAID.Y ;  /* 0x00000000000b7919 */ /* 0x000ea20000002600 */
[----:B------:R-:W-:Y:S01]  /*e3e0*/  IMAD.IADD R6, R6, 0x1, -R13 ;  /* 0x0000000106067824 */ /* 0x000fe200078e0a0d */
[----:B------:R-:W4:Y:S01]  /*e3f0*/  S2R R10, SR_CTAID.Z ;  /* 0x00000000000a7919 */ /* 0x000f220000002700 */
[----:B------:R1:W-:Y:S04]  /*e400*/  STS [R25+0x4000], R96 ;  /* 0x0040006019007388 */ /* 0x0003e80000000800 */
[----:B------:R1:W-:Y:S01]  /*e410*/  STS [R25+0x4400], R98 ;  /* 0x0044006219007388 */ /* 0x0003e20000000800 */
[----:B---3--:R-:W-:Y:S05]  /*e420*/  @!P2 BRA `(.L_x_1132) ;  /* 0x00000000001ca947 */ /* 0x008fea0003800000 */
[----:B------:R-:W3:Y:S01]  /*e430*/  S2UR UR8, SR_CTAID.Y ;  /* 0x00000000000879c3 */ /* 0x000ee20000002600 */
[----:B------:R-:W-:Y:S01]  /*e440*/  ULDC UR7, c[0x0][0x2c4] ;  /* 0x0000b10000077ab9 */ /* 0x000fe20000000800 */
[----:B------:R-:W-:Y:S01]  /*e450*/  PLOP3.LUT P1, PT, PT, PT, PT, 0x80, 0x0 ;  /* 0x000000000000781c */ /* 0x000fe20003f2f070 */
[----:B---3--:R-:W-:-:S04]  /*e460*/  @!UP0 UIMAD UR23, UR8, UR7, URZ ;  /* 0x00000007081782a4 */ /* 0x008fc8000f8e023f */
[----:B------:R-:W-:Y:S02]  /*e470*/  USHF.R.S32.HI UR7, URZ, 0x1f, UR23 ;  /* 0x0000001f3f077899 */ /* 0x000fe40008011417 */
[----:B------:R-:W-:-:S04]  /*e480*/  IMAD.U32 R32, RZ, RZ, UR23 ;  /* 0x00000017ff207e24 */ /* 0x000fc8000f8e00ff */
[----:B------:R-:W-:Y:S02]  /*e490*/  MOV R33, UR7 ;  /* 0x0000000700217c02 */ /* 0x000fe40008000f00 */
.L_x_1132:
[----:B------:R-:W-:Y:S05]  /*e4a0*/  @P4 BRA `(.L_x_1133) ;  /* 0x0000000000184947 */ /* 0x000fea0003800000 */
[----:B------:R-:W3:Y:S01]  /*e4b0*/  LDC R9, c[0x0][0x2c4] ;  /* 0x0000b100ff097b82 */ /* 0x000ee20000000800 */
[----:B------:R-:W-:Y:S02]  /*e4c0*/  ISETP.NE.AND P2, PT, RZ, UR9, PT ;  /* 0x00000009ff007c0c */ /* 0x000fe4000bf45270 */
[----:B------:R-:W-:-:S05]  /*e4d0*/  MOV R24, 0x1 ;  /* 0x0000000100187802 */ /* 0x000fca0000000f00 */
[----:B------:R-:W5:Y:S08]  /*e4e0*/  LDC R8, c[0x0][0x270] ;  /* 0x00009c00ff087b82 */ /* 0x000f700000000800 */
[----:B---3--:R-:W5:Y:S02]  /*e4f0*/  @P2 LDC R9, c[0x0][0x2e4] ;  /* 0x0000b900ff092b82 */ /* 0x008f640000000800 */
[----:B-----5:R-:W-:-:S07]  /*e500*/  IMAD R8, R9, R8, RZ ;  /* 0x0000000809087224 */ /* 0x020fce00078e02ff */
.L_x_1133:
[----:B------:R-:W-:Y:S01]  /*e510*/  BAR.SYNC.DEFER_BLOCKING 0x0 ;  /* 0x0000000000007b1d */ /* 0x000fe20000010000 */
[----:B------:R-:W-:Y:S01]  /*e520*/  SHF.R.S32.HI R28, RZ, 0x1f, R7 ;  /* 0x0000001fff1c7819 */ /* 0x000fe20000011407 */
[----:B--2---:R-:W-:Y:S01]  /*e530*/  IMAD R8, R11, R8, RZ ;  /* 0x000000080b087224 */ /* 0x004fe200078e02ff */
[----:B------:R-:W-:Y:S01]  /*e540*/  LOP3.LUT P6, RZ, R5, 0x3, RZ, 0xc0, !PT ;  /* 0x0000000305ff7812 */ /* 0x000fe200078cc0ff */
[----:B------:R-:W-:Y:S01]  /*e550*/  IMAD R11, R24, UR6, RZ ;  /* 0x00000006180b7c24 */ /* 0x000fe2000f8e02ff */
[----:B------:R-:W-:-:S03]  /*e560*/  LEA.HI R28, R28, R7, RZ, 0x2 ;  /* 0x000000071c1c7211 */ /* 0x000fc600078f10ff */
[----:B-1----:R-:W1:Y:S01]  /*e570*/  @P3 LDC R25, c[0x0][0x2e8] ;  /* 0x0000ba00ff193b82 */ /* 0x002e620000000800 */
[----:B------:R-:W-:Y:S01]  /*e580*/  SHF.R.S32.HI R30, RZ, 0x3, R26 ;  /* 0x00000003ff1e7819 */ /* 0x000fe2000001141a */
[----:B------:R-:W2:Y:S01]  /*e590*/  @P3 MUFU.LG2 R4, R4 ;  /* 0x0000000400043308 */ /* 0x000ea20000000c00 */
[----:B------:R-:W-:Y:S01]  /*e5a0*/  SHF.R.S32.HI R5, RZ, 0x1f, R0 ;  /* 0x0000001fff057819 */ /* 0x000fe20000011400 */
[----:B------:R-:W-:Y:S01]  /*e5b0*/  IMAD.SHL.U32 R11, R11, 0x40, RZ ;  /* 0x000000400b0b7824 */ /* 0x000fe200078e00ff */
[----:B------:R-:W-:Y:S01]  /*e5c0*/  LOP3.LUT R28, R28, 0xffffffc, RZ, 0xc0, !PT ;  /* 0x0ffffffc1c1c7812 */ /* 0x000fe200078ec0ff */
[----:B------:R-:W-:Y:S01]  /*e5d0*/  BSSY B0, `(.L_x_1134) ;  /* 0x000002e000007945 */ /* 0x000fe20003800000 */
[----:B------:R-:W-:Y:S01]  /*e5e0*/  LEA.HI R5, R5, R0, RZ, 0x2 ;  /* 0x0000000005057211 */ /* 0x000fe200078f10ff */
[----:B------:R-:W3:Y:S01]  /*e5f0*/  @P0 LDC R26, c[0x0][0x2e8] ;  /* 0x0000ba00ff1a0b82 */ /* 0x000ee20000000800 */
[----:B------:R-:W-:Y:S01]  /*e600*/  SEL R8, R8, RZ, !P1 ;  /* 0x000000ff08087207 */ /* 0x000fe20004800000 */
[----:B------:R-:W5:Y:S01]  /*e610*/  @P0 MUFU.LG2 R2, R2 ;  /* 0x0000000200020308 */ /* 0x000f620000000c00 */
[----:B------:R-:W-:Y:S01]  /*e620*/  IMAD.IADD R28, R7, 0x1, -R28 ;  /* 0x00000001071c7824 */ /* 0x000fe200078e0a1c */
[----:B------:R-:W-:Y:S01]  /*e630*/  SHF.R.S32.HI R5, RZ, 0x2, R5 ;  /* 0x00000002ff057819 */ /* 0x000fe20000011405 */
[C---:B------:R-:W-:Y:S01]  /*e640*/  VIADD R7, R30.reuse, 0x10 ;  /* 0x000000101e077836 */ /* 0x040fe20000000000 */
[----:B------:R-:W-:Y:S01]  /*e650*/  SHF.R.S32.HI R29, RZ, 0x1f, R11 ;  /* 0x0000001fff1d7819 */ /* 0x000fe2000001140b */
[----:B------:R-:W-:-:S02]  /*e660*/  VIADD R0, R30, 0x20 ;  /* 0x000000201e007836 */ /* 0x000fc40000000000 */
[----:B------:R-:W-:Y:S01]  /*e670*/  IMAD.SHL.U32 R6, R6, 0x8, RZ ;  /* 0x0000000806067824 */ /* 0x000fe200078e00ff */
[----:B------:R1:W3:Y:S01]  /*e680*/  LDS.128 R20, [R199+0x1800] ;  /* 0x00180000c7147984 */ /* 0x0002e20000000c00 */
[----:B------:R-:W-:Y:S01]  /*e690*/  ISETP.GE.AND P2, PT, R7, UR5, PT ;  /* 0x0000000507007c0c */ /* 0x000fe2000bf46270 */
[----:B------:R-:W-:Y:S02]  /*e6a0*/  IMAD R7, R28, 0x10, R5 ;  /* 0x000000101c077824 */ /* 0x000fe400078e0205 */
[----:B--2---:R-:W-:Y:S01]  /*e6b0*/  @P3 FMUL.FTZ R27, R4, 0.69314718246459960938 ;  /* 0x3f317218041b3820 */ /* 0x004fe20000410000 */
[----:B------:R2:W2:Y:S01]  /*e6c0*/  LDS.128 R16, [R199+0x3800] ;  /* 0x00380000c7107984 */ /* 0x0004a20000000c00 */
[----:B----4-:R-:W-:Y:S01]  /*e6d0*/  IMAD R5, R10, R9, R8 ;  /* 0x000000090a057224 */ /* 0x010fe200078e0208 */
[----:B------:R-:W-:Y:S01]  /*e6e0*/  ISETP.GE.AND P1, PT, R0, UR5, PT ;  /* 0x0000000500007c0c */ /* 0x000fe2000bf26270 */
[----:B------:R-:W-:Y:S01]  /*e6f0*/  IMAD.MOV.U32 R0, RZ, RZ, 0x7f800000 ;  /* 0x7f800000ff007424 */ /* 0x000fe200078e00ff */
[----:B------:R4:W2:Y:S01]  /*e700*/  LDS.128 R12, [R199+0x5800] ;  /* 0x00580000c70c7984 */ /* 0x0008a20000000c00 */
[----:B-----5:R-:W-:Y:S01]  /*e710*/  @P0 FMUL.FTZ R2, R2, 0.69314718246459960938 ;  /* 0x3f31721802020820 */ /* 0x020fe20000410000 */
[--C-:B------:R-:W-:Y:S01]  /*e720*/  IADD3 R9, P5, P4, R11, R32, R5.reuse ;  /* 0x000000200b097210 */ /* 0x100fe20007cbe005 */
[----:B------:R-:W-:Y:S01]  /*e730*/  IMAD.MOV.U32 R8, RZ, RZ, 0x7f800000 ;  /* 0x7f800000ff087424 */ /* 0x000fe200078e00ff */
[----:B------:R-:W-:Y:S01]  /*e740*/  SHF.R.S32.HI R32, RZ, 0x1f, R5 ;  /* 0x0000001fff207819 */ /* 0x000fe20000011405 */
[----:B-1----:R-:W-:Y:S01]  /*e750*/  @P3 FFMA.FTZ R0, R132, R25, R27 ;  /* 0x0000001984003223 */ /* 0x002fe2000001001b */
[----:B---3--:R-:W-:-:S02]  /*e760*/  @P0 FFMA.FTZ R8, R3, R26, R2 ;  /* 0x0000001a03080223 */ /* 0x008fc40000010002 */
        /* <DEDUP_REMOVED lines=20> */
.L_x_1135:
[----:B------:R-:W-:Y:S05]  /*e8b0*/  BSYNC B0 ;  /* 0x0000000000007941 */ /* 0x000fea0003800000 */
.L_x_1134:
        /* <DEDUP_REMOVED lines=32> */
.L_x_1137:
[----:B------:R-:W-:Y:S05]  /*eac0*/  BSYNC B0 ;  /* 0x0000000000007941 */ /* 0x000fea0003800000 */
.L_x_1136:
        /* <DEDUP_REMOVED lines=20> */
.L_x_1139:
[----:B------:R-:W-:Y:S05]  /*ec10*/  BSYNC B0 ;  /* 0x0000000000007941 */ /* 0x000fea0003800000 */
.L_x_1138:
        /* <DEDUP_REMOVED lines=20> */
.L_x_1141:
[----:B------:R-:W-:Y:S05]  /*ed60*/  BSYNC B0 ;  /* 0x0000000000007941 */ /* 0x000fea0003800000 */
.L_x_1140:
        /* <DEDUP_REMOVED lines=17> */
.L_x_1142:
        /* <DEDUP_REMOVED lines=16> */
.L_x_1529:


//--------------------- .text._ZN5flash16flash_fwd_kernelI23Flash_fwd_kernel_traitsILi192ELi64ELi64ELi4ELb0ELb0EN7cutlass6half_tE19Flash_kernel_traitsILi192ELi64ELi64ELi4ES3_EELb0ELb0ELb1ELb0ELb0ELb1ELb1ELb0EEEvNS_16Flash_fwd_paramsE --------------------------
	.section	.text._ZN5flash16flash_fwd_kernelI23Flash_fwd_kernel_traitsILi192ELi64ELi64ELi4ELb0ELb0EN7cutlass6half_tE19Flash_kernel_traitsILi192ELi64ELi64ELi4ES3_EELb0ELb0ELb1ELb0ELb0ELb1ELb1ELb0EEEvNS_16Flash_fwd_paramsE,"ax",@progbits
	.align	128
        .global         _ZN5flash16flash_fwd_kernelI23Flash_fwd_kernel_traitsILi192ELi64ELi64ELi4ELb0ELb0EN7cutlass6half_tE19Flash_kernel_traitsILi192ELi64ELi64ELi4ES3_EELb0ELb0ELb1ELb0ELb0ELb1ELb1ELb0EEEvNS_16Flash_fwd_paramsE
        .type           _ZN5flash16flash_fwd_kernelI23Flash_fwd_kernel_traitsILi192ELi64ELi64ELi4ELb0ELb0EN7cutlass6half_tE19Flash_kernel_traitsILi192ELi64ELi64ELi4ES3_EELb0ELb0ELb1ELb0ELb0ELb1ELb1ELb0EEEvNS_16Flash_fwd_paramsE,@function
        .size           _ZN5flash16flash_fwd_kernelI23Flash_fwd_kernel_traitsILi192ELi64ELi64ELi4ELb0ELb0EN7cutlass6half_tE19Flash_kernel_traitsILi192ELi64ELi64ELi4ES3_EELb0ELb0ELb1ELb0ELb0ELb1ELb1ELb0EEEvNS_16Flash_fwd_paramsE,(.L_x_1530 - _ZN5flash16flash_fwd_kernelI23Flash_fwd_kernel_traitsILi192ELi64ELi64ELi4ELb0ELb0EN7cutlass6half_tE19Flash_kernel_traitsILi192ELi64ELi64ELi4ES3_EELb0ELb0ELb1ELb0ELb0ELb1ELb1ELb0EEEvNS_16Flash_fwd_paramsE)
        .other          _ZN5flash16flash_fwd_kernelI23Flash_fwd_kernel_traitsILi192ELi64ELi64ELi4ELb0ELb0EN7cutlass6half_tE19Flash_kernel_traitsILi192ELi64ELi64ELi4ES3_EELb0ELb0ELb1ELb0ELb0ELb1ELb1ELb0EEEvNS_16Flash_fwd_paramsE,@"STO_CUDA_ENTRY STV_DEFAULT"
_ZN5flash16flash_fwd_kernelI23Flash_fwd_kernel_traitsILi192ELi64ELi64ELi4ELb0ELb0EN7cutlass6half_tE19Flash_kernel_traitsILi192ELi64ELi64ELi4ES3_EELb0ELb0ELb1ELb0ELb0ELb1ELb1ELb0EEEvNS_16Flash_fwd_paramsE:
.text._ZN5flash16flash_fwd_kernelI23Flash_fwd_kernel_traitsILi192ELi64ELi64ELi4ELb0ELb0EN7cutlass6half_tE19Flash_kernel_traitsILi192ELi64ELi64ELi4ES3_EELb0ELb0ELb1ELb0ELb0ELb1ELb1ELb0EEEvNS_16Flash_fwd_paramsE:
        /* <DEDUP_REMOVED lines=55> */
.L_x_1143:
[----:B------:R-:W-:-:S03]  /*0370*/  ULDC UR6, c[0x0][0x2c8] ;  /* 0x0000b20000067ab9 */ /* 0x000fc60000000800 */
.L_x_1144:
        /* <DEDUP_REMOVED lines=48> */
[----:B------:R-:W-:Y:S01]  /*0680*/  LOP3.LUT P3, RZ, R4, 0x7, RZ, 0xc0, !PT ;  /* 0x0000000704ff7812 */ /* 0x000fe2000786c0ff */
[----:B------:R-:W-:Y:S01]  /*0690*/  UISETP.NE.AND UP2, UPT, UR9, URZ, UPT ;  /* 0x0000003f0900728c */ /* 0x000fe2000bf45270 */
[----:B------:R-:W-:Y:S01]  /*06a0*/  LEA.HI R12, R3, R4, RZ, 0x3 ;  /* 0x00000004030c7211 */ /* 0x000fe200078f18ff */
[----:B------:R-:W-:Y:S01]  /*06b0*/  UMOV UR26, URZ ;  /* 0x0000003f001a7c82 */ /* 0x000fe20008000000 */
[----:B------:R-:W-:Y:S01]  /*06c0*/  UMOV UR27, URZ ;  /* 0x0000003f001b7c82 */ /* 0x000fe20008000000 */
[----:B------:R-:W-:Y:S01]  /*06d0*/  IMAD.U32 R11, RZ, RZ, UR14 ;  /* 0x0000000eff0b7e24 */ /* 0x000fe2000f8e00ff */
[----:B------:R-:W-:Y:S01]  /*06e0*/  LOP3.LUT R3, R12, 0x1ffffff8, RZ, 0xc0, !PT ;  /* 0x1ffffff80c037812 */ /* 0x000fe200078ec0ff */
[----:B------:R-:W-:Y:S01]  /*06f0*/  @UP1 ULDC.64 UR6, c[0x0][0x298] ;  /* 0x0000a60000061ab9 */ /* 0x000fe20000000a00 */
[----:B------:R-:W-:Y:S01]  /*0700*/  @!UP1 USHF.R.S32.HI UR12, URZ, 0x1f, UR25 ;  /* 0x0000001f3f0c9899 */ /* 0x000fe20008011419 */
[----:B------:R-:W-:Y:S01]  /*0710*/  SHF.R.S32.HI R12, RZ, 0x3, R12 ;  /* 0x00000003ff0c7819 */ /* 0x000fe2000001140c */
[----:B------:R-:W-:Y:S01]  /*0720*/  @UP1 UIMAD.WIDE.U32 UR10, UR13, UR6, URZ ;  /* 0x000000060d0a12a5 */ /* 0x000fe2000f8e003f */
[----:B------:R-:W-:Y:S01]  /*0730*/  IMAD.IADD R0, R4, 0x1, -R3 ;  /* 0x0000000104007824 */ /* 0x000fe200078e0a03 */
[----:B------:R-:W-:Y:S01]  /*0740*/  @!UP1 ULDC.64 UR4, c[0x0][0x290] ;  /* 0x0000a40000049ab9 */ /* 0x000fe20000000a00 */
[----:B------:R-:W-:Y:S01]  /*0750*/  ISETP.GE.AND P4, PT, R12, UR15, PT ;  /* 0x0000000f0c007c0c */ /* 0x000fe2000bf86270 */
[----:B------:R-:W-:Y:S01]  /*0760*/  @!UP1 UIMAD UR6, UR12, UR4, URZ ;  /* 0x000000040c0692a4 */ /* 0x000fe2000f8e023f */
[----:B------:R-:W-:Y:S01]  /*0770*/  IMAD.SHL.U32 R0, R0, 0x8, RZ ;  /* 0x0000000800007824 */ /* 0x000fe200078e00ff */
[----:B------:R-:W-:Y:S01]  /*0780*/  @UP1 UIMAD UR7, UR13, UR7, UR11 ;  /* 0x000000070d0712a4 */ /* 0x000fe2000f8e020b */
[----:B------:R-:W-:Y:S01]  /*0790*/  SHF.R.S32.HI R13, RZ, 0x1f, R12 ;  /* 0x0000001fff0d7819 */ /* 0x000fe2000001140c */
[----:B------:R-:W-:Y:S01]  /*07a0*/  @!UP1 UIMAD.WIDE.U32 UR16, UR25, UR4, URZ ;  /* 0x00000004191092a5 */ /* 0x000fe2000f8e003f */
[C---:B------:R-:W-:Y:S01]  /*07b0*/  VIADD R5, R12.reuse, 0x10 ;  /* 0x000000100c057836 */ /* 0x040fe20000000000 */
[----:B------:R-:W-:Y:S01]  /*07c0*/  ULDC.U8 UR11, c[0x0][0x3d8] ;  /* 0x0000f600000b7ab9 */ /* 0x000fe20000000000 */
[----:B------:R-:W-:Y:S01]  /*07d0*/  @!UP1 UIMAD UR6, UR25, UR5, UR6 ;  /* 0x00000005190692a4 */ /* 0x000fe2000f8e0206 */
[C---:B------:R-:W-:Y:S01]  /*07e0*/  VIADD R4, R12.reuse, 0x20 ;  /* 0x000000200c047836 */ /* 0x040fe20000000000 */
[----:B------:R-:W-:Y:S01]  /*07f0*/  UISETP.NE.AND UP3, UPT, UR11, URZ, UPT ;  /* 0x0000003f0b00728c */ /* 0x000fe2000bf65270 */
[----:B------:R-:W-:Y:S01]  /*0800*/  BSSY B0, `(.L_x_1146) ;  /* 0x0000039000007945 */ /* 0x000fe20003800000 */
[----:B------:R-:W-:Y:S01]  /*0810*/  UISETP.NE.AND UP0, UPT, UR11, URZ, !UP2 ;  /* 0x0000003f0b00728c */ /* 0x000fe2000d705270 */
        /* <DEDUP_REMOVED lines=8> */
[C---:B------:R-:W-:Y:S01]  /*08a0*/  ISETP.GE.OR P5, PT, R5.reuse, UR15, P3 ;  /* 0x0000000f05007c0c */ /* 0x040fe20009fa6670 */
        /* <DEDUP_REMOVED lines=12> */
[----:B------:R-:W-:Y:S01]  /*0970*/  @!UP3 UIMAD UR6, UR25, UR6, URZ ;  /* 0x000000061906b2a4 */ /* 0x000fe2000f8e023f */
[----:B------:R-:W-:Y:S01]  /*0980*/  ISETP.GE.AND P0, PT, R5, UR15, PT ;  /* 0x0000000f05007c0c */ /* 0x000fe2000bf06270 */
[----:B------:R-:W-:Y:S01]  /*0990*/  UIMAD UR9, UR25, UR9, URZ ;  /* 0x00000009190972a4 */ /* 0x000fe2000f8e023f */
[----:B------:R-:W-:Y:S01]  /*09a0*/  VIADD R2, R12, 0x30 ;  /* 0x000000300c027836 */ /* 0x000fe20000000000 */
[----:B------:R-:W-:Y:S01]  /*09b0*/  @!UP3 USEL UR6, UR6, UR13, !UP1 ;  /* 0x0000000d0606b287 */ /* 0x000fe2000c800000 */
[----:B------:R-:W-:Y:S01]  /*09c0*/  IMAD.WIDE R10, R11, 0x40, R12 ;  /* 0x000000400b0a7825 */ /* 0x000fe200078e020c */
[----:B------:R-:W-:Y:S01]  /*09d0*/  USEL UR9, UR9, URZ, UP3 ;  /* 0x0000003f09097287 */ /* 0x000fe20009800000 */
[----:B------:R-:W-:Y:S01]  /*09e0*/  @UP2 ULDC UR10, c[0x0][0x2c0] ;  /* 0x0000b000000a2ab9 */ /* 0x000fe20000000800 */
[----:B------:R-:W-:Y:S01]  /*09f0*/  @!UP2 UMOV UR10, 0x1 ;  /* 0x00000001000aa882 */ /* 0x000fe20000000000 */
[----:B------:R-:W-:Y:S01]  /*0a00*/  @!UP2 UMOV UR18, UR7 ;  /* 0x000000070012ac82 */ /* 0x000fe20008000000 */
[----:B------:R-:W-:Y:S01]  /*0a10*/  UIMAD UR22, UR22, UR10, URZ ;  /* 0x0000000a161672a4 */ /* 0x000fe2000f8e023f */
[----:B------:R-:W-:Y:S01]  /*0a20*/  ISETP.GE.AND P1, PT, R2, UR15, PT ;  /* 0x0000000f02007c0c */ /* 0x000fe2000bf26270 */
[----:B------:R-:W-:-:S02]  /*0a30*/  UIMAD UR18, UR8, UR18, UR9 ;  /* 0x00000012081272a4 */ /* 0x000fc4000f8e0209 */
[----:B------:R-:W-:Y:S01]  /*0a40*/  UIMAD UR5, UR8, UR5, UR12 ;  /* 0x00000005080572a4 */ /* 0x000fe2000f8e020c */
[----:B------:R-:W-:Y:S01]  /*0a50*/  @!UP3 UMOV UR26, UR6 ;  /* 0x00000006001abc82 */ /* 0x000fe20008000000 */
[----:B------:R-:W-:Y:S02]  /*0a60*/  @!UP3 USHF.R.S32.HI UR27, URZ, 0x1f, UR6 ;  /* 0x0000001f3f1bb899 */ /* 0x000fe40008011406 */
[----:B------:R-:W-:Y:S02]  /*0a70*/  USHF.R.S32.HI UR4, URZ, 0x1f, UR22 ;  /* 0x0000001f3f047899 */ /* 0x000fe40008011416 */
        /* <DEDUP_REMOVED lines=17> */
.L_x_1147:
[----:B------:R-:W-:Y:S05]  /*0b90*/  BSYNC B0 ;  /* 0x0000000000007941 */ /* 0x000fea0003800000 */
.L_x_1146:
        /* <DEDUP_REMOVED lines=19> */
.L_x_1149:
[----:B------:R-:W-:Y:S05]  /*0cd0*/  BSYNC B0 ;  /* 0x0000000000007941 */ /* 0x000fea0003800000 */
.L_x_1148:
        /* <DEDUP_REMOVED lines=17> */
.L_x_1151:
[----:B------:R-:W-:Y:S05]  /*0df0*/  BSYNC B0 ;  /* 0x0000000000007941 */ /* 0x000fea0003800000 */
.L_x_1150:
        /* <DEDUP_REMOVED lines=16> */
.L_x_1153:
[----:B------:R-:W-:Y:S05]  /*0f00*/  BSYNC B0 ;  /* 0x0000000000007941 */ /* 0x000fea0003800000 */
.L_x_1152:
        /* <DEDUP_REMOVED lines=10> */
.L_x_1155:
[----:B------:R-:W-:Y:S05]  /*0fb0*/  BSYNC B0 ;  /* 0x0000000000007941 */ /* 0x000fea0003800000 */
.L_x_1154:
        /* <DEDUP_REMOVED lines=10> */
.L_x_1157:
[----:B------:R-:W-:Y:S05]  /*1060*/  BSYNC B0 ;  /* 0x0000000000007941 */ /* 0x000fea0003800000 */
.L_x_1156:
        /* <DEDUP_REMOVED lines=10> */
.L_x_1159:
[----:B------:R-:W-:Y:S05]  /*1110*/  BSYNC B0 ;  /* 0x0000000000007941 */ /* 0x000fea0003800000 */
.L_x_1158:
        /* <DEDUP_REMOVED lines=10> */
.L_x_1145:
[----:B------:R-:W1:Y:S01]  /*11c0*/  LDC R12, c[0x0][0x278] ;  /* 0x00009e00ff0c7b82 */ /* 0x000e620000000800 */
[----:B------:R-:W-:Y:S01]  /*11d0*/  SHF.R.S32.HI R13, RZ, 0x1f, R4 ;  /* 0x0000001fff0d7819 */ /* 0x000fe20000011404 */
[----:B------:R-:W-:Y:S01]  /*11e0*/  UISETP.NE.AND UP0, UPT, UR13, -0x1, UPT ;  /* 0xffffffff0d00788c */ /* 0x000fe2000bf05270 */
[----:B------:R-:W2:Y:S01]  /*11f0*/  S2R R18, SR_CTAID.Z ;  /* 0x0000000000127919 */ /* 0x000ea20000002700 */
[----:B------:R-:W-:Y:S01]  /*1200*/  UIADD3 UR5, -UR22, UR15, URZ ;  /* 0x0000000f16057290 */ /* 0x000fe2000fffe13f */
[----:B------:R-:W-:Y:S01]  /*1210*/  LEA.HI R3, R13, R4, RZ, 0x3 ;  /* 0x000000040d037211 */ /* 0x000fe200078f18ff */
[----:B------:R-:W-:Y:S01]  /*1220*/  UIADD3 UR16, UR17, -0x1, URZ ;  /* 0xffffffff11107890 */ /* 0x000fe2000fffe03f */
[----:B------:R-:W-:Y:S01]  /*1230*/  IMAD.U32 R21, RZ, RZ, UR14 ;  /* 0x0000000eff157e24 */ /* 0x000fe2000f8e00ff */
[----:B------:R-:W3:Y:S01]  /*1240*/  S2UR UR28, SR_CgaCtaId ;  /* 0x00000000001c79c3 */ /* 0x000ee20000008800 */
[----:B------:R-:W-:Y:S01]  /*1250*/  SHF.R.S32.HI R24, RZ, 0x3, R3 ;  /* 0x00000003ff187819 */ /* 0x000fe20000011403 */
[----:B------:R-:W-:Y:S01]  /*1260*/  UIMAD UR24, UR16, -0x40, UR23 ;  /* 0xffffffc0101878a4 */ /* 0x000fe2000f8e0217 */
[----:B------:R-:W-:-:S02]  /*1270*/  LOP3.LUT R3, R3, 0xfffffff8, RZ, 0xc0, !PT ;  /* 0xfffffff803037812 */ /* 0x000fc400078ec0ff */
[C---:B------:R-:W-:Y:S01]  /*1280*/  ISETP.GE.AND P0, PT, R24.reuse, UR5, PT ;  /* 0x0000000518007c0c */ /* 0x040fe2000bf06270 */
[----:B------:R-:W-:Y:S01]  /*1290*/  IMAD.SHL.U32 R5, R24, 0x40, RZ ;  /* 0x0000004018057824 */ /* 0x000fe200078e00ff */
[----:B------:R-:W-:Y:S01]  /*12a0*/  @UP0 ULDC.64 UR6, c[0x0][0x240] ;  /* 0x0000900000060ab9 */ /* 0x000fe20000000a00 */
[----:B------:R-:W-:Y:S01]  /*12b0*/  IMAD.IADD R0, R4, 0x1, -R3 ;  /* 0x0000000104007824 */ /* 0x000fe200078e0a03 */
[----:B------:R-:W-:Y:S01]  /*12c0*/  @UP0 UIMAD.WIDE.U32 UR10, UR13, UR6, URZ ;  /* 0x000000060d0a02a5 */ /* 0x000fe2000f8e003f */
[----:B------:R-:W-:Y:S01]  /*12d0*/  VIADD R2, R24, 0x10 ;  /* 0x0000001018027836 */ /* 0x000fe20000000000 */
[----:B------:R-:W-:Y:S01]  /*12e0*/  LOP3.LUT R5, R5, 0x1c0, RZ, 0xc0, !PT ;  /* 0x000001c005057812 */ /* 0x000fe200078ec0ff */
[----:B------:R-:W-:Y:S01]  /*12f0*/  IMAD.SHL.U32 R26, R0, 0x8, RZ ;  /* 0x00000008001a7824 */ /* 0x000fe200078e00ff */
[----:B------:R-:W-:Y:S01]  /*1300*/  @!UP0 USHF.R.S32.HI UR27, URZ, 0x1f, UR25 ;  /* 0x0000001f3f1b8899 */ /* 0x000fe20008011419 */
[----:B------:R-:W-:Y:S01]  /*1310*/  SHF.R.S32.HI R25, RZ, 0x1f, R24 ;  /* 0x0000001fff197819 */ /* 0x000fe20000011418 */
[----:B------:R-:W-:Y:S01]  /*1320*/  @UP0 UIMAD UR4, UR13, UR7, UR11 ;  /* 0x000000070d0402a4 */ /* 0x000fe2000f8e020b */
[----:B-1----:R-:W-:Y:S01]  /*1330*/  IABS R16, R12 ;  /* 0x0000000c00107213 */ /* 0x002fe20000000000 */
[----:B------:R-:W-:Y:S01]  /*1340*/  USHF.R.S32.HI UR11, URZ, 0x1f, UR8 ;  /* 0x0000001f3f0b7899 */ /* 0x000fe20008011408 */
[--C-:B------:R-:W-:Y:S01]  /*1350*/  LOP3.LUT R3, R5, 0x38, R26.reuse, 0xf8, !PT ;  /* 0x0000003805037812 */ /* 0x100fe200078ef81a */
[----:B------:R-:W-:Y:S01]  /*1360*/  @!UP0 ULDC.64 UR6, c[0x0][0x228] ;  /* 0x00008a0000068ab9 */ /* 0x000fe20000000a00 */
[----:B------:R-:W1:Y:S01]  /*1370*/  I2F.RP R6, R16 ;  /* 0x0000001000067306 */ /* 0x000e620000209400 */
[----:B------:R-:W-:Y:S01]  /*1380*/  SHF.R.U32.HI R14, RZ, 0x3, R5 ;  /* 0x00000003ff0e7819 */ /* 0x000fe20000011605 */
[----:B------:R-:W-:Y:S01]  /*1390*/  @!UP0 UIMAD UR27, UR27, UR6, URZ ;  /* 0x000000061b1b82a4 */ /* 0x000fe2000f8e023f */
[C---:B------:R-:W-:Y:S01]  /*13a0*/  ISETP.GE.AND P2, PT, R2.reuse, UR5, PT ;  /* 0x0000000502007c0c */ /* 0x040fe2000bf46270 */
[----:B------:R-:W-:Y:S01]  /*13b0*/  @!UP0 UIMAD.WIDE.U32 UR30, UR25, UR6, URZ ;  /* 0x00000006191e82a5 */ /* 0x000fe2000f8e003f */
[----:B------:R-:W-:Y:S01]  /*13c0*/  LOP3.LUT R14, R3, R14, RZ, 0x3c, !PT ;  /* 0x0000000e030e7212 */ /* 0x000fe200078e3cff */
[----:B------:R-:W-:Y:S01]  /*13d0*/  @!UP0 UIMAD UR27, UR25, UR7, UR27 ;  /* 0x00000007191b82a4 */ /* 0x000fe2000f8e021b */
[----:B------:R-:W-:Y:S01]  /*13e0*/  LEA.HI R3, R13, R4, RZ, 0x6 ;  /* 0x000000040d037211 */ /* 0x000fe200078f30ff */
[----:B------:R-:W4:Y:S01]  /*13f0*/  @!P0 LDC.64 R8, c[0x0][0x210] ;  /* 0x00008400ff088b82 */ /* 0x000f220000000a00 */
[C---:B------:R-:W-:Y:S01]  /*1400*/  ISETP.GE.AND P5, PT, R2.reuse, UR24, PT ;  /* 0x0000001802007c0c */ /* 0x040fe2000bfa6270 */
[----:B------:R-:W-:Y:S01]  /*1410*/  @!UP0 UIADD3 UR4, UR31, UR27, URZ ;  /* 0x0000001b1f048290 */ /* 0x000fe2000fffe03f */
[----:B------:R-:W-:Y:S01]  /*1420*/  ISETP.GE.AND P4, PT, R2, UR24, PT ;  /* 0x0000001802007c0c */ /* 0x000fe2000bf86270 */
[----:B------:R-:W-:Y:S01]  /*1430*/  IMAD.SHL.U32 R3, R3, 0x8, RZ ;  /* 0x0000000803037824 */ /* 0x000fe200078e00ff */
[----:B------:R-:W-:Y:S01]  /*1440*/  @!UP0 UMOV UR10, UR30 ;  /* 0x0000001e000a8c82 */ /* 0x000fe20008000000 */
[----:B------:R-:W-:Y:S01]  /*1450*/  SHF.R.S32.HI R27, RZ, 0x1f, R26 ;  /* 0x0000001fff1b7819 */ /* 0x000fe2000001141a */
[----:B-1----:R-:W1:Y:S01]  /*1460*/  MUFU.RCP R6, R6 ;  /* 0x0000000600067308 */ /* 0x002e620000001000 */
[----:B------:R-:W5:Y:S01]  /*1470*/  @!P2 LDC.64 R10, c[0x0][0x240] ;  /* 0x00009000ff0aab82 */ /* 0x000f620000000a00 */
[----:B------:R-:W-:Y:S01]  /*1480*/  LOP3.LUT R14, R14, 0xfffffe00, R3, 0xf8, !PT ;  /* 0xfffffe000e0e7812 */ /* 0x000fe200078ef803 */
[----:B------:R-:W3:Y:S01]  /*1490*/  @!P2 S2R R19, SR_CgaCtaId ;  /* 0x000000000013a919 */ /* 0x000ee20000008800 */
[----:B------:R-:W-:Y:S01]  /*14a0*/  ULDC.64 UR6, c[0x0][0x258] ;  /* 0x0000960000067ab9 */ /* 0x000fe20000000a00 */
[----:B------:R-:W-:Y:S01]  /*14b0*/  VIADD R5, R24, 0x20 ;  /* 0x0000002018057836 */ /* 0x000fe20000000000 */
[----:B------:R-:W-:Y:S01]  /*14c0*/  UIMAD UR11, UR11, UR6, URZ ;  /* 0x000000060b0b72a4 */ /* 0x000fe2000f8e023f */
[----:B------:R-:W-:Y:S01]  /*14d0*/  IMAD.U32 R22, RZ, RZ, UR6 ;  /* 0x00000006ff167e24 */ /* 0x000fe2000f8e00ff */
[----:B--2---:R-:W-:Y:S01]  /*14e0*/  IABS R18, R18 ;  /* 0x0000001200127213 */ /* 0x004fe20000000000 */
[----:B------:R-:W2:Y:S01]  /*14f0*/  @!P0 LDC.64 R2, c[0x0][0x240] ;  /* 0x00009000ff028b82 */ /* 0x000ea20000000a00 */
[----:B------:R-:W-:Y:S01]  /*1500*/  IMAD.WIDE R20, R21, 0x40, R24 ;  /* 0x0000004015147825 */ /* 0x000fe200078e0218 */
[----:B------:R-:W-:Y:S01]  /*1510*/  UIMAD UR7, UR8, UR7, UR11 ;  /* 0x00000007080772a4 */ /* 0x000fe2000f8e020b */
[----:B------:R-:W-:Y:S01]  /*1520*/  @!P2 MOV R30, 0x400 ;  /* 0x00000400001ea802 */ /* 0x000fe20000000f00 */
[----:B------:R-:W-:Y:S01]  /*1530*/  UISETP.NE.AND UP0, UPT, UR9, -0x1, UPT ;  /* 0xffffffff0900788c */ /* 0x000fe2000bf05270 */
[----:B------:R-:W-:Y:S01]  /*1540*/  @!P2 IADD3 R28, P3, R20, 0x10, RZ ;  /* 0x00000010141ca810 */ /* 0x000fe20007f7e0ff */
[----:B-1----:R-:W-:-:S04]  /*1550*/  VIADD R6, R6, 0xffffffe ;  /* 0x0ffffffe06067836 */ /* 0x002fc80000000000 */
[----:B------:R-:W-:Y:S01]  /*1560*/  @!P2 IMAD.X R31, RZ, RZ, R21, P3 ;  /* 0x000000ffff1fa224 */ /* 0x000fe200018e0615 */
[----:B------:R-:W1:Y:S04]  /*1570*/  F2I.FTZ.U32.TRUNC.NTZ R7, R6 ;  /* 0x0000000600077305 */ /* 0x000e68000021f000 */
[----:B------:R-:W-:Y:S01]  /*1580*/  @UP0 UIADD3 UR6, UR26, UR9, URZ ;  /* 0x000000091a060290 */ /* 0x000fe2000fffe03f */
[----:B-----5:R-:W-:-:S04]  /*1590*/  @!P2 IMAD R31, R31, R10, RZ ;  /* 0x0000000a1f1fa224 */ /* 0x020fc800078e02ff */
[----:B------:R-:W-:Y:S02]  /*15a0*/  @!P2 IMAD R11, R28, R11, R31 ;  /* 0x0000000b1c0ba224 */ /* 0x000fe400078e021f */
[----:B--2---:R-:W-:Y:S01]  /*15b0*/  @!P0 IMAD R29, R21, R2, RZ ;  /* 0x00000002151d8224 */ /* 0x004fe200078e02ff */
[----:B---3--:R-:W-:Y:S01]  /*15c0*/  @!P2 LEA R19, R19, R30, 0x18 ;  /* 0x0000001e1313a211 */ /* 0x008fe200078ec0ff */
[----:B-1----:R-:W-:Y:S02]  /*15d0*/  IMAD.MOV R15, RZ, RZ, -R7 ;  /* 0x000000ffff0f7224 */ /* 0x002fe400078e0a07 */
[----:B------:R-:W-:Y:S02]  /*15e0*/  IMAD.MOV.U32 R6, RZ, RZ, RZ ;  /* 0x000000ffff067224 */ /* 0x000fe400078e00ff */
[----:B------:R-:W-:Y:S02]  /*15f0*/  IMAD R15, R15, R16, RZ ;  /* 0x000000100f0f7224 */ /* 0x000fe400078e02ff */
[----:B------:R-:W-:-:S02]  /*1600*/  @!P0 IMAD R29, R20, R3, R29 ;  /* 0x00000003141d8224 */ /* 0x000fc400078e021d */
[----:B------:R-:W-:Y:S01]  /*1610*/  IMAD.HI.U32 R15, R7, R15, R6 ;  /* 0x0000000f070f7227 */ /* 0x000fe200078e0006 */
[----:B------:R-:W-:Y:S01]  /*1620*/  IADD3 R6, P1, R26, UR10, RZ ;  /* 0x0000000a1a067c10 */ /* 0x000fe2000ff3e0ff */
[----:B------:R-:W-:Y:S02]  /*1630*/  @UP0 ULDC.64 UR10, c[0x0][0x248] ;  /* 0x00009200000a0ab9 */ /* 0x000fe40000000a00 */
[----:B------:R-:W-:Y:S01]  /*1640*/  @!P2 IMAD R19, R14, 0x2, R19 ;  /* 0x000000020e13a824 */ /* 0x000fe200078e0213 */
[----:B------:R-:W-:Y:S01]  /*1650*/  IADD3.X R7, R27, UR4, RZ, P1, !PT ;  /* 0x000000041b077c10 */ /* 0x000fe20008ffe4ff */
[----:B------:R-:W-:Y:S01]  /*1660*/  UMOV UR4, 0x400 ;  /* 0x0000040000047882 */ /* 0x000fe20000000000 */
[----:B------:R-:W-:Y:S01]  /*1670*/  ISETP.GE.AND P1, PT, R5, UR5, PT ;  /* 0x0000000505007c0c */ /* 0x000fe2000bf26270 */
[----:B------:R-:W-:Y:S01]  /*1680*/  ULEA UR4, UR28, UR4, 0x18 ;  /* 0x000000041c047291 */ /* 0x000fe2000f8ec03f */
[----:B------:R-:W-:Y:S01]  /*1690*/  IMAD.HI.U32 R15, R15, R18, RZ ;  /* 0x000000120f0f7227 */ /* 0x000fe200078e00ff */
[----:B------:R-:W-:-:S02]  /*16a0*/  @UP0 UIMAD.WIDE.U32 UR30, UR6, UR10, URZ ;  /* 0x0000000a061e02a5 */ /* 0x000fc4000f8e003f */
[----:B------:R-:W-:Y:S01]  /*16b0*/  @UP0 UIMAD UR6, UR6, UR11, URZ ;  /* 0x0000000b060602a4 */ /* 0x000fe2000f8e023f */
[----:B------:R-:W-:Y:S01]  /*16c0*/  IMAD.WIDE.U32 R22, R22, UR8, R6 ;  /* 0x0000000816167c25 */ /* 0x000fe2000f8e0006 */
[----:B------:R-:W-:Y:S01]  /*16d0*/  LEA R203, R14, UR4, 0x1 ;  /* 0x000000040ecb7c11 */ /* 0x000fe2000f8e08ff */
[----:B------:R-:W1:Y:S02]  /*16e0*/  @!P2 LDC.64 R6, c[0x0][0x210] ;  /* 0x00008400ff06ab82 */ /* 0x000e640000000a00 */
[----:B------:R-:W-:Y:S01]  /*16f0*/  VIADD R23, R23, UR7 ;  /* 0x0000000717177c36 */ /* 0x000fe20008000000 */
[----:B------:R-:W-:Y:S01]  /*1700*/  @UP0 UIADD3 UR7, UR26, UR9, URZ ;  /* 0x000000091a070290 */ /* 0x000fe2000fffe03f */
[----:B------:R-:W-:Y:S02]  /*1710*/  IMAD.MOV R17, RZ, RZ, -R15 ;  /* 0x000000ffff117224 */ /* 0x000fe400078e0a0f */
[----:B------:R-:W-:Y:S02]  /*1720*/  @!P0 IMAD.WIDE.U32 R34, R20, R2, R22 ;  /* 0x0000000214228225 */ /* 0x000fe400078e0016 */
[----:B------:R-:W2:Y:S02]  /*1730*/  @!P1 LDC.64 R2, c[0x0][0x240] ;  /* 0x00009000ff029b82 */ /* 0x000ea40000000a00 */
[----:B------:R-:W-:Y:S01]  /*1740*/  @!P0 IMAD.IADD R32, R35, 0x1, R29 ;  /* 0x0000000123208824 */ /* 0x000fe200078e021d */
[----:B----4-:R-:W-:Y:S01]  /*1750*/  @!P0 LEA R36, P3, R34, R8, 0x1 ;  /* 0x0000000822248211 */ /* 0x010fe200078608ff */
[----:B------:R-:W-:-:S03]  /*1760*/  @!P2 IMAD.WIDE.U32 R28, R28, R10, R22 ;  /* 0x0000000a1c1ca225 */ /* 0x000fc600078e0016 */
[----:B------:R-:W-:Y:S01]  /*1770*/  @!P0 LEA.HI.X R37, R34, R9, R32, 0x1, P3 ;  /* 0x0000000922258211 */ /* 0x000fe200018f0c20 */
[C---:B------:R-:W-:Y:S01]  /*1780*/  IMAD R17, R16.reuse, R17, R18 ;  /* 0x0000001110117224 */ /* 0x040fe200078e0212 */
[----:B------:R-:W-:Y:S01]  /*1790*/  @!P2 IADD3 R8, R29, R11, RZ ;  /* 0x0000000b1d08a210 */ /* 0x000fe20007ffe0ff */
[----:B------:R-:W3:Y:S01]  /*17a0*/  @!P1 S2R R18, SR_CgaCtaId ;  /* 0x0000000000129919 */ /* 0x000ee20000008800 */
[----:B------:R-:W4:Y:S01]  /*17b0*/  @!P1 LDC.64 R10, c[0x0][0x210] ;  /* 0x00008400ff0a9b82 */ /* 0x000f220000000a00 */
[----:B------:R-:W-:Y:S01]  /*17c0*/  @!P1 IMAD.MOV.U32 R29, RZ, RZ, R23 ;  /* 0x000000ffff1d9224 */ /* 0x000fe200078e0017 */
[----:B------:R-:W-:Y:S01]  /*17d0*/  ISETP.GT.U32.AND P3, PT, R16, R17, PT ;  /* 0x000000111000720c */ /* 0x000fe20003f64070 */
[----:B------:R-:W-:Y:S01]  /*17e0*/  @!PT LDS RZ, [RZ] ;  /* 0x00000000fffff984 */ /* 0x000fe20000000800 */
[----:B------:R-:W-:Y:S01]  /*17f0*/  @!PT LDS RZ, [RZ] ;  /* 0x00000000fffff984 */ /* 0x000fe20000000800 */
[----:B------:R-:W-:Y:S01]  /*1800*/  @!PT LDS RZ, [RZ] ;  /* 0x00000000fffff984 */ /* 0x000fe20000000800 */
[----:B------:R2:W-:Y:S01]  /*1810*/  @!P0 LDGSTS.E.BYPASS.LTC128B.128 [R203], desc[UR20][R36.64] ;  /* 0x0000000024cb8fae */ /* 0x0005e2000b901d54 */
[----:B------:R-:W-:Y:S02]  /*1820*/  @!P1 MOV R9, 0x400 ;  /* 0x0000040000099802 */ /* 0x000fe40000000f00 */
[C---:B-1----:R-:W-:Y:S01]  /*1830*/  @!P2 LEA R30, P6, R28.reuse, R6, 0x1 ;  /* 0x000000061c1ea211 */ /* 0x042fe200078c08ff */
[----:B------:R1:W-:Y:S03]  /*1840*/  @!P0 LDGSTS.E.BYPASS.LTC128B.128 [R203+0x2000], desc[UR20][R36.64+0x80] ;  /* 0x0200008024cb8fae */ /* 0x0003e6000b901d54 */
[----:B------:R-:W-:Y:S01]  /*1850*/  @!P2 LEA.HI.X R31, R28, R7, R8, 0x1, P6 ;  /* 0x000000071c1fa211 */ /* 0x000fe200030f0c08 */
[----:B------:R1:W-:Y:S01]  /*1860*/  @!P0 LDGSTS.E.BYPASS.LTC128B.128 [R203+0x4000], desc[UR20][R36.64+0x100] ;  /* 0x0400010024cb8fae */ /* 0x0003e2000b901d54 */
[----:B------:R-:W-:Y:S01]  /*1870*/  @!P1 IADD3 R6, P0, R20, 0x20, RZ ;  /* 0x0000002014069810 */ /* 0x000fe20007f1e0ff */
[----:B------:R-:W-:-:S02]  /*1880*/  VIADD R8, R24, 0x30 ;  /* 0x0000003018087836 */ /* 0x000fc40000000000 */
[----:B------:R-:W-:Y:S01]  /*1890*/  @!P1 IMAD.MOV.U32 R28, RZ, RZ, R22 ;  /* 0x000000ffff1c9224 */ /* 0x000fe200078e0016 */
[----:B------:R1:W-:Y:S01]  /*18a0*/  @!P2 LDGSTS.E.BYPASS.LTC128B.128 [R19+0x800], desc[UR20][R30.64] ;  /* 0x008000001e13afae */ /* 0x0003e2000b901d54 */
[----:B------:R-:W-:Y:S01]  /*18b0*/  @!P1 IMAD.X R7, RZ, RZ, R21, P0 ;  /* 0x000000ffff079224 */ /* 0x000fe200000e0615 */
[----:B------:R-:W-:Y:S01]  /*18c0*/  ISETP.GE.AND P0, PT, R8, UR5, PT ;  /* 0x0000000508007c0c */ /* 0x000fe2000bf06270 */
[----:B------:R-:W-:Y:S01]  /*18d0*/  @!P3 IMAD.IADD R17, R17, 0x1, -R16 ;  /* 0x000000011111b824 */ /* 0x000fe200078e0a10 */
[----:B------:R1:W-:Y:S01]  /*18e0*/  @!P2 LDGSTS.E.BYPASS.LTC128B.128 [R19+0x2800], desc[UR20][R30.64+0x80] ;  /* 0x028000801e13afae */ /* 0x0003e2000b901d54 */
[-C--:B--2---:R-:W-:Y:S02]  /*18f0*/  @!P1 IMAD R7, R7, R2.reuse, RZ ;  /* 0x0000000207079224 */ /* 0x084fe400078e02ff */
[C---:B------:R-:W-:Y:S01]  /*1900*/  @!P1 IMAD.WIDE.U32 R28, R6.reuse, R2, R28 ;  /* 0x00000002061c9225 */ /* 0x040fe200078e001c */
[----:B------:R-:W-:Y:S01]  /*1910*/  ISETP.GE.U32.AND P6, PT, R17, R16, PT ;  /* 0x000000101100720c */ /* 0x000fe20003fc6070 */
[----:B------:R1:W-:Y:S02]  /*1920*/  @!P2 LDGSTS.E.BYPASS.LTC128B.128 [R19+0x4800], desc[UR20][R30.64+0x100] ;  /* 0x048001001e13afae */ /* 0x0003e4000b901d54 */
[----:B------:R-:W-:-:S02]  /*1930*/  @!P1 IMAD R7, R6, R3, R7 ;  /* 0x0000000306079224 */ /* 0x000fc400078e0207 */
[----:B------:R-:W-:Y:S01]  /*1940*/  @!P3 VIADD R15, R15, 0x1 ;  /* 0x000000010f0fb836 */ /* 0x000fe20000000000 */
[----:B----4-:R-:W-:Y:S01]  /*1950*/  @!P1 LEA R32, P3, R28, R10, 0x1 ;  /* 0x0000000a1c209211 */ /* 0x010fe200078608ff */
[----:B------:R-:W2:Y:S01]  /*1960*/  @!P0 LDC.64 R2, c[0x0][0x240] ;  /* 0x00009000ff028b82 */ /* 0x000ea20000000a00 */
[----:B------:R-:W-:Y:S02]  /*1970*/  @!P0 IADD3 R16, P2, R20, 0x30, RZ ;  /* 0x0000003014108810 */ /* 0x000fe40007f5e0ff */
[----:B------:R-:W-:Y:S02]  /*1980*/  @!P1 IADD3 R6, R29, R7, RZ ;  /* 0x000000071d069210 */ /* 0x000fe40007ffe0ff */
[----:B------:R-:W-:Y:S01]  /*1990*/  LOP3.LUT R7, R12, UR8, RZ, 0x3c, !PT ;  /* 0x000000080c077c12 */ /* 0x000fe2000f8e3cff */
[----:B------:R-:W-:Y:S01]  /*19a0*/  @!P0 IMAD.X R21, RZ, RZ, R21, P2 ;  /* 0x000000ffff158224 */ /* 0x000fe200010e0615 */
[----:B------:R-:W-:Y:S01]  /*19b0*/  @!P1 LEA.HI.X R33, R28, R11, R6, 0x1, P3 ;  /* 0x0000000b1c219211 */ /* 0x000fe200018f0c06 */
[----:B------:R-:W-:Y:S01]  /*19c0*/  @P6 VIADD R15, R15, 0x1 ;  /* 0x000000010f0f6836 */ /* 0x000fe20000000000 */
[----:B------:R-:W-:Y:S01]  /*19d0*/  ISETP.GE.AND P2, PT, R7, RZ, PT ;  /* 0x000000ff0700720c */ /* 0x000fe20003f46270 */
[----:B------:R-:W4:Y:S01]  /*19e0*/  @!P0 S2R R11, SR_CgaCtaId ;  /* 0x00000000000b8919 */ /* 0x000f220000008800 */
[----:B---3--:R-:W-:Y:S01]  /*19f0*/  @!P1 LEA R9, R18, R9, 0x18 ;  /* 0x0000000912099211 */ /* 0x008fe200078ec0ff */
[----:B------:R-:W3:Y:S01]  /*1a00*/  @!P0 LDC.64 R6, c[0x0][0x210] ;  /* 0x00008400ff068b82 */ /* 0x000ee20000000a00 */
[----:B------:R-:W-:Y:S01]  /*1a10*/  ISETP.NE.AND P3, PT, R12, RZ, PT ;  /* 0x000000ff0c00720c */ /* 0x000fe20003f65270 */
[----:B------:R-:W-:Y:S01]  /*1a20*/  @UP0 ULDC.64 UR8, c[0x0][0x250] ;  /* 0x0000940000080ab9 */ /* 0x000fe20000000a00 */
[----:B------:R-:W-:Y:S01]  /*1a30*/  IMAD.MOV.U32 R10, RZ, RZ, R15 ;  /* 0x000000ffff0a7224 */ /* 0x000fe200078e000f */
[----:B------:R-:W-:Y:S01]  /*1a40*/  @UP0 UIMAD.WIDE.U32 UR28, UR7, UR8, URZ ;  /* 0x00000008071c02a5 */ /* 0x000fe2000f8e003f */
[----:B------:R-:W-:Y:S01]  /*1a50*/  @!P1 IMAD R9, R14, 0x2, R9 ;  /* 0x000000020e099824 */ /* 0x000fe200078e0209 */
[----:B------:R-:W-:Y:S01]  /*1a60*/  @UP0 UIMAD UR7, UR7, UR9, URZ ;  /* 0x00000009070702a4 */ /* 0x000fe2000f8e023f */
[----:B------:R-:W-:-:S03]  /*1a70*/  ISETP.GE.AND P6, PT, R24, UR24, PT ;  /* 0x0000001818007c0c */ /* 0x000fc6000bfc6270 */
[----:B------:R1:W-:Y:S01]  /*1a80*/  @!P1 LDGSTS.E.BYPASS.LTC128B.128 [R9+0x1000], desc[UR20][R32.64] ;  /* 0x0100000020099fae */ /* 0x0003e2000b901d54 */
[----:B------:R-:W-:Y:S01]  /*1a90*/  @!P2 IMAD.MOV R10, RZ, RZ, -R10 ;  /* 0x000000ffff0aa224 */ /* 0x000fe200078e0a0a */
[----:B------:R-:W-:Y:S01]  /*1aa0*/  @UP0 UIADD3 UR27, UR29, UR7, URZ ;  /* 0x000000071d1b0290 */ /* 0x000fe2000fffe03f */
[-C--:B--2---:R-:W-:Y:S01]  /*1ab0*/  @!P0 IMAD R21, R21, R2.reuse, RZ ;  /* 0x0000000215158224 */ /* 0x084fe200078e02ff */
[----:B------:R1:W-:Y:S01]  /*1ac0*/  @!P1 LDGSTS.E.BYPASS.LTC128B.128 [R9+0x3000], desc[UR20][R32.64+0x80] ;  /* 0x0300008020099fae */ /* 0x0003e2000b901d54 */
[C---:B------:R-:W-:Y:S01]  /*1ad0*/  @!P0 IMAD.WIDE.U32 R22, R16.reuse, R2, R22 ;  /* 0x0000000210168225 */ /* 0x040fe200078e0016 */
[----:B------:R-:W-:Y:S01]  /*1ae0*/  @UP0 UIADD3 UR29, UR31, UR6, URZ ;  /* 0x000000061f1d0290 */ /* 0x000fe2000fffe03f */
[----:B------:R-:W-:Y:S01]  /*1af0*/  @!P3 LOP3.LUT R10, RZ, R12, RZ, 0x33, !PT ;  /* 0x0000000cff0ab212 */ /* 0x000fe200078e33ff */
[----:B------:R1:W-:Y:S01]  /*1b00*/  @!P1 LDGSTS.E.BYPASS.LTC128B.128 [R9+0x5000], desc[UR20][R32.64+0x100] ;  /* 0x0500010020099fae */ /* 0x0003e2000b901d54 */
[----:B------:R-:W-:Y:S01]  /*1b10*/  PLOP3.LUT P1, PT, PT, PT, UP0, 0x80, 0x0 ;  /* 0x000000000000781c */ /* 0x000fe20003f2f008 */
[----:B------:R-:W-:-:S04]  /*1b20*/  @!P0 IMAD R3, R16, R3, R21 ;  /* 0x0000000310038224 */ /* 0x000fc800078e0215 */
[----:B------:R-:W-:Y:S01]  /*1b30*/  @!P0 IMAD.IADD R2, R23, 0x1, R3 ;  /* 0x0000000117028824 */ /* 0x000fe200078e0203 */
[----:B---3--:R-:W-:-:S04]  /*1b40*/  @!P0 LEA R20, P2, R22, R6, 0x1 ;  /* 0x0000000616148211 */ /* 0x008fc800078408ff */
[----:B------:R-:W-:-:S03]  /*1b50*/  @!P0 LEA.HI.X R21, R22, R7, R2, 0x1, P2 ;  /* 0x0000000716158211 */ /* 0x000fc600010f0c02 */
[----:B----4-:R-:W-:Y:S06]  /*1b60*/  @P1 BRA `(.L_x_1160) ;  /* 0x0000000000341947 */ /* 0x010fec0003800000 */
        /* <DEDUP_REMOVED lines=13> */
.L_x_1160:
        /* <DEDUP_REMOVED lines=14> */
.L_x_1161:
[----:B------:R-:W-:Y:S01]  /*1d20*/  IMAD R3, R25, UR10, RZ ;  /* 0x0000000a19037c24 */ /* 0x000fe2000f8e02ff */
[----:B------:R-:W-:Y:S01]  /*1d30*/  @!P0 MOV R6, 0x400 ;  /* 0x0000040000068802 */ /* 0x000fe20000000f00 */
[C---:B------:R-:W-:Y:S01]  /*1d40*/  IMAD.WIDE.U32 R16, R24.reuse, UR10, R26 ;  /* 0x0000000a18107c25 */ /* 0x040fe2000f8e001a */
[----:B-1----:R-:W1:Y:S01]  /*1d50*/  @!P6 S2R R9, SR_CgaCtaId ;  /* 0x000000000009e919 */ /* 0x002e620000008800 */
[----:B------:R-:W-:Y:S01]  /*1d60*/  ULDC.64 UR6, c[0x0][0x260] ;  /* 0x0000980000067ab9 */ /* 0x000fe20000000a00 */
[----:B------:R-:W-:Y:S01]  /*1d70*/  USHF.L.U64.HI UR26, UR10, 0x6, UR11 ;  /* 0x000000060a1a7899 */ /* 0x000fe2000801020b */
[----:B------:R-:W-:Y:S01]  /*1d80*/  IMAD R2, R24, UR11, R3 ;  /* 0x0000000b18027c24 */ /* 0x000fe2000f8e0203 */
[----:B------:R-:W-:Y:S01]  /*1d90*/  @!P0 LEA R3, R11, R6, 0x18 ;  /* 0x000000060b038211 */ /* 0x000fe200078ec0ff */
[----:B------:R-:W-:Y:S01]  /*1da0*/  USHF.R.S32.HI UR25, URZ, 0x1f, UR16 ;  /* 0x0000001f3f197899 */ /* 0x000fe20008011410 */
[----:B------:R-:W2:Y:S01]  /*1db0*/  @!P6 LDC.64 R6, c[0x0][0x218] ;  /* 0x00008600ff06eb82 */ /* 0x000ea20000000a00 */
[----:B------:R-:W-:Y:S01]  /*1dc0*/  IADD3 R204, P1, R16, UR30, RZ ;  /* 0x0000001e10cc7c10 */ /* 0x000fe2000ff3e0ff */
[----:B------:R-:W3:Y:S01]  /*1dd0*/  @!P5 S2R R19, SR_CgaCtaId ;  /* 0x000000000013d919 */ /* 0x000ee20000008800 */
[----:B------:R-:W-:Y:S01]  /*1de0*/  SHF.R.S32.HI R11, RZ, 0x1f, R10 ;  /* 0x0000001fff0b7819 */ /* 0x000fe2000001140a */
[----:B------:R-:W-:Y:S01]  /*1df0*/  @!P0 IMAD R18, R14, 0x2, R3 ;  /* 0x000000020e128824 */ /* 0x000fe200078e0203 */
[----:B------:R-:W-:Y:S01]  /*1e00*/  IADD3.X R205, R17, UR29, R2, P1, !PT ;  /* 0x0000001d11cd7c10 */ /* 0x000fe20008ffe402 */
[----:B------:R-:W-:Y:S01]  /*1e10*/  USHF.L.U32 UR29, UR10, 0x6, URZ ;  /* 0x000000060a1d7899 */ /* 0x000fe2000800063f */
[----:B------:R-:W-:Y:S01]  /*1e20*/  ISETP.GE.AND P1, PT, R8, UR24, PT ;  /* 0x0000001808007c0c */ /* 0x000fe2000bf26270 */
[----:B------:R-:W-:Y:S01]  /*1e30*/  IMAD R213, R11, UR6, RZ ;  /* 0x000000060bd57c24 */ /* 0x000fe2000f8e02ff */
[----:B------:R-:W-:Y:S01]  /*1e40*/  ISETP.GE.AND P2, PT, R5, UR24, PT ;  /* 0x0000001805007c0c */ /* 0x000fe2000bf46270 */
[C---:B------:R-:W-:Y:S01]  /*1e50*/  IMAD.WIDE.U32 R204, R10.reuse, UR6, R204 ;  /* 0x000000060acc7c25 */ /* 0x040fe2000f8e00cc */
[----:B------:R-:W-:Y:S01]  /*1e60*/  UIMAD UR6, UR26, UR16, URZ ;  /* 0x000000101a0672a4 */ /* 0x000fe2000f8e023f */
[----:B------:R-:W-:Y:S01]  /*1e70*/  @!PT LDS RZ, [RZ] ;  /* 0x00000000fffff984 */ /* 0x000fe20000000800 */
[----:B------:R-:W-:Y:S01]  /*1e80*/  @!PT LDS RZ, [RZ] ;  /* 0x00000000fffff984 */ /* 0x000fe20000000800 */
[----:B------:R-:W-:Y:S01]  /*1e90*/  @!PT LDS RZ, [RZ] ;  /* 0x00000000fffff984 */ /* 0x000fe20000000800 */
[----:B------:R-:W-:Y:S01]  /*1ea0*/  @!P0 LDGSTS.E.BYPASS.LTC128B.128 [R18+0x1800], desc[UR20][R20.64] ;  /* 0x0180000014128fae */ /* 0x000fe2000b901d54 */
[----:B------:R-:W-:Y:S01]  /*1eb0*/  @!P6 MOV R2, 0x400 ;  /* 0x000004000002e802 */ /* 0x000fe20000000f00 */
[----:B------:R-:W-:Y:S01]  /*1ec0*/  IMAD R213, R10, UR7, R213 ;  /* 0x000000070ad57c24 */ /* 0x000fe2000f8e02d5 */
[----:B------:R-:W-:Y:S01]  /*1ed0*/  UIMAD UR6, UR25, UR29, UR6 ;  /* 0x0000001d190672a4 */ /* 0x000fe2000f8e0206 */
[----:B------:R-:W-:Y:S01]  /*1ee0*/  IMAD.U32 R3, RZ, RZ, UR29 ;  /* 0x0000001dff037e24 */ /* 0x000fe2000f8e00ff */
[----:B------:R-:W-:Y:S01]  /*1ef0*/  @!P0 LDGSTS.E.BYPASS.LTC128B.128 [R18+0x3800], desc[UR20][R20.64+0x80] ;  /* 0x0380008014128fae */ /* 0x000fe2000b901d54 */
[----:B------:R-:W-:Y:S01]  /*1f00*/  IMAD.IADD R213, R205, 0x1, R213 ;  /* 0x00000001cdd57824 */ /* 0x000fe200078e02d5 */
[----:B------:R-:W-:Y:S01]  /*1f10*/  LEA.HI R12, R13, R4, RZ, 0x4 ;  /* 0x000000040d0c7211 */ /* 0x000fe200078f20ff */
[----:B------:R-:W-:Y:S01]  /*1f20*/  IMAD.MOV.U32 R212, RZ, RZ, R204 ;  /* 0x000000ffffd47224 */ /* 0x000fe200078e00cc */
[----:B------:R4:W-:Y:S01]  /*1f30*/  @!P0 LDGSTS.E.BYPASS.LTC128B.128 [R18+0x5800], desc[UR20][R20.64+0x100] ;  /* 0x0580010014128fae */ /* 0x0009e2000b901d54 */
[----:B------:R-:W-:Y:S01]  /*1f40*/  ISETP.GE.AND P3, PT, R5, UR24, PT ;  /* 0x0000001805007c0c */ /* 0x000fe2000bf66270 */
[----:B------:R-:W-:Y:S01]  /*1f50*/  UIMAD.WIDE.U32 UR30, UR10, 0x20, URZ ;  /* 0x000000200a1e78a5 */ /* 0x000fe2000f8e003f */
[----:B------:R-:W-:Y:S01]  /*1f60*/  IMAD.WIDE.U32 R16, R3, UR16, R212 ;  /* 0x0000001003107c25 */ /* 0x000fe2000f8e00d4 */
[----:B------:R-:W5:Y:S01]  /*1f70*/  @!P2 S2R R15, SR_CgaCtaId ;  /* 0x00000000000fa919 */ /* 0x000f620000008800 */
[----:B-1----:R-:W-:Y:S01]  /*1f80*/  @!P6 LEA R9, R9, R2, 0x18 ;  /* 0x000000020909e211 */ /* 0x002fe200078ec0ff */
[----:B------:R-:W-:Y:S01]  /*1f90*/  VOTEU.ALL UP0, P1 ;  /* 0x00000000003f7886 */ /* 0x000fe20000800000 */
[----:B------:R-:W-:Y:S01]  /*1fa0*/  VIADD R17, R17, UR6 ;  /* 0x0000000611117c36 */ /* 0x000fe20008000000 */
[----:B--2---:R-:W-:Y:S01]  /*1fb0*/  @!P6 LEA R28, P0, R16, R6, 0x1 ;  /* 0x00000006101ce211 */ /* 0x004fe200078008ff */
[----:B------:R-:W1:Y:S01]  /*1fc0*/  @!P1 S2R R2, SR_CgaCtaId ;  /* 0x0000000000029919 */ /* 0x000e620000008800 */
[----:B------:R-:W-:Y:S01]  /*1fd0*/  SHF.R.S32.HI R5, RZ, 0x4, R12 ;  /* 0x00000004ff057819 */ /* 0x000fe2000001140c */
[----:B------:R-:W-:Y:S01]  /*1fe0*/  @!P6 IMAD R22, R14, 0x2, R9 ;  /* 0x000000020e16e824 */ /* 0x000fe200078e0209 */
[----:B------:R-:W-:Y:S01]  /*1ff0*/  @!P6 LEA.HI.X R29, R16, R7, R17, 0x1, P0 ;  /* 0x00000007101de211 */ /* 0x000fe200000f0c11 */
[----:B------:R-:W-:Y:S01]  /*2000*/  USHF.L.U32 UR6, UR11, 0x5, URZ ;  /* 0x000000050b067899 */ /* 0x000fe2000800063f */
[----:B------:R-:W2:Y:S01]  /*2010*/  @!P5 LDC.64 R6, c[0x0][0x218] ;  /* 0x00008600ff06db82 */ /* 0x000ea20000000a00 */
[----:B------:R-:W-:Y:S01]  /*2020*/  LOP3.LUT R9, R12, 0xfffffff0, RZ, 0xc0, !PT ;  /* 0xfffffff00c097812 */ /* 0x000fe200078ec0ff */
[----:B------:R-:W-:Y:S01]  /*2030*/  IMAD.WIDE.U32 R26, R24, UR8, R26 ;  /* 0x00000008181a7c25 */ /* 0x000fe2000f8e001a */
[----:B------:R-:W-:Y:S01]  /*2040*/  LEA.HI R12, R12, R5, RZ, 0x1 ;  /* 0x000000050c0c7211 */ /* 0x000fe200078f08ff */
[----:B------:R-:W-:Y:S01]  /*2050*/  @!P6 LDGSTS.E.BYPASS.LTC128B.128 [R22+0x6000], desc[UR20][R28.64] ;  /* 0x060000001c16efae */ /* 0x000fe2000b901d54 */
[----:B------:R-:W-:Y:S01]  /*2060*/  ISETP.GE.AND P0, PT, R8, UR24, PT ;  /* 0x0000001808007c0c */ /* 0x000fe2000bf06270 */
[----:B------:R-:W-:Y:S01]  /*2070*/  IMAD.SHL.U32 R214, R4, 0x2, RZ ;  /* 0x0000000204d67824 */ /* 0x000fe200078e00ff */
[----:B------:R-:W-:Y:S01]  /*2080*/  @!P5 MOV R8, 0x400 ;  /* 0x000004000008d802 */ /* 0x000fe20000000f00 */
[----:B------:R-:W-:Y:S01]  /*2090*/  @!P6 LDGSTS.E.BYPASS.LTC128B.128 [R22+0x8000], desc[UR20][R28.64+0x80] ;  /* 0x080000801c16efae */ /* 0x000fe2000b901d54 */
[----:B------:R-:W-:Y:S01]  /*20a0*/  LOP3.LUT R12, R12, 0xfffffffe, RZ, 0xc0, !PT ;  /* 0xfffffffe0c0c7812 */ /* 0x000fe200078ec0ff */
[----:B------:R-:W-:Y:S01]  /*20b0*/  IMAD.U32 R210, RZ, RZ, UR23 ;  /* 0x00000017ffd27e24 */ /* 0x000fe2000f8e00ff */
[----:B---3--:R-:W-:Y:S01]  /*20c0*/  @!P5 LEA R19, R19, R8, 0x18 ;  /* 0x000000081313d211 */ /* 0x008fe200078ec0ff */
[----:B------:R3:W-:Y:S01]  /*20d0*/  @!P6 LDGSTS.E.BYPASS.LTC128B.128 [R22+0xa000], desc[UR20][R28.64+0x100] ;  /* 0x0a0001001c16efae */ /* 0x0007e2000b901d54 */
[----:B----4-:R-:W-:Y:S01]  /*20e0*/  IMAD.U32 R21, RZ, RZ, UR10 ;  /* 0x0000000aff157e24 */ /* 0x010fe2000f8e00ff */
[----:B------:R-:W-:Y:S01]  /*20f0*/  @!P1 MOV R23, 0x400 ;  /* 0x0000040000179802 */ /* 0x000fe20000000f00 */
[----:B------:R-:W-:Y:S01]  /*2100*/  IMAD.IADD R20, R4, 0x1, -R9 ;  /* 0x0000000104147824 */ /* 0x000fe200078e0a09 */
[----:B------:R-:W-:Y:S01]  /*2110*/  LEA.HI R104, R13, R4, RZ, 0x5 ;  /* 0x000000040d687211 */ /* 0x000fe200078f28ff */
[----:B------:R-:W-:Y:S01]  /*2120*/  IMAD.U32 R18, RZ, RZ, UR10 ;  /* 0x0000000aff127e24 */ /* 0x000fe2000f8e00ff */
[----:B------:R-:W-:Y:S01]  /*2130*/  @!P5 LEA R21, P6, R21, R16, 0x4 ;  /* 0x000000101515d211 */ /* 0x000fe200078c20ff */
[----:B------:R-:W-:Y:S01]  /*2140*/  IMAD.U32 R9, RZ, RZ, UR11 ;  /* 0x0000000bff097e24 */ /* 0x000fe2000f8e00ff */
[----:B------:R-:W-:Y:S01]  /*2150*/  LOP3.LUT R214, R214, 0x6, RZ, 0xc0, !PT ;  /* 0x00000006d6d67812 */ /* 0x000fe200078ec0ff */
[----:B------:R-:W-:Y:S01]  /*2160*/  IMAD.IADD R12, R5, 0x1, -R12 ;  /* 0x00000001050c7824 */ /* 0x000fe200078e0a0c */
[----:B------:R-:W-:Y:S01]  /*2170*/  SHF.R.S32.HI R5, RZ, 0x1f, R20 ;  /* 0x0000001fff057819 */ /* 0x000fe20000011414 */
[----:B------:R-:W-:Y:S01]  /*2180*/  UIADD3 UR19, UR23, -UR19, -UR15 ;  /* 0x8000001317137290 */ /* 0x000fe2000fffe80f */
[----:B------:R-:W-:-:S02]  /*2190*/  @!P5 LEA.HI.X R18, R18, R17, R9, 0x4, P6 ;  /* 0x000000111212d211 */ /* 0x000fc400030f2409 */
[----:B------:R-:W4:Y:S01]  /*21a0*/  @!P2 LDC.64 R8, c[0x0][0x218] ;  /* 0x00008600ff08ab82 */ /* 0x000f220000000a00 */
[----:B--2---:R-:W-:Y:S01]  /*21b0*/  @!P5 LEA R30, P6, R21, R6, 0x1 ;  /* 0x00000006151ed211 */ /* 0x004fe200078c08ff */
[----:B------:R-:W-:Y:S01]  /*21c0*/  IMAD.SHL.U32 R6, R24, 0x8, RZ ;  /* 0x0000000818067824 */ /* 0x000fe200078e00ff */
[----:B------:R-:W-:Y:S02]  /*21d0*/  LEA.HI R5, R5, R20, RZ, 0x3 ;  /* 0x0000001405057211 */ /* 0x000fe400078f18ff */
[----:B------:R-:W-:Y:S01]  /*21e0*/  @!P5 LEA.HI.X R31, R21, R7, R18, 0x1, P6 ;  /* 0x00000007151fd211 */ /* 0x000fe200030f0c12 */
[----:B------:R-:W-:Y:S01]  /*21f0*/  IMAD.SHL.U32 R21, R0, 0x40, RZ ;  /* 0x0000004000157824 */ /* 0x000fe200078e00ff */
[----:B------:R-:W-:Y:S01]  /*2200*/  @!P2 IADD3 R18, P6, R16, UR30, RZ ;  /* 0x0000001e1012ac10 */ /* 0x000fe2000ffde0ff */
[----:B------:R-:W-:Y:S01]  /*2210*/  IMAD.U32 R7, RZ, RZ, UR6 ;  /* 0x00000006ff077e24 */ /* 0x000fe2000f8e00ff */
[----:B-1----:R-:W-:Y:S01]  /*2220*/  @!P1 LEA R23, R2, R23, 0x18 ;  /* 0x0000001702179211 */ /* 0x002fe200078ec0ff */
[----:B------:R-:W-:Y:S01]  /*2230*/  ULDC.64 UR6, c[0x0][0x268] ;  /* 0x00009a0000067ab9 */ /* 0x000fe20000000a00 */
[----:B------:R-:W-:Y:S01]  /*2240*/  LOP3.LUT R21, R21, 0x1c0, RZ, 0xc0, !PT ;  /* 0x000001c015157812 */ /* 0x000fe200078ec0ff */
[----:B------:R-:W-:Y:S01]  /*2250*/  IMAD R207, R11, UR6, RZ ;  /* 0x000000060bcf7c24 */ /* 0x000fe2000f8e02ff */
[----:B---3--:R-:W-:Y:S01]  /*2260*/  LOP3.LUT R29, R5, 0xfffffff8, RZ, 0xc0, !PT ;  /* 0xfffffff8051d7812 */ /* 0x008fe200078ec0ff */
[----:B------:R-:W-:Y:S01]  /*2270*/  @!P1 IMAD R23, R14, 0x2, R23 ;  /* 0x000000020e179824 */ /* 0x000fe200078e0217 */
[----:B------:R-:W-:Y:S01]  /*2280*/  @!P2 MOV R22, 0x400 ;  /* 0x000004000016a802 */ /* 0x000fe20000000f00 */
[----:B------:R-:W-:Y:S01]  /*2290*/  IMAD R207, R10, UR7, R207 ;  /* 0x000000070acf7c24 */ /* 0x000fe2000f8e02cf */
[----:B------:R-:W-:Y:S01]  /*22a0*/  LOP3.LUT R201, R21, 0x8, R6, 0xf8, !PT ;  /* 0x0000000815c97812 */ /* 0x000fe200078ef806 */
[----:B------:R-:W-:Y:S01]  /*22b0*/  IMAD.IADD R2, R20, 0x1, -R29 ;  /* 0x0000000114027824 */ /* 0x000fe200078e0a1d */
[----:B-----5:R-:W-:Y:S01]  /*22c0*/  @!P2 LEA R15, R15, R22, 0x18 ;  /* 0x000000160f0fa211 */ /* 0x020fe200078ec0ff */
[C---:B------:R-:W-:Y:S01]  /*22d0*/  @!P5 IMAD R22, R14.reuse, 0x2, R19 ;  /* 0x000000020e16d824 */ /* 0x040fe200078e0213 */
[----:B------:R-:W-:Y:S01]  /*22e0*/  @!P2 IADD3.X R20, R17, UR31, R7, P6, !PT ;  /* 0x0000001f1114ac10 */ /* 0x000fe2000b7fe407 */
[----:B------:R-:W-:Y:S01]  /*22f0*/  IMAD R19, R25, UR8, RZ ;  /* 0x0000000819137c24 */ /* 0x000fe2000f8e02ff */
[----:B------:R-:W1:Y:S01]  /*2300*/  @!P1 LDC.64 R6, c[0x0][0x218] ;  /* 0x00008600ff069b82 */ /* 0x000e620000000a00 */
[----:B------:R-:W-:Y:S01]  /*2310*/  @!P2 IMAD R15, R14, 0x2, R15 ;  /* 0x000000020e0fa824 */ /* 0x000fe200078e020f */
[----:B------:R-:W-:Y:S01]  /*2320*/  @!P5 LDGSTS.E.BYPASS.LTC128B.128 [R22+0x6800], desc[UR20][R30.64] ;  /* 0x068000001e16dfae */ /* 0x000fe2000b901d54 */
[----:B------:R-:W-:Y:S01]  /*2330*/  IMAD R19, R24, UR9, R19 ;  /* 0x0000000918137c24 */ /* 0x000fe2000f8e0213 */
[----:B------:R-:W-:Y:S01]  /*2340*/  UIMAD.WIDE.U32 UR30, UR16, UR8, URZ ;  /* 0x00000008101e72a5 */ /* 0x000fe2000f8e003f */
[----:B------:R-:W-:Y:S01]  /*2350*/  IMAD.SHL.U32 R105, R5, 0x40, RZ ;  /* 0x0000004005697824 */ /* 0x000fe200078e00ff */
[----:B------:R-:W-:Y:S01]  /*2360*/  @!P5 LDGSTS.E.BYPASS.LTC128B.128 [R22+0x8800], desc[UR20][R30.64+0x80] ;  /* 0x088000801e16dfae */ /* 0x000fe2000b901d54 */
[----:B------:R-:W-:-:S03]  /*2370*/  UIADD3 UR7, UR23, 0x1, -UR15 ;  /* 0x0000000117077890 */ /* 0x000fc6000fffe80f */
[----:B------:R-:W-:Y:S01]  /*2380*/  @!P5 LDGSTS.E.BYPASS.LTC128B.128 [R22+0xa800], desc[UR20][R30.64+0x100] ;  /* 0x0a8001001e16dfae */ /* 0x000fe2000b901d54 */
[----:B------:R-:W-:Y:S01]  /*2390*/  ISETP.GE.AND P5, PT, R24, UR24, PT ;  /* 0x0000001818007c0c */ /* 0x000fe2000bfa6270 */
[----:B------:R-:W-:Y:S01]  /*23a0*/  UIMAD UR24, UR25, UR8, URZ ;  /* 0x00000008191872a4 */ /* 0x000fe2000f8e023f */
[C---:B----4-:R-:W-:Y:S01]  /*23b0*/  @!P2 LEA R24, P6, R18.reuse, R8, 0x1 ;  /* 0x000000081218a211 */ /* 0x050fe200078c08ff */
[----:B------:R-:W-:Y:S01]  /*23c0*/  @!UP0 UIMAD UR25, UR11, 0x30, URZ ;  /* 0x000000300b1988a4 */ /* 0x000fe2000f8e023f */
[----:B------:R-:W-:Y:S01]  /*23d0*/  SHF.R.U32.HI R8, RZ, 0x3, R21 ;  /* 0x00000003ff087819 */ /* 0x000fe20000011615 */
[----:B------:R-:W-:Y:S01]  /*23e0*/  UIMAD UR24, UR16, UR9, UR24 ;  /* 0x00000009101872a4 */ /* 0x000fe2000f8e0218 */
[----:B------:R-:W-:Y:S01]  /*23f0*/  @!P2 LEA.HI.X R25, R18, R9, R20, 0x1, P6 ;  /* 0x000000091219a211 */ /* 0x000fe200030f0c14 */
[----:B------:R-:W-:Y:S01]  /*2400*/  IMAD.U32 R9, RZ, RZ, UR10 ;  /* 0x0000000aff097e24 */ /* 0x000fe2000f8e00ff */
[----:B------:R-:W-:Y:S01]  /*2410*/  IADD3 R218, P6, R26, UR28, RZ ;  /* 0x0000001c1ada7c10 */ /* 0x000fe2000ffde0ff */
[----:B------:R-:W-:Y:S01]  /*2420*/  UIADD3 UR24, UR31, UR24, URZ ;  /* 0x000000181f187290 */ /* 0x000fe2000fffe03f */
[----:B------:R-:W-:Y:S01]  /*2430*/  LOP3.LUT R201, R201, R8, RZ, 0x3c, !PT ;  /* 0x00000008c9c97212 */ /* 0x000fe200078e3cff */
[----:B------:R-:W-:Y:S01]  /*2440*/  @!P1 IMAD.WIDE.U32 R16, R9, 0x30, R16 ;  /* 0x0000003009109825 */ /* 0x000fe200078e0010 */
[----:B------:R-:W-:Y:S01]  /*2450*/  IADD3.X R219, R27, UR27, R19, P6, !PT ;  /* 0x0000001b1bdb7c10 */ /* 0x000fe2000b7fe413 */
[----:B------:R-:W-:Y:S01]  /*2460*/  @!P2 LDGSTS.E.BYPASS.LTC128B.128 [R15+0x7000], desc[UR20][R24.64] ;  /* 0x07000000180fafae */ /* 0x000fe2000b901d54 */
[----:B------:R-:W2:Y:S01]  /*2470*/  @!P5 LDC.64 R8, c[0x0][0x220] ;  /* 0x00008800ff08db82 */ /* 0x000ea20000000a00 */
[----:B------:R-:W-:Y:S01]  /*2480*/  IMAD.U32 R26, RZ, RZ, UR30 ;  /* 0x0000001eff1a7e24 */ /* 0x000fe2000f8e00ff */
[----:B-1----:R-:W-:Y:S01]  /*2490*/  @!P1 LEA R18, P6, R16, R6, 0x1 ;  /* 0x0000000610129211 */ /* 0x002fe200078c08ff */
[----:B------:R-:W-:Y:S01]  /*24a0*/  IMAD.WIDE.U32 R218, R10, UR6, R218 ;  /* 0x000000060ada7c25 */ /* 0x000fe2000f8e00da */
[----:B------:R-:W-:Y:S01]  /*24b0*/  @!P2 LDGSTS.E.BYPASS.LTC128B.128 [R15+0x9000], desc[UR20][R24.64+0x80] ;  /* 0x09000080180fafae */ /* 0x000fe2000b901d54 */
[----:B------:R-:W-:Y:S01]  /*24c0*/  USHF.L.U32 UR6, UR9, 0x5, URZ ;  /* 0x0000000509067899 */ /* 0x000fe2000800063f */
[----:B------:R-:W-:Y:S01]  /*24d0*/  LOP3.LUT R105, R105, 0xfffffe00, RZ, 0xc0, !PT ;  /* 0xfffffe0069697812 */ /* 0x000fe200078ec0ff */
[----:B------:R-:W-:Y:S01]  /*24e0*/  @!P1 VIADD R10, R17, UR25 ;  /* 0x00000019110a9c36 */ /* 0x000fe20008000000 */
[----:B------:R2:W-:Y:S01]  /*24f0*/  @!P2 LDGSTS.E.BYPASS.LTC128B.128 [R15+0xb000], desc[UR20][R24.64+0x100] ;  /* 0x0b000100180fafae */ /* 0x0005e2000b901d54 */
[----:B------:R-:W-:Y:S01]  /*2500*/  IMAD.U32 R11, RZ, RZ, UR24 ;  /* 0x00000018ff0b7e24 */ /* 0x000fe2000f8e00ff */
[----:B------:R-:W-:Y:S01]  /*2510*/  LEA R20, P2, R26, R218, 0x6 ;  /* 0x000000da1a147211 */ /* 0x000fe200078430ff */
[----:B------:R-:W-:Y:S01]  /*2520*/  IMAD.IADD R207, R219, 0x1, R207 ;  /* 0x00000001dbcf7824 */ /* 0x000fe200078e02cf */
[----:B------:R-:W-:Y:S01]  /*2530*/  @!P1 LEA.HI.X R19, R16, R7, R10, 0x1, P6 ;  /* 0x0000000710139211 */ /* 0x000fe200030f0c0a */
[----:B------:R-:W-:Y:S01]  /*2540*/  IMAD.U32 R10, RZ, RZ, UR8 ;  /* 0x00000008ff0a7e24 */ /* 0x000fe2000f8e00ff */
[----:B------:R-:W1:Y:S01]  /*2550*/  @!P4 LDC.64 R6, c[0x0][0x220] ;  /* 0x00008800ff06cb82 */ /* 0x000e620000000a00 */
[----:B------:R-:W-:Y:S01]  /*2560*/  IMAD.U32 R17, RZ, RZ, UR9 ;  /* 0x00000009ff117e24 */ /* 0x000fe2000f8e00ff */
[----:B------:R-:W-:Y:S01]  /*2570*/  LEA.HI.X R21, R26, R207, R11, 0x6, P2 ;  /* 0x000000cf1a157211 */ /* 0x000fe200010f340b */
[----:B------:R-:W-:Y:S01]  /*2580*/  @!P1 LDGSTS.E.BYPASS.LTC128B.128 [R23+0x7800], desc[UR20][R18.64] ;  /* 0x0780000012179fae */ /* 0x000fe2000b901d54 */
[----:B------:R-:W-:Y:S01]  /*2590*/  IMAD.U32 R11, RZ, RZ, UR8 ;  /* 0x00000008ff0b7e24 */ /* 0x000fe2000f8e00ff */
[----:B------:R-:W-:Y:S01]  /*25a0*/  UIMAD.WIDE.U32 UR24, UR8, 0x20, URZ ;  /* 0x00000020081878a5 */ /* 0x000fe2000f8e003f */
[C---:B------:R-:W-:Y:S01]  /*25b0*/  IMAD R201, R12.reuse, 0x200, R201 ;  /* 0x000002000cc97824 */ /* 0x040fe200078e02c9 */
[----:B------:R-:W-:Y:S01]  /*25c0*/  @!P1 LDGSTS.E.BYPASS.LTC128B.128 [R23+0x9800], desc[UR20][R18.64+0x80] ;  /* 0x0980008012179fae */ /* 0x000fe2000b901d54 */
[----:B------:R-:W-:Y:S01]  /*25d0*/  VOTEU.ALL UP0, P0 ;  /* 0x00000000003f7886 */ /* 0x000fe20000000000 */
[----:B------:R-:W-:Y:S01]  /*25e0*/  @!P4 LEA R16, P2, R11, R20, 0x4 ;  /* 0x000000140b10c211 */ /* 0x000fe200078420ff */
[----:B------:R-:W-:Y:S01]  /*25f0*/  IMAD.SHL.U32 R12, R12, 0x8, RZ ;  /* 0x000000080c0c7824 */ /* 0x000fe200078e00ff */
[----:B------:R3:W-:Y:S01]  /*2600*/  @!P1 LDGSTS.E.BYPASS.LTC128B.128 [R23+0xb800], desc[UR20][R18.64+0x100] ;  /* 0x0b80010012179fae */ /* 0x0007e2000b901d54 */
[----:B------:R-:W-:Y:S01]  /*2610*/  @!P3 IADD3 R14, P1, R20, UR24, RZ ;  /* 0x00000018140ebc10 */ /* 0x000fe2000ff3e0ff */
[----:B------:R-:W-:Y:S01]  /*2620*/  IMAD.U32 R27, RZ, RZ, UR31 ;  /* 0x0000001fff1b7e24 */ /* 0x000fe2000f8e00ff */
[----:B------:R-:W-:Y:S01]  /*2630*/  @!P4 LEA.HI.X R17, R10, R21, R17, 0x4, P2 ;  /* 0x000000150a11c211 */ /* 0x000fe200010f2411 */
[----:B------:R-:W0:Y:S01]  /*2640*/  LDGDEPBAR ;  /* 0x00000000000079af */ /* 0x000e220000000000 */
[----:B------:R-:W4:Y:S01]  /*2650*/  @!P3 LDC.64 R10, c[0x0][0x220] ;  /* 0x00008800ff0abb82 */ /* 0x000f220000000a00 */
[----:B------:R-:W-:Y:S01]  /*2660*/  LEA R201, R201, UR4, 0x1 ;  /* 0x00000004c9c97c11 */ /* 0x000fe2000f8e08ff */
[----:B------:R-:W-:Y:S01]  /*2670*/  ULDC UR24, c[0x0][0x39c] ;  /* 0x0000e70000187ab9 */ /* 0x000fe20000000800 */
[----:B------:R-:W-:Y:S01]  /*2680*/  IMAD.U32 R208, RZ, RZ, UR7 ;  /* 0x00000007ffd07e24 */ /* 0x000fe2000f8e00ff */
[C---:B--2---:R-:W-:Y:S01]  /*2690*/  @!P5 LEA R24, P6, R20.reuse, R8, 0x1 ;  /* 0x000000081418d211 */ /* 0x044fe200078c08ff */
[----:B------:R-:W-:Y:S01]  /*26a0*/  IMAD.U32 R15, RZ, RZ, UR6 ;  /* 0x00000006ff0f7e24 */ /* 0x000fe2000f8e00ff */
[----:B------:R-:W-:Y:S01]  /*26b0*/  @!UP0 UIMAD UR6, UR9, 0x30, URZ ;  /* 0x00000030090688a4 */ /* 0x000fe2000f8e023f */
[----:B------:R-:W-:Y:S01]  /*26c0*/  VIADD R199, R201, 0x6020 ;  /* 0x00006020c9c77836 */ /* 0x000fe20000000000 */
[----:B------:R-:W-:Y:S01]  /*26d0*/  @!P5 LEA.HI.X R25, R20, R9, R21, 0x1, P6 ;  /* 0x000000091419d211 */ /* 0x000fe200030f0c15 */
[----:B------:R-:W-:Y:S01]  /*26e0*/  UISETP.GT.AND UP0, UPT, UR16, UR12, UPT ;  /* 0x0000000c1000728c */ /* 0x000fe2000bf04270 */
[----:B------:R-:W2:Y:S01]  /*26f0*/  @!P0 LDC.64 R8, c[0x0][0x220] ;  /* 0x00008800ff088b82 */ /* 0x000ea20000000a00 */
[----:B------:R-:W-:Y:S01]  /*2700*/  @!P3 IADD3.X R15, R21, UR25, R15, P1, !PT ;  /* 0x00000019150fbc10 */ /* 0x000fe20008ffe40f */
[----:B---3--:R-:W-:Y:S01]  /*2710*/  IMAD.U32 R18, RZ, RZ, UR8 ;  /* 0x00000008ff127e24 */ /* 0x008fe2000f8e00ff */
[----:B------:R-:W-:-:S05]  /*2720*/  DEPBAR.LE SB0, 0x0 ;  /* 0x000080000000791a */ /* 0x000fca0000000000 */
[----:B------:R-:W-:Y:S01]  /*2730*/  BAR.SYNC.DEFER_BLOCKING 0x0 ;  /* 0x0000000000007b1d */ /* 0x000fe20000010000 */
[----:B------:R-:W-:Y:S01]  /*2740*/  @!P0 IMAD.WIDE.U32 R18, R18, 0x30, R20 ;  /* 0x0000003012128825 */ /* 0x000fe200078e0014 */
[C---:B-1----:R-:W-:Y:S02]  /*2750*/  @!P4 LEA R20, P1, R16.reuse, R6, 0x1 ;  /* 0x000000061014c211 */ /* 0x042fe400078208ff */
[----:B------:R-:W-:Y:S02]  /*2760*/  SHF.R.S32.HI R6, RZ, 0x5, R104 ;  /* 0x00000005ff067819 */ /* 0x000fe40000011468 */
[----:B------:R-:W-:Y:S01]  /*2770*/  @!P4 LEA.HI.X R21, R16, R7, R17, 0x1, P1 ;  /* 0x000000071015c211 */ /* 0x000fe200008f0c11 */
[----:B------:R-:W-:Y:S01]  /*2780*/  IMAD.SHL.U32 R7, R2, 0x40, RZ ;  /* 0x0000004002077824 */ /* 0x000fe200078e00ff */
[----:B------:R-:W-:-:S04]  /*2790*/  LEA R211, R6, UR22, 0x4 ;  /* 0x0000001606d37c11 */ /* 0x000fc8000f8e20ff */
[----:B------:R-:W-:-:S04]  /*27a0*/  LOP3.LUT R7, R7, 0x1c0, RZ, 0xc0, !PT ;  /* 0x000001c007077812 */ /* 0x000fc800078ec0ff */
[----:B------:R-:W-:Y:S02]  /*27b0*/  LOP3.LUT R12, R7, 0x8, R12, 0xf8, !PT ;  /* 0x00000008070c7812 */ /* 0x000fe400078ef80c */
[----:B------:R-:W-:Y:S01]  /*27c0*/  SHF.R.U32.HI R5, RZ, 0x3, R7 ;  /* 0x00000003ff057819 */ /* 0x000fe20000011607 */
[----:B------:R-:W-:Y:S01]  /*27d0*/  IMAD R7, R6, 0x400, R105 ;  /* 0x0000040006077824 */ /* 0x000fe200078e0269 */
        /* <DEDUP_REMOVED lines=9> */
[----:B----4-:R-:W-:-:S03]  /*2870*/  @!P3 LEA R10, P5, R14, R10, 0x1 ;  /* 0x0000000a0e0ab211 */ /* 0x010fc600078a08ff */
[----:B------:R-:W-:Y:S01]  /*2880*/  @P4 STS.128 [R203+0xc800], RZ ;  /* 0x00c800ffcb004388 */ /* 0x000fe20000000c00 */
[----:B------:R-:W-:Y:S02]  /*2890*/  R2P PR, R2, 0x6 ;  /* 0x0000000602007804 */ /* 0x000fe40000000000 */
[----:B------:R-:W-:Y:S01]  /*28a0*/  LOP3.LUT R2, R12, R5, RZ, 0x3c, !PT ;  /* 0x000000050c027212 */ /* 0x000fe200078e3cff */
[----:B------:R-:W-:Y:S01]  /*28b0*/  @!P0 VIADD R5, R19, UR6 ;  /* 0x0000000613058c36 */ /* 0x000fe20008000000 */
[----:B------:R-:W-:Y:S01]  /*28c0*/  @!P3 LEA.HI.X R11, R14, R11, R15, 0x1, P5 ;  /* 0x0000000b0e0bb211 */ /* 0x000fe200028f0c0f */
[----:B------:R-:W-:Y:S01]  /*28d0*/  @P4 STS.128 [R203+0xe800], RZ ;  /* 0x00e800ffcb004388 */ /* 0x000fe20000000c00 */
[----:B--2---:R-:W-:Y:S01]  /*28e0*/  @!P0 LEA R8, P5, R18, R8, 0x1 ;  /* 0x0000000812088211 */ /* 0x004fe200078a08ff */
[----:B------:R-:W-:Y:S01]  /*28f0*/  IMAD.IADD R202, R2, 0x1, R7 ;  /* 0x0000000102ca7824 */ /* 0x000fe200078e0207 */
[----:B------:R-:W-:Y:S01]  /*2900*/  UIADD3 UR6, UR7, UR18, URZ ;  /* 0x0000001207067290 */ /* 0x000fe2000fffe03f */
[----:B------:R-:W-:Y:S01]  /*2910*/  @P4 STS.128 [R203+0x10800], RZ ;  /* 0x010800ffcb004388 */ /* 0x000fe20000000c00 */
[----:B------:R-:W-:Y:S01]  /*2920*/  @!P0 LEA.HI.X R9, R18, R9, R5, 0x1, P5 ;  /* 0x0000000912098211 */ /* 0x000fe200028f0c05 */
[----:B------:R-:W-:Y:S01]  /*2930*/  IMAD.MOV.U32 R7, RZ, RZ, 0x10 ;  /* 0x00000010ff077424 */ /* 0x000fe200078e00ff */
[----:B------:R-:W-:Y:S01]  /*2940*/  LEA R202, R202, UR4, 0x1 ;  /* 0x00000004caca7c11 */ /* 0x000fe2000f8e08ff */
[----:B------:R-:W-:Y:S01]  /*2950*/  @!PT LDS RZ, [RZ] ;  /* 0x00000000fffff984 */ /* 0x000fe20000000800 */
[----:B------:R-:W-:Y:S01]  /*2960*/  @!PT LDS RZ, [RZ] ;  /* 0x00000000fffff984 */ /* 0x000fe20000000800 */
[----:B------:R-:W-:Y:S01]  /*2970*/  @!PT LDS RZ, [RZ] ;  /* 0x00000000fffff984 */ /* 0x000fe20000000800 */
[----:B------:R-:W-:Y:S01]  /*2980*/  @!P4 LDGSTS.E.BYPASS.LTC128B.128 [R203+0xc800], desc[UR20][R20.64] ;  /* 0x0c80000014cbcfae */ /* 0x000fe2000b901d54 */
[----:B------:R-:W-:-:S02]  /*2990*/  IMAD.MOV.U32 R5, RZ, RZ, 0x20 ;  /* 0x00000020ff057424 */ /* 0x000fc400078e00ff */
[----:B------:R-:W-:Y:S01]  /*29a0*/  SEL R7, R7, 0xfffffff0, !P1 ;  /* 0xfffffff007077807 */ /* 0x000fe20004800000 */
[----:B------:R-:W-:Y:S02]  /*29b0*/  @!P4 LDGSTS.E.BYPASS.LTC128B.128 [R203+0xe800], desc[UR20][R20.64+0x80] ;  /* 0x0e80008014cbcfae */ /* 0x000fe4000b901d54 */
[----:B------:R-:W-:Y:S02]  /*29c0*/  SEL R5, R5, 0xffffffe0, !P2 ;  /* 0xffffffe005057807 */ /* 0x000fe40005000000 */
[----:B------:R2:W-:Y:S01]  /*29d0*/  @!P4 LDGSTS.E.BYPASS.LTC128B.128 [R203+0x10800], desc[UR20][R20.64+0x100] ;  /* 0x1080010014cbcfae */ /* 0x0005e2000b901d54 */
[----:B------:R-:W-:Y:S01]  /*29e0*/  R2P PR, R0, 0x6 ;  /* 0x0000000600007804 */ /* 0x000fe20000000000 */
[----:B------:R-:W-:Y:S02]  /*29f0*/  VIADD R0, R201, 0x6000 ;  /* 0x00006000c9007836 */ /* 0x000fe40000000000 */
[----:B------:R-:W-:Y:S01]  /*2a00*/  @P3 STS.128 [R203+0xd000], RZ ;  /* 0x00d000ffcb003388 */ /* 0x000fe20000000c00 */
[----:B------:R-:W-:-:S02]  /*2a10*/  IMAD R200, R7, 0x2, R202 ;  /* 0x0000000207c87824 */ /* 0x000fc400078e02ca */
[C---:B------:R-:W-:Y:S01]  /*2a20*/  IMAD R198, R5.reuse, 0x2, R202 ;  /* 0x0000000205c67824 */ /* 0x040fe200078e02ca */
[----:B------:R-:W-:Y:S01]  /*2a30*/  @P3 STS.128 [R203+0xf000], RZ ;  /* 0x00f000ffcb003388 */ /* 0x000fe20000000c00 */
[----:B------:R-:W-:-:S03]  /*2a40*/  IMAD R197, R5, 0x2, R200 ;  /* 0x0000000205c57824 */ /* 0x000fc600078e02c8 */
[----:B------:R-:W-:Y:S02]  /*2a50*/  @P3 STS.128 [R203+0x11000], RZ ;  /* 0x011000ffcb003388 */ /* 0x000fe40000000c00 */
[----:B------:R-:W-:Y:S02]  /*2a60*/  @P1 VIADD R199, R0, 0xffffffe0 ;  /* 0xffffffe000c71836 */ /* 0x000fe40000000000 */
[----:B------:R-:W-:Y:S01]  /*2a70*/  @!PT LDS RZ, [RZ] ;  /* 0x00000000fffff984 */ /* 0x000fe20000000800 */
[----:B------:R-:W-:Y:S01]  /*2a80*/  @!PT LDS RZ, [RZ] ;  /* 0x00000000fffff984 */ /* 0x000fe20000000800 */
[----:B------:R-:W-:Y:S01]  /*2a90*/  @!PT LDS RZ, [RZ] ;  /* 0x00000000fffff984 */ /* 0x000fe20000000800 */
[----:B------:R-:W-:Y:S01]  /*2aa0*/  @!P3 LDGSTS.E.BYPASS.LTC128B.128 [R203+0xd000], desc[UR20][R10.64] ;  /* 0x0d0000000acbbfae */ /* 0x000fe2000b901d54 */
[----:B------:R-:W-:-:S03]  /*2ab0*/  IMAD.MOV.U32 R0, RZ, RZ, 0x40 ;  /* 0x00000040ff007424 */ /* 0x000fc600078e00ff */
[----:B------:R-:W-:Y:S02]  /*2ac0*/  @!P3 LDGSTS.E.BYPASS.LTC128B.128 [R203+0xf000], desc[UR20][R10.64+0x80] ;  /* 0x0f0000800acbbfae */ /* 0x000fe4000b901d54 */
[----:B------:R-:W-:Y:S02]  /*2ad0*/  SEL R0, R0, 0xffffffc0, !P2 ;  /* 0xffffffc000007807 */ /* 0x000fe40005000000 */
[----:B------:R-:W-:Y:S03]  /*2ae0*/  @!P3 LDGSTS.E.BYPASS.LTC128B.128 [R203+0x11000], desc[UR20][R10.64+0x100] ;  /* 0x110001000acbbfae */ /* 0x000fe6000b901d54 */
[----:B------:R-:W-:Y:S01]  /*2af0*/  IMAD.IADD R195, R201, 0x1, R0 ;  /* 0x00000001c9c37824 */ /* 0x000fe200078e0200 */
[----:B------:R-:W-:Y:S01]  /*2b00*/  @P0 STS.128 [R203+0xd800], RZ ;  /* 0x00d800ffcb000388 */ /* 0x000fe20000000c00 */
[----:B------:R-:W-:-:S03]  /*2b10*/  IMAD.IADD R188, R0, 0x1, R199 ;  /* 0x0000000100bc7824 */ /* 0x000fc600078e02c7 */
        /* <DEDUP_REMOVED lines=8> */
[----:B------:R-:W-:Y:S04]  /*2ba0*/  LDSM.16.M88.4 R32, [R202] ;  /* 0x00000000ca20783b */ /* 0x000fe80000000200 */
[----:B------:R-:W4:Y:S04]  /*2bb0*/  LDSM.16.M88.4 R28, [R201+0x6000] ;  /* 0x00600000c91c783b */ /* 0x000f280000000200 */
[----:B-1----:R-:W-:Y:S04]  /*2bc0*/  LDSM.16.M88.4 R24, [R200] ;  /* 0x00000000c818783b */ /* 0x002fe80000000200 */
[----:B------:R-:W-:Y:S04]  /*2bd0*/  LDSM.16.M88.4 R56, [R199] ;  /* 0x00000000c738783b */ /* 0x000fe80000000200 */
[----:B------:R-:W1:Y:S04]  /*2be0*/  LDSM.16.M88.4 R48, [R201+0x6800] ;  /* 0x00680000c930783b */ /* 0x000e680000000200 */
[----:B------:R-:W-:Y:S04]  /*2bf0*/  LDSM.16.M88.4 R72, [R198] ;  /* 0x00000000c648783b */ /* 0x000fe80000000200 */
[----:B------:R-:W-:Y:S04]  /*2c00*/  LDSM.16.M88.4 R68, [R195+0x6000] ;  /* 0x00600000c344783b */ /* 0x000fe80000000200 */
[----:B------:R-:W5:Y:S04]  /*2c10*/  LDSM.16.M88.4 R80, [R201+0x7000] ;  /* 0x00700000c950783b */ /* 0x000f680000000200 */
[----:B--2---:R-:W2:Y:S04]  /*2c20*/  LDSM.16.M88.4 R20, [R199+0x800] ;  /* 0x00080000c714783b */ /* 0x004ea80000000200 */
[----:B------:R-:W2:Y:S04]  /*2c30*/  LDSM.16.M88.4 R36, [R201+0x7800] ;  /* 0x00780000c924783b */ /* 0x000ea80000000200 */
[----:B------:R-:W-:Y:S01]  /*2c40*/  LDSM.16.M88.4 R12, [R197] ;  /* 0x00000000c50c783b */ /* 0x000fe20000000200 */
[C---:B----4-:R-:W-:Y:S03]  /*2c50*/  HMMA.16816.F32 R16, R32.reuse, R28, RZ ;  /* 0x0000001c2010723c */ /* 0x050fe600000018ff */
[----:B------:R-:W4:Y:S04]  /*2c60*/  LDSM.16.M88.4 R84, [R188] ;  /* 0x00000000bc54783b */ /* 0x000f280000000200 */
[----:B------:R-:W4:Y:S01]  /*2c70*/  LDSM.16.M88.4 R92, [R199+0x1000] ;  /* 0x00100000c75c783b */ /* 0x000f220000000200 */
[C---:B------:R-:W-:Y:S03]  /*2c80*/  HMMA.16816.F32 R28, R32.reuse, R30, RZ ;  /* 0x0000001e201c723c */ /* 0x040fe600000018ff */
[----:B---3--:R-:W3:Y:S03]  /*2c90*/  LDSM.16.M88.4 R8, [R195+0x6800] ;  /* 0x00680000c308783b */ /* 0x008ee60000000200 */
[C---:B-1----:R-:W-:Y:S01]  /*2ca0*/  HMMA.16816.F32 R52, R32.reuse, R48, RZ ;  /* 0x000000302034723c */ /* 0x042fe200000018ff */
[----:B------:R-:W1:Y:S04]  /*2cb0*/  LDSM.16.M88.4 R40, [R199+0x1800] ;  /* 0x00180000c728783b */ /* 0x000e680000000200 */
[----:B------:R-:W-:Y:S01]  /*2cc0*/  LDSM.16.M88.4 R88, [R202+0x2000] ;  /* 0x00200000ca58783b */ /* 0x000fe20000000200 */
[----:B------:R-:W-:Y:S03]  /*2cd0*/  HMMA.16816.F32 R48, R32, R50, RZ ;  /* 0x000000322030723c */ /* 0x000fe600000018ff */
[----:B------:R-:W1:Y:S03]  /*2ce0*/  LDSM.16.M88.4 R60, [R201+0x8000] ;  /* 0x00800000c93c783b */ /* 0x000e660000000200 */
[C---:B------:R-:W-:Y:S01]  /*2cf0*/  HMMA.16816.F32 R16, R24.reuse, R56, R16 ;  /* 0x000000381810723c */ /* 0x040fe20000001810 */
[----:B------:R-:W1:Y:S04]  /*2d00*/  LDSM.16.M88.4 R64, [R195+0x7000] ;  /* 0x00700000c340783b */ /* 0x000e680000000200 */
[----:B------:R-:W-:Y:S01]  /*2d10*/  LDSM.16.M88.4 R100, [R199+0x2000] ;  /* 0x00200000c764783b */ /* 0x000fe20000000200 */
[----:B------:R-:W-:Y:S03]  /*2d20*/  HMMA.16816.F32 R28, R24, R58, R28 ;  /* 0x0000003a181c723c */ /* 0x000fe6000000181c */
[----:B------:R-:W-:Y:S03]  /*2d30*/  LDSM.16.M88.4 R56, [R195+0x7800] ;  /* 0x00780000c338783b */ /* 0x000fe60000000200 */
[C---:B-----5:R-:W-:Y:S01]  /*2d40*/  HMMA.16816.F32 R44, R32.reuse, R80, RZ ;  /* 0x00000050202c723c */ /* 0x060fe200000018ff */
[----:B------:R-:W-:Y:S04]  /*2d50*/  LDSM.16.M88.4 R96, [R201+0x9000] ;  /* 0x00900000c960783b */ /* 0x000fe80000000200 */
[----:B------:R-:W0:Y:S01]  /*2d60*/  LDGDEPBAR ;  /* 0x00000000000079af */ /* 0x000e220000000000 */
[----:B------:R-:W-:Y:S06]  /*2d70*/  HMMA.16816.F32 R80, R32, R82, RZ ;  /* 0x000000522050723c */ /* 0x000fec00000018ff */
[----:B------:R-:W-:Y:S06]  /*2d80*/  HMMA.16816.F32 R16, R72, R68, R16 ;  /* 0x000000444810723c */ /* 0x000fec0000001810 */
[C---:B--2---:R-:W-:Y:S06]  /*2d90*/  HMMA.16816.F32 R52, R24.reuse, R20, R52 ;  /* 0x000000141834723c */ /* 0x044fec0000001834 */
[----:B------:R-:W-:Y:S01]  /*2da0*/  HMMA.16816.F32 R48, R24, R22, R48 ;  /* 0x000000161830723c */ /* 0x000fe20000001830 */
[----:B------:R-:W2:Y:S05]  /*2db0*/  LDSM.16.M88.4 R20, [R188+0x800] ;  /* 0x00080000bc14783b */ /* 0x000eaa0000000200 */
[C---:B------:R-:W-:Y:S06]  /*2dc0*/  HMMA.16816.F32 R76, R32.reuse, R36, RZ ;  /* 0x00000024204c723c */ /* 0x040fec00000018ff */
[----:B------:R-:W-:Y:S01]  /*2dd0*/  HMMA.16816.F32 R32, R32, R38, RZ ;  /* 0x000000262020723c */ /* 0x000fe200000018ff */
[----:B------:R-:W-:Y:S05]  /*2de0*/  LDSM.16.M88.4 R36, [R188+0x1000] ;  /* 0x00100000bc24783b */ /* 0x000fea0000000200 */
[----:B----4-:R-:W-:Y:S06]  /*2df0*/  HMMA.16816.F32 R16, R12, R84, R16 ;  /* 0x000000540c10723c */ /* 0x010fec0000001810 */
[----:B------:R-:W-:Y:S01]  /*2e00*/  HMMA.16816.F32 R28, R72, R70, R28 ;  /* 0x00000046481c723c */ /* 0x000fe2000000181c */
[----:B------:R-:W4:Y:S05]  /*2e10*/  LDSM.16.M88.4 R68, [R200+0x2000] ;  /* 0x00200000c844783b */ /* 0x000f2a0000000200 */
[C---:B------:R-:W-:Y:S06]  /*2e20*/  HMMA.16816.F32 R44, R24.reuse, R92, R44 ;  /* 0x0000005c182c723c */ /* 0x040fec000000182c */
[----:B------:R-:W-:Y:S01]  /*2e30*/  HMMA.16816.F32 R80, R24, R94, R80 ;  /* 0x0000005e1850723c */ /* 0x000fe20000001850 */
[----:B------:R-:W-:Y:S05]  /*2e40*/  LDSM.16.M88.4 R92, [R195+0x8000] ;  /* 0x00800000c35c783b */ /* 0x000fea0000000200 */
[C---:B---3--:R-:W-:Y:S06]  /*2e50*/  HMMA.16816.F32 R52, R72.reuse, R8, R52 ;  /* 0x000000084834723c */ /* 0x048fec0000001834 */
[----:B------:R-:W-:Y:S01]  /*2e60*/  HMMA.16816.F32 R48, R72, R10, R48 ;  /* 0x0000000a4830723c */ /* 0x000fe20000001830 */
[----:B------:R-:W3:Y:S05]  /*2e70*/  LDSM.16.M88.4 R8, [R201+0x8800] ;  /* 0x00880000c908783b */ /* 0x000eea0000000200 */
[C---:B-1----:R-:W-:Y:S06]  /*2e80*/  HMMA.16816.F32 R76, R24.reuse, R40, R76 ;  /* 0x00000028184c723c */ /* 0x042fec000000184c */
[----:B------:R-:W-:Y:S01]  /*2e90*/  HMMA.16816.F32 R24, R24, R42, R32 ;  /* 0x0000002a1818723c */ /* 0x000fe20000001820 */
[----:B------:R-:W1:Y:S04]  /*2ea0*/  LDSM.16.M88.4 R32, [R188+0x1800] ;  /* 0x00180000bc20783b */ /* 0x000e680000000200 */
[----:B------:R-:W5:Y:S01]  /*2eb0*/  LDSM.16.M88.4 R40, [R198+0x2000] ;  /* 0x00200000c628783b */ /* 0x000f620000000200 */
[----:B------:R-:W-:Y:S06]  /*2ec0*/  HMMA.16816.F32 R16, R88, R60, R16 ;  /* 0x0000003c5810723c */ /* 0x000fec0000001810 */
[----:B------:R-:W-:Y:S01]  /*2ed0*/  HMMA.16816.F32 R28, R12, R86, R28 ;  /* 0x000000560c1c723c */ /* 0x000fe2000000181c */
[----:B------:R-:W-:Y:S05]  /*2ee0*/  LDSM.16.M88.4 R84, [R201+0x9800] ;  /* 0x00980000c954783b */ /* 0x000fea0000000200 */
[C---:B------:R-:W-:Y:S06]  /*2ef0*/  HMMA.16816.F32 R44, R72.reuse, R64, R44 ;  /* 0x00000040482c723c */ /* 0x040fec000000182c */
[----:B------:R-:W-:Y:S01]  /*2f00*/  HMMA.16816.F32 R80, R72, R66, R80 ;  /* 0x000000424850723c */ /* 0x000fe20000001850 */
[----:B------:R-:W5:Y:S05]  /*2f10*/  LDSM.16.M88.4 R64, [R199+0x2800] ;  /* 0x00280000c740783b */ /* 0x000f6a0000000200 */
[C---:B--2---:R-:W-:Y:S06]  /*2f20*/  HMMA.16816.F32 R52, R12.reuse, R20, R52 ;  /* 0x000000140c34723c */ /* 0x044fec0000001834 */
[----:B------:R-:W-:Y:S01]  /*2f30*/  HMMA.16816.F32 R48, R12, R22, R48 ;  /* 0x000000160c30723c */ /* 0x000fe20000001830 */
[----:B------:R-:W-:Y:S05]  /*2f40*/  LDSM.16.M88.4 R20, [R188+0x2000] ;  /* 0x00200000bc14783b */ /* 0x000fea0000000200 */
[C---:B------:R-:W-:Y:S06]  /*2f50*/  HMMA.16816.F32 R76, R72.reuse, R56, R76 ;  /* 0x00000038484c723c */ /* 0x040fec000000184c */
[----:B------:R-:W-:Y:S01]  /*2f60*/  HMMA.16816.F32 R72, R72, R58, R24 ;  /* 0x0000003a4848723c */ /* 0x000fe20000001818 */
[----:B------:R-:W2:Y:S04]  /*2f70*/  LDSM.16.M88.4 R24, [R197+0x2000] ;  /* 0x00200000c518783b */ /* 0x000ea80000000200 */
[----:B------:R-:W-:Y:S01]  /*2f80*/  LDSM.16.M88.4 R56, [R199+0x3800] ;  /* 0x00380000c738783b */ /* 0x000fe20000000200 */
[----:B----4-:R-:W-:Y:S06]  /*2f90*/  HMMA.16816.F32 R16, R68, R100, R16 ;  /* 0x000000644410723c */ /* 0x010fec0000001810 */
[----:B------:R-:W-:Y:S01]  /*2fa0*/  HMMA.16816.F32 R28, R88, R62, R28 ;  /* 0x0000003e581c723c */ /* 0x000fe2000000181c */
[----:B------:R-:W4:Y:S05]  /*2fb0*/  LDSM.16.M88.4 R60, [R199+0x3000] ;  /* 0x00300000c73c783b */ /* 0x000f2a0000000200 */
[C---:B------:R-:W-:Y:S06]  /*2fc0*/  HMMA.16816.F32 R44, R12.reuse, R36, R44 ;  /* 0x000000240c2c723c */ /* 0x040fec000000182c */
[----:B------:R-:W-:Y:S01]  /*2fd0*/  HMMA.16816.F32 R80, R12, R38, R80 ;  /* 0x000000260c50723c */ /* 0x000fe20000001850 */
[----:B------:R-:W4:Y:S05]  /*2fe0*/  LDSM.16.M88.4 R36, [R195+0x8800] ;  /* 0x00880000c324783b */ /* 0x000f2a0000000200 */
[C---:B---3--:R-:W-:Y:S06]  /*2ff0*/  HMMA.16816.F32 R52, R88.reuse, R8, R52 ;  /* 0x000000085834723c */ /* 0x048fec0000001834 */
[----:B------:R-:W-:Y:S01]  /*3000*/  HMMA.16816.F32 R48, R88, R10, R48 ;  /* 0x0000000a5830723c */ /* 0x000fe20000001830 */
[----:B------:R-:W-:Y:S05]  /*3010*/  LDSM.16.M88.4 R8, [R201+0xa000] ;  /* 0x00a00000c908783b */ /* 0x000fea0000000200 */
[C---:B-1----:R-:W-:Y:S06]  /*3020*/  HMMA.16816.F32 R76, R12.reuse, R32, R76 ;  /* 0x000000200c4c723c */ /* 0x042fec000000184c */
[----:B------:R-:W-:Y:S01]  /*3030*/  HMMA.16816.F32 R72, R12, R34, R72 ;  /* 0x000000220c48723c */ /* 0x000fe20000001848 */
[----:B------:R-:W1:Y:S04]  /*3040*/  LDSM.16.M88.4 R12, [R202+0x4000] ;  /* 0x00400000ca0c783b */ /* 0x000e680000000200 */
[----:B------:R-:W3:Y:S01]  /*3050*/  LDSM.16.M88.4 R32, [R195+0x9000] ;  /* 0x00900000c320783b */ /* 0x000ee20000000200 */
[----:B-----5:R-:W-:Y:S06]  /*3060*/  HMMA.16816.F32 R16, R40, R92, R16 ;  /* 0x0000005c2810723c */ /* 0x020fec0000001810 */
[----:B------:R-:W-:Y:S06]  /*3070*/  HMMA.16816.F32 R28, R68, R102, R28 ;  /* 0x00000066441c723c */ /* 0x000fec000000181c */
[C---:B------:R-:W-:Y:S06]  /*3080*/  HMMA.16816.F32 R44, R88.reuse, R96, R44 ;  /* 0x00000060582c723c */ /* 0x040fec000000182c */
[----:B------:R-:W-:Y:S06]  /*3090*/  HMMA.16816.F32 R80, R88, R98, R80 ;  /* 0x000000625850723c */ /* 0x000fec0000001850 */
[C---:B------:R-:W-:Y:S06]  /*30a0*/  HMMA.16816.F32 R52, R68.reuse, R64, R52 ;  /* 0x000000404434723c */ /* 0x040fec0000001834 */
[----:B------:R-:W-:Y:S01]  /*30b0*/  HMMA.16816.F32 R48, R68, R66, R48 ;  /* 0x000000424430723c */ /* 0x000fe20000001830 */
[----:B------:R-:W5:Y:S05]  /*30c0*/  LDSM.16.M88.4 R64, [R195+0x9800] ;  /* 0x00980000c340783b */ /* 0x000f6a0000000200 */
[C---:B------:R-:W-:Y:S06]  /*30d0*/  HMMA.16816.F32 R76, R88.reuse, R84, R76 ;  /* 0x00000054584c723c */ /* 0x040fec000000184c */
[----:B------:R-:W-:Y:S01]  /*30e0*/  HMMA.16816.F32 R72, R88, R86, R72 ;  /* 0x000000565848723c */ /* 0x000fe20000001848 */
[----:B------:R-:W-:Y:S04]  /*30f0*/  LDSM.16.M88.4 R88, [R199+0x4000] ;  /* 0x00400000c758783b */ /* 0x000fe80000000200 */
[----:B------:R-:W-:Y:S01]  /*3100*/  LDSM.16.M88.4 R84, [R188+0x2800] ;  /* 0x00280000bc54783b */ /* 0x000fe20000000200 */
[----:B--2---:R-:W-:Y:S06]  /*3110*/  HMMA.16816.F32 R16, R24, R20, R16 ;  /* 0x000000141810723c */ /* 0x004fec0000001810 */
[----:B------:R-:W-:Y:S01]  /*3120*/  HMMA.16816.F32 R92, R40, R94, R28 ;  /* 0x0000005e285c723c */ /* 0x000fe2000000181c */
[----:B------:R-:W2:Y:S05]  /*3130*/  LDSM.16.M88.4 R28, [R200+0x4000] ;  /* 0x00400000c81c783b */ /* 0x000eaa0000000200 */
[C---:B----4-:R-:W-:Y:S06]  /*3140*/  HMMA.16816.F32 R44, R68.reuse, R60, R44 ;  /* 0x0000003c442c723c */ /* 0x050fec000000182c */
[----:B------:R-:W-:Y:S06]  /*3150*/  HMMA.16816.F32 R80, R68, R62, R80 ;  /* 0x0000003e4450723c */ /* 0x000fec0000001850 */
[C---:B------:R-:W-:Y:S06]  /*3160*/  HMMA.16816.F32 R52, R40.reuse, R36, R52 ;  /* 0x000000242834723c */ /* 0x040fec0000001834 */
[----:B------:R-:W-:Y:S01]  /*3170*/  HMMA.16816.F32 R48, R40, R38, R48 ;  /* 0x000000262830723c */ /* 0x000fe20000001830 */
[----:B------:R-:W4:Y:S05]  /*3180*/  LDSM.16.M88.4 R36, [R188+0x3000] ;  /* 0x00300000bc24783b */ /* 0x000f2a0000000200 */
[C---:B------:R-:W-:Y:S06]  /*3190*/  HMMA.16816.F32 R76, R68.reuse, R56, R76 ;  /* 0x00000038444c723c */ /* 0x040fec000000184c */
[----:B------:R-:W-:Y:S01]  /*31a0*/  HMMA.16816.F32 R72, R68, R58, R72 ;  /* 0x0000003a4448723c */ /* 0x000fe20000001848 */
[----:B------:R-:W-:Y:S04]  /*31b0*/  LDSM.16.M88.4 R56, [R195+0xa000] ;  /* 0x00a00000c338783b */ /* 0x000fe80000000200 */
[----:B------:R-:W-:Y:S01]  /*31c0*/  LDSM.16.M88.4 R68, [R201+0xb000] ;  /* 0x00b00000c944783b */ /* 0x000fe20000000200 */
[----:B-1----:R-:W-:Y:S06]  /*31d0*/  HMMA.16816.F32 R16, R12, R8, R16 ;  /* 0x000000080c10723c */ /* 0x002fec0000001810 */
[----:B------:R-:W-:Y:S01]  /*31e0*/  HMMA.16816.F32 R92, R24, R22, R92 ;  /* 0x00000016185c723c */ /* 0x000fe2000000185c */
[----:B------:R-:W1:Y:S05]  /*31f0*/  LDSM.16.M88.4 R20, [R198+0x4000] ;  /* 0x00400000c614783b */ /* 0x000e6a0000000200 */
[C---:B---3--:R-:W-:Y:S06]  /*3200*/  HMMA.16816.F32 R44, R40.reuse, R32, R44 ;  /* 0x00000020282c723c */ /* 0x048fec000000182c */
[C---:B------:R-:W-:Y:S01]  /*3210*/  HMMA.16816.F32 R80, R40.reuse, R34, R80 ;  /* 0x000000222850723c */ /* 0x040fe20000001850 */
[----:B------:R-:W3:Y:S05]  /*3220*/  LDSM.16.M88.4 R32, [R201+0xa800] ;  /* 0x00a80000c920783b */ /* 0x000eea0000000200 */
[C---:B-----5:R-:W-:Y:S06]  /*3230*/  HMMA.16816.F32 R76, R40.reuse, R64, R76 ;  /* 0x00000040284c723c */ /* 0x060fec000000184c */
[----:B------:R-:W-:Y:S01]  /*3240*/  HMMA.16816.F32 R72, R40, R66, R72 ;  /* 0x000000422848723c */ /* 0x000fe20000001848 */
[----:B------:R-:W5:Y:S04]  /*3250*/  LDSM.16.M88.4 R40, [R188+0x3800] ;  /* 0x00380000bc28783b */ /* 0x000f680000000200 */
[----:B------:R-:W-:Y:S01]  /*3260*/  LDSM.16.M88.4 R64, [R201+0xb800] ;  /* 0x00b80000c940783b */ /* 0x000fe20000000200 */
[----:B--2---:R-:W-:Y:S06]  /*3270*/  HMMA.16816.F32 R16, R28, R88, R16 ;  /* 0x000000581c10723c */ /* 0x004fec0000001810 */
[C---:B------:R-:W-:Y:S06]  /*3280*/  HMMA.16816.F32 R52, R24.reuse, R84, R52 ;  /* 0x000000541834723c */ /* 0x040fec0000001834 */
[----:B------:R-:W-:Y:S01]  /*3290*/  HMMA.16816.F32 R84, R24, R86, R48 ;  /* 0x000000561854723c */ /* 0x000fe20000001830 */
[----:B------:R-:W-:Y:S05]  /*32a0*/  LDSM.16.M88.4 R48, [R188+0x4000] ;  /* 0x00400000bc30783b */ /* 0x000fea0000000200 */
[----:B------:R-:W-:Y:S01]  /*32b0*/  HMMA.16816.F32 R92, R12, R10, R92 ;  /* 0x0000000a0c5c723c */ /* 0x000fe2000000185c */
[----:B------:R-:W2:Y:S05]  /*32c0*/  LDSM.16.M88.4 R8, [R197+0x4000] ;  /* 0x00400000c508783b */ /* 0x000eaa0000000200 */
[----:B----4-:R-:W-:Y:S01]  /*32d0*/  HMMA.16816.F32 R60, R24, R36, R44 ;  /* 0x00000024183c723c */ /* 0x010fe2000000182c */
[----:B------:R-:W4:Y:S05]  /*32e0*/  LDSM.16.M88.4 R44, [R199+0x4800] ;  /* 0x00480000c72c783b */ /* 0x000f2a0000000200 */
[----:B-1----:R-:W-:Y:S06]  /*32f0*/  HMMA.16816.F32 R16, R20, R56, R16 ;  /* 0x000000381410723c */ /* 0x002fec0000001810 */
[C---:B---3--:R-:W-:Y:S06]  /*3300*/  HMMA.16816.F32 R52, R12.reuse, R32, R52 ;  /* 0x000000200c34723c */ /* 0x048fec0000001834 */
[----:B------:R-:W-:Y:S01]  /*3310*/  HMMA.16816.F32 R84, R12, R34, R84 ;  /* 0x000000220c54723c */ /* 0x000fe20000001854 */
[----:B------:R-:W1:Y:S05]  /*3320*/  LDSM.16.M88.4 R32, [R199+0x5000] ;  /* 0x00500000c720783b */ /* 0x000e6a0000000200 */
[C---:B------:R-:W-:Y:S01]  /*3330*/  HMMA.16816.F32 R80, R24.reuse, R38, R80 ;  /* 0x000000261850723c */ /* 0x040fe20000001850 */
[----:B------:R-:W3:Y:S05]  /*3340*/  LDSM.16.M88.4 R36, [R195+0xa800] ;  /* 0x00a80000c324783b */ /* 0x000eea0000000200 */
[C---:B-----5:R-:W-:Y:S06]  /*3350*/  HMMA.16816.F32 R76, R24.reuse, R40, R76 ;  /* 0x00000028184c723c */ /* 0x060fec000000184c */
[----:B------:R-:W-:Y:S01]  /*3360*/  HMMA.16816.F32 R72, R24, R42, R72 ;  /* 0x0000002a1848723c */ /* 0x000fe20000001848 */
[----:B------:R-:W-:Y:S04]  /*3370*/  LDSM.16.M88.4 R24, [R188+0x4800] ;  /* 0x00480000bc18783b */ /* 0x000fe80000000200 */
[----:B------:R-:W-:Y:S01]  /*3380*/  LDSM.16.M88.4 R40, [R199+0x5800] ;  /* 0x00580000c728783b */ /* 0x000fe20000000200 */
[----:B------:R-:W-:Y:S06]  /*3390*/  HMMA.16816.F32 R60, R12, R68, R60 ;  /* 0x000000440c3c723c */ /* 0x000fec000000183c */
[----:B------:R-:W-:Y:S06]  /*33a0*/  HMMA.16816.F32 R92, R28, R90, R92 ;  /* 0x0000005a1c5c723c */ /* 0x000fec000000185c */
[----:B--2---:R-:W-:Y:S06]  /*33b0*/  HMMA.16816.F32 R16, R8, R48, R16 ;  /* 0x000000300810723c */ /* 0x004fec0000001810 */
[C---:B----4-:R-:W-:Y:S06]  /*33c0*/  HMMA.16816.F32 R52, R28.reuse, R44, R52 ;  /* 0x0000002c1c34723c */ /* 0x050fec0000001834 */
[----:B------:R-:W-:Y:S01]  /*33d0*/  HMMA.16816.F32 R84, R28, R46, R84 ;  /* 0x0000002e1c54723c */ /* 0x000fe20000001854 */
[----:B------:R-:W2:Y:S05]  /*33e0*/  LDSM.16.M88.4 R44, [R195+0xb000] ;  /* 0x00b00000c32c783b */ /* 0x000eaa0000000200 */
[C---:B------:R-:W-:Y:S06]  /*33f0*/  HMMA.16816.F32 R80, R12.reuse, R70, R80 ;  /* 0x000000460c50723c */ /* 0x040fec0000001850 */
[----:B------:R-:W-:Y:S01]  /*3400*/  HMMA.16816.F32 R76, R12, R64, R76 ;  /* 0x000000400c4c723c */ /* 0x000fe2000000184c */
[----:B------:R-:W-:Y:S01]  /*3410*/  FMUL.FTZ R0, R16, UR24 ;  /* 0x0000001810007c20 */ /* 0x000fe20008410000 */
[----:B------:R-:W-:Y:S01]  /*3420*/  FMUL.FTZ R17, R17, UR24 ;  /* 0x0000001811117c20 */ /* 0x000fe20008410000 */
[----:B------:R-:W-:Y:S01]  /*3430*/  FMUL.FTZ R18, R18, UR24 ;  /* 0x0000001812127c20 */ /* 0x000fe20008410000 */
[----:B------:R-:W-:-:S02]  /*3440*/  FMUL.FTZ R19, R19, UR24 ;  /* 0x0000001813137c20 */ /* 0x000fc40008410000 */
[----:B------:R-:W-:Y:S01]  /*3450*/  HMMA.16816.F32 R72, R12, R66, R72 ;  /* 0x000000420c48723c */ /* 0x000fe20000001848 */
[----:B------:R-:W4:Y:S05]  /*3460*/  MUFU.TANH R0, R0 ;  /* 0x0000000000007308 */ /* 0x000f2a0000002400 */
[----:B-1----:R-:W-:Y:S01]  /*3470*/  HMMA.16816.F32 R60, R28, R32, R60 ;  /* 0x000000201c3c723c */ /* 0x002fe2000000183c */
[----:B------:R-:W-:Y:S02]  /*3480*/  LOP3.LUT R13, R104, 0xffffffe0, RZ, 0xc0, !PT ;  /* 0xffffffe0680d7812 */ /* 0x000fe400078ec0ff */
[----:B------:R-:W-:Y:S03]  /*3490*/  MUFU.TANH R32, R19 ;  /* 0x0000001300207308 */ /* 0x000fe60000002400 */
[----:B------:R-:W-:Y:S01]  /*34a0*/  IMAD.IADD R13, R4, 0x1, -R13 ;  /* 0x00000001040d7824 */ /* 0x000fe200078e0a0d */
[----:B------:R-:W-:Y:S04]  /*34b0*/  HMMA.16816.F32 R92, R20, R58, R92 ;  /* 0x0000003a145c723c */ /* 0x000fe8000000185c */
[----:B------:R-:W-:-:S02]  /*34c0*/  SHF.R.S32.HI R16, RZ, 0x1f, R13 ;  /* 0x0000001fff107819 */ /* 0x000fc4000001140d */
[----:B---3--:R-:W-:Y:S01]  /*34d0*/  HMMA.16816.F32 R52, R20, R36, R52 ;  /* 0x000000241434723c */ /* 0x008fe20000001834 */
[----:B------:R1:W-:Y:S01]  /*34e0*/  MUFU.TANH R36, R17 ;  /* 0x0000001100247308 */ /* 0x0003e20000002400 */
[----:B------:R-:W-:Y:S02]  /*34f0*/  LEA.HI R16, R16, R13, RZ, 0x2 ;  /* 0x0000000d10107211 */ /* 0x000fe400078f10ff */
[----:B------:R-:W3:Y:S02]  /*3500*/  LDSM.16.M88.4 R12, [R188+0x5000] ;  /* 0x00500000bc0c783b */ /* 0x000ee40000000200 */
[----:B------:R-:W-:Y:S01]  /*3510*/  HMMA.16816.F32 R80, R28, R34, R80 ;  /* 0x000000221c50723c */ /* 0x000fe20000001850 */
[----:B------:R-:W-:Y:S02]  /*3520*/  SHF.R.S32.HI R16, RZ, 0x2, R16 ;  /* 0x00000002ff107819 */ /* 0x000fe40000011410 */
[----:B------:R5:W3:Y:S03]  /*3530*/  MUFU.TANH R37, R18 ;  /* 0x0000001200257308 */ /* 0x000ae60000002400 */
[----:B--2---:R-:W-:Y:S01]  /*3540*/  HMMA.16816.F32 R60, R20, R44, R60 ;  /* 0x0000002c143c723c */ /* 0x004fe2000000183c */
[----:B------:R-:W-:-:S04]  /*3550*/  IMAD.IADD R211, R16, 0x1, R211 ;  /* 0x0000000110d37824 */ /* 0x000fc800078e02d3 */
[C---:B------:R-:W-:Y:S01]  /*3560*/  VIADD R209, R211.reuse, 0x8 ;  /* 0x00000008d3d17836 */ /* 0x040fe20000000000 */
[----:B------:R-:W-:Y:S01]  /*3570*/  HMMA.16816.F32 R92, R8, R50, R92 ;  /* 0x00000032085c723c */ /* 0x000fe2000000185c */
[----:B-1----:R-:W-:Y:S01]  /*3580*/  IMAD.U32 R17, RZ, RZ, UR16 ;  /* 0x00000010ff117e24 */ /* 0x002fe2000f8e00ff */
[----:B------:R-:W-:Y:S02]  /*3590*/  VIADDMNMX R210, R211, UR6, R210, PT ;  /* 0x00000006d3d27c46 */ /* 0x000fe4000b8001d2 */
[----:B------:R-:W-:Y:S01]  /*35a0*/  IADD3 R208, R209, UR18, R208 ;  /* 0x00000012d1d07c10 */ /* 0x000fe2000fffe0d0 */
[----:B------:R-:W-:Y:S01]  /*35b0*/  IMAD R34, R17, 0x40, R214 ;  /* 0x0000004011227824 */ /* 0x000fe200078e02d6 */
[----:B------:R-:W-:Y:S01]  /*35c0*/  HMMA.16816.F32 R84, R20, R38, R84 ;  /* 0x000000261454723c */ /* 0x000fe20000001854 */
[----:B------:R-:W-:Y:S01]  /*35d0*/  VIADDMNMX R211, R211, UR19, RZ, !PT ;  /* 0x00000013d3d37c46 */ /* 0x000fe2000f8001ff */
[----:B-----5:R-:W1:Y:S01]  /*35e0*/  LDSM.16.M88.4 R16, [R195+0xb800] ;  /* 0x00b80000c310783b */ /* 0x020e620000000200 */
[----:B------:R-:W-:-:S02]  /*35f0*/  VIMNMX R208, R208, UR23, PT ;  /* 0x00000017d0d07c48 */ /* 0x000fc4000bfe0100 */
[C---:B------:R-:W-:Y:S01]  /*3600*/  ISETP.GE.AND P5, PT, R34.reuse, R210, PT ;  /* 0x000000d22200720c */ /* 0x040fe20003fa6270 */
[----:B------:R-:W-:Y:S01]  /*3610*/  HMMA.16816.F32 R52, R8, R24, R52 ;  /* 0x000000180834723c */ /* 0x000fe20000001834 */
[----:B------:R-:W-:Y:S02]  /*3620*/  VIADDMNMX R209, R209, UR19, RZ, !PT ;  /* 0x00000013d1d17c46 */ /* 0x000fe4000f8001ff */
[----:B------:R-:W-:-:S03]  /*3630*/  ISETP.LT.OR P5, PT, R34, R211, P5 ;  /* 0x000000d32200720c */ /* 0x000fc60002fa1670 */
[----:B------:R-:W-:Y:S01]  /*3640*/  HMMA.16816.F32 R76, R28, R40, R76 ;  /* 0x000000281c4c723c */ /* 0x000fe2000000184c */
[----:B------:R-:W-:Y:S01]  /*3650*/  VIADD R25, R34, 0x1 ;  /* 0x0000000122197836 */ /* 0x000fe20000000000 */
[----:B----4-:R-:W-:Y:S01]  /*3660*/  FSEL R35, R0, -INF , !P5 ;  /* 0xff80000000237808 */ /* 0x010fe20006800000 */
[C---:B------:R-:W-:Y:S01]  /*3670*/  VIADD R24, R34.reuse, 0x8 ;  /* 0x0000000822187836 */ /* 0x040fe20000000000 */
[----:B------:R-:W-:Y:S02]  /*3680*/  ISETP.GE.AND P5, PT, R34, R208, PT ;  /* 0x000000d02200720c */ /* 0x000fe40003fa6270 */
[----:B------:R-:W-:Y:S01]  /*3690*/  HMMA.16816.F32 R80, R20, R46, R80 ;  /* 0x0000002e1450723c */ /* 0x000fe20000001850 */
[C---:B------:R-:W-:Y:S01]  /*36a0*/  ISETP.GE.AND P6, PT, R25.reuse, R210, PT ;  /* 0x000000d21900720c */ /* 0x040fe20003fc6270 */
[----:B------:R-:W-:Y:S01]  /*36b0*/  FMUL.FTZ R33, R92, UR24 ;  /* 0x000000185c217c20 */ /* 0x000fe20008410000 */
[----:B------:R-:W-:Y:S01]  /*36c0*/  ISETP.GE.AND P2, PT, R25, R208, PT ;  /* 0x000000d01900720c */ /* 0x000fe20003f46270 */
[----:B------:R-:W-:Y:S01]  /*36d0*/  FMUL.FTZ R38, R93, UR24 ;  /* 0x000000185d267c20 */ /* 0x000fe20008410000 */
[C---:B------:R-:W-:Y:S01]  /*36e0*/  ISETP.GE.AND P0, PT, R24.reuse, R210, PT ;  /* 0x000000d21800720c */ /* 0x040fe20003f06270 */
[----:B------:R-:W-:Y:S01]  /*36f0*/  HMMA.16816.F32 R72, R28, R42, R72 ;  /* 0x0000002a1c48723c */ /* 0x000fe20000001848 */
[----:B------:R-:W-:Y:S01]  /*3700*/  ISETP.GE.AND P1, PT, R24, R208, PT ;  /* 0x000000d01800720c */ /* 0x000fe20003f26270 */
[----:B------:R-:W2:Y:S01]  /*3710*/  MUFU.TANH R33, R33 ;  /* 0x0000002100217308 */ /* 0x000ea20000002400 */
[C---:B------:R-:W-:Y:S01]  /*3720*/  ISETP.LT.OR P6, PT, R25.reuse, R211, P6 ;  /* 0x000000d31900720c */ /* 0x040fe200037c1670 */
[----:B------:R-:W-:Y:S01]  /*3730*/  FMUL.FTZ R39, R94, UR24 ;  /* 0x000000185e277c20 */ /* 0x000fe20008410000 */
[----:B------:R-:W-:Y:S01]  /*3740*/  ISETP.LT.OR P2, PT, R25, R209, P2 ;  /* 0x000000d11900720c */ /* 0x000fe20001741670 */
[C---:B---3--:R-:W-:Y:S01]  /*3750*/  HMMA.16816.F32 R60, R8.reuse, R12, R60 ;  /* 0x0000000c083c723c */ /* 0x048fe2000000183c */
[----:B------:R-:W-:Y:S01]  /*3760*/  ISETP.LT.OR P0, PT, R24, R211, P0 ;  /* 0x000000d31800720c */ /* 0x000fe20000701670 */
[----:B------:R-:W-:Y:S01]  /*3770*/  FMUL.FTZ R40, R52, UR24 ;  /* 0x0000001834287c20 */ /* 0x000fe20008410000 */
[-C--:B------:R-:W-:Y:S01]  /*3780*/  ISETP.LT.OR P1, PT, R24, R209.reuse, P1 ;  /* 0x000000d11800720c */ /* 0x080fe20000f21670 */
[----:B------:R-:W3:Y:S01]  /*3790*/  MUFU.TANH R38, R38 ;  /* 0x0000002600267308 */ /* 0x000ee20000002400 */
[C---:B------:R-:W-:Y:S01]  /*37a0*/  ISETP.LT.OR P5, PT, R34.reuse, R209, P5 ;  /* 0x000000d12200720c */ /* 0x040fe20002fa1670 */
[----:B------:R-:W-:Y:S01]  /*37b0*/  HMMA.16816.F32 R84, R8, R26, R84 ;  /* 0x0000001a0854723c */ /* 0x000fe20000001854 */
[----:B------:R-:W-:Y:S01]  /*37c0*/  VIADD R12, R34, 0x9 ;  /* 0x00000009220c7836 */ /* 0x000fe20000000000 */
[----:B------:R-:W4:Y:S01]  /*37d0*/  LDSM.16.M88.4 R24, [R188+0x5800] ;  /* 0x00580000bc18783b */ /* 0x000f220000000200 */
[----:B------:R-:W-:Y:S01]  /*37e0*/  FMUL.FTZ R41, R53, UR24 ;  /* 0x0000001835297c20 */ /* 0x000fe20008410000 */
[----:B------:R-:W-:Y:S01]  /*37f0*/  FSEL R28, R37, -INF , !P5 ;  /* 0xff800000251c7808 */ /* 0x000fe20006800000 */
[----:B------:R-:W-:Y:S01]  /*3800*/  FMUL.FTZ R4, R55, UR24 ;  /* 0x0000001837047c20 */ /* 0x000fe20008410000 */
[C---:B------:R-:W-:Y:S01]  /*3810*/  ISETP.GE.AND P4, PT, R12.reuse, R210, PT ;  /* 0x000000d20c00720c */ /* 0x040fe20003f86270 */
[----:B------:R-:W5:Y:S01]  /*3820*/  MUFU.TANH R39, R39 ;  /* 0x0000002700277308 */ /* 0x000f620000002400 */
[C---:B------:R-:W-:Y:S01]  /*3830*/  ISETP.GE.AND P3, PT, R12.reuse, R208, PT ;  /* 0x000000d00c00720c */ /* 0x040fe20003f66270 */
[----:B-1----:R-:W-:Y:S01]  /*3840*/  HMMA.16816.F32 R76, R20, R16, R76 ;  /* 0x00000010144c723c */ /* 0x002fe2000000184c */
[----:B------:R-:W-:Y:S01]  /*3850*/  ISETP.LT.OR P4, PT, R12, R211, P4 ;  /* 0x000000d30c00720c */ /* 0x000fe20002781670 */
[----:B------:R-:W-:Y:S01]  /*3860*/  FMUL.FTZ R44, R54, UR24 ;  /* 0x00000018362c7c20 */ /* 0x000fe20008410000 */
[----:B------:R-:W-:Y:S01]  /*3870*/  ISETP.LT.OR P3, PT, R12, R209, P3 ;  /* 0x000000d10c00720c */ /* 0x000fe20001f61670 */
[----:B------:R-:W-:Y:S01]  /*3880*/  VIADD R12, R34, 0x10 ;  /* 0x00000010220c7836 */ /* 0x000fe20000000000 */
[----:B------:R-:W-:Y:S01]  /*3890*/  FSEL R29, R36, -INF , !P6 ;  /* 0xff800000241d7808 */ /* 0x000fe20007000000 */
[----:B------:R-:W1:Y:S01]  /*38a0*/  MUFU.TANH R40, R40 ;  /* 0x0000002800287308 */ /* 0x000e620000002400 */
[----:B------:R-:W-:Y:S01]  /*38b0*/  HMMA.16816.F32 R80, R8, R14, R80 ;  /* 0x0000000e0850723c */ /* 0x000fe20000001850 */
[----:B--2---:R-:W-:Y:S01]  /*38c0*/  FSEL R33, R33, -INF , !P0 ;  /* 0xff80000021217808 */ /* 0x004fe20004000000 */
        /* <DEDUP_REMOVED lines=9> */
[----:B------:R-:W-:Y:S01]  /*3960*/  VIADD R12, R34, 0x18 ;  /* 0x00000018220c7836 */ /* 0x000fe20000000000 */
[----:B---3--:R-:W-:Y:S01]  /*3970*/  FSEL R31, R38, -INF , !P4 ;  /* 0xff800000261f7808 */ /* 0x008fe20006000000 */
[----:B------:R-:W-:Y:S01]  /*3980*/  VIADD R18, R34, 0x21 ;  /* 0x0000002122127836 */ /* 0x000fe20000000000 */
[----:B------:R-:W-:Y:S01]  /*3990*/  FSEL R32, R32, -INF , !P2 ;  /* 0xff80000020207808 */ /* 0x000fe20005000000 */
[----:B------:R-:W3:Y:S01]  /*39a0*/  MUFU.TANH R4, R4 ;  /* 0x0000000400047308 */ /* 0x000ee20000002400 */
[C---:B------:R-:W-:Y:S01]  /*39b0*/  ISETP.GE.AND P0, PT, R12.reuse, R210, PT ;  /* 0x000000d20c00720c */ /* 0x040fe20003f06270 */
[----:B------:R-:W-:Y:S01]  /*39c0*/  FMUL.FTZ R95, R95, UR24 ;  /* 0x000000185f5f7c20 */ /* 0x000fe20008410000 */
[----:B------:R-:W-:Y:S01]  /*39d0*/  ISETP.GE.AND P4, PT, R12, R208, PT ;  /* 0x000000d00c00720c */ /* 0x000fe20003f86270 */
[----:B------:R-:W-:Y:S01]  /*39e0*/  FMUL.FTZ R13, R84, UR24 ;  /* 0x00000018540d7c20 */ /* 0x000fe20008410000 */
[----:B------:R-:W-:Y:S01]  /*39f0*/  ISETP.GE.AND P2, PT, R15, R210, PT ;  /* 0x000000d20f00720c */ /* 0x000fe20003f46270 */
[----:B------:R-:W-:Y:S01]  /*3a00*/  FMUL.FTZ R45, R85, UR24 ;  /* 0x00000018552d7c20 */ /* 0x000fe20008410000 */
[C---:B------:R-:W-:Y:S01]  /*3a10*/  ISETP.LT.OR P0, PT, R12.reuse, R211, P0 ;  /* 0x000000d30c00720c */ /* 0x040fe20000701670 */
[----:B------:R-:W3:Y:S01]  /*3a20*/  MUFU.TANH R159, R60 ;  /* 0x0000003c009f7308 */ /* 0x000ee20000002400 */
[----:B------:R-:W-:Y:S01]  /*3a30*/  ISETP.LT.OR P4, PT, R12, R209, P4 ;  /* 0x000000d10c00720c */ /* 0x000fe20002781670 */
[----:B------:R-:W-:Y:S01]  /*3a40*/  VIADD R12, R34, 0x20 ;  /* 0x00000020220c7836 */ /* 0x000fe20000000000 */
[----:B------:R-:W-:Y:S01]  /*3a50*/  ISETP.LT.OR P2, PT, R15, R211, P2 ;  /* 0x000000d30f00720c */ /* 0x000fe20001741670 */
[C---:B----4-:R-:W-:Y:S01]  /*3a60*/  HMMA.16816.F32 R76, R8.reuse, R24, R76 ;  /* 0x00000018084c723c */ /* 0x050fe2000000184c */
[----:B-----5:R-:W-:Y:S01]  /*3a70*/  FSEL R14, R39, -INF , !P1 ;  /* 0xff800000270e7808 */ /* 0x020fe20004800000 */
[----:B------:R-:W-:Y:S01]  /*3a80*/  FMUL.FTZ R0, R86, UR24 ;  /* 0x0000001856007c20 */ /* 0x000fe20008410000 */
[----:B------:R-:W-:Y:S01]  /*3a90*/  ISETP.GE.AND P1, PT, R15, R208, PT ;  /* 0x000000d00f00720c */ /* 0x000fe20003f26270 */
[----:B------:R-:W4:Y:S01]  /*3aa0*/  MUFU.TANH R157, R61 ;  /* 0x0000003d009d7308 */ /* 0x000f220000002400 */
[----:B-1----:R-:W-:Y:S01]  /*3ab0*/  FSEL R19, R40, -INF , !P5 ;  /* 0xff80000028137808 */ /* 0x002fe20006800000 */
[----:B------:R-:W-:Y:S01]  /*3ac0*/  HMMA.16816.F32 R72, R8, R26, R72 ;  /* 0x0000001a0848723c */ /* 0x000fe20000001848 */
[----:B--2---:R-:W-:Y:S01]  /*3ad0*/  FSEL R17, R41, -INF , !P2 ;  /* 0xff80000029117808 */ /* 0x004fe20005000000 */
[----:B------:R-:W-:Y:S01]  /*3ae0*/  FMUL.FTZ R30, R87, UR24 ;  /* 0x00000018571e7c20 */ /* 0x000fe20008410000 */
[----:B------:R-:W-:Y:S01]  /*3af0*/  ISETP.GE.AND P5, PT, R12, R210, PT ;  /* 0x000000d20c00720c */ /* 0x000fe20003fa6270 */
[----:B------:R-:W-:Y:S01]  /*3b00*/  FMUL.FTZ R62, R62, UR24 ;  /* 0x000000183e3e7c20 */ /* 0x000fe20008410000 */
[----:B------:R-:W-:Y:S01]  /*3b10*/  ISETP.GE.AND P2, PT, R12, R208, PT ;  /* 0x000000d00c00720c */ /* 0x000fe20003f46270 */
[----:B------:R-:W1:Y:S01]  /*3b20*/  MUFU.TANH R6, R95 ;  /* 0x0000005f00067308 */ /* 0x000e620000002400 */
[----:B------:R-:W-:Y:S01]  /*3b30*/  ISETP.LT.OR P1, PT, R15, R209, P1 ;  /* 0x000000d10f00720c */ /* 0x000fe20000f21670 */
[----:B------:R-:W-:Y:S01]  /*3b40*/  VIADD R8, R34, 0x30 ;  /* 0x0000003022087836 */ /* 0x000fe20000000000 */
[----:B------:R-:W-:Y:S01]  /*3b50*/  ISETP.LT.OR P5, PT, R12, R211, P5 ;  /* 0x000000d30c00720c */ /* 0x000fe20002fa1670 */
[----:B------:R-:W-:Y:S01]  /*3b60*/  VIADD R15, R34, 0x19 ;  /* 0x00000019220f7836 */ /* 0x000fe20000000000 */
[----:B------:R-:W-:Y:S01]  /*3b70*/  ISETP.LT.OR P2, PT, R12, R209, P2 ;  /* 0x000000d10c00720c */ /* 0x000fe20001741670 */
[----:B------:R-:W-:Y:S01]  /*3b80*/  FMUL.FTZ R80, R80, UR24 ;  /* 0x0000001850507c20 */ /* 0x000fe20008410000 */
[----:B---3--:R-:W-:Y:S01]  /*3b90*/  FSEL R12, R4, -INF , !P1 ;  /* 0xff800000040c7808 */ /* 0x008fe20004800000 */
[----:B------:R-:W2:Y:S01]  /*3ba0*/  MUFU.TANH R44, R44 ;  /* 0x0000002c002c7308 */ /* 0x000ea20000002400 */
[-C--:B------:R-:W-:Y:S01]  /*3bb0*/  ISETP.GE.AND P1, PT, R18, R210.reuse, PT ;  /* 0x000000d21200720c */ /* 0x080fe20003f26270 */
[----:B------:R-:W-:Y:S01]  /*3bc0*/  FMUL.FTZ R81, R81, UR24 ;  /* 0x0000001851517c20 */ /* 0x000fe20008410000 */
[----:B------:R-:W-:Y:S01]  /*3bd0*/  FSEL R159, R159, -INF , !P5 ;  /* 0xff8000009f9f7808 */ /* 0x000fe20006800000 */
[----:B------:R-:W-:Y:S01]  /*3be0*/  FMUL.FTZ R76, R76, UR24 ;  /* 0x000000184c4c7c20 */ /* 0x000fe20008410000 */
[-C--:B------:R-:W-:Y:S01]  /*3bf0*/  ISETP.LT.OR P1, PT, R18, R211.reuse, P1 ;  /* 0x000000d31200720c */ /* 0x080fe20000f21670 */
[----:B------:R-:W-:Y:S01]  /*3c00*/  VIADD R20, R34, 0x28 ;  /* 0x0000002822147836 */ /* 0x000fe20000000000 */
[----:B------:R-:W-:Y:S01]  /*3c10*/  ISETP.GE.AND P5, PT, R8, R210, PT ;  /* 0x000000d20800720c */ /* 0x000fe20003fa6270 */
[----:B------:R-:W3:Y:S01]  /*3c20*/  MUFU.TANH R13, R13 ;  /* 0x0000000d000d7308 */ /* 0x000ee20000002400 */
[----:B----4-:R-:W-:Y:S01]  /*3c30*/  FSEL R157, R157, -INF , !P1 ;  /* 0xff8000009d9d7808 */ /* 0x010fe20004800000 */
[----:B------:R-:W-:Y:S01]  /*3c40*/  VIADD R9, R34, 0x29 ;  /* 0x0000002922097836 */ /* 0x000fe20000000000 */
[C---:B------:R-:W-:Y:S01]  /*3c50*/  ISETP.GE.AND P1, PT, R8.reuse, R208, PT ;  /* 0x000000d00800720c */ /* 0x040fe20003f26270 */
[----:B------:R-:W-:Y:S01]  /*3c60*/  FMUL.FTZ R77, R77, UR24 ;  /* 0x000000184d4d7c20 */ /* 0x000fe20008410000 */
[----:B------:R-:W-:Y:S01]  /*3c70*/  ISETP.LT.OR P5, PT, R8, R211, P5 ;  /* 0x000000d30800720c */ /* 0x000fe20002fa1670 */
[----:B------:R-:W-:Y:S01]  /*3c80*/  FMUL.FTZ R72, R72, UR24 ;  /* 0x0000001848487c20 */ /* 0x000fe20008410000 */
[----:B------:R-:W-:Y:S01]  /*3c90*/  ISETP.LT.OR P1, PT, R8, R209, P1 ;  /* 0x000000d10800720c */ /* 0x000fe20000f21670 */
[----:B------:R-:W4:Y:S01]  /*3ca0*/  MUFU.TANH R45, R45 ;  /* 0x0000002d002d7308 */ /* 0x000f220000002400 */
[----:B------:R-:W-:Y:S01]  /*3cb0*/  FMNMX.FTZ R8, R35, R29, !PT ;  /* 0x0000001d23087209 */ /* 0x000fe20007810000 */
[----:B------:R-:W-:Y:S01]  /*3cc0*/  FMUL.FTZ R73, R73, UR24 ;  /* 0x0000001849497c20 */ /* 0x000fe20008410000 */
[----:B-1----:R-:W-:Y:S01]  /*3cd0*/  FSEL R16, R6, -INF , !P3 ;  /* 0xff80000006107808 */ /* 0x002fe20005800000 */
[----:B------:R-:W-:Y:S01]  /*3ce0*/  FMUL.FTZ R63, R63, UR24 ;  /* 0x000000183f3f7c20 */ /* 0x000fe20008410000 */
[----:B------:R-:W-:Y:S01]  /*3cf0*/  FMNMX.FTZ R8, R33, R8, !PT ;  /* 0x0000000821087209 */ /* 0x000fe20007810000 */
[----:B------:R-:W-:Y:S01]  /*3d00*/  FMUL.FTZ R74, R74, UR24 ;  /* 0x000000184a4a7c20 */ /* 0x000fe20008410000 */
[----:B--2---:R-:W-:Y:S01]  /*3d10*/  FSEL R6, R44, -INF , !P6 ;  /* 0xff8000002c067808 */ /* 0x004fe20007000000 */
[----:B------:R-:W1:Y:S01]  /*3d20*/  MUFU.TANH R0, R0 ;  /* 0x0000000000007308 */ /* 0x000e620000002400 */
[----:B------:R-:W-:Y:S01]  /*3d30*/  FMNMX.FTZ R8, R31, R8, !PT ;  /* 0x000000081f087209 */ /* 0x000fe20007810000 */
[----:B------:R-:W-:Y:S01]  /*3d40*/  FMUL.FTZ R82, R82, UR24 ;  /* 0x0000001852527c20 */ /* 0x000fe20008410000 */
[----:B------:R-:W-:Y:S01]  /*3d50*/  ISETP.GE.AND P3, PT, R15, R210, PT ;  /* 0x000000d20f00720c */ /* 0x000fe20003f66270 */
[----:B------:R-:W-:Y:S01]  /*3d60*/  FMUL.FTZ R83, R83, UR24 ;  /* 0x0000001853537c20 */ /* 0x000fe20008410000 */
[----:B------:R-:W-:Y:S01]  /*3d70*/  ISETP.GE.AND P6, PT, R15, R208, PT ;  /* 0x000000d00f00720c */ /* 0x000fe20003fc6270 */
[----:B------:R-:W-:Y:S01]  /*3d80*/  FMUL.FTZ R78, R78, UR24 ;  /* 0x000000184e4e7c20 */ /* 0x000fe20008410000 */
[----:B------:R-:W-:Y:S01]  /*3d90*/  FMNMX.FTZ R10, R19, R8, !PT ;  /* 0x00000008130a7209 */ /* 0x000fe20007810000 */
[----:B------:R-:W2:Y:S01]  /*3da0*/  MUFU.TANH R30, R30 ;  /* 0x0000001e001e7308 */ /* 0x000ea20000002400 */
[C---:B------:R-:W-:Y:S01]  /*3db0*/  ISETP.LT.OR P3, PT, R15.reuse, R211, P3 ;  /* 0x000000d30f00720c */ /* 0x040fe20001f61670 */
[----:B------:R-:W-:Y:S01]  /*3dc0*/  VIADD R8, R34, 0x38 ;  /* 0x0000003822087836 */ /* 0x000fe20000000000 */
[----:B------:R-:W-:Y:S01]  /*3dd0*/  ISETP.LT.OR P6, PT, R15, R209, P6 ;  /* 0x000000d10f00720c */ /* 0x000fe200037c1670 */
[----:B------:R-:W-:Y:S01]  /*3de0*/  FMUL.FTZ R79, R79, UR24 ;  /* 0x000000184f4f7c20 */ /* 0x000fe20008410000 */
[----:B---3--:R-:W-:Y:S01]  /*3df0*/  FSEL R15, R13, -INF , !P0 ;  /* 0xff8000000d0f7808 */ /* 0x008fe20004000000 */
[----:B------:R-:W-:-:S04]  /*3e00*/  DEPBAR.LE SB0, 0x0 ;  /* 0x000080000000791a */ /* 0x000fc80000000000 */
[----:B------:R-:W3:Y:S01]  /*3e10*/  MUFU.TANH R158, R62 ;  /* 0x0000003e009e7308 */ /* 0x000ee20000002400 */
[----:B------:R-:W-:Y:S01]  /*3e20*/  FMNMX.FTZ R10, R17, R10, !PT ;  /* 0x0000000a110a7209 */ /* 0x000fe20007810000 */
[----:B------:R-:W-:Y:S01]  /*3e30*/  FMUL.FTZ R75, R75, UR24 ;  /* 0x000000184b4b7c20 */ /* 0x000fe20008410000 */
[----:B----4-:R-:W-:Y:S02]  /*3e40*/  FSEL R13, R45, -INF , !P3 ;  /* 0xff8000002d0d7808 */ /* 0x010fe40005800000 */
[----:B------:R-:W-:Y:S02]  /*3e50*/  FMNMX.FTZ R10, R15, R10, !PT ;  /* 0x0000000a0f0a7209 */ /* 0x000fe40007810000 */
[----:B-1----:R-:W-:Y:S01]  /*3e60*/  FSEL R4, R0, -INF , !P4 ;  /* 0xff80000000047808 */ /* 0x002fe20006000000 */
[----:B------:R-:W1:Y:S01]  /*3e70*/  MUFU.TANH R143, R80 ;  /* 0x00000050008f7308 */ /* 0x000e620000002400 */
[----:B------:R-:W-:Y:S02]  /*3e80*/  ISETP.GE.AND P0, PT, R20, R210, PT ;  /* 0x000000d21400720c */ /* 0x000fe40003f06270 */
[----:B--2---:R-:W-:-:S02]  /*3e90*/  FSEL R0, R30, -INF , !P6 ;  /* 0xff8000001e007808 */ /* 0x004fc40007000000 */
[----:B------:R-:W-:Y:S02]  /*3ea0*/  FMNMX.FTZ R11, R28, R32, !PT ;  /* 0x000000201c0b7209 */ /* 0x000fe40007810000 */
[----:B------:R-:W-:Y:S01]  /*3eb0*/  FMNMX.FTZ R10, R13, R10, !PT ;  /* 0x0000000a0d0a7209 */ /* 0x000fe20007810000 */
[----:B------:R-:W2:Y:S01]  /*3ec0*/  MUFU.TANH R141, R81 ;  /* 0x00000051008d7308 */ /* 0x000ea20000002400 */
[----:B---3--:R-:W-:Y:S02]  /*3ed0*/  FSEL R158, R158, -INF , !P2 ;  /* 0xff8000009e9e7808 */ /* 0x008fe40005000000 */
[C---:B------:R-:W-:Y:S02]  /*3ee0*/  ISETP.GE.AND P6, PT, R9.reuse, R210, PT ;  /* 0x000000d20900720c */ /* 0x040fe40003fc6270 */
[----:B------:R-:W-:Y:S02]  /*3ef0*/  ISETP.GE.AND P2, PT, R9, R208, PT ;  /* 0x000000d00900720c */ /* 0x000fe40003f46270 */
[----:B------:R-:W-:Y:S01]  /*3f00*/  ISETP.LT.OR P0, PT, R20, R211, P0 ;  /* 0x000000d31400720c */ /* 0x000fe20000701670 */
[----:B------:R-:W3:Y:S01]  /*3f10*/  MUFU.TANH R173, R76 ;  /* 0x0000004c00ad7308 */ /* 0x000ee20000002400 */
[----:B------:R-:W-:-:S02]  /*3f20*/  FMNMX.FTZ R11, R14, R11, !PT ;  /* 0x0000000b0e0b7209 */ /* 0x000fc40007810000 */
[----:B------:R-:W-:Y:S02]  /*3f30*/  FMNMX.FTZ R10, R159, R10, !PT ;  /* 0x0000000a9f0a7209 */ /* 0x000fe40007810000 */
[C---:B------:R-:W-:Y:S02]  /*3f40*/  ISETP.LT.OR P6, PT, R9.reuse, R211, P6 ;  /* 0x000000d30900720c */ /* 0x040fe400037c1670 */
[----:B------:R-:W-:Y:S01]  /*3f50*/  ISETP.LT.OR P2, PT, R9, R209, P2 ;  /* 0x000000d10900720c */ /* 0x000fe20001741670 */
[----:B------:R-:W4:Y:S01]  /*3f60*/  MUFU.TANH R171, R77 ;  /* 0x0000004d00ab7308 */ /* 0x000f220000002400 */
[C---:B------:R-:W-:Y:S01]  /*3f70*/  VIADD R9, R34.reuse, 0x31 ;  /* 0x0000003122097836 */ /* 0x040fe20000000000 */
[----:B-1----:R-:W-:Y:S01]  /*3f80*/  FSEL R143, R143, -INF , !P0 ;  /* 0xff8000008f8f7808 */ /* 0x002fe20004000000 */
[----:B------:R-:W-:Y:S01]  /*3f90*/  VIADD R34, R34, 0x39 ;  /* 0x0000003922227836 */ /* 0x000fe20000000000 */
[----:B------:R-:W-:Y:S02]  /*3fa0*/  FMNMX.FTZ R11, R16, R11, !PT ;  /* 0x0000000b100b7209 */ /* 0x000fe40007810000 */
[----:B------:R-:W-:-:S02]  /*3fb0*/  FMNMX.FTZ R10, R157, R10, !PT ;  /* 0x0000000a9d0a7209 */ /* 0x000fc40007810000 */
[----:B------:R-:W1:Y:S01]  /*3fc0*/  MUFU.TANH R72, R72 ;  /* 0x0000004800487308 */ /* 0x000e620000002400 */
[----:B--2---:R-:W-:Y:S02]  /*3fd0*/  FSEL R141, R141, -INF , !P6 ;  /* 0xff8000008d8d7808 */ /* 0x004fe40007000000 */
[----:B------:R-:W-:Y:S02]  /*3fe0*/  ISETP.GE.AND P6, PT, R9, R210, PT ;  /* 0x000000d20900720c */ /* 0x000fe40003fc6270 */
[----:B------:R-:W-:Y:S02]  /*3ff0*/  FMNMX.FTZ R11, R6, R11, !PT ;  /* 0x0000000b060b7209 */ /* 0x000fe40007810000 */
[----:B------:R-:W-:Y:S01]  /*4000*/  FMNMX.FTZ R10, R143, R10, !PT ;  /* 0x0000000a8f0a7209 */ /* 0x000fe20007810000 */
[----:B------:R-:W2:Y:S01]  /*4010*/  MUFU.TANH R174, R63 ;  /* 0x0000003f00ae7308 */ /* 0x000ea20000002400 */
[----:B------:R-:W-:Y:S02]  /*4020*/  PLOP3.LUT P0, PT, PT, PT, UP0, 0x80, 0x0 ;  /* 0x000000000000781c */ /* 0x000fe40003f0f008 */
[----:B---3--:R-:W-:-:S02]  /*4030*/  FSEL R173, R173, -INF , !P5 ;  /* 0xff800000adad7808 */ /* 0x008fc40006800000 */
[----:B------:R-:W-:Y:S02]  /*4040*/  ISETP.LT.OR P6, PT, R9, R211, P6 ;  /* 0x000000d30900720c */ /* 0x000fe400037c1670 */
[----:B------:R-:W-:Y:S01]  /*4050*/  ISETP.GE.AND P5, PT, R8, R210, PT ;  /* 0x000000d20800720c */ /* 0x000fe20003fa6270 */
[----:B------:R-:W3:Y:S01]  /*4060*/  MUFU.TANH R73, R73 ;  /* 0x0000004900497308 */ /* 0x000ee20000002400 */
[----:B------:R-:W-:Y:S02]  /*4070*/  FMNMX.FTZ R11, R12, R11, !PT ;  /* 0x0000000b0c0b7209 */ /* 0x000fe40007810000 */
[----:B------:R-:W-:Y:S02]  /*4080*/  FMNMX.FTZ R10, R141, R10, !PT ;  /* 0x0000000a8d0a7209 */ /* 0x000fe40007810000 */
[----:B----4-:R-:W-:Y:S02]  /*4090*/  FSEL R171, R171, -INF , !P6 ;  /* 0xff800000abab7808 */ /* 0x010fe40007000000 */
[----:B------:R-:W-:Y:S01]  /*40a0*/  ISETP.GE.AND P4, PT, R18, R208, PT ;  /* 0x000000d01200720c */ /* 0x000fe20003f86270 */
[----:B------:R4:W2:Y:S01]  /*40b0*/  MUFU.TANH R160, R82 ;  /* 0x0000005200a07308 */ /* 0x0008a20000002400 */
[----:B------:R-:W-:-:S02]  /*40c0*/  ISETP.GE.AND P6, PT, R34, R210, PT ;  /* 0x000000d22200720c */ /* 0x000fc40003fc6270 */
[----:B------:R-:W-:Y:S02]  /*40d0*/  ISETP.LT.OR P5, PT, R8, R211, P5 ;  /* 0x000000d30800720c */ /* 0x000fe40002fa1670 */
[----:B------:R-:W-:Y:S02]  /*40e0*/  FMNMX.FTZ R11, R4, R11, !PT ;  /* 0x0000000b040b7209 */ /* 0x000fe40007810000 */
[----:B------:R-:W-:Y:S01]  /*40f0*/  FMNMX.FTZ R10, R173, R10, !PT ;  /* 0x0000000aad0a7209 */ /* 0x000fe20007810000 */
[----:B------:R4:W3:Y:S01]  /*4100*/  MUFU.TANH R172, R83 ;  /* 0x0000005300ac7308 */ /* 0x0008e20000002400 */
[----:B------:R-:W-:Y:S02]  /*4110*/  ISETP.GE.AND P3, PT, R20, R208, PT ;  /* 0x000000d01400720c */ /* 0x000fe40003f66270 */
[----:B------:R-:W-:Y:S02]  /*4120*/  ISETP.LT.OR P4, PT, R18, R209, P4 ;  /* 0x000000d11200720c */ /* 0x000fe40002781670 */
[----:B------:R-:W-:-:S02]  /*4130*/  ISETP.LT.OR P6, PT, R34, R211, P6 ;  /* 0x000000d32200720c */ /* 0x000fc400037c1670 */
[----:B-1----:R-:W-:Y:S01]  /*4140*/  FSEL R169, R72, -INF , !P5 ;  /* 0xff80000048a97808 */ /* 0x002fe20006800000 */
[----:B------:R4:W1:Y:S01]  /*4150*/  MUFU.TANH R168, R78 ;  /* 0x0000004e00a87308 */ /* 0x0008620000002400 */
[----:B------:R-:W-:Y:S02]  /*4160*/  FMNMX.FTZ R11, R0, R11, !PT ;  /* 0x0000000b000b7209 */ /* 0x000fe40007810000 */
[----:B------:R-:W-:Y:S01]  /*4170*/  FMNMX.FTZ R10, R171, R10, !PT ;  /* 0x0000000aab0a7209 */ /* 0x000fe20007810000 */
[----:B------:R-:W-:Y:S01]  /*4180*/  BAR.SYNC.DEFER_BLOCKING 0x0 ;  /* 0x0000000000007b1d */ /* 0x000fe20000010000 */
[----:B------:R-:W-:Y:S02]  /*4190*/  ISETP.LT.OR P3, PT, R20, R209, P3 ;  /* 0x000000d11400720c */ /* 0x000fe40001f61670 */
[----:B--2---:R-:W-:Y:S02]  /*41a0*/  FSEL R174, R174, -INF , !P4 ;  /* 0xff800000aeae7808 */ /* 0x004fe40006000000 */
[----:B---3--:R-:W-:Y:S01]  /*41b0*/  FSEL R167, R73, -INF , !P6 ;  /* 0xff80000049a77808 */ /* 0x008fe20007000000 */
[----:B------:R4:W2:Y:S01]  /*41c0*/  MUFU.TANH R166, R79 ;  /* 0x0000004f00a67308 */ /* 0x0008a20000002400 */
[----:B------:R-:W-:-:S02]  /*41d0*/  FMNMX.FTZ R11, R158, R11, !PT ;  /* 0x0000000b9e0b7209 */ /* 0x000fc40007810000 */
[----:B------:R-:W-:-:S05]  /*41e0*/  FMNMX.FTZ R10, R169, R10, !PT ;  /* 0x0000000aa90a7209 */ /* 0x000fca0007810000 */
[----:B------:R-:W3:Y:S01]  /*41f0*/  MUFU.TANH R74, R74 ;  /* 0x0000004a004a7308 */ /* 0x000ee20000002400 */
[----:B-1----:R-:W-:Y:S05]  /*4200*/  @!P0 BRA `(.L_x_1162) ;  /* 0x0000000000848947 */ /* 0x002fea0003800000 */
        /* <DEDUP_REMOVED lines=33> */
.L_x_1162:
[----:B------:R-:W-:Y:S01]  /*4420*/  FSEL R160, R160, -INF , !P3 ;  /* 0xff800000a0a07808 */ /* 0x000fe20005800000 */
[----:B------:R-:W5:Y:S01]  /*4430*/  MUFU.TANH R75, R75 ;  /* 0x0000004b004b7308 */ /* 0x000f620000002400 */
[----:B------:R-:W-:Y:S01]  /*4440*/  FMNMX.FTZ R11, R174, R11, !PT ;  /* 0x0000000bae0b7209 */ /* 0x000fe20007810000 */
[----:B------:R-:W-:Y:S01]  /*4450*/  ULDC UR18, c[0x0][0x2ec] ;  /* 0x0000bb0000127ab9 */ /* 0x000fe20000000800 */
[-C--:B------:R-:W-:Y:S02]  /*4460*/  ISETP.GE.AND P3, PT, R9, R208.reuse, PT ;  /* 0x000000d00900720c */ /* 0x080fe40003f66270 */
[----:B------:R-:W-:Y:S02]  /*4470*/  FSEL R172, R172, -INF , !P2 ;  /* 0xff800000acac7808 */ /* 0x000fe40005000000 */
[----:B------:R-:W-:Y:S02]  /*4480*/  FMNMX.FTZ R11, R160, R11, !PT ;  /* 0x0000000ba00b7209 */ /* 0x000fe40007810000 */
[----:B------:R-:W-:-:S02]  /*4490*/  ISETP.GE.AND P2, PT, R8, R208, PT ;  /* 0x000000d00800720c */ /* 0x000fc40003f46270 */
[----:B------:R-:W-:Y:S02]  /*44a0*/  ISETP.LT.OR P3, PT, R9, R209, P3 ;  /* 0x000000d10900720c */ /* 0x000fe40001f61670 */
[----:B------:R-:W-:Y:S02]  /*44b0*/  FSEL R168, R168, -INF , !P1 ;  /* 0xff800000a8a87808 */ /* 0x000fe40004800000 */
[----:B------:R-:W-:Y:S02]  /*44c0*/  FMNMX.FTZ R11, R172, R11, !PT ;  /* 0x0000000bac0b7209 */ /* 0x000fe40007810000 */
[----:B------:R-:W-:Y:S02]  /*44d0*/  ISETP.LT.OR P2, PT, R8, R209, P2 ;  /* 0x000000d10800720c */ /* 0x000fe40001741670 */
[----:B------:R-:W-:Y:S02]  /*44e0*/  ISETP.GE.AND P1, PT, R34, R208, PT ;  /* 0x000000d02200720c */ /* 0x000fe40003f26270 */
[----:B--2---:R-:W-:-:S02]  /*44f0*/  FSEL R166, R166, -INF , !P3 ;  /* 0xff800000a6a67808 */ /* 0x004fc40005800000 */
[----:B------:R-:W-:Y:S02]  /*4500*/  FMNMX.FTZ R11, R168, R11, !PT ;  /* 0x0000000ba80b7209 */ /* 0x000fe40007810000 */
[----:B------:R-:W-:Y:S02]  /*4510*/  ISETP.LT.OR P1, PT, R34, R209, P1 ;  /* 0x000000d12200720c */ /* 0x000fe40000f21670 */
[----:B---3--:R-:W-:Y:S02]  /*4520*/  FSEL R164, R74, -INF , !P2 ;  /* 0xff8000004aa47808 */ /* 0x008fe40005000000 */
[----:B------:R-:W-:Y:S02]  /*4530*/  FMNMX.FTZ R11, R166, R11, !PT ;  /* 0x0000000ba60b7209 */ /* 0x000fe40007810000 */
[----:B------:R-:W-:Y:S02]  /*4540*/  FMNMX.FTZ R3, R167, R10, !PT ;  /* 0x0000000aa7037209 */ /* 0x000fe40007810000 */
[----:B-----5:R-:W-:-:S02]  /*4550*/  FSEL R162, R75, -INF , !P1 ;  /* 0xff8000004ba27808 */ /* 0x020fc40004800000 */
[----:B------:R-:W-:Y:S01]  /*4560*/  FMNMX.FTZ R9, R164, R11, !PT ;  /* 0x0000000ba4097209 */ /* 0x000fe20007810000 */
[----:B------:R-:W2:Y:S01]  /*4570*/  SHFL.BFLY PT, R10, R3, 0x2, 0x1f ;  /* 0x0c401f00030a7f89 */ /* 0x000ea200000e0000 */
[----:B------:R-:W-:Y:S02]  /*4580*/  IADD3 R196, R105, R2, RZ ;  /* 0x0000000269c47210 */ /* 0x000fe40007ffe0ff */
[----:B------:R-:W-:Y:S02]  /*4590*/  FMNMX.FTZ R9, R162, R9, !PT ;  /* 0x00000009a2097209 */ /* 0x000fe40007810000 */
[----:B------:R-:W-:Y:S02]  /*45a0*/  LEA R196, R196, UR4, 0x1 ;  /* 0x00000004c4c47c11 */ /* 0x000fe4000f8e08ff */
[----:B------:R-:W-:Y:S01]  /*45b0*/  IADD3 R191, R199, 0x800, RZ ;  /* 0x00000800c7bf7810 */ /* 0x000fe20007ffe0ff */
[----:B------:R-:W3:Y:S01]  /*45c0*/  SHFL.BFLY PT, R8, R9, 0x2, 0x1f ;  /* 0x0c401f0009087f89 */ /* 0x000ee200000e0000 */
[----:B------:R-:W-:-:S02]  /*45d0*/  LEA R194, R7, R196, 0x1 ;  /* 0x000000c407c27211 */ /* 0x000fc400078e08ff */
[C---:B------:R-:W-:Y:S01]  /*45e0*/  LEA R193, R5.reuse, R196, 0x1 ;  /* 0x000000c405c17211 */ /* 0x040fe200078e08ff */
[----:B------:R-:W-:Y:S01]  /*45f0*/  LDSM.16.MT88.4 R124, [R196+0xc000] ;  /* 0x00c00000c47c783b */ /* 0x000fe20000004200 */
[----:B------:R-:W-:Y:S02]  /*4600*/  LEA R192, R5, R194, 0x1 ;  /* 0x000000c205c07211 */ /* 0x000fe400078e08ff */
        /* <DEDUP_REMOVED lines=8> */
[----:B--2---:R-:W-:Y:S02]  /*4690*/  FMNMX.FTZ R11, R3, R10, !PT ;  /* 0x0000000a030b7209 */ /* 0x004fe40007810000 */
[C---:B------:R-:W-:Y:S01]  /*46a0*/  IADD3 R184, R199.reuse, 0x3800, RZ ;  /* 0x00003800c7b87810 */ /* 0x040fe20007ffe0ff */
[----:B------:R-:W-:Y:S01]  /*46b0*/  LDSM.16.MT88.4 R40, [R196+0xe000] ;  /* 0x00e00000c428783b */ /* 0x000fe20000004200 */
[C---:B------:R-:W-:Y:S02]  /*46c0*/  IADD3 R183, R199.reuse, 0x4000, RZ ;  /* 0x00004000c7b77810 */ /* 0x040fe40007ffe0ff */
[----:B------:R-:W-:Y:S01]  /*46d0*/  IADD3 R182, R199, 0x4800, RZ ;  /* 0x00004800c7b67810 */ /* 0x000fe20007ffe0ff */
[----:B------:R-:W2:Y:S01]  /*46e0*/  SHFL.BFLY PT, R132, R11, 0x1, 0x1f ;  /* 0x0c201f000b847f89 */ /* 0x000ea200000e0000 */
[----:B---3--:R-:W-:-:S02]  /*46f0*/  FMNMX.FTZ R8, R9, R8, !PT ;  /* 0x0000000809087209 */ /* 0x008fc40007810000 */
[C---:B------:R-:W-:Y:S01]  /*4700*/  IADD3 R181, R199.reuse, 0x5000, RZ ;  /* 0x00005000c7b57810 */ /* 0x040fe20007ffe0ff */
[----:B------:R-:W-:Y:S01]  /*4710*/  LDSM.16.MT88.4 R48, [R194+0xe000] ;  /* 0x00e00000c230783b */ /* 0x000fe20000004200 */
[----:B------:R-:W-:-:S03]  /*4720*/  IADD3 R180, R199, 0x5800, RZ ;  /* 0x00005800c7b47810 */ /* 0x000fc60007ffe0ff */
[----:B------:R-:W3:Y:S04]  /*4730*/  SHFL.BFLY PT, R3, R8, 0x1, 0x1f ;  /* 0x0c201f0008037f89 */ /* 0x000ee800000e0000 */
[----:B------:R-:W5:Y:S04]  /*4740*/  LDSM.16.MT88.4 R56, [R193+0xe000] ;  /* 0x00e00000c138783b */ /* 0x000f680000004200 */
[----:B------:R-:W5:Y:S04]  /*4750*/  LDSM.16.MT88.4 R64, [R192+0xe000] ;  /* 0x00e00000c040783b */ /* 0x000f680000004200 */
[----:B------:R-:W5:Y:S01]  /*4760*/  LDSM.16.MT88.4 R72, [R196+0x10000] ;  /* 0x01000000c448783b */ /* 0x000f620000004200 */
[----:B--2---:R-:W-:-:S03]  /*4770*/  FMNMX.FTZ R132, R11, R132, !PT ;  /* 0x000000840b847209 */ /* 0x004fc60007810000 */
[----:B----4-:R-:W2:Y:S01]  /*4780*/  LDSM.16.MT88.4 R80, [R194+0x10000] ;  /* 0x01000000c250783b */ /* 0x010ea20000004200 */
[C---:B------:R-:W-:Y:S01]  /*4790*/  FSETP.NEU.FTZ.AND P1, PT, R132.reuse, -INF , PT ;  /* 0xff8000008400780b */ /* 0x040fe20003f3d000 */
[----:B------:R-:W-:Y:S02]  /*47a0*/  FMUL.FTZ R170, R132, UR18 ;  /* 0x0000001284aa7c20 */ /* 0x000fe40008410000 */
[----:B------:R-:W4:Y:S01]  /*47b0*/  LDSM.16.MT88.4 R88, [R193+0x10000] ;  /* 0x01000000c158783b */ /* 0x000f220000004200 */
[----:B---3--:R-:W-:Y:S02]  /*47c0*/  FMNMX.FTZ R3, R8, R3, !PT ;  /* 0x0000000308037209 */ /* 0x008fe40007810000 */
[----:B------:R-:W-:Y:S01]  /*47d0*/  FSEL R170, R170, RZ, P1 ;  /* 0x000000ffaaaa7208 */ /* 0x000fe20000800000 */
[----:B------:R-:W-:Y:S01]  /*47e0*/  LDSM.16.MT88.4 R8, [R194+0xe800] ;  /* 0x00e80000c208783b */ /* 0x000fe20000004200 */
[C---:B------:R-:W-:Y:S01]  /*47f0*/  FSETP.NEU.FTZ.AND P1, PT, R3.reuse, -INF , PT ;  /* 0xff8000000300780b */ /* 0x040fe20003f3d000 */
[----:B------:R-:W-:-:S02]  /*4800*/  FMUL.FTZ R163, R3, UR18 ;  /* 0x0000001203a37c20 */ /* 0x000fc40008410000 */
[--C-:B------:R-:W-:Y:S01]  /*4810*/  FFMA.FTZ R147, R19, UR18, -R170.reuse ;  /* 0x0000001213937c23 */ /* 0x100fe200080108aa */
[--C-:B------:R-:W-:Y:S01]  /*4820*/  FFMA.FTZ R144, R17, UR18, -R170.reuse ;  /* 0x0000001211907c23 */ /* 0x100fe200080108aa */
        /* <DEDUP_REMOVED lines=8> */
[----:B------:R-:W3:Y:S01]  /*48b0*/  LDSM.16.MT88.4 R16, [R192+0x10000] ;  /* 0x01000000c010783b */ /* 0x000ee20000004200 */
[--C-:B------:R-:W-:Y:S01]  /*48c0*/  FFMA.FTZ R155, R32, UR18, -R163.reuse ;  /* 0x00000012209b7c23 */ /* 0x100fe200080108a3 */
[--C-:B------:R-:W-:Y:S01]  /*48d0*/  FFMA.FTZ R151, R14, UR18, -R163.reuse ;  /* 0x000000120e977c23 */ /* 0x100fe200080108a3 */
[----:B------:R-:W-:Y:S01]  /*48e0*/  MUFU.EX2 R153, R153 ;  /* 0x0000009900997308 */ /* 0x000fe20000000800 */
[--C-:B------:R-:W-:Y:S01]  /*48f0*/  FFMA.FTZ R2, R13, UR18, -R170.reuse ;  /* 0x000000120d027c23 */ /* 0x100fe200080108aa */
[--C-:B------:R-:W-:Y:S01]  /*4900*/  FFMA.FTZ R145, R6, UR18, -R163.reuse ;  /* 0x0000001206917c23 */ /* 0x100fe200080108a3 */
[--C-:B------:R-:W-:Y:S01]  /*4910*/  FFMA.FTZ R134, R12, UR18, -R163.reuse ;  /* 0x000000120c867c23 */ /* 0x100fe200080108a3 */
[--C-:B------:R-:W-:Y:S01]  /*4920*/  FFMA.FTZ R133, R4, UR18, -R163.reuse ;  /* 0x0000001204857c23 */ /* 0x100fe200080108a3 */
[----:B------:R-:W3:Y:S01]  /*4930*/  LDSM.16.MT88.4 R12, [R193+0xc800] ;  /* 0x00c80000c10c783b */ /* 0x000ee20000004200 */
[--C-:B------:R-:W-:Y:S01]  /*4940*/  FFMA.FTZ R0, R0, UR18, -R163.reuse ;  /* 0x0000001200007c23 */ /* 0x100fe200080108a3 */
[--C-:B------:R-:W-:Y:S01]  /*4950*/  FFMA.FTZ R154, R159, UR18, -R170.reuse ;  /* 0x000000129f9a7c23 */ /* 0x100fe200080108aa */
[----:B------:R-:W5:Y:S01]  /*4960*/  MUFU.EX2 R150, R150 ;  /* 0x0000009600967308 */ /* 0x000f620000000800 */
[----:B------:R-:W3:Y:S01]  /*4970*/  LDSM.16.MT88.4 R4, [R193+0xe800] ;  /* 0x00e80000c104783b */ /* 0x000ee20000004200 */
[--C-:B------:R-:W-:Y:S01]  /*4980*/  FFMA.FTZ R157, R157, UR18, -R170.reuse ;  /* 0x000000129d9d7c23 */ /* 0x100fe200080108aa */
[--C-:B------:R-:W-:Y:S01]  /*4990*/  FFMA.FTZ R156, R143, UR18, -R170.reuse ;  /* 0x000000128f9c7c23 */ /* 0x100fe200080108aa */
[--C-:B------:R-:W-:Y:S01]  /*49a0*/  FFMA.FTZ R159, R141, UR18, -R170.reuse ;  /* 0x000000128d9f7c23 */ /* 0x100fe200080108aa */
[----:B-1----:R-:W-:Y:S01]  /*49b0*/  LDSM.16.MT88.4 R24, [R192+0xc800] ;  /* 0x00c80000c018783b */ /* 0x002fe20000004200 */
        /* <DEDUP_REMOVED lines=11> */
[----:B-----5:R-:W-:Y:S01]  /*4a70*/  F2FP.F16.F32.PACK_AB R96, R150, R153 ;  /* 0x000000999660723e */ /* 0x020fe200000000ff */
[----:B------:R-:W-:Y:S01]  /*4a80*/  LDSM.16.MT88.4 R28, [R194+0xc800] ;  /* 0x00c80000c21c783b */ /* 0x000fe20000004200 */
[----:B------:R-:W-:Y:S01]  /*4a90*/  FFMA.FTZ R170, R167, UR18, -R170 ;  /* 0x00000012a7aa7c23 */ /* 0x000fe200080108aa */
[--C-:B------:R-:W-:Y:S01]  /*4aa0*/  FFMA.FTZ R167, R168, UR18, -R163.reuse ;  /* 0x00000012a8a77c23 */ /* 0x100fe200080108a3 */
[--C-:B------:R-:W-:Y:S01]  /*4ab0*/  FFMA.FTZ R166, R166, UR18, -R163.reuse ;  /* 0x00000012a6a67c23 */ /* 0x100fe200080108a3 */
[----:B------:R-:W-:Y:S01]  /*4ac0*/  LDSM.16.MT88.4 R140, [R192+0x10800] ;  /* 0x01080000c08c783b */ /* 0x000fe20000004200 */
[--C-:B------:R-:W-:Y:S01]  /*4ad0*/  FFMA.FTZ R164, R164, UR18, -R163.reuse ;  /* 0x00000012a4a47c23 */ /* 0x100fe200080108a3 */
[----:B------:R-:W-:Y:S01]  /*4ae0*/  MUFU.EX2 R152, R152 ;  /* 0x0000009800987308 */ /* 0x000fe20000000800 */
[----:B------:R-:W-:Y:S01]  /*4af0*/  FFMA.FTZ R215, R162, UR18, -R163 ;  /* 0x00000012a2d77c23 */ /* 0x000fe200080108a3 */
[----:B------:R-:W-:-:S06]  /*4b00*/  FADD.FTZ R150, R153, R150 ;  /* 0x0000009699967221 */ /* 0x000fcc0000010000 */
[----:B------:R-:W5:Y:S01]  /*4b10*/  MUFU.EX2 R155, R155 ;  /* 0x0000009b009b7308 */ /* 0x000f620000000800 */
[----:B-1----:R-:W-:Y:S01]  /*4b20*/  F2FP.F16.F32.PACK_AB R98, R146, R149 ;  /* 0x000000959262723e */ /* 0x002fe200000000ff */
[----:B------:R-:W-:-:S04]  /*4b30*/  FADD.FTZ R149, R149, R150 ;  /* 0x0000009695957221 */ /* 0x000fc80000010000 */
[----:B------:R-:W-:Y:S02]  /*4b40*/  FADD.FTZ R146, R146, R149 ;  /* 0x0000009592927221 */ /* 0x000fe40000010000 */
[----:B------:R-:W-:Y:S08]  /*4b50*/  MUFU.EX2 R151, R151 ;  /* 0x0000009700977308 */ /* 0x000ff00000000800 */
[----:B------:R-:W1:Y:S01]  /*4b60*/  MUFU.EX2 R148, R148 ;  /* 0x0000009400947308 */ /* 0x000e620000000800 */
[----:B-----5:R-:W-:Y:S01]  /*4b70*/  F2FP.F16.F32.PACK_AB R97, R155, R152 ;  /* 0x000000989b61723e */ /* 0x020fe200000000ff */
[----:B------:R-:W-:-:S06]  /*4b80*/  FADD.FTZ R152, R152, R155 ;  /* 0x0000009b98987221 */ /* 0x000fcc0000010000 */
[----:B------:R-:W-:Y:S08]  /*4b90*/  MUFU.EX2 R147, R147 ;  /* 0x0000009300937308 */ /* 0x000ff00000000800 */
[----:B------:R-:W5:Y:S01]  /*4ba0*/  MUFU.EX2 R144, R144 ;  /* 0x0000009000907308 */ /* 0x000f620000000800 */
[----:B-1----:R-:W-:Y:S01]  /*4bb0*/  F2FP.F16.F32.PACK_AB R99, R148, R151 ;  /* 0x000000979463723e */ /* 0x002fe200000000ff */
[----:B------:R-:W-:-:S04]  /*4bc0*/  FADD.FTZ R151, R151, R152 ;  /* 0x0000009897977221 */ /* 0x000fc80000010000 */
[----:B------:R-:W-:Y:S02]  /*4bd0*/  FADD.FTZ R148, R148, R151 ;  /* 0x0000009794947221 */ /* 0x000fe40000010000 */
[C---:B------:R-:W-:Y:S01]  /*4be0*/  HMMA.16816.F32 R128, R96.reuse, R124, RZ ;  /* 0x0000007c6080723c */ /* 0x040fe200000018ff */
[----:B------:R-:W-:Y:S05]  /*4bf0*/  MUFU.EX2 R135, R135 ;  /* 0x0000008700877308 */ /* 0x000fea0000000800 */
[C---:B------:R-:W-:Y:S03]  /*4c00*/  HMMA.16816.F32 R120, R96.reuse, R116, RZ ;  /* 0x000000746078723c */ /* 0x040fe600000018ff */
[----:B------:R-:W1:Y:S01]  /*4c10*/  MUFU.EX2 R2, R2 ;  /* 0x0000000200027308 */ /* 0x000e620000000800 */
[C---:B-----5:R-:W-:Y:S01]  /*4c20*/  F2FP.F16.F32.PACK_AB R136, R144.reuse, R147 ;  /* 0x000000939088723e */ /* 0x060fe200000000ff */
[----:B------:R-:W-:Y:S01]  /*4c30*/  FADD.FTZ R147, R147, R146 ;  /* 0x0000009293937221 */ /* 0x000fe20000010000 */
[----:B------:R-:W-:Y:S03]  /*4c40*/  HMMA.16816.F32 R112, R96, R108, RZ ;  /* 0x0000006c6070723c */ /* 0x000fe600000018ff */
[----:B------:R-:W-:-:S02]  /*4c50*/  FADD.FTZ R144, R144, R147 ;  /* 0x0000009390907221 */ /* 0x000fc40000010000 */
[----:B------:R-:W-:Y:S01]  /*4c60*/  MUFU.EX2 R145, R145 ;  /* 0x0000009100917308 */ /* 0x000fe20000000800 */
[C---:B------:R-:W-:Y:S06]  /*4c70*/  HMMA.16816.F32 R104, R96.reuse, R100, RZ ;  /* 0x000000646068723c */ /* 0x040fec00000018ff */
[----:B------:R-:W-:Y:S01]  /*4c80*/  HMMA.16816.F32 R36, R96, R40, RZ ;  /* 0x000000286024723c */ /* 0x000fe200000018ff */
[----:B------:R-:W5:Y:S01]  /*4c90*/  MUFU.EX2 R134, R134 ;  /* 0x0000008600867308 */ /* 0x000f620000000800 */
[----:B-1----:R-:W-:-:S04]  /*4ca0*/  F2FP.F16.F32.PACK_AB R138, R2, R135 ;  /* 0x00000087028a723e */ /* 0x002fc800000000ff */
[C---:B------:R-:W-:Y:S03]  /*4cb0*/  HMMA.16816.F32 R44, R96.reuse, R48, RZ ;  /* 0x00000030602c723c */ /* 0x040fe600000018ff */
[----:B------:R-:W-:Y:S03]  /*4cc0*/  MUFU.EX2 R133, R133 ;  /* 0x0000008500857308 */ /* 0x000fe60000000800 */
[C---:B------:R-:W-:Y:S05]  /*4cd0*/  HMMA.16816.F32 R52, R96.reuse, R56, RZ ;  /* 0x000000386034723c */ /* 0x040fea00000018ff */
[----:B------:R-:W1:Y:S01]  /*4ce0*/  MUFU.EX2 R0, R0 ;  /* 0x0000000000007308 */ /* 0x000e620000000800 */
[----:B------:R-:W-:Y:S01]  /*4cf0*/  HMMA.16816.F32 R60, R96, R64, RZ ;  /* 0x00000040603c723c */ /* 0x000fe200000018ff */
[----:B-----5:R-:W-:Y:S01]  /*4d00*/  F2FP.F16.F32.PACK_AB R137, R134, R145 ;  /* 0x000000918689723e */ /* 0x020fe200000000ff */
[----:B------:R-:W-:-:S04]  /*4d10*/  FADD.FTZ R145, R145, R148 ;  /* 0x0000009491917221 */ /* 0x000fc80000010000 */
[----:B------:R-:W-:Y:S01]  /*4d20*/  HMMA.16816.F32 R68, R96, R72, RZ ;  /* 0x000000486044723c */ /* 0x000fe200000018ff */
[----:B------:R-:W-:Y:S01]  /*4d30*/  MUFU.EX2 R154, R154 ;  /* 0x0000009a009a7308 */ /* 0x000fe20000000800 */
[----:B------:R-:W-:-:S04]  /*4d40*/  FADD.FTZ R134, R134, R145 ;  /* 0x0000009186867221 */ /* 0x000fc80000010000 */
[C---:B--2---:R-:W-:Y:S03]  /*4d50*/  HMMA.16816.F32 R76, R96.reuse, R80, RZ ;  /* 0x00000050604c723c */ /* 0x044fe600000018ff */
[----:B------:R-:W2:Y:S01]  /*4d60*/  MUFU.EX2 R157, R157 ;  /* 0x0000009d009d7308 */ /* 0x000ea20000000800 */
[----:B-1----:R-:W-:Y:S02]  /*4d70*/  F2FP.F16.F32.PACK_AB R139, R0, R133 ;  /* 0x00000085008b723e */ /* 0x002fe400000000ff */
[C---:B----4-:R-:W-:Y:S05]  /*4d80*/  HMMA.16816.F32 R84, R96.reuse, R88, RZ ;  /* 0x000000586054723c */ /* 0x050fea00000018ff */
        /* <DEDUP_REMOVED lines=28> */
[----:B------:R-:W5:Y:S03]  /*4f50*/  MUFU.EX2 R166, R166 ;  /* 0x000000a600a67308 */ /* 0x000f660000000800 */
[C---:B------:R-:W-:Y:S05]  /*4f60*/  HMMA.16816.F32 R112, R136.reuse, R12, R112 ;  /* 0x0000000c8870723c */ /* 0x040fea0000001870 */
[----:B------:R-:W-:Y:S01]  /*4f70*/  MUFU.EX2 R164, R164 ;  /* 0x000000a400a47308 */ /* 0x000fe20000000800 */
[C---:B------:R-:W-:Y:S01]  /*4f80*/  HMMA.16816.F32 R108, R136.reuse, R14, R108 ;  /* 0x0000000e886c723c */ /* 0x040fe2000000186c */
[----:B------:R-:W1:Y:S05]  /*4f90*/  LDSM.16.MT88.4 R12, [R196+0x10800] ;  /* 0x01080000c40c783b */ /* 0x000e6a0000004200 */
[C---:B------:R-:W-:Y:S01]  /*4fa0*/  HMMA.16816.F32 R52, R136.reuse, R4, R52 ;  /* 0x000000048834723c */ /* 0x040fe20000001834 */
[----:B------:R-:W5:Y:S05]  /*4fb0*/  MUFU.EX2 R215, R215 ;  /* 0x000000d700d77308 */ /* 0x000f6a0000000800 */
[C---:B------:R-:W-:Y:S01]  /*4fc0*/  HMMA.16816.F32 R56, R136.reuse, R6, R56 ;  /* 0x000000068838723c */ /* 0x040fe20000001838 */
[----:B------:R-:W4:Y:S05]  /*4fd0*/  LDSM.16.MT88.4 R4, [R193+0x10800] ;  /* 0x01080000c104783b */ /* 0x000f2a0000004200 */
        /* <DEDUP_REMOVED lines=26> */
[----:B------:R-:W3:Y:S05]  /*5180*/  LDSM.16.MT88.4 R16, [R196+0x11000] ;  /* 0x01100000c410783b */ /* 0x000eea0000004200 */
[C---:B--2---:R-:W-:Y:S06]  /*5190*/  HMMA.16816.F32 R52, R4.reuse, R8, R52 ;  /* 0x000000080434723c */ /* 0x044fec0000001834 */
[----:B------:R-:W-:Y:S01]  /*51a0*/  HMMA.16816.F32 R56, R4, R10, R56 ;  /* 0x0000000a0438723c */ /* 0x000fe20000001838 */
[----:B------:R-:W2:Y:S05]  /*51b0*/  LDSM.16.MT88.4 R8, [R193+0x11000] ;  /* 0x01100000c108783b */ /* 0x000eaa0000004200 */
        /* <DEDUP_REMOVED lines=12> */
[C---:B---3--:R-:W-:Y:S06]  /*5280*/  HMMA.16816.F32 R68, R4.reuse, R16, R68 ;  /* 0x000000100444723c */ /* 0x048fec0000001844 */
[----:B------:R-:W-:Y:S01]  /*5290*/  HMMA.16816.F32 R72, R4, R18, R72 ;  /* 0x000000120448723c */ /* 0x000fe20000001848 */
[----:B------:R-:W3:Y:S05]  /*52a0*/  LDSM.16.MT88.4 R16, [R196+0xd800] ;  /* 0x00d80000c410783b */ /* 0x000eea0000004200 */
        /* <DEDUP_REMOVED lines=26> */
[C---:B---3--:R-:W-:Y:S06]  /*5450*/  HMMA.16816.F32 R128, R4.reuse, R16, R128 ;  /* 0x000000100480723c */ /* 0x048fec0000001880 */
[C---:B------:R-:W-:Y:S01]  /*5460*/  HMMA.16816.F32 R124, R4.reuse, R18, R124 ;  /* 0x00000012047c723c */ /* 0x040fe2000000187c */
[----:B------:R-:W3:Y:S05]  /*5470*/  LDSM.16.MT88.4 R16, [R194+0x11800] ;  /* 0x01180000c210783b */ /* 0x000eea0000004200 */
        /* <DEDUP_REMOVED lines=8> */
[C---:B---3--:R-:W-:Y:S06]  /*5500*/  HMMA.16816.F32 R76, R4.reuse, R16, R76 ;  /* 0x00000010044c723c */ /* 0x048fec000000184c */
        /* <DEDUP_REMOVED lines=45> */
[----:B------:R-:W-:Y:S01]  /*57e0*/  UISETP.GT.AND UP0, UPT, UR16, UR12, UPT ;  /* 0x0000000c1000728c */ /* 0x000fe2000bf04270 */
[----:B------:R-:W-:Y:S01]  /*57f0*/  IMAD.U32 R7, RZ, RZ, UR23 ;  /* 0x00000017ff077e24 */ /* 0x000fe2000f8e00ff */
[----:B------:R-:W-:Y:S01]  /*5800*/  UIADD3 UR6, UR23, UR6, URZ ;  /* 0x0000000617067290 */ /* 0x000fe2000fffe03f */
[----:B------:R-:W-:Y:S01]  /*5810*/  BAR.SYNC.DEFER_BLOCKING 0x0 ;  /* 0x0000000000007b1d */ /* 0x000fe20000010000 */
[----:B------:R-:W-:-:S04]  /*5820*/  LEA R0, P0, R6, R218, 0x6 ;  /* 0x000000da06007211 */ /* 0x000fc800078030ff */
        /* <DEDUP_REMOVED lines=8> */
[----:B------:R-:W-:Y:S02]  /*58b0*/  IADD3.X R9, R5, UR6, RZ, P0, !PT ;  /* 0x0000000605097c10 */ /* 0x000fe400087fe4ff */
[----:B------:R-:W-:Y:S02]  /*58c0*/  IADD3 R10, P0, R16, UR4, RZ ;  /* 0x00000004100a7c10 */ /* 0x000fe4000ff1e0ff */
[----:B------:R-:W-:Y:S01]  /*58d0*/  IADD3.X R17, R9, UR6, RZ, P1, !PT ;  /* 0x0000000609117c10 */ /* 0x000fe20008ffe4ff */
[----:B------:R-:W-:Y:S01]  /*58e0*/  @!PT LDS RZ, [RZ] ;  /* 0x00000000fffff984 */ /* 0x000fe20000000800 */
[----:B------:R-:W-:Y:S01]  /*58f0*/  @!PT LDS RZ, [RZ] ;  /* 0x00000000fffff984 */ /* 0x000fe20000000800 */
[----:B------:R-:W-:Y:S01]  /*5900*/  @!PT LDS RZ, [RZ] ;  /* 0x00000000fffff984 */ /* 0x000fe20000000800 */
[----:B------:R-:W-:Y:S03]  /*5910*/  LDGSTS.E.BYPASS.LTC128B.128 [R203+0xc000], desc[UR20][R4.64] ;  /* 0x0c00000004cb7fae */ /* 0x000fe6000b901d54 */
[----:B------:R-:W-:Y:S01]  /*5920*/  IADD3.X R11, R17, UR6, RZ, P0, !PT ;  /* 0x00000006110b7c10 */ /* 0x000fe200087fe4ff */
[----:B------:R-:W-:Y:S04]  /*5930*/  LDGSTS.E.BYPASS.LTC128B.128 [R203+0xe000], desc[UR20][R4.64+0x80] ;  /* 0x0e00008004cb7fae */ /* 0x000fe8000b901d54 */
[----:B------:R1:W-:Y:S04]  /*5940*/  LDGSTS.E.BYPASS.LTC128B.128 [R203+0x10000], desc[UR20][R4.64+0x100] ;  /* 0x1000010004cb7fae */ /* 0x0003e8000b901d54 */
[----:B------:R-:W-:Y:S04]  /*5950*/  LDGSTS.E.BYPASS.LTC128B.128 [R203+0xc800], desc[UR20][R8.64] ;  /* 0x0c80000008cb7fae */ /* 0x000fe8000b901d54 */
[----:B------:R-:W-:Y:S04]  /*5960*/  LDGSTS.E.BYPASS.LTC128B.128 [R203+0xe800], desc[UR20][R8.64+0x80] ;  /* 0x0e80008008cb7fae */ /* 0x000fe8000b901d54 */
[----:B------:R-:W-:Y:S04]  /*5970*/  LDGSTS.E.BYPASS.LTC128B.128 [R203+0x10800], desc[UR20][R8.64+0x100] ;  /* 0x1080010008cb7fae */ /* 0x000fe8000b901d54 */
        /* <DEDUP_REMOVED lines=8> */
[----:B------:R-:W-:Y:S04]  /*5a00*/  LDSM.16.M88.4 R228, [R200] ;  /* 0x00000000c8e4783b */ /* 0x000fe80000000200 */
[----:B-1----:R-:W-:Y:S04]  /*5a10*/  LDSM.16.M88.4 R4, [R199] ;  /* 0x00000000c704783b */ /* 0x002fe80000000200 */
[----:B------:R-:W-:Y:S04]  /*5a20*/  LDSM.16.M88.4 R160, [R198] ;  /* 0x00000000c6a0783b */ /* 0x000fe80000000200 */
[----:B--2---:R-:W-:Y:S04]  /*5a30*/  LDSM.16.M88.4 R16, [R195+0x6000] ;  /* 0x00600000c310783b */ /* 0x004fe80000000200 */
[----:B------:R-:W1:Y:S04]  /*5a40*/  LDSM.16.M88.4 R172, [R201+0x7000] ;  /* 0x00700000c9ac783b */ /* 0x000e680000000200 */
[----:B------:R-:W2:Y:S04]  /*5a50*/  LDSM.16.M88.4 R148, [R201+0x6800] ;  /* 0x00680000c994783b */ /* 0x000ea80000000200 */
[----:B------:R-:W-:Y:S04]  /*5a60*/  LDSM.16.M88.4 R144, [R197] ;  /* 0x00000000c590783b */ /* 0x000fe80000000200 */
[----:B------:R-:W-:Y:S04]  /*5a70*/  LDSM.16.M88.4 R28, [R188] ;  /* 0x00000000bc1c783b */ /* 0x000fe80000000200 */
[----:B------:R-:W5:Y:S01]  /*5a80*/  LDSM.16.M88.4 R224, [R190] ;  /* 0x00000000bee0783b */ /* 0x000f620000000200 */
[C---:B----4-:R-:W-:Y:S03]  /*5a90*/  HMMA.16816.F32 R12, R164.reuse, R24, RZ ;  /* 0x00000018a40c723c */ /* 0x050fe600000018ff */
[----:B---3--:R-:W-:Y:S04]  /*5aa0*/  LDSM.16.M88.4 R8, [R191] ;  /* 0x00000000bf08783b */ /* 0x008fe80000000200 */
[----:B------:R-:W-:Y:S01]  /*5ab0*/  LDSM.16.M88.4 R32, [R202+0x2000] ;  /* 0x00200000ca20783b */ /* 0x000fe20000000200 */
[C---:B------:R-:W-:Y:S03]  /*5ac0*/  HMMA.16816.F32 R24, R164.reuse, R26, RZ ;  /* 0x0000001aa418723c */ /* 0x040fe600000018ff */
[----:B------:R-:W-:Y:S04]  /*5ad0*/  LDSM.16.M88.4 R232, [R201+0x8000] ;  /* 0x00800000c9e8783b */ /* 0x000fe80000000200 */
[----:B------:R-:W-:Y:S04]  /*5ae0*/  LDSM.16.M88.4 R220, [R189] ;  /* 0x00000000bddc783b */ /* 0x000fe80000000200 */
[----:B------:R-:W-:Y:S01]  /*5af0*/  LDSM.16.M88.4 R156, [R195+0x7000] ;  /* 0x00700000c39c783b */ /* 0x000fe20000000200 */
[----:B-1----:R-:W-:Y:S03]  /*5b00*/  HMMA.16816.F32 R176, R164, R172, RZ ;  /* 0x000000aca4b0723c */ /* 0x002fe600000018ff */
[----:B------:R-:W-:Y:S04]  /*5b10*/  LDSM.16.M88.4 R236, [R195+0x6800] ;  /* 0x00680000c3ec783b */ /* 0x000fe80000000200 */
[----:B------:R-:W-:Y:S01]  /*5b20*/  LDSM.16.M88.4 R20, [R200+0x2000] ;  /* 0x00200000c814783b */ /* 0x000fe20000000200 */
[C---:B------:R-:W-:Y:S03]  /*5b30*/  HMMA.16816.F32 R12, R228.reuse, R4, R12 ;  /* 0x00000004e40c723c */ /* 0x040fe6000000180c */
[----:B------:R-:W-:Y:S03]  /*5b40*/  LDSM.16.M88.4 R152, [R195+0x7800] ;  /* 0x00780000c398783b */ /* 0x000fe60000000200 */
[----:B------:R-:W-:Y:S01]  /*5b50*/  HMMA.16816.F32 R24, R228, R6, R24 ;  /* 0x00000006e418723c */ /* 0x000fe20000001818 */
[----:B------:R-:W1:Y:S04]  /*5b60*/  LDSM.16.M88.4 R4, [R201+0x7800] ;  /* 0x00780000c904783b */ /* 0x000e680000000200 */
[----:B------:R-:W-:Y:S01]  /*5b70*/  LDSM.16.M88.4 R140, [R188+0x800] ;  /* 0x00080000bc8c783b */ /* 0x000fe20000000200 */
[C---:B--2---:R-:W-:Y:S03]  /*5b80*/  HMMA.16816.F32 R136, R164.reuse, R148, RZ ;  /* 0x00000094a488723c */ /* 0x044fe600000018ff */
[----:B------:R-:W0:Y:S03]  /*5b90*/  LDGDEPBAR ;  /* 0x00000000000079af */ /* 0x000e260000000000 */
[----:B------:R-:W-:Y:S06]  /*5ba0*/  HMMA.16816.F32 R148, R164, R150, RZ ;  /* 0x00000096a494723c */ /* 0x000fec00000018ff */
        /* <DEDUP_REMOVED lines=11> */
[----:B------:R-:W-:Y:S06]  /*5c60*/  HMMA.16816.F32 R136, R228, R8, R136 ;  /* 0x00000008e488723c */ /* 0x000fec0000001888 */
[----:B------:R-:W-:Y:S06]  /*5c70*/  HMMA.16816.F32 R12, R32, R232, R12 ;  /* 0x000000e8200c723c */ /* 0x000fec000000180c */
[C---:B------:R-:W-:Y:S01]  /*5c80*/  HMMA.16816.F32 R148, R228.reuse, R10, R148 ;  /* 0x0000000ae494723c */ /* 0x040fe20000001894 */
[----:B------:R-:W-:Y:S05]  /*5c90*/  LDSM.16.M88.4 R8, [R198+0x2000] ;  /* 0x00200000c608783b */ /* 0x000fea0000000200 */
[C---:B------:R-:W-:Y:S01]  /*5ca0*/  HMMA.16816.F32 R172, R228.reuse, R226, R172 ;  /* 0x000000e2e4ac723c */ /* 0x040fe200000018ac */
[----:B------:R-:W-:Y:S05]  /*5cb0*/  LDSM.16.M88.4 R224, [R186] ;  /* 0x00000000bae0783b */ /* 0x000fea0000000200 */
[C---:B------:R-:W-:Y:S06]  /*5cc0*/  HMMA.16816.F32 R168, R228.reuse, R220, R168 ;  /* 0x000000dce4a8723c */ /* 0x040fec00000018a8 */
[----:B------:R-:W-:Y:S01]  /*5cd0*/  HMMA.16816.F32 R164, R228, R222, R164 ;  /* 0x000000dee4a4723c */ /* 0x000fe200000018a4 */
[----:B------:R-:W1:Y:S04]  /*5ce0*/  LDSM.16.M88.4 R220, [R188+0x1000] ;  /* 0x00100000bcdc783b */ /* 0x000e680000000200 */
[----:B------:R-:W3:Y:S01]  /*5cf0*/  LDSM.16.M88.4 R228, [R188+0x1800] ;  /* 0x00180000bce4783b */ /* 0x000ee20000000200 */
[----:B------:R-:W-:Y:S03]  /*5d00*/  HMMA.16816.F32 R24, R32, R234, R24 ;  /* 0x000000ea2018723c */ /* 0x000fe60000001818 */
[----:B------:R-:W-:Y:S03]  /*5d10*/  LDSM.16.M88.4 R232, [R197+0x2000] ;  /* 0x00200000c5e8783b */ /* 0x000fe60000000200 */
[C---:B------:R-:W-:Y:S06]  /*5d20*/  HMMA.16816.F32 R176, R160.reuse, R156, R176 ;  /* 0x0000009ca0b0723c */ /* 0x040fec00000018b0 */
[----:B------:R-:W-:Y:S06]  /*5d30*/  HMMA.16816.F32 R136, R160, R236, R136 ;  /* 0x000000eca088723c */ /* 0x000fec0000001888 */
[----:B--2---:R-:W-:Y:S06]  /*5d40*/  HMMA.16816.F32 R12, R20, R16, R12 ;  /* 0x00000010140c723c */ /* 0x004fec000000180c */
[C---:B------:R-:W-:Y:S01]  /*5d50*/  HMMA.16816.F32 R236, R160.reuse, R238, R148 ;  /* 0x000000eea0ec723c */ /* 0x040fe20000001894 */
[----:B------:R-:W-:Y:S05]  /*5d60*/  LDSM.16.M88.4 R148, [R188+0x2000] ;  /* 0x00200000bc94783b */ /* 0x000fea0000000200 */
        /* <DEDUP_REMOVED lines=9> */
[----:B------:R-:W-:Y:S06]  /*5e00*/  HMMA.16816.F32 R136, R144, R140, R136 ;  /* 0x0000008c9088723c */ /* 0x000fec0000001888 */
[----:B------:R-:W-:Y:S06]  /*5e10*/  HMMA.16816.F32 R12, R8, R4, R12 ;  /* 0x00000004080c723c */ /* 0x000fec000000180c */
[C---:B------:R-:W-:Y:S01]  /*5e20*/  HMMA.16816.F32 R236, R144.reuse, R142, R236 ;  /* 0x0000008e90ec723c */ /* 0x040fe200000018ec */
[----:B------:R-:W-:Y:S05]  /*5e30*/  LDSM.16.M88.4 R140, [R201+0xa000] ;  /* 0x00a00000c98c783b */ /* 0x000fea0000000200 */
[C---:B------:R-:W-:Y:S01]  /*5e40*/  HMMA.16816.F32 R172, R144.reuse, R222, R172 ;  /* 0x000000de90ac723c */ /* 0x040fe200000018ac */
[----:B------:R-:W-:Y:S05]  /*5e50*/  LDSM.16.M88.4 R220, [R184] ;  /* 0x00000000b8dc783b */ /* 0x000fea0000000200 */
[C---:B---3--:R-:W-:Y:S06]  /*5e60*/  HMMA.16816.F32 R168, R144.reuse, R228, R168 ;  /* 0x000000e490a8723c */ /* 0x048fec00000018a8 */
[----:B------:R-:W-:Y:S01]  /*5e70*/  HMMA.16816.F32 R164, R144, R230, R164 ;  /* 0x000000e690a4723c */ /* 0x000fe200000018a4 */
[----:B------:R-:W-:Y:S04]  /*5e80*/  LDSM.16.M88.4 R228, [R200+0x4000] ;  /* 0x00400000c8e4783b */ /* 0x000fe80000000200 */
[----:B------:R-:W-:Y:S01]  /*5e90*/  LDSM.16.M88.4 R144, [R188+0x2800] ;  /* 0x00280000bc90783b */ /* 0x000fe20000000200 */
[----:B------:R-:W-:Y:S03]  /*5ea0*/  HMMA.16816.F32 R24, R8, R6, R24 ;  /* 0x000000060818723c */ /* 0x000fe60000001818 */
[----:B------:R-:W1:Y:S03]  /*5eb0*/  LDSM.16.M88.4 R4, [R185] ;  /* 0x00000000b904783b */ /* 0x000e660000000200 */
[C---:B--2---:R-:W-:Y:S06]  /*5ec0*/  HMMA.16816.F32 R176, R32.reuse, R16, R176 ;  /* 0x0000001020b0723c */ /* 0x044fec00000018b0 */
[C---:B------:R-:W-:Y:S06]  /*5ed0*/  HMMA.16816.F32 R136, R32.reuse, R28, R136 ;  /* 0x0000001c2088723c */ /* 0x040fec0000001888 */
[C---:B------:R-:W-:Y:S01]  /*5ee0*/  HMMA.16816.F32 R236, R32.reuse, R30, R236 ;  /* 0x0000001e20ec723c */ /* 0x040fe200000018ec */
[----:B------:R-:W-:Y:S05]  /*5ef0*/  LDSM.16.M88.4 R28, [R183] ;  /* 0x00000000b71c783b */ /* 0x000fea0000000200 */
[C---:B------:R-:W-:Y:S01]  /*5f00*/  HMMA.16816.F32 R172, R32.reuse, R18, R172 ;  /* 0x0000001220ac723c */ /* 0x040fe200000018ac */
[----:B------:R-:W2:Y:S05]  /*5f10*/  LDSM.16.M88.4 R16, [R195+0x9000] ;  /* 0x00900000c310783b */ /* 0x000eaa0000000200 */
        /* <DEDUP_REMOVED lines=8> */
[C---:B------:R-:W-:Y:S06]  /*5fa0*/  HMMA.16816.F32 R136, R20.reuse, R224, R136 ;  /* 0x000000e01488723c */ /* 0x040fec0000001888 */
[C---:B------:R-:W-:Y:S01]  /*5fb0*/  HMMA.16816.F32 R236, R20.reuse, R226, R236 ;  /* 0x000000e214ec723c */ /* 0x040fe200000018ec */
[----:B------:R-:W-:Y:S05]  /*5fc0*/  LDSM.16.M88.4 R224, [R198+0x4000] ;  /* 0x00400000c6e0783b */ /* 0x000fea0000000200 */
[C---:B------:R-:W-:Y:S01]  /*5fd0*/  HMMA.16816.F32 R172, R20.reuse, R6, R172 ;  /* 0x0000000614ac723c */ /* 0x040fe200000018ac */
[----:B------:R-:W1:Y:S05]  /*5fe0*/  LDSM.16.M88.4 R4, [R188+0x3000] ;  /* 0x00300000bc04783b */ /* 0x000e6a0000000200 */
[C---:B------:R-:W-:Y:S06]  /*5ff0*/  HMMA.16816.F32 R168, R20.reuse, R220, R168 ;  /* 0x000000dc14a8723c */ /* 0x040fec00000018a8 */
[----:B------:R-:W-:Y:S01]  /*6000*/  HMMA.16816.F32 R164, R20, R222, R164 ;  /* 0x000000de14a4723c */ /* 0x000fe200000018a4 */
[----:B------:R-:W-:Y:S04]  /*6010*/  LDSM.16.M88.4 R220, [R197+0x4000] ;  /* 0x00400000c5dc783b */ /* 0x000fe80000000200 */
[----:B------:R-:W-:Y:S01]  /*6020*/  LDSM.16.M88.4 R20, [R182] ;  /* 0x00000000b614783b */ /* 0x000fe20000000200 */
[----:B------:R-:W-:Y:S06]  /*6030*/  HMMA.16816.F32 R12, R160, R140, R12 ;  /* 0x0000008ca00c723c */ /* 0x000fec000000180c */
[C---:B--2---:R-:W-:Y:S06]  /*6040*/  HMMA.16816.F32 R176, R8.reuse, R16, R176 ;  /* 0x0000001008b0723c */ /* 0x044fec00000018b0 */
[C---:B------:R-:W-:Y:S06]  /*6050*/  HMMA.16816.F32 R136, R8.reuse, R152, R136 ;  /* 0x000000980888723c */ /* 0x040fec0000001888 */
        /* <DEDUP_REMOVED lines=8> */
[----:B------:R-:W-:Y:S01]  /*60e0*/  HMMA.16816.F32 R24, R160, R142, R24 ;  /* 0x0000008ea018723c */ /* 0x000fe20000001818 */
[----:B------:R-:W3:Y:S05]  /*60f0*/  LDSM.16.M88.4 R140, [R188+0x3800] ;  /* 0x00380000bc8c783b */ /* 0x000eea0000000200 */
[C---:B-1----:R-:W-:Y:S06]  /*6100*/  HMMA.16816.F32 R176, R232.reuse, R4, R176 ;  /* 0x00000004e8b0723c */ /* 0x042fec00000018b0 */
[C---:B------:R-:W-:Y:S06]  /*6110*/  HMMA.16816.F32 R136, R232.reuse, R144, R136 ;  /* 0x00000090e888723c */ /* 0x040fec0000001888 */
[C---:B------:R-:W-:Y:S01]  /*6120*/  HMMA.16816.F32 R172, R232.reuse, R6, R172 ;  /* 0x00000006e8ac723c */ /* 0x040fe200000018ac */
[----:B------:R-:W1:Y:S05]  /*6130*/  LDSM.16.M88.4 R4, [R181] ;  /* 0x00000000b504783b */ /* 0x000e6a0000000200 */
[----:B------:R-:W-:Y:S06]  /*6140*/  HMMA.16816.F32 R236, R232, R146, R236 ;  /* 0x00000092e8ec723c */ /* 0x000fec00000018ec */
[----:B------:R-:W-:Y:S06]  /*6150*/  HMMA.16816.F32 R12, R224, R156, R12 ;  /* 0x0000009ce00c723c */ /* 0x000fec000000180c */
[C---:B--2---:R-:W-:Y:S06]  /*6160*/  HMMA.16816.F32 R176, R160.reuse, R8, R176 ;  /* 0x00000008a0b0723c */ /* 0x044fec00000018b0 */
[C---:B------:R-:W-:Y:S06]  /*6170*/  HMMA.16816.F32 R136, R160.reuse, R32, R136 ;  /* 0x00000020a088723c */ /* 0x040fec0000001888 */
[----:B------:R-:W-:Y:S01]  /*6180*/  HMMA.16816.F32 R172, R160, R10, R172 ;  /* 0x0000000aa0ac723c */ /* 0x000fe200000018ac */
[----:B------:R-:W2:Y:S05]  /*6190*/  LDSM.16.M88.4 R8, [R195+0xb000] ;  /* 0x00b00000c308783b */ /* 0x000eaa0000000200 */
[----:B------:R-:W-:Y:S01]  /*61a0*/  HMMA.16816.F32 R24, R228, R30, R24 ;  /* 0x0000001ee418723c */ /* 0x000fe20000001818 */
[----:B------:R-:W4:Y:S05]  /*61b0*/  LDSM.16.M88.4 R28, [R195+0xa800] ;  /* 0x00a80000c31c783b */ /* 0x000f2a0000000200 */
[----:B------:R-:W-:Y:S01]  /*61c0*/  HMMA.16816.F32 R236, R160, R34, R236 ;  /* 0x00000022a0ec723c */ /* 0x000fe200000018ec */
[----:B------:R-:W-:Y:S05]  /*61d0*/  LDSM.16.M88.4 R32, [R188+0x4800] ;  /* 0x00480000bc20783b */ /* 0x000fea0000000200 */
[----:B---3--:R-:W-:Y:S06]  /*61e0*/  HMMA.16816.F32 R168, R232, R140, R168 ;  /* 0x0000008ce8a8723c */ /* 0x008fec00000018a8 */
[----:B------:R-:W-:Y:S06]  /*61f0*/  HMMA.16816.F32 R12, R220, R152, R12 ;  /* 0x00000098dc0c723c */ /* 0x000fec000000180c */
[----:B------:R-:W-:Y:S01]  /*6200*/  HMMA.16816.F32 R164, R232, R142, R164 ;  /* 0x0000008ee8a4723c */ /* 0x000fe200000018a4 */
[----:B------:R-:W3:Y:S05]  /*6210*/  LDSM.16.M88.4 R140, [R180] ;  /* 0x00000000b48c783b */ /* 0x000eea0000000200 */
[C---:B-1----:R-:W-:Y:S06]  /*6220*/  HMMA.16816.F32 R176, R228.reuse, R4, R176 ;  /* 0x00000004e4b0723c */ /* 0x042fec00000018b0 */
[C---:B------:R-:W-:Y:S06]  /*6230*/  HMMA.16816.F32 R136, R228.reuse, R20, R136 ;  /* 0x00000014e488723c */ /* 0x040fec0000001888 */
[----:B------:R-:W-:Y:S01]  /*6240*/  HMMA.16816.F32 R236, R228, R22, R236 ;  /* 0x00000016e4ec723c */ /* 0x000fe200000018ec */
[----:B------:R-:W-:Y:S01]  /*6250*/  FMUL.FTZ R0, R12, UR24 ;  /* 0x000000180c007c20 */ /* 0x000fe20008410000 */
[----:B------:R-:W-:Y:S01]  /*6260*/  FMUL.FTZ R14, R14, UR24 ;  /* 0x000000180e0e7c20 */ /* 0x000fe20008410000 */
[----:B------:R-:W-:-:S03]  /*6270*/  FMUL.FTZ R2, R13, UR24 ;  /* 0x000000180d027c20 */ /* 0x000fc60008410000 */
[C---:B------:R-:W-:Y:S01]  /*6280*/  HMMA.16816.F32 R168, R160.reuse, R16, R168 ;  /* 0x00000010a0a8723c */ /* 0x040fe200000018a8 */
[----:B------:R-:W1:Y:S05]  /*6290*/  MUFU.TANH R0, R0 ;  /* 0x0000000000007308 */ /* 0x000e6a0000002400 */
[----:B------:R-:W-:Y:S01]  /*62a0*/  HMMA.16816.F32 R164, R160, R18, R164 ;  /* 0x00000012a0a4723c */ /* 0x000fe200000018a4 */
[----:B------:R-:W-:Y:S02]  /*62b0*/  FMUL.FTZ R17, R15, UR24 ;  /* 0x000000180f117c20 */ /* 0x000fe40008410000 */
[----:B------:R5:W1:Y:S03]  /*62c0*/  MUFU.TANH R16, R14 ;  /* 0x0000000e00107308 */ /* 0x000a660000002400 */
[----:B------:R-:W-:Y:S05]  /*62d0*/  HMMA.16816.F32 R24, R224, R158, R24 ;  /* 0x0000009ee018723c */ /* 0x000fea0000001818 */
[----:B------:R-:W1:Y:S01]  /*62e0*/  MUFU.TANH R2, R2 ;  /* 0x0000000200027308 */ /* 0x000e620000002400 */
[----:B------:R-:W-:Y:S01]  /*62f0*/  HMMA.16816.F32 R172, R228, R6, R172 ;  /* 0x00000006e4ac723c */ /* 0x000fe200000018ac */
[----:B------:R-:W1:Y:S05]  /*6300*/  LDSM.16.M88.4 R4, [R195+0xb800] ;  /* 0x00b80000c304783b */ /* 0x000e6a0000000200 */
[C---:B--2---:R-:W-:Y:S01]  /*6310*/  HMMA.16816.F32 R176, R224.reuse, R8, R176 ;  /* 0x00000008e0b0723c */ /* 0x044fe200000018b0 */
[----:B------:R-:W-:Y:S01]  /*6320*/  MUFU.TANH R17, R17 ;  /* 0x0000001100117308 */ /* 0x000fe20000002400 */
[----:B-----5:R-:W2:Y:S04]  /*6330*/  LDSM.16.M88.4 R12, [R188+0x5000] ;  /* 0x00500000bc0c783b */ /* 0x020ea80000000200 */
[----:B----4-:R-:W-:Y:S01]  /*6340*/  HMMA.16816.F32 R136, R224, R28, R136 ;  /* 0x0000001ce088723c */ /* 0x010fe20000001888 */
[----:B------:R-:W-:-:S04]  /*6350*/  IMAD.U32 R9, RZ, RZ, UR16 ;  /* 0x00000010ff097e24 */ /* 0x000fc8000f8e00ff */
[----:B------:R-:W-:Y:S01]  /*6360*/  IMAD R20, R9, 0x40, R214 ;  /* 0x0000004009147824 */ /* 0x000fe200078e02d6 */
[----:B------:R-:W-:Y:S03]  /*6370*/  HMMA.16816.F32 R236, R224, R30, R236 ;  /* 0x0000001ee0ec723c */ /* 0x000fe600000018ec */
[C---:B------:R-:W-:Y:S01]  /*6380*/  VIADD R8, R20.reuse, 0x9 ;  /* 0x0000000914087836 */ /* 0x040fe20000000000 */
[C---:B------:R-:W-:Y:S02]  /*6390*/  ISETP.GE.AND P6, PT, R20.reuse, R210, PT ;  /* 0x000000d21400720c */ /* 0x040fe40003fc6270 */
[----:B---3--:R-:W-:Y:S01]  /*63a0*/  HMMA.16816.F32 R168, R228, R140, R168 ;  /* 0x0000008ce4a8723c */ /* 0x008fe200000018a8 */
[C---:B------:R-:W-:Y:S02]  /*63b0*/  ISETP.GE.AND P1, PT, R20.reuse, R208, PT ;  /* 0x000000d01400720c */ /* 0x040fe40003f26270 */
[----:B------:R-:W-:-:S02]  /*63c0*/  ISETP.LT.OR P6, PT, R20, R211, P6 ;  /* 0x000000d31400720c */ /* 0x000fc400037c1670 */
[----:B------:R-:W-:Y:S01]  /*63d0*/  ISETP.GE.AND P2, PT, R8, R210, PT ;  /* 0x000000d20800720c */ /* 0x000fe20003f46270 */
[----:B------:R-:W-:Y:S01]  /*63e0*/  HMMA.16816.F32 R164, R228, R142, R164 ;  /* 0x0000008ee4a4723c */ /* 0x000fe200000018a4 */
[----:B-1----:R-:W-:Y:S02]  /*63f0*/  FSEL R0, R0, -INF , !P6 ;  /* 0xff80000000007808 */ /* 0x002fe40007000000 */
[C---:B------:R-:W-:Y:S02]  /*6400*/  ISETP.GE.AND P6, PT, R8.reuse, R208, PT ;  /* 0x000000d00800720c */ /* 0x040fe40003fc6270 */
[C---:B------:R-:W-:Y:S01]  /*6410*/  ISETP.LT.OR P2, PT, R8.reuse, R211, P2 ;  /* 0x000000d30800720c */ /* 0x040fe20001741670 */
[----:B------:R-:W-:Y:S01]  /*6420*/  HMMA.16816.F32 R24, R220, R154, R24 ;  /* 0x0000009adc18723c */ /* 0x000fe20000001818 */
[-C--:B------:R-:W-:Y:S02]  /*6430*/  ISETP.LT.OR P6, PT, R8, R209.reuse, P6 ;  /* 0x000000d10800720c */ /* 0x080fe400037c1670 */
[----:B------:R-:W-:-:S03]  /*6440*/  ISETP.LT.OR P1, PT, R20, R209, P1 ;  /* 0x000000d11400720c */ /* 0x000fc60000f21670 */
[----:B------:R-:W-:Y:S01]  /*6450*/  HMMA.16816.F32 R172, R224, R10, R172 ;  /* 0x0000000ae0ac723c */ /* 0x000fe200000018ac */
[----:B------:R-:W1:Y:S01]  /*6460*/  LDSM.16.M88.4 R8, [R188+0x5800] ;  /* 0x00580000bc08783b */ /* 0x000e620000000200 */
[----:B------:R-:W-:-:S04]  /*6470*/  DEPBAR.LE SB0, 0x0 ;  /* 0x000080000000791a */ /* 0x000fc80000000000 */
[C---:B------:R-:W-:Y:S06]  /*6480*/  HMMA.16816.F32 R136, R220.reuse, R32, R136 ;  /* 0x00000020dc88723c */ /* 0x040fec0000001888 */
[----:B------:R-:W-:Y:S06]  /*6490*/  HMMA.16816.F32 R236, R220, R34, R236 ;  /* 0x00000022dcec723c */ /* 0x000fec00000018ec */
[----:B------:R-:W-:Y:S01]  /*64a0*/  HMMA.16816.F32 R168, R224, R4, R168 ;  /* 0x00000004e0a8723c */ /* 0x000fe200000018a8 */
[----:B------:R-:W-:Y:S01]  /*64b0*/  FMUL.FTZ R22, R27, UR24 ;  /* 0x000000181b167c20 */ /* 0x000fe20008410000 */
[----:B------:R-:W-:Y:S01]  /*64c0*/  FMUL.FTZ R18, R24, UR24 ;  /* 0x0000001818127c20 */ /* 0x000fe20008410000 */
[----:B------:R-:W-:Y:S01]  /*64d0*/  FMUL.FTZ R21, R26, UR24 ;  /* 0x000000181a157c20 */ /* 0x000fe20008410000 */
[----:B------:R-:W-:-:S02]  /*64e0*/  FMUL.FTZ R19, R25, UR24 ;  /* 0x0000001819137c20 */ /* 0x000fc40008410000 */
[----:B--2---:R-:W-:Y:S01]  /*64f0*/  HMMA.16816.F32 R176, R220, R12, R176 ;  /* 0x0000000cdcb0723c */ /* 0x004fe200000018b0 */
[C---:B------:R-:W-:Y:S01]  /*6500*/  VIADD R4, R20.reuse, 0x1 ;  /* 0x0000000114047836 */ /* 0x040fe20000000000 */
[----:B------:R-:W2:Y:S01]  /*6510*/  MUFU.TANH R22, R22 ;  /* 0x0000001600167308 */ /* 0x000ea20000002400 */
[----:B------:R-:W-:-:S03]  /*6520*/  VIADD R5, R20, 0x8 ;  /* 0x0000000814057836 */ /* 0x000fc60000000000 */
[----:B------:R-:W-:Y:S01]  /*6530*/  HMMA.16816.F32 R164, R224, R6, R164 ;  /* 0x00000006e0a4723c */ /* 0x000fe200000018a4 */
[----:B------:R-:W-:Y:S01]  /*6540*/  FMUL.FTZ R136, R136, UR24 ;  /* 0x0000001888887c20 */ /* 0x000fe20008410000 */
[C---:B------:R-:W-:Y:S01]  /*6550*/  ISETP.GE.AND P4, PT, R4.reuse, R210, PT ;  /* 0x000000d20400720c */ /* 0x040fe20003f86270 */
[----:B------:R-:W-:Y:S01]  /*6560*/  FMUL.FTZ R133, R139, UR24 ;  /* 0x000000188b857c20 */ /* 0x000fe20008410000 */
[----:B------:R-:W-:Y:S01]  /*6570*/  ISETP.GE.AND P5, PT, R4, R208, PT ;  /* 0x000000d00400720c */ /* 0x000fe20003fa6270 */
[----:B------:R3:W4:Y:S01]  /*6580*/  MUFU.TANH R148, R136 ;  /* 0x0000008800947308 */ /* 0x0007220000002400 */
[C---:B------:R-:W-:Y:S01]  /*6590*/  HMMA.16816.F32 R172, R220.reuse, R14, R172 ;  /* 0x0000000edcac723c */ /* 0x040fe200000018ac */
[----:B------:R-:W-:Y:S01]  /*65a0*/  ISETP.GE.AND P3, PT, R5, R210, PT ;  /* 0x000000d20500720c */ /* 0x000fe20003f66270 */
[----:B------:R-:W-:Y:S01]  /*65b0*/  FMUL.FTZ R23, R137, UR24 ;  /* 0x0000001889177c20 */ /* 0x000fe20008410000 */
[C---:B------:R-:W-:Y:S01]  /*65c0*/  ISETP.GE.AND P0, PT, R5.reuse, R208, PT ;  /* 0x000000d00500720c */ /* 0x040fe20003f06270 */
[----:B------:R-:W-:Y:S01]  /*65d0*/  FMUL.FTZ R135, R138, UR24 ;  /* 0x000000188a877c20 */ /* 0x000fe20008410000 */
[C---:B------:R-:W-:Y:S01]  /*65e0*/  ISETP.LT.OR P4, PT, R4.reuse, R211, P4 ;  /* 0x000000d30400720c */ /* 0x040fe20002781670 */
[----:B-1----:R-:W-:Y:S01]  /*65f0*/  HMMA.16816.F32 R168, R220, R8, R168 ;  /* 0x00000008dca8723c */ /* 0x002fe200000018a8 */
[----:B------:R-:W1:Y:S01]  /*6600*/  MUFU.TANH R18, R18 ;  /* 0x0000001200127308 */ /* 0x000e620000002400 */
[----:B------:R-:W-:Y:S01]  /*6610*/  ISETP.LT.OR P5, PT, R4, R209, P5 ;  /* 0x000000d10400720c */ /* 0x000fe20002fa1670 */
[C---:B------:R-:W-:Y:S01]  /*6620*/  VIADD R4, R20.reuse, 0x10 ;  /* 0x0000001014047836 */ /* 0x040fe20000000000 */
[C---:B------:R-:W-:Y:S01]  /*6630*/  ISETP.LT.OR P3, PT, R5.reuse, R211, P3 ;  /* 0x000000d30500720c */ /* 0x040fe20001f61670 */
[----:B------:R-:W-:Y:S01]  /*6640*/  VIADD R6, R20, 0x19 ;  /* 0x0000001914067836 */ /* 0x000fe20000000000 */
[----:B------:R-:W-:Y:S01]  /*6650*/  ISETP.LT.OR P0, PT, R5, R209, P0 ;  /* 0x000000d10500720c */ /* 0x000fe20000701670 */
[----:B------:R-:W-:Y:S01]  /*6660*/  FMUL.FTZ R134, R237, UR24 ;  /* 0x00000018ed867c20 */ /* 0x000fe20008410000 */
[----:B------:R-:W-:Y:S01]  /*6670*/  FSEL R5, R16, -INF , !P1 ;  /* 0xff80000010057808 */ /* 0x000fe20004800000 */
[----:B------:R-:W5:Y:S01]  /*6680*/  MUFU.TANH R21, R21 ;  /* 0x0000001500157308 */ /* 0x000f620000002400 */
[----:B---3--:R-:W-:Y:S01]  /*6690*/  FMUL.FTZ R136, R236, UR24 ;  /* 0x00000018ec887c20 */ /* 0x008fe20008410000 */
[----:B------:R-:W-:Y:S01]  /*66a0*/  ISETP.GE.AND P1, PT, R4, R210, PT ;  /* 0x000000d20400720c */ /* 0x000fe20003f26270 */
[----:B------:R-:W-:Y:S01]  /*66b0*/  FMUL.FTZ R151, R238, UR24 ;  /* 0x00000018ee977c20 */ /* 0x000fe20008410000 */
[----:B------:R-:W-:-:S02]  /*66c0*/  VIADD R12, R20, 0x11 ;  /* 0x00000011140c7836 */ /* 0x000fc40000000000 */
[----:B------:R-:W-:Y:S01]  /*66d0*/  FMUL.FTZ R142, R177, UR24 ;  /* 0x00000018b18e7c20 */ /* 0x000fe20008410000 */
[----:B------:R-:W-:Y:S01]  /*66e0*/  ISETP.LT.OR P1, PT, R4, R211, P1 ;  /* 0x000000d30400720c */ /* 0x000fe20000f21670 */
[----:B------:R-:W-:Y:S01]  /*66f0*/  VIADD R13, R20, 0x18 ;  /* 0x00000018140d7836 */ /* 0x000fe20000000000 */
[----:B------:R-:W3:Y:S01]  /*6700*/  MUFU.TANH R19, R19 ;  /* 0x0000001300137308 */ /* 0x000ee20000002400 */
[----:B------:R-:W-:Y:S01]  /*6710*/  FMUL.FTZ R145, R178, UR24 ;  /* 0x00000018b2917c20 */ /* 0x000fe20008410000 */
[----:B------:R-:W-:Y:S01]  /*6720*/  HMMA.16816.F32 R164, R220, R10, R164 ;  /* 0x0000000adca4723c */ /* 0x000fe200000018a4 */
[----:B------:R-:W-:Y:S01]  /*6730*/  FSEL R2, R2, -INF , !P4 ;  /* 0xff80000002027808 */ /* 0x000fe20006000000 */
[----:B------:R-:W-:Y:S01]  /*6740*/  FMUL.FTZ R146, R176, UR24 ;  /* 0x00000018b0927c20 */ /* 0x000fe20008410000 */
[----:B--2---:R-:W-:Y:S01]  /*6750*/  FSEL R7, R22, -INF , !P6 ;  /* 0xff80000016077808 */ /* 0x004fe20007000000 */
[----:B------:R-:W-:Y:S01]  /*6760*/  FMUL.FTZ R149, R239, UR24 ;  /* 0x00000018ef957c20 */ /* 0x000fe20008410000 */
[----:B----4-:R-:W-:Y:S01]  /*6770*/  FSEL R148, R148, -INF , !P1 ;  /* 0xff80000094947808 */ /* 0x010fe20004800000 */
[----:B------:R-:W2:Y:S01]  /*6780*/  MUFU.TANH R133, R133 ;  /* 0x0000008500857308 */ /* 0x000ea20000002400 */
[----:B------:R-:W-:Y:S01]  /*6790*/  FMNMX.FTZ R11, R132, R0, !PT ;  /* 0x00000000840b7209 */ /* 0x000fe20007810000 */
[----:B------:R-:W-:Y:S01]  /*67a0*/  FMUL.FTZ R147, R179, UR24 ;  /* 0x00000018b3937c20 */ /* 0x000fe20008410000 */
[----:B------:R-:W-:Y:S01]  /*67b0*/  FSEL R17, R17, -INF , !P5 ;  /* 0xff80000011117808 */ /* 0x000fe20006800000 */
[----:B------:R-:W-:Y:S01]  /*67c0*/  FMUL.FTZ R144, R172, UR24 ;  /* 0x00000018ac907c20 */ /* 0x000fe20008410000 */
[----:B-1----:R-:W-:Y:S01]  /*67d0*/  FSEL R18, R18, -INF , !P3 ;  /* 0xff80000012127808 */ /* 0x002fe20005800000 */
[----:B------:R-:W-:Y:S01]  /*67e0*/  VIADD R8, R20, 0x28 ;  /* 0x0000002814087836 */ /* 0x000fe20000000000 */
[----:B-----5:R-:W-:Y:S01]  /*67f0*/  FSEL R21, R21, -INF , !P0 ;  /* 0xff80000015157808 */ /* 0x020fe20004000000 */
[----:B------:R-:W1:Y:S01]  /*6800*/  MUFU.TANH R136, R136 ;  /* 0x0000008800887308 */ /* 0x000e620000002400 */
[C---:B------:R-:W-:Y:S01]  /*6810*/  ISETP.GE.AND P6, PT, R6.reuse, R210, PT ;  /* 0x000000d20600720c */ /* 0x040fe20003fc6270 */
[----:B------:R-:W-:Y:S01]  /*6820*/  FMUL.FTZ R140, R173, UR24 ;  /* 0x00000018ad8c7c20 */ /* 0x000fe20008410000 */
[-C--:B------:R-:W-:Y:S01]  /*6830*/  ISETP.GE.AND P1, PT, R6, R208.reuse, PT ;  /* 0x000000d00600720c */ /* 0x080fe20003f26270 */
[----:B------:R-:W-:Y:S01]  /*6840*/  FMUL.FTZ R143, R174, UR24 ;  /* 0x00000018ae8f7c20 */ /* 0x000fe20008410000 */
[----:B------:R-:W-:Y:S01]  /*6850*/  ISETP.GE.AND P4, PT, R4, R208, PT ;  /* 0x000000d00400720c */ /* 0x000fe20003f86270 */
[----:B------:R-:W-:Y:S01]  /*6860*/  FMUL.FTZ R168, R168, UR24 ;  /* 0x00000018a8a87c20 */ /* 0x000fe20008410000 */
[C---:B------:R-:W-:Y:S01]  /*6870*/  ISETP.GE.AND P5, PT, R12.reuse, R210, PT ;  /* 0x000000d20c00720c */ /* 0x040fe20003fa6270 */
[----:B------:R-:W4:Y:S01]  /*6880*/  MUFU.TANH R23, R23 ;  /* 0x0000001700177308 */ /* 0x000f220000002400 */
[----:B------:R-:W-:Y:S01]  /*6890*/  ISETP.GE.AND P3, PT, R12, R208, PT ;  /* 0x000000d00c00720c */ /* 0x000fe20003f66270 */
[----:B------:R-:W-:Y:S01]  /*68a0*/  FMUL.FTZ R9, R169, UR24 ;  /* 0x00000018a9097c20 */ /* 0x000fe20008410000 */
[----:B------:R-:W-:Y:S01]  /*68b0*/  ISETP.GE.AND P0, PT, R13, R210, PT ;  /* 0x000000d20d00720c */ /* 0x000fe20003f06270 */
[----:B------:R-:W-:Y:S01]  /*68c0*/  FMUL.FTZ R163, R166, UR24 ;  /* 0x00000018a6a37c20 */ /* 0x000fe20008410000 */
[----:B------:R-:W-:Y:S01]  /*68d0*/  FMNMX.FTZ R11, R2, R11, !PT ;  /* 0x0000000b020b7209 */ /* 0x000fe20007810000 */
[----:B------:R-:W-:Y:S01]  /*68e0*/  FMUL.FTZ R141, R175, UR24 ;  /* 0x00000018af8d7c20 */ /* 0x000fe20008410000 */
[C---:B------:R-:W-:Y:S01]  /*68f0*/  ISETP.LT.OR P6, PT, R6.reuse, R211, P6 ;  /* 0x000000d30600720c */ /* 0x040fe200037c1670 */
[----:B------:R-:W5:Y:S01]  /*6900*/  MUFU.TANH R135, R135 ;  /* 0x0000008700877308 */ /* 0x000f620000002400 */
[-C--:B------:R-:W-:Y:S01]  /*6910*/  ISETP.LT.OR P1, PT, R6, R209.reuse, P1 ;  /* 0x000000d10600720c */ /* 0x080fe20000f21670 */
[----:B------:R-:W-:Y:S01]  /*6920*/  VIADD R6, R20, 0x21 ;  /* 0x0000002114067836 */ /* 0x000fe20000000000 */
[----:B------:R-:W-:Y:S01]  /*6930*/  ISETP.LT.OR P4, PT, R4, R209, P4 ;  /* 0x000000d10400720c */ /* 0x000fe20002781670 */
[----:B------:R-:W-:Y:S01]  /*6940*/  FMUL.FTZ R161, R167, UR24 ;  /* 0x00000018a7a17c20 */ /* 0x000fe20008410000 */
[C---:B------:R-:W-:Y:S01]  /*6950*/  ISETP.LT.OR P5, PT, R12.reuse, R211, P5 ;  /* 0x000000d30c00720c */ /* 0x040fe20002fa1670 */
[----:B------:R-:W-:Y:S01]  /*6960*/  FMUL.FTZ R171, R171, UR24 ;  /* 0x00000018abab7c20 */ /* 0x000fe20008410000 */
[----:B------:R-:W-:Y:S01]  /*6970*/  ISETP.LT.OR P3, PT, R12, R209, P3 ;  /* 0x000000d10c00720c */ /* 0x000fe20001f61670 */
[----:B------:R-:W-:Y:S01]  /*6980*/  MUFU.TANH R134, R134 ;  /* 0x0000008600867308 */ /* 0x000fe20000002400 */
[----:B------:R-:W-:Y:S01]  /*6990*/  ISETP.LT.OR P0, PT, R13, R211, P0 ;  /* 0x000000d30d00720c */ /* 0x000fe20000701670 */
[----:B------:R-:W-:Y:S01]  /*69a0*/  VIADD R12, R20, 0x20 ;  /* 0x00000020140c7836 */ /* 0x000fe20000000000 */
[----:B---3--:R-:W-:-:S02]  /*69b0*/  FSEL R4, R19, -INF , !P2 ;  /* 0xff80000013047808 */ /* 0x008fc40005000000 */
[----:B------:R-:W-:Y:S02]  /*69c0*/  FMNMX.FTZ R11, R18, R11, !PT ;  /* 0x0000000b120b7209 */ /* 0x000fe40007810000 */
[----:B--2---:R-:W-:Y:S01]  /*69d0*/  FSEL R133, R133, -INF , !P3 ;  /* 0xff80000085857808 */ /* 0x004fe20005800000 */
[----:B------:R-:W2:Y:S01]  /*69e0*/  MUFU.TANH R151, R151 ;  /* 0x0000009700977308 */ /* 0x000ea20000002400 */
[----:B-1----:R-:W-:Y:S02]  /*69f0*/  FSEL R136, R136, -INF , !P0 ;  /* 0xff80000088887808 */ /* 0x002fe40004000000 */
[----:B----4-:R-:W-:Y:S02]  /*6a00*/  FSEL R138, R23, -INF , !P5 ;  /* 0xff800000178a7808 */ /* 0x010fe40006800000 */
[C---:B------:R-:W-:Y:S02]  /*6a10*/  ISETP.GE.AND P3, PT, R6.reuse, R210, PT ;  /* 0x000000d20600720c */ /* 0x040fe40003f66270 */
[----:B------:R-:W-:Y:S01]  /*6a20*/  ISETP.GE.AND P0, PT, R6, R208, PT ;  /* 0x000000d00600720c */ /* 0x000fe20003f06270 */
[----:B------:R-:W-:Y:S01]  /*6a30*/  MUFU.TANH R142, R142 ;  /* 0x0000008e008e7308 */ /* 0x000fe20000002400 */
[----:B------:R-:W-:-:S02]  /*6a40*/  FMNMX.FTZ R11, R4, R11, !PT ;  /* 0x0000000b040b7209 */ /* 0x000fc40007810000 */
[CC--:B------:R-:W-:Y:S02]  /*6a50*/  ISETP.GE.AND P2, PT, R13.reuse, R208.reuse, PT ;  /* 0x000000d00d00720c */ /* 0x0c0fe40003f46270 */
[----:B------:R-:W-:Y:S02]  /*6a60*/  ISETP.GE.AND P5, PT, R12, R208, PT ;  /* 0x000000d00c00720c */ /* 0x000fe40003fa6270 */
[C---:B------:R-:W-:Y:S01]  /*6a70*/  ISETP.LT.OR P3, PT, R6.reuse, R211, P3 ;  /* 0x000000d30600720c */ /* 0x040fe20001f61670 */
[----:B------:R-:W1:Y:S01]  /*6a80*/  MUFU.TANH R145, R145 ;  /* 0x0000009100917308 */ /* 0x000e620000002400 */
[----:B------:R-:W-:Y:S01]  /*6a90*/  ISETP.LT.OR P0, PT, R6, R209, P0 ;  /* 0x000000d10600720c */ /* 0x000fe20000701670 */
[----:B------:R-:W-:Y:S01]  /*6aa0*/  VIADD R6, R20, 0x30 ;  /* 0x0000003014067836 */ /* 0x000fe20000000000 */
[----:B------:R-:W-:Y:S02]  /*6ab0*/  FMNMX.FTZ R11, R148, R11, !PT ;  /* 0x0000000b940b7209 */ /* 0x000fe40007810000 */
[----:B------:R-:W-:-:S02]  /*6ac0*/  ISETP.LT.OR P2, PT, R13, R209, P2 ;  /* 0x000000d10d00720c */ /* 0x000fc40001741670 */
[C---:B------:R-:W-:Y:S01]  /*6ad0*/  ISETP.LT.OR P5, PT, R12.reuse, R209, P5 ;  /* 0x000000d10c00720c */ /* 0x040fe20002fa1670 */
[----:B------:R-:W3:Y:S01]  /*6ae0*/  MUFU.TANH R146, R146 ;  /* 0x0000009200927308 */ /* 0x000ee20000002400 */
[----:B-----5:R-:W-:Y:S02]  /*6af0*/  FSEL R135, R135, -INF , !P4 ;  /* 0xff80000087877808 */ /* 0x020fe40006000000 */
[----:B------:R-:W-:Y:S02]  /*6b00*/  ISETP.GE.AND P4, PT, R12, R210, PT ;  /* 0x000000d20c00720c */ /* 0x000fe40003f86270 */
[----:B------:R-:W-:Y:S02]  /*6b10*/  FMNMX.FTZ R10, R3, R5, !PT ;  /* 0x00000005030a7209 */ /* 0x000fe40007810000 */
[----:B------:R-:W-:Y:S01]  /*6b20*/  FMNMX.FTZ R11, R138, R11, !PT ;  /* 0x0000000b8a0b7209 */ /* 0x000fe20007810000 */
[----:B------:R-:W4:Y:S01]  /*6b30*/  MUFU.TANH R149, R149 ;  /* 0x0000009500957308 */ /* 0x000f220000002400 */
[----:B--2---:R-:W-:-:S02]  /*6b40*/  FSEL R151, R151, -INF , !P2 ;  /* 0xff80000097977808 */ /* 0x004fc40005000000 */
[----:B------:R-:W-:Y:S02]  /*6b50*/  FSEL R134, R134, -INF , !P6 ;  /* 0xff80000086867808 */ /* 0x000fe40007000000 */
[----:B-1----:R-:W-:Y:S02]  /*6b60*/  FSEL R145, R145, -INF , !P5 ;  /* 0xff80000091917808 */ /* 0x002fe40006800000 */
[----:B------:R-:W-:Y:S01]  /*6b70*/  FSEL R142, R142, -INF , !P3 ;  /* 0xff8000008e8e7808 */ /* 0x000fe20005800000 */
[----:B------:R-:W1:Y:S01]  /*6b80*/  MUFU.TANH R147, R147 ;  /* 0x0000009300937308 */ /* 0x000e620000002400 */
[C---:B------:R-:W-:Y:S02]  /*6b90*/  ISETP.GE.AND P2, PT, R8.reuse, R210, PT ;  /* 0x000000d20800720c */ /* 0x040fe40003f46270 */
[----:B------:R-:W-:Y:S02]  /*6ba0*/  ISETP.GE.AND P6, PT, R8, R208, PT ;  /* 0x000000d00800720c */ /* 0x000fe40003fc6270 */
[----:B------:R-:W-:-:S02]  /*6bb0*/  ISETP.GE.AND P5, PT, R6, R210, PT ;  /* 0x000000d20600720c */ /* 0x000fc40003fa6270 */
[----:B------:R-:W-:Y:S01]  /*6bc0*/  ISETP.GE.AND P3, PT, R6, R208, PT ;  /* 0x000000d00600720c */ /* 0x000fe20003f66270 */
[----:B------:R-:W2:Y:S01]  /*6bd0*/  MUFU.TANH R144, R144 ;  /* 0x0000009000907308 */ /* 0x000ea20000002400 */
[----:B------:R-:W-:Y:S01]  /*6be0*/  ISETP.LT.OR P4, PT, R12, R211, P4 ;  /* 0x000000d30c00720c */ /* 0x000fe20002781670 */
[----:B------:R-:W-:Y:S01]  /*6bf0*/  FMUL.FTZ R12, R164, UR24 ;  /* 0x00000018a40c7c20 */ /* 0x000fe20008410000 */
[----:B------:R-:W-:Y:S01]  /*6c00*/  FMNMX.FTZ R10, R17, R10, !PT ;  /* 0x0000000a110a7209 */ /* 0x000fe20007810000 */
[----:B------:R-:W-:Y:S01]  /*6c10*/  FMUL.FTZ R164, R165, UR24 ;  /* 0x00000018a5a47c20 */ /* 0x000fe20008410000 */
[----:B------:R-:W-:Y:S02]  /*6c20*/  FMNMX.FTZ R11, R136, R11, !PT ;  /* 0x0000000b880b7209 */ /* 0x000fe40007810000 */
[C---:B------:R-:W-:Y:S01]  /*6c30*/  ISETP.LT.OR P2, PT, R8.reuse, R211, P2 ;  /* 0x000000d30800720c */ /* 0x040fe20001741670 */
[----:B------:R-:W5:Y:S01]  /*6c40*/  MUFU.TANH R140, R140 ;  /* 0x0000008c008c7308 */ /* 0x000f620000002400 */
[----:B------:R-:W-:Y:S01]  /*6c50*/  ISETP.LT.OR P6, PT, R8, R209, P6 ;  /* 0x000000d10800720c */ /* 0x000fe200037c1670 */
[----:B------:R-:W-:Y:S01]  /*6c60*/  VIADD R8, R20, 0x29 ;  /* 0x0000002914087836 */ /* 0x000fe20000000000 */
[----:B------:R-:W-:-:S02]  /*6c70*/  ISETP.LT.OR P5, PT, R6, R211, P5 ;  /* 0x000000d30600720c */ /* 0x000fc40002fa1670 */
[----:B------:R-:W-:Y:S01]  /*6c80*/  ISETP.LT.OR P3, PT, R6, R209, P3 ;  /* 0x000000d10600720c */ /* 0x000fe20001f61670 */
[----:B------:R-:W-:Y:S01]  /*6c90*/  VIADD R6, R20, 0x31 ;  /* 0x0000003114067836 */ /* 0x000fe20000000000 */
[----:B---3--:R-:W-:Y:S01]  /*6ca0*/  FSEL R146, R146, -INF , !P4 ;  /* 0xff80000092927808 */ /* 0x008fe20006000000 */
[----:B------:R-:W3:Y:S01]  /*6cb0*/  MUFU.TANH R143, R143 ;  /* 0x0000008f008f7308 */ /* 0x000ee20000002400 */
[----:B------:R-:W-:Y:S02]  /*6cc0*/  FMNMX.FTZ R10, R21, R10, !PT ;  /* 0x0000000a150a7209 */ /* 0x000fe40007810000 */
[----:B------:R-:W-:Y:S02]  /*6cd0*/  FMNMX.FTZ R11, R134, R11, !PT ;  /* 0x0000000b860b7209 */ /* 0x000fe40007810000 */
[----:B----4-:R-:W-:Y:S02]  /*6ce0*/  FSEL R149, R149, -INF , !P1 ;  /* 0xff80000095957808 */ /* 0x010fe40004800000 */
[----:B-1----:R-:W-:Y:S01]  /*6cf0*/  FSEL R147, R147, -INF , !P0 ;  /* 0xff80000093937808 */ /* 0x002fe20004000000 */
[----:B------:R-:W1:Y:S01]  /*6d00*/  MUFU.TANH R168, R168 ;  /* 0x000000a800a87308 */ /* 0x000e620000002400 */
[----:B--2---:R-:W-:-:S02]  /*6d10*/  FSEL R144, R144, -INF , !P2 ;  /* 0xff80000090907808 */ /* 0x004fc40005000000 */
[-C--:B------:R-:W-:Y:S02]  /*6d20*/  ISETP.GE.AND P1, PT, R8, R210.reuse, PT ;  /* 0x000000d20800720c */ /* 0x080fe40003f26270 */
[C---:B------:R-:W-:Y:S02]  /*6d30*/  ISETP.GE.AND P0, PT, R6.reuse, R210, PT ;  /* 0x000000d20600720c */ /* 0x040fe40003f06270 */
[----:B------:R-:W-:Y:S01]  /*6d40*/  ISETP.GE.AND P2, PT, R6, R208, PT ;  /* 0x000000d00600720c */ /* 0x000fe20003f46270 */
[----:B------:R-:W2:Y:S01]  /*6d50*/  MUFU.TANH R9, R9 ;  /* 0x0000000900097308 */ /* 0x000ea20000002400 */
[----:B------:R-:W-:Y:S02]  /*6d60*/  FMNMX.FTZ R10, R7, R10, !PT ;  /* 0x0000000a070a7209 */ /* 0x000fe40007810000 */
[----:B------:R-:W-:Y:S02]  /*6d70*/  FMNMX.FTZ R11, R146, R11, !PT ;  /* 0x0000000b920b7209 */ /* 0x000fe40007810000 */
[----:B------:R-:W-:-:S02]  /*6d80*/  ISETP.GE.AND P4, PT, R8, R208, PT ;  /* 0x000000d00800720c */ /* 0x000fc40003f86270 */
[-C--:B------:R-:W-:Y:S01]  /*6d90*/  ISETP.LT.OR P1, PT, R8, R211.reuse, P1 ;  /* 0x000000d30800720c */ /* 0x080fe20000f21670 */
[----:B------:R-:W4:Y:S01]  /*6da0*/  MUFU.TANH R166, R12 ;  /* 0x0000000c00a67308 */ /* 0x000f220000002400 */
[C---:B------:R-:W-:Y:S02]  /*6db0*/  ISETP.LT.OR P0, PT, R6.reuse, R211, P0 ;  /* 0x000000d30600720c */ /* 0x040fe40000701670 */
[----:B------:R-:W-:Y:S01]  /*6dc0*/  ISETP.LT.OR P2, PT, R6, R209, P2 ;  /* 0x000000d10600720c */ /* 0x000fe20001741670 */
[----:B------:R-:W-:Y:S01]  /*6dd0*/  FMUL.FTZ R6, R170, UR24 ;  /* 0x00000018aa067c20 */ /* 0x000fe20008410000 */
[----:B------:R-:W-:Y:S02]  /*6de0*/  FMNMX.FTZ R10, R135, R10, !PT ;  /* 0x0000000a870a7209 */ /* 0x000fe40007810000 */
[----:B------:R-:W-:Y:S01]  /*6df0*/  FMNMX.FTZ R11, R142, R11, !PT ;  /* 0x0000000b8e0b7209 */ /* 0x000fe20007810000 */
[----:B------:R-:W4:Y:S01]  /*6e00*/  MUFU.TANH R164, R164 ;  /* 0x000000a400a47308 */ /* 0x000f220000002400 */
[----:B------:R-:W-:Y:S01]  /*6e10*/  ISETP.LT.OR P4, PT, R8, R209, P4 ;  /* 0x000000d10800720c */ /* 0x000fe20002781670 */
[----:B------:R-:W-:Y:S01]  /*6e20*/  VIADD R8, R20, 0x38 ;  /* 0x0000003814087836 */ /* 0x000fe20000000000 */
[----:B-----5:R-:W-:Y:S01]  /*6e30*/  FSEL R140, R140, -INF , !P1 ;  /* 0xff8000008c8c7808 */ /* 0x020fe20004800000 */
[----:B------:R-:W-:Y:S01]  /*6e40*/  VIADD R20, R20, 0x39 ;  /* 0x0000003914147836 */ /* 0x000fe20000000000 */
[----:B------:R-:W-:-:S02]  /*6e50*/  FMNMX.FTZ R10, R133, R10, !PT ;  /* 0x0000000a850a7209 */ /* 0x000fc40007810000 */
[----:B------:R-:W-:Y:S01]  /*6e60*/  FMNMX.FTZ R11, R144, R11, !PT ;  /* 0x0000000b900b7209 */ /* 0x000fe20007810000 */
[----:B------:R-:W5:Y:S01]  /*6e70*/  MUFU.TANH R141, R141 ;  /* 0x0000008d008d7308 */ /* 0x000f620000002400 */
[----:B---3--:R-:W-:Y:S02]  /*6e80*/  FSEL R143, R143, -INF , !P6 ;  /* 0xff8000008f8f7808 */ /* 0x008fe40007000000 */
[----:B-1----:R-:W-:Y:S02]  /*6e90*/  FSEL R172, R168, -INF , !P5 ;  /* 0xff800000a8ac7808 */ /* 0x002fe40006800000 */
[C---:B------:R-:W-:Y:S02]  /*6ea0*/  ISETP.GE.AND P6, PT, R8.reuse, R210, PT ;  /* 0x000000d20800720c */ /* 0x040fe40003fc6270 */
[----:B------:R-:W-:Y:S01]  /*6eb0*/  ISETP.GE.AND P1, PT, R8, R208, PT ;  /* 0x000000d00800720c */ /* 0x000fe20003f26270 */
[----:B------:R-:W1:Y:S01]  /*6ec0*/  MUFU.TANH R6, R6 ;  /* 0x0000000600067308 */ /* 0x000e620000002400 */
[----:B--2---:R-:W-:-:S02]  /*6ed0*/  FSEL R168, R9, -INF , !P0 ;  /* 0xff80000009a87808 */ /* 0x004fc40004000000 */
[----:B------:R-:W-:Y:S02]  /*6ee0*/  FMNMX.FTZ R10, R151, R10, !PT ;  /* 0x0000000a970a7209 */ /* 0x000fe40007810000 */
[----:B------:R-:W-:Y:S02]  /*6ef0*/  FMNMX.FTZ R9, R140, R11, !PT ;  /* 0x0000000b8c097209 */ /* 0x000fe40007810000 */
[----:B------:R-:W-:Y:S01]  /*6f00*/  PLOP3.LUT P0, PT, PT, PT, UP0, 0x80, 0x0 ;  /* 0x000000000000781c */ /* 0x000fe20003f0f008 */
[----:B------:R-:W2:Y:S01]  /*6f10*/  MUFU.TANH R163, R163 ;  /* 0x000000a300a37308 */ /* 0x000ea20000002400 */
[C---:B------:R-:W-:Y:S02]  /*6f20*/  ISETP.LT.OR P6, PT, R8.reuse, R211, P6 ;  /* 0x000000d30800720c */ /* 0x040fe400037c1670 */
[----:B------:R-:W-:Y:S02]  /*6f30*/  ISETP.LT.OR P1, PT, R8, R209, P1 ;  /* 0x000000d10800720c */ /* 0x000fe40000f21670 */
[----:B------:R-:W-:-:S02]  /*6f40*/  ISETP.GE.AND P5, PT, R20, R210, PT ;  /* 0x000000d21400720c */ /* 0x000fc40003fa6270 */
[----:B------:R-:W-:Y:S01]  /*6f50*/  FMNMX.FTZ R10, R149, R10, !PT ;  /* 0x0000000a950a7209 */ /* 0x000fe20007810000 */
[----:B------:R3:W1:Y:S01]  /*6f60*/  MUFU.TANH R8, R171 ;  /* 0x000000ab00087308 */ /* 0x0006620000002400 */
[----:B------:R-:W-:Y:S01]  /*6f70*/  FMNMX.FTZ R9, R172, R9, !PT ;  /* 0x00000009ac097209 */ /* 0x000fe20007810000 */
[----:B------:R-:W-:Y:S01]  /*6f80*/  BAR.SYNC.DEFER_BLOCKING 0x0 ;  /* 0x0000000000007b1d */ /* 0x000fe20000010000 */
[----:B------:R-:W-:Y:S02]  /*6f90*/  ISETP.LT.OR P5, PT, R20, R211, P5 ;  /* 0x000000d31400720c */ /* 0x000fe40002fa1670 */
[----:B----4-:R-:W-:Y:S02]  /*6fa0*/  FSEL R166, R166, -INF , !P6 ;  /* 0xff800000a6a67808 */ /* 0x010fe40007000000 */
[----:B------:R-:W-:Y:S01]  /*6fb0*/  FMNMX.FTZ R10, R145, R10, !PT ;  /* 0x0000000a910a7209 */ /* 0x000fe20007810000 */
[----:B------:R-:W4:Y:S01]  /*6fc0*/  MUFU.TANH R161, R161 ;  /* 0x000000a100a17308 */ /* 0x000f220000002400 */
[----:B------:R-:W-:-:S02]  /*6fd0*/  FMNMX.FTZ R9, R168, R9, !PT ;  /* 0x00000009a8097209 */ /* 0x000fc40007810000 */
[----:B------:R-:W-:Y:S02]  /*6fe0*/  FSEL R164, R164, -INF , !P5 ;  /* 0xff800000a4a47808 */ /* 0x000fe40006800000 */
[----:B------:R-:W-:Y:S02]  /*6ff0*/  FMNMX.FTZ R10, R147, R10, !PT ;  /* 0x0000000a930a7209 */ /* 0x000fe40007810000 */
[----:B------:R-:W-:Y:S02]  /*7000*/  FMNMX.FTZ R9, R166, R9, !PT ;  /* 0x00000009a6097209 */ /* 0x000fe40007810000 */
[----:B-----5:R-:W-:Y:S02]  /*7010*/  FSEL R141, R141, -INF , !P4 ;  /* 0xff8000008d8d7808 */ /* 0x020fe40006000000 */
[----:B-1----:R-:W-:Y:S02]  /*7020*/  FSEL R167, R6, -INF , !P3 ;  /* 0xff80000006a77808 */ /* 0x002fe40005800000 */
[----:B------:R-:W-:-:S02]  /*7030*/  FMNMX.FTZ R10, R143, R10, !PT ;  /* 0x0000000a8f0a7209 */ /* 0x000fc40007810000 */
[----:B------:R-:W-:Y:S01]  /*7040*/  FMNMX.FTZ R9, R164, R9, !PT ;  /* 0x00000009a4097209 */ /* 0x000fe20007810000 */
[----:B--23--:R-:W-:Y:S06]  /*7050*/  @!P0 BRA `(.L_x_1164) ;  /* 0x0000000000988947 */ /* 0x00cfec0003800000 */
        /* <DEDUP_REMOVED lines=38> */
.L_x_1164:
[----:B------:R-:W-:Y:S01]  /*72c0*/  FMNMX.FTZ R10, R141, R10, !PT ;  /* 0x0000000a8d0a7209 */ /* 0x000fe20007810000 */
[----:B------:R-:W2:Y:S01]  /*72d0*/  SHFL.BFLY PT, R6, R9, 0x2, 0x1f ;  /* 0x0c401f0009067f89 */ /* 0x000ea200000e0000 */
[----:B------:R-:W-:Y:S02]  /*72e0*/  FSEL R165, R8, -INF , !P2 ;  /* 0xff80000008a57808 */ /* 0x000fe40005000000 */
[C---:B------:R-:W-:Y:S01]  /*72f0*/  ISETP.GE.AND P0, PT, R20.reuse, R208, PT ;  /* 0x000000d01400720c */ /* 0x040fe20003f06270 */
[----:B-1----:R-:W-:Y:S01]  /*7300*/  LDSM.16.MT88.4 R24, [R193+0xc000] ;  /* 0x00c00000c118783b */ /* 0x002fe20000004200 */
[----:B------:R-:W-:Y:S02]  /*7310*/  FMNMX.FTZ R8, R167, R10, !PT ;  /* 0x0000000aa7087209 */ /* 0x000fe40007810000 */
[----:B------:R-:W-:Y:S01]  /*7320*/  ISETP.LT.OR P0, PT, R20, R209, P0 ;  /* 0x000000d11400720c */ /* 0x000fe20000701670 */
[----:B------:R-:W-:Y:S01]  /*7330*/  LDSM.16.MT88.4 R32, [R192+0xc000] ;  /* 0x00c00000c020783b */ /* 0x000fe20000004200 */
[----:B------:R-:W-:-:S02]  /*7340*/  FSEL R163, R163, -INF , !P1 ;  /* 0xff800000a3a37808 */ /* 0x000fc40004800000 */
[----:B------:R-:W-:Y:S02]  /*7350*/  FMNMX.FTZ R8, R165, R8, !PT ;  /* 0x00000008a5087209 */ /* 0x000fe40007810000 */
[----:B----4-:R-:W-:Y:S02]  /*7360*/  FSEL R161, R161, -INF , !P0 ;  /* 0xff800000a1a17808 */ /* 0x010fe40004000000 */
[----:B------:R-:W-:-:S04]  /*7370*/  FMNMX.FTZ R8, R163, R8, !PT ;  /* 0x00000008a3087209 */ /* 0x000fc80007810000 */
[----:B------:R-:W-:-:S05]  /*7380*/  FMNMX.FTZ R11, R161, R8, !PT ;  /* 0x00000008a10b7209 */ /* 0x000fca0007810000 */
[----:B------:R-:W1:Y:S01]  /*7390*/  SHFL.BFLY PT, R8, R11, 0x2, 0x1f ;  /* 0x0c401f000b087f89 */ /* 0x000e6200000e0000 */
[----:B--2---:R-:W-:-:S05]  /*73a0*/  FMNMX.FTZ R9, R9, R6, !PT ;  /* 0x0000000609097209 */ /* 0x004fca0007810000 */
[----:B------:R-:W2:Y:S01]  /*73b0*/  SHFL.BFLY PT, R158, R9, 0x1, 0x1f ;  /* 0x0c201f00099e7f89 */ /* 0x000ea200000e0000 */
[----:B-1----:R-:W-:-:S05]  /*73c0*/  FMNMX.FTZ R6, R11, R8, !PT ;  /* 0x000000080b067209 */ /* 0x002fca0007810000 */
[----:B------:R-:W1:Y:S01]  /*73d0*/  SHFL.BFLY PT, R157, R6, 0x1, 0x1f ;  /* 0x0c201f00069d7f89 */ /* 0x000e6200000e0000 */
[----:B--2---:R-:W-:-:S03]  /*73e0*/  FMNMX.FTZ R158, R9, R158, !PT ;  /* 0x0000009e099e7209 */ /* 0x004fc60007810000 */
[----:B------:R-:W-:Y:S01]  /*73f0*/  LDSM.16.MT88.4 R8, [R196+0xc000] ;  /* 0x00c00000c408783b */ /* 0x000fe20000004200 */
        /* <DEDUP_REMOVED lines=11> */
[----:B-1----:R-:W-:Y:S01]  /*74b0*/  FMNMX.FTZ R157, R6, R157, !PT ;  /* 0x0000009d069d7209 */ /* 0x002fe20007810000 */
[--C-:B------:R-:W-:Y:S01]  /*74c0*/  FFMA.FTZ R170, R148, UR18, -R169.reuse ;  /* 0x0000001294aa7c23 */ /* 0x100fe200080108a9 */
[--C-:B------:R-:W-:Y:S01]  /*74d0*/  FFMA.FTZ R174, R134, UR18, -R169.reuse ;  /* 0x0000001286ae7c23 */ /* 0x100fe200080108a9 */
[--C-:B------:R-:W-:Y:S01]  /*74e0*/  FFMA.FTZ R179, R146, UR18, -R169.reuse ;  /* 0x0000001292b37c23 */ /* 0x100fe200080108a9 */
[C---:B------:R-:W-:Y:S01]  /*74f0*/  FSETP.NEU.FTZ.AND P0, PT, R157.reuse, -INF , PT ;  /* 0xff8000009d00780b */ /* 0x040fe20003f1d000 */
[C---:B------:R-:W-:Y:S01]  /*7500*/  FMUL.FTZ R162, R157.reuse, UR18 ;  /* 0x000000129da27c20 */ /* 0x040fe20008410000 */
[----:B------:R-:W1:Y:S01]  /*7510*/  MUFU.EX2 R156, R156 ;  /* 0x0000009c009c7308 */ /* 0x000e620000000800 */
[--C-:B------:R-:W-:Y:S01]  /*7520*/  FFMA.FTZ R220, R144, UR18, -R169.reuse ;  /* 0x0000001290dc7c23 */ /* 0x100fe200080108a9 */
[----:B------:R-:W-:Y:S01]  /*7530*/  FSEL R6, R157, RZ, P0 ;  /* 0x000000ff9d067208 */ /* 0x000fe20000000000 */
[--C-:B------:R-:W-:Y:S01]  /*7540*/  FFMA.FTZ R216, R142, UR18, -R169.reuse ;  /* 0x000000128ed87c23 */ /* 0x100fe200080108a9 */
[----:B------:R-:W-:Y:S01]  /*7550*/  FSEL R162, R162, RZ, P0 ;  /* 0x000000ffa2a27208 */ /* 0x000fe20000000000 */
[----:B------:R-:W-:-:S02]  /*7560*/  FFMA.FTZ R221, R140, UR18, -R169 ;  /* 0x000000128cdd7c23 */ /* 0x000fc400080108a9 */
[----:B------:R-:W-:Y:S01]  /*7570*/  FADD.FTZ R6, R3, -R6 ;  /* 0x8000000603067221 */ /* 0x000fe20000010000 */
[----:B------:R-:W-:Y:S01]  /*7580*/  MUFU.EX2 R154, R154 ;  /* 0x0000009a009a7308 */ /* 0x000fe20000000800 */
[--C-:B------:R-:W-:Y:S01]  /*7590*/  FFMA.FTZ R2, R17, UR18, -R162.reuse ;  /* 0x0000001211027c23 */ /* 0x100fe200080108a2 */
[--C-:B------:R-:W-:Y:S01]  /*75a0*/  FFMA.FTZ R152, R5, UR18, -R162.reuse ;  /* 0x0000001205987c23 */ /* 0x100fe200080108a2 */
[----:B------:R-:W2:Y:S01]  /*75b0*/  LDSM.16.MT88.4 R16, [R194+0xc000] ;  /* 0x00c00000c210783b */ /* 0x000ea20000004200 */
[----:B------:R-:W-:Y:S01]  /*75c0*/  FSEL R5, R158, RZ, P1 ;  /* 0x000000ff9e057208 */ /* 0x000fe20000800000 */
[--C-:B------:R-:W-:Y:S01]  /*75d0*/  FFMA.FTZ R0, R21, UR18, -R162.reuse ;  /* 0x0000001215007c23 */ /* 0x100fe200080108a2 */
[--C-:B------:R-:W-:Y:S01]  /*75e0*/  FFMA.FTZ R159, R7, UR18, -R162.reuse ;  /* 0x00000012079f7c23 */ /* 0x100fe200080108a2 */
[----:B------:R-:W-:Y:S01]  /*75f0*/  FMUL.FTZ R3, R6, UR18 ;  /* 0x0000001206037c20 */ /* 0x000fe20008410000 */
[----:B------:R-:W3:Y:S01]  /*7600*/  MUFU.EX2 R153, R153 ;  /* 0x0000009900997308 */ /* 0x000ee20000000800 */
        /* <DEDUP_REMOVED lines=16> */
[----:B---3--:R-:W-:Y:S01]  /*7710*/  F2FP.F16.F32.PACK_AB R6, R153, R154 ;  /* 0x0000009a9906723e */ /* 0x008fe200000000ff */
[----:B------:R-:W-:Y:S01]  /*7720*/  LDSM.16.MT88.4 R140, [R194+0xf000] ;  /* 0x00f00000c28c783b */ /* 0x000fe20000004200 */
[----:B------:R-:W-:-:S03]  /*7730*/  FFMA.FTZ R163, R163, UR18, -R162 ;  /* 0x00000012a3a37c23 */ /* 0x000fc600080108a2 */
[----:B------:R-:W-:Y:S02]  /*7740*/  LDSM.16.MT88.4 R148, [R192+0xd000] ;  /* 0x00d00000c094783b */ /* 0x000fe40000004200 */
        /* <DEDUP_REMOVED lines=24> */
[----:B------:R-:W-:Y:S01]  /*78d0*/  LDSM.16.MT88.4 R112, [R194+0xe000] ;  /* 0x00e00000c270783b */ /* 0x000fe20000004200 */
        /* <DEDUP_REMOVED lines=15> */
[----:B------:R-:W-:Y:S01]  /*79d0*/  LDSM.16.MT88.4 R128, [R193+0xc800] ;  /* 0x00c80000c180783b */ /* 0x000fe20000004200 */
[C---:B------:R-:W-:Y:S01]  /*79e0*/  HMMA.16816.F32 R24, R4.reuse, R26, R108 ;  /* 0x0000001a0418723c */ /* 0x040fe2000000186c */
[----:B------:R-:W-:Y:S01]  /*79f0*/  MUFU.EX2 R173, R173 ;  /* 0x000000ad00ad7308 */ /* 0x000fe20000000800 */
        /* <DEDUP_REMOVED lines=14> */
[----:B------:R-:W-:Y:S01]  /*7ae0*/  LDSM.16.MT88.4 R124, [R192+0xc800] ;  /* 0x00c80000c07c783b */ /* 0x000fe20000004200 */
[----:B------:R-:W-:Y:S01]  /*7af0*/  MUFU.EX2 R171, R171 ;  /* 0x000000ab00ab7308 */ /* 0x000fe20000000800 */
[-C--:B------:R-:W-:Y:S01]  /*7b00*/  FMUL.FTZ R92, R92, R160.reuse ;  /* 0x000000a05c5c7220 */ /* 0x080fe20000410000 */
[-C--:B------:R-:W-:Y:S01]  /*7b10*/  FMUL.FTZ R93, R93, R160.reuse ;  /* 0x000000a05d5d7220 */ /* 0x080fe20000410000 */
[----:B------:R-:W-:Y:S01]  /*7b20*/  LDSM.16.MT88.4 R120, [R196+0xe800] ;  /* 0x00e80000c478783b */ /* 0x000fe20000004200 */
[C---:B------:R-:W-:Y:S01]  /*7b30*/  HMMA.16816.F32 R100, R4.reuse, R32, R108 ;  /* 0x000000200464723c */ /* 0x040fe2000000186c */
[-C--:B------:R-:W-:Y:S01]  /*7b40*/  FMUL.FTZ R94, R94, R3.reuse ;  /* 0x000000035e5e7220 */ /* 0x080fe20000410000 */
[-C--:B------:R-:W-:Y:S01]  /*7b50*/  FMUL.FTZ R95, R95, R3.reuse ;  /* 0x000000035f5f7220 */ /* 0x080fe20000410000 */
[----:B------:R-:W2:Y:S01]  /*7b60*/  LDSM.16.MT88.4 R108, [R193+0xe000] ;  /* 0x00e00000c16c783b */ /* 0x000ea20000004200 */
[----:B------:R-:W-:Y:S01]  /*7b70*/  MUFU.EX2 R174, R174 ;  /* 0x000000ae00ae7308 */ /* 0x000fe20000000800 */
[-C--:B------:R-:W-:Y:S01]  /*7b80*/  FMUL.FTZ R96, R96, R160.reuse ;  /* 0x000000a060607220 */ /* 0x080fe20000410000 */
[----:B------:R-:W-:Y:S01]  /*7b90*/  HMMA.16816.F32 R32, R4, R34, R104 ;  /* 0x000000220420723c */ /* 0x000fe20000001868 */
[-C--:B------:R-:W-:Y:S01]  /*7ba0*/  FMUL.FTZ R97, R97, R160.reuse ;  /* 0x000000a061617220 */ /* 0x080fe20000410000 */
[-C--:B------:R-:W-:Y:S01]  /*7bb0*/  FMUL.FTZ R98, R98, R3.reuse ;  /* 0x0000000362627220 */ /* 0x080fe20000410000 */
[----:B------:R-:W-:Y:S01]  /*7bc0*/  FMUL.FTZ R99, R99, R3 ;  /* 0x0000000363637220 */ /* 0x000fe20000410000 */
[----:B------:R-:W-:-:S02]  /*7bd0*/  FFMA.FTZ R156, R217, R160, R156 ;  /* 0x000000a0d99c7223 */ /* 0x000fc4000001009c */
[----:B------:R-:W3:Y:S01]  /*7be0*/  MUFU.EX2 R175, R175 ;  /* 0x000000af00af7308 */ /* 0x000ee20000000800 */
[-C--:B------:R-:W-:Y:S01]  /*7bf0*/  FMUL.FTZ R104, R36, R160.reuse ;  /* 0x000000a024687220 */ /* 0x080fe20000410000 */
[-C--:B------:R-:W-:Y:S01]  /*7c00*/  FMUL.FTZ R105, R37, R160.reuse ;  /* 0x000000a025697220 */ /* 0x080fe20000410000 */
[-C--:B------:R-:W-:Y:S01]  /*7c10*/  FMUL.FTZ R106, R38, R3.reuse ;  /* 0x00000003266a7220 */ /* 0x080fe20000410000 */
[-C--:B------:R-:W-:Y:S01]  /*7c20*/  FMUL.FTZ R107, R39, R3.reuse ;  /* 0x00000003276b7220 */ /* 0x080fe20000410000 */
[-C--:B------:R-:W-:Y:S01]  /*7c30*/  FMUL.FTZ R36, R40, R160.reuse ;  /* 0x000000a028247220 */ /* 0x080fe20000410000 */
[----:B------:R-:W-:Y:S01]  /*7c40*/  FMUL.FTZ R37, R41, R160 ;  /* 0x000000a029257220 */ /* 0x000fe20000410000 */
[-C--:B------:R-:W-:Y:S01]  /*7c50*/  FMUL.FTZ R38, R42, R3.reuse ;  /* 0x000000032a267220 */ /* 0x080fe20000410000 */
[----:B------:R-:W-:Y:S01]  /*7c60*/  FMUL.FTZ R39, R43, R3 ;  /* 0x000000032b277220 */ /* 0x000fe20000410000 */
[----:B------:R-:W4:Y:S01]  /*7c70*/  MUFU.EX2 R178, R178 ;  /* 0x000000b200b27308 */ /* 0x000f220000000800 */
[----:B------:R-:W-:Y:S01]  /*7c80*/  HMMA.16816.F32 R92, R4, R136, R92 ;  /* 0x00000088045c723c */ /* 0x000fe2000000185c */
[----:B------:R-:W-:-:S04]  /*7c90*/  FADD.FTZ R155, R155, R156 ;  /* 0x0000009c9b9b7221 */ /* 0x000fc80000010000 */
[----:B------:R-:W-:Y:S01]  /*7ca0*/  FADD.FTZ R154, R154, R155 ;  /* 0x0000009b9a9a7221 */ /* 0x000fe20000010000 */
[----:B-1----:R-:W-:Y:S01]  /*7cb0*/  HMMA.16816.F32 R40, R4, R116, R104 ;  /* 0x000000740428723c */ /* 0x002fe20000001868 */
[----:B------:R-:W1:Y:S01]  /*7cc0*/  LDSM.16.MT88.4 R104, [R192+0xe000] ;  /* 0x00e00000c068783b */ /* 0x000e620000004200 */
[----:B------:R-:W-:Y:S01]  /*7cd0*/  MUFU.EX2 R176, R176 ;  /* 0x000000b000b07308 */ /* 0x000fe20000000800 */
[----:B------:R-:W-:-:S03]  /*7ce0*/  FADD.FTZ R153, R153, R154 ;  /* 0x0000009a99997221 */ /* 0x000fc60000010000 */
[----:B------:R-:W-:Y:S01]  /*7cf0*/  HMMA.16816.F32 R36, R4, R118, R36 ;  /* 0x000000760424723c */ /* 0x000fe20000001824 */
[-C--:B------:R-:W-:Y:S01]  /*7d00*/  FMUL.FTZ R116, R44, R160.reuse ;  /* 0x000000a02c747220 */ /* 0x080fe20000410000 */
[-C--:B------:R-:W-:Y:S01]  /*7d10*/  FMUL.FTZ R117, R45, R160.reuse ;  /* 0x000000a02d757220 */ /* 0x080fe20000410000 */
[-C--:B------:R-:W-:Y:S01]  /*7d20*/  FMUL.FTZ R44, R48, R160.reuse ;  /* 0x000000a0302c7220 */ /* 0x080fe20000410000 */
[----:B------:R-:W-:Y:S01]  /*7d30*/  FMUL.FTZ R45, R49, R160 ;  /* 0x000000a0312d7220 */ /* 0x000fe20000410000 */
[----:B------:R-:W5:Y:S02]  /*7d40*/  MUFU.EX2 R177, R177 ;  /* 0x000000b100b17308 */ /* 0x000f640000000800 */
[-C--:B------:R-:W-:Y:S01]  /*7d50*/  FMUL.FTZ R118, R46, R3.reuse ;  /* 0x000000032e767220 */ /* 0x080fe20000410000 */
[-C--:B------:R-:W-:Y:S01]  /*7d60*/  FMUL.FTZ R119, R47, R3.reuse ;  /* 0x000000032f777220 */ /* 0x080fe20000410000 */
[-C--:B------:R-:W-:Y:S01]  /*7d70*/  FMUL.FTZ R46, R50, R3.reuse ;  /* 0x00000003322e7220 */ /* 0x080fe20000410000 */
[----:B------:R-:W-:-:S03]  /*7d80*/  FMUL.FTZ R47, R51, R3 ;  /* 0x00000003332f7220 */ /* 0x000fc60000410000 */
[----:B------:R-:W5:Y:S02]  /*7d90*/  MUFU.EX2 R179, R179 ;  /* 0x000000b300b37308 */ /* 0x000f640000000800 */
[C---:B------:R-:W-:Y:S06]  /*7da0*/  HMMA.16816.F32 R48, R4.reuse, R112, R116 ;  /* 0x000000700430723c */ /* 0x040fec0000001874 */
[C---:B------:R-:W-:Y:S01]  /*7db0*/  HMMA.16816.F32 R44, R4.reuse, R114, R44 ;  /* 0x00000072042c723c */ /* 0x040fe2000000182c */
[-C--:B------:R-:W-:Y:S01]  /*7dc0*/  FMUL.FTZ R116, R52, R160.reuse ;  /* 0x000000a034747220 */ /* 0x080fe20000410000 */
[-C--:B------:R-:W-:Y:S01]  /*7dd0*/  FMUL.FTZ R117, R53, R160.reuse ;  /* 0x000000a035757220 */ /* 0x080fe20000410000 */
[-C--:B------:R-:W-:Y:S01]  /*7de0*/  FMUL.FTZ R118, R54, R3.reuse ;  /* 0x0000000336767220 */ /* 0x080fe20000410000 */
[-C--:B------:R-:W-:Y:S01]  /*7df0*/  FMUL.FTZ R119, R55, R3.reuse ;  /* 0x0000000337777220 */ /* 0x080fe20000410000 */
[----:B------:R-:W3:Y:S01]  /*7e00*/  LDSM.16.MT88.4 R112, [R196+0x10000] ;  /* 0x01000000c470783b */ /* 0x000ee20000004200 */
[-C--:B------:R-:W-:Y:S01]  /*7e10*/  FMUL.FTZ R52, R56, R160.reuse ;  /* 0x000000a038347220 */ /* 0x080fe20000410000 */
[-C--:B------:R-:W-:Y:S01]  /*7e20*/  FMUL.FTZ R53, R57, R160.reuse ;  /* 0x000000a039357220 */ /* 0x080fe20000410000 */
[-C--:B------:R-:W-:Y:S01]  /*7e30*/  FMUL.FTZ R54, R58, R3.reuse ;  /* 0x000000033a367220 */ /* 0x080fe20000410000 */
[-C--:B------:R-:W-:Y:S01]  /*7e40*/  FMUL.FTZ R55, R59, R3.reuse ;  /* 0x000000033b377220 */ /* 0x080fe20000410000 */
[----:B------:R-:W5:Y:S01]  /*7e50*/  MUFU.EX2 R216, R216 ;  /* 0x000000d800d87308 */ /* 0x000f620000000800 */
        /* <DEDUP_REMOVED lines=12> */
[C---:B-1----:R-:W-:Y:S06]  /*7f20*/  HMMA.16816.F32 R64, R4.reuse, R104, R116 ;  /* 0x000000680440723c */ /* 0x042fec0000001874 */
[C---:B------:R-:W-:Y:S01]  /*7f30*/  HMMA.16816.F32 R60, R4.reuse, R106, R60 ;  /* 0x0000006a043c723c */ /* 0x040fe2000000183c */
[-C--:B------:R-:W-:Y:S01]  /*7f40*/  FMUL.FTZ R116, R68, R160.reuse ;  /* 0x000000a044747220 */ /* 0x080fe20000410000 */
[-C--:B------:R-:W-:Y:S01]  /*7f50*/  FMUL.FTZ R117, R69, R160.reuse ;  /* 0x000000a045757220 */ /* 0x080fe20000410000 */
[-C--:B------:R-:W-:Y:S01]  /*7f60*/  FMUL.FTZ R118, R70, R3.reuse ;  /* 0x0000000346767220 */ /* 0x080fe20000410000 */
[-C--:B------:R-:W-:Y:S01]  /*7f70*/  FMUL.FTZ R119, R71, R3.reuse ;  /* 0x0000000347777220 */ /* 0x080fe20000410000 */
[----:B------:R-:W1:Y:S01]  /*7f80*/  LDSM.16.MT88.4 R104, [R193+0x10000] ;  /* 0x01000000c168783b */ /* 0x000e620000004200 */
[-C--:B------:R-:W-:Y:S01]  /*7f90*/  FMUL.FTZ R68, R72, R160.reuse ;  /* 0x000000a048447220 */ /* 0x080fe20000410000 */
[-C--:B------:R-:W-:Y:S01]  /*7fa0*/  FMUL.FTZ R69, R73, R160.reuse ;  /* 0x000000a049457220 */ /* 0x080fe20000410000 */
[-C--:B------:R-:W-:Y:S01]  /*7fb0*/  FMUL.FTZ R70, R74, R3.reuse ;  /* 0x000000034a467220 */ /* 0x080fe20000410000 */
[-C--:B------:R-:W-:Y:S01]  /*7fc0*/  FMUL.FTZ R71, R75, R3.reuse ;  /* 0x000000034b477220 */ /* 0x080fe20000410000 */
[----:B------:R-:W-:Y:S01]  /*7fd0*/  MUFU.EX2 R221, R221 ;  /* 0x000000dd00dd7308 */ /* 0x000fe20000000800 */
[C---:B---3--:R-:W-:Y:S01]  /*7fe0*/  HMMA.16816.F32 R72, R4.reuse, R112, R116 ;  /* 0x000000700448723c */ /* 0x048fe20000001874 */
[----:B------:R-:W3:Y:S05]  /*7ff0*/  LDSM.16.MT88.4 R116, [R194+0xc800] ;  /* 0x00c80000c274783b */ /* 0x000eea0000004200 */
[C---:B------:R-:W-:Y:S01]  /*8000*/  HMMA.16816.F32 R68, R4.reuse, R114, R68 ;  /* 0x000000720444723c */ /* 0x040fe20000001844 */
[-C--:B------:R-:W-:Y:S01]  /*8010*/  FMUL.FTZ R112, R80, R160.reuse ;  /* 0x000000a050707220 */ /* 0x080fe20000410000 */
[-C--:B------:R-:W-:Y:S01]  /*8020*/  FMUL.FTZ R113, R81, R160.reuse ;  /* 0x000000a051717220 */ /* 0x080fe20000410000 */
[-C--:B------:R-:W-:Y:S01]  /*8030*/  FMUL.FTZ R80, R84, R160.reuse ;  /* 0x000000a054507220 */ /* 0x080fe20000410000 */
[----:B------:R-:W-:Y:S01]  /*8040*/  FMUL.FTZ R81, R85, R160 ;  /* 0x000000a055517220 */ /* 0x000fe20000410000 */
[----:B------:R-:W-:Y:S01]  /*8050*/  MUFU.EX2 R222, R222 ;  /* 0x000000de00de7308 */ /* 0x000fe20000000800 */
[----:B--2---:R-:W-:Y:S01]  /*8060*/  HMMA.16816.F32 R76, R4, R108, R76 ;  /* 0x0000006c044c723c */ /* 0x004fe2000000184c */
[-C--:B------:R-:W-:Y:S01]  /*8070*/  FMUL.FTZ R114, R82, R3.reuse ;  /* 0x0000000352727220 */ /* 0x080fe20000410000 */
[-C--:B------:R-:W-:Y:S01]  /*8080*/  FMUL.FTZ R115, R83, R3.reuse ;  /* 0x0000000353737220 */ /* 0x080fe20000410000 */
[-C--:B------:R-:W-:Y:S01]  /*8090*/  FMUL.FTZ R82, R86, R3.reuse ;  /* 0x0000000356527220 */ /* 0x080fe20000410000 */
[-C--:B------:R-:W-:Y:S01]  /*80a0*/  FMUL.FTZ R83, R87, R3.reuse ;  /* 0x0000000357537220 */ /* 0x080fe20000410000 */
[----:B------:R-:W-:-:S02]  /*80b0*/  FFMA.FTZ R3, R215, R3, R152 ;  /* 0x00000003d7037223 */ /* 0x000fc40000010098 */
[----:B------:R-:W2:Y:S02]  /*80c0*/  MUFU.EX2 R223, R223 ;  /* 0x000000df00df7308 */ /* 0x000ea40000000800 */
[----:B------:R-:W-:Y:S01]  /*80d0*/  HMMA.16816.F32 R84, R4, R110, R112 ;  /* 0x0000006e0454723c */ /* 0x000fe20000001870 */
[----:B------:R-:W2:Y:S01]  /*80e0*/  LDSM.16.MT88.4 R112, [R194+0xe800] ;  /* 0x00e80000c270783b */ /* 0x000ea20000004200 */
[----:B------:R-:W-:-:S03]  /*80f0*/  FADD.FTZ R3, R2, R3 ;  /* 0x0000000302037221 */ /* 0x000fc60000010000 */
[----:B------:R-:W2:Y:S01]  /*8100*/  LDSM.16.MT88.4 R108, [R193+0xe800] ;  /* 0x00e80000c16c783b */ /* 0x000ea20000004200 */
[----:B------:R-:W-:Y:S01]  /*8110*/  MUFU.EX2 R224, R224 ;  /* 0x000000e000e07308 */ /* 0x000fe20000000800 */
[----:B------:R-:W-:-:S04]  /*8120*/  FADD.FTZ R0, R0, R3 ;  /* 0x0000000300007221 */ /* 0x000fc80000010000 */
[----:B------:R-:W-:Y:S01]  /*8130*/  FADD.FTZ R0, R159, R0 ;  /* 0x000000009f007221 */ /* 0x000fe20000010000 */
[----:B-1----:R-:W-:Y:S02]  /*8140*/  HMMA.16816.F32 R80, R4, R104, R80 ;  /* 0x000000680450723c */ /* 0x002fe40000001850 */
[----:B------:R-:W1:Y:S01]  /*8150*/  MUFU.EX2 R225, R225 ;  /* 0x000000e100e17308 */ /* 0x000e620000000800 */
[----:B------:R-:W-:-:S03]  /*8160*/  FADD.FTZ R3, R175, R0 ;  /* 0x00000000af037221 */ /* 0x000fc60000010000 */
[C---:B------:R-:W-:Y:S01]  /*8170*/  HMMA.16816.F32 R88, R4.reuse, R106, R88 ;  /* 0x0000006a0458723c */ /* 0x040fe20000001858 */
[----:B------:R-:W-:Y:S01]  /*8180*/  F2FP.F16.F32.PACK_AB R104, R173, R170 ;  /* 0x000000aaad68723e */ /* 0x000fe200000000ff */
[----:B------:R-:W-:Y:S01]  /*8190*/  FADD.FTZ R170, R170, R153 ;  /* 0x00000099aaaa7221 */ /* 0x000fe20000010000 */
[C---:B----4-:R-:W-:Y:S01]  /*81a0*/  F2FP.F16.F32.PACK_AB R105, R178.reuse, R175 ;  /* 0x000000afb269723e */ /* 0x050fe200000000ff */
[----:B------:R-:W-:Y:S01]  /*81b0*/  MUFU.EX2 R165, R165 ;  /* 0x000000a500a57308 */ /* 0x000fe20000000800 */
[----:B------:R-:W-:Y:S01]  /*81c0*/  FADD.FTZ R3, R178, R3 ;  /* 0x00000003b2037221 */ /* 0x000fe20000010000 */
[----:B------:R-:W-:Y:S01]  /*81d0*/  HMMA.16816.F32 R4, R4, R138, R96 ;  /* 0x0000008a0404723c */ /* 0x000fe20000001860 */
[----:B------:R-:W-:Y:S01]  /*81e0*/  F2FP.F16.F32.PACK_AB R106, R174, R171 ;  /* 0x000000abae6a723e */ /* 0x000fe200000000ff */
[----:B------:R-:W-:Y:S01]  /*81f0*/  LDSM.16.MT88.4 R96, [R193+0x10800] ;  /* 0x01080000c160783b */ /* 0x000fe20000004200 */
[----:B-----5:R-:W-:Y:S01]  /*8200*/  F2FP.F16.F32.PACK_AB R107, R177, R176 ;  /* 0x000000b0b16b723e */ /* 0x020fe200000000ff */
[----:B------:R-:W-:Y:S01]  /*8210*/  FADD.FTZ R0, R173, R170 ;  /* 0x000000aaad007221 */ /* 0x000fe20000010000 */
[----:B------:R-:W-:Y:S01]  /*8220*/  FADD.FTZ R176, R176, R3 ;  /* 0x00000003b0b07221 */ /* 0x000fe20000010000 */
[----:B------:R-:W-:Y:S01]  /*8230*/  LDSM.16.MT88.4 R136, [R192+0xf000] ;  /* 0x00f00000c088783b */ /* 0x000fe20000004200 */
[----:B------:R-:W-:Y:S01]  /*8240*/  MUFU.EX2 R163, R163 ;  /* 0x000000a300a37308 */ /* 0x000fe20000000800 */
[----:B------:R-:W-:Y:S01]  /*8250*/  FADD.FTZ R171, R171, R0 ;  /* 0x00000000abab7221 */ /* 0x000fe20000010000 */
[----:B------:R-:W-:Y:S01]  /*8260*/  FADD.FTZ R177, R177, R176 ;  /* 0x000000b0b1b17221 */ /* 0x000fe20000010000 */
[----:B---3--:R-:W-:Y:S02]  /*8270*/  HMMA.16816.F32 R20, R104, R116, R20 ;  /* 0x000000746814723c */ /* 0x008fe40000001814 */
[----:B------:R-:W-:-:S04]  /*8280*/  FADD.FTZ R174, R174, R171 ;  /* 0x000000abaeae7221 */ /* 0x000fc80000010000 */
[----:B------:R-:W-:Y:S01]  /*8290*/  HMMA.16816.F32 R16, R104, R118, R16 ;  /* 0x000000766810723c */ /* 0x000fe20000001810 */
[----:B------:R-:W3:Y:S01]  /*82a0*/  LDSM.16.MT88.4 R116, [R192+0xe800] ;  /* 0x00e80000c074783b */ /* 0x000ee20000004200 */
[----:B------:R-:W-:-:S04]  /*82b0*/  FADD.FTZ R3, R179, R174 ;  /* 0x000000aeb3037221 */ /* 0x000fc80000010000 */
[----:B------:R-:W-:Y:S01]  /*82c0*/  HMMA.16816.F32 R28, R104, R128, R28 ;  /* 0x00000080681c723c */ /* 0x000fe2000000181c */
[----:B------:R-:W-:-:S05]  /*82d0*/  FADD.FTZ R3, R216, R3 ;  /* 0x00000003d8037221 */ /* 0x000fca0000010000 */
[C---:B------:R-:W-:Y:S01]  /*82e0*/  HMMA.16816.F32 R24, R104.reuse, R130, R24 ;  /* 0x000000826818723c */ /* 0x040fe20000001818 */
[----:B------:R-:W4:Y:S05]  /*82f0*/  LDSM.16.MT88.4 R128, [R196+0x10800] ;  /* 0x01080000c480783b */ /* 0x000f2a0000004200 */
[C---:B------:R-:W-:Y:S06]  /*8300*/  HMMA.16816.F32 R100, R104.reuse, R124, R100 ;  /* 0x0000007c6864723c */ /* 0x040fec0000001864 */
[C---:B------:R-:W-:Y:S01]  /*8310*/  HMMA.16816.F32 R32, R104.reuse, R126, R32 ;  /* 0x0000007e6820723c */ /* 0x040fe20000001820 */
[----:B------:R-:W-:Y:S05]  /*8320*/  LDSM.16.MT88.4 R124, [R196+0xd000] ;  /* 0x00d00000c47c783b */ /* 0x000fea0000004200 */
        /* <DEDUP_REMOVED lines=15> */
[C---:B------:R-:W-:Y:S06]  /*8420*/  HMMA.16816.F32 R80, R104.reuse, R96, R80 ;  /* 0x000000606850723c */ /* 0x040fec0000001850 */
[----:B------:R-:W-:Y:S01]  /*8430*/  HMMA.16816.F32 R88, R104, R98, R88 ;  /* 0x000000626858723c */ /* 0x000fe20000001858 */
[----:B------:R-:W-:-:S02]  /*8440*/  F2FP.F16.F32.PACK_AB R96, R216, R179 ;  /* 0x000000b3d860723e */ /* 0x000fc400000000ff */
[----:B------:R-:W-:Y:S01]  /*8450*/  F2FP.F16.F32.PACK_AB R97, R223, R222 ;  /* 0x000000dedf61723e */ /* 0x000fe200000000ff */
[----:B------:R-:W-:Y:S02]  /*8460*/  FADD.FTZ R222, R222, R177 ;  /* 0x000000b1dede7221 */ /* 0x000fe40000010000 */
[C---:B----4-:R-:W-:Y:S01]  /*8470*/  HMMA.16816.F32 R72, R104.reuse, R128, R72 ;  /* 0x000000806848723c */ /* 0x050fe20000001848 */
[----:B------:R-:W-:Y:S01]  /*8480*/  F2FP.F16.F32.PACK_AB R98, R221, R220 ;  /* 0x000000dcdd62723e */ /* 0x000fe200000000ff */
[----:B------:R-:W-:Y:S01]  /*8490*/  FADD.FTZ R223, R223, R222 ;  /* 0x000000dedfdf7221 */ /* 0x000fe20000010000 */
[----:B-1----:R-:W-:Y:S01]  /*84a0*/  F2FP.F16.F32.PACK_AB R99, R225, R224 ;  /* 0x000000e0e163723e */ /* 0x002fe200000000ff */
[----:B------:R-:W-:Y:S01]  /*84b0*/  FADD.FTZ R220, R220, R3 ;  /* 0x00000003dcdc7221 */ /* 0x000fe20000010000 */
[----:B------:R-:W-:Y:S01]  /*84c0*/  MOV R3, R157 ;  /* 0x0000009d00037202 */ /* 0x000fe20000000f00 */
[----:B------:R-:W-:Y:S01]  /*84d0*/  HMMA.16816.F32 R68, R104, R130, R68 ;  /* 0x000000826844723c */ /* 0x000fe20000001844 */
[----:B------:R-:W-:Y:S01]  /*84e0*/  FADD.FTZ R224, R224, R223 ;  /* 0x000000dfe0e07221 */ /* 0x000fe20000010000 */
[----:B------:R-:W-:-:S03]  /*84f0*/  FADD.FTZ R221, R221, R220 ;  /* 0x000000dcdddd7221 */ /* 0x000fc60000010000 */
[----:B------:R-:W-:Y:S01]  /*8500*/  FADD.FTZ R225, R225, R224 ;  /* 0x000000e0e1e17221 */ /* 0x000fe20000010000 */
[C---:B--2---:R-:W-:Y:S06]  /*8510*/  HMMA.16816.F32 R92, R104.reuse, R112, R92 ;  /* 0x00000070685c723c */ /* 0x044fec000000185c */
[----:B------:R-:W-:Y:S06]  /*8520*/  HMMA.16816.F32 R4, R104, R114, R4 ;  /* 0x000000726804723c */ /* 0x000fec0000001804 */
[C---:B------:R-:W-:Y:S06]  /*8530*/  HMMA.16816.F32 R128, R96.reuse, R124, R12 ;  /* 0x0000007c6080723c */ /* 0x040fec000000180c */
[C---:B------:R-:W-:Y:S01]  /*8540*/  HMMA.16816.F32 R124, R96.reuse, R126, R8 ;  /* 0x0000007e607c723c */ /* 0x040fe20000001808 */
[----:B------:R-:W1:Y:S05]  /*8550*/  LDSM.16.MT88.4 R8, [R196+0x11000] ;  /* 0x01100000c408783b */ /* 0x000e6a0000004200 */
[C---:B-----5:R-:W-:Y:S06]  /*8560*/  HMMA.16816.F32 R112, R96.reuse, R108, R28 ;  /* 0x0000006c6070723c */ /* 0x060fec000000181c */
[C---:B------:R-:W-:Y:S06]  /*8570*/  HMMA.16816.F32 R28, R96.reuse, R144, R40 ;  /* 0x00000090601c723c */ /* 0x040fec0000001828 */
[----:B------:R-:W-:Y:S01]  /*8580*/  HMMA.16816.F32 R40, R96, R146, R36 ;  /* 0x000000926028723c */ /* 0x000fe20000001824 */
[----:B------:R-:W2:Y:S04]  /*8590*/  LDSM.16.MT88.4 R36, [R194+0x11000] ;  /* 0x01100000c224783b */ /* 0x000ea80000004200 */
[----:B------:R-:W-:Y:S01]  /*85a0*/  LDSM.16.MT88.4 R144, [R192+0x11000] ;  /* 0x01100000c090783b */ /* 0x000fe20000004200 */
[C---:B------:R-:W-:Y:S06]  /*85b0*/  HMMA.16816.F32 R76, R104.reuse, R120, R76 ;  /* 0x00000078684c723c */ /* 0x040fec000000184c */
[----:B------:R-:W-:Y:S01]  /*85c0*/  HMMA.16816.F32 R84, R104, R122, R84 ;  /* 0x0000007a6854723c */ /* 0x000fe20000001854 */
[----:B------:R-:W-:Y:S05]  /*85d0*/  LDSM.16.MT88.4 R104, [R193+0xd800] ;  /* 0x00d80000c168783b */ /* 0x000fea0000004200 */
[C---:B---3--:R-:W-:Y:S06]  /*85e0*/  HMMA.16816.F32 R120, R96.reuse, R116, R20 ;  /* 0x000000746078723c */ /* 0x048fec0000001814 */
[C---:B------:R-:W-:Y:S06]  /*85f0*/  HMMA.16816.F32 R20, R96.reuse, R132, R56 ;  /* 0x000000846014723c */ /* 0x040fec0000001838 */
[C---:B------:R-:W-:Y:S01]  /*8600*/  HMMA.16816.F32 R56, R96.reuse, R134, R52 ;  /* 0x000000866038723c */ /* 0x040fe20000001834 */
[----:B------:R-:W3:Y:S04]  /*8610*/  LDSM.16.MT88.4 R132, [R193+0x11000] ;  /* 0x01100000c184783b */ /* 0x000ee80000004200 */
[----:B------:R-:W-:Y:S01]  /*8620*/  LDSM.16.MT88.4 R52, [R194+0xf800] ;  /* 0x00f80000c234783b */ /* 0x000fe20000004200 */
[C---:B-1----:R-:W-:Y:S06]  /*8630*/  HMMA.16816.F32 R12, R96.reuse, R8, R72 ;  /* 0x00000008600c723c */ /* 0x042fec0000001848 */
[C---:B------:R-:W-:Y:S01]  /*8640*/  HMMA.16816.F32 R72, R96.reuse, R10, R68 ;  /* 0x0000000a6048723c */ /* 0x040fe20000001844 */
[----:B------:R-:W-:Y:S05]  /*8650*/  LDSM.16.MT88.4 R68, [R192+0xf800] ;  /* 0x00f80000c044783b */ /* 0x000fea0000004200 */
[C---:B------:R-:W-:Y:S06]  /*8660*/  HMMA.16816.F32 R108, R96.reuse, R110, R24 ;  /* 0x0000006e606c723c */ /* 0x040fec0000001818 */
[C---:B--2---:R-:W-:Y:S06]  /*8670*/  HMMA.16816.F32 R76, R96.reuse, R36, R76 ;  /* 0x00000024604c723c */ /* 0x044fec000000184c */
[C---:B------:R-:W-:Y:S01]  /*8680*/  HMMA.16816.F32 R8, R96.reuse, R38, R84 ;  /* 0x000000266008723c */ /* 0x040fe20000001854 */
[----:B------:R-:W1:Y:S05]  /*8690*/  LDSM.16.MT88.4 R36, [R192+0xd800] ;  /* 0x00d80000c024783b */ /* 0x000e6a0000004200 */
[C---:B------:R-:W-:Y:S06]  /*86a0*/  HMMA.16816.F32 R24, R96.reuse, R140, R48 ;  /* 0x0000008c6018723c */ /* 0x040fec0000001830 */
[C---:B------:R-:W-:Y:S06]  /*86b0*/  HMMA.16816.F32 R116, R96.reuse, R118, R16 ;  /* 0x000000766074723c */ /* 0x040fec0000001810 */
[C---:B------:R-:W-:Y:S01]  /*86c0*/  HMMA.16816.F32 R48, R96.reuse, R142, R44 ;  /* 0x0000008e6030723c */ /* 0x040fe2000000182c */
[----:B------:R-:W2:Y:S04]  /*86d0*/  LDSM.16.MT88.4 R44, [R196+0xf800] ;  /* 0x00f80000c42c783b */ /* 0x000ea80000004200 */
[----:B------:R-:W-:Y:S01]  /*86e0*/  LDSM.16.MT88.4 R140, [R196+0xd800] ;  /* 0x00d80000c48c783b */ /* 0x000fe20000004200 */
[C---:B------:R-:W-:Y:S06]  /*86f0*/  HMMA.16816.F32 R16, R96.reuse, R136, R64 ;  /* 0x000000886010723c */ /* 0x040fec0000001840 */
[C---:B------:R-:W-:Y:S01]  /*8700*/  HMMA.16816.F32 R64, R96.reuse, R138, R60 ;  /* 0x0000008a6040723c */ /* 0x040fe2000000183c */
[----:B------:R-:W4:Y:S04]  /*8710*/  LDSM.16.MT88.4 R60, [R193+0xf800] ;  /* 0x00f80000c13c783b */ /* 0x000f280000004200 */
[----:B------:R-:W5:Y:S01]  /*8720*/  LDSM.16.MT88.4 R136, [R194+0xd800] ;  /* 0x00d80000c288783b */ /* 0x000f620000004200 */
[C---:B------:R-:W-:Y:S06]  /*8730*/  HMMA.16816.F32 R32, R96.reuse, R150, R32 ;  /* 0x000000966020723c */ /* 0x040fec0000001820 */
[----:B------:R-:W-:Y:S01]  /*8740*/  HMMA.16816.F32 R100, R96, R148, R100 ;  /* 0x000000946064723c */ /* 0x000fe20000001864 */
[--C-:B------:R-:W-:Y:S01]  /*8750*/  FFMA.FTZ R151, R164, UR18, -R169.reuse ;  /* 0x00000012a4977c23 */ /* 0x100fe200080108a9 */
[--C-:B------:R-:W-:Y:S01]  /*8760*/  FFMA.FTZ R164, R167, UR18, -R162.reuse ;  /* 0x00000012a7a47c23 */ /* 0x100fe200080108a2 */
[----:B------:R-:W-:Y:S01]  /*8770*/  FFMA.FTZ R150, R166, UR18, -R169 ;  /* 0x00000012a6967c23 */ /* 0x000fe200080108a9 */
[----:B------:R-:W-:-:S02]  /*8780*/  FFMA.FTZ R162, R161, UR18, -R162 ;  /* 0x00000012a1a27c23 */ /* 0x000fc400080108a2 */
[C---:B---3--:R-:W-:Y:S01]  /*8790*/  HMMA.16816.F32 R84, R96.reuse, R132, R80 ;  /* 0x000000846054723c */ /* 0x048fe20000001850 */
[--C-:B------:R-:W-:Y:S01]  /*87a0*/  FFMA.FTZ R148, R172, UR18, -R169.reuse ;  /* 0x00000012ac947c23 */ /* 0x100fe200080108a9 */
[----:B------:R-:W-:Y:S01]  /*87b0*/  FFMA.FTZ R149, R168, UR18, -R169 ;  /* 0x00000012a8957c23 */ /* 0x000fe200080108a9 */
[----:B------:R-:W-:Y:S01]  /*87c0*/  MUFU.EX2 R150, R150 ;  /* 0x0000009600967308 */ /* 0x000fe20000000800 */
[----:B------:R-:W3:Y:S02]  /*87d0*/  LDSM.16.MT88.4 R80, [R194+0x11800] ;  /* 0x01180000c250783b */ /* 0x000ee40000004200 */
[C---:B------:R-:W-:Y:S02]  /*87e0*/  HMMA.16816.F32 R88, R96.reuse, R134, R88 ;  /* 0x000000866058723c */ /* 0x040fe40000001858 */
[----:B------:R-:W3:Y:S03]  /*87f0*/  LDSM.16.MT88.4 R132, [R196+0x11800] ;  /* 0x01180000c484783b */ /* 0x000ee60000004200 */
[----:B------:R-:W-:Y:S01]  /*8800*/  MUFU.EX2 R148, R148 ;  /* 0x0000009400947308 */ /* 0x000fe20000000800 */
[C---:B------:R-:W-:Y:S06]  /*8810*/  HMMA.16816.F32 R92, R96.reuse, R144, R92 ;  /* 0x00000090605c723c */ /* 0x040fec000000185c */
[----:B------:R-:W-:Y:S01]  /*8820*/  HMMA.16816.F32 R4, R96, R146, R4 ;  /* 0x000000926004723c */ /* 0x000fe20000001804 */
[----:B------:R-:W1:Y:S08]  /*8830*/  MUFU.EX2 R149, R149 ;  /* 0x0000009500957308 */ /* 0x000e700000000800 */
[----:B------:R-:W2:Y:S08]  /*8840*/  MUFU.EX2 R151, R151 ;  /* 0x0000009700977308 */ /* 0x000eb00000000800 */
[----:B------:R-:W4:Y:S01]  /*8850*/  MUFU.EX2 R164, R164 ;  /* 0x000000a400a47308 */ /* 0x000f220000000800 */
[----:B-1----:R-:W-:Y:S01]  /*8860*/  F2FP.F16.F32.PACK_AB R96, R149, R148 ;  /* 0x000000949560723e */ /* 0x002fe200000000ff */
[----:B------:R-:W-:-:S04]  /*8870*/  FADD.FTZ R148, R148, R221 ;  /* 0x000000dd94947221 */ /* 0x000fc80000010000 */
[----:B------:R-:W-:Y:S02]  /*8880*/  FADD.FTZ R149, R149, R148 ;  /* 0x0000009495957221 */ /* 0x000fe40000010000 */
[----:B------:R-:W1:Y:S01]  /*8890*/  MUFU.EX2 R162, R162 ;  /* 0x000000a200a27308 */ /* 0x000e620000000800 */
[----:B--2---:R-:W-:Y:S01]  /*88a0*/  F2FP.F16.F32.PACK_AB R98, R151, R150 ;  /* 0x000000969762723e */ /* 0x004fe200000000ff */
[----:B------:R-:W-:-:S04]  /*88b0*/  FADD.FTZ R150, R150, R149 ;  /* 0x0000009596967221 */ /* 0x000fc80000010000 */
[----:B------:R-:W-:Y:S01]  /*88c0*/  FADD.FTZ R217, R151, R150 ;  /* 0x0000009697d97221 */ /* 0x000fe20000010000 */
[----:B----4-:R-:W-:Y:S01]  /*88d0*/  F2FP.F16.F32.PACK_AB R97, R165, R164 ;  /* 0x000000a4a561723e */ /* 0x010fe200000000ff */
[----:B------:R-:W-:-:S04]  /*88e0*/  FADD.FTZ R164, R164, R225 ;  /* 0x000000e1a4a47221 */ /* 0x000fc80000010000 */
[----:B------:R-:W-:Y:S01]  /*88f0*/  FADD.FTZ R164, R165, R164 ;  /* 0x000000a4a5a47221 */ /* 0x000fe20000010000 */
[----:B-1----:R-:W-:-:S03]  /*8900*/  F2FP.F16.F32.PACK_AB R99, R162, R163 ;  /* 0x000000a3a263723e */ /* 0x002fc600000000ff */
        /* <DEDUP_REMOVED lines=12> */
[C---:B-----5:R-:W-:Y:S06]  /*89d0*/  HMMA.16816.F32 R120, R96.reuse, R136, R120 ;  /* 0x000000886078723c */ /* 0x060fec0000001878 */
[C---:B------:R-:W-:Y:S01]  /*89e0*/  HMMA.16816.F32 R116, R96.reuse, R138, R116 ;  /* 0x0000008a6074723c */ /* 0x040fe20000001874 */
[----:B------:R-:W1:Y:S05]  /*89f0*/  LDSM.16.MT88.4 R136, [R193+0x11800] ;  /* 0x01180000c188783b */ /* 0x000e6a0000004200 */
[C---:B------:R-:W-:Y:S01]  /*8a00*/  HMMA.16816.F32 R60, R96.reuse, R68, R16 ;  /* 0x00000044603c723c */ /* 0x040fe20000001810 */
[----:B------:R-:W2:Y:S05]  /*8a10*/  LDSM.16.MT88.4 R16, [R192+0x11800] ;  /* 0x01180000c010783b */ /* 0x000eaa0000004200 */
[C---:B------:R-:W-:Y:S06]  /*8a20*/  HMMA.16816.F32 R64, R96.reuse, R70, R64 ;  /* 0x000000466040723c */ /* 0x040fec0000001840 */
[C---:B---3--:R-:W-:Y:S06]  /*8a30*/  HMMA.16816.F32 R76, R96.reuse, R80, R76 ;  /* 0x00000050604c723c */ /* 0x048fec000000184c */
[C---:B------:R-:W-:Y:S06]  /*8a40*/  HMMA.16816.F32 R128, R96.reuse, R140, R128 ;  /* 0x0000008c6080723c */ /* 0x040fec0000001880 */
[C---:B------:R-:W-:Y:S06]  /*8a50*/  HMMA.16816.F32 R124, R96.reuse, R142, R124 ;  /* 0x0000008e607c723c */ /* 0x040fec000000187c */
[C---:B------:R-:W-:Y:S06]  /*8a60*/  HMMA.16816.F32 R68, R96.reuse, R132, R12 ;  /* 0x000000846044723c */ /* 0x040fec000000180c */
[----:B------:R-:W-:Y:S01]  /*8a70*/  HMMA.16816.F32 R72, R96, R134, R72 ;  /* 0x000000866048723c */ /* 0x000fe20000001848 */
[----:B------:R-:W-:-:S05]  /*8a80*/  MOV R132, R158 ;  /* 0x0000009e00847202 */ /* 0x000fca0000000f00 */
[C---:B------:R-:W-:Y:S06]  /*8a90*/  HMMA.16816.F32 R80, R96.reuse, R82, R8 ;  /* 0x000000526050723c */ /* 0x040fec0000001808 */
[C---:B-1----:R-:W-:Y:S06]  /*8aa0*/  HMMA.16816.F32 R84, R96.reuse, R136, R84 ;  /* 0x000000886054723c */ /* 0x042fec0000001854 */
[C---:B------:R-:W-:Y:S06]  /*8ab0*/  HMMA.16816.F32 R88, R96.reuse, R138, R88 ;  /* 0x0000008a6058723c */ /* 0x040fec0000001858 */
[C---:B--2---:R-:W-:Y:S06]  /*8ac0*/  HMMA.16816.F32 R92, R96.reuse, R16, R92 ;  /* 0x00000010605c723c */ /* 0x044fec000000185c */
[----:B------:R-:W-:-:S15]  /*8ad0*/  HMMA.16816.F32 R96, R96, R18, R4 ;  /* 0x000000126060723c */ /* 0x000fde0000001804 */
[----:B------:R-:W-:-:S09]  /*8ae0*/  NOP ;  /* 0x0000000000007918 */ /* 0x000fd20000000000 */
.L_x_1163:
[----:B------:R-:W-:-:S06]  /*8af0*/  UISETP.GT.AND UP0, UPT, UR16, UR12, UPT ;  /* 0x0000000c1000728c */ /* 0x000fcc000bf04270 */
[----:B------:R-:W-:-:S13]  /*8b00*/  PLOP3.LUT P0, PT, PT, PT, UP0, 0x80, 0x0 ;  /* 0x000000000000781c */ /* 0x000fda0003f0f008 */
[----:B------:R-:W-:Y:S05]  /*8b10*/  @!P0 BRA `(.L_x_1165) ;  /* 0x0000003400108947 */ /* 0x000fea0003800000 */
[----:B------:R-:W-:Y:S01]  /*8b20*/  MOV R2, R3 ;  /* 0x0000000300027202 */ /* 0x000fe20000000f00 */
[----:B------:R-:W-:Y:S01]  /*8b30*/  USHF.L.U64.HI UR17, UR10, 0x5, UR11 ;  /* 0x000000050a117899 */ /* 0x000fe2000801020b */
[----:B------:R-:W-:Y:S01]  /*8b40*/  MOV R0, R132 ;  /* 0x0000008400007202 */ /* 0x000fe20000000f00 */
[----:B------:R-:W-:Y:S01]  /*8b50*/  USHF.L.U32 UR18, UR10, 0x5, URZ ;  /* 0x000000050a127899 */ /* 0x000fe2000800063f */
[----:B------:R-:W-:Y:S01]  /*8b60*/  MOV R206, R218 ;  /* 0x000000da00ce7202 */ /* 0x000fe20000000f00 */
[----:B------:R-:W-:Y:S02]  /*8b70*/  USHF.L.U64.HI UR22, UR8, 0x5, UR9 ;  /* 0x0000000508167899 */ /* 0x000fe40008010209 */
        /* <DEDUP_REMOVED lines=9> */
.L_x_1168:
        /* <DEDUP_REMOVED lines=36> */
.L_x_1166:
        /* <DEDUP_REMOVED lines=20> */
[----:B------:R-:W-:Y:S03]  /*8f90*/  IADD3 R222, P0, R224, UR19, RZ ;  /* 0x00000013e0de7c10 */ /* 0x000fe6000ff1e0ff */
[----:B------:R-:W-:Y:S01]  /*8fa0*/  LDGSTS.E.BYPASS.LTC128B.128 [R203+0xe000], desc[UR20][R218.64+0x80] ;  /* 0x0e000080dacb7fae */ /* 0x000fe2000b901d54 */
[----:B------:R-:W-:Y:S01]  /*8fb0*/  VIADD R216, R3, 0x8 ;  /* 0x0000000803d87836 */ /* 0x000fe20000000000 */
[----:B------:R-:W-:Y:S04]  /*8fc0*/  IADD3.X R223, R225, UR22, RZ, P0, !PT ;  /* 0x00000016e1df7c10 */ /* 0x000fe800087fe4ff */
[----:B------:R1:W-:Y:S01]  /*8fd0*/  LDGSTS.E.BYPASS.LTC128B.128 [R203+0x10000], desc[UR20][R218.64+0x100] ;  /* 0x10000100dacb7fae */ /* 0x0003e2000b901d54 */
[----:B------:R-:W-:Y:S02]  /*8fe0*/  IADD3 R220, P0, R222, UR19, RZ ;  /* 0x00000013dedc7c10 */ /* 0x000fe4000ff1e0ff */
[C---:B------:R-:W-:Y:S03]  /*8ff0*/  ISETP.GE.AND P1, PT, R216.reuse, R211, PT ;  /* 0x000000d3d800720c */ /* 0x040fe60003f26270 */
[----:B------:R-:W-:Y:S01]  /*9000*/  LDGSTS.E.BYPASS.LTC128B.128 [R203+0xc800], desc[UR20][R224.64] ;  /* 0x0c800000e0cb7fae */ /* 0x000fe2000b901d54 */
[----:B------:R-:W-:Y:S02]  /*9010*/  IADD3.X R221, R223, UR22, RZ, P0, !PT ;  /* 0x00000016dfdd7c10 */ /* 0x000fe400087fe4ff */
[CC--:B------:R-:W-:Y:S03]  /*9020*/  ISETP.GE.AND P5, PT, R216.reuse, R209.reuse, PT ;  /* 0x000000d1d800720c */ /* 0x0c0fe60003fa6270 */
[----:B------:R-:W-:Y:S01]  /*9030*/  LDGSTS.E.BYPASS.LTC128B.128 [R203+0xe800], desc[UR20][R224.64+0x80] ;  /* 0x0e800080e0cb7fae */ /* 0x000fe2000b901d54 */
[C---:B------:R-:W-:Y:S02]  /*9040*/  ISETP.GE.AND P3, PT, R3.reuse, R209, PT ;  /* 0x000000d10300720c */ /* 0x040fe40003f66270 */
[CC--:B------:R-:W-:Y:S03]  /*9050*/  ISETP.GE.AND P2, PT, R3.reuse, R211.reuse, PT ;  /* 0x000000d30300720c */ /* 0x0c0fe60003f46270 */
[----:B------:R-:W-:Y:S01]  /*9060*/  LDGSTS.E.BYPASS.LTC128B.128 [R203+0x10800], desc[UR20][R224.64+0x100] ;  /* 0x10800100e0cb7fae */ /* 0x000fe2000b901d54 */
[C---:B------:R-:W-:Y:S02]  /*9070*/  ISETP.GE.OR P1, PT, R216.reuse, R210, !P1 ;  /* 0x000000d2d800720c */ /* 0x040fe40004f26670 */
[-C--:B------:R-:W-:Y:S03]  /*9080*/  ISETP.GE.OR P5, PT, R216, R208.reuse, !P5 ;  /* 0x000000d0d800720c */ /* 0x080fe60006fa6670 */
[----:B------:R-:W-:Y:S01]  /*9090*/  LDGSTS.E.BYPASS.LTC128B.128 [R203+0xd000], desc[UR20][R222.64] ;  /* 0x0d000000decb7fae */ /* 0x000fe2000b901d54 */
[C---:B------:R-:W-:Y:S01]  /*90a0*/  VIADD R216, R3.reuse, 0x10 ;  /* 0x0000001003d87836 */ /* 0x040fe20000000000 */
[C---:B------:R-:W-:Y:S04]  /*90b0*/  ISETP.GE.OR P3, PT, R3.reuse, R208, !P3 ;  /* 0x000000d00300720c */ /* 0x040fe80005f66670 */
[----:B------:R-:W-:Y:S01]  /*90c0*/  LDGSTS.E.BYPASS.LTC128B.128 [R203+0xf000], desc[UR20][R222.64+0x80] ;  /* 0x0f000080decb7fae */ /* 0x000fe2000b901d54 */
[CC--:B------:R-:W-:Y:S05]  /*90d0*/  ISETP.GE.OR P2, PT, R3.reuse, R210.reuse, !P2 ;  /* 0x000000d20300720c */ /* 0x0c0fea0005746670 */
[----:B------:R-:W-:Y:S01]  /*90e0*/  LDGSTS.E.BYPASS.LTC128B.128 [R203+0x11000], desc[UR20][R222.64+0x100] ;  /* 0x11000100decb7fae */ /* 0x000fe2000b901d54 */
[C---:B-1----:R-:W-:Y:S05]  /*90f0*/  VIADD R218, R3.reuse, 0x1 ;  /* 0x0000000103da7836 */ /* 0x042fea0000000000 */
[----:B------:R-:W-:Y:S06]  /*9100*/  LDGSTS.E.BYPASS.LTC128B.128 [R203+0xd800], desc[UR20][R220.64] ;  /* 0x0d800000dccb7fae */ /* 0x000fec000b901d54 */
[----:B------:R-:W-:Y:S01]  /*9110*/  LDGSTS.E.BYPASS.LTC128B.128 [R203+0xf800], desc[UR20][R220.64+0x80] ;  /* 0x0f800080dccb7fae */ /* 0x000fe2000b901d54 */
[C---:B------:R-:W-:Y:S02]  /*9120*/  ISETP.GE.AND P6, PT, R218.reuse, R211, PT ;  /* 0x000000d3da00720c */ /* 0x040fe40003fc6270 */
[C---:B------:R-:W-:Y:S03]  /*9130*/  ISETP.GE.AND P4, PT, R218.reuse, R209, PT ;  /* 0x000000d1da00720c */ /* 0x040fe60003f86270 */
[----:B------:R1:W-:Y:S01]  /*9140*/  LDGSTS.E.BYPASS.LTC128B.128 [R203+0x11800], desc[UR20][R220.64+0x100] ;  /* 0x11800100dccb7fae */ /* 0x0003e2000b901d54 */
[C---:B------:R-:W-:Y:S02]  /*9150*/  ISETP.GE.OR P6, PT, R218.reuse, R210, !P6 ;  /* 0x000000d2da00720c */ /* 0x040fe400077c6670 */
[----:B------:R-:W-:Y:S03]  /*9160*/  ISETP.GE.OR P4, PT, R218, R208, !P4 ;  /* 0x000000d0da00720c */ /* 0x000fe60006786670 */
[----:B------:R-:W-:Y:S01]  /*9170*/  LDSM.16.M88.4 R132, [R202] ;  /* 0x00000000ca84783b */ /* 0x000fe20000000200 */
[C---:B------:R-:W-:Y:S05]  /*9180*/  VIADD R218, R3.reuse, 0x9 ;  /* 0x0000000903da7836 */ /* 0x040fea0000000000 */
[----:B------:R-:W2:Y:S01]  /*9190*/  LDSM.16.M88.4 R136, [R201+0x6000] ;  /* 0x00600000c988783b */ /* 0x000ea20000000200 */
[CC--:B------:R-:W-:Y:S04]  /*91a0*/  ISETP.GE.AND P0, PT, R218.reuse, R211.reuse, PT ;  /* 0x000000d3da00720c */ /* 0x0c0fe80003f06270 */
[-C--:B------:R-:W-:Y:S01]  /*91b0*/  ISETP.GE.OR P0, PT, R218, R210.reuse, !P0 ;  /* 0x000000d2da00720c */ /* 0x080fe20004706670 */
        /* <DEDUP_REMOVED lines=338> */
.L_x_1167:
[----:B-1----:R-:W-:Y:S01]  /*a6e0*/  FMNMX.FTZ R5, R226, R247, !PT ;  /* 0x000000f7e2057209 */ /* 0x002fe20007810000 */
[----:B------:R-:W1:Y:S01]  /*a6f0*/  SHFL.BFLY PT, R4, R239, 0x2, 0x1f ;  /* 0x0c401f00ef047f89 */ /* 0x000e6200000e0000 */
        /* <DEDUP_REMOVED lines=390> */
.L_x_1165:
        /* <DEDUP_REMOVED lines=11> */
[----:B---3--:R-:W-:-:S06]  /*c010*/  FADD.FTZ R2, R2, R215 ;  /* 0x000000d702027221 */ /* 0x008fcc0000010000 */
[----:B------:R-:W-:Y:S01]  /*c020*/  @UP0 ULDC.64 UR6, c[0x0][0x298] ;  /* 0x0000a60000060ab9 */ /* 0x000fe20000000a00 */
[----:B------:R-:W2:Y:S01]  /*c030*/  SHFL.BFLY PT, R10, R7, 0x1, 0x1f ;  /* 0x0c201f00070a7f89 */ /* 0x000ea200000e0000 */
[----:B------:R-:W-:-:S03]  /*c040*/  @UP0 UIMAD.WIDE.U32 UR10, UR13, UR6, URZ ;  /* 0x000000060d0a02a5 */ /* 0x000fc6000f8e003f */
[----:B------:R-:W3:Y:S01]  /*c050*/  SHFL.BFLY PT, R9, R2, 0x1, 0x1f ;  /* 0x0c201f0002097f89 */ /* 0x000ee200000e0000 */
[----:B--2---:R-:W-:Y:S01]  /*c060*/  FADD.FTZ R10, R7, R10 ;  /* 0x0000000a070a7221 */ /* 0x004fe20000010000 */
[----:B----4-:R-:W-:Y:S02]  /*c070*/  SHF.R.S32.HI R7, RZ, 0x1f, R6 ;  /* 0x0000001fff077819 */ /* 0x010fe40000011406 */
[----:B-1----:R-:W-:Y:S01]  /*c080*/  SHF.R.S32.HI R5, RZ, 0x1f, R0 ;  /* 0x0000001fff057819 */ /* 0x002fe20000011400 */
[----:B---3--:R-:W-:Y:S01]  /*c090*/  FADD.FTZ R9, R2, R9 ;  /* 0x0000000902097221 */ /* 0x008fe20000010000 */
[----:B------:R-:W-:Y:S02]  /*c0a0*/  LEA.HI R4, R7, R6, RZ, 0x3 ;  /* 0x0000000607047211 */ /* 0x000fe400078f18ff */
[CC--:B------:R-:W-:Y:S02]  /*c0b0*/  LEA.HI R12, R5.reuse, R0.reuse, RZ, 0x2 ;  /* 0x00000000050c7211 */ /* 0x0c0fe400078f10ff */
[----:B------:R-:W-:-:S02]  /*c0c0*/  LEA.HI R8, R5, R0, RZ, 0x5 ;  /* 0x0000000005087211 */ /* 0x000fc400078f28ff */
[----:B------:R-:W-:Y:S02]  /*c0d0*/  LEA.HI R5, R7, R6, RZ, 0x5 ;  /* 0x0000000607057211 */ /* 0x000fe400078f28ff */
[----:B------:R-:W-:Y:S02]  /*c0e0*/  LOP3.LUT R11, R12, 0x3ffffffc, RZ, 0xc0, !PT ;  /* 0x3ffffffc0c0b7812 */ /* 0x000fe400078ec0ff */
[----:B------:R-:W-:Y:S02]  /*c0f0*/  LOP3.LUT R7, R8, 0xffffffe0, RZ, 0xc0, !PT ;  /* 0xffffffe008077812 */ /* 0x000fe400078ec0ff */
[----:B------:R-:W-:Y:S02]  /*c100*/  LOP3.LUT R5, R5, 0xffffffe0, RZ, 0xc0, !PT ;  /* 0xffffffe005057812 */ /* 0x000fe400078ec0ff */
[----:B------:R-:W-:Y:S02]  /*c110*/  LOP3.LUT R2, R4, 0xfffffff8, RZ, 0xc0, !PT ;  /* 0xfffffff804027812 */ /* 0x000fe400078ec0ff */
[----:B------:R-:W-:-:S02]  /*c120*/  IADD3 R11, -R11, R0, RZ ;  /* 0x000000000b0b7210 */ /* 0x000fc40007ffe1ff */
[----:B------:R-:W-:Y:S02]  /*c130*/  IADD3 R0, R0, -R7, RZ ;  /* 0x8000000700007210 */ /* 0x000fe40007ffe0ff */
[----:B------:R-:W-:Y:S02]  /*c140*/  IADD3 R5, R6, -R5, RZ ;  /* 0x8000000506057210 */ /* 0x000fe40007ffe0ff */
[----:B------:R-:W-:Y:S02]  /*c150*/  IADD3 R2, -R2, R6, RZ ;  /* 0x0000000602027210 */ /* 0x000fe40007ffe1ff */
[--C-:B------:R-:W-:Y:S02]  /*c160*/  SHF.R.S32.HI R6, RZ, 0x2, R12.reuse ;  /* 0x00000002ff067819 */ /* 0x100fe4000001140c */
[----:B------:R-:W-:Y:S02]  /*c170*/  SHF.R.S32.HI R7, RZ, 0x1f, R12 ;  /* 0x0000001fff077819 */ /* 0x000fe4000001140c */
[----:B------:R-:W-:-:S02]  /*c180*/  FSETP.NE.FTZ.AND P3, PT, R10, RZ, PT ;  /* 0x000000ff0a00720b */ /* 0x000fc40003f75000 */
[----:B------:R-:W-:Y:S02]  /*c190*/  FSETP.NE.FTZ.AND P0, PT, R9, RZ, PT ;  /* 0x000000ff0900720b */ /* 0x000fe40003f15000 */
[----:B------:R-:W-:Y:S02]  /*c1a0*/  LEA.HI R7, R7, R6, RZ, 0x3 ;  /* 0x0000000607077211 */ /* 0x000fe400078f18ff */
[----:B------:R-:W-:Y:S02]  /*c1b0*/  SHF.R.S32.HI R8, RZ, 0x5, R8 ;  /* 0x00000005ff087819 */ /* 0x000fe40000011408 */
[----:B------:R-:W-:Y:S02]  /*c1c0*/  LOP3.LUT R7, R7, 0xfffffff8, RZ, 0xc0, !PT ;  /* 0xfffffff807077812 */ /* 0x000fe400078ec0ff */
[----:B------:R-:W-:Y:S02]  /*c1d0*/  LEA R11, R8, R11, 0x9 ;  /* 0x0000000b080b7211 */ /* 0x000fe400078e48ff */
[----:B------:R-:W-:Y:S01]  /*c1e0*/  IADD3 R7, R6, -R7, RZ ;  /* 0x8000000706077210 */ /* 0x000fe20007ffe0ff */
[----:B------:R-:W1:Y:S03]  /*c1f0*/  @P3 MUFU.RCP R13, R10 ;  /* 0x0000000a000d3308 */ /* 0x000e660000001000 */
[----:B------:R-:W-:-:S02]  /*c200*/  SHF.L.U32 R6, R7, 0x6, RZ ;  /* 0x0000000607067819 */ /* 0x000fc400000006ff */
[C---:B------:R-:W-:Y:S02]  /*c210*/  LOP3.LUT R12, R7.reuse, 0x1, RZ, 0xc0, !PT ;  /* 0x00000001070c7812 */ /* 0x040fe400078ec0ff */
[----:B------:R-:W-:Y:S01]  /*c220*/  LOP3.LUT R6, R6, 0x1c0, RZ, 0xc0, !PT ;  /* 0x000001c006067812 */ /* 0x000fe200078ec0ff */
[----:B------:R-:W2:Y:S01]  /*c230*/  @P0 MUFU.RCP R14, R9 ;  /* 0x00000009000e0308 */ /* 0x000ea20000001000 */
[----:B------:R-:W-:Y:S02]  /*c240*/  ISETP.NE.U32.AND P4, PT, R12, 0x1, PT ;  /* 0x000000010c00780c */ /* 0x000fe40003f85070 */
[----:B------:R-:W-:Y:S02]  /*c250*/  LEA.HI R6, R6, R6, RZ, 0x1d ;  /* 0x0000000606067211 */ /* 0x000fe400078fe8ff */
[----:B------:R-:W-:Y:S02]  /*c260*/  R2P PR, R7, 0x6 ;  /* 0x0000000607007804 */ /* 0x000fe40000000000 */
[----:B------:R-:W-:Y:S01]  /*c270*/  LEA R6, R11, R6, 0x1 ;  /* 0x000000060b067211 */ /* 0x000fe200078e08ff */
[C---:B-1----:R-:W-:Y:S01]  /*c280*/  FMUL.FTZ R128, R13.reuse, R128 ;  /* 0x000000800d807220 */ /* 0x042fe20000410000 */
[----:B------:R-:W-:-:S02]  /*c290*/  FMUL.FTZ R129, R13, R129 ;  /* 0x000000810d817220 */ /* 0x000fc40000410000 */
        /* <DEDUP_REMOVED lines=167> */
.L_x_1169:
        /* <DEDUP_REMOVED lines=23> */
.L_x_1170:
        /* <DEDUP_REMOVED lines=111> */
.L_x_1172:
[----:B------:R-:W-:Y:S05]  /*d570*/  BSYNC B0 ;  /* 0x0000000000007941 */ /* 0x000fea0003800000 */
.L_x_1171:
        /* <DEDUP_REMOVED lines=32> */
.L_x_1174:
[----:B------:R-:W-:Y:S05]  /*d780*/  BSYNC B0 ;  /* 0x0000000000007941 */ /* 0x000fea0003800000 */
.L_x_1173:
        /* <DEDUP_REMOVED lines=20> */
.L_x_1176:
[----:B------:R-:W-:Y:S05]  /*d8d0*/  BSYNC B0 ;  /* 0x0000000000007941 */ /* 0x000fea0003800000 */
.L_x_1175:
        /* <DEDUP_REMOVED lines=20> */
.L_x_1178:
[----:B------:R-:W-:Y:S05]  /*da20*/  BSYNC B0 ;  /* 0x0000000000007941 */ /* 0x000fea0003800000 */
.L_x_1177:
        /* <DEDUP_REMOVED lines=17> */
.L_x_1179:
        /* <DEDUP_REMOVED lines=12> */
.L_x_1530:


//--------------------- .text._ZN5flash16flash_fwd_kernelI23Flash_fwd_kernel_traitsILi192ELi64ELi64ELi4ELb0ELb0EN7cutlass6half_tE19Flash_kernel_traitsILi192ELi64ELi64ELi4ES3_EELb1ELb0ELb1ELb1ELb0ELb0ELb0ELb0EEEvNS_16Flash_fwd_paramsE --------------------------
	.section	.text._ZN5flash16flash_fwd_kernelI23Flash_fwd_kernel_traitsILi192ELi64ELi64ELi4ELb0ELb0EN7cutlass6half_tE19Flash_kernel_traitsILi192ELi64ELi64ELi4ES3_EELb1ELb0ELb1ELb1ELb0ELb0ELb0ELb0EEEvNS_16Flash_fwd_paramsE,"ax",@progbits
	.align	128
        .global         _ZN5flash16flash_fwd_kernelI23Flash_fwd_kernel_traitsILi192ELi64ELi64ELi4ELb0ELb0EN7cutlass6half_tE19Flash_kernel_traitsILi192ELi64ELi64ELi4ES3_EELb1ELb0ELb1ELb1ELb0ELb0ELb0ELb0EEEvNS_16Flash_fwd_paramsE
        .type           _ZN5flash16flash_fwd_kernelI23Flash_fwd_kernel_traitsILi192ELi64ELi64ELi4ELb0ELb0EN7cutlass6half_tE19Flash_kernel_traitsILi192ELi64ELi64ELi4ES3_EELb1ELb0ELb1ELb1ELb0ELb0ELb0ELb0EEEvNS_16Flash_fwd_paramsE,@function
        .size           _ZN5flash16flash_fwd_kernelI23Flash_fwd_kernel_traitsILi192ELi64ELi64ELi4ELb0ELb0EN7cutlass6half_tE19Flash_kernel_traitsILi192ELi64ELi64ELi4ES3_EELb1ELb0ELb1ELb1ELb0ELb0ELb0ELb0EEEvNS_16Flash_fwd_paramsE,(.L_x_1531 - _ZN5flash16flash_fwd_kernelI23Flash_fwd_kernel_traitsILi192ELi64ELi64ELi4ELb0ELb0EN7cutlass6half_tE19Flash_kernel_traitsILi192ELi64ELi64ELi4ES3_EELb1ELb0ELb1ELb1ELb0ELb0ELb0ELb0EEEvNS_16Flash_fwd_paramsE)
        .other          _ZN5flash16flash_fwd_kernelI23Flash_fwd_kernel_traitsILi192ELi64ELi64ELi4ELb0ELb0EN7cutlass6half_tE19Flash_kernel_traitsILi192ELi64ELi64ELi4ES3_EELb1ELb0ELb1ELb1ELb0ELb0ELb0ELb0EEEvNS_16Flash_fwd_paramsE,@"STO_CUDA_ENTRY STV_DEFAULT"
_ZN5flash16flash_fwd_kernelI23Flash_fwd_kernel_traitsILi192ELi64ELi64ELi4ELb0ELb0EN7cutlass6half_tE19Flash_kernel_traitsILi192ELi64ELi64ELi4ES3_EELb1ELb0ELb1ELb1ELb0ELb0ELb0ELb0EEEvNS_16Flash_fwd_paramsE:
.text._ZN5flash16flash_fwd_kernelI23Flash_fwd_kernel_traitsILi192ELi64ELi64ELi4ELb0ELb0EN7cutlass6half_tE19Flash_kernel_traitsILi192ELi64ELi64ELi4ES3_EELb1ELb0ELb1ELb1ELb0ELb0ELb0ELb0EEEvNS_16Flash_fwd_paramsE:
        /* <DEDUP_REMOVED lines=17> */
[----:B------:R-:W-:-:S04]  /*0110*/  UISETP.NE.U32.AND UP2, UPT, UR6, URZ, UPT ;  /* 0x0000003f0600728c */ /* 0x000fc8000bf45070 */
[----:B------:R-:W-:-:S03]  /*0120*/  UISETP.NE.AND.EX UP2, UPT, UR7, URZ, UPT, UP2 ;  /* 0x0000003f0700728c */ /* 0x000fc6000bf45320 */
[----:B------:R-:W5:Y:S01]  /*0130*/  @P2 LDC R0, c[0x0][0x3b0] ;  /* 0x0000ec00ff002b82 */ /* 0x000f620000000800 */
[----:B------:R-:W-:Y:S02]  /*0140*/  ULDC.64 UR6, c[0x0][0x2f8] ;  /* 0x0000be0000067ab9 */ /* 0x000fe40000000a00 */
[----:B------:R-:W-:Y:S01]  /*0150*/  UISETP.EQ.U32.AND UP0, UPT, UR6, URZ, UPT ;  /* 0x0000003f0600728c */ /* 0x000fe2000bf02070 */
[----:B------:R-:W-:Y:S01]  /*0160*/  PLOP3.LUT P0, PT, PT, PT, UP2, 0x80, 0x0 ;  /* 0x000000000000781c */ /* 0x000fe20003f0f028 */
[----:B----4-:R-:W-:-:S06]  /*0170*/  UIMAD.WIDE UR8, UR23, 0x4, UR8 ;  /* 0x00000004170878a5 */ /* 0x010fcc000f8e0208 */
[----:B------:R-:W-:Y:S01]  /*0180*/  IMAD.U32 R16, RZ, RZ, UR8 ;  /* 0x00000008ff107e24 */ /* 0x000fe2000f8e00ff */
[----:B-1----:R-:W-:Y:S01]  /*0190*/  ULOP3.LUT UR4, UR24, UR15, UR23, 0xfe, !UPT ;  /* 0x0000000f18047292 */ /* 0x002fe2000f8efe17 */
[----:B------:R-:W-:-:S05]  /*01a0*/  IMAD.U32 R17, RZ, RZ, UR9 ;  /* 0x00000009ff117e24 */ /* 0x000fca000f8e00ff */
[----:B--2---:R-:W-:Y:S01]  /*01b0*/  LOP3.LUT P3, RZ, R6, UR4, RZ, 0xfc, !PT ;  /* 0x0000000406ff7c12 */ /* 0x004fe2000f86fcff */
[----:B------:R-:W-:Y:S02]  /*01c0*/  ULDC.64 UR4, c[0x0][0x300] ;  /* 0x0000c00000047ab9 */ /* 0x000fe40000000a00 */
[----:B------:R-:W-:-:S03]  /*01d0*/  UISETP.NE.U32.AND UP1, UPT, UR4, URZ, UPT ;  /* 0x0000003f0400728c */ /* 0x000fc6000bf25070 */
[----:B------:R-:W-:Y:S01]  /*01e0*/  ULDC.U8 UR4, c[0x0][0x3c2] ;  /* 0x0000f08000047ab9 */ /* 0x000fe20000000000 */
[----:B------:R-:W-:Y:S02]  /*01f0*/  UISETP.NE.AND.EX UP1, UPT, UR5, URZ, UPT, UP1 ;  /* 0x0000003f0500728c */ /* 0x000fe4000bf25310 */
[----:B------:R-:W-:-:S03]  /*0200*/  UISETP.NE.AND UP3, UPT, UR4, URZ, UPT ;  /* 0x0000003f0400728c */ /* 0x000fc6000bf65270 */
[----:B------:R-:W-:Y:S01]  /*0210*/  ULDC.64 UR4, c[0x0][0x2f8] ;  /* 0x0000be0000047ab9 */ /* 0x000fe20000000a00 */
[----:B------:R-:W1:Y:S01]  /*0220*/  @!P3 LDC.64 R10, c[0x0][0x3b8] ;  /* 0x0000ee00ff0abb82 */ /* 0x000e620000000a00 */
[----:B------:R-:W-:-:S04]  /*0230*/  UISETP.EQ.OR.EX UP0, UPT, UR7, URZ, !UP3, UP0 ;  /* 0x0000003f0700728c */ /* 0x000fc8000df02700 */
[----:B------:R-:W-:Y:S02]  /*0240*/  @UP1 ULDC.64 UR8, c[0x0][0x300] ;  /* 0x0000c00000081ab9 */ /* 0x000fe40000000a00 */
[----:B------:R-:W-:Y:S02]  /*0250*/  @UP1 UIMAD.WIDE UR8, UR23, 0x4, UR8 ;  /* 0x00000004170818a5 */ /* 0x000fe4000f8e0208 */
[----:B------:R-:W-:-:S04]  /*0260*/  UIMAD.WIDE UR4, UR23, 0x4, UR4 ;  /* 0x00000004170478a5 */ /* 0x000fc8000f8e0204 */
[----:B------:R-:W-:Y:S01]  /*0270*/  IMAD.U32 R14, RZ, RZ, UR8 ;  /* 0x00000008ff0e7e24 */ /* 0x000fe2000f8e00ff */
[----:B------:R-:W-:Y:S01]  /*0280*/  UMOV UR14, 0xffffffff ;  /* 0xffffffff000e7882 */ /* 0x000fe20000000000 */
[----:B------:R-:W-:Y:S01]  /*0290*/  IMAD.U32 R15, RZ, RZ, UR9 ;  /* 0x00000009ff0f7e24 */ /* 0x000fe2000f8e00ff */
[----:B------:R-:W-:Y:S01]  /*02a0*/  ULDC UR8, c[0x0][0x270] ;  /* 0x00009c0000087ab9 */ /* 0x000fe20000000800 */
[----:B---3--:R-:W-:Y:S02]  /*02b0*/  @P2 R2UR UR30, R8 ;  /* 0x00000000081e22ca */ /* 0x008fe400000e0000 */
        /* <DEDUP_REMOVED lines=9> */
[----:B------:R-:W-:-:S03]  /*0350*/  IMAD.U32 R2, RZ, RZ, UR4 ;  /* 0x00000004ff027e24 */ /* 0x000fc6000f8e00ff */
[----:B------:R-:W3:Y:S01]  /*0360*/  @P0 LDG.E R9, desc[UR26][R16.64] ;  /* 0x0000001a10090981 */ /* 0x000ee2000c1e1900 */
[----:B------:R-:W-:-:S03]  /*0370*/  IMAD.U32 R3, RZ, RZ, UR5 ;  /* 0x00000005ff037e24 */ /* 0x000fc6000f8e00ff */
[----:B------:R-:W4:Y:S04]  /*0380*/  @P0 LDG.E R8, desc[UR26][R16.64+0x4] ;  /* 0x0000041a10080981 */ /* 0x000f28000c1e1900 */
[----:B------:R-:W5:Y:S04]  /*0390*/  @P1 LDG.E R7, desc[UR26][R14.64] ;  /* 0x0000001a0e071981 */ /* 0x000f68000c1e1900 */
[----:B------:R-:W2:Y:S01]  /*03a0*/  @!P2 LDG.E R0, desc[UR26][R2.64] ;  /* 0x0000001a0200a981 */ /* 0x000ea2000c1e1900 */
[----:B------:R-:W-:Y:S01]  /*03b0*/  UMOV UR4, URZ ;  /* 0x0000003f00047c82 */ /* 0x000fe20008000000 */
[----:B------:R-:W-:Y:S01]  /*03c0*/  UIMAD UR5, UR23, UR8, UR24 ;  /* 0x00000008170572a4 */ /* 0x000fe2000f8e0218 */
[----:B------:R-:W-:-:S03]  /*03d0*/  UMOV UR10, 0xffffffff ;  /* 0xffffffff000a7882 */ /* 0x000fc60000000000 */
[----:B------:R-:W-:Y:S01]  /*03e0*/  USHF.L.U32 UR5, UR5, 0x5, URZ ;  /* 0x0000000505057899 */ /* 0x000fe2000800063f */
[----:B-1----:R-:W-:-:S04]  /*03f0*/  SHF.R.S32.HI R13, RZ, 0x1f, R6 ;  /* 0x0000001fff0d7819 */ /* 0x002fc80000011406 */
[----:B------:R-:W-:Y:S02]  /*0400*/  LEA.HI R81, R13, R6, RZ, 0x5 ;  /* 0x000000060d517211 */ /* 0x000fe400078f28ff */
[----:B---3--:R-:W-:Y:S02]  /*0410*/  @P0 R2UR UR14, R9 ;  /* 0x00000000090e02ca */ /* 0x008fe400000e0000 */
[----:B----4-:R-:W-:Y:S02]  /*0420*/  @P0 R2UR UR16, R8 ;  /* 0x00000000081002ca */ /* 0x010fe400000e0000 */
[----:B------:R-:W-:Y:S01]  /*0430*/  ISETP.NE.U32.AND P0, PT, RZ, UR6, PT ;  /* 0x00000006ff007c0c */ /* 0x000fe2000bf05070 */
[----:B------:R-:W-:Y:S01]  /*0440*/  USHF.R.S32.HI UR6, URZ, 0x1f, UR5 ;  /* 0x0000001f3f067899 */ /* 0x000fe20008011405 */
[----:B-----5:R-:W-:Y:S02]  /*0450*/  @P1 R2UR UR4, R7 ;  /* 0x00000000070412ca */ /* 0x020fe400000e0000 */
[----:B------:R-:W-:-:S02]  /*0460*/  LOP3.LUT R7, R81, 0xffffffe0, RZ, 0xc0, !PT ;  /* 0xffffffe051077812 */ /* 0x000fc400078ec0ff */
[----:B--2---:R-:W-:Y:S02]  /*0470*/  @!P2 R2UR UR10, R0 ;  /* 0x00000000000aa2ca */ /* 0x004fe400000e0000 */
[----:B------:R-:W-:Y:S01]  /*0480*/  ISETP.NE.AND.EX P2, PT, RZ, UR7, PT, P0 ;  /* 0x00000007ff007c0c */ /* 0x000fe2000bf45300 */
[----:B------:R-:W-:Y:S02]  /*0490*/  IMAD.IADD R80, R6, 0x1, -R7 ;  /* 0x0000000106507824 */ /* 0x000fe400078e0a07 */
[----:B------:R-:W-:-:S03]  /*04a0*/  @UP2 UIADD3 UR16, UR16, -UR14, URZ ;  /* 0x8000000e10102290 */ /* 0x000fc6000fffe03f */
[--C-:B------:R-:W-:Y:S02]  /*04b0*/  IADD3 R218, P1, P0, R4, UR5, R80.reuse ;  /* 0x0000000504da7c10 */ /* 0x100fe4000f83e050 */
[----:B------:R-:W-:Y:S02]  /*04c0*/  SHF.R.S32.HI R4, RZ, 0x1f, R80 ;  /* 0x0000001fff047819 */ /* 0x000fe40000011450 */
[----:B------:R-:W-:Y:S02]  /*04d0*/  @!UP2 ULDC UR16, c[0x0][0x2c4] ;  /* 0x0000b1000010aab9 */ /* 0x000fe40000000800 */
        /* <DEDUP_REMOVED lines=9> */
.L_x_1180:
[----:B------:R-:W-:Y:S01]  /*0570*/  ULDC UR5, c[0x0][0x2c8] ;  /* 0x0000b20000057ab9 */ /* 0x000fe20000000800 */
.L_x_1181:
        /* <DEDUP_REMOVED lines=48> */
[----:B------:R-:W-:Y:S01]  /*0880*/  IMAD.U32 R15, RZ, RZ, UR15 ;  /* 0x0000000fff0f7e24 */ /* 0x000fe2000f8e00ff */
[----:B------:R-:W-:Y:S01]  /*0890*/  UISETP.NE.AND UP2, UPT, UR9, URZ, UPT ;  /* 0x0000003f0900728c */ /* 0x000fe2000bf45270 */
[----:B------:R-:W-:Y:S01]  /*08a0*/  LOP3.LUT R3, R13, 0xfffffff8, RZ, 0xc0, !PT ;  /* 0xfffffff80d037812 */ /* 0x000fe200078ec0ff */
[----:B------:R-:W-:Y:S01]  /*08b0*/  BSSY B0, `(.L_x_1183) ;  /* 0x0000050000007945 */ /* 0x000fe20003800000 */
[----:B------:R-:W-:-:S03]  /*08c0*/  SHF.R.S32.HI R16, RZ, 0x3, R13 ;  /* 0x00000003ff107819 */ /* 0x000fc6000001140d */
[----:B------:R-:W-:Y:S01]  /*08d0*/  @UP1 ULDC.64 UR6, c[0x0][0x298] ;  /* 0x0000a60000061ab9 */ /* 0x000fe20000000a00 */
[----:B------:R-:W-:Y:S01]  /*08e0*/  @!UP1 USHF.R.S32.HI UR12, URZ, 0x1f, UR23 ;  /* 0x0000001f3f0c9899 */ /* 0x000fe20008011417 */
[----:B------:R-:W-:Y:S01]  /*08f0*/  IMAD.IADD R6, R6, 0x1, -R3 ;  /* 0x0000000106067824 */ /* 0x000fe200078e0a03 */
[----:B------:R-:W-:Y:S01]  /*0900*/  @UP1 UIMAD.WIDE.U32 UR10, UR14, UR6, URZ ;  /* 0x000000060e0a12a5 */ /* 0x000fe2000f8e003f */
[--C-:B------:R-:W-:Y:S01]  /*0910*/  SHF.R.S32.HI R17, RZ, 0x1f, R16.reuse ;  /* 0x0000001fff117819 */ /* 0x100fe20000011410 */
[----:B------:R-:W-:Y:S01]  /*0920*/  @!UP1 ULDC.64 UR4, c[0x0][0x290] ;  /* 0x0000a40000049ab9 */ /* 0x000fe20000000a00 */
[----:B------:R-:W-:Y:S01]  /*0930*/  IMAD.SHL.U32 R8, R6, 0x8, RZ ;  /* 0x0000000806087824 */ /* 0x000fe200078e00ff */
[----:B------:R-:W-:Y:S01]  /*0940*/  @!UP1 UIMAD UR6, UR12, UR4, URZ ;  /* 0x000000040c0692a4 */ /* 0x000fe2000f8e023f */
[C---:B------:R-:W-:Y:S01]  /*0950*/  VIADD R5, R16.reuse, 0x10 ;  /* 0x0000001010057836 */ /* 0x040fe20000000000 */
[----:B------:R-:W-:Y:S01]  /*0960*/  @UP1 UIMAD UR7, UR14, UR7, UR11 ;  /* 0x000000070e0712a4 */ /* 0x000fe2000f8e020b */
[----:B------:R-:W-:Y:S01]  /*0970*/  IADD3 R4, R16, 0x20, RZ ;  /* 0x0000002010047810 */ /* 0x000fe20007ffe0ff */
[----:B------:R-:W-:Y:S01]  /*0980*/  @!UP1 UIMAD.WIDE.U32 UR18, UR23, UR4, URZ ;  /* 0x00000004171292a5 */ /* 0x000fe2000f8e003f */
[----:B------:R-:W-:Y:S01]  /*0990*/  ISETP.NE.AND P3, PT, R6, RZ, PT ;  /* 0x000000ff0600720c */ /* 0x000fe20003f65270 */
[----:B------:R-:W-:Y:S01]  /*09a0*/  ULDC.U8 UR11, c[0x0][0x3d8] ;  /* 0x0000f600000b7ab9 */ /* 0x000fe20000000000 */
[----:B------:R-:W-:Y:S01]  /*09b0*/  @!UP1 UIMAD UR6, UR23, UR5, UR6 ;  /* 0x00000005170692a4 */ /* 0x000fe2000f8e0206 */
[----:B------:R-:W-:Y:S01]  /*09c0*/  IMAD.WIDE R14, R15, 0x40, R16 ;  /* 0x000000400f0e7825 */ /* 0x000fe200078e0210 */
[----:B------:R-:W-:Y:S01]  /*09d0*/  UISETP.NE.AND UP3, UPT, UR11, URZ, UPT ;  /* 0x0000003f0b00728c */ /* 0x000fe2000bf65270 */
[----:B------:R-:W-:Y:S01]  /*09e0*/  ISETP.GE.AND P2, PT, R5, UR16, PT ;  /* 0x0000001005007c0c */ /* 0x000fe2000bf46270 */
[----:B------:R-:W-:Y:S01]  /*09f0*/  UISETP.NE.AND UP0, UPT, UR11, URZ, !UP2 ;  /* 0x0000003f0b00728c */ /* 0x000fe2000d705270 */
[----:B------:R-:W-:Y:S01]  /*0a00*/  ISETP.GE.AND P1, PT, R4, UR16, PT ;  /* 0x0000001004007c0c */ /* 0x000fe2000bf26270 */
[----:B------:R-:W-:Y:S01]  /*0a10*/  @UP2 ULDC.64 UR4, c[0x0][0x2c0] ;  /* 0x0000b00000042ab9 */ /* 0x000fe20000000a00 */
[----:B------:R-:W-:Y:S01]  /*0a20*/  USHF.R.S32.HI UR12, URZ, 0x1f, UR24 ;  /* 0x0000001f3f0c7899 */ /* 0x000fe20008011418 */
[C---:B------:R-:W-:Y:S01]  /*0a30*/  VIADD R7, R8.reuse, 0x40 ;  /* 0x0000004008077836 */ /* 0x040fe20000000000 */
[----:B------:R-:W-:Y:S01]  /*0a40*/  @UP2 UIMAD UR13, UR5, UR4, URZ ;  /* 0x00000004050d22a4 */ /* 0x000fe2000f8e023f */
[----:B------:R-:W-:Y:S01]  /*0a50*/  IADD3 R6, R8, 0x80, RZ ;  /* 0x0000008008067810 */ /* 0x000fe20007ffe0ff */
[----:B------:R-:W-:Y:S01]  /*0a60*/  UISETP.EQ.AND UP3, UPT, UR9, URZ, UP3 ;  /* 0x0000003f0900728c */ /* 0x000fe20009f62270 */
[----:B------:R-:W-:-:S02]  /*0a70*/  ULDC.64 UR4, c[0x0][0x2a0] ;  /* 0x0000a80000047ab9 */ /* 0x000fc40000000a00 */
[----:B------:R-:W-:Y:S01]  /*0a80*/  @UP2 UMOV UR9, 0x1 ;  /* 0x0000000100092882 */ /* 0x000fe20000000000 */
[----:B------:R-:W-:Y:S01]  /*0a90*/  UIMAD UR12, UR12, UR4, URZ ;  /* 0x000000040c0c72a4 */ /* 0x000fe2000f8e023f */
[----:B------:R-:W-:Y:S01]  /*0aa0*/  IMAD.U32 R10, RZ, RZ, UR4 ;  /* 0x00000004ff0a7e24 */ /* 0x000fe2000f8e00ff */
[----:B------:R-:W-:Y:S01]  /*0ab0*/  @!UP1 UIADD3 UR7, UR19, UR6, URZ ;  /* 0x0000000613079290 */ /* 0x000fe2000fffe03f */
[----:B------:R-:W-:Y:S01]  /*0ac0*/  @!UP2 ULDC UR4, c[0x0][0x2c4] ;  /* 0x0000b1000004aab9 */ /* 0x000fe20000000800 */
[----:B------:R-:W-:Y:S01]  /*0ad0*/  @UP0 ULDC UR4, c[0x0][0x2e4] ;  /* 0x0000b90000040ab9 */ /* 0x000fe20000000800 */
[----:B------:R-:W-:Y:S02]  /*0ae0*/  UIMAD UR5, UR24, UR5, UR12 ;  /* 0x00000005180572a4 */ /* 0x000fe4000f8e020c */
[----:B------:R-:W-:Y:S01]  /*0af0*/  @!UP2 UIMAD UR9, UR4, UR8, URZ ;  /* 0x000000080409a2a4 */ /* 0x000fe2000f8e023f */
[----:B------:R-:W-:Y:S01]  /*0b00*/  @UP1 UMOV UR12, UR10 ;  /* 0x0000000a000c1c82 */ /* 0x000fe20008000000 */
[----:B------:R-:W-:Y:S01]  /*0b10*/  @UP3 ULDC UR10, c[0x0][0x2c4] ;  /* 0x0000b100000a3ab9 */ /* 0x000fe20000000800 */
[----:B------:R-:W-:Y:S01]  /*0b20*/  @!UP1 UMOV UR12, UR18 ;  /* 0x00000012000c9c82 */ /* 0x000fe20008000000 */
[----:B------:R-:W-:Y:S01]  /*0b30*/  @UP3 UIMAD UR10, UR23, UR10, URZ ;  /* 0x0000000a170a32a4 */ /* 0x000fe2000f8e023f */
[----:B------:R-:W-:Y:S01]  /*0b40*/  IADD3 R2, P0, R8, UR12, RZ ;  /* 0x0000000c08027c10 */ /* 0x000fe2000ff1e0ff */
[----:B------:R-:W-:-:S02]  /*0b50*/  UIMAD UR9, UR23, UR9, URZ ;  /* 0x00000009170972a4 */ /* 0x000fc4000f8e023f */
[----:B------:R-:W-:Y:S01]  /*0b60*/  @UP3 USEL UR10, UR10, UR14, !UP1 ;  /* 0x0000000e0a0a3287 */ /* 0x000fe2000c800000 */
[----:B------:R-:W-:Y:S01]  /*0b70*/  LEA.HI.X.SX32 R3, R8, UR7, 0x1, P0 ;  /* 0x0000000708037c11 */ /* 0x000fe200080f0eff */
[----:B------:R-:W-:Y:S01]  /*0b80*/  @UP2 ULDC UR11, c[0x0][0x2c0] ;  /* 0x0000b000000b2ab9 */ /* 0x000fe20000000800 */
[----:B------:R-:W-:Y:S01]  /*0b90*/  ISETP.GE.AND P0, PT, R16, UR16, PT ;  /* 0x0000001010007c0c */ /* 0x000fe2000bf06270 */
[----:B------:R-:W-:Y:S01]  /*0ba0*/  USEL UR9, UR9, URZ, !UP3 ;  /* 0x0000003f09097287 */ /* 0x000fe2000d800000 */
[----:B------:R-:W-:Y:S01]  /*0bb0*/  @!UP2 UMOV UR11, 0x1 ;  /* 0x00000001000ba882 */ /* 0x000fe20000000000 */
[----:B------:R-:W-:Y:S01]  /*0bc0*/  @!UP2 UMOV UR13, UR4 ;  /* 0x00000004000dac82 */ /* 0x000fe20008000000 */
[----:B------:R-:W-:Y:S01]  /*0bd0*/  UIMAD UR6, UR25, UR11, URZ ;  /* 0x0000000b190672a4 */ /* 0x000fe2000f8e023f */
[----:B------:R-:W-:Y:S01]  /*0be0*/  IMAD.WIDE.U32 R10, R10, UR24, R2 ;  /* 0x000000180a0a7c25 */ /* 0x000fe2000f8e0002 */
[----:B------:R-:W-:Y:S01]  /*0bf0*/  UIMAD UR13, UR24, UR13, UR9 ;  /* 0x0000000d180d72a4 */ /* 0x000fe2000f8e0209 */
[----:B------:R-:W-:Y:S01]  /*0c00*/  @!UP3 UMOV UR20, URZ ;  /* 0x0000003f0014bc82 */ /* 0x000fe20008000000 */
[----:B------:R-:W-:Y:S01]  /*0c10*/  @UP3 UMOV UR20, UR10 ;  /* 0x0000000a00143c82 */ /* 0x000fe20008000000 */
[----:B------:R-:W-:Y:S01]  /*0c20*/  @!UP3 UMOV UR21, URZ ;  /* 0x0000003f0015bc82 */ /* 0x000fe20008000000 */
[----:B------:R-:W-:Y:S01]  /*0c30*/  USHF.R.S32.HI UR4, URZ, 0x1f, UR6 ;  /* 0x0000001f3f047899 */ /* 0x000fe20008011406 */
[----:B------:R-:W-:Y:S01]  /*0c40*/  VIADD R13, R11, UR5 ;  /* 0x000000050b0d7c36 */ /* 0x000fe20008000000 */
[----:B------:R-:W-:Y:S01]  /*0c50*/  @UP3 USHF.R.S32.HI UR21, URZ, 0x1f, UR10 ;  /* 0x0000001f3f153899 */ /* 0x000fe2000801140a */
[----:B------:R-:W-:Y:S01]  /*0c60*/  VIADD R2, R16, 0x30 ;  /* 0x0000003010027836 */ /* 0x000fe20000000000 */
[----:B------:R-:W-:-:S02]  /*0c70*/  USHF.R.S32.HI UR7, URZ, 0x1f, UR13 ;  /* 0x0000001f3f077899 */ /* 0x000fc4000801140d */
        /* <DEDUP_REMOVED lines=19> */
.L_x_1184:
[----:B------:R-:W-:Y:S05]  /*0db0*/  BSYNC B0 ;  /* 0x0000000000007941 */ /* 0x000fea0003800000 */
.L_x_1183:
        /* <DEDUP_REMOVED lines=22> */
.L_x_1186:
[----:B------:R-:W-:Y:S05]  /*0f20*/  BSYNC B0 ;  /* 0x0000000000007941 */ /* 0x000fea0003800000 */
.L_x_1185:
        /* <DEDUP_REMOVED lines=22> */
.L_x_1188:
[----:B------:R-:W-:Y:S05]  /*1090*/  BSYNC B0 ;  /* 0x0000000000007941 */ /* 0x000fea0003800000 */
.L_x_1187:
        /* <DEDUP_REMOVED lines=23> */
.L_x_1190:
[----:B------:R-:W-:Y:S05]  /*1210*/  BSYNC B0 ;  /* 0x0000000000007941 */ /* 0x000fea0003800000 */
.L_x_1189:
        /* <DEDUP_REMOVED lines=10> */
.L_x_1192:
[----:B------:R-:W-:Y:S05]  /*12c0*/  BSYNC B0 ;  /* 0x0000000000007941 */ /* 0x000fea0003800000 */
.L_x_1191:
        /* <DEDUP_REMOVED lines=10> */
.L_x_1194:
[----:B------:R-:W-:Y:S05]  /*1370*/  BSYNC B0 ;  /* 0x0000000000007941 */ /* 0x000fea0003800000 */
.L_x_1193:
        /* <DEDUP_REMOVED lines=10> */
.L_x_1196:
[----:B------:R-:W-:Y:S05]  /*1420*/  BSYNC B0 ;  /* 0x0000000000007941 */ /* 0x000fea0003800000 */
.L_x_1195:
        /* <DEDUP_REMOVED lines=10> */
.L_x_1182:
        /* <DEDUP_REMOVED lines=27> */
[----:B-1----:R-:W-:-:S06]  /*1680*/  VIADD R9, R9, 0xffffffe ;  /* 0x0ffffffe09097836 */ /* 0x002fcc0000000000 */
[----:B------:R-:W1:Y:S02]  /*1690*/  F2I.FTZ.U32.TRUNC.NTZ R9, R9 ;  /* 0x0000000900097305 */ /* 0x000e64000021f000 */
[----:B-1----:R-:W-:-:S04]  /*16a0*/  IMAD.MOV R5, RZ, RZ, -R9 ;  /* 0x000000ffff057224 */ /* 0x002fc800078e0a09 */
[----:B------:R-:W-:-:S04]  /*16b0*/  IMAD R5, R5, R3, RZ ;  /* 0x0000000305057224 */ /* 0x000fc800078e02ff */
[----:B------:R-:W-:-:S04]  /*16c0*/  IMAD.HI.U32 R8, R9, R5, R8 ;  /* 0x0000000509087227 */ /* 0x000fc800078e0008 */
        /* <DEDUP_REMOVED lines=12> */
[----:B------:R-:W-:-:S02]  /*1790*/  ISETP.GE.AND P1, PT, R5, RZ, PT ;  /* 0x000000ff0500720c */ /* 0x000fc40003f26270 */
[----:B------:R-:W-:-:S04]  /*17a0*/  LOP3.LUT R5, R2, 0xfffffff8, RZ, 0xc0, !PT ;  /* 0xfffffff802057812 */ /* 0x000fc800078ec0ff */
[----:B------:R-:W-:-:S05]  /*17b0*/  IADD3 R5, -R5, R6, RZ ;  /* 0x0000000605057210 */ /* 0x000fca0007ffe1ff */
[----:B------:R-:W-:Y:S02]  /*17c0*/  @!P2 IMAD.IADD R8, R8, 0x1, -R3 ;  /* 0x000000010808a824 */ /* 0x000fe400078e0a03 */
[----:B------:R-:W-:-:S03]  /*17d0*/  IMAD.SHL.U32 R220, R5, 0x8, RZ ;  /* 0x0000000805dc7824 */ /* 0x000fc600078e00ff */
[----:B------:R-:W-:Y:S02]  /*17e0*/  ISETP.GE.U32.AND P4, PT, R8, R3, PT ;  /* 0x000000030800720c */ /* 0x000fe40003f86070 */
[----:B------:R-:W-:Y:S01]  /*17f0*/  LEA.HI R8, R13, R6, RZ, 0x6 ;  /* 0x000000060d087211 */ /* 0x000fe200078f30ff */
        /* <DEDUP_REMOVED lines=13> */
.L_x_1197:
        /* <DEDUP_REMOVED lines=24> */
.L_x_1198:
[----:B------:R-:W-:Y:S01]  /*1a50*/  IMAD R7, R15, UR10, RZ ;  /* 0x0000000a0f077c24 */ /* 0x000fe2000f8e02ff */
[----:B------:R-:W1:Y:S01]  /*1a60*/  S2UR UR4, SR_CgaCtaId ;  /* 0x00000000000479c3 */ /* 0x000e620000008800 */
[----:B------:R-:W-:Y:S01]  /*1a70*/  IMAD.WIDE.U32 R10, R14, UR10, R220 ;  /* 0x0000000a0e0a7c25 */ /* 0x000fe2000f8e00dc */
[----:B------:R-:W-:Y:S01]  /*1a80*/  LOP3.LUT R205, R205, 0xfffffe00, R8, 0xf8, !PT ;  /* 0xfffffe00cdcd7812 */ /* 0x000fe200078ef808 */
[----:B------:R-:W-:Y:S01]  /*1a90*/  UMOV UR29, 0x400 ;  /* 0x00000400001d7882 */ /* 0x000fe20000000000 */
[----:B------:R-:W-:Y:S01]  /*1aa0*/  UIADD3 UR19, UR20, -0x1, URZ ;  /* 0xffffffff14137890 */ /* 0x000fe2000fffe03f */
[----:B------:R-:W-:Y:S01]  /*1ab0*/  @!P2 VIADD R231, R231, 0x1 ;  /* 0x00000001e7e7a836 */ /* 0x000fe20000000000 */
[----:B------:R-:W-:Y:S01]  /*1ac0*/  IADD3 R228, P0, R10, UR34, RZ ;  /* 0x000000220ae47c10 */ /* 0x000fe2000ff1e0ff */
[C---:B------:R-:W-:Y:S01]  /*1ad0*/  IMAD R2, R14.reuse, UR11, R7 ;  /* 0x0000000b0e027c24 */ /* 0x040fe2000f8e0207 */
[C---:B------:R-:W-:Y:S01]  /*1ae0*/  IADD3 R12, R14.reuse, 0x10, RZ ;  /* 0x000000100e0c7810 */ /* 0x040fe20007ffe0ff */
[----:B------:R-:W-:Y:S01]  /*1af0*/  IMAD R3, R15, UR12, RZ ;  /* 0x0000000c0f037c24 */ /* 0x000fe2000f8e02ff */
[----:B------:R-:W-:Y:S01]  /*1b00*/  BSSY B0, `(.L_x_1199) ;  /* 0x000004a000007945 */ /* 0x000fe20003800000 */
[----:B------:R-:W-:Y:S01]  /*1b10*/  IMAD.WIDE.U32 R16, R14, UR12, R220 ;  /* 0x0000000c0e107c25 */ /* 0x000fe2000f8e00dc */
[----:B------:R-:W-:Y:S01]  /*1b20*/  IADD3.X R229, R11, UR6, R2, P0, !PT ;  /* 0x000000060be57c10 */ /* 0x000fe200087fe402 */
[----:B------:R-:W-:Y:S01]  /*1b30*/  ULDC.64 UR6, c[0x0][0x258] ;  /* 0x0000960000067ab9 */ /* 0x000fe20000000a00 */
[----:B------:R-:W-:Y:S01]  /*1b40*/  IADD3 R8, P0, R220, UR18, RZ ;  /* 0x00000012dc087c10 */ /* 0x000fe2000ff1e0ff */
[----:B------:R-:W-:Y:S01]  /*1b50*/  @P4 VIADD R231, R231, 0x1 ;  /* 0x00000001e7e74836 */ /* 0x000fe20000000000 */
[----:B------:R-:W-:Y:S01]  /*1b60*/  IADD3 R206, P2, R16, UR32, RZ ;  /* 0x0000002010ce7c10 */ /* 0x000fe2000ff5e0ff */
[C---:B------:R-:W-:Y:S01]  /*1b70*/  IMAD R3, R14.reuse, UR13, R3 ;  /* 0x0000000d0e037c24 */ /* 0x040fe2000f8e0203 */
[----:B------:R-:W-:Y:S01]  /*1b80*/  IADD3.X R9, R221, UR8, RZ, P0, !PT ;  /* 0x00000008dd097c10 */ /* 0x000fe200087fe4ff */
[----:B------:R-:W-:Y:S01]  /*1b90*/  UIADD3 UR8, -UR25, UR16, URZ ;  /* 0x0000001019087290 */ /* 0x000fe2000fffe13f */
[----:B------:R-:W-:Y:S01]  /*1ba0*/  @!P1 IADD3 R231, -R231, RZ, RZ ;  /* 0x000000ffe7e79210 */ /* 0x000fe20007ffe1ff */
[----:B------:R-:W-:Y:S01]  /*1bb0*/  IMAD.U32 R10, RZ, RZ, UR6 ;  /* 0x00000006ff0a7e24 */ /* 0x000fe2000f8e00ff */
[----:B------:R-:W-:Y:S01]  /*1bc0*/  @!P3 LOP3.LUT R231, RZ, R0, RZ, 0x33, !PT ;  /* 0x00000000ffe7b212 */ /* 0x000fe200078e33ff */
[----:B------:R-:W-:Y:S01]  /*1bd0*/  VIADD R7, R14, 0x20 ;  /* 0x000000200e077836 */ /* 0x000fe20000000000 */
[----:B------:R-:W-:Y:S01]  /*1be0*/  IADD3.X R207, R17, UR9, R3, P2, !PT ;  /* 0x0000000911cf7c10 */ /* 0x000fe200097fe403 */
[----:B------:R-:W-:Y:S01]  /*1bf0*/  UIMAD UR9, UR17, UR6, URZ ;  /* 0x00000006110972a4 */ /* 0x000fe2000f8e023f */
[----:B------:R-:W-:Y:S01]  /*1c00*/  SHF.R.S32.HI R2, RZ, 0x1f, R231 ;  /* 0x0000001fff027819 */ /* 0x000fe200000114e7 */
[----:B------:R-:W-:Y:S01]  /*1c10*/  IMAD.WIDE.U32 R10, R10, UR24, R8 ;  /* 0x000000180a0a7c25 */ /* 0x000fe2000f8e0008 */
[----:B------:R-:W-:Y:S01]  /*1c20*/  ISETP.GE.AND P0, PT, R14, UR8, PT ;  /* 0x000000080e007c0c */ /* 0x000fe2000bf06270 */
[----:B------:R-:W-:Y:S01]  /*1c30*/  UIMAD UR9, UR24, UR7, UR9 ;  /* 0x00000007180972a4 */ /* 0x000fe2000f8e0209 */
[----:B------:R-:W-:Y:S01]  /*1c40*/  ISETP.GE.AND P1, PT, R12, UR8, PT ;  /* 0x000000080c007c0c */ /* 0x000fe2000bf26270 */
[----:B-1----:R-:W-:Y:S01]  /*1c50*/  ULEA UR4, UR4, UR29, 0x18 ;  /* 0x0000001d04047291 */ /* 0x002fe2000f8ec03f */
[----:B------:R-:W-:Y:S01]  /*1c60*/  ISETP.GE.AND P6, PT, R7, UR8, PT ;  /* 0x0000000807007c0c */ /* 0x000fe2000bfc6270 */
[----:B------:R-:W-:Y:S01]  /*1c70*/  ULDC.64 UR6, c[0x0][0x260] ;  /* 0x0000980000067ab9 */ /* 0x000fe20000000a00 */
[----:B------:R-:W-:Y:S01]  /*1c80*/  UIMAD UR18, UR19, -0x40, UR28 ;  /* 0xffffffc0131278a4 */ /* 0x000fe2000f8e021c */
[----:B------:R-:W-:Y:S01]  /*1c90*/  IMAD R0, R2, UR6, RZ ;  /* 0x0000000602007c24 */ /* 0x000fe2000f8e02ff */
[----:B------:R-:W-:Y:S01]  /*1ca0*/  IADD3 R17, R11, UR9, RZ ;  /* 0x000000090b117c10 */ /* 0x000fe2000fffe0ff */
[----:B------:R-:W-:Y:S01]  /*1cb0*/  IMAD.WIDE.U32 R206, R231, UR6, R206 ;  /* 0x00000006e7ce7c25 */ /* 0x000fe2000f8e00ce */
[----:B------:R-:W-:-:S02]  /*1cc0*/  IADD3 R195, R220, 0x80, RZ ;  /* 0x00000080dcc37810 */ /* 0x000fc40007ffe0ff */
[----:B------:R-:W-:Y:S01]  /*1cd0*/  LEA R205, R205, UR4, 0x1 ;  /* 0x00000004cdcd7c11 */ /* 0x000fe2000f8e08ff */
[C---:B------:R-:W-:Y:S01]  /*1ce0*/  IMAD R209, R231.reuse, UR7, R0 ;  /* 0x00000007e7d17c24 */ /* 0x040fe2000f8e0200 */
[----:B------:R-:W-:Y:S01]  /*1cf0*/  ULDC.64 UR6, c[0x0][0x268] ;  /* 0x00009a0000067ab9 */ /* 0x000fe20000000a00 */
[----:B------:R-:W-:Y:S01]  /*1d00*/  IADD3 R0, R14, 0x30, RZ ;  /* 0x000000300e007810 */ /* 0x000fe20007ffe0ff */
[----:B------:R-:W-:Y:S02]  /*1d10*/  IMAD R2, R2, UR6, RZ ;  /* 0x0000000602027c24 */ /* 0x000fe4000f8e02ff */
[----:B------:R-:W-:Y:S01]  /*1d20*/  IMAD.WIDE.U32 R228, R231, UR6, R228 ;  /* 0x00000006e7e47c25 */ /* 0x000fe2000f8e00e4 */
[----:B------:R-:W-:-:S03]  /*1d30*/  ISETP.GE.AND P5, PT, R0, UR8, PT ;  /* 0x0000000800007c0c */ /* 0x000fc6000bfa6270 */
[----:B------:R-:W-:Y:S02]  /*1d40*/  IMAD R231, R231, UR7, R2 ;  /* 0x00000007e7e77c24 */ /* 0x000fe4000f8e0202 */
[----:B------:R-:W-:Y:S01]  /*1d50*/  VIADD R204, R220, 0x40 ;  /* 0x00000040dccc7836 */ /* 0x000fe20000000000 */
[----:B------:R-:W-:Y:S07]  /*1d60*/  @P0 BRA `(.L_x_1200) ;  /* 0x00000000008c0947 */ /* 0x000fee0003800000 */
        /* <DEDUP_REMOVED lines=35> */
.L_x_1200:
[----:B------:R-:W-:Y:S05]  /*1fa0*/  BSYNC B0 ;  /* 0x0000000000007941 */ /* 0x000fea0003800000 */
.L_x_1199:
        /* <DEDUP_REMOVED lines=40> */
.L_x_1202:
[----:B------:R-:W-:Y:S05]  /*2230*/  BSYNC B0 ;  /* 0x0000000000007941 */ /* 0x000fea0003800000 */
.L_x_1201:
        /* <DEDUP_REMOVED lines=40> */
.L_x_1204:
[----:B------:R-:W-:Y:S05]  /*24c0*/  BSYNC B0 ;  /* 0x0000000000007941 */ /* 0x000fea0003800000 */
.L_x_1203:
[----:B------:R-:W-:Y:S01]  /*24d0*/  USHF.L.U32 UR29, UR12, 0x6, URZ ;  /* 0x000000060c1d7899 */ /* 0x000fe2000800063f */
        /* <DEDUP_REMOVED lines=40> */
.L_x_1206:
[----:B------:R-:W-:Y:S05]  /*2760*/  BSYNC B0 ;  /* 0x0000000000007941 */ /* 0x000fea0003800000 */
.L_x_1205:
[----:B------:R-:W-:Y:S01]  /*2770*/  USHF.L.U64.HI UR32, UR12, 0x6, UR13 ;  /* 0x000000060c207899 */ /* 0x000fe2000801020d */
        /* <DEDUP_REMOVED lines=9> */
[----:B------:R-:W-:Y:S01]  /*2810*/  IMAD.WIDE.U32 R16, R3, UR19, R208 ;  /* 0x0000001303107c25 */ /* 0x000fe2000f8e00d0 */
[----:B------:R-:W-:-:S02]  /*2820*/  ISETP.GE.AND P6, PT, R7, UR18, PT ;  /* 0x0000001207007c0c */ /* 0x000fc4000bfc6270 */
[----:B------:R-:W-:Y:S01]  /*2830*/  ISETP.GE.AND P5, PT, R0, UR18, PT ;  /* 0x0000001200007c0c */ /* 0x000fe2000bfa6270 */
[----:B------:R-:W-:Y:S01]  /*2840*/  VIADD R19, R17, UR6 ;  /* 0x0000000611137c36 */ /* 0x000fe20008000000 */
[----:B------:R-:W-:Y:S11]  /*2850*/  @P0 BRA `(.L_x_1208) ;  /* 0x0000000000740947 */ /* 0x000ff60003800000 */
        /* <DEDUP_REMOVED lines=29> */
.L_x_1208:
[----:B------:R-:W-:Y:S05]  /*2a30*/  BSYNC B0 ;  /* 0x0000000000007941 */ /* 0x000fea0003800000 */
.L_x_1207:
        /* <DEDUP_REMOVED lines=35> */
.L_x_1210:
[----:B------:R-:W-:Y:S05]  /*2c70*/  BSYNC B0 ;  /* 0x0000000000007941 */ /* 0x000fea0003800000 */
.L_x_1209:
[----:B------:R-:W-:Y:S04]  /*2c80*/  BSSY B0, `(.L_x_1211) ;  /* 0x0000024000007945 */ /* 0x000fe80003800000 */
[----:B------:R-:W-:Y:S05]  /*2c90*/  @P6 BRA `(.L_x_1212) ;  /* 0x0000000000886947 */ /* 0x000fea0003800000 */
        /* <DEDUP_REMOVED lines=34> */
.L_x_1212:
[----:B------:R-:W-:Y:S05]  /*2ec0*/  BSYNC B0 ;  /* 0x0000000000007941 */ /* 0x000fea0003800000 */
.L_x_1211:
        /* <DEDUP_REMOVED lines=36> */
.L_x_1214:
[----:B------:R-:W-:Y:S05]  /*3110*/  BSYNC B0 ;  /* 0x0000000000007941 */ /* 0x000fea0003800000 */
.L_x_1213:
        /* <DEDUP_REMOVED lines=20> */
[----:B-1234-:R1:W2:Y:S01]  /*3260*/  @P0 LDG.E R8, desc[UR26][R16.64] ;  /* 0x0000001a10080981 */ /* 0x01e2a2000c1e1900 */
[----:B------:R-:W-:Y:S01]  /*3270*/  LOP3.LUT R9, R13, 0xfffffff0, RZ, 0xc0, !PT ;  /* 0xfffffff00d097812 */ /* 0x000fe200078ec0ff */
[----:B------:R-:W-:Y:S01]  /*3280*/  IMAD.SHL.U32 R11, R5, 0x40, RZ ;  /* 0x00000040050b7824 */ /* 0x000fe200078e00ff */
[----:B------:R-:W-:Y:S01]  /*3290*/  SHF.R.S32.HI R10, RZ, 0x4, R13 ;  /* 0x00000004ff0a7819 */ /* 0x000fe2000001140d */
[----:B------:R-:W-:Y:S01]  /*32a0*/  USHF.L.U64.HI UR8, UR10, 0x6, UR11 ;  /* 0x000000060a087899 */ /* 0x000fe2000801020b */
[----:B------:R-:W-:Y:S01]  /*32b0*/  ISETP.GE.AND P1, PT, R14, UR18, PT ;  /* 0x000000120e007c0c */ /* 0x000fe2000bf26270 */
[----:B------:R-:W-:Y:S01]  /*32c0*/  IMAD.IADD R9, R6, 0x1, -R9 ;  /* 0x0000000106097824 */ /* 0x000fe200078e0a09 */
[----:B------:R-:W-:Y:S01]  /*32d0*/  BAR.SYNC.DEFER_BLOCKING 0x0 ;  /* 0x0000000000007b1d */ /* 0x000fe20000010000 */
[----:B------:R-:W-:Y:S01]  /*32e0*/  LEA.HI R193, R13, R10, RZ, 0x1 ;  /* 0x0000000a0dc17211 */ /* 0x000fe200078f08ff */
[----:B------:R-:W-:Y:S01]  /*32f0*/  USHF.L.U32 UR9, UR10, 0x6, URZ ;  /* 0x000000060a097899 */ /* 0x000fe2000800063f */
[----:B------:R-:W-:Y:S01]  /*3300*/  LOP3.LUT R11, R11, 0x1c0, RZ, 0xc0, !PT ;  /* 0x000001c00b0b7812 */ /* 0x000fe200078ec0ff */
[----:B------:R-:W-:Y:S01]  /*3310*/  UIMAD UR7, UR8, UR19, URZ ;  /* 0x00000013080772a4 */ /* 0x000fe2000f8e023f */
[----:B------:R-:W-:Y:S01]  /*3320*/  SHF.R.S32.HI R2, RZ, 0x1f, R9 ;  /* 0x0000001fff027819 */ /* 0x000fe20000011409 */
[----:B------:R-:W-:Y:S01]  /*3330*/  IMAD.IADD R231, R229, 0x1, R231 ;  /* 0x00000001e5e77824 */ /* 0x000fe200078e02e7 */
        /* <DEDUP_REMOVED lines=8> */
[----:B------:R-:W-:Y:S01]  /*33c0*/  ISETP.GE.AND P5, PT, R0, UR18, PT ;  /* 0x0000001200007c0c */ /* 0x000fe2000bfa6270 */
[----:B------:R-:W-:Y:S01]  /*33d0*/  IMAD.SHL.U32 R13, R193, 0x8, RZ ;  /* 0x00000008c10d7824 */ /* 0x000fe200078e00ff */
[----:B------:R-:W-:Y:S01]  /*33e0*/  SHF.R.S32.HI R81, RZ, 0x5, R81 ;  /* 0x00000005ff517819 */ /* 0x000fe20000011451 */
[----:B------:R-:W-:Y:S01]  /*33f0*/  IMAD.IADD R2, R9, 0x1, -R2 ;  /* 0x0000000109027824 */ /* 0x000fe200078e0a02 */
[----:B------:R-:W-:Y:S01]  /*3400*/  LOP3.LUT R10, R11, 0x8, R10, 0xf8, !PT ;  /* 0x000000080b0a7812 */ /* 0x000fe200078ef80a */
[----:B------:R-:W2:Y:S01]  /*3410*/  @P0 MUFU.RCP R9, UR6 ;  /* 0x0000000600090d08 */ /* 0x000ea20008001000 */
[----:B------:R-:W-:Y:S01]  /*3420*/  IMAD.SHL.U32 R12, R15, 0x40, RZ ;  /* 0x000000400f0c7824 */ /* 0x000fe200078e00ff */
[----:B------:R-:W-:Y:S01]  /*3430*/  SHF.R.U32.HI R11, RZ, 0x3, R11 ;  /* 0x00000003ff0b7819 */ /* 0x000fe2000001160b */
[----:B-1----:R-:W-:Y:S01]  /*3440*/  IMAD.SHL.U32 R16, R2, 0x40, RZ ;  /* 0x0000004002107824 */ /* 0x002fe200078e00ff */
[----:B------:R1:W-:Y:S01]  /*3450*/  @P1 STS.128 [R205+0xc000], RZ ;  /* 0x00c000ffcd001388 */ /* 0x0003e20000000c00 */
[----:B------:R-:W-:Y:S01]  /*3460*/  UMOV UR17, URZ ;  /* 0x0000003f00117c82 */ /* 0x000fe20008000000 */
[----:B------:R-:W-:Y:S01]  /*3470*/  LOP3.LUT R10, R10, R11, RZ, 0x3c, !PT ;  /* 0x0000000b0a0a7212 */ /* 0x000fe200078e3cff */
[----:B------:R-:W-:Y:S01]  /*3480*/  BSSY B0, `(.L_x_1215) ;  /* 0x0000030000007945 */ /* 0x000fe20003800000 */
[----:B------:R-:W-:Y:S01]  /*3490*/  LOP3.LUT R16, R16, 0x1c0, RZ, 0xc0, !PT ;  /* 0x000001c010107812 */ /* 0x000fe200078ec0ff */
[----:B------:R1:W-:Y:S01]  /*34a0*/  @P1 STS.128 [R205+0xe000], RZ ;  /* 0x00e000ffcd001388 */ /* 0x0003e20000000c00 */
[----:B------:R-:W-:Y:S01]  /*34b0*/  ISETP.GE.AND P6, PT, R7, UR18, PT ;  /* 0x0000001207007c0c */ /* 0x000fe2000bfc6270 */
[----:B------:R-:W-:Y:S01]  /*34c0*/  IMAD R193, R193, 0x200, R10 ;  /* 0x00000200c1c17824 */ /* 0x000fe200078e020a */
[----:B------:R-:W-:Y:S01]  /*34d0*/  LOP3.LUT R13, R16, 0x8, R13, 0xf8, !PT ;  /* 0x00000008100d7812 */ /* 0x000fe200078ef80d */
[----:B------:R1:W-:Y:S01]  /*34e0*/  @P1 STS.128 [R205+0x10000], RZ ;  /* 0x010000ffcd001388 */ /* 0x0003e20000000c00 */
[----:B------:R-:W-:-:S02]  /*34f0*/  SHF.R.U32.HI R16, RZ, 0x3, R16 ;  /* 0x00000003ff107819 */ /* 0x000fc40000011610 */
[----:B------:R-:W-:Y:S02]  /*3500*/  LEA R193, R193, UR4, 0x1 ;  /* 0x00000004c1c17c11 */ /* 0x000fe4000f8e08ff */
[----:B------:R-:W-:-:S04]  /*3510*/  LOP3.LUT R13, R13, R16, RZ, 0x3c, !PT ;  /* 0x000000100d0d7212 */ /* 0x000fc800078e3cff */
[----:B------:R-:W-:Y:S01]  /*3520*/  LOP3.LUT R0, R13, 0xfffffe00, R12, 0xf8, !PT ;  /* 0xfffffe000d007812 */ /* 0x000fe200078ef80c */
[----:B------:R-:W-:-:S04]  /*3530*/  IMAD.U32 R13, RZ, RZ, UR19 ;  /* 0x00000013ff0d7e24 */ /* 0x000fc8000f8e00ff */
[----:B------:R-:W-:-:S04]  /*3540*/  IMAD.WIDE.U32 R12, R13, UR9, R230 ;  /* 0x000000090d0c7c25 */ /* 0x000fc8000f8e00e6 */
[----:B------:R-:W-:Y:S02]  /*3550*/  VIADD R15, R13, UR35 ;  /* 0x000000230d0f7c36 */ /* 0x000fe40008000000 */
[----:B------:R-:W-:Y:S02]  /*3560*/  IMAD R194, R81, 0x400, R0 ;  /* 0x0000040051c27824 */ /* 0x000fe400078e0200 */
        /* <DEDUP_REMOVED lines=33> */
.L_x_1216:
[----:B------:R-:W-:Y:S05]  /*3780*/  BSYNC B0 ;  /* 0x0000000000007941 */ /* 0x000fea0003800000 */
.L_x_1215:
        /* <DEDUP_REMOVED lines=39> */
.L_x_1218:
[----:B------:R-:W-:Y:S05]  /*3a00*/  BSYNC B0 ;  /* 0x0000000000007941 */ /* 0x000fea0003800000 */
.L_x_1217:
        /* <DEDUP_REMOVED lines=38> */
.L_x_1220:
[----:B------:R-:W-:Y:S05]  /*3c70*/  BSYNC B0 ;  /* 0x0000000000007941 */ /* 0x000fea0003800000 */
.L_x_1219:
        /* <DEDUP_REMOVED lines=41> */
.L_x_1222:
[----:B------:R-:W-:Y:S05]  /*3f10*/  BSYNC B0 ;  /* 0x0000000000007941 */ /* 0x000fea0003800000 */
.L_x_1221:
        /* <DEDUP_REMOVED lines=12> */
[----:B------:R-:W-:Y:S01]  /*3fe0*/  UIADD3 UR6, UR28, -UR16, URZ ;  /* 0x800000101c067290 */ /* 0x000fe2000fffe03f */
[----:B------:R-:W3:Y:S01]  /*3ff0*/  LDSM.16.M88.4 R20, [R193+0x7000] ;  /* 0x00700000c114783b */ /* 0x000ee20000000200 */
[----:B------:R-:W-:Y:S01]  /*4000*/  IMAD R192, R7, 0x2, R194 ;  /* 0x0000000207c07824 */ /* 0x000fe200078e02c2 */
[----:B------:R-:W-:Y:S01]  /*4010*/  UISETP.GT.AND UP0, UPT, UR19, UR5, UPT ;  /* 0x000000051300728c */ /* 0x000fe2000bf04270 */
[----:B------:R-:W-:Y:S01]  /*4020*/  @P1 VIADD R191, R5, 0xffffffe0 ;  /* 0xffffffe005bf1836 */ /* 0x000fe20000000000 */
[----:B------:R-:W3:Y:S01]  /*4030*/  LDSM.16.M88.4 R44, [R193+0x7800] ;  /* 0x00780000c12c783b */ /* 0x000ee20000000200 */
[----:B------:R-:W-:Y:S01]  /*4040*/  IMAD.MOV.U32 R5, RZ, RZ, 0x20 ;  /* 0x00000020ff057424 */ /* 0x000fe200078e00ff */
[----:B------:R-:W-:Y:S01]  /*4050*/  SEL R2, R2, 0xffffffc0, !P2 ;  /* 0xffffffc002027807 */ /* 0x000fe20005000000 */
[----:B------:R-:W-:Y:S01]  /*4060*/  IMAD.SHL.U32 R216, R6, 0x2, RZ ;  /* 0x0000000206d87824 */ /* 0x000fe200078e00ff */
[----:B-12-4-:R-:W-:Y:S01]  /*4070*/  LDSM.16.M88.4 R8, [R192] ;  /* 0x00000000c008783b */ /* 0x016fe20000000200 */
[----:B------:R-:W-:Y:S01]  /*4080*/  UIADD3 UR11, UR31, 0x646e171e, URZ ;  /* 0x646e171e1f0b7890 */ /* 0x000fe2000fffe03f */
        /* <DEDUP_REMOVED lines=8> */
[----:B------:R-:W-:Y:S01]  /*4110*/  UIADD3 UR10, UR30, -0x4ab325aa, URZ ;  /* 0xb54cda561e0a7890 */ /* 0x000fe2000fffe03f */
        /* <DEDUP_REMOVED lines=19> */
[----:B------:R-:W0:Y:S01]  /*4250*/  LDGDEPBAR ;  /* 0x00000000000079af */ /* 0x000e220000000000 */
[----:B------:R-:W-:-:S04]  /*4260*/  VIADD R172, R191, 0x5800 ;  /* 0x00005800bfac7836 */ /* 0x000fc80000000000 */
[C---:B------:R-:W-:Y:S06]  /*4270*/  HMMA.16816.F32 R24, R12.reuse, R20, RZ ;  /* 0x000000140c18723c */ /* 0x040fec00000018ff */
[C---:B------:R-:W-:Y:S06]  /*4280*/  HMMA.16816.F32 R28, R12.reuse, R30, RZ ;  /* 0x0000001e0c1c723c */ /* 0x040fec00000018ff */
[C---:B------:R-:W-:Y:S06]  /*4290*/  HMMA.16816.F32 R20, R12.reuse, R22, RZ ;  /* 0x000000160c14723c */ /* 0x040fec00000018ff */
[C---:B------:R-:W-:Y:S06]  /*42a0*/  HMMA.16816.F32 R68, R12.reuse, R44, RZ ;  /* 0x0000002c0c44723c */ /* 0x040fec00000018ff */
[----:B------:R-:W-:Y:S01]  /*42b0*/  HMMA.16816.F32 R12, R12, R46, RZ ;  /* 0x0000002e0c0c723c */ /* 0x000fe200000018ff */
[----:B------:R-:W3:Y:S05]  /*42c0*/  LDSM.16.M88.4 R44, [R187+0x6800] ;  /* 0x00680000bb2c783b */ /* 0x000eea0000000200 */
        /* <DEDUP_REMOVED lines=8> */
[----:B------:R-:W-:Y:S05]  /*4350*/  LDSM.16.M88.4 R56, [R193+0x8000] ;  /* 0x00800000c138783b */ /* 0x000fea0000000200 */
[C---:B------:R-:W-:Y:S06]  /*4360*/  HMMA.16816.F32 R68, R8.reuse, R52, R68 ;  /* 0x000000340844723c */ /* 0x040fec0000001844 */
[----:B------:R-:W-:Y:S01]  /*4370*/  HMMA.16816.F32 R12, R8, R54, R12 ;  /* 0x00000036080c723c */ /* 0x000fe2000000180c */
[----:B------:R-:W2:Y:S04]  /*4380*/  LDSM.16.M88.4 R8, [R189] ;  /* 0x00000000bd08783b */ /* 0x000ea80000000200 */
[----:B------:R-:W4:Y:S01]  /*4390*/  LDSM.16.M88.4 R52, [R180+0x1000] ;  /* 0x00100000b434783b */ /* 0x000f220000000200 */
[C---:B-----5:R-:W-:Y:S06]  /*43a0*/  HMMA.16816.F32 R40, R64.reuse, R48, R40 ;  /* 0x000000304028723c */ /* 0x060fec0000001828 */
[C---:B------:R-:W-:Y:S01]  /*43b0*/  HMMA.16816.F32 R36, R64.reuse, R50, R36 ;  /* 0x000000324024723c */ /* 0x040fe20000001824 */
[----:B------:R-:W5:Y:S05]  /*43c0*/  LDSM.16.M88.4 R48, [R180+0x1800] ;  /* 0x00180000b430783b */ /* 0x000f6a0000000200 */
[C---:B---3--:R-:W-:Y:S06]  /*43d0*/  HMMA.16816.F32 R32, R64.reuse, R44, R32 ;  /* 0x0000002c4020723c */ /* 0x048fec0000001820 */
        /* <DEDUP_REMOVED lines=11> */
[----:B------:R-:W-:Y:S05]  /*4490*/  LDSM.16.M88.4 R72, [R191+0x3800] ;  /* 0x00380000bf48783b */ /* 0x000fea0000000200 */
[C---:B------:R-:W-:Y:S06]  /*44a0*/  HMMA.16816.F32 R32, R8.reuse, R60, R32 ;  /* 0x0000003c0820723c */ /* 0x040fec0000001820 */
[C---:B------:R-:W-:Y:S01]  /*44b0*/  HMMA.16816.F32 R28, R8.reuse, R62, R28 ;  /* 0x0000003e081c723c */ /* 0x040fe2000000181c */
[----:B------:R-:W-:Y:S05]  /*44c0*/  LDSM.16.M88.4 R60, [R192+0x2000] ;  /* 0x00200000c03c783b */ /* 0x000fea0000000200 */
[C---:B----4-:R-:W-:Y:S06]  /*44d0*/  HMMA.16816.F32 R24, R8.reuse, R52, R24 ;  /* 0x000000340818723c */ /* 0x050fec0000001818 */
[C---:B------:R-:W-:Y:S01]  /*44e0*/  HMMA.16816.F32 R20, R8.reuse, R54, R20 ;  /* 0x000000360814723c */ /* 0x040fe20000001814 */
[----:B------:R-:W2:Y:S05]  /*44f0*/  LDSM.16.M88.4 R52, [R191+0x2000] ;  /* 0x00200000bf34783b */ /* 0x000eaa0000000200 */
[C---:B-----5:R-:W-:Y:S06]  /*4500*/  HMMA.16816.F32 R68, R8.reuse, R48, R68 ;  /* 0x000000300844723c */ /* 0x060fec0000001844 */
[----:B------:R-:W-:Y:S01]  /*4510*/  HMMA.16816.F32 R64, R8, R50, R64 ;  /* 0x000000320840723c */ /* 0x000fe20000001840 */
[----:B------:R-:W4:Y:S04]  /*4520*/  LDSM.16.M88.4 R48, [R191+0x2800] ;  /* 0x00280000bf30783b */ /* 0x000f280000000200 */
[----:B------:R-:W5:Y:S01]  /*4530*/  LDSM.16.M88.4 R8, [R191+0x3000] ;  /* 0x00300000bf08783b */ /* 0x000f620000000200 */
[C---:B---3--:R-:W-:Y:S06]  /*4540*/  HMMA.16816.F32 R40, R44.reuse, R56, R40 ;  /* 0x000000382c28723c */ /* 0x048fec0000001828 */
[C---:B------:R-:W-:Y:S01]  /*4550*/  HMMA.16816.F32 R36, R44.reuse, R58, R36 ;  /* 0x0000003a2c24723c */ /* 0x040fe20000001824 */
[----:B------:R-:W-:Y:S05]  /*4560*/  LDSM.16.M88.4 R56, [R187+0x8800] ;  /* 0x00880000bb38783b */ /* 0x000fea0000000200 */
        /* <DEDUP_REMOVED lines=11> */
[C---:B------:R-:W-:Y:S01]  /*4620*/  HMMA.16816.F32 R36, R60.reuse, R54, R36 ;  /* 0x000000363c24723c */ /* 0x040fe20000001824 */
[----:B------:R-:W2:Y:S05]  /*4630*/  LDSM.16.M88.4 R52, [R187+0x9800] ;  /* 0x00980000bb34783b */ /* 0x000eaa0000000200 */
[C---:B----4-:R-:W-:Y:S06]  /*4640*/  HMMA.16816.F32 R32, R60.reuse, R48, R32 ;  /* 0x000000303c20723c */ /* 0x050fec0000001820 */
[C---:B------:R-:W-:Y:S01]  /*4650*/  HMMA.16816.F32 R28, R60.reuse, R50, R28 ;  /* 0x000000323c1c723c */ /* 0x040fe2000000181c */
[----:B------:R-:W-:Y:S05]  /*4660*/  LDSM.16.M88.4 R48, [R180+0x2000] ;  /* 0x00200000b430783b */ /* 0x000fea0000000200 */
[C---:B-----5:R-:W-:Y:S06]  /*4670*/  HMMA.16816.F32 R24, R60.reuse, R8, R24 ;  /* 0x000000083c18723c */ /* 0x060fec0000001818 */
[C---:B------:R-:W-:Y:S01]  /*4680*/  HMMA.16816.F32 R20, R60.reuse, R10, R20 ;  /* 0x0000000a3c14723c */ /* 0x040fe20000001814 */
[----:B------:R-:W4:Y:S05]  /*4690*/  LDSM.16.M88.4 R8, [R189+0x2000] ;  /* 0x00200000bd08783b */ /* 0x000f2a0000000200 */
[C---:B------:R-:W-:Y:S06]  /*46a0*/  HMMA.16816.F32 R68, R60.reuse, R72, R68 ;  /* 0x000000483c44723c */ /* 0x040fec0000001844 */
        /* <DEDUP_REMOVED lines=8> */
[----:B------:R-:W-:Y:S05]  /*4730*/  LDSM.16.M88.4 R56, [R193+0xa000] ;  /* 0x00a00000c138783b */ /* 0x000fea0000000200 */
[C---:B---3--:R-:W-:Y:S06]  /*4740*/  HMMA.16816.F32 R24, R12.reuse, R44, R24 ;  /* 0x0000002c0c18723c */ /* 0x048fec0000001818 */
[C---:B------:R-:W-:Y:S01]  /*4750*/  HMMA.16816.F32 R20, R12.reuse, R46, R20 ;  /* 0x0000002e0c14723c */ /* 0x040fe20000001814 */
[----:B------:R-:W3:Y:S05]  /*4760*/  LDSM.16.M88.4 R44, [R194+0x4000] ;  /* 0x00400000c22c783b */ /* 0x000eea0000000200 */
[C---:B--2---:R-:W-:Y:S06]  /*4770*/  HMMA.16816.F32 R68, R12.reuse, R52, R68 ;  /* 0x000000340c44723c */ /* 0x044fec0000001844 */
[----:B------:R-:W-:Y:S01]  /*4780*/  HMMA.16816.F32 R64, R12, R54, R64 ;  /* 0x000000360c40723c */ /* 0x000fe20000001840 */
[----:B------:R-:W2:Y:S04]  /*4790*/  LDSM.16.M88.4 R12, [R193+0xa800] ;  /* 0x00a80000c10c783b */ /* 0x000ea80000000200 */
[----:B------:R-:W2:Y:S01]  /*47a0*/  LDSM.16.M88.4 R52, [R193+0xb000] ;  /* 0x00b00000c134783b */ /* 0x000ea20000000200 */
[C---:B----4-:R-:W-:Y:S06]  /*47b0*/  HMMA.16816.F32 R40, R8.reuse, R48, R40 ;  /* 0x000000300828723c */ /* 0x050fec0000001828 */
[C---:B-----5:R-:W-:Y:S06]  /*47c0*/  HMMA.16816.F32 R32, R8.reuse, R72, R32 ;  /* 0x000000480820723c */ /* 0x060fec0000001820 */
        /* <DEDUP_REMOVED lines=11> */
[C---:B---3--:R-:W-:Y:S06]  /*4880*/  HMMA.16816.F32 R40, R44.reuse, R56, R40 ;  /* 0x000000382c28723c */ /* 0x048fec0000001828 */
[C---:B--2---:R-:W-:Y:S06]  /*4890*/  HMMA.16816.F32 R32, R44.reuse, R12, R32 ;  /* 0x0000000c2c20723c */ /* 0x044fec0000001820 */
[C---:B------:R-:W-:Y:S01]  /*48a0*/  HMMA.16816.F32 R28, R44.reuse, R14, R28 ;  /* 0x0000000e2c1c723c */ /* 0x040fe2000000181c */
[----:B------:R-:W2:Y:S05]  /*48b0*/  LDSM.16.M88.4 R12, [R191+0x5000] ;  /* 0x00500000bf0c783b */ /* 0x000eaa0000000200 */
[C---:B------:R-:W-:Y:S01]  /*48c0*/  HMMA.16816.F32 R36, R44.reuse, R58, R36 ;  /* 0x0000003a2c24723c */ /* 0x040fe20000001824 */
[----:B------:R-:W3:Y:S05]  /*48d0*/  LDSM.16.M88.4 R56, [R187+0xa000] ;  /* 0x00a00000bb38783b */ /* 0x000eea0000000200 */
[C---:B------:R-:W-:Y:S06]  /*48e0*/  HMMA.16816.F32 R24, R44.reuse, R52, R24 ;  /* 0x000000342c18723c */ /* 0x040fec0000001818 */
[----:B------:R-:W-:Y:S01]  /*48f0*/  HMMA.16816.F32 R20, R44, R54, R20 ;  /* 0x000000362c14723c */ /* 0x000fe20000001814 */
[----:B------:R-:W5:Y:S05]  /*4900*/  LDSM.16.M88.4 R52, [R187+0xa800] ;  /* 0x00a80000bb34783b */ /* 0x000f6a0000000200 */
[----:B-1----:R-:W-:Y:S06]  /*4910*/  HMMA.16816.F32 R40, R76, R16, R40 ;  /* 0x000000104c28723c */ /* 0x002fec0000001828 */
[C---:B------:R-:W-:Y:S06]  /*4920*/  HMMA.16816.F32 R68, R44.reuse, R48, R68 ;  /* 0x000000302c44723c */ /* 0x040fec0000001844 */
[----:B------:R-:W-:Y:S01]  /*4930*/  HMMA.16816.F32 R64, R44, R50, R64 ;  /* 0x000000322c40723c */ /* 0x000fe20000001840 */
[----:B------:R-:W1:Y:S04]  /*4940*/  LDSM.16.M88.4 R48, [R187+0xb000] ;  /* 0x00b00000bb30783b */ /* 0x000e680000000200 */
[----:B------:R-:W-:Y:S01]  /*4950*/  LDSM.16.M88.4 R44, [R187+0xb800] ;  /* 0x00b80000bb2c783b */ /* 0x000fe20000000200 */
[C---:B------:R-:W-:Y:S03]  /*4960*/  HMMA.16816.F32 R36, R76.reuse, R18, R36 ;  /* 0x000000124c24723c */ /* 0x040fe60000001824 */
[----:B------:R-:W-:Y:S03]  /*4970*/  LDSM.16.M88.4 R16, [R180+0x4000] ;  /* 0x00400000b410783b */ /* 0x000fe60000000200 */
[C---:B----4-:R-:W-:Y:S06]  /*4980*/  HMMA.16816.F32 R32, R76.reuse, R8, R32 ;  /* 0x000000084c20723c */ /* 0x050fec0000001820 */
[C---:B------:R-:W-:Y:S01]  /*4990*/  HMMA.16816.F32 R28, R76.reuse, R10, R28 ;  /* 0x0000000a4c1c723c */ /* 0x040fe2000000181c */
[----:B------:R-:W4:Y:S05]  /*49a0*/  LDSM.16.M88.4 R8, [R189+0x4000] ;  /* 0x00400000bd08783b */ /* 0x000f2a0000000200 */
[C---:B--2---:R-:W-:Y:S06]  /*49b0*/  HMMA.16816.F32 R24, R76.reuse, R12, R24 ;  /* 0x0000000c4c18723c */ /* 0x044fec0000001818 */
[----:B------:R-:W-:Y:S01]  /*49c0*/  HMMA.16816.F32 R20, R76, R14, R20 ;  /* 0x0000000e4c14723c */ /* 0x000fe20000001814 */
[----:B------:R-:W2:Y:S05]  /*49d0*/  LDSM.16.M88.4 R12, [R180+0x4800] ;  /* 0x00480000b40c783b */ /* 0x000eaa0000000200 */
[C---:B---3--:R-:W-:Y:S06]  /*49e0*/  HMMA.16816.F32 R40, R60.reuse, R56, R40 ;  /* 0x000000383c28723c */ /* 0x048fec0000001828 */
[----:B-----5:R-:W-:Y:S06]  /*49f0*/  HMMA.16816.F32 R32, R60, R52, R32 ;  /* 0x000000343c20723c */ /* 0x020fec0000001820 */
[C---:B------:R-:W-:Y:S06]  /*4a00*/  HMMA.16816.F32 R68, R76.reuse, R72, R68 ;  /* 0x000000484c44723c */ /* 0x040fec0000001844 */
[----:B------:R-:W-:Y:S06]  /*4a10*/  HMMA.16816.F32 R64, R76, R74, R64 ;  /* 0x0000004a4c40723c */ /* 0x000fec0000001840 */
[C---:B------:R-:W-:Y:S06]  /*4a20*/  HMMA.16816.F32 R28, R60.reuse, R54, R28 ;  /* 0x000000363c1c723c */ /* 0x040fec000000181c */
[C---:B------:R-:W-:Y:S01]  /*4a30*/  HMMA.16816.F32 R56, R60.reuse, R58, R36 ;  /* 0x0000003a3c38723c */ /* 0x040fe20000001824 */
[----:B------:R-:W3:Y:S05]  /*4a40*/  LDSM.16.M88.4 R36, [R180+0x5000] ;  /* 0x00500000b424783b */ /* 0x000eea0000000200 */
[----:B-1----:R-:W-:Y:S01]  /*4a50*/  HMMA.16816.F32 R52, R60, R48, R24 ;  /* 0x000000303c34723c */ /* 0x002fe20000001818 */
[----:B------:R-:W1:Y:S01]  /*4a60*/  LDSM.16.M88.4 R24, [R180+0x5800] ;  /* 0x00580000b418783b */ /* 0x000e620000000200 */
[----:B------:R-:W-:-:S04]  /*4a70*/  DEPBAR.LE SB0, 0x0 ;  /* 0x000080000000791a */ /* 0x000fc80000000000 */
[C---:B----4-:R-:W-:Y:S06]  /*4a80*/  HMMA.16816.F32 R40, R8.reuse, R16, R40 ;  /* 0x000000100828723c */ /* 0x050fec0000001828 */
[----:B--2---:R-:W-:Y:S01]  /*4a90*/  HMMA.16816.F32 R32, R8, R12, R32 ;  /* 0x0000000c0820723c */ /* 0x004fe20000001820 */
[----:B------:R-:W-:-:S04]  /*4aa0*/  SHF.R.S32.HI R17, RZ, 0x1f, R80 ;  /* 0x0000001fff117819 */ /* 0x000fc80000011450 */
[----:B------:R-:W-:Y:S01]  /*4ab0*/  LEA.HI R80, R17, R80, RZ, 0x2 ;  /* 0x0000005011507211 */ /* 0x000fe200078f10ff */
[C---:B------:R-:W-:Y:S01]  /*4ac0*/  HMMA.16816.F32 R20, R60.reuse, R50, R20 ;  /* 0x000000323c14723c */ /* 0x040fe20000001814 */
[----:B------:R-:W-:Y:S02]  /*4ad0*/  IMAD.U32 R13, RZ, RZ, UR19 ;  /* 0x00000013ff0d7e24 */ /* 0x000fe4000f8e00ff */
[----:B------:R-:W-:Y:S02]  /*4ae0*/  SHF.R.S32.HI R80, RZ, 0x2, R80 ;  /* 0x00000002ff507819 */ /* 0x000fe40000011450 */
[----:B------:R-:W-:Y:S01]  /*4af0*/  IMAD R16, R13, 0x40, R216 ;  /* 0x000000400d107824 */ /* 0x000fe200078e02d8 */
[----:B------:R-:W-:Y:S02]  /*4b00*/  HMMA.16816.F32 R68, R60, R44, R68 ;  /* 0x0000002c3c44723c */ /* 0x000fe40000001844 */
[----:B------:R-:W-:-:S04]  /*4b10*/  IMAD.IADD R213, R80, 0x1, R213 ;  /* 0x0000000150d57824 */ /* 0x000fc800078e02d5 */
[----:B------:R-:W-:Y:S01]  /*4b20*/  HMMA.16816.F32 R64, R60, R46, R64 ;  /* 0x0000002e3c40723c */ /* 0x000fe20000001840 */
[C---:B------:R-:W-:Y:S02]  /*4b30*/  VIADD R210, R213.reuse, 0x8 ;  /* 0x00000008d5d27836 */ /* 0x040fe40000000000 */
[----:B------:R-:W-:Y:S02]  /*4b40*/  VIADD R215, R213, UR6 ;  /* 0x00000006d5d77c36 */ /* 0x000fe40008000000 */
[----:B------:R-:W-:Y:S01]  /*4b50*/  VIADD R212, R210, UR6 ;  /* 0x00000006d2d47c36 */ /* 0x000fe20008000000 */
[----:B------:R-:W-:Y:S01]  /*4b60*/  HMMA.16816.F32 R28, R8, R14, R28 ;  /* 0x0000000e081c723c */ /* 0x000fe2000000181c */
[C-C-:B------:R-:W-:Y:S01]  /*4b70*/  IMAD.IADD R2, R215.reuse, 0x1, -R16.reuse ;  /* 0x00000001d7027824 */ /* 0x140fe200078e0a10 */
[----:B------:R-:W-:Y:S01]  /*4b80*/  VIADDMNMX R214, R215, -UR22, RZ, !PT ;  /* 0x80000016d7d67c46 */ /* 0x000fe2000f8001ff */
[C---:B------:R-:W-:Y:S01]  /*4b90*/  IMAD.IADD R6, R212.reuse, 0x1, -R16 ;  /* 0x00000001d4067824 */ /* 0x040fe200078e0a10 */
[----:B------:R-:W-:-:S02]  /*4ba0*/  VIADDMNMX R211, R212, -UR22, RZ, !PT ;  /* 0x80000016d4d37c46 */ /* 0x000fc4000f8001ff */
[----:B------:R-:W-:Y:S01]  /*4bb0*/  IABS R2, R2 ;  /* 0x0000000200027213 */ /* 0x000fe20000000000 */
[C---:B------:R-:W-:Y:S01]  /*4bc0*/  HMMA.16816.F32 R56, R8.reuse, R18, R56 ;  /* 0x000000120838723c */ /* 0x040fe20000001838 */
[----:B------:R-:W-:Y:S01]  /*4bd0*/  IABS R15, R6 ;  /* 0x00000006000f7213 */ /* 0x000fe20000000000 */
[----:B------:R-:W-:Y:S02]  /*4be0*/  IMAD.U32 R6, RZ, RZ, UR15 ;  /* 0x0000000fff067e24 */ /* 0x000fe4000f8e00ff */
[----:B------:R-:W-:Y:S01]  /*4bf0*/  IMAD.MOV.U32 R13, RZ, RZ, R2 ;  /* 0x000000ffff0d7224 */ /* 0x000fe200078e0002 */
[----:B------:R-:W-:Y:S01]  /*4c00*/  I2FP.F32.S32 R15, R15 ;  /* 0x0000000f000f7245 */ /* 0x000fe20000201400 */
[----:B------:R-:W-:Y:S01]  /*4c10*/  IMAD.U32 R2, RZ, RZ, UR28 ;  /* 0x0000001cff027e24 */ /* 0x000fe2000f8e00ff */
[C---:B---3--:R-:W-:Y:S01]  /*4c20*/  HMMA.16816.F32 R52, R8.reuse, R36, R52 ;  /* 0x000000240834723c */ /* 0x048fe20000001834 */
[----:B------:R-:W-:Y:S01]  /*4c30*/  IMAD R217, R6, 0x4, R81 ;  /* 0x0000000406d97824 */ /* 0x000fe200078e0251 */
[----:B------:R-:W-:Y:S01]  /*4c40*/  I2FP.F32.S32 R13, R13 ;  /* 0x0000000d000d7245 */ /* 0x000fe20000201400 */
[----:B------:R-:W-:Y:S01]  /*4c50*/  VIADD R6, R16, 0x1 ;  /* 0x0000000110067836 */ /* 0x000fe20000000000 */
[----:B------:R-:W-:Y:S01]  /*4c60*/  VIADDMNMX R213, R213, UR21, R2, PT ;  /* 0x00000015d5d57c46 */ /* 0x000fe2000b800102 */
[----:B------:R-:W-:Y:S01]  /*4c70*/  FFMA.FTZ R15, R15, -UR17, R42 ;  /* 0x800000110f0f7c23 */ /* 0x000fe2000801002a */
[----:B------:R-:W-:Y:S01]  /*4c80*/  VIADDMNMX R210, R210, UR21, R2, PT ;  /* 0x00000015d2d27c46 */ /* 0x000fe2000b800102 */
[C---:B------:R-:W-:Y:S01]  /*4c90*/  HMMA.16816.F32 R20, R8.reuse, R38, R20 ;  /* 0x000000260814723c */ /* 0x040fe20000001814 */
[C---:B------:R-:W-:Y:S01]  /*4ca0*/  ISETP.GE.AND P4, PT, R6.reuse, R213, PT ;  /* 0x000000d50600720c */ /* 0x040fe20003f86270 */
[----:B------:R-:W-:Y:S01]  /*4cb0*/  FFMA.FTZ R40, R13, -UR17, R40 ;  /* 0x800000110d287c23 */ /* 0x000fe20008010028 */
[----:B------:R-:W-:Y:S01]  /*4cc0*/  ISETP.GE.AND P1, PT, R6, R210, PT ;  /* 0x000000d20600720c */ /* 0x000fe20003f26270 */
[----:B------:R-:W-:Y:S01]  /*4cd0*/  VIADD R2, R16, 0x9 ;  /* 0x0000000910027836 */ /* 0x000fe20000000000 */
[C---:B------:R-:W-:Y:S01]  /*4ce0*/  ISETP.LT.OR P4, PT, R6.reuse, R214, P4 ;  /* 0x000000d60600720c */ /* 0x040fe20002781670 */
[C---:B-1----:R-:W-:Y:S01]  /*4cf0*/  HMMA.16816.F32 R68, R8.reuse, R24, R68 ;  /* 0x000000180844723c */ /* 0x042fe20000001844 */
[C-C-:B------:R-:W-:Y:S01]  /*4d00*/  IMAD.IADD R38, R215.reuse, 0x1, -R6.reuse ;  /* 0x00000001d7267824 */ /* 0x140fe200078e0a06 */
[----:B------:R-:W-:Y:S01]  /*4d10*/  ISETP.LT.OR P1, PT, R6, R211, P1 ;  /* 0x000000d30600720c */ /* 0x000fe20000f21670 */
[----:B------:R-:W-:Y:S01]  /*4d20*/  IMAD.IADD R6, R212, 0x1, -R6 ;  /* 0x00000001d4067824 */ /* 0x000fe200078e0a06 */
[-C--:B------:R-:W-:Y:S01]  /*4d30*/  ISETP.GE.AND P5, PT, R16, R213.reuse, PT ;  /* 0x000000d51000720c */ /* 0x080fe20003fa6270 */
[----:B------:R-:W-:Y:S01]  /*4d40*/  IMAD.IADD R36, R215, 0x1, -R2 ;  /* 0x00000001d7247824 */ /* 0x000fe200078e0a02 */
[----:B------:R-:W-:Y:S01]  /*4d50*/  HMMA.16816.F32 R64, R8, R26, R64 ;  /* 0x0000001a0840723c */ /* 0x000fe20000001840 */
[----:B------:R-:W-:Y:S01]  /*4d60*/  ISETP.GE.AND P3, PT, R2, R213, PT ;  /* 0x000000d50200720c */ /* 0x000fe20003f66270 */
[C---:B------:R-:W-:Y:S01]  /*4d70*/  VIADD R18, R16.reuse, 0x19 ;  /* 0x0000001910127836 */ /* 0x040fe20000000000 */
[----:B------:R-:W-:Y:S01]  /*4d80*/  IABS R6, R6 ;  /* 0x0000000600067213 */ /* 0x000fe20000000000 */
[C---:B------:R-:W-:Y:S01]  /*4d90*/  VIADD R13, R16.reuse, 0x18 ;  /* 0x00000018100d7836 */ /* 0x040fe20000000000 */
[----:B------:R-:W-:-:S02]  /*4da0*/  ISETP.LT.OR P5, PT, R16, R214, P5 ;  /* 0x000000d61000720c */ /* 0x000fc40002fa1670 */
[C---:B------:R-:W-:Y:S01]  /*4db0*/  VIADD R9, R16.reuse, 0x8 ;  /* 0x0000000810097836 */ /* 0x040fe20000000000 */
[----:B------:R-:W-:Y:S01]  /*4dc0*/  I2FP.F32.S32 R6, R6 ;  /* 0x0000000600067245 */ /* 0x000fe20000201400 */
[----:B------:R-:W-:Y:S01]  /*4dd0*/  VIADD R8, R16, 0x10 ;  /* 0x0000001010087836 */ /* 0x000fe20000000000 */
[----:B------:R-:W-:Y:S01]  /*4de0*/  FSEL R40, R40, -INF , !P5 ;  /* 0xff80000028287808 */ /* 0x000fe20006800000 */
[----:B------:R-:W-:Y:S01]  /*4df0*/  IMAD.IADD R11, R215, 0x1, -R9 ;  /* 0x00000001d70b7824 */ /* 0x000fe200078e0a09 */
[C---:B------:R-:W-:Y:S01]  /*4e00*/  ISETP.GE.AND P0, PT, R9.reuse, R213, PT ;  /* 0x000000d50900720c */ /* 0x040fe20003f06270 */
[----:B------:R-:W-:Y:S01]  /*4e10*/  FFMA.FTZ R37, R6, -UR17, R43 ;  /* 0x8000001106257c23 */ /* 0x000fe2000801002b */
[C---:B------:R-:W-:Y:S01]  /*4e20*/  ISETP.GE.AND P6, PT, R9.reuse, R210, PT ;  /* 0x000000d20900720c */ /* 0x040fe20003fc6270 */
[----:B------:R-:W-:Y:S01]  /*4e30*/  VIADD R6, R16, 0x11 ;  /* 0x0000001110067836 */ /* 0x000fe20000000000 */
[C---:B------:R-:W-:Y:S02]  /*4e40*/  ISETP.LT.OR P0, PT, R9.reuse, R214, P0 ;  /* 0x000000d60900720c */ /* 0x040fe40000701670 */
[----:B------:R-:W-:Y:S01]  /*4e50*/  ISETP.LT.OR P6, PT, R9, R211, P6 ;  /* 0x000000d30900720c */ /* 0x000fe200037c1670 */
[----:B------:R-:W-:Y:S01]  /*4e60*/  IMAD.IADD R9, R212, 0x1, -R9 ;  /* 0x00000001d4097824 */ /* 0x000fe200078e0a09 */
[----:B------:R-:W-:Y:S01]  /*4e70*/  IABS R11, R11 ;  /* 0x0000000b000b7213 */ /* 0x000fe20000000000 */
[----:B------:R-:W-:Y:S01]  /*4e80*/  IMAD.IADD R10, R215, 0x1, -R6 ;  /* 0x00000001d70a7824 */ /* 0x000fe200078e0a06 */
[----:B------:R-:W-:-:S02]  /*4e90*/  ISETP.GE.AND P5, PT, R2, R210, PT ;  /* 0x000000d20200720c */ /* 0x000fc40003fa6270 */
[----:B------:R-:W-:Y:S02]  /*4ea0*/  I2FP.F32.S32 R11, R11 ;  /* 0x0000000b000b7245 */ /* 0x000fe40000201400 */
[----:B------:R-:W-:Y:S02]  /*4eb0*/  IABS R9, R9 ;  /* 0x0000000900097213 */ /* 0x000fe40000000000 */
[----:B------:R-:W-:Y:S01]  /*4ec0*/  FSEL R37, R37, -INF , !P1 ;  /* 0xff80000025257808 */ /* 0x000fe20004800000 */
[----:B------:R-:W-:Y:S01]  /*4ed0*/  FFMA.FTZ R14, R11, -UR17, R56 ;  /* 0x800000110b0e7c23 */ /* 0x000fe20008010038 */
[----:B------:R-:W-:Y:S01]  /*4ee0*/  I2FP.F32.S32 R9, R9 ;  /* 0x0000000900097245 */ /* 0x000fe20000201400 */
[----:B------:R-:W-:Y:S01]  /*4ef0*/  IMAD.IADD R11, R212, 0x1, -R2 ;  /* 0x00000001d40b7824 */ /* 0x000fe200078e0a02 */
[----:B------:R-:W-:Y:S02]  /*4f00*/  IABS R38, R38 ;  /* 0x0000002600267213 */ /* 0x000fe40000000000 */
[----:B------:R-:W-:Y:S01]  /*4f10*/  FSEL R14, R14, -INF , !P0 ;  /* 0xff8000000e0e7808 */ /* 0x000fe20004000000 */
[----:B------:R-:W-:Y:S01]  /*4f20*/  FFMA.FTZ R43, R9, -UR17, R58 ;  /* 0x80000011092b7c23 */ /* 0x000fe2000801003a */
[C---:B------:R-:W-:Y:S01]  /*4f30*/  ISETP.GE.AND P1, PT, R6.reuse, R213, PT ;  /* 0x000000d50600720c */ /* 0x040fe20003f26270 */
[----:B------:R-:W-:Y:S01]  /*4f40*/  IMAD.IADD R9, R215, 0x1, -R8 ;  /* 0x00000001d7097824 */ /* 0x000fe200078e0a08 */
[----:B------:R-:W-:-:S02]  /*4f50*/  ISETP.GE.AND P0, PT, R6, R210, PT ;  /* 0x000000d20600720c */ /* 0x000fc40003f06270 */
[----:B------:R-:W-:Y:S02]  /*4f60*/  ISETP.GE.AND P2, PT, R16, R210, PT ;  /* 0x000000d21000720c */ /* 0x000fe40003f46270 */
[C---:B------:R-:W-:Y:S02]  /*4f70*/  ISETP.LT.OR P3, PT, R2.reuse, R214, P3 ;  /* 0x000000d60200720c */ /* 0x040fe40001f61670 */
[-C--:B------:R-:W-:Y:S01]  /*4f80*/  ISETP.LT.OR P5, PT, R2, R211.reuse, P5 ;  /* 0x000000d30200720c */ /* 0x080fe20002fa1670 */
[----:B------:R-:W-:Y:S01]  /*4f90*/  IMAD.IADD R2, R212, 0x1, -R6 ;  /* 0x00000001d4027824 */ /* 0x000fe200078e0a06 */
[----:B------:R-:W-:Y:S02]  /*4fa0*/  I2FP.F32.S32 R38, R38 ;  /* 0x0000002600267245 */ /* 0x000fe40000201400 */
[C---:B------:R-:W-:Y:S02]  /*4fb0*/  ISETP.LT.OR P1, PT, R6.reuse, R214, P1 ;  /* 0x000000d60600720c */ /* 0x040fe40000f21670 */
[----:B------:R-:W-:Y:S01]  /*4fc0*/  ISETP.LT.OR P0, PT, R6, R211, P0 ;  /* 0x000000d30600720c */ /* 0x000fe20000701670 */
[----:B------:R-:W-:Y:S01]  /*4fd0*/  FFMA.FTZ R38, R38, -UR17, R41 ;  /* 0x8000001126267c23 */ /* 0x000fe20008010029 */
[----:B------:R-:W-:Y:S01]  /*4fe0*/  IABS R6, R11 ;  /* 0x0000000b00067213 */ /* 0x000fe20000000000 */
[----:B------:R-:W-:Y:S01]  /*4ff0*/  IMAD.IADD R11, R215, 0x1, -R13 ;  /* 0x00000001d70b7824 */ /* 0x000fe200078e0a0d */
[----:B------:R-:W-:-:S02]  /*5000*/  IABS R9, R9 ;  /* 0x0000000900097213 */ /* 0x000fc40000000000 */
[----:B------:R-:W-:Y:S02]  /*5010*/  ISETP.LT.OR P2, PT, R16, R211, P2 ;  /* 0x000000d31000720c */ /* 0x000fe40001741670 */
[----:B------:R-:W-:Y:S02]  /*5020*/  I2FP.F32.S32 R6, R6 ;  /* 0x0000000600067245 */ /* 0x000fe40000201400 */
[----:B------:R-:W-:Y:S02]  /*5030*/  I2FP.F32.S32 R9, R9 ;  /* 0x0000000900097245 */ /* 0x000fe40000201400 */
[----:B------:R-:W-:Y:S01]  /*5040*/  FSEL R41, R15, -INF , !P2 ;  /* 0xff8000000f297808 */ /* 0x000fe20005000000 */
[----:B------:R-:W-:Y:S01]  /*5050*/  FFMA.FTZ R39, R6, -UR17, R59 ;  /* 0x8000001106277c23 */ /* 0x000fe2000801003b */
[----:B------:R-:W-:Y:S01]  /*5060*/  ISETP.GE.AND P2, PT, R8, R213, PT ;  /* 0x000000d50800720c */ /* 0x000fe20003f46270 */
[----:B------:R-:W-:Y:S01]  /*5070*/  FFMA.FTZ R12, R9, -UR17, R32 ;  /* 0x80000011090c7c23 */ /* 0x000fe20008010020 */
[----:B------:R-:W-:Y:S01]  /*5080*/  IABS R36, R36 ;  /* 0x0000002400247213 */ /* 0x000fe20000000000 */
[----:B------:R-:W-:Y:S01]  /*5090*/  IMAD.IADD R15, R212, 0x1, -R8 ;  /* 0x00000001d40f7824 */ /* 0x000fe200078e0a08 */
[----:B------:R-:W-:Y:S01]  /*50a0*/  ISETP.LT.OR P2, PT, R8, R214, P2 ;  /* 0x000000d60800720c */ /* 0x000fe20001741670 */
[----:B------:R-:W-:Y:S01]  /*50b0*/  IMAD.IADD R6, R215, 0x1, -R18 ;  /* 0x00000001d7067824 */ /* 0x000fe200078e0a12 */
[----:B------:R-:W-:-:S02]  /*50c0*/  I2FP.F32.S32 R36, R36 ;  /* 0x0000002400247245 */ /* 0x000fc40000201400 */
[----:B------:R-:W-:Y:S02]  /*50d0*/  IABS R2, R2 ;  /* 0x0000000200027213 */ /* 0x000fe40000000000 */
[----:B------:R-:W-:Y:S01]  /*50e0*/  FSEL R39, R39, -INF , !P5 ;  /* 0xff80000027277808 */ /* 0x000fe20006800000 */
[----:B------:R-:W-:Y:S01]  /*50f0*/  FFMA.FTZ R36, R36, -UR17, R57 ;  /* 0x8000001124247c23 */ /* 0x000fe20008010039 */
[----:B------:R-:W-:Y:S02]  /*5100*/  FSEL R12, R12, -INF , !P2 ;  /* 0xff8000000c0c7808 */ /* 0x000fe40005000000 */
[C---:B------:R-:W-:Y:S02]  /*5110*/  ISETP.GE.AND P5, PT, R18.reuse, R213, PT ;  /* 0x000000d51200720c */ /* 0x040fe40003fa6270 */
[----:B------:R-:W-:Y:S02]  /*5120*/  ISETP.GE.AND P2, PT, R18, R210, PT ;  /* 0x000000d21200720c */ /* 0x000fe40003f46270 */
[----:B------:R-:W-:-:S02]  /*5130*/  I2FP.F32.S32 R2, R2 ;  /* 0x0000000200027245 */ /* 0x000fc40000201400 */
[C---:B------:R-:W-:Y:S02]  /*5140*/  ISETP.LT.OR P5, PT, R18.reuse, R214, P5 ;  /* 0x000000d61200720c */ /* 0x040fe40002fa1670 */
[----:B------:R-:W-:Y:S01]  /*5150*/  ISETP.LT.OR P2, PT, R18, R211, P2 ;  /* 0x000000d31200720c */ /* 0x000fe20001741670 */
[----:B------:R-:W-:Y:S01]  /*5160*/  IMAD.IADD R18, R212, 0x1, -R18 ;  /* 0x00000001d4127824 */ /* 0x000fe200078e0a12 */
[----:B------:R-:W-:Y:S01]  /*5170*/  FSEL R43, R43, -INF , !P6 ;  /* 0xff8000002b2b7808 */ /* 0x000fe20007000000 */
[----:B------:R-:W-:Y:S01]  /*5180*/  FFMA.FTZ R9, R2, -UR17, R35 ;  /* 0x8000001102097c23 */ /* 0x000fe20008010023 */
[----:B------:R-:W-:Y:S01]  /*5190*/  FSEL R36, R36, -INF , !P3 ;  /* 0xff80000024247808 */ /* 0x000fe20005800000 */
[----:B------:R-:W-:Y:S01]  /*51a0*/  VIADD R2, R16, 0x20 ;  /* 0x0000002010027836 */ /* 0x000fe20000000000 */
[C---:B------:R-:W-:Y:S02]  /*51b0*/  ISETP.GE.AND P6, PT, R13.reuse, R213, PT ;  /* 0x000000d50d00720c */ /* 0x040fe40003fc6270 */
[----:B------:R-:W-:Y:S01]  /*51c0*/  ISETP.GE.AND P3, PT, R13, R210, PT ;  /* 0x000000d20d00720c */ /* 0x000fe20003f66270 */
[--C-:B------:R-:W-:Y:S01]  /*51d0*/  IMAD.IADD R17, R215, 0x1, -R2.reuse ;  /* 0x00000001d7117824 */ /* 0x100fe200078e0a02 */
[----:B------:R-:W-:Y:S01]  /*51e0*/  IABS R15, R15 ;  /* 0x0000000f000f7213 */ /* 0x000fe20000000000 */
[----:B------:R-:W-:Y:S01]  /*51f0*/  IMAD.IADD R25, R212, 0x1, -R2 ;  /* 0x00000001d4197824 */ /* 0x000fe200078e0a02 */
[----:B------:R-:W-:-:S02]  /*5200*/  IABS R10, R10 ;  /* 0x0000000a000a7213 */ /* 0x000fc40000000000 */
[----:B------:R-:W-:Y:S02]  /*5210*/  IABS R11, R11 ;  /* 0x0000000b000b7213 */ /* 0x000fe40000000000 */
[----:B------:R-:W-:Y:S02]  /*5220*/  IABS R18, R18 ;  /* 0x0000001200127213 */ /* 0x000fe40000000000 */
[C---:B------:R-:W-:Y:S02]  /*5230*/  ISETP.LT.OR P6, PT, R13.reuse, R214, P6 ;  /* 0x000000d60d00720c */ /* 0x040fe400037c1670 */
[----:B------:R-:W-:Y:S01]  /*5240*/  ISETP.LT.OR P3, PT, R13, R211, P3 ;  /* 0x000000d30d00720c */ /* 0x000fe20001f61670 */
[----:B------:R-:W-:Y:S01]  /*5250*/  IMAD.IADD R13, R212, 0x1, -R13 ;  /* 0x00000001d40d7824 */ /* 0x000fe200078e0a0d */
[----:B------:R-:W-:Y:S02]  /*5260*/  FSEL R38, R38, -INF , !P4 ;  /* 0xff80000026267808 */ /* 0x000fe40006000000 */
[----:B------:R-:W-:-:S02]  /*5270*/  ISETP.GE.AND P4, PT, R8, R210, PT ;  /* 0x000000d20800720c */ /* 0x000fc40003f86270 */
[----:B------:R-:W-:Y:S02]  /*5280*/  I2FP.F32.S32 R15, R15 ;  /* 0x0000000f000f7245 */ /* 0x000fe40000201400 */
[----:B------:R-:W-:Y:S02]  /*5290*/  I2FP.F32.S32 R10, R10 ;  /* 0x0000000a000a7245 */ /* 0x000fe40000201400 */
[----:B------:R-:W-:Y:S01]  /*52a0*/  I2FP.F32.S32 R11, R11 ;  /* 0x0000000b000b7245 */ /* 0x000fe20000201400 */
[----:B------:R-:W-:Y:S01]  /*52b0*/  FFMA.FTZ R15, R15, -UR17, R34 ;  /* 0x800000110f0f7c23 */ /* 0x000fe20008010022 */
[----:B------:R-:W-:Y:S01]  /*52c0*/  I2FP.F32.S32 R18, R18 ;  /* 0x0000001200127245 */ /* 0x000fe20000201400 */
[----:B------:R-:W-:Y:S01]  /*52d0*/  FFMA.FTZ R10, R10, -UR17, R33 ;  /* 0x800000110a0a7c23 */ /* 0x000fe20008010021 */
[----:B------:R-:W-:Y:S01]  /*52e0*/  BAR.SYNC.DEFER_BLOCKING 0x0 ;  /* 0x0000000000007b1d */ /* 0x000fe20000010000 */
[----:B------:R-:W-:Y:S01]  /*52f0*/  ISETP.LT.OR P4, PT, R8, R211, P4 ;  /* 0x000000d30800720c */ /* 0x000fe20002781670 */
[----:B------:R-:W-:Y:S01]  /*5300*/  FFMA.FTZ R8, R11, -UR17, R28 ;  /* 0x800000110b087c23 */ /* 0x000fe2000801001c */
[----:B------:R-:W-:Y:S01]  /*5310*/  IABS R13, R13 ;  /* 0x0000000d000d7213 */ /* 0x000fe20000000000 */
[----:B------:R-:W-:Y:S01]  /*5320*/  FFMA.FTZ R11, R18, -UR17, R31 ;  /* 0x80000011120b7c23 */ /* 0x000fe2000801001f */
[----:B------:R-:W-:Y:S01]  /*5330*/  IABS R6, R6 ;  /* 0x0000000600067213 */ /* 0x000fe20000000000 */
[----:B------:R-:W-:Y:S01]  /*5340*/  VIADD R18, R16, 0x21 ;  /* 0x0000002110127836 */ /* 0x000fe20000000000 */
[----:B------:R-:W-:-:S02]  /*5350*/  IABS R17, R17 ;  /* 0x0000001100117213 */ /* 0x000fc40000000000 */
[----:B------:R-:W-:Y:S01]  /*5360*/  I2FP.F32.S32 R13, R13 ;  /* 0x0000000d000d7245 */ /* 0x000fe20000201400 */
[----:B------:R-:W-:Y:S01]  /*5370*/  IMAD.IADD R24, R215, 0x1, -R18 ;  /* 0x00000001d7187824 */ /* 0x000fe200078e0a12 */
[----:B------:R-:W-:Y:S02]  /*5380*/  I2FP.F32.S32 R6, R6 ;  /* 0x0000000600067245 */ /* 0x000fe40000201400 */
[----:B------:R-:W-:Y:S01]  /*5390*/  I2FP.F32.S32 R17, R17 ;  /* 0x0000001100117245 */ /* 0x000fe20000201400 */
[----:B------:R-:W-:Y:S01]  /*53a0*/  FFMA.FTZ R13, R13, -UR17, R30 ;  /* 0x800000110d0d7c23 */ /* 0x000fe2000801001e */
[----:B------:R-:W-:Y:S01]  /*53b0*/  FSEL R15, R15, -INF , !P4 ;  /* 0xff8000000f0f7808 */ /* 0x000fe20006000000 */
[----:B------:R-:W-:Y:S01]  /*53c0*/  FFMA.FTZ R6, R6, -UR17, R29 ;  /* 0x8000001106067c23 */ /* 0x000fe2000801001d */
[----:B------:R-:W-:Y:S01]  /*53d0*/  FSEL R10, R10, -INF , !P1 ;  /* 0xff8000000a0a7808 */ /* 0x000fe20004800000 */
[----:B------:R-:W-:Y:S01]  /*53e0*/  FFMA.FTZ R52, R17, -UR17, R52 ;  /* 0x8000001111347c23 */ /* 0x000fe20008010034 */
[----:B------:R-:W-:Y:S01]  /*53f0*/  ISETP.GE.AND P4, PT, R2, R213, PT ;  /* 0x000000d50200720c */ /* 0x000fe20003f86270 */
[----:B------:R-:W-:Y:S01]  /*5400*/  VIADD R17, R16, 0x28 ;  /* 0x0000002810117836 */ /* 0x000fe20000000000 */
[----:B------:R-:W-:-:S02]  /*5410*/  ISETP.GE.AND P1, PT, R2, R210, PT ;  /* 0x000000d20200720c */ /* 0x000fc40003f26270 */
[----:B------:R-:W-:Y:S01]  /*5420*/  FSEL R9, R9, -INF , !P0 ;  /* 0xff80000009097808 */ /* 0x000fe20004000000 */
[----:B------:R-:W-:Y:S01]  /*5430*/  IMAD.IADD R19, R215, 0x1, -R17 ;  /* 0x00000001d7137824 */ /* 0x000fe200078e0a11 */
[----:B------:R-:W-:Y:S02]  /*5440*/  FSEL R8, R8, -INF , !P6 ;  /* 0xff80000008087808 */ /* 0x000fe40007000000 */
[C---:B------:R-:W-:Y:S02]  /*5450*/  ISETP.GE.AND P0, PT, R18.reuse, R213, PT ;  /* 0x000000d51200720c */ /* 0x040fe40003f06270 */
[----:B------:R-:W-:Y:S02]  /*5460*/  ISETP.GE.AND P6, PT, R18, R210, PT ;  /* 0x000000d21200720c */ /* 0x000fe40003fc6270 */
[CC--:B------:R-:W-:Y:S02]  /*5470*/  ISETP.LT.OR P4, PT, R2.reuse, R214.reuse, P4 ;  /* 0x000000d60200720c */ /* 0x0c0fe40002781670 */
[----:B------:R-:W-:Y:S01]  /*5480*/  ISETP.LT.OR P1, PT, R2, R211, P1 ;  /* 0x000000d30200720c */ /* 0x000fe20000f21670 */
[----:B------:R-:W-:Y:S01]  /*5490*/  IMAD.IADD R2, R212, 0x1, -R18 ;  /* 0x00000001d4027824 */ /* 0x000fe200078e0a12 */
[----:B------:R-:W-:-:S02]  /*54a0*/  ISETP.LT.OR P0, PT, R18, R214, P0 ;  /* 0x000000d61200720c */ /* 0x000fc40000701670 */
[----:B------:R-:W-:Y:S02]  /*54b0*/  ISETP.LT.OR P6, PT, R18, R211, P6 ;  /* 0x000000d31200720c */ /* 0x000fe400037c1670 */
[----:B------:R-:W-:Y:S02]  /*54c0*/  IABS R18, R24 ;  /* 0x0000001800127213 */ /* 0x000fe40000000000 */
[----:B------:R-:W-:Y:S02]  /*54d0*/  FSEL R13, R13, -INF , !P3 ;  /* 0xff8000000d0d7808 */ /* 0x000fe40005800000 */
[----:B------:R-:W-:Y:S02]  /*54e0*/  FSEL R6, R6, -INF , !P5 ;  /* 0xff80000006067808 */ /* 0x000fe40006800000 */
[C---:B------:R-:W-:Y:S02]  /*54f0*/  ISETP.GE.AND P3, PT, R17.reuse, R213, PT ;  /* 0x000000d51100720c */ /* 0x040fe40003f66270 */
[----:B------:R-:W-:-:S02]  /*5500*/  ISETP.GE.AND P5, PT, R17, R210, PT ;  /* 0x000000d21100720c */ /* 0x000fc40003fa6270 */
[----:B------:R-:W-:Y:S02]  /*5510*/  I2FP.F32.S32 R18, R18 ;  /* 0x0000001200127245 */ /* 0x000fe40000201400 */
[C---:B------:R-:W-:Y:S02]  /*5520*/  ISETP.LT.OR P3, PT, R17.reuse, R214, P3 ;  /* 0x000000d61100720c */ /* 0x040fe40001f61670 */
[----:B------:R-:W-:Y:S01]  /*5530*/  ISETP.LT.OR P5, PT, R17, R211, P5 ;  /* 0x000000d31100720c */ /* 0x000fe20002fa1670 */
[----:B------:R-:W-:Y:S01]  /*5540*/  IMAD.IADD R17, R212, 0x1, -R17 ;  /* 0x00000001d4117824 */ /* 0x000fe200078e0a11 */
[----:B------:R-:W-:Y:S01]  /*5550*/  IABS R19, R19 ;  /* 0x0000001300137213 */ /* 0x000fe20000000000 */
[----:B------:R-:W-:Y:S01]  /*5560*/  FFMA.FTZ R53, R18, -UR17, R53 ;  /* 0x8000001112357c23 */ /* 0x000fe20008010035 */
[----:B------:R-:W-:Y:S01]  /*5570*/  IABS R25, R25 ;  /* 0x0000001900197213 */ /* 0x000fe20000000000 */
[----:B------:R-:W-:Y:S01]  /*5580*/  VIADD R18, R16, 0x29 ;  /* 0x0000002910127836 */ /* 0x000fe20000000000 */
[----:B------:R-:W-:-:S02]  /*5590*/  I2FP.F32.S32 R19, R19 ;  /* 0x0000001300137245 */ /* 0x000fc40000201400 */
[----:B------:R-:W-:Y:S01]  /*55a0*/  IABS R17, R17 ;  /* 0x0000001100117213 */ /* 0x000fe20000000000 */
[----:B------:R-:W-:Y:S01]  /*55b0*/  IMAD.IADD R24, R215, 0x1, -R18 ;  /* 0x00000001d7187824 */ /* 0x000fe200078e0a12 */
[----:B------:R-:W-:Y:S01]  /*55c0*/  I2FP.F32.S32 R25, R25 ;  /* 0x0000001900197245 */ /* 0x000fe20000201400 */
[----:B------:R-:W-:Y:S01]  /*55d0*/  FFMA.FTZ R20, R19, -UR17, R20 ;  /* 0x8000001113147c23 */ /* 0x000fe20008010014 */
[----:B------:R-:W-:Y:S01]  /*55e0*/  FSEL R11, R11, -INF , !P2 ;  /* 0xff8000000b0b7808 */ /* 0x000fe20005000000 */
[----:B------:R-:W-:Y:S01]  /*55f0*/  VIADD R19, R16, 0x30 ;  /* 0x0000003010137836 */ /* 0x000fe20000000000 */
[----:B------:R-:W-:Y:S01]  /*5600*/  FSEL R138, R52, -INF , !P4 ;  /* 0xff800000348a7808 */ /* 0x000fe20006000000 */
[----:B------:R-:W-:Y:S01]  /*5610*/  FFMA.FTZ R54, R25, -UR17, R54 ;  /* 0x8000001119367c23 */ /* 0x000fe20008010036 */
[C---:B------:R-:W-:Y:S01]  /*5620*/  ISETP.GE.AND P2, PT, R18.reuse, R213, PT ;  /* 0x000000d51200720c */ /* 0x040fe20003f46270 */
[----:B------:R-:W-:Y:S01]  /*5630*/  IMAD.IADD R25, R215, 0x1, -R19 ;  /* 0x00000001d7197824 */ /* 0x000fe200078e0a13 */
[----:B------:R-:W-:-:S02]  /*5640*/  ISETP.GE.AND P4, PT, R18, R210, PT ;  /* 0x000000d21200720c */ /* 0x000fc40003f86270 */
[----:B------:R-:W-:Y:S02]  /*5650*/  IABS R2, R2 ;  /* 0x0000000200027213 */ /* 0x000fe40000000000 */
[----:B------:R-:W-:Y:S02]  /*5660*/  I2FP.F32.S32 R17, R17 ;  /* 0x0000001100117245 */ /* 0x000fe40000201400 */
[C---:B------:R-:W-:Y:S02]  /*5670*/  ISETP.LT.OR P2, PT, R18.reuse, R214, P2 ;  /* 0x000000d61200720c */ /* 0x040fe40001741670 */
[----:B------:R-:W-:Y:S01]  /*5680*/  ISETP.LT.OR P4, PT, R18, R211, P4 ;  /* 0x000000d31200720c */ /* 0x000fe20002781670 */
[----:B------:R-:W-:Y:S01]  /*5690*/  IMAD.IADD R18, R212, 0x1, -R18 ;  /* 0x00000001d4127824 */ /* 0x000fe200078e0a12 */
[----:B------:R-:W-:Y:S01]  /*56a0*/  I2FP.F32.S32 R2, R2 ;  /* 0x0000000200027245 */ /* 0x000fe20000201400 */
[----:B------:R-:W-:Y:S01]  /*56b0*/  FFMA.FTZ R22, R17, -UR17, R22 ;  /* 0x8000001111167c23 */ /* 0x000fe20008010016 */
[----:B------:R-:W-:Y:S01]  /*56c0*/  VIADD R17, R16, 0x31 ;  /* 0x0000003110117836 */ /* 0x000fe20000000000 */
[----:B------:R-:W-:-:S02]  /*56d0*/  FSEL R139, R54, -INF , !P1 ;  /* 0xff800000368b7808 */ /* 0x000fc40004800000 */
[----:B------:R-:W-:Y:S01]  /*56e0*/  FSEL R136, R53, -INF , !P0 ;  /* 0xff80000035887808 */ /* 0x000fe20004000000 */
[----:B------:R-:W-:Y:S01]  /*56f0*/  FFMA.FTZ R55, R2, -UR17, R55 ;  /* 0x8000001102377c23 */ /* 0x000fe20008010037 */
[----:B------:R-:W-:Y:S01]  /*5700*/  ISETP.GE.AND P1, PT, R19, R213, PT ;  /* 0x000000d51300720c */ /* 0x000fe20003f26270 */
[----:B------:R-:W-:Y:S01]  /*5710*/  IMAD.IADD R2, R215, 0x1, -R17 ;  /* 0x00000001d7027824 */ /* 0x000fe200078e0a11 */
        /* <DEDUP_REMOVED lines=22> */
[----:B------:R-:W1:Y:S01]  /*5880*/  LDC.U8 R2, c[0x0][0x388] ;  /* 0x0000e200ff027b82 */ /* 0x000e620000000000 */
[----:B------:R-:W-:Y:S01]  /*5890*/  FSEL R35, R22, -INF , !P5 ;  /* 0xff80000016237808 */ /* 0x000fe20006800000 */
[----:B------:R-:W-:Y:S01]  /*58a0*/  FFMA.FTZ R70, R19, -UR17, R70 ;  /* 0x8000001113467c23 */ /* 0x000fe20008010046 */
[----:B------:R-:W-:Y:S01]  /*58b0*/  FSEL R32, R21, -INF , !P2 ;  /* 0xff80000015207808 */ /* 0x000fe20005000000 */
[----:B------:R-:W-:Y:S01]  /*58c0*/  IMAD.IADD R20, R212, 0x1, -R17 ;  /* 0x00000001d4147824 */ /* 0x000fe200078e0a11 */
[----:B------:R-:W-:Y:S01]  /*58d0*/  ISETP.GE.AND P6, PT, R17, R213, PT ;  /* 0x000000d51100720c */ /* 0x000fe20003fc6270 */
[----:B------:R-:W-:Y:S01]  /*58e0*/  IMAD.IADD R19, R215, 0x1, -R18 ;  /* 0x00000001d7137824 */ /* 0x000fe200078e0a12 */
[----:B------:R-:W-:-:S02]  /*58f0*/  ISETP.GE.AND P3, PT, R17, R210, PT ;  /* 0x000000d21100720c */ /* 0x000fc40003f66270 */
[CC--:B------:R-:W-:Y:S02]  /*5900*/  ISETP.GE.AND P5, PT, R18.reuse, R213.reuse, PT ;  /* 0x000000d51200720c */ /* 0x0c0fe40003fa6270 */
[-C--:B------:R-:W-:Y:S02]  /*5910*/  ISETP.GE.AND P2, PT, R18, R210.reuse, PT ;  /* 0x000000d21200720c */ /* 0x080fe40003f46270 */
[----:B------:R-:W-:Y:S02]  /*5920*/  FSEL R33, R23, -INF , !P4 ;  /* 0xff80000017217808 */ /* 0x000fe40006000000 */
[----:B------:R-:W-:Y:S02]  /*5930*/  FSEL R226, R68, -INF , !P1 ;  /* 0xff80000044e27808 */ /* 0x000fe40004800000 */
[C---:B------:R-:W-:Y:S02]  /*5940*/  ISETP.GE.AND P4, PT, R16.reuse, R213, PT ;  /* 0x000000d51000720c */ /* 0x040fe40003f86270 */
[----:B------:R-:W-:-:S02]  /*5950*/  ISETP.GE.AND P1, PT, R16, R210, PT ;  /* 0x000000d21000720c */ /* 0x000fc40003f26270 */
[CC--:B------:R-:W-:Y:S02]  /*5960*/  ISETP.LT.OR P6, PT, R17.reuse, R214.reuse, P6 ;  /* 0x000000d61100720c */ /* 0x0c0fe400037c1670 */
[-C--:B------:R-:W-:Y:S01]  /*5970*/  ISETP.LT.OR P3, PT, R17, R211.reuse, P3 ;  /* 0x000000d31100720c */ /* 0x080fe20001f61670 */
[----:B------:R-:W-:Y:S01]  /*5980*/  IMAD.IADD R17, R215, 0x1, -R16 ;  /* 0x00000001d7117824 */ /* 0x000fe200078e0a10 */
[-C--:B------:R-:W-:Y:S01]  /*5990*/  ISETP.LT.OR P5, PT, R18, R214.reuse, P5 ;  /* 0x000000d61200720c */ /* 0x080fe20002fa1670 */
[----:B-1----:R-:W-:Y:S01]  /*59a0*/  IMAD R168, R2, 0x10000, R2 ;  /* 0x0001000002a87824 */ /* 0x002fe200078e0202 */
[-C--:B------:R-:W-:Y:S01]  /*59b0*/  ISETP.LT.OR P2, PT, R18, R211.reuse, P2 ;  /* 0x000000d31200720c */ /* 0x080fe20001741670 */
[----:B------:R-:W-:Y:S01]  /*59c0*/  IMAD.IADD R18, R212, 0x1, -R18 ;  /* 0x00000001d4127824 */ /* 0x000fe200078e0a12 */
[C---:B------:R-:W-:Y:S02]  /*59d0*/  ISETP.LT.OR P4, PT, R16.reuse, R214, P4 ;  /* 0x000000d61000720c */ /* 0x040fe40002781670 */
        /* <DEDUP_REMOVED lines=70> */
[----:B------:R-:W5:Y:S01]  /*5e40*/  @!P4 LDC.64 R22, c[0x0][0x218] ;  /* 0x00008600ff16cb82 */ /* 0x000f620000000a00 */
        /* <DEDUP_REMOVED lines=69> */
.L_x_1225:
[----:B------:R-:W-:Y:S05]  /*62a0*/  BSYNC B0 ;  /* 0x0000000000007941 */ /* 0x000fea0003800000 */
.L_x_1224:
[----:B------:R-:W0:Y:S02]  /*62b0*/  LDGDEPBAR ;  /* 0x00000000000079af */ /* 0x000e240000000000 */
.L_x_1223:
[----:B------:R-:W-:Y:S01]  /*62c0*/  FMNMX.FTZ R3, R40, R38, !PT ;  /* 0x0000002628037209 */ /* 0x000fe20007810000 */
[----:B------:R-:W-:Y:S01]  /*62d0*/  IMAD.WIDE.U32 R148, R217, -0x326172a9, RZ ;  /* 0xcd9e8d57d9947825 */ /* 0x000fe200078e00ff */
[----:B--2---:R-:W-:Y:S01]  /*62e0*/  FMNMX.FTZ R18, R41, R37, !PT ;  /* 0x0000002529127209 */ /* 0x004fe20007810000 */
[----:B------:R-:W-:Y:S01]  /*62f0*/  USHF.L.U32 UR35, UR19, 0x1, URZ ;  /* 0x0000000113237899 */ /* 0x000fe2000800063f */
[----:B------:R-:W-:Y:S01]  /*6300*/  FMNMX.FTZ R3, R14, R3, !PT ;  /* 0x000000030e037209 */ /* 0x000fe20007810000 */
[----:B------:R-:W-:Y:S01]  /*6310*/  UIADD3 UR6, UR31, -0x4498517b, URZ ;  /* 0xbb67ae851f067890 */ /* 0x000fe2000fffe03f */
[----:B------:R-:W-:Y:S01]  /*6320*/  FMNMX.FTZ R18, R43, R18, !PT ;  /* 0x000000122b127209 */ /* 0x000fe20007810000 */
[----:B------:R-:W-:Y:S01]  /*6330*/  IMAD.WIDE.U32 R150, R218, -0x2daee0ad, RZ ;  /* 0xd2511f53da967825 */ /* 0x000fe200078e00ff */
[----:B------:R-:W-:Y:S01]  /*6340*/  FMNMX.FTZ R3, R36, R3, !PT ;  /* 0x0000000324037209 */ /* 0x000fe20007810000 */
[----:B------:R-:W-:Y:S01]  /*6350*/  UIADD3 UR32, UR30, -0x61c88647, URZ ;  /* 0x9e3779b91e207890 */ /* 0x000fe2000fffe03f */
[----:B------:R-:W-:Y:S01]  /*6360*/  FMNMX.FTZ R18, R39, R18, !PT ;  /* 0x0000001227127209 */ /* 0x000fe20007810000 */
[----:B------:R-:W-:Y:S01]  /*6370*/  IMAD.U32 R19, RZ, RZ, UR35 ;  /* 0x00000023ff137e24 */ /* 0x000fe2000f8e00ff */
[----:B------:R-:W-:Y:S01]  /*6380*/  FMNMX.FTZ R3, R12, R3, !PT ;  /* 0x000000030c037209 */ /* 0x000fe20007810000 */
[----:B------:R-:W-:Y:S01]  /*6390*/  UIADD3 UR29, UR30, 0x3c6ef372, URZ ;  /* 0x3c6ef3721e1d7890 */ /* 0x000fe2000fffe03f */
[----:B------:R-:W-:Y:S01]  /*63a0*/  FMNMX.FTZ R18, R15, R18, !PT ;  /* 0x000000120f127209 */ /* 0x000fe20007810000 */
[----:B------:R-:W-:Y:S01]  /*63b0*/  UIADD3 UR28, UR31, 0x76cf5d0a, URZ ;  /* 0x76cf5d0a1f1c7890 */ /* 0x000fe2000fffe03f */
[----:B------:R-:W-:Y:S01]  /*63c0*/  FMNMX.FTZ R3, R10, R3, !PT ;  /* 0x000000030a037209 */ /* 0x000fe20007810000 */
[----:B------:R-:W-:Y:S01]  /*63d0*/  UIADD3 UR22, UR31, 0x32370b8f, URZ ;  /* 0x32370b8f1f167890 */ /* 0x000fe2000fffe03f */
[----:B------:R-:W-:Y:S01]  /*63e0*/  FMNMX.FTZ R18, R9, R18, !PT ;  /* 0x0000001209127209 */ /* 0x000fe20007810000 */
        /* <DEDUP_REMOVED lines=8> */
[----:B------:R-:W-:Y:S01]  /*6470*/  UIADD3 UR35, UR35, 0x1, URZ ;  /* 0x0000000123237890 */ /* 0x000fe2000fffe03f */
        /* <DEDUP_REMOVED lines=11> */
[----:B-1----:R-:W-:Y:S02]  /*6530*/  FMNMX.FTZ R17, R199, R18, !PT ;  /* 0x00000012c7117209 */ /* 0x002fe40007810000 */
[----:B------:R-:W-:-:S02]  /*6540*/  FMNMX.FTZ R3, R222, R3, !PT ;  /* 0x00000003de037209 */ /* 0x000fc40007810000 */
[----:B------:R-:W-:Y:S02]  /*6550*/  FMNMX.FTZ R18, R198, R17, !PT ;  /* 0x00000011c6127209 */ /* 0x000fe40007810000 */
[----:B------:R-:W-:Y:S02]  /*6560*/  FMNMX.FTZ R16, R202, R3, !PT ;  /* 0x00000003ca107209 */ /* 0x000fe40007810000 */
[----:B------:R-:W-:Y:S02]  /*6570*/  FMNMX.FTZ R17, R197, R18, !PT ;  /* 0x00000012c5117209 */ /* 0x000fe40007810000 */
[----:B------:R-:W-:Y:S01]  /*6580*/  LOP3.LUT R219, R4, UR30, RZ, 0x3c, !PT ;  /* 0x0000001e04db7c12 */ /* 0x000fe2000f8e3cff */
[----:B------:R-:W1:Y:S01]  /*6590*/  SHFL.BFLY PT, R3, R16, 0x2, 0x1f ;  /* 0x0c401f0010037f89 */ /* 0x000e6200000e0000 */
[----:B------:R-:W-:Y:S02]  /*65a0*/  LOP3.LUT R4, R151, UR31, R19, 0x96, !PT ;  /* 0x0000001f97047c12 */ /* 0x000fe4000f8e9613 */
[----:B------:R-:W-:Y:S01]  /*65b0*/  LOP3.LUT R142, R149, R219, RZ, 0x3c, !PT ;  /* 0x000000db958e7212 */ /* 0x000fe200078e3cff */
[----:B------:R-:W2:Y:S01]  /*65c0*/  SHFL.BFLY PT, R18, R17, 0x2, 0x1f ;  /* 0x0c401f0011127f89 */ /* 0x000ea200000e0000 */
[----:B------:R-:W-:Y:S01]  /*65d0*/  LEA R188, R0, UR4, 0x1 ;  /* 0x0000000400bc7c11 */ /* 0x000fe2000f8e08ff */
[----:B------:R-:W-:Y:S01]  /*65e0*/  IMAD.WIDE.U32 R22, R4, -0x326172a9, RZ ;  /* 0xcd9e8d5704167825 */ /* 0x000fe200078e00ff */
[----:B------:R-:W-:-:S03]  /*65f0*/  UIADD3 UR4, UR30, 0x1715609d, URZ ;  /* 0x1715609d1e047890 */ /* 0x000fc6000fffe03f */
[----:B------:R-:W-:Y:S01]  /*6600*/  IMAD.WIDE.U32 R142, R142, -0x2daee0ad, RZ ;  /* 0xd2511f538e8e7825 */ /* 0x000fe200078e00ff */
[----:B------:R-:W-:Y:S01]  /*6610*/  LOP3.LUT R4, R23, UR32, R148, 0x96, !PT ;  /* 0x0000002017047c12 */ /* 0x000fe2000f8e9694 */
[----:B------:R-:W-:Y:S02]  /*6620*/  LDSM.16.MT88.4 R124, [R188+0xc000] ;  /* 0x00c00000bc7c783b */ /* 0x000fe40000004200 */
[----:B------:R-:W-:Y:S01]  /*6630*/  IMAD R186, R7, 0x2, R188 ;  /* 0x0000000207ba7824 */ /* 0x000fe200078e02bc */
[----:B------:R-:W-:Y:S01]  /*6640*/  LOP3.LUT R140, R143, UR6, R150, 0x96, !PT ;  /* 0x000000068f8c7c12 */ /* 0x000fe2000f8e9696 */
[----:B------:R-:W-:Y:S01]  /*6650*/  IMAD.WIDE.U32 R20, R4, -0x2daee0ad, RZ ;  /* 0xd2511f5304147825 */ /* 0x000fe200078e00ff */
[----:B------:R-:W-:Y:S01]  /*6660*/  UIADD3 UR6, UR31, -0x126145ec, URZ ;  /* 0xed9eba141f067890 */ /* 0x000fe2000fffe03f */
[----:B------:R-:W-:Y:S02]  /*6670*/  LDSM.16.MT88.4 R72, [R188+0x10000] ;  /* 0x01000000bc48783b */ /* 0x000fe40000004200 */
[----:B------:R-:W-:Y:S01]  /*6680*/  IMAD.WIDE.U32 R140, R140, -0x326172a9, RZ ;  /* 0xcd9e8d578c8c7825 */ /* 0x000fe200078e00ff */
[----:B------:R-:W-:Y:S01]  /*6690*/  LOP3.LUT R4, R21, UR28, R142, 0x96, !PT ;  /* 0x0000001c15047c12 */ /* 0x000fe2000f8e968e */
[----:B------:R-:W-:Y:S01]  /*66a0*/  LDSM.16.MT88.4 R116, [R186+0xc000] ;  /* 0x00c00000ba74783b */ /* 0x000fe20000004200 */
[----:B-1----:R-:W-:Y:S01]  /*66b0*/  FMNMX.FTZ R3, R16, R3, !PT ;  /* 0x0000000310037209 */ /* 0x002fe20007810000 */
[----:B------:R-:W-:Y:S01]  /*66c0*/  IMAD R185, R5, 0x2, R188 ;  /* 0x0000000205b97824 */ /* 0x000fe200078e02bc */
[----:B------:R-:W-:Y:S01]  /*66d0*/  LOP3.LUT R22, R141, UR29, R22, 0x96, !PT ;  /* 0x0000001d8d167c12 */ /* 0x000fe2000f8e9616 */
[----:B------:R-:W-:Y:S01]  /*66e0*/  IMAD R184, R5, 0x2, R186 ;  /* 0x0000000205b87824 */ /* 0x000fe200078e02ba */
[----:B--2---:R-:W-:Y:S01]  /*66f0*/  FMNMX.FTZ R18, R17, R18, !PT ;  /* 0x0000001211127209 */ /* 0x004fe20007810000 */
[----:B------:R-:W1:Y:S01]  /*6700*/  SHFL.BFLY PT, R132, R3, 0x1, 0x1f ;  /* 0x0c201f0003847f89 */ /* 0x000e6200000e0000 */
[----:B------:R-:W-:-:S03]  /*6710*/  IMAD.WIDE.U32 R16, R4, -0x326172a9, RZ ;  /* 0xcd9e8d5704107825 */ /* 0x000fc600078e00ff */
[----:B------:R-:W-:Y:S01]  /*6720*/  LDSM.16.MT88.4 R108, [R185+0xc000] ;  /* 0x00c00000b96c783b */ /* 0x000fe20000004200 */
[----:B------:R-:W-:Y:S01]  /*6730*/  IMAD.WIDE.U32 R22, R22, -0x2daee0ad, RZ ;  /* 0xd2511f5316167825 */ /* 0x000fe200078e00ff */
[----:B------:R-:W-:Y:S02]  /*6740*/  LOP3.LUT R4, R17, UR25, R140, 0x96, !PT ;  /* 0x0000001911047c12 */ /* 0x000fe4000f8e968c */
[----:B------:R-:W-:Y:S02]  /*6750*/  LDSM.16.MT88.4 R100, [R184+0xc000] ;  /* 0x00c00000b864783b */ /* 0x000fe40000004200 */
[----:B------:R-:W-:Y:S01]  /*6760*/  LOP3.LUT R20, R23, UR22, R20, 0x96, !PT ;  /* 0x0000001617147c12 */ /* 0x000fe2000f8e9614 */
[----:B------:R-:W-:Y:S01]  /*6770*/  IMAD.WIDE.U32 R24, R4, -0x2daee0ad, RZ ;  /* 0xd2511f5304187825 */ /* 0x000fe200078e00ff */
[----:B------:R-:W-:Y:S03]  /*6780*/  LDSM.16.MT88.4 R48, [R186+0xe000] ;  /* 0x00e00000ba30783b */ /* 0x000fe60000004200 */
[----:B------:R-:W-:Y:S01]  /*6790*/  IMAD.WIDE.U32 R20, R20, -0x326172a9, RZ ;  /* 0xcd9e8d5714147825 */ /* 0x000fe200078e00ff */
[----:B------:R-:W-:Y:S04]  /*67a0*/  LDSM.16.MT88.4 R64, [R184+0xe000] ;  /* 0x00e00000b840783b */ /* 0x000fe80000004200 */
[----:B------:R-:W-:Y:S01]  /*67b0*/  LOP3.LUT R16, R21, UR7, R16, 0x96, !PT ;  /* 0x0000000715107c12 */ /* 0x000fe2000f8e9610 */
[----:B------:R-:W-:Y:S01]  /*67c0*/  LDSM.16.MT88.4 R56, [R185+0xe000] ;  /* 0x00e00000b938783b */ /* 0x000fe20000004200 */
[----:B-1----:R-:W-:-:S03]  /*67d0*/  FMNMX.FTZ R132, R3, R132, !PT ;  /* 0x0000008403847209 */ /* 0x002fc60007810000 */
[----:B------:R-:W-:Y:S01]  /*67e0*/  IMAD.WIDE.U32 R16, R16, -0x2daee0ad, RZ ;  /* 0xd2511f5310107825 */ /* 0x000fe200078e00ff */
[----:B------:R-:W1:Y:S01]  /*67f0*/  SHFL.BFLY PT, R3, R18, 0x1, 0x1f ;  /* 0x0c201f0012037f89 */ /* 0x000e6200000e0000 */
[C---:B------:R-:W-:Y:S02]  /*6800*/  FSETP.NEU.FTZ.AND P1, PT, R132.reuse, -INF , PT ;  /* 0xff8000008400780b */ /* 0x040fe40003f3d000 */
[----:B------:R-:W-:Y:S01]  /*6810*/  FMUL.FTZ R203, R132, UR21 ;  /* 0x0000001584cb7c20 */ /* 0x000fe20008410000 */
[----:B------:R-:W-:Y:S01]  /*6820*/  LOP3.LUT R4, R17, UR18, R24, 0x96, !PT ;  /* 0x0000001211047c12 */ /* 0x000fe2000f8e9618 */
[----:B------:R-:W-:Y:S03]  /*6830*/  LDSM.16.MT88.4 R80, [R186+0x10000] ;  /* 0x01000000ba50783b */ /* 0x000fe60000004200 */
[----:B------:R-:W-:Y:S01]  /*6840*/  FSEL R203, R203, RZ, P1 ;  /* 0x000000ffcbcb7208 */ /* 0x000fe20000800000 */
[----:B------:R-:W-:Y:S04]  /*6850*/  LDSM.16.MT88.4 R88, [R185+0x10000] ;  /* 0x01000000b958783b */ /* 0x000fe80000004200 */
        /* <DEDUP_REMOVED lines=11> */
[----:B-1----:R-:W-:Y:S01]  /*6910*/  FMNMX.FTZ R3, R18, R3, !PT ;  /* 0x0000000312037209 */ /* 0x002fe20007810000 */
[----:B------:R-:W-:Y:S01]  /*6920*/  FFMA.FTZ R166, R34, UR21, -R203 ;  /* 0x0000001522a67c23 */ /* 0x000fe200080108cb */
[----:B------:R-:W-:Y:S01]  /*6930*/  LOP3.LUT R18, R25, UR6, R22, 0x96, !PT ;  /* 0x0000000619127c12 */ /* 0x000fe2000f8e9616 */
[----:B------:R-:W-:Y:S01]  /*6940*/  IMAD.WIDE.U32 R22, R4, -0x326172a9, RZ ;  /* 0xcd9e8d5704167825 */ /* 0x000fe200078e00ff */
[----:B------:R-:W-:-:S03]  /*6950*/  FSETP.NEU.FTZ.AND P1, PT, R3, -INF , PT ;  /* 0xff8000000300780b */ /* 0x000fc60003f3d000 */
[----:B------:R-:W-:Y:S01]  /*6960*/  FMUL.FTZ R200, R3, UR21 ;  /* 0x0000001503c87c20 */ /* 0x000fe20008410000 */
[----:B------:R-:W1:Y:S01]  /*6970*/  MUFU.EX2 R161, R161 ;  /* 0x000000a100a17308 */ /* 0x000e620000000800 */
[----:B------:R-:W-:Y:S01]  /*6980*/  IMAD.WIDE.U32 R18, R18, -0x326172a9, RZ ;  /* 0xcd9e8d5712127825 */ /* 0x000fe200078e00ff */
[----:B------:R-:W-:Y:S01]  /*6990*/  SHF.R.U32.HI R14, RZ, 0x10, R22 ;  /* 0x00000010ff0e7819 */ /* 0x000fe20000011616 */
[----:B------:R-:W-:Y:S01]  /*69a0*/  LDSM.16.MT88.4 R24, [R186+0xc800] ;  /* 0x00c80000ba18783b */ /* 0x000fe20000004200 */
[----:B------:R-:W-:Y:S01]  /*69b0*/  FSEL R200, R200, RZ, P1 ;  /* 0x000000ffc8c87208 */ /* 0x000fe20000800000 */
[----:B------:R-:W-:Y:S01]  /*69c0*/  FFMA.FTZ R167, R32, UR21, -R203 ;  /* 0x0000001520a77c23 */ /* 0x000fe200080108cb */
[----:B------:R-:W-:Y:S01]  /*69d0*/  LOP3.LUT R0, R23, UR10, R18, 0x96, !PT ;  /* 0x0000000a17007c12 */ /* 0x000fe2000f8e9612 */
[----:B------:R-:W-:Y:S01]  /*69e0*/  LDSM.16.MT88.4 R28, [R184+0x10000] ;  /* 0x01000000b81c783b */ /* 0x000fe20000004200 */
[----:B------:R-:W-:Y:S01]  /*69f0*/  LOP3.LUT R18, R22, 0xffff, RZ, 0xc0, !PT ;  /* 0x0000ffff16127812 */ /* 0x000fe200078ec0ff */
[--C-:B------:R-:W-:Y:S01]  /*6a00*/  FFMA.FTZ R158, R43, UR21, -R200.reuse ;  /* 0x000000152b9e7c23 */ /* 0x100fe200080108c8 */
[--C-:B------:R-:W-:Y:S01]  /*6a10*/  FFMA.FTZ R157, R39, UR21, -R200.reuse ;  /* 0x00000015279d7c23 */ /* 0x100fe200080108c8 */
[--C-:B------:R-:W-:Y:S01]  /*6a20*/  FFMA.FTZ R160, R41, UR21, -R200.reuse ;  /* 0x0000001529a07c23 */ /* 0x100fe200080108c8 */
[----:B------:R-:W-:Y:S01]  /*6a30*/  FFMA.FTZ R163, R37, UR21, -R200 ;  /* 0x0000001525a37c23 */ /* 0x000fe200080108c8 */
[----:B------:R-:W-:Y:S01]  /*6a40*/  SHF.R.U32.HI R4, RZ, 0x18, R22 ;  /* 0x00000018ff047819 */ /* 0x000fe20000011616 */
[----:B------:R-:W-:Y:S01]  /*6a50*/  MUFU.EX2 R159, R159 ;  /* 0x0000009f009f7308 */ /* 0x000fe20000000800 */
[----:B------:R-:W-:Y:S01]  /*6a60*/  LOP3.LUT R5, R14, 0xff, RZ, 0xc0, !PT ;  /* 0x000000ff0e057812 */ /* 0x000fe200078ec0ff */
[--C-:B------:R-:W-:Y:S01]  /*6a70*/  FFMA.FTZ R154, R15, UR21, -R200.reuse ;  /* 0x000000150f9a7c23 */ /* 0x100fe200080108c8 */
[----:B------:R-:W-:Y:S01]  /*6a80*/  LOP3.LUT R17, R22, 0xff, RZ, 0xc0, !PT ;  /* 0x000000ff16117812 */ /* 0x000fe200078ec0ff */
[----:B------:R-:W-:Y:S01]  /*6a90*/  FFMA.FTZ R135, R13, UR21, -R200 ;  /* 0x000000150d877c23 */ /* 0x000fe200080108c8 */
[----:B------:R-:W-:Y:S01]  /*6aa0*/  SHF.R.U32.HI R18, RZ, 0x8, R18 ;  /* 0x00000008ff127819 */ /* 0x000fe20000011612 */
[----:B------:R-:W-:Y:S01]  /*6ab0*/  FFMA.FTZ R153, R9, UR21, -R200 ;  /* 0x0000001509997c23 */ /* 0x000fe200080108c8 */
[C---:B------:R-:W-:Y:S01]  /*6ac0*/  LOP3.LUT R21, R0.reuse, 0xffff, RZ, 0xc0, !PT ;  /* 0x0000ffff00157812 */ /* 0x040fe200078ec0ff */
[----:B------:R-:W-:Y:S01]  /*6ad0*/  MUFU.EX2 R158, R158 ;  /* 0x0000009e009e7308 */ /* 0x000fe20000000800 */
[----:B------:R-:W-:Y:S01]  /*6ae0*/  PRMT R5, R5, 0x5410, R4 ;  /* 0x0000541005057816 */ /* 0x000fe20000000004 */
[----:B------:R-:W2:Y:S01]  /*6af0*/  LDSM.16.MT88.4 R40, [R188+0xe000] ;  /* 0x00e00000bc28783b */ /* 0x000ea20000004200 */
[----:B------:R-:W-:Y:S01]  /*6b00*/  PRMT R7, R17, 0x5410, R18 ;  /* 0x0000541011077816 */ /* 0x000fe20000000012 */
[--C-:B------:R-:W-:Y:S01]  /*6b10*/  FFMA.FTZ R196, R139, UR21, -R200.reuse ;  /* 0x000000158bc47c23 */ /* 0x100fe200080108c8 */
[----:B------:R-:W-:Y:S01]  /*6b20*/  LOP3.LUT R14, R0, 0xff, RZ, 0xc0, !PT ;  /* 0x000000ff000e7812 */ /* 0x000fe200078ec0ff */
[----:B------:R-:W-:Y:S01]  /*6b30*/  FFMA.FTZ R169, R137, UR21, -R200 ;  /* 0x0000001589a97c23 */ /* 0x000fe200080108c8 */
[----:B------:R-:W-:Y:S01]  /*6b40*/  SHF.R.U32.HI R21, RZ, 0x8, R21 ;  /* 0x00000008ff157819 */ /* 0x000fe20000011615 */
[----:B------:R-:W3:Y:S01]  /*6b50*/  MUFU.EX2 R157, R157 ;  /* 0x0000009d009d7308 */ /* 0x000ee20000000800 */
[----:B------:R-:W-:Y:S01]  /*6b60*/  SHF.R.U32.HI R18, RZ, 0x10, R0 ;  /* 0x00000010ff127819 */ /* 0x000fe20000011600 */
[----:B------:R-:W-:Y:S01]  /*6b70*/  FFMA.FTZ R171, R35, UR21, -R200 ;  /* 0x0000001523ab7c23 */ /* 0x000fe200080108c8 */
[----:B------:R-:W-:Y:S01]  /*6b80*/  SHF.R.U32.HI R17, RZ, 0x18, R0 ;  /* 0x00000018ff117819 */ /* 0x000fe20000011600 */
[--C-:B------:R-:W-:Y:S01]  /*6b90*/  FFMA.FTZ R170, R33, UR21, -R200.reuse ;  /* 0x0000001521aa7c23 */ /* 0x100fe200080108c8 */
[----:B------:R-:W-:Y:S01]  /*6ba0*/  PRMT R21, R14, 0x5410, R21 ;  /* 0x000054100e157816 */ /* 0x000fe20000000015 */
[----:B------:R-:W-:Y:S01]  /*6bb0*/  LDSM.16.MT88.4 R32, [R184+0xd000] ;  /* 0x00d00000b820783b */ /* 0x000fe20000004200 */
[--C-:B------:R-:W-:Y:S01]  /*6bc0*/  HSET2.LE.AND R99, R5, R168.reuse, PT ;  /* 0x000000a805637233 */ /* 0x100fe20003803000 */
[----:B------:R-:W-:Y:S01]  /*6bd0*/  MUFU.EX2 R160, R160 ;  /* 0x000000a000a07308 */ /* 0x000fe20000000800 */
[----:B------:R-:W-:Y:S01]  /*6be0*/  LOP3.LUT R0, R18, 0xff, RZ, 0xc0, !PT ;  /* 0x000000ff12007812 */ /* 0x000fe200078ec0ff */
[----:B------:R-:W-:Y:S01]  /*6bf0*/  LDSM.16.MT88.4 R12, [R184+0xc800] ;  /* 0x00c80000b80c783b */ /* 0x000fe20000004200 */
[--C-:B------:R-:W-:Y:S01]  /*6c00*/  HSET2.LE.AND R96, R21, R168.reuse, PT ;  /* 0x000000a815607233 */ /* 0x100fe20003803000 */
[----:B------:R-:W-:Y:S01]  /*6c10*/  FFMA.FTZ R225, R202, UR21, -R203 ;  /* 0x00000015cae17c23 */ /* 0x000fe200080108cb */
[----:B------:R-:W-:Y:S01]  /*6c20*/  PRMT R17, R0, 0x5410, R17 ;  /* 0x0000541000117816 */ /* 0x000fe20000000011 */
[----:B------:R-:W-:Y:S01]  /*6c30*/  FFMA.FTZ R223, R197, UR21, -R200 ;  /* 0x00000015c5df7c23 */ /* 0x000fe200080108c8 */
[----:B-1----:R-:W-:Y:S01]  /*6c40*/  F2FP.F16.F32.PACK_AB R5, R161, R162 ;  /* 0x000000a2a105723e */ /* 0x002fe200000000ff */
[----:B------:R-:W1:Y:S01]  /*6c50*/  MUFU.EX2 R163, R163 ;  /* 0x000000a300a37308 */ /* 0x000e620000000800 */
[----:B---3--:R-:W-:Y:S01]  /*6c60*/  F2FP.F16.F32.PACK_AB R4, R157, R158 ;  /* 0x0000009e9d04723e */ /* 0x008fe200000000ff */
[----:B------:R-:W-:Y:S01]  /*6c70*/  LDSM.16.MT88.4 R136, [R185+0xd000] ;  /* 0x00d00000b988783b */ /* 0x000fe20000004200 */
[----:B------:R-:W-:Y:S01]  /*6c80*/  HSET2.LE.AND R97, R17, R168, PT ;  /* 0x000000a811617233 */ /* 0x000fe20003803000 */
[----:B------:R-:W-:Y:S01]  /*6c90*/  FADD.FTZ R162, R162, R161 ;  /* 0x000000a1a2a27221 */ /* 0x000fe20000010000 */
[----:B------:R-:W-:-:S02]  /*6ca0*/  LOP3.LUT R99, R99, R4, RZ, 0xc0, !PT ;  /* 0x0000000463637212 */ /* 0x000fc400078ec0ff */
[----:B------:R-:W-:Y:S01]  /*6cb0*/  LOP3.LUT R4, R19, UR4, R20, 0x96, !PT ;  /* 0x0000000413047c12 */ /* 0x000fe2000f8e9614 */
[----:B------:R-:W3:Y:S01]  /*6cc0*/  MUFU.EX2 R156, R156 ;  /* 0x0000009c009c7308 */ /* 0x000ee20000000800 */
[----:B------:R-:W-:Y:S02]  /*6cd0*/  LOP3.LUT R96, R96, R5, RZ, 0xc0, !PT ;  /* 0x0000000560607212 */ /* 0x000fe400078ec0ff */
[----:B------:R-:W-:Y:S01]  /*6ce0*/  HSET2.LE.AND R7, R7, R168, PT ;  /* 0x000000a807077233 */ /* 0x000fe20003803000 */
[----:B------:R-:W-:-:S04]  /*6cf0*/  IMAD.WIDE.U32 R4, R4, -0x2daee0ad, RZ ;  /* 0xd2511f5304047825 */ /* 0x000fc800078e00ff */
[----:B------:R-:W-:Y:S01]  /*6d00*/  MUFU.EX2 R155, R155 ;  /* 0x0000009b009b7308 */ /* 0x000fe20000000800 */
[----:B-1----:R-:W-:Y:S01]  /*6d10*/  F2FP.F16.F32.PACK_AB R0, R163, R160 ;  /* 0x000000a0a300723e */ /* 0x002fe200000000ff */
[----:B------:R-:W-:Y:S01]  /*6d20*/  FADD.FTZ R163, R160, R163 ;  /* 0x000000a3a0a37221 */ /* 0x000fe20000010000 */
[----:B------:R-:W-:Y:S02]  /*6d30*/  LOP3.LUT R21, R4, 0xff, RZ, 0xc0, !PT ;  /* 0x000000ff04157812 */ /* 0x000fe400078ec0ff */
[----:B------:R-:W-:Y:S01]  /*6d40*/  LOP3.LUT R97, R97, R0, RZ, 0xc0, !PT ;  /* 0x0000000061617212 */ /* 0x000fe200078ec0ff */
[----:B------:R-:W-:Y:S01]  /*6d50*/  FADD.FTZ R158, R158, R163 ;  /* 0x000000a39e9e7221 */ /* 0x000fe20000010000 */
[----:B------:R-:W-:Y:S01]  /*6d60*/  LOP3.LUT R0, R4, 0xffff, RZ, 0xc0, !PT ;  /* 0x0000ffff04007812 */ /* 0x000fe200078ec0ff */
[----:B------:R-:W1:Y:S01]  /*6d70*/  MUFU.EX2 R152, R152 ;  /* 0x0000009800987308 */ /* 0x000e620000000800 */
[C---:B---3--:R-:W-:Y:S01]  /*6d80*/  F2FP.F16.F32.PACK_AB R98, R156.reuse, R159 ;  /* 0x0000009f9c62723e */ /* 0x048fe200000000ff */
[----:B------:R-:W-:Y:S01]  /*6d90*/  FADD.FTZ R159, R159, R162 ;  /* 0x000000a29f9f7221 */ /* 0x000fe20000010000 */
[----:B------:R-:W-:Y:S01]  /*6da0*/  SHF.R.U32.HI R0, RZ, 0x8, R0 ;  /* 0x00000008ff007819 */ /* 0x000fe20000011600 */
[----:B------:R-:W-:Y:S01]  /*6db0*/  FADD.FTZ R157, R157, R158 ;  /* 0x0000009e9d9d7221 */ /* 0x000fe20000010000 */
[----:B------:R-:W-:Y:S01]  /*6dc0*/  LOP3.LUT R98, R7, R98, RZ, 0xc0, !PT ;  /* 0x0000006207627212 */ /* 0x000fe200078ec0ff */
[----:B------:R-:W-:Y:S01]  /*6dd0*/  FADD.FTZ R156, R156, R159 ;  /* 0x0000009f9c9c7221 */ /* 0x000fe20000010000 */
[----:B------:R-:W-:Y:S01]  /*6de0*/  LOP3.LUT R145, R5, UR11, R16, 0x96, !PT ;  /* 0x0000000b05917c12 */ /* 0x000fe2000f8e9610 */
[----:B------:R-:W-:Y:S01]  /*6df0*/  MUFU.EX2 R134, R134 ;  /* 0x0000008600867308 */ /* 0x000fe20000000800 */
[--C-:B------:R-:W-:Y:S01]  /*6e00*/  SHF.R.U32.HI R10, RZ, 0x10, R4.reuse ;  /* 0x00000010ff0a7819 */ /* 0x100fe20000011604 */
[----:B------:R-:W-:Y:S01]  /*6e10*/  LDSM.16.MT88.4 R16, [R188+0xc800] ;  /* 0x00c80000bc10783b */ /* 0x000fe20000004200 */
[----:B------:R-:W-:Y:S01]  /*6e20*/  SHF.R.U32.HI R147, RZ, 0x18, R4 ;  /* 0x00000018ff937819 */ /* 0x000fe20000011604 */
[C---:B------:R-:W-:Y:S01]  /*6e30*/  HMMA.16816.F32 R112, R96.reuse, R108, RZ ;  /* 0x0000006c6070723c */ /* 0x040fe200000018ff */
[----:B------:R-:W-:Y:S01]  /*6e40*/  PRMT R21, R21, 0x5410, R0 ;  /* 0x0000541015157816 */ /* 0x000fe20000000000 */
[----:B------:R-:W3:Y:S01]  /*6e50*/  LDSM.16.MT88.4 R4, [R185+0xc800] ;  /* 0x00c80000b904783b */ /* 0x000ee20000004200 */
[----:B------:R-:W-:Y:S01]  /*6e60*/  FFMA.FTZ R0, R11, UR21, -R200 ;  /* 0x000000150b007c23 */ /* 0x000fe200080108c8 */
[----:B------:R-:W4:Y:S01]  /*6e70*/  MUFU.EX2 R133, R133 ;  /* 0x0000008500857308 */ /* 0x000f220000000800 */
[----:B------:R-:W-:Y:S01]  /*6e80*/  LOP3.LUT R20, R145, 0xffff, RZ, 0xc0, !PT ;  /* 0x0000ffff91147812 */ /* 0x000fe200078ec0ff */
[----:B------:R-:W-:Y:S01]  /*6e90*/  HMMA.16816.F32 R108, R96, R110, RZ ;  /* 0x0000006e606c723c */ /* 0x000fe200000018ff */
[----:B------:R-:W-:-:S02]  /*6ea0*/  SHF.R.U32.HI R8, RZ, 0x10, R145 ;  /* 0x00000010ff087819 */ /* 0x000fc40000011691 */
[----:B------:R-:W-:Y:S02]  /*6eb0*/  LOP3.LUT R23, R145, 0xff, RZ, 0xc0, !PT ;  /* 0x000000ff91177812 */ /* 0x000fe400078ec0ff */
[----:B------:R-:W-:Y:S01]  /*6ec0*/  SHF.R.U32.HI R20, RZ, 0x8, R20 ;  /* 0x00000008ff147819 */ /* 0x000fe20000011614 */
[----:B------:R-:W-:Y:S01]  /*6ed0*/  MUFU.EX2 R154, R154 ;  /* 0x0000009a009a7308 */ /* 0x000fe20000000800 */
[----:B------:R-:W-:Y:S01]  /*6ee0*/  LOP3.LUT R10, R10, 0xff, RZ, 0xc0, !PT ;  /* 0x000000ff0a0a7812 */ /* 0x000fe200078ec0ff */
[C---:B------:R-:W-:Y:S01]  /*6ef0*/  HMMA.16816.F32 R128, R96.reuse, R124, RZ ;  /* 0x0000007c6080723c */ /* 0x040fe200000018ff */
[----:B------:R-:W-:Y:S02]  /*6f00*/  SHF.R.U32.HI R145, RZ, 0x18, R145 ;  /* 0x00000018ff917819 */ /* 0x000fe40000011691 */
[----:B------:R-:W-:Y:S02]  /*6f10*/  LOP3.LUT R8, R8, 0xff, RZ, 0xc0, !PT ;  /* 0x000000ff08087812 */ /* 0x000fe400078ec0ff */
[----:B------:R-:W-:Y:S01]  /*6f20*/  PRMT R23, R23, 0x5410, R20 ;  /* 0x0000541017177816 */ /* 0x000fe20000000014 */
[----:B------:R-:W-:Y:S01]  /*6f30*/  MUFU.EX2 R135, R135 ;  /* 0x0000008700877308 */ /* 0x000fe20000000800 */
[----:B------:R-:W-:Y:S01]  /*6f40*/  PRMT R147, R10, 0x5410, R147 ;  /* 0x000054100a937816 */ /* 0x000fe20000000093 */
[----:B------:R-:W-:Y:S01]  /*6f50*/  HMMA.16816.F32 R124, R96, R126, RZ ;  /* 0x0000007e607c723c */ /* 0x000fe200000018ff */
[----:B------:R-:W-:-:S02]  /*6f60*/  PRMT R145, R8, 0x5410, R145 ;  /* 0x0000541008917816 */ /* 0x000fc40000000091 */
[--C-:B------:R-:W-:Y:S01]  /*6f70*/  HSET2.LE.AND R146, R21, R168.reuse, PT ;  /* 0x000000a815927233 */ /* 0x100fe20003803000 */
[----:B------:R-:W5:Y:S01]  /*6f80*/  LDSM.16.MT88.4 R8, [R188+0xe800] ;  /* 0x00e80000bc08783b */ /* 0x000f620000004200 */
[--C-:B------:R-:W-:Y:S01]  /*6f90*/  HSET2.LE.AND R144, R23, R168.reuse, PT ;  /* 0x000000a817907233 */ /* 0x100fe20003803000 */
[----:B------:R-:W2:Y:S01]  /*6fa0*/  MUFU.EX2 R0, R0 ;  /* 0x0000000000007308 */ /* 0x000ea20000000800 */
[--C-:B------:R-:W-:Y:S01]  /*6fb0*/  HSET2.LE.AND R147, R147, R168.reuse, PT ;  /* 0x000000a893937233 */ /* 0x100fe20003803000 */
[C---:B------:R-:W-:Y:S01]  /*6fc0*/  HMMA.16816.F32 R120, R96.reuse, R116, RZ ;  /* 0x000000746078723c */ /* 0x040fe200000018ff */
[----:B------:R-:W-:Y:S02]  /*6fd0*/  HSET2.LE.AND R145, R145, R168, PT ;  /* 0x000000a891917233 */ /* 0x000fe40003803000 */
[----:B-1----:R-:W-:Y:S01]  /*6fe0*/  F2FP.F16.F32.PACK_AB R21, R152, R155 ;  /* 0x0000009b9815723e */ /* 0x002fe200000000ff */
[----:B------:R-:W-:Y:S01]  /*6ff0*/  FADD.FTZ R155, R155, R156 ;  /* 0x0000009c9b9b7221 */ /* 0x000fe20000010000 */
[----:B----4-:R-:W-:Y:S01]  /*7000*/  F2FP.F16.F32.PACK_AB R23, R133, R134 ;  /* 0x000000868517723e */ /* 0x010fe200000000ff */
[----:B------:R-:W1:Y:S01]  /*7010*/  MUFU.EX2 R153, R153 ;  /* 0x0000009900997308 */ /* 0x000e620000000800 */
[----:B------:R-:W-:Y:S01]  /*7020*/  LOP3.LUT R144, R144, R21, RZ, 0xc0, !PT ;  /* 0x0000001590907212 */ /* 0x000fe200078ec0ff */
[----:B------:R-:W-:Y:S01]  /*7030*/  HMMA.16816.F32 R104, R96, R100, RZ ;  /* 0x000000646068723c */ /* 0x000fe200000018ff */
[----:B------:R-:W-:Y:S01]  /*7040*/  LOP3.LUT R146, R146, R23, RZ, 0xc0, !PT ;  /* 0x0000001792927212 */ /* 0x000fe200078ec0ff */
[----:B------:R-:W-:-:S04]  /*7050*/  FADD.FTZ R155, R152, R155 ;  /* 0x0000009b989b7221 */ /* 0x000fc80000010000 */
[C---:B------:R-:W-:Y:S01]  /*7060*/  HMMA.16816.F32 R100, R96.reuse, R102, RZ ;  /* 0x000000666064723c */ /* 0x040fe200000018ff */
[----:B--2---:R-:W-:Y:S01]  /*7070*/  F2FP.F16.F32.PACK_AB R20, R0, R135 ;  /* 0x000000870014723e */ /* 0x004fe200000000ff */
[----:B------:R-:W-:Y:S01]  /*7080*/  MUFU.EX2 R164, R164 ;  /* 0x000000a400a47308 */ /* 0x000fe20000000800 */
[----:B------:R-:W-:Y:S02]  /*7090*/  FADD.FTZ R134, R134, R155 ;  /* 0x0000009b86867221 */ /* 0x000fe40000010000 */
[----:B------:R-:W-:Y:S01]  /*70a0*/  LOP3.LUT R147, R147, R20, RZ, 0xc0, !PT ;  /* 0x0000001493937212 */ /* 0x000fe200078ec0ff */
[C---:B------:R-:W-:Y:S01]  /*70b0*/  HMMA.16816.F32 R36, R96.reuse, R40, RZ ;  /* 0x000000286024723c */ /* 0x040fe200000018ff */
[----:B------:R-:W-:Y:S01]  /*70c0*/  FADD.FTZ R133, R133, R134 ;  /* 0x0000008685857221 */ /* 0x000fe20000010000 */
[----:B-1----:R-:W-:Y:S02]  /*70d0*/  F2FP.F16.F32.PACK_AB R22, R153, R154 ;  /* 0x0000009a9916723e */ /* 0x002fe400000000ff */
[----:B------:R-:W-:Y:S01]  /*70e0*/  MUFU.EX2 R165, R165 ;  /* 0x000000a500a57308 */ /* 0x000fe20000000800 */
[----:B------:R-:W-:Y:S01]  /*70f0*/  FADD.FTZ R154, R154, R157 ;  /* 0x0000009d9a9a7221 */ /* 0x000fe20000010000 */
[----:B------:R-:W-:Y:S01]  /*7100*/  HMMA.16816.F32 R40, R96, R42, RZ ;  /* 0x0000002a6028723c */ /* 0x000fe200000018ff */
[----:B------:R-:W-:-:S02]  /*7110*/  LOP3.LUT R145, R145, R22, RZ, 0xc0, !PT ;  /* 0x0000001691917212 */ /* 0x000fc400078ec0ff */
[----:B------:R-:W1:Y:S01]  /*7120*/  LDSM.16.MT88.4 R20, [R186+0xe800] ;  /* 0x00e80000ba14783b */ /* 0x000e620000004200 */
[----:B------:R-:W-:Y:S02]  /*7130*/  FADD.FTZ R154, R153, R154 ;  /* 0x0000009a999a7221 */ /* 0x000fe40000010000 */
[----:B------:R-:W-:Y:S01]  /*7140*/  HMMA.16816.F32 R44, R96, R48, RZ ;  /* 0x00000030602c723c */ /* 0x000fe200000018ff */
[----:B------:R-:W-:Y:S01]  /*7150*/  MUFU.EX2 R196, R196 ;  /* 0x000000c400c47308 */ /* 0x000fe20000000800 */
[----:B------:R-:W-:-:S04]  /*7160*/  FADD.FTZ R135, R135, R154 ;  /* 0x0000009a87877221 */ /* 0x000fc80000010000 */
[C---:B---3--:R-:W-:Y:S01]  /*7170*/  HMMA.16816.F32 R112, R144.reuse, R4, R112 ;  /* 0x000000049070723c */ /* 0x048fe20000001870 */
[----:B------:R-:W-:Y:S02]  /*7180*/  FADD.FTZ R135, R0, R135 ;  /* 0x0000008700877221 */ /* 0x000fe40000010000 */
[----:B------:R-:W2:Y:S03]  /*7190*/  MUFU.EX2 R169, R169 ;  /* 0x000000a900a97308 */ /* 0x000ea60000000800 */
[C---:B------:R-:W-:Y:S01]  /*71a0*/  HMMA.16816.F32 R108, R144.reuse, R6, R108 ;  /* 0x00000006906c723c */ /* 0x040fe2000000186c */
[----:B------:R-:W3:Y:S04]  /*71b0*/  LDSM.16.MT88.4 R4, [R184+0xe800] ;  /* 0x00e80000b804783b */ /* 0x000ee80000004200 */
[----:B------:R-:W-:Y:S01]  /*71c0*/  MUFU.EX2 R171, R171 ;  /* 0x000000ab00ab7308 */ /* 0x000fe20000000800 */
[C---:B------:R-:W-:Y:S06]  /*71d0*/  HMMA.16816.F32 R128, R144.reuse, R16, R128 ;  /* 0x000000109080723c */ /* 0x040fec0000001880 */
[----:B------:R-:W-:Y:S01]  /*71e0*/  HMMA.16816.F32 R124, R144, R18, R124 ;  /* 0x00000012907c723c */ /* 0x000fe2000000187c */
[----:B------:R-:W4:Y:S01]  /*71f0*/  LDSM.16.MT88.4 R16, [R185+0xe800] ;  /* 0x00e80000b910783b */ /* 0x000f220000004200 */
[----:B------:R-:W2:Y:S04]  /*7200*/  MUFU.EX2 R170, R170 ;  /* 0x000000aa00aa7308 */ /* 0x000ea80000000800 */
[C---:B------:R-:W-:Y:S04]  /*7210*/  HMMA.16816.F32 R60, R96.reuse, R64, RZ ;  /* 0x00000040603c723c */ /* 0x040fe800000018ff */
[----:B------:R-:W-:Y:S02]  /*7220*/  MUFU.EX2 R166, R166 ;  /* 0x000000a600a67308 */ /* 0x000fe40000000800 */
[----:B------:R-:W-:Y:S06]  /*7230*/  HMMA.16816.F32 R64, R96, R66, RZ ;  /* 0x000000426040723c */ /* 0x000fec00000018ff */
[C---:B------:R-:W-:Y:S01]  /*7240*/  HMMA.16816.F32 R120, R144.reuse, R24, R120 ;  /* 0x000000189078723c */ /* 0x040fe20000001878 */
[----:B------:R-:W2:Y:S05]  /*7250*/  MUFU.EX2 R167, R167 ;  /* 0x000000a700a77308 */ /* 0x000eaa0000000800 */
[----:B------:R-:W-:Y:S01]  /*7260*/  HMMA.16816.F32 R104, R144, R12, R104 ;  /* 0x0000000c9068723c */ /* 0x000fe20000001868 */
[----:B------:R-:W-:-:S02]  /*7270*/  IMAD.U32 R25, RZ, RZ, UR35 ;  /* 0x00000023ff197e24 */ /* 0x000fc4000f8e00ff */
[----:B------:R-:W-:Y:S03]  /*7280*/  MUFU.EX2 R225, R225 ;  /* 0x000000e100e17308 */ /* 0x000fe60000000800 */
[----:B------:R-:W-:Y:S01]  /*7290*/  HMMA.16816.F32 R100, R144, R14, R100 ;  /* 0x0000000e9064723c */ /* 0x000fe20000001864 */
[----:B------:R-:W2:Y:S01]  /*72a0*/  LDSM.16.MT88.4 R12, [R188+0x10800] ;  /* 0x01080000bc0c783b */ /* 0x000ea20000004200 */
[----:B------:R-:W-:-:S03]  /*72b0*/  LOP3.LUT R25, R151, UR31, R25, 0x96, !PT ;  /* 0x0000001f97197c12 */ /* 0x000fc6000f8e9619 */
[----:B------:R-:W-:Y:S01]  /*72c0*/  MUFU.EX2 R223, R223 ;  /* 0x000000df00df7308 */ /* 0x000fe20000000800 */
[----:B------:R-:W-:Y:S01]  /*72d0*/  HMMA.16816.F32 R52, R96, R56, RZ ;  /* 0x000000386034723c */ /* 0x000fe200000018ff */
[----:B------:R-:W-:-:S05]  /*72e0*/  IMAD.WIDE.U32 R24, R25, -0x326172a9, RZ ;  /* 0xcd9e8d5719187825 */ /* 0x000fca00078e00ff */
[----:B-----5:R-:W-:Y:S01]  /*72f0*/  HMMA.16816.F32 R36, R144, R8, R36 ;  /* 0x000000089024723c */ /* 0x020fe20000001824 */
[----:B------:R-:W-:-:S05]  /*7300*/  LOP3.LUT R148, R25, UR32, R148, 0x96, !PT ;  /* 0x0000002019947c12 */ /* 0x000fca000f8e9694 */
[----:B------:R-:W-:Y:S01]  /*7310*/  HMMA.16816.F32 R40, R144, R10, R40 ;  /* 0x0000000a9028723c */ /* 0x000fe20000001828 */
[----:B------:R-:W5:Y:S01]  /*7320*/  LDSM.16.MT88.4 R8, [R186+0x10800] ;  /* 0x01080000ba08783b */ /* 0x000f620000004200 */
[----:B------:R-:W-:-:S04]  /*7330*/  IMAD.WIDE.U32 R148, R148, -0x2daee0ad, RZ ;  /* 0xd2511f5394947825 */ /* 0x000fc800078e00ff */
[----:B-1----:R-:W-:Y:S01]  /*7340*/  HMMA.16816.F32 R44, R144, R20, R44 ;  /* 0x00000014902c723c */ /* 0x002fe2000000182c */
[----:B------:R-:W-:-:S05]  /*7350*/  LOP3.LUT R142, R149, UR28, R142, 0x96, !PT ;  /* 0x0000001c958e7c12 */ /* 0x000fca000f8e968e */
[----:B------:R-:W-:Y:S01]  /*7360*/  HMMA.16816.F32 R68, R96, R72, RZ ;  /* 0x000000486044723c */ /* 0x000fe200000018ff */
[----:B------:R-:W-:Y:S01]  /*7370*/  LOP3.LUT R20, R141, UR29, R24, 0x96, !PT ;  /* 0x0000001d8d147c12 */ /* 0x000fe2000f8e9618 */
[----:B------:R-:W-:-:S04]  /*7380*/  IMAD.WIDE.U32 R142, R142, -0x326172a9, RZ ;  /* 0xcd9e8d578e8e7825 */ /* 0x000fc800078e00ff */
[----:B------:R-:W-:Y:S01]  /*7390*/  IMAD.WIDE.U32 R20, R20, -0x2daee0ad, RZ ;  /* 0xd2511f5314147825 */ /* 0x000fe200078e00ff */
[C---:B---3--:R-:W-:Y:S04]  /*73a0*/  HMMA.16816.F32 R60, R144.reuse, R4, R60 ;  /* 0x00000004903c723c */ /* 0x048fe8000000183c */
[----:B------:R-:W-:Y:S02]  /*73b0*/  LOP3.LUT R232, R21, UR22, R148, 0x96, !PT ;  /* 0x0000001615e87c12 */ /* 0x000fe4000f8e9694 */
[----:B------:R-:W-:Y:S01]  /*73c0*/  HMMA.16816.F32 R64, R144, R6, R64 ;  /* 0x000000069040723c */ /* 0x000fe20000001840 */
[----:B------:R-:W1:Y:S02]  /*73d0*/  LDSM.16.MT88.4 R4, [R185+0x10800] ;  /* 0x01080000b904783b */ /* 0x000e640000004200 */
[----:B------:R-:W-:-:S02]  /*73e0*/  IMAD.WIDE.U32 R232, R232, -0x326172a9, RZ ;  /* 0xcd9e8d57e8e87825 */ /* 0x000fc400078e00ff */
[----:B------:R-:W-:Y:S01]  /*73f0*/  LDSM.16.MT88.4 R148, [R184+0x10800] ;  /* 0x01080000b894783b */ /* 0x000fe20000004200 */
[----:B------:R-:W-:Y:S02]  /*7400*/  HMMA.16816.F32 R76, R96, R80, RZ ;  /* 0x00000050604c723c */ /* 0x000fe400000018ff */
[----:B------:R-:W-:-:S04]  /*7410*/  LOP3.LUT R234, R233, UR7, R142, 0x96, !PT ;  /* 0x00000007e9ea7c12 */ /* 0x000fc8000f8e968e */
[----:B----4-:R-:W-:Y:S01]  /*7420*/  HMMA.16816.F32 R52, R144, R16, R52 ;  /* 0x000000109034723c */ /* 0x010fe20000001834 */
[----:B------:R-:W-:-:S05]  /*7430*/  IMAD.WIDE.U32 R234, R234, -0x2daee0ad, RZ ;  /* 0xd2511f53eaea7825 */ /* 0x000fca00078e00ff */
[C---:B------:R-:W-:Y:S01]  /*7440*/  HMMA.16816.F32 R72, R96.reuse, R74, RZ ;  /* 0x0000004a6048723c */ /* 0x040fe200000018ff */
[----:B------:R-:W-:Y:S02]  /*7450*/  LOP3.LUT R16, R143, UR25, R140, 0x96, !PT ;  /* 0x000000198f107c12 */ /* 0x000fe4000f8e968c */
[----:B------:R-:W-:Y:S03]  /*7460*/  LDSM.16.MT88.4 R140, [R188+0xd000] ;  /* 0x00d00000bc8c783b */ /* 0x000fe60000004200 */
[----:B------:R-:W-:Y:S01]  /*7470*/  HMMA.16816.F32 R84, R96, R88, RZ ;  /* 0x000000586054723c */ /* 0x000fe200000018ff */
[----:B------:R-:W-:-:S05]  /*7480*/  IMAD.WIDE.U32 R16, R16, -0x2daee0ad, RZ ;  /* 0xd2511f5310107825 */ /* 0x000fca00078e00ff */
[----:B------:R-:W-:Y:S01]  /*7490*/  HMMA.16816.F32 R80, R96, R82, RZ ;  /* 0x000000526050723c */ /* 0x000fe200000018ff */
[----:B------:R-:W-:-:S05]  /*74a0*/  LOP3.LUT R236, R17, UR6, R20, 0x96, !PT ;  /* 0x0000000611ec7c12 */ /* 0x000fca000f8e9614 */
[----:B------:R-:W-:Y:S01]  /*74b0*/  HMMA.16816.F32 R88, R96, R90, RZ ;  /* 0x0000005a6058723c */ /* 0x000fe200000018ff */
[----:B------:R-:W-:-:S05]  /*74c0*/  IMAD.WIDE.U32 R236, R236, -0x326172a9, RZ ;  /* 0xcd9e8d57ecec7825 */ /* 0x000fca00078e00ff */
[----:B--2---:R-:W-:Y:S06]  /*74d0*/  HMMA.16816.F32 R68, R144, R12, R68 ;  /* 0x0000000c9044723c */ /* 0x004fec0000001844 */
[----:B------:R-:W-:Y:S01]  /*74e0*/  HMMA.16816.F32 R116, R96, R118, RZ ;  /* 0x000000766074723c */ /* 0x000fe200000018ff */
[----:B------:R-:W-:-:S05]  /*74f0*/  LOP3.LUT R12, R235, UR18, R16, 0x96, !PT ;  /* 0x00000012eb0c7c12 */ /* 0x000fca000f8e9610 */
[----:B------:R-:W-:Y:S01]  /*7500*/  IMAD.WIDE.U32 R16, R12, -0x326172a9, RZ ;  /* 0xcd9e8d570c107825 */ /* 0x000fe200078e00ff */
[----:B-----5:R-:W-:Y:S02]  /*7510*/  HMMA.16816.F32 R76, R144, R8, R76 ;  /* 0x00000008904c723c */ /* 0x020fe4000000184c */
[----:B------:R-:W-:-:S04]  /*7520*/  SHF.R.U32.HI R13, RZ, 0x18, R16 ;  /* 0x00000018ff0d7819 */ /* 0x000fc80000011610 */
[----:B------:R-:W-:Y:S01]  /*7530*/  HMMA.16816.F32 R56, R96, R58, RZ ;  /* 0x0000003a6038723c */ /* 0x000fe200000018ff */
[----:B------:R-:W-:Y:S02]  /*7540*/  SHF.R.U32.HI R8, RZ, 0x10, R16 ;  /* 0x00000010ff087819 */ /* 0x000fe40000011610 */
[----:B------:R-:W-:Y:S02]  /*7550*/  LOP3.LUT R12, R17, UR10, R236, 0x96, !PT ;  /* 0x0000000a110c7c12 */ /* 0x000fe4000f8e96ec */
[----:B------:R-:W-:Y:S01]  /*7560*/  LOP3.LUT R8, R8, 0xff, RZ, 0xc0, !PT ;  /* 0x000000ff08087812 */ /* 0x000fe200078ec0ff */
[C---:B------:R-:W-:Y:S01]  /*7570*/  HMMA.16816.F32 R72, R144.reuse, R14, R72 ;  /* 0x0000000e9048723c */ /* 0x040fe20000001848 */
[----:B------:R-:W-:Y:S02]  /*7580*/  SHF.R.U32.HI R25, RZ, 0x10, R12 ;  /* 0x00000010ff197819 */ /* 0x000fe4000001160c */
[----:B------:R-:W-:Y:S02]  /*7590*/  PRMT R13, R8, 0x5410, R13 ;  /* 0x00005410080d7816 */ /* 0x000fe4000000000d */
[----:B------:R-:W-:Y:S01]  /*75a0*/  LOP3.LUT R25, R25, 0xff, RZ, 0xc0, !PT ;  /* 0x000000ff19197812 */ /* 0x000fe200078ec0ff */
[----:B------:R-:W-:Y:S01]  /*75b0*/  HMMA.16816.F32 R80, R144, R10, R80 ;  /* 0x0000000a9050723c */ /* 0x000fe20000001850 */
[C---:B------:R-:W-:Y:S01]  /*75c0*/  LOP3.LUT R14, R16.reuse, 0xffff, RZ, 0xc0, !PT ;  /* 0x0000ffff100e7812 */ /* 0x040fe200078ec0ff */
[----:B------:R-:W2:Y:S01]  /*75d0*/  LDSM.16.MT88.4 R8, [R186+0xd000] ;  /* 0x00d00000ba08783b */ /* 0x000ea20000004200 */
[----:B------:R-:W-:-:S02]  /*75e0*/  LOP3.LUT R15, R16, 0xff, RZ, 0xc0, !PT ;  /* 0x000000ff100f7812 */ /* 0x000fc400078ec0ff */
[----:B------:R-:W-:Y:S01]  /*75f0*/  SHF.R.U32.HI R14, RZ, 0x8, R14 ;  /* 0x00000008ff0e7819 */ /* 0x000fe2000001160e */
[C---:B-1----:R-:W-:Y:S01]  /*7600*/  HMMA.16816.F32 R84, R144.reuse, R4, R84 ;  /* 0x000000049054723c */ /* 0x042fe20000001854 */
[--C-:B------:R-:W-:Y:S02]  /*7610*/  HSET2.LE.AND R13, R13, R168.reuse, PT ;  /* 0x000000a80d0d7233 */ /* 0x100fe40003803000 */
[----:B------:R-:W-:Y:S02]  /*7620*/  PRMT R15, R15, 0x5410, R14 ;  /* 0x000054100f0f7816 */ /* 0x000fe4000000000e */
[----:B------:R-:W-:Y:S01]  /*7630*/  LOP3.LUT R14, R12, 0xffff, RZ, 0xc0, !PT ;  /* 0x0000ffff0c0e7812 */ /* 0x000fe200078ec0ff */
[----:B------:R-:W-:Y:S01]  /*7640*/  HMMA.16816.F32 R88, R144, R6, R88 ;  /* 0x000000069058723c */ /* 0x000fe20000001858 */
[----:B------:R-:W1:Y:S01]  /*7650*/  LDSM.16.MT88.4 R4, [R185+0xf000] ;  /* 0x00f00000b904783b */ /* 0x000e620000004200 */
[----:B------:R-:W-:Y:S02]  /*7660*/  HSET2.LE.AND R15, R15, R168, PT ;  /* 0x000000a80f0f7233 */ /* 0x000fe40003803000 */
[----:B------:R-:W-:-:S02]  /*7670*/  SHF.R.U32.HI R14, RZ, 0x8, R14 ;  /* 0x00000008ff0e7819 */ /* 0x000fc4000001160e */
[C---:B------:R-:W-:Y:S06]  /*7680*/  HMMA.16816.F32 R116, R144.reuse, R26, R116 ;  /* 0x0000001a9074723c */ /* 0x040fec0000001874 */
[----:B------:R-:W-:Y:S01]  /*7690*/  HMMA.16816.F32 R56, R144, R18, R56 ;  /* 0x000000129038723c */ /* 0x000fe20000001838 */
[----:B------:R-:W-:Y:S01]  /*76a0*/  LOP3.LUT R27, R12, 0xff, RZ, 0xc0, !PT ;  /* 0x000000ff0c1b7812 */ /* 0x000fe200078ec0ff */
[----:B------:R-:W-:Y:S01]  /*76b0*/  LDSM.16.MT88.4 R16, [R184+0xf000] ;  /* 0x00f00000b810783b */ /* 0x000fe20000004200 */
[----:B------:R-:W-:Y:S02]  /*76c0*/  SHF.R.U32.HI R12, RZ, 0x18, R12 ;  /* 0x00000018ff0c7819 */ /* 0x000fe4000001160c */
[----:B------:R-:W-:Y:S01]  /*76d0*/  PRMT R27, R27, 0x5410, R14 ;  /* 0x000054101b1b7816 */ /* 0x000fe2000000000e */
[----:B------:R-:W-:Y:S01]  /*76e0*/  HMMA.16816.F32 R48, R96, R50, RZ ;  /* 0x000000326030723c */ /* 0x000fe200000018ff */
[----:B------:R-:W-:-:S02]  /*76f0*/  PRMT R25, R25, 0x5410, R12 ;  /* 0x0000541019197816 */ /* 0x000fc4000000000c */
        /* <DEDUP_REMOVED lines=28> */
[----:B------:R-:W-:Y:S01]  /*78c0*/  HMMA.16816.F32 R56, R24, R6, R56 ;  /* 0x000000061838723c */ /* 0x000fe20000001838 */
[----:B------:R-:W1:Y:S05]  /*78d0*/  LDSM.16.MT88.4 R4, [R185+0x11000] ;  /* 0x01100000b904783b */ /* 0x000e6a0000004200 */
[C---:B------:R-:W-:Y:S06]  /*78e0*/  HMMA.16816.F32 R92, R144.reuse, R148, R92 ;  /* 0x00000094905c723c */ /* 0x040fec000000185c */
[----:B------:R-:W-:Y:S06]  /*78f0*/  HMMA.16816.F32 R96, R144, R150, R96 ;  /* 0x000000969060723c */ /* 0x000fec0000001860 */
[----:B---3--:R-:W-:Y:S01]  /*7900*/  HMMA.16816.F32 R68, R24, R12, R68 ;  /* 0x0000000c1844723c */ /* 0x008fe20000001844 */
[--C-:B------:R-:W-:Y:S01]  /*7910*/  FFMA.FTZ R144, R199, UR21, -R200.reuse ;  /* 0x00000015c7907c23 */ /* 0x100fe200080108c8 */
[----:B------:R-:W-:-:S04]  /*7920*/  FFMA.FTZ R146, R198, UR21, -R200 ;  /* 0x00000015c6927c23 */ /* 0x000fc800080108c8 */
[C---:B------:R-:W-:Y:S01]  /*7930*/  HMMA.16816.F32 R128, R24.reuse, R140, R128 ;  /* 0x0000008c1880723c */ /* 0x040fe20000001880 */
[----:B------:R-:W-:Y:S01]  /*7940*/  LOP3.LUT R12, R237, UR4, R232, 0x96, !PT ;  /* 0x00000004ed0c7c12 */ /* 0x000fe2000f8e96e8 */
[----:B------:R-:W-:Y:S04]  /*7950*/  MUFU.EX2 R144, R144 ;  /* 0x0000009000907308 */ /* 0x000fe80000000800 */
[C---:B------:R-:W-:Y:S01]  /*7960*/  HMMA.16816.F32 R124, R24.reuse, R142, R124 ;  /* 0x0000008e187c723c */ /* 0x040fe2000000187c */
[--C-:B------:R-:W-:Y:S01]  /*7970*/  FFMA.FTZ R140, R226, UR21, -R203.reuse ;  /* 0x00000015e28c7c23 */ /* 0x100fe200080108cb */
[--C-:B------:R-:W-:Y:S01]  /*7980*/  FFMA.FTZ R141, R224, UR21, -R203.reuse ;  /* 0x00000015e08d7c23 */ /* 0x100fe200080108cb */
[----:B------:R-:W-:Y:S01]  /*7990*/  IMAD.WIDE.U32 R12, R12, -0x2daee0ad, RZ ;  /* 0xd2511f530c0c7825 */ /* 0x000fe200078e00ff */
[----:B------:R-:W-:Y:S02]  /*79a0*/  MUFU.EX2 R146, R146 ;  /* 0x0000009200927308 */ /* 0x000fe40000000800 */
[----:B------:R-:W-:Y:S01]  /*79b0*/  HMMA.16816.F32 R104, R24, R32, R104 ;  /* 0x000000201868723c */ /* 0x000fe20000001868 */
[----:B------:R-:W-:Y:S01]  /*79c0*/  FFMA.FTZ R142, R222, UR21, -R203 ;  /* 0x00000015de8e7c23 */ /* 0x000fe200080108cb */
[----:B------:R-:W-:Y:S01]  /*79d0*/  FFMA.FTZ R143, R201, UR21, -R200 ;  /* 0x00000015c98f7c23 */ /* 0x000fe200080108c8 */
[----:B------:R-:W-:-:S03]  /*79e0*/  LOP3.LUT R234, R13, UR11, R234, 0x96, !PT ;  /* 0x0000000b0dea7c12 */ /* 0x000fc6000f8e96ea */
[----:B------:R-:W-:Y:S01]  /*79f0*/  MUFU.EX2 R140, R140 ;  /* 0x0000008c008c7308 */ /* 0x000fe20000000800 */
[----:B--2---:R-:W-:Y:S01]  /*7a00*/  HMMA.16816.F32 R76, R24, R8, R76 ;  /* 0x00000008184c723c */ /* 0x004fe2000000184c */
[----:B------:R-:W-:-:S05]  /*7a10*/  LOP3.LUT R33, R12, 0xff, RZ, 0xc0, !PT ;  /* 0x000000ff0c217812 */ /* 0x000fca00078ec0ff */
[C---:B------:R-:W-:Y:S01]  /*7a20*/  HMMA.16816.F32 R80, R24.reuse, R10, R80 ;  /* 0x0000000a1850723c */ /* 0x040fe20000001850 */
[----:B------:R-:W2:Y:S01]  /*7a30*/  MUFU.EX2 R141, R141 ;  /* 0x0000008d008d7308 */ /* 0x000ea20000000800 */
[----:B------:R-:W-:Y:S02]  /*7a40*/  LOP3.LUT R8, R12, 0xffff, RZ, 0xc0, !PT ;  /* 0x0000ffff0c087812 */ /* 0x000fe400078ec0ff */
[--C-:B------:R-:W-:Y:S02]  /*7a50*/  SHF.R.U32.HI R9, RZ, 0x18, R12.reuse ;  /* 0x00000018ff097819 */ /* 0x100fe4000001160c */
[----:B-1----:R-:W-:Y:S01]  /*7a60*/  HMMA.16816.F32 R84, R24, R4, R84 ;  /* 0x000000041854723c */ /* 0x002fe20000001854 */
[----:B------:R-:W-:Y:S02]  /*7a70*/  SHF.R.U32.HI R10, RZ, 0x10, R12 ;  /* 0x00000010ff0a7819 */ /* 0x000fe4000001160c */
[----:B------:R-:W-:Y:S01]  /*7a80*/  MUFU.EX2 R142, R142 ;  /* 0x0000008e008e7308 */ /* 0x000fe20000000800 */
[----:B------:R-:W-:-:S02]  /*7a90*/  SHF.R.U32.HI R12, RZ, 0x10, R234 ;  /* 0x00000010ff0c7819 */ /* 0x000fc400000116ea */
[C---:B------:R-:W-:Y:S01]  /*7aa0*/  HMMA.16816.F32 R72, R24.reuse, R14, R72 ;  /* 0x0000000e1848723c */ /* 0x040fe20000001848 */
[C---:B------:R-:W-:Y:S02]  /*7ab0*/  LOP3.LUT R4, R234.reuse, 0xffff, RZ, 0xc0, !PT ;  /* 0x0000ffffea047812 */ /* 0x040fe400078ec0ff */
[----:B------:R-:W-:Y:S02]  /*7ac0*/  LOP3.LUT R11, R234, 0xff, RZ, 0xc0, !PT ;  /* 0x000000ffea0b7812 */ /* 0x000fe400078ec0ff */
[----:B------:R-:W1:Y:S01]  /*7ad0*/  MUFU.EX2 R143, R143 ;  /* 0x0000008f008f7308 */ /* 0x000e620000000800 */
[----:B------:R-:W-:Y:S01]  /*7ae0*/  LOP3.LUT R10, R10, 0xff, RZ, 0xc0, !PT ;  /* 0x000000ff0a0a7812 */ /* 0x000fe200078ec0ff */
[----:B------:R-:W-:Y:S01]  /*7af0*/  HMMA.16816.F32 R88, R24, R6, R88 ;  /* 0x000000061858723c */ /* 0x000fe20000001858 */
[----:B------:R-:W-:Y:S02]  /*7b00*/  SHF.R.U32.HI R14, RZ, 0x8, R4 ;  /* 0x00000008ff0e7819 */ /* 0x000fe40000011604 */
[----:B------:R-:W-:-:S02]  /*7b10*/  SHF.R.U32.HI R5, RZ, 0x18, R234 ;  /* 0x00000018ff057819 */ /* 0x000fc400000116ea */
[----:B------:R-:W-:Y:S01]  /*7b20*/  SHF.R.U32.HI R8, RZ, 0x8, R8 ;  /* 0x00000008ff087819 */ /* 0x000fe20000011608 */
[C---:B------:R-:W-:Y:S01]  /*7b30*/  HMMA.16816.F32 R36, R24.reuse, R28, R36 ;  /* 0x0000001c1824723c */ /* 0x040fe20000001824 */
[----:B------:R-:W-:Y:S02]  /*7b40*/  LOP3.LUT R4, R12, 0xff, RZ, 0xc0, !PT ;  /* 0x000000ff0c047812 */ /* 0x000fe400078ec0ff */
[----:B------:R-:W-:Y:S02]  /*7b50*/  PRMT R9, R10, 0x5410, R9 ;  /* 0x000054100a097816 */ /* 0x000fe40000000009 */
[----:B------:R-:W-:Y:S01]  /*7b60*/  PRMT R11, R11, 0x5410, R14 ;  /* 0x000054100b0b7816 */ /* 0x000fe2000000000e */
[----:B------:R-:W-:Y:S01]  /*7b70*/  HMMA.16816.F32 R40, R24, R30, R40 ;  /* 0x0000001e1828723c */ /* 0x000fe20000001828 */
[----:B------:R-:W-:Y:S01]  /*7b80*/  PRMT R33, R33, 0x5410, R8 ;  /* 0x0000541021217816 */ /* 0x000fe20000000008 */
[----:B------:R-:W3:Y:S01]  /*7b90*/  LDSM.16.MT88.4 R28, [R184+0x11000] ;  /* 0x01100000b81c783b */ /* 0x000ee20000004200 */
[----:B------:R-:W-:-:S02]  /*7ba0*/  PRMT R5, R4, 0x5410, R5 ;  /* 0x0000541004057816 */ /* 0x000fc40000000005 */
[--C-:B------:R-:W-:Y:S01]  /*7bb0*/  HSET2.LE.AND R4, R11, R168.reuse, PT ;  /* 0x000000a80b047233 */ /* 0x100fe20003803000 */
[C---:B------:R-:W-:Y:S01]  /*7bc0*/  HMMA.16816.F32 R44, R24.reuse, R20, R44 ;  /* 0x00000014182c723c */ /* 0x040fe2000000182c */
[--C-:B------:R-:W-:Y:S01]  /*7bd0*/  HSET2.LE.AND R7, R9, R168.reuse, PT ;  /* 0x000000a809077233 */ /* 0x100fe20003803000 */
[----:B------:R-:W-:Y:S01]  /*7be0*/  LDSM.16.MT88.4 R12, [R185+0xd800] ;  /* 0x00d80000b90c783b */ /* 0x000fe20000004200 */
[--C-:B------:R-:W-:Y:S02]  /*7bf0*/  HSET2.LE.AND R6, R33, R168.reuse, PT ;  /* 0x000000a821067233 */ /* 0x100fe40003803000 */
        /* <DEDUP_REMOVED lines=8> */
[----:B------:R-:W-:Y:S01]  /*7c80*/  F2FP.F16.F32.PACK_AB R8, R223, R146 ;  /* 0x00000092df08723e */ /* 0x000fe200000000ff */
[----:B------:R-:W-:Y:S01]  /*7c90*/  FADD.FTZ R143, R143, R170 ;  /* 0x000000aa8f8f7221 */ /* 0x000fe20000010000 */
[----:B------:R-:W-:Y:S01]  /*7ca0*/  LOP3.LUT R4, R4, R11, RZ, 0xc0, !PT ;  /* 0x0000000b04047212 */ /* 0x000fe200078ec0ff */
        /* <DEDUP_REMOVED lines=60> */
[----:B------:R-:W-:Y:S01]  /*8070*/  BAR.SYNC.DEFER_BLOCKING 0x0 ;  /* 0x0000000000007b1d */ /* 0x000fe20000010000 */
[----:B------:R-:W-:Y:S01]  /*8080*/  IMAD.WIDE.U32 R20, R20, UR9, R4 ;  /* 0x0000000914147c25 */ /* 0x000fe2000f8e0004 */
[----:B------:R-:W-:Y:S02]  /*8090*/  USHF.R.S32.HI UR7, URZ, 0x1f, UR19 ;  /* 0x0000001f3f077899 */ /* 0x000fe40008011413 */
[----:B------:R-:W-:Y:S01]  /*80a0*/  UIMAD UR6, UR8, UR19, URZ ;  /* 0x00000013080672a4 */ /* 0x000fe2000f8e023f */
[----:B------:R-:W-:-:S03]  /*80b0*/  IMAD.U32 R133, RZ, RZ, UR19 ;  /* 0x00000013ff857e24 */ /* 0x000fc6000f8e00ff */
[----:B------:R-:W1:Y:S01]  /*80c0*/  @!P3 LDC.64 R10, c[0x0][0x220] ;  /* 0x00008800ff0abb82 */ /* 0x000e620000000a00 */
[----:B------:R-:W-:Y:S02]  /*80d0*/  UISETP.GT.AND UP0, UPT, UR19, UR5, UPT ;  /* 0x000000051300728c */ /* 0x000fe4000bf04270 */
[----:B------:R-:W-:Y:S01]  /*80e0*/  UIMAD UR6, UR7, UR9, UR6 ;  /* 0x00000009070672a4 */ /* 0x000fe2000f8e0206 */
[----:B------:R-:W-:-:S04]  /*80f0*/  IMAD R133, R133, 0x40, R216 ;  /* 0x0000004085857824 */ /* 0x000fc800078e02d8 */
[----:B------:R-:W2:Y:S01]  /*8100*/  @!P4 LDC.64 R12, c[0x0][0x220] ;  /* 0x00008800ff0ccb82 */ /* 0x000ea20000000a00 */
[----:B------:R-:W-:-:S07]  /*8110*/  VIADD R18, R21, UR6 ;  /* 0x0000000615127c36 */ /* 0x000fce0008000000 */
[----:B------:R-:W3:Y:S01]  /*8120*/  @!P2 LDC.64 R8, c[0x0][0x220] ;  /* 0x00008800ff08ab82 */ /* 0x000ee20000000a00 */
[----:B------:R-:W-:Y:S07]  /*8130*/  @P4 STS.128 [R205+0xc000], RZ ;  /* 0x00c000ffcd004388 */ /* 0x000fee0000000c00 */
[----:B------:R-:W4:Y:S01]  /*8140*/  @!P4 LDC.64 R6, c[0x0][0x220] ;  /* 0x00008800ff06cb82 */ /* 0x000f220000000a00 */
[----:B-1----:R-:W-:-:S04]  /*8150*/  @!P3 LEA R26, P0, R20, R10, 0x1 ;  /* 0x0000000a141ab211 */ /* 0x002fc800078008ff */
[----:B------:R-:W-:-:S03]  /*8160*/  @!P3 LEA.HI.X R27, R20, R11, R18, 0x1, P0 ;  /* 0x0000000b141bb211 */ /* 0x000fc600000f0c12 */
[----:B------:R-:W1:Y:S01]  /*8170*/  @!P3 LDC.64 R4, c[0x0][0x220] ;  /* 0x00008800ff04bb82 */ /* 0x000e620000000a00 */
[----:B--2---:R-:W-:-:S04]  /*8180*/  @!P4 LEA R22, P1, R20, R12, 0x1 ;  /* 0x0000000c1416c211 */ /* 0x004fc800078208ff */
[C-C-:B------:R-:W-:Y:S02]  /*8190*/  @!P4 LEA.HI.X R23, R20.reuse, R13, R18.reuse, 0x1, P1 ;  /* 0x0000000d1417c211 */ /* 0x140fe400008f0c12 */
[C---:B------:R-:W-:Y:S01]  /*81a0*/  IADD3 R0, P1, R20.reuse, UR24, RZ ;  /* 0x0000001814007c10 */ /* 0x040fe2000ff3e0ff */
        /* <DEDUP_REMOVED lines=8> */
[----:B------:R-:W-:Y:S01]  /*8230*/  IADD3.X R18, R18, UR23, RZ, P1, !PT ;  /* 0x0000001712127c10 */ /* 0x000fe20008ffe4ff */
[----:B------:R-:W3:Y:S01]  /*8240*/  @!P4 LDC.64 R14, c[0x0][0x220] ;  /* 0x00008800ff0ecb82 */ /* 0x000ee20000000a00 */
[C---:B----4-:R-:W-:Y:S01]  /*8250*/  @!P4 LEA R20, P1, R0.reuse, R6, 0x1 ;  /* 0x000000060014c211 */ /* 0x050fe200078208ff */
[----:B------:R-:W-:Y:S01]  /*8260*/  @!PT LDS RZ, [RZ] ;  /* 0x00000000fffff984 */ /* 0x000fe20000000800 */
[----:B------:R-:W-:Y:S01]  /*8270*/  @!PT LDS RZ, [RZ] ;  /* 0x00000000fffff984 */ /* 0x000fe20000000800 */
[----:B------:R-:W-:Y:S01]  /*8280*/  @!PT LDS RZ, [RZ] ;  /* 0x00000000fffff984 */ /* 0x000fe20000000800 */
[----:B------:R-:W-:Y:S03]  /*8290*/  @!P3 LDGSTS.E.BYPASS.LTC128B.128 [R205+0xe000], desc[UR26][R26.64+0x80] ;  /* 0x0e0000801acdbfae */ /* 0x000fe6000b901d5a */
[C---:B------:R-:W-:Y:S01]  /*82a0*/  @!P4 LEA.HI.X R21, R0.reuse, R7, R18, 0x1, P1 ;  /* 0x000000070015c211 */ /* 0x040fe200008f0c12 */
[----:B------:R-:W-:Y:S01]  /*82b0*/  @P2 STS.128 [R205+0x10000], RZ ;  /* 0x010000ffcd002388 */ /* 0x000fe20000000c00 */
[C---:B------:R-:W-:Y:S01]  /*82c0*/  IADD3 R19, P1, R0.reuse, UR24, RZ ;  /* 0x0000001800137c10 */ /* 0x040fe2000ff3e0ff */
[----:B------:R-:W4:Y:S02]  /*82d0*/  @!P3 LDC.64 R12, c[0x0][0x220] ;  /* 0x00008800ff0cbb82 */ /* 0x000f240000000a00 */
[----:B------:R-:W-:Y:S01]  /*82e0*/  @!PT LDS RZ, [RZ] ;  /* 0x00000000fffff984 */ /* 0x000fe20000000800 */
[----:B------:R-:W-:Y:S01]  /*82f0*/  @!PT LDS RZ, [RZ] ;  /* 0x00000000fffff984 */ /* 0x000fe20000000800 */
[----:B------:R-:W-:Y:S01]  /*8300*/  @!PT LDS RZ, [RZ] ;  /* 0x00000000fffff984 */ /* 0x000fe20000000800 */
[----:B------:R-:W-:Y:S04]  /*8310*/  @!P2 LDGSTS.E.BYPASS.LTC128B.128 [R205+0x10000], desc[UR26][R24.64+0x100] ;  /* 0x1000010018cdafae */ /* 0x000fe8000b901d5a */
[----:B------:R-:W-:Y:S02]  /*8320*/  @P4 STS.128 [R205+0xc800], RZ ;  /* 0x00c800ffcd004388 */ /* 0x000fe40000000c00 */
[----:B------:R-:W5:Y:S02]  /*8330*/  @!P2 LDC.64 R10, c[0x0][0x220] ;  /* 0x00008800ff0aab82 */ /* 0x000f640000000a00 */
[----:B------:R-:W-:Y:S01]  /*8340*/  @!PT LDS RZ, [RZ] ;  /* 0x00000000fffff984 */ /* 0x000fe20000000800 */
[----:B------:R-:W-:Y:S01]  /*8350*/  @!PT LDS RZ, [RZ] ;  /* 0x00000000fffff984 */ /* 0x000fe20000000800 */
[----:B------:R-:W-:Y:S01]  /*8360*/  @!PT LDS RZ, [RZ] ;  /* 0x00000000fffff984 */ /* 0x000fe20000000800 */
[----:B------:R-:W-:Y:S01]  /*8370*/  @!P4 LDGSTS.E.BYPASS.LTC128B.128 [R205+0xc800], desc[UR26][R20.64] ;  /* 0x0c80000014cdcfae */ /* 0x000fe2000b901d5a */
[----:B-1----:R-:W-:-:S03]  /*8380*/  @!P3 LEA R22, P0, R0, R4, 0x1 ;  /* 0x000000040016b211 */ /* 0x002fc600078008ff */
[----:B------:R-:W-:Y:S02]  /*8390*/  @P3 STS.128 [R205+0xe800], RZ ;  /* 0x00e800ffcd003388 */ /* 0x000fe40000000c00 */
[----:B------:R-:W1:Y:S01]  /*83a0*/  @!P4 LDC.64 R8, c[0x0][0x220] ;  /* 0x00008800ff08cb82 */ /* 0x000e620000000a00 */
[C---:B------:R-:W-:Y:S02]  /*83b0*/  @!P3 LEA.HI.X R23, R0.reuse, R5, R18, 0x1, P0 ;  /* 0x000000050017b211 */ /* 0x040fe400000f0c12 */
[----:B--2---:R-:W-:-:S03]  /*83c0*/  @!P2 LEA R16, P0, R0, R16, 0x1 ;  /* 0x000000100010a211 */ /* 0x004fc600078008ff */
[----:B------:R-:W-:Y:S01]  /*83d0*/  @!PT LDS RZ, [RZ] ;  /* 0x00000000fffff984 */ /* 0x000fe20000000800 */
[----:B------:R-:W-:Y:S01]  /*83e0*/  @!PT LDS RZ, [RZ] ;  /* 0x00000000fffff984 */ /* 0x000fe20000000800 */
[----:B------:R-:W-:Y:S01]  /*83f0*/  @!PT LDS RZ, [RZ] ;  /* 0x00000000fffff984 */ /* 0x000fe20000000800 */
[----:B------:R-:W-:Y:S01]  /*8400*/  @!P3 LDGSTS.E.BYPASS.LTC128B.128 [R205+0xe800], desc[UR26][R22.64+0x80] ;  /* 0x0e80008016cdbfae */ /* 0x000fe2000b901d5a */
[----:B------:R-:W-:Y:S01]  /*8410*/  @!P2 LEA.HI.X R17, R0, R17, R18, 0x1, P0 ;  /* 0x000000110011a211 */ /* 0x000fe200000f0c12 */
[----:B------:R-:W2:Y:S01]  /*8420*/  @!P3 LDC.64 R6, c[0x0][0x220] ;  /* 0x00008800ff06bb82 */ /* 0x000ea20000000a00 */
[----:B------:R-:W-:Y:S01]  /*8430*/  IADD3.X R18, R18, UR23, RZ, P1, !PT ;  /* 0x0000001712127c10 */ /* 0x000fe20008ffe4ff */
[----:B------:R-:W-:Y:S01]  /*8440*/  @P2 STS.128 [R205+0x10800], RZ ;  /* 0x010800ffcd002388 */ /* 0x000fe20000000c00 */
[C---:B---3--:R-:W-:Y:S02]  /*8450*/  @!P4 LEA R14, P0, R19.reuse, R14, 0x1 ;  /* 0x0000000e130ec211 */ /* 0x048fe400078008ff */
[C---:B----4-:R-:W-:Y:S01]  /*8460*/  @!P3 LEA R12, P1, R19.reuse, R12, 0x1 ;  /* 0x0000000c130cb211 */ /* 0x050fe200078208ff */
[----:B------:R-:W-:Y:S01]  /*8470*/  @!PT LDS RZ, [RZ] ;  /* 0x00000000fffff984 */ /* 0x000fe20000000800 */
[----:B------:R-:W-:Y:S01]  /*8480*/  @!PT LDS RZ, [RZ] ;  /* 0x00000000fffff984 */ /* 0x000fe20000000800 */
[----:B------:R-:W-:Y:S01]  /*8490*/  @!PT LDS RZ, [RZ] ;  /* 0x00000000fffff984 */ /* 0x000fe20000000800 */
[----:B------:R-:W-:Y:S01]  /*84a0*/  @!P2 LDGSTS.E.BYPASS.LTC128B.128 [R205+0x10800], desc[UR26][R16.64+0x100] ;  /* 0x1080010010cdafae */ /* 0x000fe2000b901d5a */
[C---:B------:R-:W-:Y:S01]  /*84b0*/  @!P4 LEA.HI.X R15, R19.reuse, R15, R18, 0x1, P0 ;  /* 0x0000000f130fc211 */ /* 0x040fe200000f0c12 */
[----:B------:R-:W3:Y:S01]  /*84c0*/  @!P2 LDC.64 R4, c[0x0][0x220] ;  /* 0x00008800ff04ab82 */ /* 0x000ee20000000a00 */
[C---:B-----5:R-:W-:Y:S01]  /*84d0*/  @!P2 LEA R10, P0, R19.reuse, R10, 0x1 ;  /* 0x0000000a130aa211 */ /* 0x060fe200078008ff */
[----:B------:R-:W-:Y:S01]  /*84e0*/  @P4 STS.128 [R205+0xd000], RZ ;  /* 0x00d000ffcd004388 */ /* 0x000fe20000000c00 */
[----:B------:R-:W-:-:S02]  /*84f0*/  IADD3 R0, P5, R19, UR24, RZ ;  /* 0x0000001813007c10 */ /* 0x000fc4000ffbe0ff */
[C-C-:B------:R-:W-:Y:S01]  /*8500*/  @!P3 LEA.HI.X R13, R19.reuse, R13, R18.reuse, 0x1, P1 ;  /* 0x0000000d130db211 */ /* 0x140fe200008f0c12 */
[----:B------:R-:W-:Y:S01]  /*8510*/  @!PT LDS RZ, [RZ] ;  /* 0x00000000fffff984 */ /* 0x000fe20000000800 */
[----:B------:R-:W-:Y:S01]  /*8520*/  @!PT LDS RZ, [RZ] ;  /* 0x00000000fffff984 */ /* 0x000fe20000000800 */
[----:B------:R-:W-:Y:S01]  /*8530*/  @!PT LDS RZ, [RZ] ;  /* 0x00000000fffff984 */ /* 0x000fe20000000800 */
[----:B------:R-:W-:Y:S01]  /*8540*/  @!P4 LDGSTS.E.BYPASS.LTC128B.128 [R205+0xd000], desc[UR26][R14.64] ;  /* 0x0d0000000ecdcfae */ /* 0x000fe2000b901d5a */
[----:B------:R-:W-:Y:S02]  /*8550*/  @!P2 LEA.HI.X R11, R19, R11, R18, 0x1, P0 ;  /* 0x0000000b130ba211 */ /* 0x000fe400000f0c12 */
[----:B------:R-:W-:Y:S01]  /*8560*/  IADD3.X R18, R18, UR23, RZ, P5, !PT ;  /* 0x0000001712127c10 */ /* 0x000fe2000affe4ff */
[----:B------:R-:W-:Y:S01]  /*8570*/  @P3 STS.128 [R205+0xf000], RZ ;  /* 0x00f000ffcd003388 */ /* 0x000fe20000000c00 */
[----:B-1----:R-:W-:-:S03]  /*8580*/  @!P4 LEA R8, P5, R0, R8, 0x1 ;  /* 0x000000080008c211 */ /* 0x002fc600078a08ff */
[----:B------:R-:W-:Y:S01]  /*8590*/  @!PT LDS RZ, [RZ] ;  /* 0x00000000fffff984 */ /* 0x000fe20000000800 */
[----:B------:R-:W-:Y:S01]  /*85a0*/  @!PT LDS RZ, [RZ] ;  /* 0x00000000fffff984 */ /* 0x000fe20000000800 */
[----:B------:R-:W-:Y:S01]  /*85b0*/  @!PT LDS RZ, [RZ] ;  /* 0x00000000fffff984 */ /* 0x000fe20000000800 */
[----:B------:R1:W-:Y:S01]  /*85c0*/  @!P3 LDGSTS.E.BYPASS.LTC128B.128 [R205+0xf000], desc[UR26][R12.64+0x80] ;  /* 0x0f0000800ccdbfae */ /* 0x0003e2000b901d5a */
[C-C-:B------:R-:W-:Y:S02]  /*85d0*/  @!P4 LEA.HI.X R9, R0.reuse, R9, R18.reuse, 0x1, P5 ;  /* 0x000000090009c211 */ /* 0x140fe400028f0c12 */
[C---:B--2---:R-:W-:Y:S01]  /*85e0*/  @!P3 LEA R28, P1, R0.reuse, R6, 0x1 ;  /* 0x00000006001cb211 */ /* 0x044fe200078208ff */
[----:B------:R-:W-:Y:S01]  /*85f0*/  @P2 STS.128 [R205+0x11000], RZ ;  /* 0x011000ffcd002388 */ /* 0x000fe20000000c00 */
[C---:B------:R-:W-:Y:S02]  /*8600*/  ISETP.GE.AND P5, PT, R133.reuse, R210, PT ;  /* 0x000000d28500720c */ /* 0x040fe40003fa6270 */
[C-C-:B------:R-:W-:Y:S01]  /*8610*/  @!P3 LEA.HI.X R29, R0.reuse, R7, R18.reuse, 0x1, P1 ;  /* 0x00000007001db211 */ /* 0x140fe200008f0c12 */
[----:B------:R-:W-:Y:S01]  /*8620*/  @!PT LDS RZ, [RZ] ;  /* 0x00000000fffff984 */ /* 0x000fe20000000800 */
[----:B------:R-:W-:Y:S01]  /*8630*/  @!PT LDS RZ, [RZ] ;  /* 0x00000000fffff984 */ /* 0x000fe20000000800 */
[----:B------:R-:W-:Y:S01]  /*8640*/  @!PT LDS RZ, [RZ] ;  /* 0x00000000fffff984 */ /* 0x000fe20000000800 */
[----:B------:R-:W-:Y:S01]  /*8650*/  @!P2 LDGSTS.E.BYPASS.LTC128B.128 [R205+0x11000], desc[UR26][R10.64+0x100] ;  /* 0x110001000acdafae */ /* 0x000fe2000b901d5a */
[C---:B------:R-:W-:Y:S02]  /*8660*/  ISETP.LT.OR P5, PT, R133.reuse, R211, P5 ;  /* 0x000000d38500720c */ /* 0x040fe40002fa1670 */
[C---:B---3--:R-:W-:Y:S01]  /*8670*/  @!P2 LEA R30, P0, R0.reuse, R4, 0x1 ;  /* 0x00000004001ea211 */ /* 0x048fe200078008ff */
[----:B------:R-:W-:Y:S03]  /*8680*/  @P4 STS.128 [R205+0xd800], RZ ;  /* 0x00d800ffcd004388 */ /* 0x000fe60000000c00 */
[----:B------:R-:W-:Y:S01]  /*8690*/  @!P2 LEA.HI.X R31, R0, R5, R18, 0x1, P0 ;  /* 0x00000005001fa211 */ /* 0x000fe200000f0c12 */
[----:B------:R-:W-:Y:S01]  /*86a0*/  @!PT LDS RZ, [RZ] ;  /* 0x00000000fffff984 */ /* 0x000fe20000000800 */
[----:B------:R-:W-:Y:S01]  /*86b0*/  @!PT LDS RZ, [RZ] ;  /* 0x00000000fffff984 */ /* 0x000fe20000000800 */
[----:B------:R-:W-:Y:S01]  /*86c0*/  @!PT LDS RZ, [RZ] ;  /* 0x00000000fffff984 */ /* 0x000fe20000000800 */
[----:B------:R-:W-:Y:S01]  /*86d0*/  @!P4 LDGSTS.E.BYPASS.LTC128B.128 [R205+0xd800], desc[UR26][R8.64] ;  /* 0x0d80000008cdcfae */ /* 0x000fe2000b901d5a */
[C---:B------:R-:W-:Y:S01]  /*86e0*/  VIADD R0, R133.reuse, 0x1 ;  /* 0x0000000185007836 */ /* 0x040fe20000000000 */
[----:B------:R-:W-:-:S02]  /*86f0*/  ISETP.GE.AND P0, PT, R133, R213, PT ;  /* 0x000000d58500720c */ /* 0x000fc40003f06270 */
[----:B------:R-:W-:Y:S02]  /*8700*/  @P3 STS.128 [R205+0xf800], RZ ;  /* 0x00f800ffcd003388 */ /* 0x000fe40000000c00 */
[C---:B------:R-:W-:Y:S02]  /*8710*/  ISETP.GE.AND P6, PT, R0.reuse, R213, PT ;  /* 0x000000d50000720c */ /* 0x040fe40003fc6270 */
[----:B------:R-:W-:Y:S01]  /*8720*/  @!PT LDS RZ, [RZ] ;  /* 0x00000000fffff984 */ /* 0x000fe20000000800 */
[----:B------:R-:W-:Y:S01]  /*8730*/  @!PT LDS RZ, [RZ] ;  /* 0x00000000fffff984 */ /* 0x000fe20000000800 */
[----:B------:R-:W-:Y:S01]  /*8740*/  @!PT LDS RZ, [RZ] ;  /* 0x00000000fffff984 */ /* 0x000fe20000000800 */
[----:B------:R-:W-:Y:S01]  /*8750*/  @!P3 LDGSTS.E.BYPASS.LTC128B.128 [R205+0xf800], desc[UR26][R28.64+0x80] ;  /* 0x0f8000801ccdbfae */ /* 0x000fe2000b901d5a */
[C---:B------:R-:W-:Y:S02]  /*8760*/  ISETP.GE.AND P1, PT, R0.reuse, R210, PT ;  /* 0x000000d20000720c */ /* 0x040fe40003f26270 */
[CC--:B------:R-:W-:Y:S01]  /*8770*/  ISETP.LT.OR P6, PT, R0.reuse, R214.reuse, P6 ;  /* 0x000000d60000720c */ /* 0x0c0fe200037c1670 */
[----:B------:R-:W-:Y:S01]  /*8780*/  @P2 STS.128 [R205+0x11800], RZ ;  /* 0x011800ffcd002388 */ /* 0x000fe20000000c00 */
[----:B------:R-:W-:Y:S02]  /*8790*/  ISETP.LT.OR P1, PT, R0, R211, P1 ;  /* 0x000000d30000720c */ /* 0x000fe40000f21670 */
[----:B------:R-:W-:Y:S01]  /*87a0*/  ISETP.LT.OR P0, PT, R133, R214, P0 ;  /* 0x000000d68500720c */ /* 0x000fe20000701670 */
[----:B------:R-:W-:Y:S01]  /*87b0*/  @!PT LDS RZ, [RZ] ;  /* 0x00000000fffff984 */ /* 0x000fe20000000800 */
[----:B------:R-:W-:Y:S01]  /*87c0*/  @!PT LDS RZ, [RZ] ;  /* 0x00000000fffff984 */ /* 0x000fe20000000800 */
[----:B------:R-:W-:Y:S01]  /*87d0*/  @!PT LDS RZ, [RZ] ;  /* 0x00000000fffff984 */ /* 0x000fe20000000800 */
[----:B------:R2:W-:Y:S04]  /*87e0*/  @!P2 LDGSTS.E.BYPASS.LTC128B.128 [R205+0x11800], desc[UR26][R30.64+0x100] ;  /* 0x118001001ecdafae */ /* 0x0005e8000b901d5a */
[----:B------:R-:W-:Y:S04]  /*87f0*/  LDSM.16.M88.4 R140, [R194] ;  /* 0x00000000c28c783b */ /* 0x000fe80000000200 */
[----:B-1----:R-:W1:Y:S04]  /*8800*/  LDSM.16.M88.4 R12, [R193+0x6000] ;  /* 0x00600000c10c783b */ /* 0x002e680000000200 */
[----:B------:R-:W-:Y:S04]  /*8810*/  LDSM.16.M88.4 R24, [R192] ;  /* 0x00000000c018783b */ /* 0x000fe80000000200 */
[----:B------:R-:W-:Y:S04]  /*8820*/  LDSM.16.M88.4 R4, [R191] ;  /* 0x00000000bf04783b */ /* 0x000fe80000000200 */
[----:B------:R-:W3:Y:S04]  /*8830*/  LDSM.16.M88.4 R156, [R193+0x6800] ;  /* 0x00680000c19c783b */ /* 0x000ee80000000200 */
[----:B------:R-:W4:Y:S04]  /*8840*/  LDSM.16.M88.4 R148, [R193+0x7000] ;  /* 0x00700000c194783b */ /* 0x000f280000000200 */
[----:B------:R-:W5:Y:S04]  /*8850*/  LDSM.16.M88.4 R20, [R193+0x7800] ;  /* 0x00780000c114783b */ /* 0x000f680000000200 */
[----:B--2---:R-:W-:Y:S04]  /*8860*/  LDSM.16.M88.4 R28, [R190] ;  /* 0x00000000be1c783b */ /* 0x004fe80000000200 */
[----:B------:R-:W2:Y:S04]  /*8870*/  LDSM.16.M88.4 R8, [R187+0x6000] ;  /* 0x00600000bb08783b */ /* 0x000ea80000000200 */
[----:B------:R-:W2:Y:S04]  /*8880*/  LDSM.16.M88.4 R196, [R183] ;  /* 0x00000000b7c4783b */ /* 0x000ea80000000200 */
[----:B------:R-:W2:Y:S01]  /*8890*/  LDSM.16.M88.4 R168, [R182] ;  /* 0x00000000b6a8783b */ /* 0x000ea20000000200 */
[C---:B-1----:R-:W-:Y:S03]  /*88a0*/  HMMA.16816.F32 R16, R140.reuse, R12, RZ ;  /* 0x0000000c8c10723c */ /* 0x042fe600000018ff */
[----:B------:R-:W1:Y:S04]  /*88b0*/  LDSM.16.M88.4 R164, [R181] ;  /* 0x00000000b5a4783b */ /* 0x000e680000000200 */
        /* <DEDUP_REMOVED lines=15> */
[----:B--2---:R-:W-:Y:S06]  /*89b0*/  HMMA.16816.F32 R16, R28, R8, R16 ;  /* 0x000000081c10723c */ /* 0x004fec0000001810 */
[C---:B------:R-:W-:Y:S06]  /*89c0*/  HMMA.16816.F32 R160, R24.reuse, R196, R160 ;  /* 0x000000c418a0723c */ /* 0x040fec00000018a0 */
[C---:B------:R-:W-:Y:S01]  /*89d0*/  HMMA.16816.F32 R156, R24.reuse, R198, R156 ;  /* 0x000000c6189c723c */ /* 0x040fe2000000189c */
[----:B------:R-:W-:Y:S05]  /*89e0*/  LDSM.16.M88.4 R196, [R180+0x800] ;  /* 0x00080000b4c4783b */ /* 0x000fea0000000200 */
[C---:B------:R-:W-:Y:S06]  /*89f0*/  HMMA.16816.F32 R152, R24.reuse, R168, R152 ;  /* 0x000000a81898723c */ /* 0x040fec0000001898 */
[C---:B------:R-:W-:Y:S01]  /*8a00*/  HMMA.16816.F32 R148, R24.reuse, R170, R148 ;  /* 0x000000aa1894723c */ /* 0x040fe20000001894 */
[----:B------:R-:W-:Y:S05]  /*8a10*/  LDSM.16.M88.4 R168, [R180+0x1000] ;  /* 0x00100000b4a8783b */ /* 0x000fea0000000200 */
[C---:B-1----:R-:W-:Y:S06]  /*8a20*/  HMMA.16816.F32 R144, R24.reuse, R164, R144 ;  /* 0x000000a41890723c */ /* 0x042fec0000001890 */
        /* <DEDUP_REMOVED lines=86> */
[----:B------:R-:W2:Y:S05]  /*8f90*/  LDSM.16.M88.4 R28, [R187+0xa800] ;  /* 0x00a80000bb1c783b */ /* 0x000eaa0000000200 */
        /* <DEDUP_REMOVED lines=17> */
[C---:B---3--:R-:W-:Y:S06]  /*90b0*/  HMMA.16816.F32 R16, R8.reuse, R4, R16 ;  /* 0x000000040810723c */ /* 0x048fec0000001810 */
[----:B------:R-:W-:Y:S01]  /*90c0*/  HMMA.16816.F32 R12, R8, R6, R12 ;  /* 0x00000006080c723c */ /* 0x000fe2000000180c */
[----:B------:R-:W-:-:S02]  /*90d0*/  IMAD.IADD R4, R215, 0x1, -R133 ;  /* 0x00000001d7047824 */ /* 0x000fc400078e0a85 */
[----:B------:R-:W-:-:S03]  /*90e0*/  IMAD.IADD R5, R212, 0x1, -R133 ;  /* 0x00000001d4057824 */ /* 0x000fc600078e0a85 */
[----:B------:R-:W-:Y:S01]  /*90f0*/  HMMA.16816.F32 R156, R200, R198, R156 ;  /* 0x000000c6c89c723c */ /* 0x000fe2000000189c */
[----:B------:R-:W-:Y:S01]  /*9100*/  IABS R7, R4 ;  /* 0x0000000400077213 */ /* 0x000fe20000000000 */
[--C-:B------:R-:W-:Y:S01]  /*9110*/  IMAD.IADD R4, R215, 0x1, -R0.reuse ;  /* 0x00000001d7047824 */ /* 0x100fe200078e0a00 */
[----:B------:R-:W-:Y:S01]  /*9120*/  IABS R5, R5 ;  /* 0x0000000500057213 */ /* 0x000fe20000000000 */
[----:B------:R-:W-:Y:S01]  /*9130*/  IMAD.IADD R0, R212, 0x1, -R0 ;  /* 0x00000001d4007824 */ /* 0x000fe200078e0a00 */
[----:B------:R-:W-:Y:S01]  /*9140*/  I2FP.F32.S32 R7, R7 ;  /* 0x0000000700077245 */ /* 0x000fe20000201400 */
[----:B------:R-:W-:Y:S01]  /*9150*/  HMMA.16816.F32 R144, R136, R20, R144 ;  /* 0x000000148890723c */ /* 0x000fe20000001890 */
[----:B------:R-:W-:Y:S02]  /*9160*/  IABS R4, R4 ;  /* 0x0000000400047213 */ /* 0x000fe40000000000 */
[----:B------:R-:W-:Y:S02]  /*9170*/  IABS R0, R0 ;  /* 0x0000000000007213 */ /* 0x000fe40000000000 */
[----:B------:R-:W-:Y:S01]  /*9180*/  I2FP.F32.S32 R5, R5 ;  /* 0x0000000500057245 */ /* 0x000fe20000201400 */
[----:B------:R-:W-:Y:S01]  /*9190*/  FFMA.FTZ R7, R7, -UR17, R16 ;  /* 0x8000001107077c23 */ /* 0x000fe20008010010 */
[----:B------:R-:W-:Y:S01]  /*91a0*/  I2FP.F32.S32 R4, R4 ;  /* 0x0000000400047245 */ /* 0x000fe20000201400 */
[----:B------:R-:W-:Y:S01]  /*91b0*/  VIADD R16, R133, 0x9 ;  /* 0x0000000985107836 */ /* 0x000fe20000000000 */
[----:B------:R-:W-:Y:S01]  /*91c0*/  I2FP.F32.S32 R6, R0 ;  /* 0x0000000000067245 */ /* 0x000fe20000201400 */
[----:B------:R-:W-:Y:S01]  /*91d0*/  FFMA.FTZ R5, R5, -UR17, R18 ;  /* 0x8000001105057c23 */ /* 0x000fe20008010012 */
[----:B------:R-:W-:Y:S01]  /*91e0*/  FSEL R18, R7, -INF , !P0 ;  /* 0xff80000007127808 */ /* 0x000fe20004000000 */
[----:B------:R-:W-:Y:S01]  /*91f0*/  FFMA.FTZ R0, R4, -UR17, R17 ;  /* 0x8000001104007c23 */ /* 0x000fe20008010011 */
[----:B------:R-:W-:-:S02]  /*9200*/  VIADD R17, R133, 0x8 ;  /* 0x0000000885117836 */ /* 0x000fc40000000000 */
[----:B------:R-:W-:Y:S01]  /*9210*/  FFMA.FTZ R19, R6, -UR17, R19 ;  /* 0x8000001106137c23 */ /* 0x000fe20008010013 */
[----:B------:R-:W-:Y:S01]  /*9220*/  FSEL R21, R5, -INF , !P5 ;  /* 0xff80000005157808 */ /* 0x000fe20006800000 */
[C---:B------:R-:W-:Y:S01]  /*9230*/  HMMA.16816.F32 R140, R136.reuse, R22, R140 ;  /* 0x00000016888c723c */ /* 0x040fe2000000188c */
[----:B------:R-:W-:Y:S01]  /*9240*/  FSEL R0, R0, -INF , !P6 ;  /* 0xff80000000007808 */ /* 0x000fe20007000000 */
[----:B------:R-:W2:Y:S01]  /*9250*/  LDSM.16.M88.4 R4, [R180+0x5000] ;  /* 0x00500000b404783b */ /* 0x000ea20000000200 */
[-C--:B------:R-:W-:Y:S01]  /*9260*/  ISETP.GE.AND P0, PT, R17, R213.reuse, PT ;  /* 0x000000d51100720c */ /* 0x080fe20003f06270 */
[----:B------:R-:W-:Y:S01]  /*9270*/  IMAD.IADD R20, R215, 0x1, -R16 ;  /* 0x00000001d7147824 */ /* 0x000fe200078e0a10 */
[----:B------:R-:W-:Y:S01]  /*9280*/  ISETP.GE.AND P5, PT, R17, R210, PT ;  /* 0x000000d21100720c */ /* 0x000fe20003fa6270 */
[----:B------:R-:W-:Y:S01]  /*9290*/  HMMA.16816.F32 R152, R136, R24, R152 ;  /* 0x000000188898723c */ /* 0x000fe20000001898 */
[----:B------:R-:W-:Y:S01]  /*92a0*/  FSEL R19, R19, -INF , !P1 ;  /* 0xff80000013137808 */ /* 0x000fe20004800000 */
[----:B------:R-:W-:Y:S01]  /*92b0*/  IMAD.IADD R23, R215, 0x1, -R17 ;  /* 0x00000001d7177824 */ /* 0x000fe200078e0a11 */
[----:B------:R-:W-:-:S02]  /*92c0*/  ISETP.GE.AND P6, PT, R16, R213, PT ;  /* 0x000000d51000720c */ /* 0x000fc40003fc6270 */
[----:B------:R-:W-:Y:S01]  /*92d0*/  ISETP.GE.AND P1, PT, R16, R210, PT ;  /* 0x000000d21000720c */ /* 0x000fe20003f26270 */
[----:B-1----:R-:W-:Y:S01]  /*92e0*/  HMMA.16816.F32 R160, R8, R32, R160 ;  /* 0x0000002008a0723c */ /* 0x002fe200000018a0 */
[CC--:B------:R-:W-:Y:S02]  /*92f0*/  ISETP.LT.OR P0, PT, R17.reuse, R214.reuse, P0 ;  /* 0x000000d61100720c */ /* 0x0c0fe40000701670 */
[-C--:B------:R-:W-:Y:S01]  /*9300*/  ISETP.LT.OR P5, PT, R17, R211.reuse, P5 ;  /* 0x000000d31100720c */ /* 0x080fe20002fa1670 */
[----:B------:R-:W-:Y:S01]  /*9310*/  IMAD.IADD R17, R212, 0x1, -R17 ;  /* 0x00000001d4117824 */ /* 0x000fe200078e0a11 */
[C---:B------:R-:W-:Y:S01]  /*9320*/  ISETP.LT.OR P6, PT, R16.reuse, R214, P6 ;  /* 0x000000d61000720c */ /* 0x040fe200037c1670 */
[----:B------:R-:W-:Y:S01]  /*9330*/  HMMA.16816.F32 R156, R136, R30, R156 ;  /* 0x0000001e889c723c */ /* 0x000fe2000000189c */
[----:B------:R-:W-:Y:S01]  /*9340*/  ISETP.LT.OR P1, PT, R16, R211, P1 ;  /* 0x000000d31000720c */ /* 0x000fe20000f21670 */
[----:B------:R-:W-:Y:S01]  /*9350*/  IMAD.IADD R16, R212, 0x1, -R16 ;  /* 0x00000001d4107824 */ /* 0x000fe200078e0a10 */
[----:B------:R-:W-:-:S02]  /*9360*/  IABS R23, R23 ;  /* 0x0000001700177213 */ /* 0x000fc40000000000 */
[----:B------:R-:W-:Y:S01]  /*9370*/  IABS R17, R17 ;  /* 0x0000001100117213 */ /* 0x000fe20000000000 */
[----:B------:R-:W-:Y:S01]  /*9380*/  HMMA.16816.F32 R148, R200, R170, R148 ;  /* 0x000000aac894723c */ /* 0x000fe20000001894 */
[----:B------:R-:W-:Y:S02]  /*9390*/  IABS R20, R20 ;  /* 0x0000001400147213 */ /* 0x000fe40000000000 */
        /* <DEDUP_REMOVED lines=12> */
[C---:B--2---:R-:W-:Y:S01]  /*9460*/  HMMA.16816.F32 R152, R8.reuse, R4, R152 ;  /* 0x000000040898723c */ /* 0x044fe20000001898 */
[----:B------:R-:W-:Y:S01]  /*9470*/  FSEL R31, R14, -INF , !P5 ;  /* 0xff8000000e1f7808 */ /* 0x000fe20006800000 */
[----:B------:R-:W-:Y:S01]  /*9480*/  IMAD.IADD R14, R215, 0x1, -R12 ;  /* 0x00000001d70e7824 */ /* 0x000fe200078e0a0c */
[C---:B------:R-:W-:Y:S02]  /*9490*/  ISETP.GE.AND P0, PT, R13.reuse, R213, PT ;  /* 0x000000d50d00720c */ /* 0x040fe40003f06270 */
[----:B------:R-:W-:Y:S01]  /*94a0*/  ISETP.GE.AND P5, PT, R13, R210, PT ;  /* 0x000000d20d00720c */ /* 0x000fe20003fa6270 */
[----:B------:R-:W-:Y:S01]  /*94b0*/  HMMA.16816.F32 R156, R8, R34, R156 ;  /* 0x00000022089c723c */ /* 0x000fe2000000189c */
[----:B------:R-:W-:Y:S01]  /*94c0*/  FSEL R23, R15, -INF , !P1 ;  /* 0xff8000000f177808 */ /* 0x000fe20004800000 */
[--C-:B------:R-:W-:Y:S01]  /*94d0*/  IMAD.IADD R15, R215, 0x1, -R13.reuse ;  /* 0x00000001d70f7824 */ /* 0x100fe200078e0a0d */
[----:B------:R-:W-:Y:S01]  /*94e0*/  ISETP.LT.OR P0, PT, R13, R214, P0 ;  /* 0x000000d60d00720c */ /* 0x000fe20000701670 */
[----:B------:R-:W-:Y:S01]  /*94f0*/  VIADD R5, R133, 0x18 ;  /* 0x0000001885057836 */ /* 0x000fe20000000000 */
[----:B------:R-:W-:Y:S01]  /*9500*/  ISETP.LT.OR P5, PT, R13, R211, P5 ;  /* 0x000000d30d00720c */ /* 0x000fe20002fa1670 */
[----:B------:R-:W-:Y:S01]  /*9510*/  IMAD.IADD R13, R212, 0x1, -R13 ;  /* 0x00000001d40d7824 */ /* 0x000fe200078e0a0d */
[----:B------:R-:W-:Y:S01]  /*9520*/  FSEL R20, R20, -INF , !P6 ;  /* 0xff80000014147808 */ /* 0x000fe20007000000 */
[----:B------:R-:W-:Y:S01]  /*9530*/  VIADD R4, R133, 0x19 ;  /* 0x0000001985047836 */ /* 0x000fe20000000000 */
[C---:B------:R-:W-:Y:S01]  /*9540*/  ISETP.GE.AND P6, PT, R12.reuse, R213, PT ;  /* 0x000000d50c00720c */ /* 0x040fe20003fc6270 */
[----:B------:R-:W-:Y:S01]  /*9550*/  HMMA.16816.F32 R148, R136, R26, R148 ;  /* 0x0000001a8894723c */ /* 0x000fe20000001894 */
[C---:B------:R-:W-:Y:S01]  /*9560*/  ISETP.GE.AND P1, PT, R12.reuse, R210, PT ;  /* 0x000000d20c00720c */ /* 0x040fe20003f26270 */
[C---:B------:R-:W-:Y:S01]  /*9570*/  IMAD.IADD R17, R215.reuse, 0x1, -R5 ;  /* 0x00000001d7117824 */ /* 0x040fe200078e0a05 */
[C---:B------:R-:W-:Y:S01]  /*9580*/  ISETP.LT.OR P6, PT, R12.reuse, R214, P6 ;  /* 0x000000d60c00720c */ /* 0x040fe200037c1670 */
[----:B------:R-:W-:Y:S01]  /*9590*/  IMAD.IADD R16, R215, 0x1, -R4 ;  /* 0x00000001d7107824 */ /* 0x000fe200078e0a04 */
[----:B------:R-:W-:Y:S01]  /*95a0*/  ISETP.LT.OR P1, PT, R12, R211, P1 ;  /* 0x000000d30c00720c */ /* 0x000fe20000f21670 */
[----:B------:R-:W-:Y:S01]  /*95b0*/  IMAD.IADD R12, R212, 0x1, -R12 ;  /* 0x00000001d40c7824 */ /* 0x000fe200078e0a0c */
[----:B------:R-:W-:-:S02]  /*95c0*/  IABS R15, R15 ;  /* 0x0000000f000f7213 */ /* 0x000fc40000000000 */
[----:B------:R-:W-:Y:S02]  /*95d0*/  IABS R13, R13 ;  /* 0x0000000d000d7213 */ /* 0x000fe40000000000 */
[----:B------:R-:W-:Y:S02]  /*95e0*/  I2FP.F32.S32 R15, R15 ;  /* 0x0000000f000f7245 */ /* 0x000fe40000201400 */
[----:B------:R-:W-:Y:S02]  /*95f0*/  I2FP.F32.S32 R13, R13 ;  /* 0x0000000d000d7245 */ /* 0x000fe40000201400 */
[----:B------:R-:W-:Y:S01]  /*9600*/  IABS R14, R14 ;  /* 0x0000000e000e7213 */ /* 0x000fe20000000000 */
[----:B------:R-:W-:Y:S01]  /*9610*/  FFMA.FTZ R15, R15, -UR17, R160 ;  /* 0x800000110f0f7c23 */ /* 0x000fe200080100a0 */
[----:B------:R-:W-:Y:S01]  /*9620*/  IABS R12, R12 ;  /* 0x0000000c000c7213 */ /* 0x000fe20000000000 */
[----:B------:R-:W-:Y:S01]  /*9630*/  FFMA.FTZ R13, R13, -UR17, R162 ;  /* 0x800000110d0d7c23 */ /* 0x000fe200080100a2 */
[----:B------:R-:W-:-:S02]  /*9640*/  I2FP.F32.S32 R14, R14 ;  /* 0x0000000e000e7245 */ /* 0x000fc40000201400 */
[----:B------:R-:W-:Y:S02]  /*9650*/  I2FP.F32.S32 R12, R12 ;  /* 0x0000000c000c7245 */ /* 0x000fe40000201400 */
[----:B------:R-:W-:Y:S01]  /*9660*/  FSEL R30, R15, -INF , !P0 ;  /* 0xff8000000f1e7808 */ /* 0x000fe20004000000 */
[----:B------:R-:W-:Y:S01]  /*9670*/  FFMA.FTZ R14, R14, -UR17, R161 ;  /* 0x800000110e0e7c23 */ /* 0x000fe200080100a1 */
[----:B------:R-:W-:Y:S01]  /*9680*/  FSEL R29, R13, -INF , !P5 ;  /* 0xff8000000d1d7808 */ /* 0x000fe20006800000 */
[----:B------:R-:W-:Y:S01]  /*9690*/  FFMA.FTZ R12, R12, -UR17, R163 ;  /* 0x800000110c0c7c23 */ /* 0x000fe200080100a3 */
[C---:B------:R-:W-:Y:S01]  /*96a0*/  ISETP.GE.AND P0, PT, R5.reuse, R213, PT ;  /* 0x000000d50500720c */ /* 0x040fe20003f06270 */
[----:B------:R-:W-:Y:S01]  /*96b0*/  HMMA.16816.F32 R148, R8, R6, R148 ;  /* 0x000000060894723c */ /* 0x000fe20000001894 */
[C---:B------:R-:W-:Y:S02]  /*96c0*/  ISETP.GE.AND P5, PT, R5.reuse, R210, PT ;  /* 0x000000d20500720c */ /* 0x040fe40003fa6270 */
[----:B------:R-:W-:-:S02]  /*96d0*/  ISETP.LT.OR P0, PT, R5, R214, P0 ;  /* 0x000000d60500720c */ /* 0x000fc40000701670 */
[----:B------:R-:W-:Y:S01]  /*96e0*/  ISETP.LT.OR P5, PT, R5, R211, P5 ;  /* 0x000000d30500720c */ /* 0x000fe20002fa1670 */
[----:B------:R-:W-:Y:S01]  /*96f0*/  IMAD.IADD R5, R212, 0x1, -R5 ;  /* 0x00000001d4057824 */ /* 0x000fe200078e0a05 */
[----:B------:R-:W-:Y:S02]  /*9700*/  FSEL R26, R14, -INF , !P6 ;  /* 0xff8000000e1a7808 */ /* 0x000fe40007000000 */
        /* <DEDUP_REMOVED lines=69> */
[----:B------:R-:W-:-:S02]  /*9b60*/  ISETP.GE.AND P6, PT, R4, R213, PT ;  /* 0x000000d50400720c */ /* 0x000fc40003fc6270 */
[C---:B------:R-:W-:Y:S02]  /*9b70*/  ISETP.GE.AND P1, PT, R4.reuse, R210, PT ;  /* 0x000000d20400720c */ /* 0x040fe40003f26270 */
[----:B------:R-:W-:Y:S02]  /*9b80*/  I2FP.F32.S32 R7, R7 ;  /* 0x0000000700077245 */ /* 0x000fe40000201400 */
[----:B------:R-:W-:Y:S02]  /*9b90*/  I2FP.F32.S32 R5, R5 ;  /* 0x0000000500057245 */ /* 0x000fe40000201400 */
[----:B------:R-:W-:Y:S01]  /*9ba0*/  I2FP.F32.S32 R6, R6 ;  /* 0x0000000600067245 */ /* 0x000fe20000201400 */
[----:B------:R-:W-:Y:S01]  /*9bb0*/  FFMA.FTZ R7, R7, -UR17, R148 ;  /* 0x8000001107077c23 */ /* 0x000fe20008010094 */
        /* <DEDUP_REMOVED lines=9> */
[C---:B------:R-:W-:Y:S01]  /*9c50*/  IMAD.IADD R8, R215.reuse, 0x1, -R6 ;  /* 0x00000001d7087824 */ /* 0x040fe200078e0a06 */
        /* <DEDUP_REMOVED lines=179> */
.L_x_1229:
[----:B------:R-:W-:Y:S05]  /*a790*/  BSYNC B0 ;  /* 0x0000000000007941 */ /* 0x000fea0003800000 */
.L_x_1228:
[----:B------:R-:W0:Y:S02]  /*a7a0*/  LDGDEPBAR ;  /* 0x00000000000079af */ /* 0x000e240000000000 */
.L_x_1227:
[----:B-12---:R-:W-:Y:S01]  /*a7b0*/  FMNMX.FTZ R5, R132, R18, !PT ;  /* 0x0000001284057209 */ /* 0x006fe20007810000 */
[----:B------:R-:W-:Y:S01]  /*a7c0*/  IMAD.WIDE.U32 R232, R217, -0x326172a9, RZ ;  /* 0xcd9e8d57d9e87825 */ /* 0x000fe200078e00ff */
[----:B------:R-:W-:Y:S01]  /*a7d0*/  FMNMX.FTZ R4, R3, R21, !PT ;  /* 0x0000001503047209 */ /* 0x000fe20007810000 */
        /* <DEDUP_REMOVED lines=8> */
[----:B------:R-:W-:Y:S01]  /*a860*/  UIADD3 UR12, UR30, 0x3c6ef372, URZ ;  /* 0x3c6ef3721e0c7890 */ /* 0x000fe2000fffe03f */
[----:B------:R-:W-:Y:S01]  /*a870*/  FMNMX.FTZ R5, R20, R5, !PT ;  /* 0x0000000514057209 */ /* 0x000fe20007810000 */
[----:B------:R-:W-:Y:S01]  /*a880*/  UIADD3 UR11, UR31, 0x76cf5d0a, URZ ;  /* 0x76cf5d0a1f0b7890 */ /* 0x000fe2000fffe03f */
[----:B------:R-:W-:Y:S01]  /*a890*/  FMNMX.FTZ R4, R23, R4, !PT ;  /* 0x0000000417047209 */ /* 0x000fe20007810000 */
[----:B------:R-:W-:Y:S01]  /*a8a0*/  UIADD3 UR7, UR31, 0x32370b8f, URZ ;  /* 0x32370b8f1f077890 */ /* 0x000fe2000fffe03f */
[----:B------:R-:W-:Y:S01]  /*a8b0*/  FMNMX.FTZ R5, R30, R5, !PT ;  /* 0x000000051e057209 */ /* 0x000fe20007810000 */
[----:B------:R-:W-:Y:S01]  /*a8c0*/  UIADD3 UR10, UR30, -0x255992d5, URZ ;  /* 0xdaa66d2b1e0a7890 */ /* 0x000fe2000fffe03f */
[----:B------:R-:W-:Y:S01]  /*a8d0*/  FMNMX.FTZ R4, R29, R4, !PT ;  /* 0x000000041d047209 */ /* 0x000fe20007810000 */
[----:B------:R-:W-:Y:S01]  /*a8e0*/  UIADD3 UR25, UR31, -0x126145ec, URZ ;  /* 0xed9eba141f197890 */ /* 0x000fe2000fffe03f */
[----:B------:R-:W-:Y:S01]  /*a8f0*/  FMNMX.FTZ R5, R26, R5, !PT ;  /* 0x000000051a057209 */ /* 0x000fe20007810000 */
[----:B------:R-:W-:Y:S01]  /*a900*/  LDSM.16.MT88.4 R12, [R188+0xc000] ;  /* 0x00c00000bc0c783b */ /* 0x000fe20000004200 */
[----:B------:R-:W-:Y:S01]  /*a910*/  FMNMX.FTZ R4, R27, R4, !PT ;  /* 0x000000041b047209 */ /* 0x000fe20007810000 */
[----:B------:R-:W-:Y:S01]  /*a920*/  UIADD3 UR20, UR30, -0x4ab325aa, URZ ;  /* 0xb54cda561e147890 */ /* 0x000fe2000fffe03f */
[----:B------:R-:W-:Y:S01]  /*a930*/  FMNMX.FTZ R5, R28, R5, !PT ;  /* 0x000000051c057209 */ /* 0x000fe20007810000 */
[----:B------:R-:W-:Y:S01]  /*a940*/  UIADD3 UR22, UR31, 0x646e171e, URZ ;  /* 0x646e171e1f167890 */ /* 0x000fe2000fffe03f */
[----:B------:R-:W-:Y:S01]  /*a950*/  FMNMX.FTZ R4, R25, R4, !PT ;  /* 0x0000000419047209 */ /* 0x000fe20007810000 */
[----:B------:R-:W-:Y:S01]  /*a960*/  LDSM.16.MT88.4 R136, [R184+0x10000] ;  /* 0x01000000b888783b */ /* 0x000fe20000004200 */
        /* <DEDUP_REMOVED lines=20> */
[----:B------:R-:W-:-:S03]  /*aab0*/  PRMT R158, R2, 0x7054, R2 ;  /* 0x00007054029e7816 */ /* 0x000fc60000000002 */
[----:B------:R-:W2:Y:S01]  /*aac0*/  SHFL.BFLY PT, R4, R7, 0x2, 0x1f ;  /* 0x0c401f0007047f89 */ /* 0x000ea200000e0000 */
[----:B------:R-:W-:-:S05]  /*aad0*/  IMAD.WIDE.U32 R142, R142, -0x2daee0ad, RZ ;  /* 0xd2511f538e8e7825 */ /* 0x000fca00078e00ff */
[----:B------:R-:W-:Y:S01]  /*aae0*/  LOP3.LUT R140, R143, UR6, R234, 0x96, !PT ;  /* 0x000000068f8c7c12 */ /* 0x000fe2000f8e96ea */
[----:B------:R-:W-:-:S04]  /*aaf0*/  UIADD3 UR6, UR30, 0x78dde6e4, URZ ;  /* 0x78dde6e41e067890 */ /* 0x000fc8000fffe03f */
[----:B------:R-:W-:Y:S01]  /*ab00*/  IMAD.WIDE.U32 R140, R140, -0x326172a9, RZ ;  /* 0xcd9e8d578c8c7825 */ /* 0x000fe200078e00ff */
[----:B-1----:R-:W-:Y:S02]  /*ab10*/  FMNMX.FTZ R6, R5, R6, !PT ;  /* 0x0000000605067209 */ /* 0x002fe40007810000 */
[----:B------:R-:W-:Y:S02]  /*ab20*/  MOV R5, UR31 ;  /* 0x0000001f00057c02 */ /* 0x000fe40008000f00 */
[----:B--2---:R-:W-:Y:S01]  /*ab30*/  FMNMX.FTZ R4, R7, R4, !PT ;  /* 0x0000000407047209 */ /* 0x004fe20007810000 */
[----:B------:R-:W1:Y:S01]  /*ab40*/  SHFL.BFLY PT, R155, R6, 0x1, 0x1f ;  /* 0x0c201f00069b7f89 */ /* 0x000e6200000e0000 */
[----:B------:R-:W-:Y:S01]  /*ab50*/  LOP3.LUT R5, R235, UR28, R5, 0x96, !PT ;  /* 0x0000001ceb057c12 */ /* 0x000fe2000f8e9605 */
[----:B------:R-:W-:Y:S02]  /*ab60*/  UIADD3 UR28, UR28, 0x1, URZ ;  /* 0x000000011c1c7890 */ /* 0x000fe4000fffe03f */
[----:B------:R-:W2:Y:S02]  /*ab70*/  SHFL.BFLY PT, R153, R4, 0x1, 0x1f ;  /* 0x0c201f0004997f89 */ /* 0x000ea400000e0000 */
[----:B------:R-:W-:-:S05]  /*ab80*/  IMAD.WIDE.U32 R34, R5, -0x326172a9, RZ ;  /* 0xcd9e8d5705227825 */ /* 0x000fca00078e00ff */
[----:B------:R-:W-:Y:S02]  /*ab90*/  LOP3.LUT R5, R35, UR13, R232, 0x96, !PT ;  /* 0x0000000d23057c12 */ /* 0x000fe4000f8e96e8 */
[----:B------:R-:W-:-:S03]  /*aba0*/  LOP3.LUT R34, R141, UR12, R34, 0x96, !PT ;  /* 0x0000000c8d227c12 */ /* 0x000fc6000f8e9622 */
[----:B------:R-:W-:-:S04]  /*abb0*/  IMAD.WIDE.U32 R134, R5, -0x2daee0ad, RZ ;  /* 0xd2511f5305867825 */ /* 0x000fc800078e00ff */
[----:B------:R-:W-:Y:S01]  /*abc0*/  IMAD.WIDE.U32 R34, R34, -0x2daee0ad, RZ ;  /* 0xd2511f5322227825 */ /* 0x000fe200078e00ff */
[----:B-1----:R-:W-:-:S04]  /*abd0*/  FMNMX.FTZ R155, R6, R155, !PT ;  /* 0x0000009b069b7209 */ /* 0x002fc80007810000 */
[----:B------:R-:W-:Y:S02]  /*abe0*/  LOP3.LUT R134, R35, UR7, R134, 0x96, !PT ;  /* 0x0000000723867c12 */ /* 0x000fe4000f8e9686 */
[C---:B------:R-:W-:Y:S01]  /*abf0*/  FSETP.NEU.FTZ.AND P1, PT, R155.reuse, -INF , PT ;  /* 0xff8000009b00780b */ /* 0x040fe20003f3d000 */
[C---:B------:R-:W-:Y:S01]  /*ac00*/  FMUL.FTZ R145, R155.reuse, UR21 ;  /* 0x000000159b917c20 */ /* 0x040fe20008410000 */
[----:B--2---:R-:W-:Y:S02]  /*ac10*/  FMNMX.FTZ R153, R4, R153, !PT ;  /* 0x0000009904997209 */ /* 0x004fe40007810000 */
[----:B------:R-:W-:Y:S02]  /*ac20*/  FSEL R157, R155, RZ, P1 ;  /* 0x000000ff9b9d7208 */ /* 0x000fe40000800000 */
[----:B------:R-:W-:Y:S01]  /*ac30*/  FSEL R145, R145, RZ, P1 ;  /* 0x000000ff91917208 */ /* 0x000fe20000800000 */
[C---:B------:R-:W-:Y:S01]  /*ac40*/  FMUL.FTZ R160, R153.reuse, UR21 ;  /* 0x0000001599a07c20 */ /* 0x040fe20008410000 */
[----:B------:R-:W-:Y:S01]  /*ac50*/  FSETP.NEU.FTZ.AND P0, PT, R153, -INF , PT ;  /* 0xff8000009900780b */ /* 0x000fe20003f1d000 */
[----:B------:R-:W-:-:S02]  /*ac60*/  FADD.FTZ R157, R132, -R157 ;  /* 0x8000009d849d7221 */ /* 0x000fc40000010000 */
[----:B------:R-:W-:Y:S01]  /*ac70*/  FFMA.FTZ R151, R0, UR21, -R145 ;  /* 0x0000001500977c23 */ /* 0x000fe20008010891 */
[----:B------:R-:W-:Y:S01]  /*ac80*/  LOP3.LUT R0, R135, UR11, R142, 0x96, !PT ;  /* 0x0000000b87007c12 */ /* 0x000fe2000f8e968e */
[----:B------:R-:W-:Y:S01]  /*ac90*/  IMAD.WIDE.U32 R134, R134, -0x326172a9, RZ ;  /* 0xcd9e8d5786867825 */ /* 0x000fe200078e00ff */
[----:B------:R-:W-:-:S03]  /*aca0*/  FSEL R160, R160, RZ, P0 ;  /* 0x000000ffa0a07208 */ /* 0x000fc60000000000 */
[----:B------:R-:W-:Y:S01]  /*acb0*/  FFMA.FTZ R154, R18, UR21, -R145 ;  /* 0x00000015129a7c23 */ /* 0x000fe20008010891 */
[----:B------:R-:W-:Y:S01]  /*acc0*/  FSEL R156, R153, RZ, P0 ;  /* 0x000000ff999c7208 */ /* 0x000fe20000000000 */
[----:B------:R-:W-:-:S04]  /*acd0*/  IMAD.WIDE.U32 R32, R0, -0x326172a9, RZ ;  /* 0xcd9e8d5700207825 */ /* 0x000fc800078e00ff */
[--C-:B------:R-:W-:Y:S01]  /*ace0*/  FFMA.FTZ R152, R22, UR21, -R145.reuse ;  /* 0x0000001516987c23 */ /* 0x100fe20008010891 */
[----:B------:R-:W-:Y:S01]  /*acf0*/  FFMA.FTZ R149, R20, UR21, -R145 ;  /* 0x0000001514957c23 */ /* 0x000fe20008010891 */
[--C-:B------:R-:W-:Y:S01]  /*ad00*/  FFMA.FTZ R150, R21, UR21, -R160.reuse ;  /* 0x0000001515967c23 */ /* 0x100fe200080108a0 */
[----:B------:R-:W-:Y:S01]  /*ad10*/  FFMA.FTZ R148, R19, UR21, -R160 ;  /* 0x0000001513947c23 */ /* 0x000fe200080108a0 */
[----:B------:R-:W-:Y:S01]  /*ad20*/  LOP3.LUT R0, R33, UR10, R140, 0x96, !PT ;  /* 0x0000000a21007c12 */ /* 0x000fe2000f8e968c */
[----:B------:R-:W-:Y:S01]  /*ad30*/  FADD.FTZ R156, R3, -R156 ;  /* 0x8000009c039c7221 */ /* 0x000fe20000010000 */
[----:B------:R-:W-:Y:S01]  /*ad40*/  LOP3.LUT R32, R135, UR6, R32, 0x96, !PT ;  /* 0x0000000687207c12 */ /* 0x000fe2000f8e9620 */
[----:B------:R-:W-:Y:S01]  /*ad50*/  FFMA.FTZ R23, R23, UR21, -R160 ;  /* 0x0000001517177c23 */ /* 0x000fe200080108a0 */
[----:B------:R-:W-:Y:S01]  /*ad60*/  FMUL.FTZ R157, R157, UR21 ;  /* 0x000000159d9d7c20 */ /* 0x000fe20008410000 */
[----:B------:R-:W-:-:S04]  /*ad70*/  IMAD.WIDE.U32 R4, R0, -0x2daee0ad, RZ ;  /* 0xd2511f5300047825 */ /* 0x000fc800078e00ff */
[----:B------:R-:W-:Y:S01]  /*ad80*/  FMUL.FTZ R156, R156, UR21 ;  /* 0x000000159c9c7c20 */ /* 0x000fe20008410000 */
[----:B------:R-:W-:Y:S01]  /*ad90*/  MUFU.EX2 R154, R154 ;  /* 0x0000009a009a7308 */ /* 0x000fe20000000800 */
[----:B------:R-:W-:Y:S01]  /*ada0*/  FFMA.FTZ R168, R29, UR21, -R160 ;  /* 0x000000151da87c23 */ /* 0x000fe200080108a0 */
[----:B------:R-:W-:Y:S01]  /*adb0*/  IMAD.WIDE.U32 R32, R32, -0x2daee0ad, RZ ;  /* 0xd2511f5320207825 */ /* 0x000fe200078e00ff */
[----:B------:R-:W-:-:S03]  /*adc0*/  LOP3.LUT R34, R5, UR25, R34, 0x96, !PT ;  /* 0x0000001905227c12 */ /* 0x000fc6000f8e9622 */
[----:B------:R-:W-:Y:S01]  /*add0*/  FFMA.FTZ R171, R27, UR21, -R160 ;  /* 0x000000151bab7c23 */ /* 0x000fe200080108a0 */
[--C-:B------:R-:W-:Y:S01]  /*ade0*/  FFMA.FTZ R166, R30, UR21, -R145.reuse ;  /* 0x000000151ea67c23 */ /* 0x100fe20008010891 */
[--C-:B------:R-:W-:Y:S01]  /*adf0*/  FFMA.FTZ R169, R26, UR21, -R145.reuse ;  /* 0x000000151aa97c23 */ /* 0x100fe20008010891 */
[----:B------:R-:W-:Y:S01]  /*ae00*/  LOP3.LUT R0, R33, UR18, R4, 0x96, !PT ;  /* 0x0000001221007c12 */ /* 0x000fe2000f8e9604 */
[----:B------:R-:W-:Y:S01]  /*ae10*/  IMAD.WIDE.U32 R34, R34, -0x326172a9, RZ ;  /* 0xcd9e8d5722227825 */ /* 0x000fe200078e00ff */
[----:B------:R-:W1:Y:S03]  /*ae20*/  MUFU.EX2 R151, R151 ;  /* 0x0000009700977308 */ /* 0x000e660000000800 */
[--C-:B------:R-:W-:Y:S01]  /*ae30*/  FFMA.FTZ R167, R28, UR21, -R145.reuse ;  /* 0x000000151ca77c23 */ /* 0x100fe20008010891 */
[----:B------:R-:W-:Y:S01]  /*ae40*/  FFMA.FTZ R170, R24, UR21, -R145 ;  /* 0x0000001518aa7c23 */ /* 0x000fe20008010891 */
[----:B------:R-:W-:-:S04]  /*ae50*/  IMAD.WIDE.U32 R10, R0, -0x326172a9, RZ ;  /* 0xcd9e8d57000a7825 */ /* 0x000fc800078e00ff */
[--C-:B------:R-:W-:Y:S01]  /*ae60*/  FFMA.FTZ R0, R31, UR21, -R160.reuse ;  /* 0x000000151f007c23 */ /* 0x100fe200080108a0 */
[--C-:B------:R-:W-:Y:S01]  /*ae70*/  FFMA.FTZ R197, R25, UR21, -R160.reuse ;  /* 0x0000001519c57c23 */ /* 0x100fe200080108a0 */
[----:B------:R-:W-:Y:S01]  /*ae80*/  FFMA.FTZ R196, R237, UR21, -R160 ;  /* 0x00000015edc47c23 */ /* 0x000fe200080108a0 */
[----:B------:R-:W-:Y:S01]  /*ae90*/  LDSM.16.MT88.4 R24, [R184+0xc800] ;  /* 0x00c80000b818783b */ /* 0x000fe20000004200 */
[C---:B------:R-:W-:Y:S01]  /*aea0*/  LOP3.LUT R6, R10.reuse, 0xffff, RZ, 0xc0, !PT ;  /* 0x0000ffff0a067812 */ /* 0x040fe200078ec0ff */
[----:B------:R-:W-:Y:S01]  /*aeb0*/  MUFU.EX2 R152, R152 ;  /* 0x0000009800987308 */ /* 0x000fe20000000800 */
[----:B------:R-:W-:Y:S01]  /*aec0*/  LOP3.LUT R4, R11, UR20, R34, 0x96, !PT ;  /* 0x000000140b047c12 */ /* 0x000fe2000f8e9622 */
[----:B------:R-:W-:Y:S01]  /*aed0*/  LDSM.16.MT88.4 R28, [R185+0xc800] ;  /* 0x00c80000b91c783b */ /* 0x000fe20000004200 */
[----:B------:R-:W-:Y:S01]  /*aee0*/  LOP3.LUT R11, R10, 0xff, RZ, 0xc0, !PT ;  /* 0x000000ff0a0b7812 */ /* 0x000fe200078ec0ff */
[----:B------:R-:W-:Y:S01]  /*aef0*/  FFMA.FTZ R201, R201, UR21, -R160 ;  /* 0x00000015c9c97c23 */ /* 0x000fe200080108a0 */
[----:B------:R-:W-:Y:S01]  /*af00*/  SHF.R.U32.HI R6, RZ, 0x8, R6 ;  /* 0x00000008ff067819 */ /* 0x000fe20000011606 */
[--C-:B------:R-:W-:Y:S01]  /*af10*/  FFMA.FTZ R202, R202, UR21, -R145.reuse ;  /* 0x00000015caca7c23 */ /* 0x100fe20008010891 */
[----:B------:R-:W-:Y:S01]  /*af20*/  SHF.R.U32.HI R9, RZ, 0x10, R4 ;  /* 0x00000010ff097819 */ /* 0x000fe20000011604 */
[----:B------:R-:W-:Y:S01]  /*af30*/  MUFU.EX2 R149, R149 ;  /* 0x0000009500957308 */ /* 0x000fe20000000800 */
[----:B------:R-:W-:Y:S01]  /*af40*/  PRMT R11, R11, 0x5410, R6 ;  /* 0x000054100b0b7816 */ /* 0x000fe20000000006 */
[----:B------:R-:W-:Y:S01]  /*af50*/  FFMA.FTZ R203, R203, UR21, -R160 ;  /* 0x00000015cbcb7c23 */ /* 0x000fe200080108a0 */
[----:B------:R-:W-:Y:S01]  /*af60*/  LOP3.LUT R6, R4, 0xffff, RZ, 0xc0, !PT ;  /* 0x0000ffff04067812 */ /* 0x000fe200078ec0ff */
[----:B------:R-:W-:Y:S01]  /*af70*/  FFMA.FTZ R164, R164, UR21, -R145 ;  /* 0x00000015a4a47c23 */ /* 0x000fe20008010891 */
[----:B------:R-:W-:Y:S01]  /*af80*/  SHF.R.U32.HI R8, RZ, 0x10, R10 ;  /* 0x00000010ff087819 */ /* 0x000fe2000001160a */
[----:B------:R-:W-:Y:S01]  /*af90*/  FFMA.FTZ R165, R165, UR21, -R160 ;  /* 0x00000015a5a57c23 */ /* 0x000fe200080108a0 */
[----:B------:R-:W-:Y:S01]  /*afa0*/  LOP3.LUT R17, R4, 0xff, RZ, 0xc0, !PT ;  /* 0x000000ff04117812 */ /* 0x000fe200078ec0ff */
[----:B------:R-:W-:Y:S01]  /*afb0*/  MUFU.EX2 R150, R150 ;  /* 0x0000009600967308 */ /* 0x000fe20000000800 */
[----:B------:R-:W-:Y:S01]  /*afc0*/  SHF.R.U32.HI R4, RZ, 0x18, R4 ;  /* 0x00000018ff047819 */ /* 0x000fe20000011604 */
[----:B------:R-:W-:Y:S01]  /*afd0*/  FFMA.FTZ R161, R161, UR21, -R160 ;  /* 0x00000015a1a17c23 */ /* 0x000fe200080108a0 */
[----:B------:R-:W-:-:S02]  /*afe0*/  SHF.R.U32.HI R6, RZ, 0x8, R6 ;  /* 0x00000008ff067819 */ /* 0x000fc40000011606 */
[----:B------:R-:W-:Y:S02]  /*aff0*/  LOP3.LUT R9, R9, 0xff, RZ, 0xc0, !PT ;  /* 0x000000ff09097812 */ /* 0x000fe400078ec0ff */
[----:B------:R-:W-:Y:S01]  /*b000*/  SHF.R.U32.HI R19, RZ, 0x18, R10 ;  /* 0x00000018ff137819 */ /* 0x000fe2000001160a */
[----:B------:R-:W2:Y:S01]  /*b010*/  MUFU.EX2 R148, R148 ;  /* 0x0000009400947308 */ /* 0x000ea20000000800 */
[----:B------:R-:W-:Y:S02]  /*b020*/  LOP3.LUT R8, R8, 0xff, RZ, 0xc0, !PT ;  /* 0x000000ff08087812 */ /* 0x000fe400078ec0ff */
[----:B------:R-:W-:Y:S02]  /*b030*/  PRMT R17, R17, 0x5410, R6 ;  /* 0x0000541011117816 */ /* 0x000fe40000000006 */
[----:B------:R-:W-:Y:S02]  /*b040*/  PRMT R9, R9, 0x5410, R4 ;  /* 0x0000541009097816 */ /* 0x000fe40000000004 */
[----:B------:R-:W-:Y:S01]  /*b050*/  PRMT R19, R8, 0x5410, R19 ;  /* 0x0000541008137816 */ /* 0x000fe20000000013 */
[----:B------:R-:W-:Y:S01]  /*b060*/  MUFU.EX2 R0, R0 ;  /* 0x0000000000007308 */ /* 0x000fe20000000800 */
[----:B------:R-:W3:Y:S01]  /*b070*/  LDSM.16.MT88.4 R4, [R186+0xc000] ;  /* 0x00c00000ba04783b */ /* 0x000ee20000004200 */
[----:B------:R-:W-:-:S02]  /*b080*/  HSET2.LE.AND R10, R11, R158, PT ;  /* 0x0000009e0b0a7233 */ /* 0x000fc40003803000 */
[--C-:B------:R-:W-:Y:S02]  /*b090*/  HSET2.LE.AND R11, R19, R158.reuse, PT ;  /* 0x0000009e130b7233 */ /* 0x100fe40003803000 */
[--C-:B------:R-:W-:Y:S02]  /*b0a0*/  HSET2.LE.AND R8, R17, R158.reuse, PT ;  /* 0x0000009e11087233 */ /* 0x100fe40003803000 */
[----:B------:R-:W4:Y:S01]  /*b0b0*/  MUFU.EX2 R3, R23 ;  /* 0x0000001700037308 */ /* 0x000f220000000800 */
[----:B------:R-:W-:Y:S02]  /*b0c0*/  HSET2.LE.AND R9, R9, R158, PT ;  /* 0x0000009e09097233 */ /* 0x000fe40003803000 */
[----:B-1----:R-:W-:Y:S02]  /*b0d0*/  F2FP.F16.F32.PACK_AB R19, R151, R154 ;  /* 0x0000009a9713723e */ /* 0x002fe400000000ff */
[----:B--2---:R-:W-:Y:S02]  /*b0e0*/  F2FP.F16.F32.PACK_AB R18, R148, R150 ;  /* 0x000000969412723e */ /* 0x004fe400000000ff */
[----:B------:R-:W-:Y:S01]  /*b0f0*/  F2FP.F16.F32.PACK_AB R17, R149, R152 ;  /* 0x000000989511723e */ /* 0x000fe200000000ff */
[----:B------:R-:W1:Y:S01]  /*b100*/  MUFU.EX2 R157, R157 ;  /* 0x0000009d009d7308 */ /* 0x000e620000000800 */
[----:B------:R-:W-:-:S02]  /*b110*/  LOP3.LUT R8, R8, R19, RZ, 0xc0, !PT ;  /* 0x0000001308087212 */ /* 0x000fc400078ec0ff */
[----:B------:R-:W-:Y:S02]  /*b120*/  LOP3.LUT R9, R9, R18, RZ, 0xc0, !PT ;  /* 0x0000001209097212 */ /* 0x000fe400078ec0ff */
[----:B------:R-:W-:-:S03]  /*b130*/  LOP3.LUT R10, R10, R17, RZ, 0xc0, !PT ;  /* 0x000000110a0a7212 */ /* 0x000fc600078ec0ff */
[----:B------:R-:W2:Y:S01]  /*b140*/  MUFU.EX2 R156, R156 ;  /* 0x0000009c009c7308 */ /* 0x000ea20000000800 */
[----:B----4-:R-:W-:Y:S01]  /*b150*/  F2FP.F16.F32.PACK_AB R16, R3, R0 ;  /* 0x000000000310723e */ /* 0x010fe200000000ff */
[----:B------:R-:W-:Y:S03]  /*b160*/  LDSM.16.MT88.4 R20, [R185+0xc000] ;  /* 0x00c00000b914783b */ /* 0x000fe60000004200 */
[----:B------:R-:W-:Y:S02]  /*b170*/  LOP3.LUT R11, R11, R16, RZ, 0xc0, !PT ;  /* 0x000000100b0b7212 */ /* 0x000fe400078ec0ff */
[----:B------:R-:W4:Y:S01]  /*b180*/  LDSM.16.MT88.4 R16, [R184+0xc000] ;  /* 0x00c00000b810783b */ /* 0x000f220000004200 */
        /* <DEDUP_REMOVED lines=95> */
[----:B------:R-:W5:Y:S01]  /*b780*/  MUFU.EX2 R171, R171 ;  /* 0x000000ab00ab7308 */ /* 0x000f620000000800 */
[C---:B---3--:R-:W-:Y:S01]  /*b790*/  HMMA.16816.F32 R60, R8.reuse, R16, R60 ;  /* 0x00000010083c723c */ /* 0x048fe2000000183c */
[-C--:B------:R-:W-:Y:S01]  /*b7a0*/  FMUL.FTZ R84, R84, R157.reuse ;  /* 0x0000009d54547220 */ /* 0x080fe20000410000 */
[-C--:B------:R-:W-:Y:S01]  /*b7b0*/  FMUL.FTZ R85, R85, R157.reuse ;  /* 0x0000009d55557220 */ /* 0x080fe20000410000 */
[-C--:B------:R-:W-:Y:S01]  /*b7c0*/  FMUL.FTZ R86, R86, R156.reuse ;  /* 0x0000009c56567220 */ /* 0x080fe20000410000 */
[-C--:B------:R-:W-:Y:S01]  /*b7d0*/  FMUL.FTZ R87, R87, R156.reuse ;  /* 0x0000009c57577220 */ /* 0x080fe20000410000 */
[-C--:B------:R-:W-:Y:S01]  /*b7e0*/  FMUL.FTZ R88, R88, R157.reuse ;  /* 0x0000009d58587220 */ /* 0x080fe20000410000 */
[----:B------:R-:W-:Y:S01]  /*b7f0*/  HMMA.16816.F32 R64, R8, R18, R64 ;  /* 0x000000120840723c */ /* 0x000fe20000001840 */
[----:B------:R-:W-:Y:S01]  /*b800*/  LOP3.LUT R16, R35, UR4, R134, 0x96, !PT ;  /* 0x0000000423107c12 */ /* 0x000fe2000f8e9686 */
[----:B------:R-:W-:Y:S01]  /*b810*/  MUFU.EX2 R166, R166 ;  /* 0x000000a600a67308 */ /* 0x000fe20000000800 */
[----:B------:R-:W-:Y:S01]  /*b820*/  FMUL.FTZ R89, R89, R157 ;  /* 0x0000009d59597220 */ /* 0x000fe20000410000 */
[-C--:B------:R-:W-:Y:S01]  /*b830*/  FMUL.FTZ R90, R90, R156.reuse ;  /* 0x0000009c5a5a7220 */ /* 0x080fe20000410000 */
[----:B------:R-:W-:Y:S01]  /*b840*/  FMUL.FTZ R91, R91, R156 ;  /* 0x0000009c5b5b7220 */ /* 0x000fe20000410000 */
[----:B------:R-:W-:-:S04]  /*b850*/  IMAD.WIDE.U32 R16, R16, -0x2daee0ad, RZ ;  /* 0xd2511f5310107825 */ /* 0x000fc800078e00ff */
[-C--:B------:R-:W-:Y:S01]  /*b860*/  FMUL.FTZ R56, R56, R157.reuse ;  /* 0x0000009d38387220 */ /* 0x080fe20000410000 */
[-C--:B------:R-:W-:Y:S01]  /*b870*/  FMUL.FTZ R57, R57, R157.reuse ;  /* 0x0000009d39397220 */ /* 0x080fe20000410000 */
[-C--:B------:R-:W-:Y:S01]  /*b880*/  FMUL.FTZ R58, R58, R156.reuse ;  /* 0x0000009c3a3a7220 */ /* 0x080fe20000410000 */
[----:B------:R-:W3:Y:S01]  /*b890*/  MUFU.EX2 R169, R169 ;  /* 0x000000a900a97308 */ /* 0x000ee20000000800 */
[C---:B-1----:R-:W-:Y:S01]  /*b8a0*/  HMMA.16816.F32 R68, R8.reuse, R12, R68 ;  /* 0x0000000c0844723c */ /* 0x042fe20000001844 */
[----:B------:R-:W-:Y:S01]  /*b8b0*/  LOP3.LUT R18, R16, 0xffff, RZ, 0xc0, !PT ;  /* 0x0000ffff10127812 */ /* 0x000fe200078ec0ff */
[-C--:B------:R-:W-:Y:S01]  /*b8c0*/  FMUL.FTZ R59, R59, R156.reuse ;  /* 0x0000009c3b3b7220 */ /* 0x080fe20000410000 */
[-C--:B------:R-:W-:Y:S01]  /*b8d0*/  FMUL.FTZ R92, R92, R157.reuse ;  /* 0x0000009d5c5c7220 */ /* 0x080fe20000410000 */
[-C--:B------:R-:W-:Y:S01]  /*b8e0*/  FMUL.FTZ R93, R93, R157.reuse ;  /* 0x0000009d5d5d7220 */ /* 0x080fe20000410000 */
[----:B------:R-:W-:Y:S01]  /*b8f0*/  SHF.R.U32.HI R18, RZ, 0x8, R18 ;  /* 0x00000008ff127819 */ /* 0x000fe20000011612 */
        /* <DEDUP_REMOVED lines=10> */
[----:B------:R-:W2:Y:S01]  /*b9a0*/  MUFU.EX2 R170, R170 ;  /* 0x000000aa00aa7308 */ /* 0x000ea20000000800 */
[----:B------:R-:W-:Y:S01]  /*b9b0*/  LDSM.16.MT88.4 R132, [R188+0xc800] ;  /* 0x00c80000bc84783b */ /* 0x000fe20000004200 */
[C---:B------:R-:W-:Y:S01]  /*b9c0*/  HMMA.16816.F32 R80, R8.reuse, R6, R80 ;  /* 0x000000060850723c */ /* 0x040fe20000001850 */
[----:B------:R-:W-:Y:S01]  /*b9d0*/  LOP3.LUT R5, R17, UR22, R32, 0x96, !PT ;  /* 0x0000001611057c12 */ /* 0x000fe2000f8e9620 */
[----:B------:R-:W-:Y:S01]  /*b9e0*/  FFMA.FTZ R154, R225, R157, R154 ;  /* 0x0000009de19a7223 */ /* 0x000fe2000001009a */
[----:B------:R-:W-:Y:S01]  /*b9f0*/  LOP3.LUT R17, R16, 0xff, RZ, 0xc0, !PT ;  /* 0x000000ff10117812 */ /* 0x000fe200078ec0ff */
[----:B------:R-:W-:Y:S01]  /*ba00*/  LDSM.16.MT88.4 R32, [R186+0xc800] ;  /* 0x00c80000ba20783b */ /* 0x000fe20000004200 */
[C---:B------:R-:W-:Y:S01]  /*ba10*/  LOP3.LUT R19, R5.reuse, 0xff, RZ, 0xc0, !PT ;  /* 0x000000ff05137812 */ /* 0x040fe200078ec0ff */
[C---:B----4-:R-:W-:Y:S01]  /*ba20*/  HMMA.16816.F32 R52, R8.reuse, R20, R52 ;  /* 0x000000140834723c */ /* 0x050fe20000001834 */
[----:B------:R-:W-:Y:S01]  /*ba30*/  LOP3.LUT R6, R5, 0xffff, RZ, 0xc0, !PT ;  /* 0x0000ffff05067812 */ /* 0x000fe200078ec0ff */
[----:B------:R-:W-:Y:S01]  /*ba40*/  MUFU.EX2 R197, R197 ;  /* 0x000000c500c57308 */ /* 0x000fe20000000800 */
[--C-:B------:R-:W-:Y:S01]  /*ba50*/  SHF.R.U32.HI R7, RZ, 0x10, R5.reuse ;  /* 0x00000010ff077819 */ /* 0x100fe20000011605 */
[----:B------:R-:W-:Y:S01]  /*ba60*/  FFMA.FTZ R223, R223, R156, R150 ;  /* 0x0000009cdfdf7223 */ /* 0x000fe20000010096 */
[----:B------:R-:W-:Y:S01]  /*ba70*/  SHF.R.U32.HI R5, RZ, 0x18, R5 ;  /* 0x00000018ff057819 */ /* 0x000fe20000011605 */
[C---:B------:R-:W-:Y:S01]  /*ba80*/  HMMA.16816.F32 R56, R8.reuse, R22, R56 ;  /* 0x000000160838723c */ /* 0x040fe20000001838 */
[----:B------:R-:W-:Y:S01]  /*ba90*/  SHF.R.U32.HI R6, RZ, 0x8, R6 ;  /* 0x00000008ff067819 */ /* 0x000fe20000011606 */
[----:B------:R-:W-:Y:S01]  /*baa0*/  FADD.FTZ R151, R151, R154 ;  /* 0x0000009a97977221 */ /* 0x000fe20000010000 */
[----:B------:R-:W-:Y:S01]  /*bab0*/  LOP3.LUT R20, R7, 0xff, RZ, 0xc0, !PT ;  /* 0x000000ff07147812 */ /* 0x000fe200078ec0ff */
[----:B------:R-:W4:Y:S01]  /*bac0*/  MUFU.EX2 R196, R196 ;  /* 0x000000c400c47308 */ /* 0x000f220000000800 */
[----:B------:R-:W-:Y:S01]  /*bad0*/  PRMT R19, R19, 0x5410, R6 ;  /* 0x0000541013137816 */ /* 0x000fe20000000006 */
[C---:B------:R-:W-:Y:S01]  /*bae0*/  HMMA.16816.F32 R92, R8.reuse, R136, R92 ;  /* 0x00000088085c723c */ /* 0x040fe2000000185c */
[----:B------:R-:W-:Y:S01]  /*baf0*/  PRMT R5, R20, 0x5410, R5 ;  /* 0x0000541014057816 */ /* 0x000fe20000000005 */
[----:B------:R-:W-:Y:S01]  /*bb00*/  FADD.FTZ R223, R148, R223 ;  /* 0x000000df94df7221 */ /* 0x000fe20000010000 */
[--C-:B------:R-:W-:Y:S01]  /*bb10*/  SHF.R.U32.HI R4, RZ, 0x10, R16.reuse ;  /* 0x00000010ff047819 */ /* 0x100fe20000011610 */
[----:B------:R-:W4:Y:S01]  /*bb20*/  LDSM.16.MT88.4 R20, [R188+0xe800] ;  /* 0x00e80000bc14783b */ /* 0x000f220000004200 */
[----:B------:R-:W-:Y:S01]  /*bb30*/  SHF.R.U32.HI R7, RZ, 0x18, R16 ;  /* 0x00000018ff077819 */ /* 0x000fe20000011610 */
[C---:B------:R-:W-:Y:S01]  /*bb40*/  HMMA.16816.F32 R96, R8.reuse, R138, R96 ;  /* 0x0000008a0860723c */ /* 0x040fe20000001860 */
[----:B------:R-:W-:Y:S01]  /*bb50*/  PRMT R17, R17, 0x5410, R18 ;  /* 0x0000541011117816 */ /* 0x000fe20000000012 */
[----:B------:R-:W-:Y:S01]  /*bb60*/  MUFU.EX2 R201, R201 ;  /* 0x000000c900c97308 */ /* 0x000fe20000000800 */
[----:B------:R-:W-:Y:S01]  /*bb70*/  LOP3.LUT R4, R4, 0xff, RZ, 0xc0, !PT ;  /* 0x000000ff04047812 */ /* 0x000fe200078ec0ff */
[----:B------:R-:W-:Y:S01]  /*bb80*/  LDSM.16.MT88.4 R136, [R188+0xd000] ;  /* 0x00d00000bc88783b */ /* 0x000fe20000004200 */
[--C-:B------:R-:W-:Y:S01]  /*bb90*/  HSET2.LE.AND R19, R19, R158.reuse, PT ;  /* 0x0000009e13137233 */ /* 0x100fe20003803000 */
[C---:B-1----:R-:W-:Y:S01]  /*bba0*/  HMMA.16816.F32 R84, R8.reuse, R12, R84 ;  /* 0x0000000c0854723c */ /* 0x042fe20000001854 */
[--C-:B------:R-:W-:Y:S01]  /*bbb0*/  HSET2.LE.AND R5, R5, R158.reuse, PT ;  /* 0x0000009e05057233 */ /* 0x100fe20003803000 */
[----:B------:R-:W-:Y:S01]  /*bbc0*/  FADD.FTZ R152, R152, R151 ;  /* 0x0000009798987221 */ /* 0x000fe20000010000 */
[----:B-----5:R-:W-:Y:S01]  /*bbd0*/  F2FP.F16.F32.PACK_AB R16, R171, R168 ;  /* 0x000000a8ab10723e */ /* 0x020fe200000000ff */
[----:B------:R-:W-:Y:S01]  /*bbe0*/  MUFU.EX2 R202, R202 ;  /* 0x000000ca00ca7308 */ /* 0x000fe20000000800 */
[----:B------:R-:W-:Y:S01]  /*bbf0*/  PRMT R7, R4, 0x5410, R7 ;  /* 0x0000541004077816 */ /* 0x000fe20000000007 */
[----:B------:R-:W-:Y:S01]  /*bc00*/  HMMA.16816.F32 R88, R8, R14, R88 ;  /* 0x0000000e0858723c */ /* 0x000fe20000001858 */
[----:B---3--:R-:W-:Y:S01]  /*bc10*/  F2FP.F16.F32.PACK_AB R12, R169, R166 ;  /* 0x000000a6a90c723e */ /* 0x008fe200000000ff */
[----:B------:R-:W1:Y:S01]  /*bc20*/  LDSM.16.MT88.4 R8, [R184+0xe800] ;  /* 0x00e80000b808783b */ /* 0x000e620000004200 */
[--C-:B------:R-:W-:Y:S01]  /*bc30*/  HSET2.LE.AND R6, R17, R158.reuse, PT ;  /* 0x0000009e11067233 */ /* 0x100fe20003803000 */
[----:B------:R-:W-:Y:S01]  /*bc40*/  FADD.FTZ R0, R0, R223 ;  /* 0x000000df00007221 */ /* 0x000fe20000010000 */
[----:B------:R-:W-:Y:S01]  /*bc50*/  LOP3.LUT R4, R19, R12, RZ, 0xc0, !PT ;  /* 0x0000000c13047212 */ /* 0x000fe200078ec0ff */
[----:B------:R-:W-:Y:S01]  /*bc60*/  MUFU.EX2 R203, R203 ;  /* 0x000000cb00cb7308 */ /* 0x000fe20000000800 */
[----:B------:R-:W-:Y:S01]  /*bc70*/  LOP3.LUT R5, R5, R16, RZ, 0xc0, !PT ;  /* 0x0000001005057212 */ /* 0x000fe200078ec0ff */
[----:B------:R-:W-:Y:S01]  /*bc80*/  FADD.FTZ R149, R149, R152 ;  /* 0x0000009895957221 */ /* 0x000fe20000010000 */
[----:B------:R-:W3:Y:S01]  /*bc90*/  LDSM.16.MT88.4 R16, [R186+0xe800] ;  /* 0x00e80000ba10783b */ /* 0x000ee20000004200 */
[----:B--2---:R-:W-:Y:S01]  /*bca0*/  F2FP.F16.F32.PACK_AB R13, R170, R167 ;  /* 0x000000a7aa0d723e */ /* 0x004fe200000000ff */
[----:B------:R-:W-:Y:S01]  /*bcb0*/  FADD.FTZ R3, R3, R0 ;  /* 0x0000000003037221 */ /* 0x000fe20000010000 */
[----:B------:R-:W-:Y:S01]  /*bcc0*/  HSET2.LE.AND R7, R7, R158, PT ;  /* 0x0000009e07077233 */ /* 0x000fe20003803000 */
[----:B------:R-:W-:Y:S01]  /*bcd0*/  FADD.FTZ R0, R166, R149 ;  /* 0x00000095a6007221 */ /* 0x000fe20000010000 */
[----:B------:R-:W-:Y:S01]  /*bce0*/  LOP3.LUT R6, R6, R13, RZ, 0xc0, !PT ;  /* 0x0000000d06067212 */ /* 0x000fe200078ec0ff */
[----:B------:R-:W-:Y:S01]  /*bcf0*/  MUFU.EX2 R164, R164 ;  /* 0x000000a400a47308 */ /* 0x000fe20000000800 */
[----:B------:R-:W2:Y:S01]  /*bd00*/  LDSM.16.MT88.4 R12, [R185+0xe800] ;  /* 0x00e80000b90c783b */ /* 0x000ea20000004200 */
[----:B----4-:R-:W-:Y:S01]  /*bd10*/  F2FP.F16.F32.PACK_AB R224, R196, R197 ;  /* 0x000000c5c4e0723e */ /* 0x010fe200000000ff */
[----:B------:R-:W-:-:S03]  /*bd20*/  FADD.FTZ R0, R169, R0 ;  /* 0x00000000a9007221 */ /* 0x000fc60000010000 */
[----:B------:R-:W-:Y:S02]  /*bd30*/  LOP3.LUT R7, R7, R224, RZ, 0xc0, !PT ;  /* 0x000000e007077212 */ /* 0x000fe400078ec0ff */
[----:B------:R-:W-:Y:S05]  /*bd40*/  MUFU.EX2 R165, R165 ;  /* 0x000000a500a57308 */ /* 0x000fea0000000800 */
[C---:B------:R-:W-:Y:S03]  /*bd50*/  HMMA.16816.F32 R104, R4.reuse, R24, R104 ;  /* 0x000000180468723c */ /* 0x040fe60000001868 */
[----:B------:R-:W-:Y:S03]  /*bd60*/  MUFU.EX2 R161, R161 ;  /* 0x000000a100a17308 */ /* 0x000fe60000000800 */
[----:B------:R-:W-:Y:S01]  /*bd70*/  HMMA.16816.F32 R36, R4, R20, R36 ;  /* 0x000000140424723c */ /* 0x000fe20000001824 */
[----:B------:R-:W-:-:S04]  /*bd80*/  MOV R25, UR31 ;  /* 0x0000001f00197c02 */ /* 0x000fc80008000f00 */
[----:B------:R-:W-:Y:S01]  /*bd90*/  LOP3.LUT R25, R235, UR28, R25, 0x96, !PT ;  /* 0x0000001ceb197c12 */ /* 0x000fe2000f8e9619 */
[C---:B------:R-:W-:Y:S01]  /*bda0*/  HMMA.16816.F32 R40, R4.reuse, R22, R40 ;  /* 0x000000160428723c */ /* 0x040fe20000001828 */
[----:B------:R-:W4:Y:S03]  /*bdb0*/  LDSM.16.MT88.4 R20, [R188+0x10800] ;  /* 0x01080000bc14783b */ /* 0x000f260000004200 */
[----:B------:R-:W-:Y:S02]  /*bdc0*/  IMAD.WIDE.U32 R24, R25, -0x326172a9, RZ ;  /* 0xcd9e8d5719187825 */ /* 0x000fe400078e00ff */
[----:B-1----:R-:W-:Y:S03]  /*bdd0*/  HMMA.16816.F32 R60, R4, R8, R60 ;  /* 0x00000008043c723c */ /* 0x002fe6000000183c */
[----:B------:R-:W-:-:S02]  /*bde0*/  LOP3.LUT R232, R25, UR13, R232, 0x96, !PT ;  /* 0x0000000d19e87c12 */ /* 0x000fc4000f8e96e8 */
[----:B------:R-:W-:Y:S01]  /*bdf0*/  LOP3.LUT R24, R141, UR12, R24, 0x96, !PT ;  /* 0x0000000c8d187c12 */ /* 0x000fe2000f8e9618 */
[----:B---3--:R-:W-:Y:S01]  /*be00*/  HMMA.16816.F32 R44, R4, R16, R44 ;  /* 0x00000010042c723c */ /* 0x008fe2000000182c */
[----:B------:R-:W-:Y:S01]  /*be10*/  FFMA.FTZ R8, R198, UR21, -R145 ;  /* 0x00000015c6087c23 */ /* 0x000fe20008010891 */
[----:B------:R-:W-:-:S04]  /*be20*/  IMAD.WIDE.U32 R232, R232, -0x2daee0ad, RZ ;  /* 0xd2511f53e8e87825 */ /* 0x000fc800078e00ff */
[----:B------:R-:W-:Y:S01]  /*be30*/  FFMA.FTZ R198, R222, UR21, -R145 ;  /* 0x00000015dec67c23 */ /* 0x000fe20008010891 */
[----:B------:R-:W-:Y:S01]  /*be40*/  FFMA.FTZ R222, R199, UR21, -R160 ;  /* 0x00000015c7de7c23 */ /* 0x000fe200080108a0 */
[C---:B------:R-:W-:Y:S01]  /*be50*/  HMMA.16816.F32 R48, R4.reuse, R18, R48 ;  /* 0x000000120430723c */ /* 0x040fe20000001830 */
[----:B------:R-:W1:Y:S01]  /*be60*/  LDSM.16.MT88.4 R16, [R186+0x10800] ;  /* 0x01080000ba10783b */ /* 0x000e620000004200 */
[----:B------:R-:W-:Y:S01]  /*be70*/  IMAD.WIDE.U32 R24, R24, -0x2daee0ad, RZ ;  /* 0xd2511f5318187825 */ /* 0x000fe200078e00ff */
[----:B------:R-:W-:Y:S01]  /*be80*/  LOP3.LUT R142, R233, UR11, R142, 0x96, !PT ;  /* 0x0000000be98e7c12 */ /* 0x000fe2000f8e968e */
[----:B------:R-:W-:Y:S02]  /*be90*/  MUFU.EX2 R198, R198 ;  /* 0x000000c600c67308 */ /* 0x000fe40000000800 */
[----:B--2---:R-:W-:Y:S01]  /*bea0*/  HMMA.16816.F32 R52, R4, R12, R52 ;  /* 0x0000000c0434723c */ /* 0x004fe20000001834 */
[----:B------:R-:W-:Y:S01]  /*beb0*/  LOP3.LUT R232, R25, UR7, R232, 0x96, !PT ;  /* 0x0000000719e87c12 */ /* 0x000fe2000f8e96e8 */
[----:B------:R-:W-:-:S04]  /*bec0*/  IMAD.WIDE.U32 R142, R142, -0x326172a9, RZ ;  /* 0xcd9e8d578e8e7825 */ /* 0x000fc800078e00ff */
[C---:B------:R-:W-:Y:S01]  /*bed0*/  HMMA.16816.F32 R56, R4.reuse, R14, R56 ;  /* 0x0000000e0438723c */ /* 0x040fe20000001838 */
[----:B------:R-:W2:Y:S01]  /*bee0*/  LDSM.16.MT88.4 R12, [R185+0x10800] ;  /* 0x01080000b90c783b */ /* 0x000ea20000004200 */
[----:B------:R-:W-:Y:S01]  /*bef0*/  IMAD.WIDE.U32 R232, R232, -0x326172a9, RZ ;  /* 0xcd9e8d57e8e87825 */ /* 0x000fe200078e00ff */
[----:B------:R-:W-:Y:S01]  /*bf00*/  LOP3.LUT R140, R143, UR10, R140, 0x96, !PT ;  /* 0x0000000a8f8c7c12 */ /* 0x000fe2000f8e968c */
[----:B------:R-:W-:Y:S02]  /*bf10*/  MUFU.EX2 R222, R222 ;  /* 0x000000de00de7308 */ /* 0x000fe40000000800 */
[----:B------:R-:W-:Y:S01]  /*bf20*/  HMMA.16816.F32 R64, R4, R10, R64 ;  /* 0x0000000a0440723c */ /* 0x000fe20000001840 */
[----:B------:R-:W-:Y:S01]  /*bf30*/  LOP3.LUT R234, R233, UR6, R142, 0x96, !PT ;  /* 0x00000006e9ea7c12 */ /* 0x000fe2000f8e968e */
[----:B------:R-:W-:-:S04]  /*bf40*/  IMAD.WIDE.U32 R140, R140, -0x2daee0ad, RZ ;  /* 0xd2511f538c8c7825 */ /* 0x000fc800078e00ff */
[----:B------:R-:W-:Y:S01]  /*bf50*/  IMAD.WIDE.U32 R234, R234, -0x2daee0ad, RZ ;  /* 0xd2511f53eaea7825 */ /* 0x000fe200078e00ff */
[----:B------:R-:W-:Y:S01]  /*bf60*/  LOP3.LUT R236, R141, UR25, R24, 0x96, !PT ;  /* 0x000000198dec7c12 */ /* 0x000fe2000f8e9618 */
[----:B------:R3:W-:Y:S01]  /*bf70*/  MUFU.EX2 R233, R8 ;  /* 0x0000000800e97308 */ /* 0x0007e20000000800 */
[C---:B----4-:R-:W-:Y:S02]  /*bf80*/  HMMA.16816.F32 R68, R4.reuse, R20, R68 ;  /* 0x000000140444723c */ /* 0x050fe40000001844 */
[----:B------:R-:W-:Y:S01]  /*bf90*/  LOP3.LUT R9, R235, UR18, R140, 0x96, !PT ;  /* 0x00000012eb097c12 */ /* 0x000fe2000f8e968c */
[--C-:B------:R-:W-:Y:S01]  /*bfa0*/  FFMA.FTZ R235, R200, UR21, -R145.reuse ;  /* 0x00000015c8eb7c23 */ /* 0x100fe20008010891 */
[----:B------:R-:W-:Y:S01]  /*bfb0*/  IMAD.WIDE.U32 R236, R236, -0x326172a9, RZ ;  /* 0xcd9e8d57ecec7825 */ /* 0x000fe200078e00ff */
[----:B------:R-:W4:Y:S03]  /*bfc0*/  LDSM.16.MT88.4 R140, [R184+0x10800] ;  /* 0x01080000b88c783b */ /* 0x000f260000004200 */
[----:B------:R-:W-:Y:S01]  /*bfd0*/  FFMA.FTZ R200, R227, UR21, -R160 ;  /* 0x00000015e3c87c23 */ /* 0x000fe200080108a0 */
[C---:B------:R-:W-:Y:S01]  /*bfe0*/  HMMA.16816.F32 R72, R4.reuse, R22, R72 ;  /* 0x000000160448723c */ /* 0x040fe20000001848 */
[----:B------:R-:W-:Y:S01]  /*bff0*/  IMAD.WIDE.U32 R10, R9, -0x326172a9, RZ ;  /* 0xcd9e8d57090a7825 */ /* 0x000fe200078e00ff */
[----:B------:R-:W5:Y:S01]  /*c000*/  MUFU.EX2 R235, R235 ;  /* 0x000000eb00eb7308 */ /* 0x000f620000000800 */
[----:B------:R-:W-:Y:S02]  /*c010*/  LDSM.16.MT88.4 R20, [R186+0xf000] ;  /* 0x00f00000ba14783b */ /* 0x000fe40000004200 */
[----:B------:R-:W-:Y:S01]  /*c020*/  FFMA.FTZ R227, R144, UR21, -R145 ;  /* 0x0000001590e37c23 */ /* 0x000fe20008010891 */
[C---:B------:R-:W-:Y:S01]  /*c030*/  LOP3.LUT R9, R10.reuse, 0xff, RZ, 0xc0, !PT ;  /* 0x000000ff0a097812 */ /* 0x040fe200078ec0ff */
[----:B-1----:R-:W-:Y:S01]  /*c040*/  HMMA.16816.F32 R76, R4, R16, R76 ;  /* 0x00000010044c723c */ /* 0x002fe2000000184c */
[----:B---3--:R-:W-:-:S02]  /*c050*/  LOP3.LUT R8, R10, 0xffff, RZ, 0xc0, !PT ;  /* 0x0000ffff0a087812 */ /* 0x008fc400078ec0ff */
[----:B------:R-:W1:Y:S03]  /*c060*/  MUFU.EX2 R200, R200 ;  /* 0x000000c800c87308 */ /* 0x000e660000000800 */
[C---:B------:R-:W-:Y:S01]  /*c070*/  HMMA.16816.F32 R80, R4.reuse, R18, R80 ;  /* 0x000000120450723c */ /* 0x040fe20000001850 */
[----:B------:R-:W-:Y:S02]  /*c080*/  SHF.R.U32.HI R16, RZ, 0x8, R8 ;  /* 0x00000008ff107819 */ /* 0x000fe40000011608 */
[----:B------:R-:W-:Y:S02]  /*c090*/  LOP3.LUT R8, R11, UR20, R236, 0x96, !PT ;  /* 0x000000140b087c12 */ /* 0x000fe4000f8e96ec */
[----:B------:R-:W-:Y:S01]  /*c0a0*/  SHF.R.U32.HI R11, RZ, 0x10, R10 ;  /* 0x00000010ff0b7819 */ /* 0x000fe2000001160a */
[----:B--2---:R-:W-:Y:S01]  /*c0b0*/  HMMA.16816.F32 R84, R4, R12, R84 ;  /* 0x0000000c0454723c */ /* 0x004fe20000001854 */
[----:B------:R-:W-:Y:S01]  /*c0c0*/  LOP3.LUT R224, R8, 0xffff, RZ, 0xc0, !PT ;  /* 0x0000ffff08e07812 */ /* 0x000fe200078ec0ff */
[----:B------:R-:W-:Y:S01]  /*c0d0*/  MUFU.EX2 R227, R227 ;  /* 0x000000e300e37308 */ /* 0x000fe20000000800 */
[----:B------:R-:W-:-:S02]  /*c0e0*/  PRMT R9, R9, 0x5410, R16 ;  /* 0x0000541009097816 */ /* 0x000fc40000000010 */
[----:B------:R-:W-:Y:S01]  /*c0f0*/  LOP3.LUT R199, R11, 0xff, RZ, 0xc0, !PT ;  /* 0x000000ff0bc77812 */ /* 0x000fe200078ec0ff */
[C---:B------:R-:W-:Y:S01]  /*c100*/  HMMA.16816.F32 R88, R4.reuse, R14, R88 ;  /* 0x0000000e0458723c */ /* 0x040fe20000001858 */
[----:B------:R-:W-:Y:S01]  /*c110*/  LOP3.LUT R13, R8, 0xff, RZ, 0xc0, !PT ;  /* 0x000000ff080d7812 */ /* 0x000fe200078ec0ff */
[----:B------:R-:W2:Y:S01]  /*c120*/  LDSM.16.MT88.4 R16, [R185+0xf000] ;  /* 0x00f00000b910783b */ /* 0x000ea20000004200 */
[----:B------:R-:W-:Y:S02]  /*c130*/  SHF.R.U32.HI R224, RZ, 0x8, R224 ;  /* 0x00000008ffe07819 */ /* 0x000fe400000116e0 */
[--C-:B------:R-:W-:Y:S01]  /*c140*/  SHF.R.U32.HI R11, RZ, 0x10, R8.reuse ;  /* 0x00000010ff0b7819 */ /* 0x100fe20000011608 */
[----:B------:R-:W-:Y:S01]  /*c150*/  HMMA.16816.F32 R128, R4, R132, R128 ;  /* 0x000000840480723c */ /* 0x000fe20000001880 */
[----:B------:R-:W-:Y:S02]  /*c160*/  SHF.R.U32.HI R12, RZ, 0x18, R8 ;  /* 0x00000018ff0c7819 */ /* 0x000fe40000011608 */
[----:B------:R-:W-:-:S02]  /*c170*/  SHF.R.U32.HI R10, RZ, 0x18, R10 ;  /* 0x00000018ff0a7819 */ /* 0x000fc4000001160a */
[----:B------:R-:W-:Y:S01]  /*c180*/  HSET2.LE.AND R8, R9, R158, PT ;  /* 0x0000009e09087233 */ /* 0x000fe20003803000 */
[C---:B------:R-:W-:Y:S01]  /*c190*/  HMMA.16816.F32 R124, R4.reuse, R134, R124 ;  /* 0x00000086047c723c */ /* 0x040fe2000000187c */
[----:B-----5:R-:W-:Y:S01]  /*c1a0*/  F2FP.F16.F32.PACK_AB R147, R235, R198 ;  /* 0x000000c6eb93723e */ /* 0x020fe200000000ff */
[----:B------:R-:W-:Y:S01]  /*c1b0*/  LDSM.16.MT88.4 R132, [R186+0xd000] ;  /* 0x00d00000ba84783b */ /* 0x000fe20000004200 */
[----:B------:R-:W-:Y:S02]  /*c1c0*/  PRMT R13, R13, 0x5410, R224 ;  /* 0x000054100d0d7816 */ /* 0x000fe400000000e0 */
[----:B------:R-:W-:Y:S01]  /*c1d0*/  LOP3.LUT R11, R11, 0xff, RZ, 0xc0, !PT ;  /* 0x000000ff0b0b7812 */ /* 0x000fe200078ec0ff */
[----:B------:R-:W-:Y:S01]  /*c1e0*/  HMMA.16816.F32 R120, R4, R32, R120 ;  /* 0x000000200478723c */ /* 0x000fe20000001878 */
[----:B------:R-:W-:Y:S02]  /*c1f0*/  PRMT R9, R199, 0x5410, R10 ;  /* 0x00005410c7097816 */ /* 0x000fe4000000000a */
[----:B------:R-:W-:-:S02]  /*c200*/  LOP3.LUT R10, R8, R147, RZ, 0xc0, !PT ;  /* 0x00000093080a7212 */ /* 0x000fc400078ec0ff */
[----:B------:R-:W-:Y:S01]  /*c210*/  PRMT R11, R11, 0x5410, R12 ;  /* 0x000054100b0b7816 */ /* 0x000fe2000000000c */
[C---:B------:R-:W-:Y:S01]  /*c220*/  HMMA.16816.F32 R116, R4.reuse, R34, R116 ;  /* 0x000000220474723c */ /* 0x040fe20000001874 */
[--C-:B------:R-:W-:Y:S01]  /*c230*/  HSET2.LE.AND R8, R13, R158.reuse, PT ;  /* 0x0000009e0d087233 */ /* 0x100fe20003803000 */
[----:B------:R-:W-:Y:S01]  /*c240*/  LDSM.16.MT88.4 R32, [R185+0xd000] ;  /* 0x00d00000b920783b */ /* 0x000fe20000004200 */
[--C-:B------:R-:W-:Y:S02]  /*c250*/  HSET2.LE.AND R9, R9, R158.reuse, PT ;  /* 0x0000009e09097233 */ /* 0x100fe40003803000 */
[----:B------:R-:W-:Y:S01]  /*c260*/  HSET2.LE.AND R147, R11, R158, PT ;  /* 0x0000009e0b937233 */ /* 0x000fe20003803000 */
[----:B------:R-:W3:Y:S01]  /*c270*/  LDSM.16.MT88.4 R12, [R184+0xf000] ;  /* 0x00f00000b80c783b */ /* 0x000ee20000004200 */
[----:B------:R-:W-:Y:S01]  /*c280*/  HMMA.16816.F32 R112, R4, R28, R112 ;  /* 0x0000001c0470723c */ /* 0x000fe20000001870 */
[----:B-1----:R-:W-:Y:S02]  /*c290*/  F2FP.F16.F32.PACK_AB R226, R201, R200 ;  /* 0x000000c8c9e2723e */ /* 0x002fe400000000ff */
[----:B------:R-:W-:-:S02]  /*c2a0*/  F2FP.F16.F32.PACK_AB R199, R233, R202 ;  /* 0x000000cae9c7723e */ /* 0x000fc400000000ff */
[----:B------:R-:W-:Y:S01]  /*c2b0*/  F2FP.F16.F32.PACK_AB R224, R222, R203 ;  /* 0x000000cbdee0723e */ /* 0x000fe200000000ff */
[C---:B------:R-:W-:Y:S01]  /*c2c0*/  HMMA.16816.F32 R108, R4.reuse, R30, R108 ;  /* 0x0000001e046c723c */ /* 0x040fe2000000186c */
[----:B------:R-:W-:Y:S01]  /*c2d0*/  LOP3.LUT R11, R9, R226, RZ, 0xc0, !PT ;  /* 0x000000e2090b7212 */ /* 0x000fe200078ec0ff */
[----:B------:R-:W-:Y:S01]  /*c2e0*/  LDSM.16.MT88.4 R28, [R184+0xd000] ;  /* 0x00d00000b81c783b */ /* 0x000fe20000004200 */
[----:B------:R-:W-:Y:S01]  /*c2f0*/  LOP3.LUT R8, R8, R199, RZ, 0xc0, !PT ;  /* 0x000000c708087212 */ /* 0x000fe200078ec0ff */
[--C-:B------:R-:W-:Y:S01]  /*c300*/  FFMA.FTZ R199, R162, UR21, -R145.reuse ;  /* 0x00000015a2c77c23 */ /* 0x100fe20008010891 */
[----:B------:R-:W-:Y:S01]  /*c310*/  LOP3.LUT R9, R147, R224, RZ, 0xc0, !PT ;  /* 0x000000e093097212 */ /* 0x000fe200078ec0ff */
[C---:B------:R-:W-:Y:S01]  /*c320*/  HMMA.16816.F32 R100, R4.reuse, R26, R100 ;  /* 0x0000001a0464723c */ /* 0x040fe20000001864 */
[----:B------:R-:W-:Y:S01]  /*c330*/  LDSM.16.MT88.4 R24, [R188+0xf000] ;  /* 0x00f00000bc18783b */ /* 0x000fe20000004200 */
[----:B------:R-:W-:Y:S01]  /*c340*/  FFMA.FTZ R162, R146, UR21, -R145 ;  /* 0x0000001592a27c23 */ /* 0x000fe20008010891 */
[--C-:B------:R-:W-:Y:S01]  /*c350*/  FFMA.FTZ R224, R163, UR21, -R160.reuse ;  /* 0x00000015a3e07c23 */ /* 0x100fe200080108a0 */
[----:B------:R-:W-:Y:S01]  /*c360*/  FFMA.FTZ R160, R159, UR21, -R160 ;  /* 0x000000159fa07c23 */ /* 0x000fe200080108a0 */
[----:B------:R-:W-:Y:S01]  /*c370*/  LDSM.16.MT88.4 R144, [R184+0x11000] ;  /* 0x01100000b890783b */ /* 0x000fe20000004200 */
[C---:B----4-:R-:W-:Y:S01]  /*c380*/  HMMA.16816.F32 R92, R4.reuse, R140, R92 ;  /* 0x0000008c045c723c */ /* 0x050fe2000000185c */
[----:B------:R-:W1:Y:S05]  /*c390*/  MUFU.EX2 R199, R199 ;  /* 0x000000c700c77308 */ /* 0x000e6a0000000800 */
[----:B------:R-:W-:Y:S01]  /*c3a0*/  HMMA.16816.F32 R96, R4, R142, R96 ;  /* 0x0000008e0460723c */ /* 0x000fe20000001860 */
[----:B------:R-:W4:Y:S02]  /*c3b0*/  LDSM.16.MT88.4 R4, [R188+0x11000] ;  /* 0x01100000bc04783b */ /* 0x000f240000004200 */
[----:B------:R-:W-:Y:S02]  /*c3c0*/  MUFU.EX2 R162, R162 ;  /* 0x000000a200a27308 */ /* 0x000fe40000000800 */
[----:B------:R-:W-:Y:S01]  /*c3d0*/  LDSM.16.MT88.4 R140, [R188+0xd800] ;  /* 0x00d80000bc8c783b */ /* 0x000fe20000004200 */
[C---:B--2---:R-:W-:Y:S05]  /*c3e0*/  HMMA.16816.F32 R52, R8.reuse, R16, R52 ;  /* 0x000000100834723c */ /* 0x044fea0000001834 */
[----:B------:R-:W2:Y:S01]  /*c3f0*/  MUFU.EX2 R224, R224 ;  /* 0x000000e000e07308 */ /* 0x000ea20000000800 */
[----:B------:R-:W-:Y:S01]  /*c400*/  HMMA.16816.F32 R44, R8, R20, R44 ;  /* 0x00000014082c723c */ /* 0x000fe2000000182c */
[----:B------:R-:W-:-:S05]  /*c410*/  LOP3.LUT R16, R237, UR4, R232, 0x96, !PT ;  /* 0x00000004ed107c12 */ /* 0x000fca000f8e96e8 */
[C---:B---3--:R-:W-:Y:S01]  /*c420*/  HMMA.16816.F32 R60, R8.reuse, R12, R60 ;  /* 0x0000000c083c723c */ /* 0x048fe2000000183c */
[----:B------:R-:W-:Y:S01]  /*c430*/  IMAD.WIDE.U32 R16, R16, -0x2daee0ad, RZ ;  /* 0xd2511f5310107825 */ /* 0x000fe200078e00ff */
[----:B------:R-:W3:Y:S04]  /*c440*/  MUFU.EX2 R160, R160 ;  /* 0x000000a000a07308 */ /* 0x000ee80000000800 */
[C---:B------:R-:W-:Y:S01]  /*c450*/  HMMA.16816.F32 R64, R8.reuse, R14, R64 ;  /* 0x0000000e0840723c */ /* 0x040fe20000001840 */
[----:B------:R-:W5:Y:S05]  /*c460*/  LDSM.16.MT88.4 R12, [R185+0x11000] ;  /* 0x01100000b90c783b */ /* 0x000f6a0000004200 */
[C---:B------:R-:W-:Y:S01]  /*c470*/  HMMA.16816.F32 R48, R8.reuse, R22, R48 ;  /* 0x000000160830723c */ /* 0x040fe20000001830 */
[----:B------:R-:W3:Y:S05]  /*c480*/  LDSM.16.MT88.4 R20, [R186+0x11000] ;  /* 0x01100000ba14783b */ /* 0x000eea0000004200 */
[C---:B------:R-:W-:Y:S06]  /*c490*/  HMMA.16816.F32 R56, R8.reuse, R18, R56 ;  /* 0x000000120838723c */ /* 0x040fec0000001838 */
[C---:B----4-:R-:W-:Y:S06]  /*c4a0*/  HMMA.16816.F32 R68, R8.reuse, R4, R68 ;  /* 0x000000040844723c */ /* 0x050fec0000001844 */
[----:B------:R-:W-:Y:S01]  /*c4b0*/  HMMA.16816.F32 R72, R8, R6, R72 ;  /* 0x000000060848723c */ /* 0x000fe20000001848 */
[----:B------:R-:W-:-:S02]  /*c4c0*/  SHF.R.U32.HI R5, RZ, 0x10, R16 ;  /* 0x00000010ff057819 */ /* 0x000fc40000011610 */
[----:B------:R-:W-:Y:S02]  /*c4d0*/  SHF.R.U32.HI R4, RZ, 0x18, R16 ;  /* 0x00000018ff047819 */ /* 0x000fe40000011610 */
[----:B------:R-:W-:Y:S01]  /*c4e0*/  LOP3.LUT R5, R5, 0xff, RZ, 0xc0, !PT ;  /* 0x000000ff05057812 */ /* 0x000fe200078ec0ff */
[C---:B------:R-:W-:Y:S01]  /*c4f0*/  HMMA.16816.F32 R36, R8.reuse, R24, R36 ;  /* 0x000000180824723c */ /* 0x040fe20000001824 */
[C---:B------:R-:W-:Y:S02]  /*c500*/  LOP3.LUT R6, R16.reuse, 0xffff, RZ, 0xc0, !PT ;  /* 0x0000ffff10067812 */ /* 0x040fe400078ec0ff */
[----:B------:R-:W-:Y:S02]  /*c510*/  LOP3.LUT R17, R17, UR22, R234, 0x96, !PT ;  /* 0x0000001611117c12 */ /* 0x000fe4000f8e96ea */
[----:B------:R-:W-:Y:S01]  /*c520*/  LOP3.LUT R7, R16, 0xff, RZ, 0xc0, !PT ;  /* 0x000000ff10077812 */ /* 0x000fe200078ec0ff */
[----:B------:R-:W-:Y:S01]  /*c530*/  HMMA.16816.F32 R40, R8, R26, R40 ;  /* 0x0000001a0828723c */ /* 0x000fe20000001828 */
[----:B------:R-:W-:Y:S01]  /*c540*/  SHF.R.U32.HI R6, RZ, 0x8, R6 ;  /* 0x00000008ff067819 */ /* 0x000fe20000011606 */
[----:B------:R-:W4:Y:S01]  /*c550*/  LDSM.16.MT88.4 R24, [R185+0xd800] ;  /* 0x00d80000b918783b */ /* 0x000f220000004200 */
[----:B------:R-:W-:-:S02]  /*c560*/  PRMT R5, R5, 0x5410, R4 ;  /* 0x0000541005057816 */ /* 0x000fc40000000004 */
[----:B------:R-:W-:Y:S01]  /*c570*/  LOP3.LUT R19, R17, 0xffff, RZ, 0xc0, !PT ;  /* 0x0000ffff11137812 */ /* 0x000fe200078ec0ff */
[C---:B-----5:R-:W-:Y:S01]  /*c580*/  HMMA.16816.F32 R84, R8.reuse, R12, R84 ;  /* 0x0000000c0854723c */ /* 0x060fe20000001854 */
[----:B------:R-:W-:Y:S02]  /*c590*/  SHF.R.U32.HI R4, RZ, 0x10, R17 ;  /* 0x00000010ff047819 */ /* 0x000fe40000011611 */
[----:B------:R-:W-:Y:S02]  /*c5a0*/  PRMT R7, R7, 0x5410, R6 ;  /* 0x0000541007077816 */ /* 0x000fe40000000006 */
[----:B------:R-:W-:Y:S01]  /*c5b0*/  LOP3.LUT R6, R17, 0xff, RZ, 0xc0, !PT ;  /* 0x000000ff11067812 */ /* 0x000fe200078ec0ff */
[----:B------:R-:W-:Y:S01]  /*c5c0*/  HMMA.16816.F32 R128, R8, R136, R128 ;  /* 0x000000880880723c */ /* 0x000fe20000001880 */
[----:B------:R-:W-:Y:S02]  /*c5d0*/  SHF.R.U32.HI R19, RZ, 0x8, R19 ;  /* 0x00000008ff137819 */ /* 0x000fe40000011613 */
[----:B------:R-:W-:-:S02]  /*c5e0*/  SHF.R.U32.HI R17, RZ, 0x18, R17 ;  /* 0x00000018ff117819 */ /* 0x000fc40000011611 */
[----:B------:R-:W-:Y:S01]  /*c5f0*/  LOP3.LUT R4, R4, 0xff, RZ, 0xc0, !PT ;  /* 0x000000ff04047812 */ /* 0x000fe200078ec0ff */
[C---:B------:R-:W-:Y:S01]  /*c600*/  HMMA.16816.F32 R124, R8.reuse, R138, R124 ;  /* 0x0000008a087c723c */ /* 0x040fe2000000187c */
[----:B------:R-:W-:Y:S01]  /*c610*/  PRMT R159, R6, 0x5410, R19 ;  /* 0x00005410069f7816 */ /* 0x000fe20000000013 */
[----:B------:R-:W-:Y:S01]  /*c620*/  LDSM.16.MT88.4 R136, [R186+0xd800] ;  /* 0x00d80000ba88783b */ /* 0x000fe20000004200 */
[----:B------:R-:W-:Y:S02]  /*c630*/  PRMT R13, R4, 0x5410, R17 ;  /* 0x00005410040d7816 */ /* 0x000fe40000000011 */
[--C-:B------:R-:W-:Y:S01]  /*c640*/  HSET2.LE.AND R6, R7, R158.reuse, PT ;  /* 0x0000009e07067233 */ /* 0x100fe20003803000 */
[----:B------:R-:W5:Y:S01]  /*c650*/  LDSM.16.MT88.4 R16, [R184+0xf800] ;  /* 0x00f80000b810783b */ /* 0x000f620000004200 */
[----:B------:R-:W-:Y:S01]  /*c660*/  HMMA.16816.F32 R120, R8, R132, R120 ;  /* 0x000000840878723c */ /* 0x000fe20000001878 */
[--C-:B------:R-:W-:Y:S02]  /*c670*/  HSET2.LE.AND R7, R5, R158.reuse, PT ;  /* 0x0000009e05077233 */ /* 0x100fe40003803000 */
[----:B------:R-:W-:-:S02]  /*c680*/  HSET2.LE.AND R4, R159, R158, PT ;  /* 0x0000009e9f047233 */ /* 0x000fc40003803000 */
[----:B------:R-:W-:Y:S01]  /*c690*/  HSET2.LE.AND R5, R13, R158, PT ;  /* 0x0000009e0d057233 */ /* 0x000fe20003803000 */
[C---:B------:R-:W-:Y:S01]  /*c6a0*/  HMMA.16816.F32 R116, R8.reuse, R134, R116 ;  /* 0x000000860874723c */ /* 0x040fe20000001874 */
[----:B-1----:R-:W-:Y:S01]  /*c6b0*/  F2FP.F16.F32.PACK_AB R159, R199, R164 ;  /* 0x000000a4c79f723e */ /* 0x002fe200000000ff */
[----:B------:R-:W-:Y:S01]  /*c6c0*/  LDSM.16.MT88.4 R132, [R184+0xd800] ;  /* 0x00d80000b884783b */ /* 0x000fe20000004200 */
[----:B--2---:R-:W-:Y:S02]  /*c6d0*/  F2FP.F16.F32.PACK_AB R158, R224, R165 ;  /* 0x000000a5e09e723e */ /* 0x004fe400000000ff */
[----:B------:R-:W-:Y:S01]  /*c6e0*/  LOP3.LUT R4, R4, R159, RZ, 0xc0, !PT ;  /* 0x0000009f04047212 */ /* 0x000fe200078ec0ff */
[----:B------:R-:W-:Y:S01]  /*c6f0*/  HMMA.16816.F32 R112, R8, R32, R112 ;  /* 0x000000200870723c */ /* 0x000fe20000001870 */
[----:B------:R-:W-:-:S05]  /*c700*/  LOP3.LUT R5, R5, R158, RZ, 0xc0, !PT ;  /* 0x0000009e05057212 */ /* 0x000fca00078ec0ff */
        /* <DEDUP_REMOVED lines=12> */
[----:B------:R-:W1:Y:S01]  /*c7d0*/  LDSM.16.MT88.4 R8, [R186+0x11800] ;  /* 0x01180000ba08783b */ /* 0x000e620000004200 */
[----:B------:R-:W-:-:S02]  /*c7e0*/  F2FP.F16.F32.PACK_AB R145, R227, R162 ;  /* 0x000000a2e391723e */ /* 0x000fc400000000ff */
[----:B------:R-:W-:Y:S02]  /*c7f0*/  F2FP.F16.F32.PACK_AB R144, R160, R161 ;  /* 0x000000a1a090723e */ /* 0x000fe400000000ff */
[----:B------:R-:W-:Y:S02]  /*c800*/  LOP3.LUT R6, R6, R145, RZ, 0xc0, !PT ;  /* 0x0000009106067212 */ /* 0x000fe400078ec0ff */
[----:B------:R-:W-:-:S07]  /*c810*/  LOP3.LUT R7, R7, R144, RZ, 0xc0, !PT ;  /* 0x0000009007077212 */ /* 0x000fce00078ec0ff */
[C---:B----4-:R-:W-:Y:S06]  /*c820*/  HMMA.16816.F32 R112, R4.reuse, R24, R112 ;  /* 0x000000180470723c */ /* 0x050fec0000001870 */
[C---:B------:R-:W-:Y:S01]  /*c830*/  HMMA.16816.F32 R108, R4.reuse, R26, R108 ;  /* 0x0000001a046c723c */ /* 0x040fe2000000186c */
[----:B------:R-:W2:Y:S05]  /*c840*/  LDSM.16.MT88.4 R24, [R185+0x11800] ;  /* 0x01180000b918783b */ /* 0x000eaa0000004200 */
[C---:B-----5:R-:W-:Y:S06]  /*c850*/  HMMA.16816.F32 R60, R4.reuse, R16, R60 ;  /* 0x00000010043c723c */ /* 0x060fec000000183c */
[C---:B------:R-:W-:Y:S01]  /*c860*/  HMMA.16816.F32 R64, R4.reuse, R18, R64 ;  /* 0x000000120440723c */ /* 0x040fe20000001840 */
[----:B------:R-:W3:Y:S05]  /*c870*/  LDSM.16.MT88.4 R16, [R184+0x11800] ;  /* 0x01180000b810783b */ /* 0x000eea0000004200 */
[C---:B------:R-:W-:Y:S06]  /*c880*/  HMMA.16816.F32 R128, R4.reuse, R140, R128 ;  /* 0x0000008c0480723c */ /* 0x040fec0000001880 */
[C---:B-1----:R-:W-:Y:S06]  /*c890*/  HMMA.16816.F32 R76, R4.reuse, R8, R76 ;  /* 0x00000008044c723c */ /* 0x042fec000000184c */
        /* <DEDUP_REMOVED lines=14> */
[C---:B------:R-:W-:Y:S01]  /*c980*/  HMMA.16816.F32 R100, R4.reuse, R134, R100 ;  /* 0x000000860464723c */ /* 0x040fe20000001864 */
[----:B------:R-:W-:Y:S02]  /*c990*/  FADD.FTZ R235, R235, R198 ;  /* 0x000000c6ebeb7221 */ /* 0x000fe40000010000 */
[----:B------:R-:W-:Y:S01]  /*c9a0*/  FADD.FTZ R0, R200, R3 ;  /* 0x00000003c8007221 */ /* 0x000fe20000010000 */
[----:B------:R-:W-:Y:S01]  /*c9b0*/  MOV R3, R153 ;  /* 0x0000009900037202 */ /* 0x000fe20000000f00 */
        /* <DEDUP_REMOVED lines=20> */
[C---:B---3--:R-:W-:Y:S06]  /*cb00*/  HMMA.16816.F32 R92, R4.reuse, R16, R92 ;  /* 0x00000010045c723c */ /* 0x048fec000000185c */
[C---:B------:R-:W-:Y:S06]  /*cb10*/  HMMA.16816.F32 R96, R4.reuse, R18, R96 ;  /* 0x000000120460723c */ /* 0x040fec0000001860 */
[----:B------:R-:W-:Y:S07]  /*cb20*/  HMMA.16816.F32 R104, R4, R132, R104 ;  /* 0x000000840468723c */ /* 0x000fee0000001868 */
[----:B------:R-:W-:-:S15]  /*cb30*/  MOV R132, R155 ;  /* 0x0000009b00847202 */ /* 0x000fde0000000f00 */
[----:B------:R-:W-:-:S02]  /*cb40*/  NOP ;  /* 0x0000000000007918 */ /* 0x000fc40000000000 */
.L_x_1226:
[----:B------:R-:W-:-:S06]  /*cb50*/  UISETP.GT.AND UP0, UPT, UR19, UR5, UPT ;  /* 0x000000051300728c */ /* 0x000fcc000bf04270 */
[----:B------:R-:W-:-:S13]  /*cb60*/  PLOP3.LUT P0, PT, PT, PT, UP0, 0x80, 0x0 ;  /* 0x000000000000781c */ /* 0x000fda0003f0f008 */
[----:B------:R-:W-:Y:S05]  /*cb70*/  @!P0 BRA `(.L_x_1230) ;  /* 0x0000004c00048947 */ /* 0x000fea0003800000 */
[----:B------:R-:W-:Y:S01]  /*cb80*/  ULDC UR4, c[0x0][0x2d0] ;  /* 0x0000b40000047ab9 */ /* 0x000fe20000000800 */
[----:B------:R-:W-:Y:S01]  /*cb90*/  IMAD.WIDE.U32 R226, R218, -0x2daee0ad, RZ ;  /* 0xd2511f53dae27825 */ /* 0x000fe200078e00ff */
[----:B------:R-:W-:Y:S01]  /*cba0*/  ISETP.GE.AND P2, PT, R220, UR4, PT ;  /* 0x00000004dc007c0c */ /* 0x000fe2000bf46270 */
[----:B------:R-:W-:Y:S01]  /*cbb0*/  ULDC UR10, c[0x0][0x2d0] ;  /* 0x0000b400000a7ab9 */ /* 0x000fe20000000800 */
[----:B------:R-:W-:Y:S01]  /*cbc0*/  MOV R0, R132 ;  /* 0x0000008400007202 */ /* 0x000fe20000000f00 */
[----:B------:R-:W-:Y:S01]  /*cbd0*/  IMAD.WIDE.U32 R220, R217, -0x326172a9, RZ ;  /* 0xcd9e8d57d9dc7825 */ /* 0x000fe200078e00ff */
[----:B------:R-:W-:Y:S01]  /*cbe0*/  PRMT R217, R2, 0x7054, R2 ;  /* 0x0000705402d97816 */ /* 0x000fe20000000002 */
[----:B------:R-:W-:Y:S01]  /*cbf0*/  ULDC UR4, c[0x0][0x2ec] ;  /* 0x0000bb0000047ab9 */ /* 0x000fe20000000800 */
[----:B------:R-:W-:Y:S01]  /*cc00*/  MOV R2, R3 ;  /* 0x0000000300027202 */ /* 0x000fe20000000f00 */
[----:B------:R-:W-:Y:S01]  /*cc10*/  ULDC.64 UR6, c[0x0][0x248] ;  /* 0x0000920000067ab9 */ /* 0x000fe20000000a00 */
[----:B------:R-:W-:-:S02]  /*cc20*/  LOP3.LUT R219, R221, R219, RZ, 0x3c, !PT ;  /* 0x000000dbdddb7212 */ /* 0x000fc400078e3cff */
[----:B------:R-:W-:-:S03]  /*cc30*/  MOV R229, R231 ;  /* 0x000000e700e57202 */ /* 0x000fc60000000f00 */
[----:B------:R-:W1:Y:S01]  /*cc40*/  @!P2 LDC.64 R202, c[0x0][0x220] ;  /* 0x00008800ffcaab82 */ /* 0x000e620000000a00 */
[----:B------:R-:W-:-:S07]  /*cc50*/  IMAD.WIDE.U32 R218, R219, -0x2daee0ad, RZ ;  /* 0xd2511f53dbda7825 */ /* 0x000fce00078e00ff */
[----:B------:R-:W2:Y:S08]  /*cc60*/  @!P2 LDC.64 R200, c[0x0][0x220] ;  /* 0x00008800ffc8ab82 */ /* 0x000eb00000000a00 */
[----:B------:R-:W3:Y:S08]  /*cc70*/  @!P2 LDC.64 R198, c[0x0][0x220] ;  /* 0x00008800ffc6ab82 */ /* 0x000ef00000000a00 */
[----:B------:R-:W4:Y:S01]  /*cc80*/  @!P2 LDC.64 R196, c[0x0][0x220] ;  /* 0x00008800ffc4ab82 */ /* 0x000f220000000a00 */
[----:B------:R-:W-:Y:S05]  /*cc90*/  BRA `(.L_x_1231) ;  /* 0x0000000400cc7947 */ /* 0x000fea0003800000 */
.L_x_1233:
        /* <DEDUP_REMOVED lines=15> */
[----:B------:R-:W-:Y:S02]  /*cd90*/  LEA.HI.X R18, R18, R209, R3, 0x6, P0 ;  /* 0x000000d112127211 */ /* 0x000fe400000f3403 */
[C---:B------:R-:W-:Y:S02]  /*cda0*/  IADD3 R3, P5, R19.reuse, UR34, RZ ;  /* 0x0000002213037c10 */ /* 0x040fe4000ffbe0ff */
        /* <DEDUP_REMOVED lines=14> */
[----:B------:R-:W-:Y:S01]  /*ce90*/  @!P3 LEA.HI.X R25, R19, R9, R18, 0x1, P0 ;  /* 0x000000091319b211 */ /* 0x000fe200000f0c12 */
[----:B------:R3:W-:Y:S01]  /*cea0*/  @P4 STS.128 [R205+0x8000], RZ ;  /* 0x008000ffcd004388 */ /* 0x0007e20000000c00 */
[C---:B-1----:R-:W-:Y:S01]  /*ceb0*/  @!P4 LEA R22, P0, R3.reuse, R4, 0x1 ;  /* 0x000000040316c211 */ /* 0x042fe200078008ff */
[----:B------:R-:W1:Y:S01]  /*cec0*/  @!P3 LDC.64 R10, c[0x0][0x218] ;  /* 0x00008600ff0abb82 */ /* 0x000e620000000a00 */
[----:B------:R-:W-:Y:S01]  /*ced0*/  IADD3.X R18, R18, UR33, RZ, P5, !PT ;  /* 0x0000002112127c10 */ /* 0x000fe2000affe4ff */
[----:B------:R-:W-:Y:S01]  /*cee0*/  @!PT LDS RZ, [RZ] ;  /* 0x00000000fffff984 */ /* 0x000fe20000000800 */
[----:B------:R-:W-:Y:S01]  /*cef0*/  @!PT LDS RZ, [RZ] ;  /* 0x00000000fffff984 */ /* 0x000fe20000000800 */
[----:B------:R-:W-:Y:S01]  /*cf00*/  @!PT LDS RZ, [RZ] ;  /* 0x00000000fffff984 */ /* 0x000fe20000000800 */
[----:B------:R3:W-:Y:S03]  /*cf10*/  @!P4 LDGSTS.E.BYPASS.LTC128B.128 [R205+0x8000], desc[UR26][R26.64+0x80] ;  /* 0x080000801acdcfae */ /* 0x0007e6000b901d5a */
        /* <DEDUP_REMOVED lines=12> */
[C---:B------:R-:W-:Y:S01]  /*cfe0*/  @!P2 LEA R14, P0, R19.reuse, R14, 0x1 ;  /* 0x0000000e130ea211 */ /* 0x040fe200078008ff */
[----:B------:R-:W5:Y:S01]  /*cff0*/  @!P4 LDC.64 R6, c[0x0][0x218] ;  /* 0x00008600ff06cb82 */ /* 0x000f620000000a00 */
[C---:B--2---:R-:W-:Y:S01]  /*d000*/  @!P4 LEA R12, P5, R19.reuse, R12, 0x1 ;  /* 0x0000000c130cc211 */ /* 0x044fe200078a08ff */
[----:B------:R-:W-:Y:S01]  /*d010*/  @!PT LDS RZ, [RZ] ;  /* 0x00000000fffff984 */ /* 0x000fe20000000800 */
[----:B------:R-:W-:Y:S01]  /*d020*/  @!PT LDS RZ, [RZ] ;  /* 0x00000000fffff984 */ /* 0x000fe20000000800 */
[----:B------:R-:W-:Y:S01]  /*d030*/  @!PT LDS RZ, [RZ] ;  /* 0x00000000fffff984 */ /* 0x000fe20000000800 */
[----:B------:R3:W-:Y:S01]  /*d040*/  @!P2 LDGSTS.E.BYPASS.LTC128B.128 [R205+0x6800], desc[UR26][R20.64] ;  /* 0x0680000014cdafae */ /* 0x0007e2000b901d5a */
[----:B------:R-:W-:Y:S03]  /*d050*/  IADD3.X R18, R18, UR33, RZ, P1, !PT ;  /* 0x0000002112127c10 */ /* 0x000fe60008ffe4ff */
[----:B------:R3:W-:Y:S01]  /*d060*/  @P4 STS.128 [R205+0x8800], RZ ;  /* 0x008800ffcd004388 */ /* 0x0007e20000000c00 */
[C-C-:B------:R-:W-:Y:S01]  /*d070*/  @!P2 LEA.HI.X R15, R19.reuse, R15, R18.reuse, 0x1, P0 ;  /* 0x0000000f130fa211 */ /* 0x140fe200000f0c12 */
[----:B------:R-:W2:Y:S01]  /*d080*/  @!P3 LDC.64 R4, c[0x0][0x218] ;  /* 0x00008600ff04bb82 */ /* 0x000ea20000000a00 */
[C-C-:B------:R-:W-:Y:S01]  /*d090*/  @!P4 LEA.HI.X R13, R19.reuse, R13, R18.reuse, 0x1, P5 ;  /* 0x0000000d130dc211 */ /* 0x140fe200028f0c12 */
[----:B------:R-:W-:Y:S01]  /*d0a0*/  @!PT LDS RZ, [RZ] ;  /* 0x00000000fffff984 */ /* 0x000fe20000000800 */
[----:B------:R-:W-:Y:S01]  /*d0b0*/  @!PT LDS RZ, [RZ] ;  /* 0x00000000fffff984 */ /* 0x000fe20000000800 */
[----:B------:R-:W-:Y:S01]  /*d0c0*/  @!PT LDS RZ, [RZ] ;  /* 0x00000000fffff984 */ /* 0x000fe20000000800 */
[----:B------:R3:W-:Y:S01]  /*d0d0*/  @!P4 LDGSTS.E.BYPASS.LTC128B.128 [R205+0x8800], desc[UR26][R22.64+0x80] ;  /* 0x0880008016cdcfae */ /* 0x0007e2000b901d5a */
[C---:B-1----:R-:W-:Y:S02]  /*d0e0*/  @!P3 LEA R10, P1, R19.reuse, R10, 0x1 ;  /* 0x0000000a130ab211 */ /* 0x042fe400078208ff */
[C---:B------:R-:W-:Y:S01]  /*d0f0*/  IADD3 R3, P0, R19.reuse, UR34, RZ ;  /* 0x0000002213037c10 */ /* 0x040fe2000ff1e0ff */
[----:B------:R3:W-:Y:S01]  /*d100*/  @P3 STS.128 [R205+0xa800], RZ ;  /* 0x00a800ffcd003388 */ /* 0x0007e20000000c00 */
[----:B------:R-:W-:Y:S02]  /*d110*/  @!P3 LEA.HI.X R11, R19, R11, R18, 0x1, P1 ;  /* 0x0000000b130bb211 */ /* 0x000fe400008f0c12 */
[C---:B----4-:R-:W-:Y:S01]  /*d120*/  @!P2 LEA R8, P5, R3.reuse, R8, 0x1 ;  /* 0x000000080308a211 */ /* 0x050fe200078a08ff */
[----:B------:R-:W-:Y:S01]  /*d130*/  @!PT LDS RZ, [RZ] ;  /* 0x00000000fffff984 */ /* 0x000fe20000000800 */
[----:B------:R-:W-:Y:S01]  /*d140*/  @!PT LDS RZ, [RZ] ;  /* 0x00000000fffff984 */ /* 0x000fe20000000800 */
[----:B------:R-:W-:Y:S01]  /*d150*/  @!PT LDS RZ, [RZ] ;  /* 0x00000000fffff984 */ /* 0x000fe20000000800 */
[----:B------:R3:W-:Y:S01]  /*d160*/  @!P3 LDGSTS.E.BYPASS.LTC128B.128 [R205+0xa800], desc[UR26][R16.64+0x100] ;  /* 0x0a80010010cdbfae */ /* 0x0007e2000b901d5a */
[----:B------:R-:W-:Y:S03]  /*d170*/  IADD3.X R18, R18, UR33, RZ, P0, !PT ;  /* 0x0000002112127c10 */ /* 0x000fe600087fe4ff */
[----:B------:R3:W-:Y:S01]  /*d180*/  @P2 STS.128 [R205+0x7000], RZ ;  /* 0x007000ffcd002388 */ /* 0x0007e20000000c00 */
[C-C-:B------:R-:W-:Y:S02]  /*d190*/  @!P2 LEA.HI.X R9, R3.reuse, R9, R18.reuse, 0x1, P5 ;  /* 0x000000090309a211 */ /* 0x140fe400028f0c12 */
[C---:B-----5:R-:W-:Y:S01]  /*d1a0*/  @!P4 LEA R6, P1, R3.reuse, R6, 0x1 ;  /* 0x000000060306c211 */ /* 0x060fe200078208ff */
[----:B------:R-:W-:Y:S01]  /*d1b0*/  @!PT LDS RZ, [RZ] ;  /* 0x00000000fffff984 */ /* 0x000fe20000000800 */
[----:B------:R-:W-:Y:S01]  /*d1c0*/  @!PT LDS RZ, [RZ] ;  /* 0x00000000fffff984 */ /* 0x000fe20000000800 */
[----:B------:R-:W-:Y:S01]  /*d1d0*/  @!PT LDS RZ, [RZ] ;  /* 0x00000000fffff984 */ /* 0x000fe20000000800 */
[----:B------:R3:W-:Y:S03]  /*d1e0*/  @!P2 LDGSTS.E.BYPASS.LTC128B.128 [R205+0x7000], desc[UR26][R14.64] ;  /* 0x070000000ecdafae */ /* 0x0007e6000b901d5a */
        /* <DEDUP_REMOVED lines=30> */
.L_x_1231:
        /* <DEDUP_REMOVED lines=20> */
[----:B------:R-:W-:Y:S02]  /*d510*/  @!P2 LDGSTS.E.BYPASS.LTC128B.128 [R205+0xc000], desc[UR26][R238.64] ;  /* 0x0c000000eecdafae */ /* 0x000fe4000b901d5a */
[----:B------:R-:W5:Y:S03]  /*d520*/  @!P3 LDC.64 R30, c[0x0][0x220] ;  /* 0x00008800ff1ebb82 */ /* 0x000f660000000a00 */
[----:B------:R-:W-:Y:S05]  /*d530*/  @P4 STS.128 [R205+0xe000], RZ ;  /* 0x00e000ffcd004388 */ /* 0x000fea0000000c00 */
[----:B------:R-:W3:Y:S08]  /*d540*/  @!P4 LDC.64 R28, c[0x0][0x220] ;  /* 0x00008800ff1ccb82 */ /* 0x000ef00000000a00 */
[----:B------:R-:W4:Y:S01]  /*d550*/  @!P3 LDC.64 R168, c[0x0][0x220] ;  /* 0x00008800ffa8bb82 */ /* 0x000f220000000a00 */
[C---:B-1----:R-:W-:Y:S04]  /*d560*/  @!P4 LEA R236, P0, R34.reuse, R32, 0x1 ;  /* 0x0000002022ecc211 */ /* 0x042fe800078008ff */
[C-C-:B------:R-:W-:Y:S02]  /*d570*/  @!P4 LEA.HI.X R237, R34.reuse, R33, R170.reuse, 0x1, P0 ;  /* 0x0000002122edc211 */ /* 0x140fe400000f0caa */
[C---:B-----5:R-:W-:Y:S01]  /*d580*/  @!P3 LEA R234, P0, R34.reuse, R30, 0x1 ;  /* 0x0000001e22eab211 */ /* 0x060fe200078008ff */
        /* <DEDUP_REMOVED lines=12> */
[----:B------:R2:W-:Y:S01]  /*d650*/  @!P3 LDGSTS.E.BYPASS.LTC128B.128 [R205+0x10000], desc[UR26][R234.64+0x100] ;  /* 0x10000100eacdbfae */ /* 0x0005e2000b901d5a */
[----:B------:R-:W5:Y:S01]  /*d660*/  @!P4 LDC.64 R34, c[0x0][0x220] ;  /* 0x00008800ff22cb82 */ /* 0x000f620000000a00 */
[C---:B---3--:R-:W-:Y:S02]  /*d670*/  @!P4 LEA R230, P0, R3.reuse, R28, 0x1 ;  /* 0x0000001c03e6c211 */ /* 0x048fe400078008ff */
[C-C-:B------:R-:W-:Y:S01]  /*d680*/  @!P2 LEA.HI.X R233, R3.reuse, R201, R170.reuse, 0x1, P1 ;  /* 0x000000c903e9a211 */ /* 0x140fe200008f0caa */
[----:B------:R-:W-:Y:S01]  /*d690*/  @P2 STS.128 [R205+0xc800], RZ ;  /* 0x00c800ffcd002388 */ /* 0x000fe20000000c00 */
[C-C-:B------:R-:W-:Y:S02]  /*d6a0*/  @!P4 LEA.HI.X R231, R3.reuse, R29, R170.reuse, 0x1, P0 ;  /* 0x0000001d03e7c211 */ /* 0x140fe400000f0caa */
[C---:B----4-:R-:W-:Y:S02]  /*d6b0*/  @!P3 LEA R168, P0, R3.reuse, R168, 0x1 ;  /* 0x000000a803a8b211 */ /* 0x050fe400078008ff */
        /* <DEDUP_REMOVED lines=14> */
[----:B------:R-:W4:Y:S04]  /*d7a0*/  @!P3 LDC.64 R28, c[0x0][0x220] ;  /* 0x00008800ff1cbb82 */ /* 0x000f280000000a00 */
[----:B------:R-:W-:Y:S05]  /*d7b0*/  @P3 STS.128 [R205+0x10800], RZ ;  /* 0x010800ffcd003388 */ /* 0x000fea0000000c00 */
[----:B------:R-:W-:Y:S01]  /*d7c0*/  @!PT LDS RZ, [RZ] ;  /* 0x00000000fffff984 */ /* 0x000fe20000000800 */
[----:B------:R-:W-:Y:S01]  /*d7d0*/  @!PT LDS RZ, [RZ] ;  /* 0x00000000fffff984 */ /* 0x000fe20000000800 */
[----:B------:R-:W-:Y:S01]  /*d7e0*/  @!PT LDS RZ, [RZ] ;  /* 0x00000000fffff984 */ /* 0x000fe20000000800 */
[----:B------:R-:W-:Y:S01]  /*d7f0*/  @!P3 LDGSTS.E.BYPASS.LTC128B.128 [R205+0x10800], desc[UR26][R168.64+0x100] ;  /* 0x10800100a8cdbfae */ /* 0x000fe2000b901d5a */
[C---:B-----5:R-:W-:Y:S02]  /*d800*/  @!P4 LEA R34, P1, R171.reuse, R34, 0x1 ;  /* 0x00000022ab22c211 */ /* 0x060fe400078208ff */
[C---:B--2---:R-:W-:Y:S02]  /*d810*/  @!P2 LEA R234, P0, R171.reuse, R198, 0x1 ;  /* 0x000000c6abeaa211 */ /* 0x044fe400078008ff */
[----:B------:R-:W-:Y:S01]  /*d820*/  @P2 STS.128 [R205+0xd000], RZ ;  /* 0x00d000ffcd002388 */ /* 0x000fe20000000c00 */
[C-C-:B------:R-:W-:Y:S02]  /*d830*/  @!P4 LEA.HI.X R35, R171.reuse, R35, R170.reuse, 0x1, P1 ;  /* 0x00000023ab23c211 */ /* 0x140fe400008f0caa */
[C-C-:B------:R-:W-:Y:S02]  /*d840*/  @!P2 LEA.HI.X R235, R171.reuse, R199, R170.reuse, 0x1, P0 ;  /* 0x000000c7abeba211 */ /* 0x140fe400000f0caa */
[----:B-1----:R-:W-:Y:S02]  /*d850*/  @!P3 LEA R32, P0, R171, R32, 0x1 ;  /* 0x00000020ab20b211 */ /* 0x002fe400078008ff */
[----:B---3--:R-:W-:Y:S01]  /*d860*/  @!P4 LEA R30, P1, R3, R30, 0x1 ;  /* 0x0000001e031ec211 */ /* 0x008fe200078208ff */
[----:B------:R-:W-:Y:S01]  /*d870*/  @!PT LDS RZ, [RZ] ;  /* 0x00000000fffff984 */ /* 0x000fe20000000800 */
[----:B------:R-:W-:Y:S01]  /*d880*/  @!PT LDS RZ, [RZ] ;  /* 0x00000000fffff984 */ /* 0x000fe20000000800 */
[----:B------:R-:W-:Y:S01]  /*d890*/  @!PT LDS RZ, [RZ] ;  /* 0x00000000fffff984 */ /* 0x000fe20000000800 */
[----:B------:R-:W-:Y:S01]  /*d8a0*/  @!P2 LDGSTS.E.BYPASS.LTC128B.128 [R205+0xd000], desc[UR26][R234.64] ;  /* 0x0d000000eacdafae */ /* 0x000fe2000b901d5a */
[----:B------:R-:W-:Y:S02]  /*d8b0*/  @!P3 LEA.HI.X R33, R171, R33, R170, 0x1, P0 ;  /* 0x00000021ab21b211 */ /* 0x000fe400000f0caa */
[----:B------:R-:W-:Y:S02]  /*d8c0*/  IADD3.X R170, R170, UR23, RZ, P5, !PT ;  /* 0x00000017aaaa7c10 */ /* 0x000fe4000affe4ff */
[----:B------:R-:W-:Y:S01]  /*d8d0*/  @P4 STS.128 [R205+0xf000], RZ ;  /* 0x00f000ffcd004388 */ /* 0x000fe20000000c00 */
[C---:B----4-:R-:W-:Y:S04]  /*d8e0*/  @!P3 LEA R28, P0, R3.reuse, R28, 0x1 ;  /* 0x0000001c031cb211 */ /* 0x050fe800078008ff */
        /* <DEDUP_REMOVED lines=19> */
[----:B------:R1:W-:Y:S01]  /*da20*/  @!P2 LDGSTS.E.BYPASS.LTC128B.128 [R205+0xd800], desc[UR26][R230.64] ;  /* 0x0d800000e6cdafae */ /* 0x0003e2000b901d5a */
[C---:B------:R-:W-:Y:S01]  /*da30*/  VIADD R224, R3.reuse, 0x29 ;  /* 0x0000002903e07836 */ /* 0x040fe20000000000 */
[C---:B------:R-:W-:Y:S03]  /*da40*/  ISETP.GE.AND P6, PT, R3.reuse, R214, PT ;  /* 0x000000d60300720c */ /* 0x040fe60003fc6270 */
[----:B------:R-:W-:Y:S01]  /*da50*/  @P4 STS.128 [R205+0xf800], RZ ;  /* 0x00f800ffcd004388 */ /* 0x000fe20000000c00 */
[C---:B------:R-:W-:Y:S02]  /*da60*/  ISETP.GE.AND P0, PT, R3.reuse, R211, PT ;  /* 0x000000d30300720c */ /* 0x040fe40003f06270 */
[C---:B------:R-:W-:Y:S02]  /*da70*/  ISETP.GE.OR P6, PT, R3.reuse, R213, !P6 ;  /* 0x000000d50300720c */ /* 0x040fe400077c6670 */
[----:B------:R-:W-:Y:S01]  /*da80*/  @!PT LDS RZ, [RZ] ;  /* 0x00000000fffff984 */ /* 0x000fe20000000800 */
[----:B------:R-:W-:Y:S01]  /*da90*/  @!PT LDS RZ, [RZ] ;  /* 0x00000000fffff984 */ /* 0x000fe20000000800 */
[----:B------:R-:W-:Y:S01]  /*daa0*/  @!PT LDS RZ, [RZ] ;  /* 0x00000000fffff984 */ /* 0x000fe20000000800 */
[----:B------:R-:W-:Y:S01]  /*dab0*/  @!P4 LDGSTS.E.BYPASS.LTC128B.128 [R205+0xf800], desc[UR26][R30.64+0x80] ;  /* 0x0f8000801ecdcfae */ /* 0x000fe2000b901d5a */
[----:B------:R-:W-:Y:S04]  /*dac0*/  ISETP.GE.OR P0, PT, R3, R210, !P0 ;  /* 0x000000d20300720c */ /* 0x000fe80004706670 */
[----:B------:R-:W-:Y:S05]  /*dad0*/  @P3 STS.128 [R205+0x11800], RZ ;  /* 0x011800ffcd003388 */ /* 0x000fea0000000c00 */
[----:B------:R-:W-:Y:S01]  /*dae0*/  @!PT LDS RZ, [RZ] ;  /* 0x00000000fffff984 */ /* 0x000fe20000000800 */
[----:B------:R-:W-:Y:S01]  /*daf0*/  @!PT LDS RZ, [RZ] ;  /* 0x00000000fffff984 */ /* 0x000fe20000000800 */
[----:B------:R-:W-:Y:S01]  /*db00*/  @!PT LDS RZ, [RZ] ;  /* 0x00000000fffff984 */ /* 0x000fe20000000800 */
[----:B------:R2:W-:Y:S05]  /*db10*/  @!P3 LDGSTS.E.BYPASS.LTC128B.128 [R205+0x11800], desc[UR26][R28.64+0x100] ;  /* 0x118001001ccdbfae */ /* 0x0005ea000b901d5a */
[----:B------:R-:W-:Y:S05]  /*db20*/  LDSM.16.M88.4 R132, [R194] ;  /* 0x00000000c284783b */ /* 0x000fea0000000200 */
[----:B------:R-:W3:Y:S01]  /*db30*/  LDSM.16.M88.4 R136, [R193+0x6000] ;  /* 0x00600000c188783b */ /* 0x000ee20000000200 */
[----:B-1----:R-:W-:Y:S04]  /*db40*/  IMAD.IADD R230, R215, 0x1, -R224 ;  /* 0x00000001d7e67824 */ /* 0x002fe800078e0ae0 */
[----:B------:R-:W1:Y:S01]  /*db50*/  LDSM.16.M88.4 R140, [R193+0x6800] ;  /* 0x00680000c18c783b */ /* 0x000e620000000200 */
[----:B------:R-:W-:Y:S04]  /*db60*/  IABS R230, R230 ;  /* 0x000000e600e67213 */ /* 0x000fe80000000000 */
[----:B------:R-:W4:Y:S01]  /*db70*/  LDSM.16.M88.4 R144, [R193+0x7000] ;  /* 0x00700000c190783b */ /* 0x000f220000000200 */
[----:B------:R-:W-:Y:S04]  /*db80*/  I2FP.F32.S32 R230, R230 ;  /* 0x000000e600e67245 */ /* 0x000fe80000201400 */
[----:B------:R-:W2:Y:S05]  /*db90*/  LDSM.16.M88.4 R148, [R193+0x7800] ;  /* 0x00780000c194783b */ /* 0x000eaa0000000200 */
[----:B------:R-:W0:Y:S05]  /*dba0*/  LDGDEPBAR ;  /* 0x00000000000079af */ /* 0x000e2a0000000000 */
[----:B------:R-:W-:Y:S05]  /*dbb0*/  LDSM.16.M88.4 R152, [R192] ;  /* 0x00000000c098783b */ /* 0x000fea0000000200 */
[----:B------:R-:W5:Y:S05]  /*dbc0*/  LDSM.16.M88.4 R156, [R191] ;  /* 0x00000000bf9c783b */ /* 0x000f6a0000000200 */
[----:B------:R-:W5:Y:S05]  /*dbd0*/  LDSM.16.M88.4 R160, [R183] ;  /* 0x00000000b7a0783b */ /* 0x000f6a0000000200 */
[----:B------:R-:W-:Y:S01]  /*dbe0*/  LDSM.16.M88.4 R164, [R181] ;  /* 0x00000000b5a4783b */ /* 0x000fe20000000200 */
[C---:B---3--:R-:W-:Y:S04]  /*dbf0*/  HMMA.16816.F32 R4, R132.reuse, R136, RZ ;  /* 0x000000888404723c */ /* 0x048fe800000018ff */
[----:B------:R-:W-:Y:S02]  /*dc00*/  LDSM.16.M88.4 R168, [R187+0x6800] ;  /* 0x00680000bba8783b */ /* 0x000fe40000000200 */
[C---:B------:R-:W-:Y:S03]  /*dc10*/  HMMA.16816.F32 R8, R132.reuse, R138, RZ ;  /* 0x0000008a8408723c */ /* 0x040fe600000018ff */
[----:B------:R-:W3:Y:S03]  /*dc20*/  LDSM.16.M88.4 R136, [R182] ;  /* 0x00000000b688783b */ /* 0x000ee60000000200 */
[C---:B-1----:R-:W-:Y:S06]  /*dc30*/  HMMA.16816.F32 R12, R132.reuse, R140, RZ ;  /* 0x0000008c840c723c */ /* 0x042fec00000018ff */
[C---:B------:R-:W-:Y:S01]  /*dc40*/  HMMA.16816.F32 R16, R132.reuse, R142, RZ ;  /* 0x0000008e8410723c */ /* 0x040fe200000018ff */
[----:B------:R-:W-:Y:S05]  /*dc50*/  LDSM.16.M88.4 R140, [R190] ;  /* 0x00000000be8c783b */ /* 0x000fea0000000200 */
[C---:B----4-:R-:W-:Y:S06]  /*dc60*/  HMMA.16816.F32 R20, R132.reuse, R144, RZ ;  /* 0x000000908414723c */ /* 0x050fec00000018ff */
[C---:B------:R-:W-:Y:S01]  /*dc70*/  HMMA.16816.F32 R24, R132.reuse, R146, RZ ;  /* 0x000000928418723c */ /* 0x040fe200000018ff */
[----:B------:R-:W1:Y:S05]  /*dc80*/  LDSM.16.M88.4 R144, [R187+0x6000] ;  /* 0x00600000bb90783b */ /* 0x000e6a0000000200 */
[C---:B--2---:R-:W-:Y:S06]  /*dc90*/  HMMA.16816.F32 R28, R132.reuse, R148, RZ ;  /* 0x00000094841c723c */ /* 0x044fec00000018ff */
[----:B------:R-:W-:Y:S01]  /*dca0*/  HMMA.16816.F32 R32, R132, R150, RZ ;  /* 0x000000968420723c */ /* 0x000fe200000018ff */
[----:B------:R-:W2:Y:S05]  /*dcb0*/  LDSM.16.M88.4 R132, [R187+0x7000] ;  /* 0x00700000bb84783b */ /* 0x000eaa0000000200 */
[C---:B-----5:R-:W-:Y:S01]  /*dcc0*/  HMMA.16816.F32 R4, R152.reuse, R156, R4 ;  /* 0x0000009c9804723c */ /* 0x060fe20000001804 */
[----:B------:R-:W4:Y:S05]  /*dcd0*/  LDSM.16.M88.4 R148, [R187+0x7800] ;  /* 0x00780000bb94783b */ /* 0x000f2a0000000200 */
[C---:B------:R-:W-:Y:S01]  /*dce0*/  HMMA.16816.F32 R8, R152.reuse, R158, R8 ;  /* 0x0000009e9808723c */ /* 0x040fe20000001808 */
[----:B------:R-:W-:Y:S05]  /*dcf0*/  LDSM.16.M88.4 R156, [R180+0x1000] ;  /* 0x00100000b49c783b */ /* 0x000fea0000000200 */
[C---:B------:R-:W-:Y:S06]  /*dd00*/  HMMA.16816.F32 R12, R152.reuse, R160, R12 ;  /* 0x000000a0980c723c */ /* 0x040fec000000180c */
[C---:B------:R-:W-:Y:S01]  /*dd10*/  HMMA.16816.F32 R16, R152.reuse, R162, R16 ;  /* 0x000000a29810723c */ /* 0x040fe20000001810 */
[----:B------:R-:W-:Y:S05]  /*dd20*/  LDSM.16.M88.4 R160, [R180+0x1800] ;  /* 0x00180000b4a0783b */ /* 0x000fea0000000200 */
[C---:B---3--:R-:W-:Y:S06]  /*dd30*/  HMMA.16816.F32 R20, R152.reuse, R136, R20 ;  /* 0x000000889814723c */ /* 0x048fec0000001814 */
[C---:B------:R-:W-:Y:S01]  /*dd40*/  HMMA.16816.F32 R24, R152.reuse, R138, R24 ;  /* 0x0000008a9818723c */ /* 0x040fe20000001818 */
[----:B------:R-:W-:Y:S05]  /*dd50*/  LDSM.16.M88.4 R136, [R189] ;  /* 0x00000000bd88783b */ /* 0x000fea0000000200 */
[C---:B------:R-:W-:Y:S06]  /*dd60*/  HMMA.16816.F32 R28, R152.reuse, R164, R28 ;  /* 0x000000a4981c723c */ /* 0x040fec000000181c */
[----:B------:R-:W-:Y:S01]  /*dd70*/  HMMA.16816.F32 R32, R152, R166, R32 ;  /* 0x000000a69820723c */ /* 0x000fe20000001820 */
[----:B------:R-:W3:Y:S05]  /*dd80*/  LDSM.16.M88.4 R152, [R180] ;  /* 0x00000000b498783b */ /* 0x000eea0000000200 */
[C---:B-1----:R-:W-:Y:S01]  /*dd90*/  HMMA.16816.F32 R4, R140.reuse, R144, R4 ;  /* 0x000000908c04723c */ /* 0x042fe20000001804 */
[----:B------:R-:W-:Y:S05]  /*dda0*/  LDSM.16.M88.4 R164, [R193+0x8000] ;  /* 0x00800000c1a4783b */ /* 0x000fea0000000200 */
        /* <DEDUP_REMOVED lines=8> */
[C---:B----4-:R-:W-:Y:S06]  /*de30*/  HMMA.16816.F32 R28, R140.reuse, R148, R28 ;  /* 0x000000948c1c723c */ /* 0x050fec000000181c */
[----:B------:R-:W-:Y:S01]  /*de40*/  HMMA.16816.F32 R32, R140, R150, R32 ;  /* 0x000000968c20723c */ /* 0x000fe20000001820 */
[----:B------:R-:W4:Y:S05]  /*de50*/  LDSM.16.M88.4 R140, [R193+0x8800] ;  /* 0x00880000c18c783b */ /* 0x000f2a0000000200 */
        /* <DEDUP_REMOVED lines=20> */
[C---:B---3--:R-:W-:Y:S06]  /*dfa0*/  HMMA.16816.F32 R20, R132.reuse, R148, R20 ;  /* 0x000000948414723c */ /* 0x048fec0000001814 */
[C---:B------:R-:W-:Y:S01]  /*dfb0*/  HMMA.16816.F32 R24, R132.reuse, R150, R24 ;  /* 0x000000968418723c */ /* 0x040fe20000001818 */
[----:B------:R-:W3:Y:S05]  /*dfc0*/  LDSM.16.M88.4 R148, [R187+0x8000] ;  /* 0x00800000bb94783b */ /* 0x000eea0000000200 */
[C---:B-1----:R-:W-:Y:S06]  /*dfd0*/  HMMA.16816.F32 R28, R132.reuse, R144, R28 ;  /* 0x00000090841c723c */ /* 0x042fec000000181c */
[----:B------:R-:W-:Y:S01]  /*dfe0*/  HMMA.16816.F32 R32, R132, R146, R32 ;  /* 0x000000928420723c */ /* 0x000fe20000001820 */
[----:B------:R-:W1:Y:S05]  /*dff0*/  LDSM.16.M88.4 R132, [R187+0x9000] ;  /* 0x00900000bb84783b */ /* 0x000e6a0000000200 */
        /* <DEDUP_REMOVED lines=19> */
[----:B------:R-:W-:Y:S05]  /*e130*/  LDSM.16.M88.4 R168, [R174] ;  /* 0x00000000aea8783b */ /* 0x000fea0000000200 */
[C---:B-1----:R-:W-:Y:S06]  /*e140*/  HMMA.16816.F32 R20, R140.reuse, R132, R20 ;  /* 0x000000848c14723c */ /* 0x042fec0000001814 */
[C---:B------:R-:W-:Y:S01]  /*e150*/  HMMA.16816.F32 R24, R140.reuse, R134, R24 ;  /* 0x000000868c18723c */ /* 0x040fe20000001818 */
[----:B------:R-:W1:Y:S05]  /*e160*/  LDSM.16.M88.4 R132, [R194+0x4000] ;  /* 0x00400000c284783b */ /* 0x000e6a0000000200 */
        /* <DEDUP_REMOVED lines=15> */
[----:B------:R-:W3:Y:S05]  /*e260*/  LDSM.16.M88.4 R144, [R173] ;  /* 0x00000000ad90783b */ /* 0x000eea0000000200 */
[----:B------:R-:W3:Y:S01]  /*e270*/  LDSM.16.M88.4 R160, [R172] ;  /* 0x00000000aca0783b */ /* 0x000ee20000000200 */
[C---:B-1----:R-:W-:Y:S06]  /*e280*/  HMMA.16816.F32 R4, R132.reuse, R164, R4 ;  /* 0x000000a48404723c */ /* 0x042fec0000001804 */
[C---:B------:R-:W-:Y:S01]  /*e290*/  HMMA.16816.F32 R8, R132.reuse, R166, R8 ;  /* 0x000000a68408723c */ /* 0x040fe20000001808 */
[----:B------:R-:W-:Y:S05]  /*e2a0*/  LDSM.16.M88.4 R164, [R180+0x4000] ;  /* 0x00400000b4a4783b */ /* 0x000fea0000000200 */
[C---:B----4-:R-:W-:Y:S06]  /*e2b0*/  HMMA.16816.F32 R12, R132.reuse, R136, R12 ;  /* 0x00000088840c723c */ /* 0x050fec000000180c */
[C---:B------:R-:W-:Y:S01]  /*e2c0*/  HMMA.16816.F32 R16, R132.reuse, R138, R16 ;  /* 0x0000008a8410723c */ /* 0x040fe20000001810 */
[----:B------:R-:W-:Y:S05]  /*e2d0*/  LDSM.16.M88.4 R136, [R190+0x4000] ;  /* 0x00400000be88783b */ /* 0x000fea0000000200 */
[C---:B-----5:R-:W-:Y:S06]  /*e2e0*/  HMMA.16816.F32 R20, R132.reuse, R140, R20 ;  /* 0x0000008c8414723c */ /* 0x060fec0000001814 */
[C---:B------:R-:W-:Y:S01]  /*e2f0*/  HMMA.16816.F32 R24, R132.reuse, R142, R24 ;  /* 0x0000008e8418723c */ /* 0x040fe20000001818 */
[----:B------:R-:W1:Y:S05]  /*e300*/  LDSM.16.M88.4 R140, [R187+0xa000] ;  /* 0x00a00000bb8c783b */ /* 0x000e6a0000000200 */
[C---:B--2---:R-:W-:Y:S06]  /*e310*/  HMMA.16816.F32 R28, R132.reuse, R148, R28 ;  /* 0x00000094841c723c */ /* 0x044fec000000181c */
[----:B------:R-:W-:Y:S01]  /*e320*/  HMMA.16816.F32 R32, R132, R150, R32 ;  /* 0x000000968420723c */ /* 0x000fe20000001820 */
[----:B------:R-:W2:Y:S05]  /*e330*/  LDSM.16.M88.4 R132, [R187+0xa800] ;  /* 0x00a80000bb84783b */ /* 0x000eaa0000000200 */
[----:B------:R-:W4:Y:S01]  /*e340*/  LDSM.16.M88.4 R148, [R187+0xb000] ;  /* 0x00b00000bb94783b */ /* 0x000f220000000200 */
[C---:B------:R-:W-:Y:S06]  /*e350*/  HMMA.16816.F32 R4, R152.reuse, R156, R4 ;  /* 0x0000009c9804723c */ /* 0x040fec0000001804 */
[C---:B------:R-:W-:Y:S01]  /*e360*/  HMMA.16816.F32 R8, R152.reuse, R158, R8 ;  /* 0x0000009e9808723c */ /* 0x040fe20000001808 */
[----:B------:R-:W5:Y:S05]  /*e370*/  LDSM.16.M88.4 R156, [R187+0xb800] ;  /* 0x00b80000bb9c783b */ /* 0x000f6a0000000200 */
[C---:B------:R-:W-:Y:S06]  /*e380*/  HMMA.16816.F32 R12, R152.reuse, R168, R12 ;  /* 0x000000a8980c723c */ /* 0x040fec000000180c */
[C---:B------:R-:W-:Y:S05]  /*e390*/  HMMA.16816.F32 R16, R152.reuse, R170, R16 ;  /* 0x000000aa9810723c */ /* 0x040fea0000001810 */
[----:B------:R-:W-:Y:S01]  /*e3a0*/  VIADD R168, R3, 0x1 ;  /* 0x0000000103a87836 */ /* 0x000fe20000000000 */
[C---:B---3--:R-:W-:Y:S04]  /*e3b0*/  HMMA.16816.F32 R20, R152.reuse, R144, R20 ;  /* 0x000000909814723c */ /* 0x048fe80000001814 */
[C---:B------:R-:W-:Y:S01]  /*e3c0*/  ISETP.GE.AND P1, PT, R168.reuse, R214, PT ;  /* 0x000000d6a800720c */ /* 0x040fe20003f26270 */
[C-C-:B------:R-:W-:Y:S01]  /*e3d0*/  IMAD.IADD R170, R215.reuse, 0x1, -R168.reuse ;  /* 0x00000001d7aa7824 */ /* 0x140fe200078e0aa8 */
[C---:B------:R-:W-:Y:S01]  /*e3e0*/  ISETP.GE.AND P5, PT, R168.reuse, R211, PT ;  /* 0x000000d3a800720c */ /* 0x040fe20003fa6270 */
[C---:B------:R-:W-:Y:S01]  /*e3f0*/  HMMA.16816.F32 R24, R152.reuse, R146, R24 ;  /* 0x000000929818723c */ /* 0x040fe20000001818 */
[----:B------:R-:W3:Y:S02]  /*e400*/  LDSM.16.M88.4 R144, [R189+0x4000] ;  /* 0x00400000bd90783b */ /* 0x000ee40000000200 */
[C---:B------:R-:W-:Y:S01]  /*e410*/  ISETP.GE.OR P1, PT, R168.reuse, R213, !P1 ;  /* 0x000000d5a800720c */ /* 0x040fe20004f26670 */
[--C-:B------:R-:W-:Y:S01]  /*e420*/  IMAD.IADD R171, R215, 0x1, -R3.reuse ;  /* 0x00000001d7ab7824 */ /* 0x100fe200078e0a03 */
[----:B------:R-:W-:Y:S01]  /*e430*/  ISETP.GE.OR P5, PT, R168, R210, !P5 ;  /* 0x000000d2a800720c */ /* 0x000fe20006fa6670 */
[C---:B------:R-:W-:Y:S05]  /*e440*/  HMMA.16816.F32 R28, R152.reuse, R160, R28 ;  /* 0x000000a0981c723c */ /* 0x040fea000000181c */
[----:B------:R-:W-:Y:S01]  /*e450*/  IABS R171, R171 ;  /* 0x000000ab00ab7213 */ /* 0x000fe20000000000 */
[----:B------:R-:W-:Y:S05]  /*e460*/  HMMA.16816.F32 R32, R152, R162, R32 ;  /* 0x000000a29820723c */ /* 0x000fea0000001820 */
[----:B------:R-:W-:Y:S01]  /*e470*/  IABS R170, R170 ;  /* 0x000000aa00aa7213 */ /* 0x000fe20000000000 */
[C---:B-1----:R-:W-:Y:S05]  /*e480*/  HMMA.16816.F32 R4, R136.reuse, R140, R4 ;  /* 0x0000008c8804723c */ /* 0x042fea0000001804 */
[----:B------:R-:W-:Y:S01]  /*e490*/  I2FP.F32.S32 R171, R171 ;  /* 0x000000ab00ab7245 */ /* 0x000fe20000201400 */
[C---:B------:R-:W-:Y:S05]  /*e4a0*/  HMMA.16816.F32 R8, R136.reuse, R142, R8 ;  /* 0x0000008e8808723c */ /* 0x040fea0000001808 */
[----:B------:R-:W-:Y:S01]  /*e4b0*/  I2FP.F32.S32 R170, R170 ;  /* 0x000000aa00aa7245 */ /* 0x000fe20000201400 */
[C---:B--2---:R-:W-:Y:S05]  /*e4c0*/  HMMA.16816.F32 R12, R136.reuse, R132, R12 ;  /* 0x00000084880c723c */ /* 0x044fea000000180c */
[C---:B------:R-:W-:Y:S01]  /*e4d0*/  IMAD.IADD R169, R212.reuse, 0x1, -R3 ;  /* 0x00000001d4a97824 */ /* 0x040fe200078e0a03 */
[C---:B------:R-:W-:Y:S01]  /*e4e0*/  HMMA.16816.F32 R16, R136.reuse, R134, R16 ;  /* 0x000000868810723c */ /* 0x040fe20000001810 */
[----:B------:R-:W1:Y:S04]  /*e4f0*/  LDSM.16.M88.4 R132, [R180+0x4800] ;  /* 0x00480000b484783b */ /* 0x000e680000000200 */
[----:B------:R-:W-:Y:S01]  /*e500*/  IABS R169, R169 ;  /* 0x000000a900a97213 */ /* 0x000fe20000000000 */
[C---:B----4-:R-:W-:Y:S05]  /*e510*/  HMMA.16816.F32 R20, R136.reuse, R148, R20 ;  /* 0x000000948814723c */ /* 0x050fea0000001814 */
[----:B------:R-:W-:Y:S01]  /*e520*/  I2FP.F32.S32 R169, R169 ;  /* 0x000000a900a97245 */ /* 0x000fe20000201400 */
[C---:B------:R-:W-:Y:S05]  /*e530*/  HMMA.16816.F32 R24, R136.reuse, R150, R24 ;  /* 0x000000968818723c */ /* 0x040fea0000001818 */
[----:B------:R-:W-:Y:S01]  /*e540*/  IMAD.IADD R168, R212, 0x1, -R168 ;  /* 0x00000001d4a87824 */ /* 0x000fe200078e0aa8 */
[C---:B-----5:R-:W-:Y:S05]  /*e550*/  HMMA.16816.F32 R28, R136.reuse, R156, R28 ;  /* 0x0000009c881c723c */ /* 0x060fea000000181c */
[----:B------:R-:W-:Y:S01]  /*e560*/  IABS R168, R168 ;  /* 0x000000a800a87213 */ /* 0x000fe20000000000 */
[----:B------:R-:W-:Y:S01]  /*e570*/  HMMA.16816.F32 R32, R136, R158, R32 ;  /* 0x0000009e8820723c */ /* 0x000fe20000001820 */
[----:B------:R-:W2:Y:S04]  /*e580*/  LDSM.16.M88.4 R136, [R180+0x5000] ;  /* 0x00500000b488783b */ /* 0x000ea80000000200 */
[----:B------:R-:W-:Y:S01]  /*e590*/  I2FP.F32.S32 R168, R168 ;  /* 0x000000a800a87245 */ /* 0x000fe20000201400 */
[C---:B---3--:R-:W-:Y:S06]  /*e5a0*/  HMMA.16816.F32 R4, R144.reuse, R164, R4 ;  /* 0x000000a49004723c */ /* 0x048fec0000001804 */
[C---:B------:R-:W-:Y:S06]  /*e5b0*/  HMMA.16816.F32 R8, R144.reuse, R166, R8 ;  /* 0x000000a69008723c */ /* 0x040fec0000001808 */
[C---:B-1----:R-:W-:Y:S06]  /*e5c0*/  HMMA.16816.F32 R12, R144.reuse, R132, R12 ;  /* 0x00000084900c723c */ /* 0x042fec000000180c */
[C---:B------:R-:W-:Y:S01]  /*e5d0*/  HMMA.16816.F32 R16, R144.reuse, R134, R16 ;  /* 0x000000869010723c */ /* 0x040fe20000001810 */
[----:B------:R-:W1:Y:S01]  /*e5e0*/  LDSM.16.M88.4 R132, [R180+0x5800] ;  /* 0x00580000b484783b */ /* 0x000e620000000200 */
[----:B------:R-:W-:Y:S04]  /*e5f0*/  DEPBAR.LE SB0, 0x0 ;  /* 0x000080000000791a */ /* 0x000fe80000000000 */
[----:B------:R-:W-:Y:S01]  /*e600*/  BAR.SYNC.DEFER_BLOCKING 0x0 ;  /* 0x0000000000007b1d */ /* 0x000fe20000010000 */
[----:B------:R-:W-:Y:S01]  /*e610*/  FFMA.FTZ R4, R171, -UR17, R4 ;  /* 0x80000011ab047c23 */ /* 0x000fe20008010004 */
[----:B------:R-:W-:Y:S03]  /*e620*/  FFMA.FTZ R5, R170, -UR17, R5 ;  /* 0x80000011aa057c23 */ /* 0x000fe60008010005 */
[----:B------:R-:W-:Y:S01]  /*e630*/  FFMA.FTZ R6, R169, -UR17, R6 ;  /* 0x80000011a9067c23 */ /* 0x000fe20008010006 */
[----:B------:R-:W-:Y:S01]  /*e640*/  FSEL R250, R4, -INF , !P6 ;  /* 0xff80000004fa7808 */ /* 0x000fe20007000000 */
[----:B------:R-:W-:Y:S01]  /*e650*/  FFMA.FTZ R7, R168, -UR17, R7 ;  /* 0x80000011a8077c23 */ /* 0x000fe20008010007 */
[----:B------:R-:W-:Y:S01]  /*e660*/  FSEL R248, R5, -INF , !P1 ;  /* 0xff80000005f87808 */ /* 0x000fe20004800000 */
[----:B------:R-:W-:Y:S01]  /*e670*/  VIADD R170, R3, 0x8 ;  /* 0x0000000803aa7836 */ /* 0x000fe20000000000 */
[----:B------:R-:W-:Y:S01]  /*e680*/  FSEL R169, R6, -INF , !P0 ;  /* 0xff80000006a97808 */ /* 0x000fe20004000000 */
[C---:B--2---:R-:W-:Y:S05]  /*e690*/  HMMA.16816.F32 R20, R144.reuse, R136, R20 ;  /* 0x000000889014723c */ /* 0x044fea0000001814 */
        /* <DEDUP_REMOVED lines=8> */
[----:B------:R-:W-:Y:S02]  /*e720*/  ISETP.GE.AND P5, PT, R168, R211, PT ;  /* 0x000000d3a800720c */ /* 0x000fe40003fa6270 */
        /* <DEDUP_REMOVED lines=20> */
[----:B------:R-:W-:Y:S01]  /*e870*/  FFMA.FTZ R11, R168, -UR17, R11 ;  /* 0x80000011a80b7c23 */ /* 0x000fe2000801000b */
[----:B------:R-:W-:Y:S02]  /*e880*/  VIADD R168, R3, 0x11 ;  /* 0x0000001103a87836 */ /* 0x000fe40000000000 */
[----:B------:R-:W-:Y:S01]  /*e890*/  FFMA.FTZ R8, R231, -UR17, R8 ;  /* 0x80000011e7087c23 */ /* 0x000fe20008010008 */
[----:B------:R-:W-:Y:S01]  /*e8a0*/  FSEL R252, R10, -INF , !P1 ;  /* 0xff8000000afc7808 */ /* 0x000fe20004800000 */
[----:B------:R-:W-:Y:S01]  /*e8b0*/  VIADD R231, R3, 0x10 ;  /* 0x0000001003e77836 */ /* 0x000fe20000000000 */
[----:B------:R-:W-:Y:S01]  /*e8c0*/  FSEL R171, R11, -INF , !P5 ;  /* 0xff8000000bab7808 */ /* 0x000fe20006800000 */
[C-C-:B------:R-:W-:Y:S01]  /*e8d0*/  IMAD.IADD R170, R215.reuse, 0x1, -R168.reuse ;  /* 0x00000001d7aa7824 */ /* 0x140fe200078e0aa8 */
[CC--:B------:R-:W-:Y:S01]  /*e8e0*/  ISETP.GE.AND P1, PT, R168.reuse, R214.reuse, PT ;  /* 0x000000d6a800720c */ /* 0x0c0fe20003f26270 */
[--C-:B------:R-:W-:Y:S01]  /*e8f0*/  IMAD.IADD R233, R215, 0x1, -R231.reuse ;  /* 0x00000001d7e97824 */ /* 0x100fe200078e0ae7 */
[-C--:B------:R-:W-:Y:S02]  /*e900*/  ISETP.GE.AND P5, PT, R168, R211.reuse, PT ;  /* 0x000000d3a800720c */ /* 0x080fe40003fa6270 */
[----:B------:R-:W-:Y:S02]  /*e910*/  FSEL R154, R8, -INF , !P6 ;  /* 0xff800000089a7808 */ /* 0x000fe40007000000 */
[C---:B------:R-:W-:Y:S02]  /*e920*/  ISETP.GE.AND P6, PT, R231.reuse, R214, PT ;  /* 0x000000d6e700720c */ /* 0x040fe40003fc6270 */
[C---:B------:R-:W-:Y:S02]  /*e930*/  ISETP.GE.AND P0, PT, R231.reuse, R211, PT ;  /* 0x000000d3e700720c */ /* 0x040fe40003f06270 */
[C---:B------:R-:W-:Y:S02]  /*e940*/  ISETP.GE.OR P1, PT, R168.reuse, R213, !P1 ;  /* 0x000000d5a800720c */ /* 0x040fe40004f26670 */
[----:B------:R-:W-:Y:S01]  /*e950*/  ISETP.GE.OR P5, PT, R168, R210, !P5 ;  /* 0x000000d2a800720c */ /* 0x000fe20006fa6670 */
[C---:B------:R-:W-:Y:S01]  /*e960*/  IMAD.IADD R168, R212.reuse, 0x1, -R168 ;  /* 0x00000001d4a87824 */ /* 0x040fe200078e0aa8 */
[----:B------:R-:W-:Y:S02]  /*e970*/  IABS R233, R233 ;  /* 0x000000e900e97213 */ /* 0x000fe40000000000 */
[----:B------:R-:W-:Y:S02]  /*e980*/  IABS R170, R170 ;  /* 0x000000aa00aa7213 */ /* 0x000fe40000000000 */
[C---:B------:R-:W-:Y:S02]  /*e990*/  ISETP.GE.OR P6, PT, R231.reuse, R213, !P6 ;  /* 0x000000d5e700720c */ /* 0x040fe400077c6670 */
[----:B------:R-:W-:Y:S01]  /*e9a0*/  ISETP.GE.OR P0, PT, R231, R210, !P0 ;  /* 0x000000d2e700720c */ /* 0x000fe20004706670 */
[----:B------:R-:W-:Y:S01]  /*e9b0*/  IMAD.IADD R231, R212, 0x1, -R231 ;  /* 0x00000001d4e77824 */ /* 0x000fe200078e0ae7 */
[----:B------:R-:W-:Y:S02]  /*e9c0*/  I2FP.F32.S32 R233, R233 ;  /* 0x000000e900e97245 */ /* 0x000fe40000201400 */
[----:B------:R-:W-:Y:S02]  /*e9d0*/  I2FP.F32.S32 R170, R170 ;  /* 0x000000aa00aa7245 */ /* 0x000fe40000201400 */
        /* <DEDUP_REMOVED lines=68> */
[----:B------:R-:W-:Y:S01]  /*ee20*/  IABS R231, R231 ;  /* 0x000000e700e77213 */ /* 0x000fe20000000000 */
[----:B------:R-:W-:Y:S01]  /*ee30*/  FFMA.FTZ R22, R233, -UR17, R22 ;  /* 0x80000011e9167c23 */ /* 0x000fe20008010016 */
[----:B------:R-:W-:Y:S01]  /*ee40*/  FSEL R242, R20, -INF , !P6 ;  /* 0xff80000014f27808 */ /* 0x000fe20007000000 */
[----:B------:R-:W-:Y:S01]  /*ee50*/  FFMA.FTZ R23, R170, -UR17, R23 ;  /* 0x80000011aa177c23 */ /* 0x000fe20008010017 */
[----:B------:R-:W-:Y:S01]  /*ee60*/  FSEL R240, R21, -INF , !P1 ;  /* 0xff80000015f07808 */ /* 0x000fe20004800000 */
[C---:B------:R-:W-:Y:S01]  /*ee70*/  VIADD R170, R3.reuse, 0x31 ;  /* 0x0000003103aa7836 */ /* 0x040fe20000000000 */
[----:B------:R-:W-:Y:S01]  /*ee80*/  I2FP.F32.S32 R231, R231 ;  /* 0x000000e700e77245 */ /* 0x000fe20000201400 */
[----:B------:R-:W-:Y:S01]  /*ee90*/  VIADD R222, R3, 0x30 ;  /* 0x0000003003de7836 */ /* 0x000fe20000000000 */
[-C--:B------:R-:W-:Y:S01]  /*eea0*/  ISETP.GE.AND P6, PT, R168, R214.reuse, PT ;  /* 0x000000d6a800720c */ /* 0x080fe20003fc6270 */
[----:B------:R-:W-:Y:S01]  /*eeb0*/  IMAD.IADD R233, R212, 0x1, -R168 ;  /* 0x00000001d4e97824 */ /* 0x000fe200078e0aa8 */
[-C--:B------:R-:W-:Y:S01]  /*eec0*/  ISETP.GE.AND P1, PT, R168, R211.reuse, PT ;  /* 0x000000d3a800720c */ /* 0x080fe20003f26270 */
[----:B------:R-:W-:Y:S01]  /*eed0*/  FFMA.FTZ R24, R231, -UR17, R24 ;  /* 0x80000011e7187c23 */ /* 0x000fe20008010018 */
[----:B------:R-:W-:Y:S01]  /*eee0*/  FSEL R245, R22, -INF , !P0 ;  /* 0xff80000016f57808 */ /* 0x000fe20004000000 */
[----:B------:R-:W-:Y:S01]  /*eef0*/  IMAD.IADD R231, R215, 0x1, -R222 ;  /* 0x00000001d7e77824 */ /* 0x000fe200078e0ade */
[----:B------:R-:W-:Y:S02]  /*ef00*/  FSEL R243, R23, -INF , !P5 ;  /* 0xff80000017f37808 */ /* 0x000fe40006800000 */
        /* <DEDUP_REMOVED lines=20> */
[----:B------:R-:W-:Y:S01]  /*f050*/  FMNMX.FTZ R231, R250, R0, !PT ;  /* 0x00000000fae77209 */ /* 0x000fe20007810000 */
[----:B------:R-:W-:Y:S01]  /*f060*/  VIADD R168, R3, 0x38 ;  /* 0x0000003803a87836 */ /* 0x000fe20000000000 */
[----:B------:R-:W-:Y:S01]  /*f070*/  FSEL R246, R25, -INF , !P0 ;  /* 0xff80000019f67808 */ /* 0x000fe20004000000 */
[----:B------:R-:W-:Y:S01]  /*f080*/  IMAD.IADD R224, R212, 0x1, -R222 ;  /* 0x00000001d4e07824 */ /* 0x000fe200078e0ade */
[C---:B------:R-:W-:Y:S01]  /*f090*/  ISETP.GE.AND P6, PT, R222.reuse, R214, PT ;  /* 0x000000d6de00720c */ /* 0x040fe20003fc6270 */
[----:B------:R-:W-:Y:S01]  /*f0a0*/  FFMA.FTZ R26, R233, -UR17, R26 ;  /* 0x80000011e91a7c23 */ /* 0x000fe2000801001a */
[----:B------:R-:W-:Y:S01]  /*f0b0*/  ISETP.GE.AND P0, PT, R222, R211, PT ;  /* 0x000000d3de00720c */ /* 0x000fe20003f06270 */
[----:B------:R-:W-:Y:S01]  /*f0c0*/  IMAD.IADD R233, R215, 0x1, -R168 ;  /* 0x00000001d7e97824 */ /* 0x000fe200078e0aa8 */
[----:B------:R-:W-:Y:S01]  /*f0d0*/  FMNMX.FTZ R231, R248, R231, !PT ;  /* 0x000000e7f8e77209 */ /* 0x000fe20007810000 */
[----:B------:R-:W-:Y:S01]  /*f0e0*/  VIADD R3, R3, 0x39 ;  /* 0x0000003903037836 */ /* 0x000fe20000000000 */
[----:B------:R-:W-:Y:S02]  /*f0f0*/  IABS R224, R224 ;  /* 0x000000e000e07213 */ /* 0x000fe40000000000 */
[----:B------:R-:W-:Y:S02]  /*f100*/  FSEL R249, R26, -INF , !P1 ;  /* 0xff8000001af97808 */ /* 0x000fe40004800000 */
[C---:B------:R-:W-:Y:S02]  /*f110*/  ISETP.GE.OR P6, PT, R222.reuse, R213, !P6 ;  /* 0x000000d5de00720c */ /* 0x040fe400077c6670 */
[----:B------:R-:W-:Y:S01]  /*f120*/  ISETP.GE.OR P0, PT, R222, R210, !P0 ;  /* 0x000000d2de00720c */ /* 0x000fe20004706670 */
[----:B------:R-:W-:Y:S01]  /*f130*/  IMAD.IADD R222, R212, 0x1, -R170 ;  /* 0x00000001d4de7824 */ /* 0x000fe200078e0aaa */
[----:B------:R-:W-:Y:S02]  /*f140*/  ISETP.GE.AND P1, PT, R170, R214, PT ;  /* 0x000000d6aa00720c */ /* 0x000fe40003f26270 */
[----:B------:R-:W-:Y:S02]  /*f150*/  IABS R233, R233 ;  /* 0x000000e900e97213 */ /* 0x000fe40000000000 */
[----:B------:R-:W-:Y:S02]  /*f160*/  FMNMX.FTZ R231, R154, R231, !PT ;  /* 0x000000e79ae77209 */ /* 0x000fe40007810000 */
[----:B------:R-:W-:Y:S02]  /*f170*/  I2FP.F32.S32 R224, R224 ;  /* 0x000000e000e07245 */ /* 0x000fe40000201400 */
[----:B------:R-:W-:Y:S02]  /*f180*/  ISETP.GE.OR P1, PT, R170, R213, !P1 ;  /* 0x000000d5aa00720c */ /* 0x000fe40004f26670 */
[----:B------:R-:W-:Y:S01]  /*f190*/  FSEL R230, R28, -INF , !P6 ;  /* 0xff8000001ce67808 */ /* 0x000fe20007000000 */
[----:B------:R-:W-:Y:S01]  /*f1a0*/  FFMA.FTZ R30, R224, -UR17, R30 ;  /* 0x80000011e01e7c23 */ /* 0x000fe2000801001e */
[----:B------:R-:W-:Y:S02]  /*f1b0*/  IABS R222, R222 ;  /* 0x000000de00de7213 */ /* 0x000fe40000000000 */
[----:B------:R-:W-:Y:S02]  /*f1c0*/  I2FP.F32.S32 R233, R233 ;  /* 0x000000e900e97245 */ /* 0x000fe40000201400 */
[----:B------:R-:W-:Y:S02]  /*f1d0*/  FMNMX.FTZ R28, R169, R2, !PT ;  /* 0x00000002a91c7209 */ /* 0x000fe40007810000 */
[----:B------:R-:W-:Y:S01]  /*f1e0*/  FMNMX.FTZ R231, R150, R231, !PT ;  /* 0x000000e796e77209 */ /* 0x000fe20007810000 */
[----:B------:R-:W-:Y:S01]  /*f1f0*/  FFMA.FTZ R32, R233, -UR17, R32 ;  /* 0x80000011e9207c23 */ /* 0x000fe20008010020 */
[----:B------:R-:W-:Y:S02]  /*f200*/  ISETP.GE.AND P6, PT, R168, R214, PT ;  /* 0x000000d6a800720c */ /* 0x000fe40003fc6270 */
[----:B------:R-:W-:Y:S02]  /*f210*/  FSEL R224, R29, -INF , !P1 ;  /* 0xff8000001de07808 */ /* 0x000fe40004800000 */
[----:B------:R-:W-:Y:S02]  /*f220*/  I2FP.F32.S32 R222, R222 ;  /* 0x000000de00de7245 */ /* 0x000fe40000201400 */
[----:B------:R-:W-:Y:S02]  /*f230*/  FMNMX.FTZ R29, R235, R28, !PT ;  /* 0x0000001ceb1d7209 */ /* 0x000fe40007810000 */
[----:B------:R-:W-:Y:S01]  /*f240*/  FMNMX.FTZ R231, R238, R231, !PT ;  /* 0x000000e7eee77209 */ /* 0x000fe20007810000 */
[----:B------:R-:W-:Y:S01]  /*f250*/  FFMA.FTZ R31, R222, -UR17, R31 ;  /* 0x80000011de1f7c23 */ /* 0x000fe2000801001f */
[----:B------:R-:W-:Y:S02]  /*f260*/  ISETP.GE.OR P6, PT, R168, R213, !P6 ;  /* 0x000000d5a800720c */ /* 0x000fe400077c6670 */
[----:B------:R-:W-:Y:S02]  /*f270*/  FSEL R247, R27, -INF , !P5 ;  /* 0xff8000001bf77808 */ /* 0x000fe40006800000 */
[----:B------:R-:W-:Y:S02]  /*f280*/  ISETP.GE.AND P5, PT, R170, R211, PT ;  /* 0x000000d3aa00720c */ /* 0x000fe40003fa6270 */
[----:B------:R-:W-:Y:S01]  /*f290*/  FMNMX.FTZ R28, R252, R29, !PT ;  /* 0x0000001dfc1c7209 */ /* 0x000fe20007810000 */
[----:B------:R-:W-:Y:S01]  /*f2a0*/  IMAD.IADD R29, R212, 0x1, -R168 ;  /* 0x00000001d41d7824 */ /* 0x000fe200078e0aa8 */
[----:B------:R-:W-:Y:S02]  /*f2b0*/  FMNMX.FTZ R231, R236, R231, !PT ;  /* 0x000000e7ece77209 */ /* 0x000fe40007810000 */
[----:B------:R-:W-:Y:S01]  /*f2c0*/  FSEL R233, R30, -INF , !P0 ;  /* 0xff8000001ee97808 */ /* 0x000fe20004000000 */
[--C-:B------:R-:W-:Y:S01]  /*f2d0*/  IMAD.IADD R30, R212, 0x1, -R3.reuse ;  /* 0x00000001d41e7824 */ /* 0x100fe200078e0a03 */
[----:B------:R-:W-:Y:S02]  /*f2e0*/  FSEL R222, R32, -INF , !P6 ;  /* 0xff80000020de7808 */ /* 0x000fe40007000000 */
[C---:B------:R-:W-:Y:S02]  /*f2f0*/  ISETP.GE.AND P0, PT, R3.reuse, R214, PT ;  /* 0x000000d60300720c */ /* 0x040fe40003f06270 */
[----:B------:R-:W-:Y:S02]  /*f300*/  ISETP.GE.AND P6, PT, R3, R211, PT ;  /* 0x000000d30300720c */ /* 0x000fe40003fc6270 */
[----:B------:R-:W-:Y:S01]  /*f310*/  ISETP.GE.OR P5, PT, R170, R210, !P5 ;  /* 0x000000d2aa00720c */ /* 0x000fe20006fa6670 */
[----:B------:R-:W-:Y:S01]  /*f320*/  IMAD.IADD R170, R215, 0x1, -R3 ;  /* 0x00000001d7aa7824 */ /* 0x000fe200078e0a03 */
[----:B------:R-:W-:Y:S02]  /*f330*/  FMNMX.FTZ R28, R171, R28, !PT ;  /* 0x0000001cab1c7209 */ /* 0x000fe40007810000 */
[----:B------:R-:W-:Y:S02]  /*f340*/  FMNMX.FTZ R231, R234, R231, !PT ;  /* 0x000000e7eae77209 */ /* 0x000fe40007810000 */
[C---:B------:R-:W-:Y:S02]  /*f350*/  ISETP.GE.OR P0, PT, R3.reuse, R213, !P0 ;  /* 0x000000d50300720c */ /* 0x040fe40004706670 */
[----:B------:R-:W-:Y:S02]  /*f360*/  ISETP.GE.OR P6, PT, R3, R210, !P6 ;  /* 0x000000d20300720c */ /* 0x000fe400077c6670 */
[----:B------:R-:W-:Y:S02]  /*f370*/  FMNMX.FTZ R28, R251, R28, !PT ;  /* 0x0000001cfb1c7209 */ /* 0x000fe40007810000 */
[----:B------:R-:W-:Y:S02]  /*f380*/  FMNMX.FTZ R3, R232, R231, !PT ;  /* 0x000000e7e8037209 */ /* 0x000fe40007810000 */
[----:B------:R-:W-:Y:S02]  /*f390*/  IABS R170, R170 ;  /* 0x000000aa00aa7213 */ /* 0x000fe40000000000 */
[----:B------:R-:W-:Y:S02]  /*f3a0*/  FMNMX.FTZ R28, R241, R28, !PT ;  /* 0x0000001cf11c7209 */ /* 0x000fe40007810000 */
[----:B------:R-:W-:Y:S02]  /*f3b0*/  FMNMX.FTZ R3, R242, R3, !PT ;  /* 0x00000003f2037209 */ /* 0x000fe40007810000 */
        /* <DEDUP_REMOVED lines=8> */
[----:B------:R-:W-:Y:S02]  /*f440*/  FSEL R170, R33, -INF , !P0 ;  /* 0xff80000021aa7808 */ /* 0x000fe40004000000 */
[----:B------:R-:W-:Y:S02]  /*f450*/  PLOP3.LUT P0, PT, PT, PT, UP0, 0x80, 0x0 ;  /* 0x000000000000781c */ /* 0x000fe40003f0f008 */
[----:B------:R-:W-:Y:S02]  /*f460*/  IABS R29, R29 ;  /* 0x0000001d001d7213 */ /* 0x000fe40000000000 */
[----:B------:R-:W-:Y:S02]  /*f470*/  IABS R30, R30 ;  /* 0x0000001e001e7213 */ /* 0x000fe40000000000 */
[----:B------:R-:W-:Y:S02]  /*f480*/  FMNMX.FTZ R28, R243, R28, !PT ;  /* 0x0000001cf31c7209 */ /* 0x000fe40007810000 */
[----:B------:R-:W-:Y:S02]  /*f490*/  FMNMX.FTZ R3, R230, R3, !PT ;  /* 0x00000003e6037209 */ /* 0x000fe40007810000 */
[----:B------:R-:W-:Y:S02]  /*f4a0*/  I2FP.F32.S32 R29, R29 ;  /* 0x0000001d001d7245 */ /* 0x000fe40000201400 */
[----:B------:R-:W-:Y:S02]  /*f4b0*/  I2FP.F32.S32 R30, R30 ;  /* 0x0000001e001e7245 */ /* 0x000fe40000201400 */
[----:B------:R-:W-:Y:S01]  /*f4c0*/  ISETP.GE.AND P1, PT, R168, R211, PT ;  /* 0x000000d3a800720c */ /* 0x000fe20003f26270 */
[----:B------:R-:W-:Y:S01]  /*f4d0*/  FFMA.FTZ R34, R29, -UR17, R34 ;  /* 0x800000111d227c23 */ /* 0x000fe20008010022 */
[----:B------:R-:W-:Y:S01]  /*f4e0*/  FMNMX.FTZ R28, R249, R28, !PT ;  /* 0x0000001cf91c7209 */ /* 0x000fe20007810000 */
[----:B------:R-:W-:Y:S01]  /*f4f0*/  FFMA.FTZ R35, R30, -UR17, R35 ;  /* 0x800000111e237c23 */ /* 0x000fe20008010023 */
[----:B------:R-:W-:Y:S02]  /*f500*/  FMNMX.FTZ R3, R224, R3, !PT ;  /* 0x00000003e0037209 */ /* 0x000fe40007810000 */
[----:B------:R-:W-:Y:S02]  /*f510*/  ISETP.GE.OR P1, PT, R168, R210, !P1 ;  /* 0x000000d2a800720c */ /* 0x000fe40004f26670 */
[----:B------:R-:W-:Y:S02]  /*f520*/  FMNMX.FTZ R30, R247, R28, !PT ;  /* 0x0000001cf71e7209 */ /* 0x000fe40007810000 */
[----:B------:R-:W-:Y:S02]  /*f530*/  FMNMX.FTZ R3, R222, R3, !PT ;  /* 0x00000003de037209 */ /* 0x000fe40007810000 */
[----:B------:R-:W-:Y:S02]  /*f540*/  FSEL R231, R31, -INF , !P5 ;  /* 0xff8000001fe77808 */ /* 0x000fe40006800000 */
[----:B------:R-:W-:Y:S02]  /*f550*/  FSEL R168, R34, -INF , !P1 ;  /* 0xff80000022a87808 */ /* 0x000fe40004800000 */
[----:B------:R-:W-:Y:S02]  /*f560*/  FMNMX.FTZ R30, R233, R30, !PT ;  /* 0x0000001ee91e7209 */ /* 0x000fe40007810000 */
[----:B------:R-:W-:Y:S01]  /*f570*/  FMNMX.FTZ R28, R170, R3, !PT ;  /* 0x00000003aa1c7209 */ /* 0x000fe20007810000 */
[----:B------:R-:W-:Y:S06]  /*f580*/  @P0 BRA `(.L_x_1233) ;  /* 0xffffffd400c40947 */ /* 0x000fec000383ffff */
.L_x_1232:
[----:B------:R-:W-:Y:S01]  /*f590*/  FMNMX.FTZ R3, R231, R30, !PT ;  /* 0x0000001ee7037209 */ /* 0x000fe20007810000 */
[----:B---3--:R-:W1:Y:S01]  /*f5a0*/  SHFL.BFLY PT, R5, R28, 0x2, 0x1f ;  /* 0x0c401f001c057f89 */ /* 0x008e6200000e0000 */
[----:B------:R-:W-:Y:S01]  /*f5b0*/  FSEL R133, R35, -INF , !P6 ;  /* 0xff80000023857808 */ /* 0x000fe20007000000 */
[----:B------:R-:W-:Y:S01]  /*f5c0*/  USHF.L.U32 UR35, UR11, 0x1, URZ ;  /* 0x000000010b237899 */ /* 0x000fe2000800063f */
[----:B------:R-:W-:Y:S01]  /*f5d0*/  FMNMX.FTZ R8, R168, R3, !PT ;  /* 0x00000003a8087209 */ /* 0x000fe20007810000 */
[----:B------:R-:W-:Y:S04]  /*f5e0*/  UIADD3 UR12, UR31, -0x4498517b, URZ ;  /* 0xbb67ae851f0c7890 */ /* 0x000fe8000fffe03f */
[----:B------:R-:W-:Y:S01]  /*f5f0*/  LDSM.16.MT88.4 R16, [R188+0xc000] ;  /* 0x00c00000bc10783b */ /* 0x000fe20000004200 */
[----:B------:R-:W-:Y:S01]  /*f600*/  UIADD3 UR28, UR30, -0x61c88647, URZ ;  /* 0x9e3779b91e1c7890 */ /* 0x000fe2000fffe03f */
[----:B------:R-:W-:Y:S01]  /*f610*/  FMNMX.FTZ R6, R133, R8, !PT ;  /* 0x0000000885067209 */ /* 0x000fe20007810000 */
[----:B------:R-:W-:Y:S01]  /*f620*/  UIADD3 UR19, UR30, 0x3c6ef372, URZ ;  /* 0x3c6ef3721e137890 */ /* 0x000fe2000fffe03f */
[----:B------:R-:W-:Y:S01]  /*f630*/  LOP3.LUT R140, R219, UR12, R226, 0x96, !PT ;  /* 0x0000000cdb8c7c12 */ /* 0x000fe2000f8e96e2 */
[----:B------:R-:W-:Y:S03]  /*f640*/  UIADD3 UR29, UR31, 0x76cf5d0a, URZ ;  /* 0x76cf5d0a1f1d7890 */ /* 0x000fe6000fffe03f */
[----:B------:R-:W2:Y:S01]  /*f650*/  SHFL.BFLY PT, R3, R6, 0x2, 0x1f ;  /* 0x0c401f0006037f89 */ /* 0x000ea200000e0000 */
[----:B------:R-:W-:Y:S01]  /*f660*/  UIADD3 UR22, UR31, 0x32370b8f, URZ ;  /* 0x32370b8f1f167890 */ /* 0x000fe2000fffe03f */
[----:B------:R-:W-:Y:S01]  /*f670*/  IMAD.WIDE.U32 R140, R140, -0x326172a9, RZ ;  /* 0xcd9e8d578c8c7825 */ /* 0x000fe200078e00ff */
[----:B------:R-:W-:Y:S05]  /*f680*/  UIADD3 UR20, UR30, 0x78dde6e4, URZ ;  /* 0x78dde6e41e147890 */ /* 0x000fea000fffe03f */
[----:B------:R-:W-:Y:S01]  /*f690*/  LDSM.16.MT88.4 R24, [R186+0xc000] ;  /* 0x00c00000ba18783b */ /* 0x000fe20000004200 */
[----:B------:R-:W-:Y:S02]  /*f6a0*/  UIADD3 UR25, UR30, -0x255992d5, URZ ;  /* 0xdaa66d2b1e197890 */ /* 0x000fe4000fffe03f */
[----:B------:R-:W-:Y:S02]  /*f6b0*/  UIADD3 UR12, UR31, -0x56f99767, URZ ;  /* 0xa90668991f0c7890 */ /* 0x000fe4000fffe03f */
[----:B------:R-:W-:Y:S02]  /*f6c0*/  UIADD3 UR18, UR31, -0x126145ec, URZ ;  /* 0xed9eba141f127890 */ /* 0x000fe4000fffe03f */
[----:B------:R-:W-:Y:S01]  /*f6d0*/  UIADD3 UR21, UR30, -0x4ab325aa, URZ ;  /* 0xb54cda561e157890 */ /* 0x000fe2000fffe03f */
[----:B------:R-:W-:Y:S01]  /*f6e0*/  LDSM.16.MT88.4 R32, [R185+0xc000] ;  /* 0x00c00000b920783b */ /* 0x000fe20000004200 */
[----:B------:R-:W-:Y:S02]  /*f6f0*/  UIADD3 UR13, UR30, 0x1715609d, URZ ;  /* 0x1715609d1e0d7890 */ /* 0x000fe4000fffe03f */
[----:B------:R-:W-:Y:S02]  /*f700*/  UIADD3 UR32, UR31, 0x646e171e, URZ ;  /* 0x646e171e1f207890 */ /* 0x000fe4000fffe03f */
[----:B------:R-:W-:Y:S03]  /*f710*/  UISETP.GT.AND UP0, UPT, UR11, UR5, UPT ;  /* 0x000000050b00728c */ /* 0x000fe6000bf04270 */
[----:B------:R-:W-:Y:S01]  /*f720*/  LDSM.16.MT88.4 R160, [R188+0x11800] ;  /* 0x01180000bca0783b */ /* 0x000fe20000004200 */
[----:B-1----:R-:W-:Y:S02]  /*f730*/  FMNMX.FTZ R7, R28, R5, !PT ;  /* 0x000000051c077209 */ /* 0x002fe40007810000 */
[----:B------:R-:W-:Y:S02]  /*f740*/  MOV R5, UR31 ;  /* 0x0000001f00057c02 */ /* 0x000fe40008000f00 */
[----:B--2---:R-:W-:Y:S02]  /*f750*/  FMNMX.FTZ R4, R6, R3, !PT ;  /* 0x0000000306047209 */ /* 0x004fe40007810000 */
[----:B------:R-:W-:Y:S01]  /*f760*/  LOP3.LUT R5, R227, UR35, R5, 0x96, !PT ;  /* 0x00000023e3057c12 */ /* 0x000fe2000f8e9605 */
[----:B------:R-:W1:Y:S01]  /*f770*/  SHFL.BFLY PT, R132, R7, 0x1, 0x1f ;  /* 0x0c201f0007847f89 */ /* 0x000e6200000e0000 */
[----:B------:R-:W-:Y:S07]  /*f780*/  UIADD3 UR35, UR35, 0x1, URZ ;  /* 0x0000000123237890 */ /* 0x000fee000fffe03f */
[----:B------:R-:W2:Y:S01]  /*f790*/  SHFL.BFLY PT, R3, R4, 0x1, 0x1f ;  /* 0x0c201f0004037f89 */ /* 0x000ea200000e0000 */
[----:B------:R-:W-:Y:S03]  /*f7a0*/  IMAD.WIDE.U32 R144, R5, -0x326172a9, RZ ;  /* 0xcd9e8d5705907825 */ /* 0x000fe600078e00ff */
[----:B------:R-:W-:Y:S02]  /*f7b0*/  LOP3.LUT R144, R141, UR19, R144, 0x96, !PT ;  /* 0x000000138d907c12 */ /* 0x000fe4000f8e9690 */
[----:B-1----:R-:W-:Y:S02]  /*f7c0*/  FMNMX.FTZ R132, R7, R132, !PT ;  /* 0x0000008407847209 */ /* 0x002fe40007810000 */
[----:B--2---:R-:W-:Y:S03]  /*f7d0*/  FMNMX.FTZ R3, R4, R3, !PT ;  /* 0x0000000304037209 */ /* 0x004fe60007810000 */
[----:B------:R-:W-:Y:S01]  /*f7e0*/  FMUL.FTZ R153, R132, UR4 ;  /* 0x0000000484997c20 */ /* 0x000fe20008410000 */
[----:B------:R-:W-:Y:S01]  /*f7f0*/  LOP3.LUT R4, R145, UR28, R220, 0x96, !PT ;  /* 0x0000001c91047c12 */ /* 0x000fe2000f8e96dc */
[----:B------:R-:W-:Y:S01]  /*f800*/  IMAD.WIDE.U32 R144, R144, -0x2daee0ad, RZ ;  /* 0xd2511f5390907825 */ /* 0x000fe200078e00ff */
[C---:B------:R-:W-:Y:S03]  /*f810*/  FSETP.NEU.FTZ.AND P0, PT, R3.reuse, -INF , PT ;  /* 0xff8000000300780b */ /* 0x040fe60003f1d000 */
[----:B------:R-:W-:Y:S01]  /*f820*/  FMUL.FTZ R152, R3, UR4 ;  /* 0x0000000403987c20 */ /* 0x000fe20008410000 */
[----:B------:R-:W-:Y:S01]  /*f830*/  IMAD.WIDE.U32 R146, R4, -0x2daee0ad, RZ ;  /* 0xd2511f5304927825 */ /* 0x000fe200078e00ff */
[----:B------:R-:W-:Y:S03]  /*f840*/  FSETP.NEU.FTZ.AND P1, PT, R132, -INF , PT ;  /* 0xff8000008400780b */ /* 0x000fe60003f3d000 */
[----:B------:R-:W-:Y:S02]  /*f850*/  FSEL R152, R152, RZ, P0 ;  /* 0x000000ff98987208 */ /* 0x000fe40000000000 */
[----:B------:R-:W-:Y:S02]  /*f860*/  LOP3.LUT R4, R147, UR29, R218, 0x96, !PT ;  /* 0x0000001d93047c12 */ /* 0x000fe4000f8e96da */
[----:B------:R-:W-:Y:S01]  /*f870*/  LOP3.LUT R146, R145, UR22, R146, 0x96, !PT ;  /* 0x0000001691927c12 */ /* 0x000fe2000f8e9692 */
[--C-:B------:R-:W-:Y:S01]  /*f880*/  FFMA.FTZ R134, R171, UR4, -R152.reuse ;  /* 0x00000004ab867c23 */ /* 0x100fe20008010898 */
[----:B------:R-:W-:Y:S01]  /*f890*/  FSEL R153, R153, RZ, P1 ;  /* 0x000000ff99997208 */ /* 0x000fe20000800000 */
[----:B------:R-:W-:Y:S04]  /*f8a0*/  IMAD.WIDE.U32 R142, R4, -0x326172a9, RZ ;  /* 0xcd9e8d57048e7825 */ /* 0x000fe800078e00ff */
[--C-:B------:R-:W-:Y:S01]  /*f8b0*/  FFMA.FTZ R135, R252, UR4, -R152.reuse ;  /* 0x00000004fc877c23 */ /* 0x100fe20008010898 */
[----:B------:R-:W-:Y:S01]  /*f8c0*/  FFMA.FTZ R169, R169, UR4, -R152 ;  /* 0x00000004a9a97c23 */ /* 0x000fe20008010898 */
[----:B------:R-:W-:Y:S01]  /*f8d0*/  IMAD.WIDE.U32 R146, R146, -0x326172a9, RZ ;  /* 0xcd9e8d5792927825 */ /* 0x000fe200078e00ff */
[----:B------:R-:W-:Y:S01]  /*f8e0*/  LOP3.LUT R4, R143, UR25, R140, 0x96, !PT ;  /* 0x000000198f047c12 */ /* 0x000fe2000f8e968c */
[----:B------:R-:W-:Y:S02]  /*f8f0*/  MUFU.EX2 R134, R134 ;  /* 0x0000008600867308 */ /* 0x000fe40000000800 */
[--C-:B------:R-:W-:Y:S01]  /*f900*/  FFMA.FTZ R165, R154, UR4, -R153.reuse ;  /* 0x000000049aa57c23 */ /* 0x100fe20008010899 */
[--C-:B------:R-:W-:Y:S01]  /*f910*/  FFMA.FTZ R164, R150, UR4, -R153.reuse ;  /* 0x0000000496a47c23 */ /* 0x100fe20008010899 */
[----:B------:R-:W-:Y:S01]  /*f920*/  LOP3.LUT R142, R147, UR20, R142, 0x96, !PT ;  /* 0x00000014938e7c12 */ /* 0x000fe2000f8e968e */
[----:B------:R-:W-:Y:S04]  /*f930*/  IMAD.WIDE.U32 R4, R4, -0x2daee0ad, RZ ;  /* 0xd2511f5304047825 */ /* 0x000fe800078e00ff */
[--C-:B------:R-:W-:Y:S01]  /*f940*/  FFMA.FTZ R171, R250, UR4, -R153.reuse ;  /* 0x00000004faab7c23 */ /* 0x100fe20008010899 */
[--C-:B------:R-:W-:Y:S01]  /*f950*/  FFMA.FTZ R166, R248, UR4, -R153.reuse ;  /* 0x00000004f8a67c23 */ /* 0x100fe20008010899 */
[----:B------:R-:W-:Y:S01]  /*f960*/  IMAD.WIDE.U32 R142, R142, -0x2daee0ad, RZ ;  /* 0xd2511f538e8e7825 */ /* 0x000fe200078e00ff */
[----:B------:R-:W-:Y:S01]  /*f970*/  LOP3.LUT R144, R5, UR18, R144, 0x96, !PT ;  /* 0x0000001205907c12 */ /* 0x000fe2000f8e9690 */
[----:B------:R-:W-:Y:S01]  /*f980*/  MUFU.EX2 R165, R165 ;  /* 0x000000a500a57308 */ /* 0x000fe20000000800 */
[----:B------:R-:W-:Y:S01]  /*f990*/  FSEL R5, R3, RZ, P0 ;  /* 0x000000ff03057208 */ /* 0x000fe20000000000 */
[----:B------:R-:W-:Y:S01]  /*f9a0*/  FFMA.FTZ R167, R235, UR4, -R152 ;  /* 0x00000004eba77c23 */ /* 0x000fe20008010898 */
[----:B------:R-:W-:Y:S01]  /*f9b0*/  LOP3.LUT R6, R143, UR12, R4, 0x96, !PT ;  /* 0x0000000c8f067c12 */ /* 0x000fe2000f8e9604 */
[----:B------:R-:W-:Y:S04]  /*f9c0*/  IMAD.WIDE.U32 R144, R144, -0x326172a9, RZ ;  /* 0xcd9e8d5790907825 */ /* 0x000fe800078e00ff */
[--C-:B------:R-:W-:Y:S01]  /*f9d0*/  FFMA.FTZ R234, R234, UR4, -R153.reuse ;  /* 0x00000004eaea7c23 */ /* 0x100fe20008010899 */
[----:B------:R-:W-:Y:S01]  /*f9e0*/  PLOP3.LUT P0, PT, PT, PT, UP0, 0x80, 0x0 ;  /* 0x000000000000781c */ /* 0x000fe20003f0f008 */
[----:B------:R-:W-:Y:S01]  /*f9f0*/  FADD.FTZ R5, -R5, R2 ;  /* 0x0000000205057221 */ /* 0x000fe20000010100 */
[----:B------:R-:W-:Y:S01]  /*fa00*/  IMAD.WIDE.U32 R6, R6, -0x326172a9, RZ ;  /* 0xcd9e8d5706067825 */ /* 0x000fe200078e00ff */
[----:B------:R-:W1:Y:S03]  /*fa10*/  MUFU.EX2 R164, R164 ;  /* 0x000000a400a47308 */ /* 0x000e660000000800 */
[--C-:B------:R-:W-:Y:S01]  /*fa20*/  FFMA.FTZ R235, R232, UR4, -R153.reuse ;  /* 0x00000004e8eb7c23 */ /* 0x100fe20008010899 */
[----:B------:R-:W-:Y:S01]  /*fa30*/  FFMA.FTZ R237, R237, UR4, -R152 ;  /* 0x00000004eded7c23 */ /* 0x000fe20008010898 */
[----:B------:R-:W-:Y:S01]  /*fa40*/  LOP3.LUT R4, R7, UR21, R144, 0x96, !PT ;  /* 0x0000001507047c12 */ /* 0x000fe2000f8e9690 */
[--C-:B------:R-:W-:Y:S01]  /*fa50*/  FFMA.FTZ R236, R236, UR4, -R153.reuse ;  /* 0x00000004ecec7c23 */ /* 0x100fe20008010899 */
[----:B------:R-:W-:Y:S01]  /*fa60*/  LOP3.LUT R11, R6, 0xffff, RZ, 0xc0, !PT ;  /* 0x0000ffff060b7812 */ /* 0x000fe200078ec0ff */
[----:B------:R-:W-:Y:S01]  /*fa70*/  FFMA.FTZ R241, R241, UR4, -R152 ;  /* 0x00000004f1f17c23 */ /* 0x000fe20008010898 */
[----:B------:R-:W-:Y:S01]  /*fa80*/  FSEL R7, R132, RZ, P1 ;  /* 0x000000ff84077208 */ /* 0x000fe20000800000 */
[----:B------:R-:W2:Y:S01]  /*fa90*/  MUFU.EX2 R135, R135 ;  /* 0x0000008700877308 */ /* 0x000ea20000000800 */
[----:B------:R-:W-:Y:S01]  /*faa0*/  SHF.R.U32.HI R8, RZ, 0x10, R6 ;  /* 0x00000010ff087819 */ /* 0x000fe20000011606 */
[--C-:B------:R-:W-:Y:S01]  /*fab0*/  FFMA.FTZ R244, R244, UR4, -R153.reuse ;  /* 0x00000004f4f47c23 */ /* 0x100fe20008010899 */
[----:B------:R-:W-:Y:S01]  /*fac0*/  LOP3.LUT R13, R4, 0xffff, RZ, 0xc0, !PT ;  /* 0x0000ffff040d7812 */ /* 0x000fe200078ec0ff */
[----:B------:R-:W-:Y:S01]  /*fad0*/  FADD.FTZ R0, -R7, R0 ;  /* 0x0000000007007221 */ /* 0x000fe20000010100 */
[----:B------:R-:W-:Y:S01]  /*fae0*/  SHF.R.U32.HI R9, RZ, 0x10, R4 ;  /* 0x00000010ff097819 */ /* 0x000fe20000011604 */
[--C-:B------:R-:W-:Y:S01]  /*faf0*/  FFMA.FTZ R247, R247, UR4, -R152.reuse ;  /* 0x00000004f7f77c23 */ /* 0x100fe20008010898 */
[----:B------:R-:W-:Y:S01]  /*fb00*/  LOP3.LUT R138, R6, 0xff, RZ, 0xc0, !PT ;  /* 0x000000ff068a7812 */ /* 0x000fe200078ec0ff */
[----:B------:R-:W-:Y:S01]  /*fb10*/  FMUL.FTZ R2, R0, UR4 ;  /* 0x0000000400027c20 */ /* 0x000fe20008410000 */
[----:B------:R-:W-:Y:S01]  /*fb20*/  FMUL.FTZ R0, R5, UR4 ;  /* 0x0000000405007c20 */ /* 0x000fe20008410000 */
[----:B------:R-:W-:Y:S01]  /*fb30*/  MUFU.EX2 R171, R171 ;  /* 0x000000ab00ab7308 */ /* 0x000fe20000000800 */
[----:B------:R-:W-:Y:S01]  /*fb40*/  LOP3.LUT R136, R4, 0xff, RZ, 0xc0, !PT ;  /* 0x000000ff04887812 */ /* 0x000fe200078ec0ff */
[----:B------:R-:W-:Y:S01]  /*fb50*/  FFMA.FTZ R242, R242, UR4, -R153 ;  /* 0x00000004f2f27c23 */ /* 0x000fe20008010899 */
[----:B------:R-:W-:Y:S01]  /*fb60*/  SHF.R.U32.HI R11, RZ, 0x8, R11 ;  /* 0x00000008ff0b7819 */ /* 0x000fe2000001160b */
[--C-:B------:R-:W-:Y:S01]  /*fb70*/  FFMA.FTZ R245, R245, UR4, -R152.reuse ;  /* 0x00000004f5f57c23 */ /* 0x100fe20008010898 */
[----:B------:R-:W-:Y:S01]  /*fb80*/  LOP3.LUT R7, R8, 0xff, RZ, 0xc0, !PT ;  /* 0x000000ff08077812 */ /* 0x000fe200078ec0ff */
[----:B------:R-:W-:Y:S01]  /*fb90*/  FFMA.FTZ R230, R230, UR4, -R153 ;  /* 0x00000004e6e67c23 */ /* 0x000fe20008010899 */
[----:B------:R-:W-:Y:S03]  /*fba0*/  SHF.R.U32.HI R13, RZ, 0x8, R13 ;  /* 0x00000008ff0d7819 */ /* 0x000fe6000001160d */
[----:B------:R-:W3:Y:S01]  /*fbb0*/  MUFU.EX2 R166, R166 ;  /* 0x000000a600a67308 */ /* 0x000ee20000000800 */
[----:B------:R-:W-:Y:S01]  /*fbc0*/  LOP3.LUT R9, R9, 0xff, RZ, 0xc0, !PT ;  /* 0x000000ff09097812 */ /* 0x000fe200078ec0ff */
[----:B------:R-:W-:Y:S01]  /*fbd0*/  FFMA.FTZ R231, R231, UR4, -R152 ;  /* 0x00000004e7e77c23 */ /* 0x000fe20008010898 */
[----:B------:R-:W-:Y:S01]  /*fbe0*/  SHF.R.U32.HI R4, RZ, 0x18, R4 ;  /* 0x00000018ff047819 */ /* 0x000fe20000011604 */
[----:B------:R-:W-:Y:S01]  /*fbf0*/  FFMA.FTZ R222, R222, UR4, -R153 ;  /* 0x00000004dede7c23 */ /* 0x000fe20008010899 */
[----:B------:R-:W-:Y:S01]  /*fc00*/  SHF.R.U32.HI R6, RZ, 0x18, R6 ;  /* 0x00000018ff067819 */ /* 0x000fe20000011606 */
[----:B------:R-:W-:Y:S01]  /*fc10*/  FFMA.FTZ R168, R168, UR4, -R152 ;  /* 0x00000004a8a87c23 */ /* 0x000fe20008010898 */
[----:B------:R-:W-:Y:S03]  /*fc20*/  PRMT R138, R138, 0x5410, R11 ;  /* 0x000054108a8a7816 */ /* 0x000fe6000000000b */
[----:B------:R-:W-:Y:S01]  /*fc30*/  MUFU.EX2 R169, R169 ;  /* 0x000000a900a97308 */ /* 0x000fe20000000800 */
[----:B------:R-:W-:Y:S02]  /*fc40*/  PRMT R136, R136, 0x5410, R13 ;  /* 0x0000541088887816 */ /* 0x000fe4000000000d */
[----:B------:R-:W-:Y:S02]  /*fc50*/  PRMT R4, R9, 0x5410, R4 ;  /* 0x0000541009047816 */ /* 0x000fe40000000004 */
[----:B------:R-:W-:Y:S02]  /*fc60*/  PRMT R6, R7, 0x5410, R6 ;  /* 0x0000541007067816 */ /* 0x000fe40000000006 */
[--C-:B------:R-:W-:Y:S03]  /*fc70*/  HSET2.LE.AND R138, R138, R217.reuse, PT ;  /* 0x000000d98a8a7233 */ /* 0x100fe60003803000 */
[----:B------:R-:W4:Y:S01]  /*fc80*/  MUFU.EX2 R167, R167 ;  /* 0x000000a700a77308 */ /* 0x000f220000000800 */
[--C-:B------:R-:W-:Y:S02]  /*fc90*/  HSET2.LE.AND R136, R136, R217.reuse, PT ;  /* 0x000000d988887233 */ /* 0x100fe40003803000 */
[--C-:B------:R-:W-:Y:S02]  /*fca0*/  HSET2.LE.AND R139, R6, R217.reuse, PT ;  /* 0x000000d9068b7233 */ /* 0x100fe40003803000 */
[--C-:B------:R-:W-:Y:S02]  /*fcb0*/  HSET2.LE.AND R137, R4, R217.reuse, PT ;  /* 0x000000d904897233 */ /* 0x100fe40003803000 */
[----:B-1----:R-:W-:Y:S03]  /*fcc0*/  F2FP.F16.F32.PACK_AB R7, R164, R165 ;  /* 0x000000a5a407723e */ /* 0x002fe600000000ff */
[----:B------:R-:W1:Y:S01]  /*fcd0*/  MUFU.EX2 R2, R2 ;  /* 0x0000000200027308 */ /* 0x000e620000000800 */
[----:B--2---:R-:W-:Y:S02]  /*fce0*/  F2FP.F16.F32.PACK_AB R6, R134, R135 ;  /* 0x000000878606723e */ /* 0x004fe400000000ff */
[----:B---3--:R-:W-:Y:S02]  /*fcf0*/  F2FP.F16.F32.PACK_AB R5, R166, R171 ;  /* 0x000000aba605723e */ /* 0x008fe400000000ff */
[----:B------:R-:W-:Y:S02]  /*fd00*/  LOP3.LUT R139, R139, R6, RZ, 0xc0, !PT ;  /* 0x000000068b8b7212 */ /* 0x000fe400078ec0ff */
[----:B------:R-:W-:Y:S03]  /*fd10*/  LOP3.LUT R138, R138, R7, RZ, 0xc0, !PT ;  /* 0x000000078a8a7212 */ /* 0x000fe600078ec0ff */
[----:B------:R-:W2:Y:S01]  /*fd20*/  MUFU.EX2 R0, R0 ;  /* 0x0000000000007308 */ /* 0x000ea20000000800 */
[----:B----4-:R-:W-:Y:S02]  /*fd30*/  F2FP.F16.F32.PACK_AB R4, R167, R169 ;  /* 0x000000a9a704723e */ /* 0x010fe400000000ff */
[----:B------:R-:W-:Y:S02]  /*fd40*/  LOP3.LUT R136, R136, R5, RZ, 0xc0, !PT ;  /* 0x0000000588887212 */ /* 0x000fe400078ec0ff */
[----:B------:R-:W-:Y:S05]  /*fd50*/  LOP3.LUT R137, R137, R4, RZ, 0xc0, !PT ;  /* 0x0000000489897212 */ /* 0x000fea00078ec0ff */
[----:B------:R-:W-:Y:S01]  /*fd60*/  MUFU.EX2 R237, R237 ;  /* 0x000000ed00ed7308 */ /* 0x000fe20000000800 */
        /* <DEDUP_REMOVED lines=8> */
[C---:B--2---:R-:W-:Y:S01]  /*fdf0*/  FMUL.FTZ R6, R0.reuse, R130 ;  /* 0x0000008200067220 */ /* 0x044fe20000410000 */
        /* <DEDUP_REMOVED lines=37> */
[----:B------:R5:W-:Y:S01]  /*10050*/  MUFU.EX2 R232, R234 ;  /* 0x000000ea00e87308 */ /* 0x000be20000000800 */
[----:B------:R-:W-:Y:S01]  /*10060*/  FMUL.FTZ R37, R2, R37 ;  /* 0x0000002502257220 */ /* 0x000fe20000410000 */
[C---:B------:R-:W-:Y:S01]  /*10070*/  FMUL.FTZ R38, R0.reuse, R38 ;  /* 0x0000002600267220 */ /* 0x040fe20000410000 */
[C---:B------:R-:W-:Y:S03]  /*10080*/  HMMA.16816.F32 R24, R136.reuse, R34, R24 ;  /* 0x000000228818723c */ /* 0x040fe60000001818 */
[----:B------:R-:W-:Y:S01]  /*10090*/  FMUL.FTZ R39, R0, R39 ;  /* 0x0000002700277220 */ /* 0x000fe20000410000 */
[C---:B------:R-:W-:Y:S01]  /*100a0*/  FMUL.FTZ R40, R2.reuse, R40 ;  /* 0x0000002802287220 */ /* 0x040fe20000410000 */
[----:B------:R-:W-:Y:S01]  /*100b0*/  FMUL.FTZ R41, R2, R41 ;  /* 0x0000002902297220 */ /* 0x000fe20000410000 */
[C---:B-1----:R-:W-:Y:S01]  /*100c0*/  HMMA.16816.F32 R28, R136.reuse, R128, R28 ;  /* 0x00000080881c723c */ /* 0x042fe2000000181c */
[----:B------:R-:W1:Y:S04]  /*100d0*/  MUFU.EX2 R235, R235 ;  /* 0x000000eb00eb7308 */ /* 0x000e680000000800 */
[C---:B------:R-:W-:Y:S01]  /*100e0*/  FMUL.FTZ R34, R0.reuse, R102 ;  /* 0x0000006600227220 */ /* 0x040fe20000410000 */
[C---:B------:R-:W-:Y:S01]  /*100f0*/  FMUL.FTZ R35, R0.reuse, R103 ;  /* 0x0000006700237220 */ /* 0x040fe20000410000 */
[----:B------:R-:W-:Y:S01]  /*10100*/  LOP3.LUT R128, R145, UR13, R146, 0x96, !PT ;  /* 0x0000000d91807c12 */ /* 0x000fe2000f8e9692 */
[----:B------:R-:W5:Y:S03]  /*10110*/  LDSM.16.MT88.4 R100, [R184+0xe000] ;  /* 0x00e00000b864783b */ /* 0x000f660000004200 */
[----:B------:R-:W-:Y:S01]  /*10120*/  MUFU.EX2 R244, R244 ;  /* 0x000000f400f47308 */ /* 0x000fe20000000800 */
[----:B------:R-:W-:Y:S01]  /*10130*/  FMUL.FTZ R42, R0, R42 ;  /* 0x0000002a002a7220 */ /* 0x000fe20000410000 */
[----:B------:R-:W-:Y:S01]  /*10140*/  IMAD.WIDE.U32 R128, R128, -0x2daee0ad, RZ ;  /* 0xd2511f5380807825 */ /* 0x000fe200078e00ff */
[C---:B------:R-:W-:Y:S03]  /*10150*/  HMMA.16816.F32 R32, R136.reuse, R130, R32 ;  /* 0x000000828820723c */ /* 0x040fe60000001820 */
[----:B------:R-:W-:Y:S01]  /*10160*/  FMUL.FTZ R43, R0, R43 ;  /* 0x0000002b002b7220 */ /* 0x000fe20000410000 */
[----:B------:R-:W-:Y:S01]  /*10170*/  LDSM.16.MT88.4 R144, [R185+0xf000] ;  /* 0x00f00000b990783b */ /* 0x000fe20000004200 */
[C---:B------:R-:W-:Y:S01]  /*10180*/  FMUL.FTZ R44, R2.reuse, R44 ;  /* 0x0000002c022c7220 */ /* 0x040fe20000410000 */
[C---:B--2---:R-:W-:Y:S01]  /*10190*/  HMMA.16816.F32 R36, R136.reuse, R120, R36 ;  /* 0x000000788824723c */ /* 0x044fe20000001824 */
[----:B------:R-:W-:Y:S04]  /*101a0*/  MUFU.EX2 R247, R247 ;  /* 0x000000f700f77308 */ /* 0x000fe80000000800 */
[----:B------:R-:W-:Y:S01]  /*101b0*/  FMUL.FTZ R45, R2, R45 ;  /* 0x0000002d022d7220 */ /* 0x000fe20000410000 */
[C---:B------:R-:W-:Y:S01]  /*101c0*/  HMMA.16816.F32 R40, R136.reuse, R122, R40 ;  /* 0x0000007a8828723c */ /* 0x040fe20000001828 */
[----:B------:R-:W-:Y:S04]  /*101d0*/  LDSM.16.MT88.4 R120, [R185+0xc800] ;  /* 0x00c80000b978783b */ /* 0x000fe80000004200 */
[----:B------:R-:W-:Y:S01]  /*101e0*/  MUFU.EX2 R230, R230 ;  /* 0x000000e600e67308 */ /* 0x000fe20000000800 */
[C---:B------:R-:W-:Y:S01]  /*101f0*/  FMUL.FTZ R46, R0.reuse, R46 ;  /* 0x0000002e002e7220 */ /* 0x040fe20000410000 */
[----:B------:R-:W-:Y:S01]  /*10200*/  FMUL.FTZ R47, R0, R47 ;  /* 0x0000002f002f7220 */ /* 0x000fe20000410000 */
[C---:B------:R-:W-:Y:S03]  /*10210*/  FMUL.FTZ R48, R2.reuse, R48 ;  /* 0x0000003002307220 */ /* 0x040fe60000410000 */
[----:B------:R-:W-:Y:S01]  /*10220*/  FMUL.FTZ R49, R2, R49 ;  /* 0x0000003102317220 */ /* 0x000fe20000410000 */
[C---:B------:R-:W-:Y:S01]  /*10230*/  FMUL.FTZ R50, R0.reuse, R50 ;  /* 0x0000003200327220 */ /* 0x040fe20000410000 */
[----:B------:R-:W-:Y:S01]  /*10240*/  FMUL.FTZ R51, R0, R51 ;  /* 0x0000003300337220 */ /* 0x000fe20000410000 */
[C---:B---3--:R-:W-:Y:S01]  /*10250*/  HMMA.16816.F32 R44, R136.reuse, R112, R44 ;  /* 0x00000070882c723c */ /* 0x048fe2000000182c */
        /* <DEDUP_REMOVED lines=12> */
[C---:B----4-:R-:W-:Y:S02]  /*10320*/  HMMA.16816.F32 R52, R136.reuse, R104, R52 ;  /* 0x000000688834723c */ /* 0x050fe40000001834 */
[----:B------:R-:W-:Y:S01]  /*10330*/  MUFU.EX2 R168, R168 ;  /* 0x000000a800a87308 */ /* 0x000fe20000000800 */
        /* <DEDUP_REMOVED lines=9> */
[C---:B-----5:R-:W-:Y:S03]  /*103d0*/  HMMA.16816.F32 R60, R136.reuse, R100, R60 ;  /* 0x00000064883c723c */ /* 0x060fe6000000183c */
        /* <DEDUP_REMOVED lines=10> */
[C---:B------:R-:W-:Y:S03]  /*10480*/  HMMA.16816.F32 R68, R136.reuse, R108, R68 ;  /* 0x0000006c8844723c */ /* 0x040fe60000001844 */
[----:B------:R-:W-:Y:S01]  /*10490*/  LOP3.LUT R105, R128, 0xffff, RZ, 0xc0, !PT ;  /* 0x0000ffff80697812 */ /* 0x000fe200078ec0ff */
[C---:B------:R-:W-:Y:S01]  /*104a0*/  FMUL.FTZ R76, R2.reuse, R76 ;  /* 0x0000004c024c7220 */ /* 0x040fe20000410000 */
[--C-:B------:R-:W-:Y:S01]  /*104b0*/  SHF.R.U32.HI R104, RZ, 0x10, R128.reuse ;  /* 0x00000010ff687819 */ /* 0x100fe20000011680 */
[C---:B------:R-:W-:Y:S05]  /*104c0*/  HMMA.16816.F32 R72, R136.reuse, R110, R72 ;  /* 0x0000006e8848723c */ /* 0x040fea0000001848 */
[----:B------:R-:W-:Y:S01]  /*104d0*/  SHF.R.U32.HI R116, RZ, 0x18, R128 ;  /* 0x00000018ff747819 */ /* 0x000fe20000011680 */
[----:B------:R-:W-:Y:S01]  /*104e0*/  FMUL.FTZ R77, R2, R77 ;  /* 0x0000004d024d7220 */ /* 0x000fe20000410000 */
[----:B------:R-:W-:Y:S01]  /*104f0*/  LOP3.LUT R110, R128, 0xff, RZ, 0xc0, !PT ;  /* 0x000000ff806e7812 */ /* 0x000fe200078ec0ff */
[C---:B------:R-:W-:Y:S03]  /*10500*/  FMUL.FTZ R78, R0.reuse, R78 ;  /* 0x0000004e004e7220 */ /* 0x040fe60000410000 */
[----:B------:R-:W-:Y:S01]  /*10510*/  SHF.R.U32.HI R105, RZ, 0x8, R105 ;  /* 0x00000008ff697819 */ /* 0x000fe20000011669 */
[----:B------:R-:W-:Y:S01]  /*10520*/  FMUL.FTZ R79, R0, R79 ;  /* 0x0000004f004f7220 */ /* 0x000fe20000410000 */
[----:B------:R-:W-:Y:S01]  /*10530*/  LOP3.LUT R128, R129, UR32, R142, 0x96, !PT ;  /* 0x0000002081807c12 */ /* 0x000fe2000f8e968e */
[----:B------:R-:W-:Y:S01]  /*10540*/  FMUL.FTZ R80, R2, R80 ;  /* 0x0000005002507220 */ /* 0x000fe20000410000 */
[----:B------:R-:W-:Y:S01]  /*10550*/  PRMT R110, R110, 0x5410, R105 ;  /* 0x000054106e6e7816 */ /* 0x000fe20000000069 */
[----:B------:R-:W-:Y:S01]  /*10560*/  FMUL.FTZ R81, R2, R81 ;  /* 0x0000005102517220 */ /* 0x000fe20000410000 */
[----:B------:R-:W-:Y:S01]  /*10570*/  LOP3.LUT R105, R128, 0xffff, RZ, 0xc0, !PT ;  /* 0x0000ffff80697812 */ /* 0x000fe200078ec0ff */
[----:B------:R-:W-:Y:S01]  /*10580*/  FMUL.FTZ R82, R0, R82 ;  /* 0x0000005200527220 */ /* 0x000fe20000410000 */
[C---:B--2---:R-:W-:Y:S03]  /*10590*/  HMMA.16816.F32 R76, R136.reuse, R112, R76 ;  /* 0x00000070884c723c */ /* 0x044fe6000000184c */
[----:B------:R-:W-:Y:S01]  /*105a0*/  LOP3.LUT R107, R104, 0xff, RZ, 0xc0, !PT ;  /* 0x000000ff686b7812 */ /* 0x000fe200078ec0ff */
[----:B------:R-:W-:Y:S01]  /*105b0*/  FMUL.FTZ R83, R0, R83 ;  /* 0x0000005300537220 */ /* 0x000fe20000410000 */
[----:B------:R-:W-:Y:S01]  /*105c0*/  SHF.R.U32.HI R105, RZ, 0x8, R105 ;  /* 0x00000008ff697819 */ /* 0x000fe20000011669 */
[----:B------:R-:W-:Y:S01]  /*105d0*/  FFMA.FTZ R234, R239, UR4, -R152 ;  /* 0x00000004efea7c23 */ /* 0x000fe20008010898 */
[----:B------:R-:W-:Y:S01]  /*105e0*/  LOP3.LUT R108, R128, 0xff, RZ, 0xc0, !PT ;  /* 0x000000ff806c7812 */ /* 0x000fe200078ec0ff */
[----:B------:R-:W-:Y:S03]  /*105f0*/  FFMA.FTZ R239, R238, UR4, -R153 ;  /* 0x00000004eeef7c23 */ /* 0x000fe60008010899 */
[C---:B------:R-:W-:Y:S01]  /*10600*/  HMMA.16816.F32 R80, R136.reuse, R114, R80 ;  /* 0x000000728850723c */ /* 0x040fe20000001850 */
[----:B------:R-:W-:Y:S01]  /*10610*/  LDSM.16.MT88.4 R112, [R188+0xc800] ;  /* 0x00c80000bc70783b */ /* 0x000fe20000004200 */
[----:B------:R-:W2:Y:S01]  /*10620*/  MUFU.EX2 R234, R234 ;  /* 0x000000ea00ea7308 */ /* 0x000ea20000000800 */
[----:B------:R-:W-:Y:S01]  /*10630*/  PRMT R116, R107, 0x5410, R116 ;  /* 0x000054106b747816 */ /* 0x000fe20000000074 */
[----:B------:R-:W-:Y:S01]  /*10640*/  FFMA.FTZ R238, R251, UR4, -R152 ;  /* 0x00000004fbee7c23 */ /* 0x000fe20008010898 */
[----:B------:R-:W-:Y:S01]  /*10650*/  PRMT R108, R108, 0x5410, R105 ;  /* 0x000054106c6c7816 */ /* 0x000fe20000000069 */
[C---:B------:R-:W-:Y:S01]  /*10660*/  FMUL.FTZ R84, R2.reuse, R84 ;  /* 0x0000005402547220 */ /* 0x040fe20000410000 */
[----:B------:R-:W-:Y:S01]  /*10670*/  FMUL.FTZ R85, R2, R85 ;  /* 0x0000005502557220 */ /* 0x000fe20000410000 */
[C---:B------:R-:W-:Y:S01]  /*10680*/  FMUL.FTZ R86, R0.reuse, R86 ;  /* 0x0000005600567220 */ /* 0x040fe20000410000 */
[----:B------:R-:W4:Y:S03]  /*10690*/  LDSM.16.MT88.4 R104, [R184+0x10000] ;  /* 0x01000000b868783b */ /* 0x000f260000004200 */
[----:B------:R-:W5:Y:S01]  /*106a0*/  MUFU.EX2 R239, R239 ;  /* 0x000000ef00ef7308 */ /* 0x000f620000000800 */
[----:B------:R-:W-:Y:S01]  /*106b0*/  FMUL.FTZ R87, R0, R87 ;  /* 0x0000005700577220 */ /* 0x000fe20000410000 */
[--C-:B------:R-:W-:Y:S01]  /*106c0*/  HSET2.LE.AND R111, R116, R217.reuse, PT ;  /* 0x000000d9746f7233 */ /* 0x100fe20003803000 */
[C---:B------:R-:W-:Y:S01]  /*106d0*/  FMUL.FTZ R88, R2.reuse, R88 ;  /* 0x0000005802587220 */ /* 0x040fe20000410000 */
[--C-:B------:R-:W-:Y:S01]  /*106e0*/  SHF.R.U32.HI R109, RZ, 0x10, R128.reuse ;  /* 0x00000010ff6d7819 */ /* 0x100fe20000011680 */
[----:B------:R-:W-:Y:S01]  /*106f0*/  FMUL.FTZ R89, R2, R89 ;  /* 0x0000005902597220 */ /* 0x000fe20000410000 */
[C---:B------:R-:W-:Y:S01]  /*10700*/  FMUL.FTZ R90, R0.reuse, R90 ;  /* 0x0000005a005a7220 */ /* 0x040fe20000410000 */
[----:B------:R-:W4:Y:S01]  /*10710*/  LDSM.16.MT88.4 R116, [R186+0xc800] ;  /* 0x00c80000ba74783b */ /* 0x000f220000004200 */
[C---:B---3--:R-:W-:Y:S02]  /*10720*/  HMMA.16816.F32 R84, R136.reuse, R100, R84 ;  /* 0x000000648854723c */ /* 0x048fe40000001854 */
[----:B------:R-:W3:Y:S01]  /*10730*/  MUFU.EX2 R238, R238 ;  /* 0x000000ee00ee7308 */ /* 0x000ee20000000800 */
[----:B------:R-:W-:Y:S01]  /*10740*/  FMUL.FTZ R91, R0, R91 ;  /* 0x0000005b005b7220 */ /* 0x000fe20000410000 */
[----:B------:R-:W-:Y:S01]  /*10750*/  SHF.R.U32.HI R128, RZ, 0x18, R128 ;  /* 0x00000018ff807819 */ /* 0x000fe20000011680 */
[C---:B------:R-:W-:Y:S01]  /*10760*/  FMUL.FTZ R92, R2.reuse, R92 ;  /* 0x0000005c025c7220 */ /* 0x040fe20000410000 */
[----:B------:R-:W-:Y:S01]  /*10770*/  LOP3.LUT R109, R109, 0xff, RZ, 0xc0, !PT ;  /* 0x000000ff6d6d7812 */ /* 0x000fe200078ec0ff */
[----:B------:R-:W-:Y:S01]  /*10780*/  FMUL.FTZ R93, R2, R93 ;  /* 0x0000005d025d7220 */ /* 0x000fe20000410000 */
[C---:B------:R-:W-:Y:S02]  /*10790*/  FMUL.FTZ R94, R0.reuse, R94 ;  /* 0x0000005e005e7220 */ /* 0x040fe40000410000 */
[C---:B------:R-:W-:Y:S03]  /*107a0*/  HMMA.16816.F32 R88, R136.reuse, R102, R88 ;  /* 0x000000668858723c */ /* 0x040fe60000001858 */
[----:B------:R-:W-:Y:S01]  /*107b0*/  FMUL.FTZ R95, R0, R95 ;  /* 0x0000005f005f7220 */ /* 0x000fe20000410000 */
[----:B------:R-:W-:Y:S01]  /*107c0*/  PRMT R128, R109, 0x5410, R128 ;  /* 0x000054106d807816 */ /* 0x000fe20000000080 */
[C---:B------:R-:W-:Y:S01]  /*107d0*/  FMUL.FTZ R96, R2.reuse, R96 ;  /* 0x0000006002607220 */ /* 0x040fe20000410000 */
[--C-:B------:R-:W-:Y:S01]  /*107e0*/  HSET2.LE.AND R110, R110, R217.reuse, PT ;  /* 0x000000d96e6e7233 */ /* 0x100fe20003803000 */
[----:B------:R-:W-:Y:S01]  /*107f0*/  FMUL.FTZ R97, R2, R97 ;  /* 0x0000006102617220 */ /* 0x000fe20000410000 */
[----:B-1----:R-:W-:Y:S03]  /*10800*/  F2FP.F16.F32.PACK_AB R109, R235, R232 ;  /* 0x000000e8eb6d723e */ /* 0x002fe600000000ff */
[----:B------:R-:W-:Y:S01]  /*10810*/  FMUL.FTZ R98, R0, R98 ;  /* 0x0000006200627220 */ /* 0x000fe20000410000 */
[----:B------:R-:W-:Y:S01]  /*10820*/  LOP3.LUT R110, R110, R109, RZ, 0xc0, !PT ;  /* 0x0000006d6e6e7212 */ /* 0x000fe200078ec0ff */
[----:B------:R-:W-:Y:S01]  /*10830*/  FMUL.FTZ R99, R0, R99 ;  /* 0x0000006300637220 */ /* 0x000fe20000410000 */
[----:B--2---:R-:W-:Y:S01]  /*10840*/  F2FP.F16.F32.PACK_AB R100, R234, R237 ;  /* 0x000000edea64723e */ /* 0x004fe200000000ff */
[--C-:B------:R-:W-:Y:S01]  /*10850*/  FFMA.FTZ R251, R246, UR4, -R153.reuse ;  /* 0x00000004f6fb7c23 */ /* 0x100fe20008010899 */
[----:B-----5:R-:W-:Y:S01]  /*10860*/  F2FP.F16.F32.PACK_AB R101, R236, R239 ;  /* 0x000000efec65723e */ /* 0x020fe200000000ff */
[--C-:B------:R-:W-:Y:S01]  /*10870*/  FFMA.FTZ R246, R249, UR4, -R152.reuse ;  /* 0x00000004f9f67c23 */ /* 0x100fe20008010898 */
[----:B------:R-:W-:Y:S01]  /*10880*/  LOP3.LUT R111, R111, R100, RZ, 0xc0, !PT ;  /* 0x000000646f6f7212 */ /* 0x000fe200078ec0ff */
[--C-:B------:R-:W-:Y:S01]  /*10890*/  FFMA.FTZ R249, R240, UR4, -R153.reuse ;  /* 0x00000004f0f97c23 */ /* 0x100fe20008010899 */
[--C-:B------:R-:W-:Y:S01]  /*108a0*/  HSET2.LE.AND R108, R108, R217.reuse, PT ;  /* 0x000000d96c6c7233 */ /* 0x100fe20003803000 */
[C---:B----4-:R-:W-:Y:S01]  /*108b0*/  HMMA.16816.F32 R92, R136.reuse, R104, R92 ;  /* 0x00000068885c723c */ /* 0x050fe2000000185c */
[----:B------:R-:W1:Y:S02]  /*108c0*/  MUFU.EX2 R251, R251 ;  /* 0x000000fb00fb7308 */ /* 0x000e640000000800 */
[--C-:B------:R-:W-:Y:S01]  /*108d0*/  HSET2.LE.AND R109, R128, R217.reuse, PT ;  /* 0x000000d9806d7233 */ /* 0x100fe20003803000 */
[--C-:B------:R-:W-:Y:S01]  /*108e0*/  FFMA.FTZ R240, R243, UR4, -R152.reuse ;  /* 0x00000004f3f07c23 */ /* 0x100fe20008010898 */
[----:B---3--:R-:W-:Y:S01]  /*108f0*/  F2FP.F16.F32.PACK_AB R128, R241, R238 ;  /* 0x000000eef180723e */ /* 0x008fe200000000ff */
[----:B------:R-:W-:Y:S01]  /*10900*/  HMMA.16816.F32 R96, R136, R106, R96 ;  /* 0x0000006a8860723c */ /* 0x000fe20000001860 */
[----:B------:R-:W-:Y:S04]  /*10910*/  LDSM.16.MT88.4 R104, [R186+0xe800] ;  /* 0x00e80000ba68783b */ /* 0x000fe80000004200 */
[----:B------:R-:W-:Y:S01]  /*10920*/  MUFU.EX2 R249, R249 ;  /* 0x000000f900f97308 */ /* 0x000fe20000000800 */
[----:B------:R-:W-:Y:S01]  /*10930*/  LOP3.LUT R108, R108, R101, RZ, 0xc0, !PT ;  /* 0x000000656c6c7212 */ /* 0x000fe200078ec0ff */
[--C-:B------:R-:W-:Y:S01]  /*10940*/  FFMA.FTZ R243, R224, UR4, -R153.reuse ;  /* 0x00000004e0f37c23 */ /* 0x100fe20008010899 */
[----:B------:R-:W-:Y:S03]  /*10950*/  LOP3.LUT R109, R109, R128, RZ, 0xc0, !PT ;  /* 0x000000806d6d7212 */ /* 0x000fe600078ec0ff */
[----:B------:R-:W-:Y:S01]  /*10960*/  FFMA.FTZ R153, R170, UR4, -R153 ;  /* 0x00000004aa997c23 */ /* 0x000fe20008010899 */
[----:B------:R-:W2:Y:S03]  /*10970*/  LDSM.16.MT88.4 R100, [R188+0xe800] ;  /* 0x00e80000bc64783b */ /* 0x000ea60000004200 */
[----:B------:R-:W-:Y:S01]  /*10980*/  MUFU.EX2 R240, R240 ;  /* 0x000000f000f07308 */ /* 0x000fe20000000800 */
[--C-:B------:R-:W-:Y:S01]  /*10990*/  FFMA.FTZ R224, R233, UR4, -R152.reuse ;  /* 0x00000004e9e07c23 */ /* 0x100fe20008010898 */
[----:B------:R-:W-:Y:S01]  /*109a0*/  FFMA.FTZ R152, R133, UR4, -R152 ;  /* 0x0000000485987c23 */ /* 0x000fe20008010898 */
[C---:B------:R-:W-:Y:S02]  /*109b0*/  HMMA.16816.F32 R4, R108.reuse, R112, R4 ;  /* 0x000000706c04723c */ /* 0x040fe40000001804 */
[----:B------:R-:W-:Y:S05]  /*109c0*/  LDSM.16.MT88.4 R128, [R184+0xd000] ;  /* 0x00d00000b880783b */ /* 0x000fea0000004200 */
[----:B------:R-:W-:Y:S01]  /*109d0*/  MUFU.EX2 R233, R153 ;  /* 0x0000009900e97308 */ /* 0x000fe20000000800 */
[C---:B------:R-:W-:Y:S02]  /*109e0*/  HMMA.16816.F32 R8, R108.reuse, R114, R8 ;  /* 0x000000726c08723c */ /* 0x040fe40000001808 */
[----:B------:R-:W3:Y:S04]  /*109f0*/  LDSM.16.MT88.4 R112, [R185+0xe800] ;  /* 0x00e80000b970783b */ /* 0x000ee80000004200 */
[C---:B------:R-:W-:Y:S03]  /*10a00*/  HMMA.16816.F32 R12, R108.reuse, R116, R12 ;  /* 0x000000746c0c723c */ /* 0x040fe6000000180c */
[----:B------:R-:W-:Y:S02]  /*10a10*/  MUFU.EX2 R133, R152 ;  /* 0x0000009800857308 */ /* 0x000fe40000000800 */
[----:B------:R-:W-:Y:S01]  /*10a20*/  FFMA.FTZ R171, R2, R225, R171 ;  /* 0x000000e102ab7223 */ /* 0x000fe200000100ab */
[C---:B------:R-:W-:Y:S01]  /*10a30*/  HMMA.16816.F32 R16, R108.reuse, R118, R16 ;  /* 0x000000766c10723c */ /* 0x040fe20000001810 */
[----:B------:R-:W4:Y:S06]  /*10a40*/  LDSM.16.MT88.4 R116, [R184+0xe800] ;  /* 0x00e80000b874783b */ /* 0x000f2c0000004200 */
[----:B------:R-:W5:Y:S01]  /*10a50*/  MUFU.EX2 R246, R246 ;  /* 0x000000f600f67308 */ /* 0x000f620000000800 */
[----:B------:R-:W-:Y:S01]  /*10a60*/  MOV R2, R3 ;  /* 0x0000000300027202 */ /* 0x000fe20000000f00 */
[C---:B------:R-:W-:Y:S08]  /*10a70*/  HMMA.16816.F32 R20, R108.reuse, R120, R20 ;  /* 0x000000786c14723c */ /* 0x040ff00000001814 */
[----:B------:R-:W5:Y:S01]  /*10a80*/  MUFU.EX2 R243, R243 ;  /* 0x000000f300f37308 */ /* 0x000f620000000800 */
[C---:B------:R-:W-:Y:S02]  /*10a90*/  HMMA.16816.F32 R24, R108.reuse, R122, R24 ;  /* 0x0000007a6c18723c */ /* 0x040fe40000001818 */
[----:B------:R-:W-:Y:S04]  /*10aa0*/  MOV R121, UR31 ;  /* 0x0000001f00797c02 */ /* 0x000fe80008000f00 */
[----:B------:R-:W-:Y:S01]  /*10ab0*/  LOP3.LUT R121, R227, UR35, R121, 0x96, !PT ;  /* 0x00000023e3797c12 */ /* 0x000fe2000f8e9679 */
[C---:B------:R-:W-:Y:S02]  /*10ac0*/  HMMA.16816.F32 R28, R108.reuse, R124, R28 ;  /* 0x0000007c6c1c723c */ /* 0x040fe4000000181c */
[----:B------:R-:W5:Y:S02]  /*10ad0*/  MUFU.EX2 R224, R224 ;  /* 0x000000e000e07308 */ /* 0x000f640000000800 */
[----:B------:R-:W-:Y:S02]  /*10ae0*/  FFMA.FTZ R169, R0, R223, R169 ;  /* 0x000000df00a97223 */ /* 0x000fe400000100a9 */
[C---:B------:R-:W-:Y:S05]  /*10af0*/  HMMA.16816.F32 R32, R108.reuse, R126, R32 ;  /* 0x0000007e6c20723c */ /* 0x040fea0000001820 */
[----:B------:R-:W-:Y:S01]  /*10b00*/  IMAD.WIDE.U32 R124, R121, -0x326172a9, RZ ;  /* 0xcd9e8d57797c7825 */ /* 0x000fe200078e00ff */
[C---:B--2---:R-:W-:Y:S01]  /*10b10*/  HMMA.16816.F32 R36, R108.reuse, R100, R36 ;  /* 0x000000646c24723c */ /* 0x044fe20000001824 */
[----:B------:R-:W2:Y:S04]  /*10b20*/  LDSM.16.MT88.4 R120, [R188+0x10800] ;  /* 0x01080000bc78783b */ /* 0x000ea80000004200 */
[----:B------:R-:W-:Y:S01]  /*10b30*/  LOP3.LUT R124, R141, UR19, R124, 0x96, !PT ;  /* 0x000000138d7c7c12 */ /* 0x000fe2000f8e967c */
[C---:B------:R-:W-:Y:S01]  /*10b40*/  HMMA.16816.F32 R40, R108.reuse, R102, R40 ;  /* 0x000000666c28723c */ /* 0x040fe20000001828 */
[----:B------:R-:W-:Y:S04]  /*10b50*/  UMOV UR19, UR11 ;  /* 0x0000000b00137c82 */ /* 0x000fe80008000000 */
[----:B------:R-:W-:Y:S01]  /*10b60*/  LOP3.LUT R100, R125, UR28, R220, 0x96, !PT ;  /* 0x0000001c7d647c12 */ /* 0x000fe2000f8e96dc */
[C---:B------:R-:W-:Y:S05]  /*10b70*/  HMMA.16816.F32 R44, R108.reuse, R104, R44 ;  /* 0x000000686c2c723c */ /* 0x040fea000000182c */
[----:B------:R-:W-:Y:S01]  /*10b80*/  IMAD.WIDE.U32 R124, R124, -0x2daee0ad, RZ ;  /* 0xd2511f537c7c7825 */ /* 0x000fe200078e00ff */
[C---:B------:R-:W-:Y:S01]  /*10b90*/  HMMA.16816.F32 R48, R108.reuse, R106, R48 ;  /* 0x0000006a6c30723c */ /* 0x040fe20000001830 */
[----:B------:R-:W-:Y:S04]  /*10ba0*/  LDSM.16.MT88.4 R104, [R185+0x10800] ;  /* 0x01080000b968783b */ /* 0x000fe80000004200 */
[----:B------:R-:W-:Y:S01]  /*10bb0*/  IMAD.WIDE.U32 R154, R100, -0x2daee0ad, RZ ;  /* 0xd2511f53649a7825 */ /* 0x000fe200078e00ff */
[C---:B---3--:R-:W-:Y:S05]  /*10bc0*/  HMMA.16816.F32 R52, R108.reuse, R112, R52 ;  /* 0x000000706c34723c */ /* 0x048fea0000001834 */
[----:B------:R-:W-:Y:S01]  /*10bd0*/  LOP3.LUT R100, R155, UR29, R218, 0x96, !PT ;  /* 0x0000001d9b647c12 */ /* 0x000fe2000f8e96da */
[C---:B------:R-:W-:Y:S05]  /*10be0*/  HMMA.16816.F32 R56, R108.reuse, R114, R56 ;  /* 0x000000726c38723c */ /* 0x040fea0000001838 */
[----:B------:R-:W-:Y:S01]  /*10bf0*/  LOP3.LUT R154, R125, UR22, R154, 0x96, !PT ;  /* 0x000000167d9a7c12 */ /* 0x000fe2000f8e969a */
[C---:B----4-:R-:W-:Y:S05]  /*10c00*/  HMMA.16816.F32 R60, R108.reuse, R116, R60 ;  /* 0x000000746c3c723c */ /* 0x050fea000000183c */
[----:B------:R-:W-:Y:S01]  /*10c10*/  IMAD.WIDE.U32 R156, R100, -0x326172a9, RZ ;  /* 0xcd9e8d57649c7825 */ /* 0x000fe200078e00ff */
[C---:B------:R-:W-:Y:S01]  /*10c20*/  HMMA.16816.F32 R64, R108.reuse, R118, R64 ;  /* 0x000000766c40723c */ /* 0x040fe20000001840 */
[----:B------:R-:W3:Y:S04]  /*10c30*/  LDSM.16.MT88.4 R100, [R186+0x10800] ;  /* 0x01080000ba64783b */ /* 0x000ee80000004200 */
        /* <DEDUP_REMOVED lines=18> */
[----:B------:R-:W-:Y:S02]  /*10d60*/  LDSM.16.MT88.4 R140, [R186+0xf000] ;  /* 0x00f00000ba8c783b */ /* 0x000fe40000004200 */
[----:B------:R-:W-:Y:S01]  /*10d70*/  FADD.FTZ R135, R135, R0 ;  /* 0x0000000087877221 */ /* 0x000fe20000010000 */
[----:B------:R-:W-:Y:S01]  /*10d80*/  MOV R0, R132 ;  /* 0x0000008400007202 */ /* 0x000fe20000000f00 */
[----:B------:R-:W-:Y:S01]  /*10d90*/  FADD.FTZ R164, R164, R165 ;  /* 0x000000a5a4a47221 */ /* 0x000fe20000010000 */
[----:B------:R-:W-:Y:S01]  /*10da0*/  LOP3.LUT R115, R148, 0xffff, RZ, 0xc0, !PT ;  /* 0x0000ffff94737812 */ /* 0x000fe200078ec0ff */
[----:B------:R-:W-:Y:S01]  /*10db0*/  IMAD.WIDE.U32 R154, R154, -0x2daee0ad, RZ ;  /* 0xd2511f539a9a7825 */ /* 0x000fe200078e00ff */
[C---:B---3--:R-:W-:Y:S03]  /*10dc0*/  HMMA.16816.F32 R76, R108.reuse, R100, R76 ;  /* 0x000000646c4c723c */ /* 0x048fe6000000184c */
[--C-:B------:R-:W-:Y:S01]  /*10dd0*/  SHF.R.U32.HI R136, RZ, 0x10, R148.reuse ;  /* 0x00000010ff887819 */ /* 0x100fe20000011694 */
[----:B------:R-:W-:Y:S01]  /*10de0*/  FADD.FTZ R135, R134, R135 ;  /* 0x0000008786877221 */ /* 0x000fe20000010000 */
[----:B------:R-:W-:Y:S01]  /*10df0*/  SHF.R.U32.HI R113, RZ, 0x18, R148 ;  /* 0x00000018ff717819 */ /* 0x000fe20000011694 */
[C---:B------:R-:W-:Y:S05]  /*10e00*/  HMMA.16816.F32 R80, R108.reuse, R102, R80 ;  /* 0x000000666c50723c */ /* 0x040fea0000001850 */
[----:B------:R-:W-:Y:S01]  /*10e10*/  SHF.R.U32.HI R115, RZ, 0x8, R115 ;  /* 0x00000008ff737819 */ /* 0x000fe20000011673 */
[C---:B------:R-:W-:Y:S05]  /*10e20*/  HMMA.16816.F32 R84, R108.reuse, R104, R84 ;  /* 0x000000686c54723c */ /* 0x040fea0000001854 */
[----:B------:R-:W-:Y:S01]  /*10e30*/  LOP3.LUT R138, R148, 0xff, RZ, 0xc0, !PT ;  /* 0x000000ff948a7812 */ /* 0x000fe200078ec0ff */
[C---:B------:R-:W-:Y:S05]  /*10e40*/  HMMA.16816.F32 R88, R108.reuse, R106, R88 ;  /* 0x0000006a6c58723c */ /* 0x040fea0000001858 */
[----:B------:R-:W-:Y:S01]  /*10e50*/  LOP3.LUT R136, R136, 0xff, RZ, 0xc0, !PT ;  /* 0x000000ff88887812 */ /* 0x000fe200078ec0ff */
[----:B------:R-:W-:Y:S01]  /*10e60*/  FADD.FTZ R239, R239, R164 ;  /* 0x000000a4efef7221 */ /* 0x000fe20000010000 */
[----:B------:R-:W-:Y:S01]  /*10e70*/  PRMT R138, R138, 0x5410, R115 ;  /* 0x000054108a8a7816 */ /* 0x000fe20000000073 */
[----:B------:R-:W-:Y:S03]  /*10e80*/  FADD.FTZ R238, R238, R135 ;  /* 0x00000087eeee7221 */ /* 0x000fe60000010000 */
[----:B------:R-:W-:Y:S01]  /*10e90*/  PRMT R136, R136, 0x5410, R113 ;  /* 0x0000541088887816 */ /* 0x000fe20000000071 */
[----:B------:R-:W-:Y:S01]  /*10ea0*/  FADD.FTZ R239, R236, R239 ;  /* 0x000000efecef7221 */ /* 0x000fe20000010000 */
[----:B------:R-:W2:Y:S01]  /*10eb0*/  LDSM.16.MT88.4 R112, [R184+0x10800] ;  /* 0x01080000b870783b */ /* 0x000ea20000004200 */
[----:B------:R-:W-:Y:S01]  /*10ec0*/  LOP3.LUT R148, R149, UR21, R158, 0x96, !PT ;  /* 0x0000001595947c12 */ /* 0x000fe2000f8e969e */
[----:B------:R-:W-:Y:S01]  /*10ed0*/  FADD.FTZ R238, R241, R238 ;  /* 0x000000eef1ee7221 */ /* 0x000fe20000010000 */
[--C-:B------:R-:W-:Y:S01]  /*10ee0*/  HSET2.LE.AND R102, R138, R217.reuse, PT ;  /* 0x000000d98a667233 */ /* 0x100fe20003803000 */
[----:B------:R-:W-:Y:S01]  /*10ef0*/  FADD.FTZ R232, R232, R239 ;  /* 0x000000efe8e87221 */ /* 0x000fe20000010000 */
[----:B------:R-:W-:Y:S01]  /*10f00*/  SHF.R.U32.HI R101, RZ, 0x10, R148 ;  /* 0x00000010ff657819 */ /* 0x000fe20000011694 */
[----:B------:R-:W-:Y:S01]  /*10f10*/  FADD.FTZ R237, R237, R238 ;  /* 0x000000eeeded7221 */ /* 0x000fe20000010000 */
[C---:B------:R-:W-:Y:S01]  /*10f20*/  LOP3.LUT R137, R148.reuse, 0xffff, RZ, 0xc0, !PT ;  /* 0x0000ffff94897812 */ /* 0x040fe200078ec0ff */
[----:B------:R-:W-:Y:S01]  /*10f30*/  FADD.FTZ R235, R235, R232 ;  /* 0x000000e8ebeb7221 */ /* 0x000fe20000010000 */
[----:B------:R-:W-:Y:S01]  /*10f40*/  LOP3.LUT R150, R148, 0xff, RZ, 0xc0, !PT ;  /* 0x000000ff94967812 */ /* 0x000fe200078ec0ff */
[----:B------:R-:W-:Y:S01]  /*10f50*/  FADD.FTZ R234, R234, R237 ;  /* 0x000000edeaea7221 */ /* 0x000fe20000010000 */
[----:B------:R-:W-:Y:S02]  /*10f60*/  SHF.R.U32.HI R148, RZ, 0x18, R148 ;  /* 0x00000018ff947819 */ /* 0x000fe40000011694 */
[----:B------:R-:W-:Y:S02]  /*10f70*/  LOP3.LUT R101, R101, 0xff, RZ, 0xc0, !PT ;  /* 0x000000ff65657812 */ /* 0x000fe400078ec0ff */
[----:B------:R-:W-:Y:S02]  /*10f80*/  SHF.R.U32.HI R137, RZ, 0x8, R137 ;  /* 0x00000008ff897819 */ /* 0x000fe40000011689 */
[----:B------:R-:W-:Y:S02]  /*10f90*/  PRMT R148, R101, 0x5410, R148 ;  /* 0x0000541065947816 */ /* 0x000fe40000000094 */
[--C-:B------:R-:W-:Y:S02]  /*10fa0*/  HSET2.LE.AND R103, R136, R217.reuse, PT ;  /* 0x000000d988677233 */ /* 0x100fe40003803000 */
[----:B------:R-:W-:Y:S02]  /*10fb0*/  PRMT R150, R150, 0x5410, R137 ;  /* 0x0000541096967816 */ /* 0x000fe40000000089 */
[----:B-1----:R-:W-:Y:S01]  /*10fc0*/  F2FP.F16.F32.PACK_AB R101, R251, R244 ;  /* 0x000000f4fb65723e */ /* 0x002fe200000000ff */
[----:B------:R-:W1:Y:S01]  /*10fd0*/  LDSM.16.MT88.4 R136, [R188+0xf000] ;  /* 0x00f00000bc88783b */ /* 0x000e620000004200 */
[----:B-----5:R-:W-:Y:S02]  /*10fe0*/  F2FP.F16.F32.PACK_AB R100, R247, R246 ;  /* 0x000000f6f764723e */ /* 0x020fe400000000ff */
[----:B------:R-:W-:Y:S02]  /*10ff0*/  LOP3.LUT R102, R102, R101, RZ, 0xc0, !PT ;  /* 0x0000006566667212 */ /* 0x000fe400078ec0ff */
[----:B------:R-:W-:Y:S02]  /*11000*/  LOP3.LUT R103, R103, R100, RZ, 0xc0, !PT ;  /* 0x0000006467677212 */ /* 0x000fe400078ec0ff */
[--C-:B------:R-:W-:Y:S02]  /*11010*/  HSET2.LE.AND R100, R150, R217.reuse, PT ;  /* 0x000000d996647233 */ /* 0x100fe40003803000 */
[--C-:B------:R-:W-:Y:S02]  /*11020*/  HSET2.LE.AND R101, R148, R217.reuse, PT ;  /* 0x000000d994657233 */ /* 0x100fe40003803000 */
[----:B------:R-:W3:Y:S01]  /*11030*/  LDSM.16.MT88.4 R148, [R184+0xf000] ;  /* 0x00f00000b894783b */ /* 0x000ee20000004200 */
[----:B------:R-:W-:Y:S01]  /*11040*/  F2FP.F16.F32.PACK_AB R105, R249, R242 ;  /* 0x000000f2f969723e */ /* 0x000fe200000000ff */
[----:B------:R-:W-:Y:S01]  /*11050*/  FADD.FTZ R242, R242, R235 ;  /* 0x000000ebf2f27221 */ /* 0x000fe20000010000 */
[----:B------:R-:W-:Y:S01]  /*11060*/  F2FP.F16.F32.PACK_AB R104, R240, R245 ;  /* 0x000000f5f068723e */ /* 0x000fe200000000ff */
[----:B------:R-:W-:Y:S01]  /*11070*/  FADD.FTZ R245, R245, R234 ;  /* 0x000000eaf5f57221 */ /* 0x000fe20000010000 */
[C---:B--2---:R-:W-:Y:S03]  /*11080*/  HMMA.16816.F32 R92, R108.reuse, R112, R92 ;  /* 0x000000706c5c723c */ /* 0x044fe6000000185c */
[----:B------:R-:W-:Y:S01]  /*11090*/  LOP3.LUT R100, R100, R105, RZ, 0xc0, !PT ;  /* 0x0000006964647212 */ /* 0x000fe200078ec0ff */
[----:B------:R-:W-:Y:S01]  /*110a0*/  FADD.FTZ R249, R249, R242 ;  /* 0x000000f2f9f97221 */ /* 0x000fe20000010000 */
[----:B------:R-:W-:Y:S01]  /*110b0*/  LOP3.LUT R101, R101, R104, RZ, 0xc0, !PT ;  /* 0x0000006865657212 */ /* 0x000fe200078ec0ff */
[----:B------:R-:W-:Y:S01]  /*110c0*/  HMMA.16816.F32 R96, R108, R114, R96 ;  /* 0x000000726c60723c */ /* 0x000fe20000001860 */
[----:B------:R-:W2:Y:S04]  /*110d0*/  LDSM.16.MT88.4 R104, [R188+0x11000] ;  /* 0x01100000bc68783b */ /* 0x000ea80000004200 */
[----:B------:R-:W-:Y:S01]  /*110e0*/  LOP3.LUT R156, R155, UR32, R156, 0x96, !PT ;  /* 0x000000209b9c7c12 */ /* 0x000fe2000f8e969c */
[C---:B------:R-:W-:Y:S03]  /*110f0*/  HMMA.16816.F32 R4, R100.reuse, R116, R4 ;  /* 0x000000746404723c */ /* 0x040fe60000001804 */
[----:B------:R-:W4:Y:S02]  /*11100*/  LDSM.16.MT88.4 R108, [R186+0x11000] ;  /* 0x01100000ba6c783b */ /* 0x000f240000004200 */
[----:B------:R-:W-:Y:S01]  /*11110*/  FADD.FTZ R245, R240, R245 ;  /* 0x000000f5f0f57221 */ /* 0x000fe20000010000 */
[C---:B------:R-:W-:Y:S05]  /*11120*/  HMMA.16816.F32 R8, R100.reuse, R118, R8 ;  /* 0x000000766408723c */ /* 0x040fea0000001808 */
[----:B------:R-:W5:Y:S01]  /*11130*/  LDSM.16.MT88.4 R112, [R185+0x11000] ;  /* 0x01100000b970783b */ /* 0x000f620000004200 */
        /* <DEDUP_REMOVED lines=14> */
[C---:B-1----:R-:W-:Y:S06]  /*11220*/  HMMA.16816.F32 R36, R100.reuse, R136, R36 ;  /* 0x000000886424723c */ /* 0x042fec0000001824 */
[C---:B------:R-:W-:Y:S05]  /*11230*/  HMMA.16816.F32 R40, R100.reuse, R138, R40 ;  /* 0x0000008a6428723c */ /* 0x040fea0000001828 */
[----:B------:R-:W-:Y:S01]  /*11240*/  LOP3.LUT R136, R156, 0xff, RZ, 0xc0, !PT ;  /* 0x000000ff9c887812 */ /* 0x000fe200078ec0ff */
[C---:B------:R-:W-:Y:S05]  /*11250*/  HMMA.16816.F32 R44, R100.reuse, R140, R44 ;  /* 0x0000008c642c723c */ /* 0x040fea000000182c */
[C---:B------:R-:W-:Y:S01]  /*11260*/  LOP3.LUT R138, R154.reuse, 0xff, RZ, 0xc0, !PT ;  /* 0x000000ff9a8a7812 */ /* 0x040fe200078ec0ff */
        /* <DEDUP_REMOVED lines=8> */
[C---:B--2---:R-:W-:Y:S06]  /*112f0*/  HMMA.16816.F32 R68, R100.reuse, R104, R68 ;  /* 0x000000686444723c */ /* 0x044fec0000001844 */
[C---:B------:R-:W-:Y:S01]  /*11300*/  HMMA.16816.F32 R72, R100.reuse, R106, R72 ;  /* 0x0000006a6448723c */ /* 0x040fe20000001848 */
[----:B------:R-:W1:Y:S05]  /*11310*/  LDSM.16.MT88.4 R104, [R184+0x11000] ;  /* 0x01100000b868783b */ /* 0x000e6a0000004200 */
[C---:B----4-:R-:W-:Y:S06]  /*11320*/  HMMA.16816.F32 R76, R100.reuse, R108, R76 ;  /* 0x0000006c644c723c */ /* 0x050fec000000184c */
[C---:B------:R-:W-:Y:S05]  /*11330*/  HMMA.16816.F32 R80, R100.reuse, R110, R80 ;  /* 0x0000006e6450723c */ /* 0x040fea0000001850 */
[----:B------:R-:W-:Y:S01]  /*11340*/  LOP3.LUT R109, R154, 0xffff, RZ, 0xc0, !PT ;  /* 0x0000ffff9a6d7812 */ /* 0x000fe200078ec0ff */
[C---:B-----5:R-:W-:Y:S05]  /*11350*/  HMMA.16816.F32 R84, R100.reuse, R112, R84 ;  /* 0x000000706454723c */ /* 0x060fea0000001854 */
[----:B------:R-:W-:Y:S01]  /*11360*/  SHF.R.U32.HI R109, RZ, 0x8, R109 ;  /* 0x00000008ff6d7819 */ /* 0x000fe2000001166d */
[C---:B------:R-:W-:Y:S05]  /*11370*/  HMMA.16816.F32 R88, R100.reuse, R114, R88 ;  /* 0x000000726458723c */ /* 0x040fea0000001858 */
[----:B------:R-:W-:Y:S02]  /*11380*/  SHF.R.U32.HI R113, RZ, 0x10, R156 ;  /* 0x00000010ff717819 */ /* 0x000fe4000001169c */
[----:B------:R-:W-:Y:S04]  /*11390*/  LOP3.LUT R115, R156, 0xffff, RZ, 0xc0, !PT ;  /* 0x0000ffff9c737812 */ /* 0x000fe800078ec0ff */
[----:B------:R-:W-:Y:S02]  /*113a0*/  SHF.R.U32.HI R112, RZ, 0x18, R154 ;  /* 0x00000018ff707819 */ /* 0x000fe4000001169a */
[----:B------:R-:W-:Y:S01]  /*113b0*/  SHF.R.U32.HI R156, RZ, 0x18, R156 ;  /* 0x00000018ff9c7819 */ /* 0x000fe2000001169c */
[----:B------:R-:W-:Y:S01]  /*113c0*/  LDSM.16.MT88.4 R152, [R185+0xf800] ;  /* 0x00f80000b998783b */ /* 0x000fe20000004200 */
        /* <DEDUP_REMOVED lines=60> */
.L_x_1230:
        /* <DEDUP_REMOVED lines=240> */
.L_x_1234:
        /* <DEDUP_REMOVED lines=53> */
.L_x_1235:
[----:B------:R-:W-:Y:S05]  /*129e0*/  @P1 BRA `(.L_x_1236) ;  /* 0x0000000000181947 */ /* 0x000fea0003800000 */
[----:B------:R-:W1:Y:S01]  /*129f0*/  LDC R24, c[0x0][0x2c4] ;  /* 0x0000b100ff187b82 */ /* 0x000e620000000800 */
[----:B------:R-:W-:Y:S02]  /*12a00*/  ISETP.NE.AND P0, PT, RZ, UR9, PT ;  /* 0x00000009ff007c0c */ /* 0x000fe4000bf05270 */
[----:B------:R-:W-:-:S05]  /*12a10*/  MOV R22, 0x1 ;  /* 0x0000000100167802 */ /* 0x000fca0000000f00 */
[----:B------:R-:W2:Y:S08]  /*12a20*/  LDC R25, c[0x0][0x270] ;  /* 0x00009c00ff197b82 */ /* 0x000eb00000000800 */
[----:B-1----:R-:W2:Y:S02]  /*12a30*/  @P0 LDC R24, c[0x0][0x2e4] ;  /* 0x0000b900ff180b82 */ /* 0x002ea40000000800 */
[----:B--2---:R-:W-:-:S07]  /*12a40*/  IMAD R25, R24, R25, RZ ;  /* 0x0000001918197224 */ /* 0x004fce00078e02ff */
.L_x_1236:
        /* <DEDUP_REMOVED lines=57> */
.L_x_1238:
[----:B------:R-:W-:Y:S05]  /*12de0*/  BSYNC B0 ;  /* 0x0000000000007941 */ /* 0x000fea0003800000 */
.L_x_1237:
        /* <DEDUP_REMOVED lines=36> */
.L_x_1240:
[----:B------:R-:W-:Y:S05]  /*13030*/  BSYNC B0 ;  /* 0x0000000000007941 */ /* 0x000fea0003800000 */
.L_x_1239:
        /* <DEDUP_REMOVED lines=24> */
.L_x_1242:
[----:B------:R-:W-:Y:S05]  /*131c0*/  BSYNC B0 ;  /* 0x0000000000007941 */ /* 0x000fea0003800000 */
.L_x_1241:
        /* <DEDUP_REMOVED lines=24> */
.L_x_1244:
[----:B------:R-:W-:Y:S05]  /*13350*/  BSYNC B0 ;  /* 0x0000000000007941 */ /* 0x000fea0003800000 */
.L_x_1243:
        /* <DEDUP_REMOVED lines=23> */
.L_x_1245:
        /* <DEDUP_REMOVED lines=11> */
.L_x_1531:


//--------------------- .text._ZN5flash16flash_fwd_kernelI23Flash_fwd_kernel_traitsILi192ELi64ELi64ELi4ELb0ELb0EN7cutlass6half_tE19Flash_kernel_traitsILi192ELi64ELi64ELi4ES3_EELb1ELb0ELb1ELb0ELb0ELb0ELb0ELb1EEEvNS_16Flash_fwd_paramsE --------------------------
	.section	.text._ZN5flash16flash_fwd_kernelI23Flash_fwd_kernel_traitsILi192ELi64ELi64ELi4ELb0ELb0EN7cutlass6half_tE19Flash_kernel_traitsILi192ELi64ELi64ELi4ES3_EELb1ELb0ELb1ELb0ELb0ELb0ELb0ELb1EEEvNS_16Flash_fwd_paramsE,"ax",@progbits
	.align	128
        .global         _ZN5flash16flash_fwd_kernelI23Flash_fwd_kernel_traitsILi192ELi64ELi64ELi4ELb0ELb0EN7cutlass6half_tE19Flash_kernel_traitsILi192ELi64ELi64ELi4ES3_EELb1ELb0ELb1ELb0ELb0ELb0ELb0ELb1EEEvNS_16Flash_fwd_paramsE
        .type           _ZN5flash16flash_fwd_kernelI23Flash_fwd_kernel_traitsILi192ELi64ELi64ELi4ELb0ELb0EN7cutlass6half_tE19Flash_kernel_traitsILi192ELi64ELi64ELi4ES3_EELb1ELb0ELb1ELb0ELb0ELb0ELb0ELb1EEEvNS_16Flash_fwd_paramsE,@function
        .size           _ZN5flash16flash_fwd_kernelI23Flash_fwd_kernel_traitsILi192ELi64ELi64ELi4ELb0ELb0EN7cutlass6half_tE19Flash_kernel_traitsILi192ELi64ELi64ELi4ES3_EELb1ELb0ELb1ELb0ELb0ELb0ELb0ELb1EEEvNS_16Flash_fwd_paramsE,(.L_x_1532 - _ZN5flash16flash_fwd_kernelI23Flash_fwd_kernel_traitsILi192ELi64ELi64ELi4ELb0ELb0EN7cutlass6half_tE19Flash_kernel_traitsILi192ELi64ELi64ELi4ES3_EELb1ELb0ELb1ELb0ELb0ELb0ELb0ELb1EEEvNS_16Flash_fwd_paramsE)
        .other          _ZN5flash16flash_fwd_kernelI23Flash_fwd_kernel_traitsILi192ELi64ELi64ELi4ELb0ELb0EN7cutlass6half_tE19Flash_kernel_traitsILi192ELi64ELi64ELi4ES3_EELb1ELb0ELb1ELb0ELb0ELb0ELb0ELb1EEEvNS_16Flash_fwd_paramsE,@"STO_CUDA_ENTRY STV_DEFAULT"
_ZN5flash16flash_fwd_kernelI23Flash_fwd_kernel_traitsILi192ELi64ELi64ELi4ELb0ELb0EN7cutlass6half_tE19Flash_kernel_traitsILi192ELi64ELi64ELi4ES3_EELb1ELb0ELb1ELb0ELb0ELb0ELb0ELb1EEEvNS_16Flash_fwd_paramsE:
.text._ZN5flash16flash_fwd_kernelI23Flash_fwd_kernel_traitsILi192ELi64ELi64ELi4ELb0ELb0EN7cutlass6half_tE19Flash_kernel_traitsILi192ELi64ELi64ELi4ES3_EELb1ELb0ELb1ELb0ELb0ELb0ELb0ELb1EEEvNS_16Flash_fwd_paramsE:
        /* <DEDUP_REMOVED lines=18> */
[----:B------:R-:W-:Y:S01]  /*0120*/  UMOV UR12, URZ ;  /* 0x0000003f000c7c82 */ /* 0x000fe20008000000 */
[----:B------:R-:W-:-:S05]  /*0130*/  ULDC.U8 UR15, c[0x0][0x388] ;  /* 0x0000e200000f7ab9 */ /* 0x000fca0000000000 */
        /* <DEDUP_REMOVED lines=46> */
[----:B------:R-:W-:Y:S02]  /*0420*/  SHF.R.S32.HI R16, RZ, 0x1f, R100 ;  /* 0x0000001fff107819 */ /* 0x000fe40000011464 */
[----:B--2---:R-:W-:Y:S02]  /*0430*/  @P0 R2UR UR16, R7 ;  /* 0x00000000071002ca */ /* 0x004fe400000e0000 */
[----:B---3--:R-:W-:Y:S02]  /*0440*/  @P0 R2UR UR18, R6 ;  /* 0x00000000061202ca */ /* 0x008fe400000e0000 */
[----:B------:R-:W-:-:S04]  /*0450*/  ISETP.NE.U32.AND P0, PT, RZ, UR4, PT ;  /* 0x00000004ff007c0c */ /* 0x000fc8000bf05070 */
[----:B------:R-:W-:-:S07]  /*0460*/  ISETP.NE.AND.EX P0, PT, RZ, UR5, PT, P0 ;  /* 0x00000005ff007c0c */ /* 0x000fce000bf05300 */
        /* <DEDUP_REMOVED lines=13> */
.L_x_1246:
[----:B------:R-:W-:-:S05]  /*0540*/  ULDC UR7, c[0x0][0x2c8] ;  /* 0x0000b20000077ab9 */ /* 0x000fca0000000800 */
.L_x_1247:
        /* <DEDUP_REMOVED lines=21> */
[----:B------:R-:W-:Y:S01]  /*06a0*/  LOP3.LUT R0, R7, 0xffffffe0, RZ, 0xc0, !PT ;  /* 0xffffffe007007812 */ /* 0x000fe200078ec0ff */
[----:B------:R-:W-:Y:S02]  /*06b0*/  UIADD3 UR5, -UR18, 0x7f, UR23 ;  /* 0x0000007f12057890 */ /* 0x000fe4000fffe117 */
[----:B------:R-:W-:Y:S01]  /*06c0*/  UIADD3 UR10, UR26, UR23, -UR18 ;  /* 0x000000171a0a7290 */ /* 0x000fe2000fffe812 */
[----:B------:R-:W-:Y:S01]  /*06d0*/  ULDC UR22, c[0x0][0x394] ;  /* 0x0000e50000167ab9 */ /* 0x000fe20000000800 */
[----:B------:R-:W-:Y:S01]  /*06e0*/  ULDC UR21, c[0x0][0x398] ;  /* 0x0000e60000157ab9 */ /* 0x000fe20000000800 */
[----:B------:R-:W-:Y:S01]  /*06f0*/  UIADD3 UR8, UR26, 0x3f, URZ ;  /* 0x0000003f1a087890 */ /* 0x000fe2000fffe03f */
[----:B------:R-:W-:Y:S01]  /*0700*/  IMAD.IADD R0, R100, 0x1, -R0 ;  /* 0x0000000164007824 */ /* 0x000fe200078e0a00 */
        /* <DEDUP_REMOVED lines=26> */
[----:B------:R-:W-:Y:S01]  /*08b0*/  UISETP.EQ.AND UP2, UPT, UR10, URZ, UP2 ;  /* 0x0000003f0a00728c */ /* 0x000fe20009742270 */
[----:B------:R-:W-:Y:S02]  /*08c0*/  IMAD.U32 R6, RZ, RZ, UR17 ;  /* 0x00000011ff067e24 */ /* 0x000fe4000f8e00ff */
[----:B------:R-:W-:Y:S01]  /*08d0*/  @!UP0 USHF.R.S32.HI UR9, URZ, 0x1f, UR11 ;  /* 0x0000001f3f098899 */ /* 0x000fe2000801140b */
[----:B------:R-:W-:Y:S01]  /*08e0*/  PLOP3.LUT P0, PT, PT, PT, UP1, 0x80, 0x0 ;  /* 0x000000000000781c */ /* 0x000fe20003f0f018 */
[----:B------:R-:W-:Y:S01]  /*08f0*/  @UP0 ULDC.64 UR6, c[0x0][0x298] ;  /* 0x0000a60000060ab9 */ /* 0x000fe20000000a00 */
[----:B------:R-:W-:Y:S01]  /*0900*/  @!UP0 ULDC.64 UR4, c[0x0][0x290] ;  /* 0x0000a40000048ab9 */ /* 0x000fe20000000a00 */
[----:B------:R-:W-:Y:S01]  /*0910*/  @UP0 UIMAD.WIDE.U32 UR12, UR16, UR6, URZ ;  /* 0x00000006100c02a5 */ /* 0x000fe2000f8e003f */
[----:B------:R-:W-:Y:S01]  /*0920*/  SHF.R.S32.HI R11, RZ, 0x1f, R10 ;  /* 0x0000001fff0b7819 */ /* 0x000fe2000001140a */
[----:B------:R-:W-:-:S02]  /*0930*/  @!UP0 UIMAD UR6, UR9, UR4, URZ ;  /* 0x00000004090682a4 */ /* 0x000fc4000f8e023f */
[----:B------:R-:W-:Y:S02]  /*0940*/  @!UP0 UIMAD.WIDE.U32 UR14, UR11, UR4, URZ ;  /* 0x000000040b0e82a5 */ /* 0x000fe4000f8e003f */
        /* <DEDUP_REMOVED lines=8> */
[----:B------:R-:W-:Y:S01]  /*09d0*/  @UP2 UIMAD UR4, UR11, UR4, URZ ;  /* 0x000000040b0422a4 */ /* 0x000fe2000f8e023f */
[----:B------:R-:W-:Y:S01]  /*09e0*/  @UP1 UMOV UR13, 0x1 ;  /* 0x00000001000d1882 */ /* 0x000fe20000000000 */
[----:B------:R-:W-:-:S02]  /*09f0*/  @!UP0 UIADD3 UR7, UR15, UR6, URZ ;  /* 0x000000060f078290 */ /* 0x000fc4000fffe03f */
[----:B------:R-:W-:Y:S01]  /*0a00*/  @UP2 USEL UR16, UR4, UR16, !UP0 ;  /* 0x0000001004102287 */ /* 0x000fe2000c000000 */
[----:B------:R-:W-:-:S03]  /*0a10*/  @!UP0 UMOV UR12, UR14 ;  /* 0x0000000e000c8c82 */ /* 0x000fc60008000000 */
[----:B------:R-:W-:-:S03]  /*0a20*/  @UP2 USHF.R.S32.HI UR4, URZ, 0x1f, UR16 ;  /* 0x0000001f3f042899 */ /* 0x000fc60008011410 */
        /* <DEDUP_REMOVED lines=9> */
.L_x_1249:
[----:B------:R-:W-:Y:S01]  /*0ac0*/  IMAD.IADD R0, R100, 0x1, -R0 ;  /* 0x0000000164007824 */ /* 0x000fe200078e0a00 */
[----:B------:R-:W-:Y:S01]  /*0ad0*/  USHF.R.S32.HI UR6, URZ, 0x1f, UR30 ;  /* 0x0000001f3f067899 */ /* 0x000fe2000801141e */
[C---:B------:R-:W-:Y:S01]  /*0ae0*/  VIADD R14, R10.reuse, 0x10 ;  /* 0x000000100a0e7836 */ /* 0x040fe20000000000 */
[----:B------:R-:W-:Y:S01]  /*0af0*/  UIADD3 UR18, -UR23, UR18, URZ ;  /* 0x0000001217127290 */ /* 0x000fe2000fffe13f */
[----:B------:R-:W-:Y:S01]  /*0b00*/  IADD3 R15, R10, 0x20, RZ ;  /* 0x000000200a0f7810 */ /* 0x000fe20007ffe0ff */
[----:B------:R-:W-:Y:S01]  /*0b10*/  ULDC.64 UR4, c[0x0][0x2a0] ;  /* 0x0000a80000047ab9 */ /* 0x000fe20000000a00 */
[C---:B------:R-:W-:Y:S01]  /*0b20*/  ISETP.NE.AND P3, PT, R0.reuse, RZ, PT ;  /* 0x000000ff0000720c */ /* 0x040fe20003f65270 */
[----:B------:R-:W-:Y:S01]  /*0b30*/  UIMAD UR13, UR11, UR13, URZ ;  /* 0x0000000d0b0d72a4 */ /* 0x000fe2000f8e023f */
[----:B------:R-:W-:Y:S01]  /*0b40*/  SHF.L.U32 R0, R0, 0x3, RZ ;  /* 0x0000000300007819 */ /* 0x000fe200000006ff */
[----:B------:R-:W-:Y:S01]  /*0b50*/  UIMAD UR6, UR6, UR4, URZ ;  /* 0x00000004060672a4 */ /* 0x000fe2000f8e023f */
[----:B------:R-:W-:Y:S01]  /*0b60*/  ISETP.GE.AND P0, PT, R10, UR18, PT ;  /* 0x000000120a007c0c */ /* 0x000fe2000bf06270 */
[----:B------:R-:W-:Y:S01]  /*0b70*/  USEL UR13, UR13, URZ, !UP2 ;  /* 0x0000003f0d0d7287 */ /* 0x000fe2000d000000 */
[C---:B------:R-:W-:Y:S01]  /*0b80*/  IADD3 R2, P1, R0.reuse, UR12, RZ ;  /* 0x0000000c00027c10 */ /* 0x040fe2000ff3e0ff */
[----:B------:R-:W-:Y:S01]  /*0b90*/  UIMAD UR5, UR30, UR5, UR6 ;  /* 0x000000051e0572a4 */ /* 0x000fe2000f8e0206 */
[----:B------:R-:W-:Y:S01]  /*0ba0*/  IMAD.U32 R12, RZ, RZ, UR4 ;  /* 0x00000004ff0c7e24 */ /* 0x000fe2000f8e00ff */
[----:B------:R-:W-:Y:S01]  /*0bb0*/  UIMAD UR6, UR23, UR10, URZ ;  /* 0x0000000a170672a4 */ /* 0x000fe2000f8e023f */
[----:B------:R-:W-:Y:S01]  /*0bc0*/  LEA.HI.X.SX32 R3, R0, UR7, 0x1, P1 ;  /* 0x0000000700037c11 */ /* 0x000fe200088f0eff */
[----:B------:R-:W-:Y:S01]  /*0bd0*/  UIMAD UR13, UR30, UR9, UR13 ;  /* 0x000000091e0d72a4 */ /* 0x000fe2000f8e020d */
[----:B------:R-:W-:Y:S01]  /*0be0*/  BSSY B0, `(.L_x_1250) ;  /* 0x000001e000007945 */ /* 0x000fe20003800000 */
[----:B------:R-:W-:Y:S01]  /*0bf0*/  USHF.R.S32.HI UR4, URZ, 0x1f, UR6 ;  /* 0x0000001f3f047899 */ /* 0x000fe20008011406 */
[----:B------:R-:W-:Y:S01]  /*0c00*/  IMAD.WIDE R6, R6, 0x40, R10 ;  /* 0x0000004006067825 */ /* 0x000fe200078e020a */
[----:B------:R-:W-:Y:S01]  /*0c10*/  USHF.R.S32.HI UR7, URZ, 0x1f, UR13 ;  /* 0x0000001f3f077899 */ /* 0x000fe2000801140d */
[----:B------:R-:W-:Y:S01]  /*0c20*/  ISETP.GE.AND P2, PT, R14, UR18, PT ;  /* 0x000000120e007c0c */ /* 0x000fe2000bf46270 */
[----:B------:R-:W-:Y:S01]  /*0c30*/  UIADD3 UR6, UP1, UP0, UR6, UR20, UR13 ;  /* 0x0000001406067290 */ /* 0x000fe2000f83e00d */
[----:B------:R-:W-:Y:S01]  /*0c40*/  IMAD.WIDE.U32 R12, R12, UR30, R2 ;  /* 0x0000001e0c0c7c25 */ /* 0x000fe2000f8e0002 */
[----:B------:R-:W-:-:S02]  /*0c50*/  ISETP.GE.AND P1, PT, R15, UR18, PT ;  /* 0x000000120f007c0c */ /* 0x000fc4000bf26270 */
[----:B------:R-:W-:Y:S01]  /*0c60*/  UIADD3.X UR20, UR4, UR21, UR7, UP1, UP0 ;  /* 0x0000001504147290 */ /* 0x000fe20008fe0407 */
[----:B------:R-:W-:Y:S01]  /*0c70*/  VIADD R16, R10, 0x30 ;  /* 0x000000300a107836 */ /* 0x000fe20000000000 */
[----:B------:R-:W-:Y:S01]  /*0c80*/  IADD3 R9, R13, UR5, RZ ;  /* 0x000000050d097c10 */ /* 0x000fe2000fffe0ff */
[C---:B------:R-:W-:Y:S01]  /*0c90*/  VIADD R17, R0.reuse, 0x80 ;  /* 0x0000008000117836 */ /* 0x040fe20000000000 */
[----:B------:R-:W-:Y:S01]  /*0ca0*/  IADD3 R18, R0, 0x40, RZ ;  /* 0x0000004000127810 */ /* 0x000fe20007ffe0ff */
[----:B------:R-:W-:Y:S07]  /*0cb0*/  @P0 BRA `(.L_x_1251) ;  /* 0x0000000000400947 */ /* 0x000fee0003800000 */
        /* <DEDUP_REMOVED lines=16> */
.L_x_1251:
[----:B------:R-:W-:Y:S05]  /*0dc0*/  BSYNC B0 ;  /* 0x0000000000007941 */ /* 0x000fea0003800000 */
.L_x_1250:
        /* <DEDUP_REMOVED lines=22> */
.L_x_1253:
[----:B------:R-:W-:Y:S05]  /*0f30*/  BSYNC B0 ;  /* 0x0000000000007941 */ /* 0x000fea0003800000 */
.L_x_1252:
        /* <DEDUP_REMOVED lines=22> */
.L_x_1255:
[----:B------:R-:W-:Y:S05]  /*10a0*/  BSYNC B0 ;  /* 0x0000000000007941 */ /* 0x000fea0003800000 */
.L_x_1254:
        /* <DEDUP_REMOVED lines=24> */
.L_x_1257:
[----:B------:R-:W-:Y:S05]  /*1230*/  BSYNC B0 ;  /* 0x0000000000007941 */ /* 0x000fea0003800000 */
.L_x_1256:
        /* <DEDUP_REMOVED lines=10> */
.L_x_1259:
[----:B------:R-:W-:Y:S05]  /*12e0*/  BSYNC B0 ;  /* 0x0000000000007941 */ /* 0x000fea0003800000 */
.L_x_1258:
        /* <DEDUP_REMOVED lines=10> */
.L_x_1261:
[----:B------:R-:W-:Y:S05]  /*1390*/  BSYNC B0 ;  /* 0x0000000000007941 */ /* 0x000fea0003800000 */
.L_x_1260:
        /* <DEDUP_REMOVED lines=10> */
.L_x_1263:
[----:B------:R-:W-:Y:S05]  /*1440*/  BSYNC B0 ;  /* 0x0000000000007941 */ /* 0x000fea0003800000 */
.L_x_1262:
        /* <DEDUP_REMOVED lines=10> */
.L_x_1248:
[----:B------:R-:W1:Y:S01]  /*14f0*/  LDC R17, c[0x0][0x278] ;  /* 0x00009e00ff117b82 */ /* 0x000e620000000800 */
[----:B------:R-:W2:Y:S01]  /*1500*/  S2R R10, SR_CTAID.Z ;  /* 0x00000000000a7919 */ /* 0x000ea20000002700 */
[----:B------:R-:W-:Y:S01]  /*1510*/  UISETP.NE.AND UP0, UPT, UR16, -0x1, UPT ;  /* 0xffffffff1000788c */ /* 0x000fe2000bf05270 */
[----:B------:R-:W-:Y:S01]  /*1520*/  SHF.R.S32.HI R5, RZ, 0x1f, R0 ;  /* 0x0000001fff057819 */ /* 0x000fe20000011400 */
[----:B------:R-:W-:Y:S01]  /*1530*/  ULDC UR7, c[0x0][0x270] ;  /* 0x00009c0000077ab9 */ /* 0x000fe20000000800 */
[----:B------:R-:W-:Y:S01]  /*1540*/  UISETP.NE.AND UP1, UPT, UR6, -0x1, UPT ;  /* 0xffffffff0600788c */ /* 0x000fe2000bf25270 */
[----:B------:R-:W-:Y:S01]  /*1550*/  IMAD.U32 R12, RZ, RZ, UR17 ;  /* 0x00000011ff0c7e24 */ /* 0x000fe2000f8e00ff */
[----:B------:R-:W-:Y:S01]  /*1560*/  UIMAD UR7, UR11, UR7, UR30 ;  /* 0x000000070b0772a4 */ /* 0x000fe2000f8e021e */
[----:B------:R-:W-:Y:S01]  /*1570*/  LEA.HI R6, R5, R0, RZ, 0x2 ;  /* 0x0000000005067211 */ /* 0x000fe200078f10ff */
[----:B------:R-:W-:Y:S01]  /*1580*/  ULDC UR20, c[0x0][0x2d8] ;  /* 0x0000b60000147ab9 */ /* 0x000fe20000000800 */
[----:B------:R-:W-:Y:S01]  /*1590*/  SHF.R.S32.HI R96, RZ, 0x5, R7 ;  /* 0x00000005ff607819 */ /* 0x000fe20000011407 */
[----:B------:R-:W-:-:S02]  /*15a0*/  USHF.L.U32 UR9, UR7, 0x5, URZ ;  /* 0x0000000507097899 */ /* 0x000fc4000800063f */
[----:B------:R-:W-:Y:S01]  /*15b0*/  @UP0 ULDC.64 UR4, c[0x0][0x240] ;  /* 0x0000900000040ab9 */ /* 0x000fe20000000a00 */
[----:B------:R-:W-:Y:S02]  /*15c0*/  @!UP0 USHF.R.S32.HI UR8, URZ, 0x1f, UR11 ;  /* 0x0000001f3f088899 */ /* 0x000fe4000801140b */
[----:B------:R-:W-:Y:S01]  /*15d0*/  @UP0 UIMAD.WIDE.U32 UR34, UR16, UR4, URZ ;  /* 0x00000004102202a5 */ /* 0x000fe2000f8e003f */
[----:B------:R-:W-:Y:S01]  /*15e0*/  IADD3 R103, P1, P0, R8, UR9, R0 ;  /* 0x0000000908677c10 */ /* 0x000fe2000f83e000 */
[----:B------:R-:W-:Y:S02]  /*15f0*/  USHF.R.S32.HI UR9, URZ, 0x1f, UR9 ;  /* 0x0000001f3f097899 */ /* 0x000fe40008011409 */
[----:B------:R-:W-:Y:S02]  /*1600*/  @UP0 UIMAD UR10, UR16, UR5, UR35 ;  /* 0x00000005100a02a4 */ /* 0x000fe4000f8e0223 */
[----:B------:R3:W-:Y:S01]  /*1610*/  STL [R1+0xb0], R103 ;  /* 0x0000b06701007387 */ /* 0x0007e20000100800 */
[----:B------:R-:W-:Y:S01]  /*1620*/  @!UP0 ULDC.64 UR4, c[0x0][0x228] ;  /* 0x00008a0000048ab9 */ /* 0x000fe20000000a00 */
[----:B-1----:R-:W-:Y:S01]  /*1630*/  IABS R15, R17 ;  /* 0x00000011000f7213 */ /* 0x002fe20000000000 */
[----:B------:R-:W-:-:S02]  /*1640*/  @!UP0 UIMAD UR8, UR8, UR4, URZ ;  /* 0x00000004080882a4 */ /* 0x000fc4000f8e023f */
[----:B------:R-:W-:Y:S01]  /*1650*/  @UP1 UIADD3 UR32, UR12, UR6, URZ ;  /* 0x000000060c201290 */ /* 0x000fe2000fffe03f */
[----:B------:R-:W1:Y:S01]  /*1660*/  I2F.RP R2, R15 ;  /* 0x0000000f00027306 */ /* 0x000e620000209400 */
[----:B------:R-:W-:Y:S02]  /*1670*/  @!UP0 UIMAD UR5, UR11, UR5, UR8 ;  /* 0x000000050b0582a4 */ /* 0x000fe4000f8e0208 */
[----:B------:R-:W-:Y:S01]  /*1680*/  @!UP0 UIMAD.WIDE.U32 UR36, UR11, UR4, URZ ;  /* 0x000000040b2482a5 */ /* 0x000fe2000f8e003f */
[----:B--2---:R-:W-:Y:S02]  /*1690*/  IABS R5, R10 ;  /* 0x0000000a00057213 */ /* 0x004fe40000000000 */
[----:B------:R-:W-:Y:S01]  /*16a0*/  ULDC UR4, c[0x0][0x2d4] ;  /* 0x0000b50000047ab9 */ /* 0x000fe20000000800 */
[----:B------:R-:W-:Y:S02]  /*16b0*/  @!UP0 UIADD3 UR10, UR37, UR5, URZ ;  /* 0x00000005250a8290 */ /* 0x000fe4000fffe03f */
[----:B------:R-:W-:Y:S01]  /*16c0*/  UIMAD UR4, UR7, UR4, UR23 ;  /* 0x00000004070472a4 */ /* 0x000fe2000f8e0217 */
[----:B------:R-:W-:-:S03]  /*16d0*/  @!UP0 UMOV UR34, UR36 ;  /* 0x0000002400228c82 */ /* 0x000fc60008000000 */
[----:B------:R-:W-:Y:S01]  /*16e0*/  UIMAD UR27, UR4, UR20, URZ ;  /* 0x00000014041b72a4 */ /* 0x000fe2000f8e023f */
[----:B-1----:R-:W1:Y:S02]  /*16f0*/  MUFU.RCP R2, R2 ;  /* 0x0000000200027308 */ /* 0x002e640000001000 */
[----:B-1----:R-:W-:-:S06]  /*1700*/  VIADD R2, R2, 0xffffffe ;  /* 0x0ffffffe02027836 */ /* 0x002fcc0000000000 */
[----:B------:R-:W1:Y:S02]  /*1710*/  F2I.FTZ.U32.TRUNC.NTZ R3, R2 ;  /* 0x0000000200037305 */ /* 0x000e64000021f000 */
[----:B-1----:R-:W-:-:S04]  /*1720*/  IMAD.MOV R2, RZ, RZ, -R3 ;  /* 0x000000ffff027224 */ /* 0x002fc800078e0a03 */
[----:B------:R-:W-:Y:S02]  /*1730*/  IMAD R4, R2, R15, RZ ;  /* 0x0000000f02047224 */ /* 0x000fe400078e02ff */
[----:B------:R-:W-:-:S04]  /*1740*/  IMAD.MOV.U32 R2, RZ, RZ, RZ ;  /* 0x000000ffff027224 */ /* 0x000fc800078e00ff */
[----:B------:R-:W-:Y:S01]  /*1750*/  IMAD.HI.U32 R3, R3, R4, R2 ;  /* 0x0000000403037227 */ /* 0x000fe200078e0002 */
[----:B------:R-:W-:Y:S02]  /*1760*/  LOP3.LUT R2, R6, 0x7ffffffc, RZ, 0xc0, !PT ;  /* 0x7ffffffc06027812 */ /* 0x000fe400078ec0ff */
[----:B------:R-:W-:-:S03]  /*1770*/  LEA.HI R4, R16, R100, RZ, 0x3 ;  /* 0x0000006410047211 */ /* 0x000fc600078f18ff */
[----:B------:R-:W-:Y:S01]  /*1780*/  IMAD.IADD R14, R0, 0x1, -R2 ;  /* 0x00000001000e7824 */ /* 0x000fe200078e0a02 */
[----:B------:R-:W-:Y:S01]  /*1790*/  SHF.R.S32.HI R2, RZ, 0x1f, R0 ;  /* 0x0000001fff027819 */ /* 0x000fe20000011400 */
[----:B------:R-:W-:Y:S01]  /*17a0*/  IMAD.HI.U32 R0, R3, R5, RZ ;  /* 0x0000000503007227 */ /* 0x000fe200078e00ff */
[----:B------:R-:W-:Y:S02]  /*17b0*/  SHF.R.S32.HI R10, RZ, 0x3, R4 ;  /* 0x00000003ff0a7819 */ /* 0x000fe40000011404 */
[----:B------:R-:W-:Y:S01]  /*17c0*/  IADD3.X R102, R9, UR9, R2, P1, P0 ;  /* 0x0000000909667c10 */ /* 0x000fe20008fe0402 */
[----:B------:R-:W-:Y:S01]  /*17d0*/  @UP1 ULDC.64 UR8, c[0x0][0x248] ;  /* 0x0000920000081ab9 */ /* 0x000fe20000000a00 */
[----:B------:R-:W-:Y:S01]  /*17e0*/  PLOP3.LUT P0, PT, PT, PT, UP1, 0x80, 0x0 ;  /* 0x000000000000781c */ /* 0x000fe20003f0f018 */
[----:B------:R-:W-:Y:S01]  /*17f0*/  IMAD.MOV R2, RZ, RZ, -R0 ;  /* 0x000000ffff027224 */ /* 0x000fe200078e0a00 */
[----:B------:R-:W-:Y:S01]  /*1800*/  LOP3.LUT R3, R4, 0xfffffff8, RZ, 0xc0, !PT ;  /* 0xfffffff804037812 */ /* 0x000fe200078ec0ff */
[----:B------:R-:W-:Y:S01]  /*1810*/  IMAD.SHL.U32 R4, R10, 0x40, RZ ;  /* 0x000000400a047824 */ /* 0x000fe200078e00ff */
[----:B------:R-:W-:Y:S01]  /*1820*/  @UP1 UIMAD.WIDE.U32 UR38, UR32, UR8, URZ ;  /* 0x00000008202612a5 */ /* 0x000fe2000f8e003f */
[--C-:B------:R-:W-:Y:S01]  /*1830*/  SHF.R.S32.HI R11, RZ, 0x1f, R10.reuse ;  /* 0x0000001fff0b7819 */ /* 0x100fe2000001140a */
[----:B------:R-:W-:Y:S01]  /*1840*/  @UP1 UIMAD UR32, UR32, UR9, URZ ;  /* 0x00000009202012a4 */ /* 0x000fe2000f8e023f */
[----:B------:R-:W-:Y:S01]  /*1850*/  IMAD.IADD R24, R100, 0x1, -R3 ;  /* 0x0000000164187824 */ /* 0x000fe200078e0a03 */
[----:B------:R-:W-:Y:S01]  /*1860*/  LOP3.LUT R3, R4, 0x1c0, RZ, 0xc0, !PT ;  /* 0x000001c004037812 */ /* 0x000fe200078ec0ff */
[C---:B------:R-:W-:Y:S01]  /*1870*/  IMAD R2, R15.reuse, R2, R5 ;  /* 0x000000020f027224 */ /* 0x040fe200078e0205 */
[----:B------:R-:W-:Y:S01]  /*1880*/  @UP1 UIADD3 UR32, UR39, UR32, URZ ;  /* 0x0000002027201290 */ /* 0x000fe2000fffe03f */
[----:B------:R-:W-:Y:S01]  /*1890*/  IMAD.SHL.U32 R176, R24, 0x8, RZ ;  /* 0x0000000818b07824 */ /* 0x000fe200078e00ff */
[----:B------:R-:W-:Y:S01]  /*18a0*/  SHF.R.S32.HI R4, RZ, 0x1f, R7 ;  /* 0x0000001fff047819 */ /* 0x000fe20000011407 */
[----:B------:R-:W-:Y:S01]  /*18b0*/  IMAD.WIDE R12, R12, 0x40, R10 ;  /* 0x000000400c0c7825 */ /* 0x000fe200078e020a */
[----:B------:R-:W-:-:S02]  /*18c0*/  ISETP.GT.U32.AND P2, PT, R15, R2, PT ;  /* 0x000000020f00720c */ /* 0x000fc40003f44070 */
[----:B------:R-:W-:Y:S02]  /*18d0*/  LOP3.LUT R5, R3, 0x38, R176, 0xf8, !PT ;  /* 0x0000003803057812 */ /* 0x000fe400078ef8b0 */
[----:B------:R-:W-:Y:S01]  /*18e0*/  SHF.R.U32.HI R3, RZ, 0x3, R3 ;  /* 0x00000003ff037819 */ /* 0x000fe20000011603 */
[----:B---3--:R-:W-:Y:S08]  /*18f0*/  @P0 BRA `(.L_x_1264) ;  /* 0x0000000000300947 */ /* 0x008ff00003800000 */
        /* <DEDUP_REMOVED lines=12> */
.L_x_1264:
[----:B------:R-:W-:Y:S01]  /*19c0*/  @!P2 IMAD.IADD R2, R2, 0x1, -R15 ;  /* 0x000000010202a824 */ /* 0x000fe200078e0a0f */
[----:B------:R-:W-:Y:S01]  /*19d0*/  LEA.HI R4, R4, R96, RZ, 0x2 ;  /* 0x0000006004047211 */ /* 0x000fe200078f10ff */
[----:B------:R-:W-:Y:S01]  /*19e0*/  @UP1 UIADD3 UR13, UR12, UR6, URZ ;  /* 0x000000060c0d1290 */ /* 0x000fe2000fffe03f */
[----:B------:R-:W-:Y:S01]  /*19f0*/  LOP3.LUT R7, R17, UR30, RZ, 0x3c, !PT ;  /* 0x0000001e11077c12 */ /* 0x000fe2000f8e3cff */
[----:B------:R-:W-:Y:S01]  /*1a00*/  USHF.R.S32.HI UR31, URZ, 0x1f, UR30 ;  /* 0x0000001f3f1f7899 */ /* 0x000fe2000801141e */
[----:B------:R-:W-:Y:S01]  /*1a10*/  ISETP.GE.U32.AND P4, PT, R2, R15, PT ;  /* 0x0000000f0200720c */ /* 0x000fe20003f86070 */
[----:B------:R-:W-:Y:S01]  /*1a20*/  @UP1 ULDC.64 UR6, c[0x0][0x250] ;  /* 0x0000940000061ab9 */ /* 0x000fe20000000a00 */
[----:B------:R-:W-:Y:S01]  /*1a30*/  LOP3.LUT R2, R4, 0xffffffc, RZ, 0xc0, !PT ;  /* 0x0ffffffc04027812 */ /* 0x000fe200078ec0ff */
[----:B------:R-:W-:Y:S01]  /*1a40*/  @UP1 UIMAD.WIDE.U32 UR36, UR13, UR6, URZ ;  /* 0x000000060d2412a5 */ /* 0x000fe2000f8e003f */
[----:B------:R-:W-:Y:S01]  /*1a50*/  SHF.R.S32.HI R97, RZ, 0x2, R6 ;  /* 0x00000002ff617819 */ /* 0x000fe20000011406 */
[----:B------:R-:W-:Y:S01]  /*1a60*/  @UP1 UIMAD UR13, UR13, UR7, URZ ;  /* 0x000000070d0d12a4 */ /* 0x000fe2000f8e023f */
[----:B------:R-:W-:Y:S01]  /*1a70*/  ISETP.GE.AND P1, PT, R7, RZ, PT ;  /* 0x000000ff0700720c */ /* 0x000fe20003f26270 */
[----:B------:R-:W-:Y:S01]  /*1a80*/  IMAD.IADD R2, R96, 0x1, -R2 ;  /* 0x0000000160027824 */ /* 0x000fe200078e0a02 */
[----:B------:R-:W-:Y:S01]  /*1a90*/  LOP3.LUT R8, R5, R3, RZ, 0x3c, !PT ;  /* 0x0000000305087212 */ /* 0x000fe200078e3cff */
[----:B------:R-:W-:Y:S01]  /*1aa0*/  @UP1 UIADD3 UR13, UR37, UR13, URZ ;  /* 0x0000000d250d1290 */ /* 0x000fe2000fffe03f */
[----:B------:R-:W-:Y:S01]  /*1ab0*/  LEA.HI R9, R16, R100, RZ, 0x6 ;  /* 0x0000006410097211 */ /* 0x000fe200078f30ff */
[----:B------:R-:W-:Y:S01]  /*1ac0*/  IMAD R7, R2, 0x10, R97 ;  /* 0x0000001002077824 */ /* 0x000fe200078e0261 */
[----:B------:R-:W-:Y:S01]  /*1ad0*/  SHF.R.S32.HI R177, RZ, 0x1f, R176 ;  /* 0x0000001fffb17819 */ /* 0x000fe200000114b0 */
[----:B------:R-:W-:Y:S01]  /*1ae0*/  @!P2 VIADD R0, R0, 0x1 ;  /* 0x000000010000a836 */ /* 0x000fe20000000000 */
[----:B------:R-:W-:Y:S01]  /*1af0*/  ISETP.NE.AND P3, PT, R17, RZ, PT ;  /* 0x000000ff1100720c */ /* 0x000fe20003f65270 */
[----:B------:R-:W-:-:S12]  /*1b00*/  @P0 BRA `(.L_x_1265) ;  /* 0x0000000000300947 */ /* 0x000fd80003800000 */
        /* <DEDUP_REMOVED lines=12> */
.L_x_1265:
[----:B------:R-:W-:Y:S01]  /*1bd0*/  IMAD R4, R11, UR8, RZ ;  /* 0x000000080b047c24 */ /* 0x000fe2000f8e02ff */
[----:B------:R-:W-:Y:S01]  /*1be0*/  @P4 IADD3 R0, R0, 0x1, RZ ;  /* 0x0000000100004810 */ /* 0x000fe20007ffe0ff */
[----:B------:R-:W-:Y:S01]  /*1bf0*/  IMAD.WIDE.U32 R2, R10, UR8, R176 ;  /* 0x000000080a027c25 */ /* 0x000fe2000f8e00b0 */
[----:B------:R-:W-:Y:S01]  /*1c00*/  SHF.L.U32 R9, R9, 0x3, RZ ;  /* 0x0000000309097819 */ /* 0x000fe200000006ff */
[----:B------:R-:W-:Y:S01]  /*1c10*/  ULDC.64 UR4, c[0x0][0x258] ;  /* 0x0000960000047ab9 */ /* 0x000fe20000000a00 */
[----:B------:R-:W-:Y:S01]  /*1c20*/  IADD3 R105, R176, 0x80, RZ ;  /* 0x00000080b0697810 */ /* 0x000fe20007ffe0ff */
[----:B------:R-:W-:Y:S01]  /*1c30*/  IMAD.SHL.U32 R5, R14, 0x2, RZ ;  /* 0x000000020e057824 */ /* 0x000fe200078e00ff */
[----:B------:R-:W-:Y:S01]  /*1c40*/  IADD3 R6, P0, R2, UR38, RZ ;  /* 0x0000002602067c10 */ /* 0x000fe2000ff1e0ff */
[----:B------:R-:W-:Y:S01]  /*1c50*/  IMAD R4, R10, UR9, R4 ;  /* 0x000000090a047c24 */ /* 0x000fe2000f8e0204 */
[----:B------:R-:W-:Y:S01]  /*1c60*/  LOP3.LUT R203, R8, 0xfffffe00, R9, 0xf8, !PT ;  /* 0xfffffe0008cb7812 */ /* 0x000fe200078ef809 */
[----:B------:R-:W-:Y:S01]  /*1c70*/  IMAD R98, R7, UR20, R5 ;  /* 0x0000001407627c24 */ /* 0x000fe2000f8e0205 */
[----:B------:R-:W-:Y:S01]  /*1c80*/  MOV R14, UR4 ;  /* 0x00000004000e7c02 */ /* 0x000fe20008000f00 */
[----:B------:R-:W-:Y:S01]  /*1c90*/  IMAD R5, R11, UR6, RZ ;  /* 0x000000060b057c24 */ /* 0x000fe2000f8e02ff */
[----:B------:R-:W-:Y:S01]  /*1ca0*/  IADD3.X R7, R3, UR32, R4, P0, !PT ;  /* 0x0000002003077c10 */ /* 0x000fe200087fe404 */
[----:B------:R-:W-:Y:S01]  /*1cb0*/  IMAD.WIDE.U32 R2, R10, UR6, R176 ;  /* 0x000000060a027c25 */ /* 0x000fe2000f8e00b0 */
[----:B------:R-:W-:Y:S01]  /*1cc0*/  IADD3 R4, P0, R176, UR34, RZ ;  /* 0x00000022b0047c10 */ /* 0x000fe2000ff1e0ff */
[----:B------:R-:W1:Y:S01]  /*1cd0*/  S2UR UR32, SR_CgaCtaId ;  /* 0x00000000002079c3 */ /* 0x000e620000008800 */
[----:B------:R-:W-:Y:S01]  /*1ce0*/  UIMAD UR31, UR31, UR4, URZ ;  /* 0x000000041f1f72a4 */ /* 0x000fe2000f8e023f */
[----:B------:R-:W-:Y:S01]  /*1cf0*/  @!P1 IMAD.MOV R0, RZ, RZ, -R0 ;  /* 0x000000ffff009224 */ /* 0x000fe200078e0a00 */
[----:B------:R-:W-:Y:S01]  /*1d00*/  IADD3 R2, P1, R2, UR36, RZ ;  /* 0x0000002402027c10 */ /* 0x000fe2000ff3e0ff */
[----:B------:R-:W-:Y:S01]  /*1d10*/  IMAD R9, R10, UR7, R5 ;  /* 0x000000070a097c24 */ /* 0x000fe2000f8e0205 */
[----:B------:R-:W-:Y:S01]  /*1d20*/  @!P3 LOP3.LUT R0, RZ, R17, RZ, 0x33, !PT ;  /* 0x00000011ff00b212 */ /* 0x000fe200078e33ff */
[----:B------:R-:W-:Y:S01]  /*1d30*/  VIADD R108, R176, 0x40 ;  /* 0x00000040b06c7836 */ /* 0x000fe20000000000 */
[----:B------:R-:W-:Y:S01]  /*1d40*/  IADD3.X R5, R177, UR10, RZ, P0, !PT ;  /* 0x0000000ab1057c10 */ /* 0x000fe200087fe4ff */
[----:B------:R-:W-:Y:S01]  /*1d50*/  ULDC.64 UR10, c[0x0][0x268] ;  /* 0x00009a00000a7ab9 */ /* 0x000fe20000000a00 */
[----:B------:R-:W-:Y:S01]  /*1d60*/  IADD3.X R3, R3, UR13, R9, P1, !PT ;  /* 0x0000000d03037c10 */ /* 0x000fe20008ffe409 */
[----:B------:R-:W-:Y:S01]  /*1d70*/  ULDC.64 UR12, c[0x0][0x260] ;  /* 0x00009800000c7ab9 */ /* 0x000fe20000000a00 */
[----:B------:R-:W-:Y:S01]  /*1d80*/  SHF.R.S32.HI R8, RZ, 0x1f, R0 ;  /* 0x0000001fff087819 */ /* 0x000fe20000011400 */
[----:B------:R-:W-:Y:S01]  /*1d90*/  IMAD.WIDE.U32 R28, R0, UR12, R6 ;  /* 0x0000000c001c7c25 */ /* 0x000fe2000f8e0006 */
[----:B------:R-:W-:Y:S01]  /*1da0*/  UIMAD UR31, UR30, UR5, UR31 ;  /* 0x000000051e1f72a4 */ /* 0x000fe2000f8e021f */
[----:B------:R-:W-:Y:S01]  /*1db0*/  BSSY B0, `(.L_x_1266) ;  /* 0x0000039000007945 */ /* 0x000fe20003800000 */
[----:B------:R-:W-:Y:S01]  /*1dc0*/  UMOV UR4, 0x400 ;  /* 0x0000040000047882 */ /* 0x000fe20000000000 */
[----:B------:R-:W-:Y:S01]  /*1dd0*/  IMAD.WIDE.U32 R14, R14, UR30, R4 ;  /* 0x0000001e0e0e7c25 */ /* 0x000fe2000f8e0004 */
[----:B------:R2:W-:Y:S01]  /*1de0*/  STL.64 [R1+0x90], R28 ;  /* 0x0000901c01007387 */ /* 0x0005e20000100a00 */
[----:B------:R-:W-:Y:S01]  /*1df0*/  UIADD3 UR5, UR19, -0x1, URZ ;  /* 0xffffffff13057890 */ /* 0x000fe2000fffe03f */
[----:B------:R-:W-:Y:S01]  /*1e00*/  LEA.HI R22, R16, R100, RZ, 0x4 ;  /* 0x0000006410167211 */ /* 0x000fe200078f20ff */
[----:B------:R-:W-:Y:S01]  /*1e10*/  IMAD.WIDE.U32 R26, R0, UR10, R2 ;  /* 0x0000000a001a7c25 */ /* 0x000fe2000f8e0002 */
[----:B------:R-:W-:-:S02]  /*1e20*/  IADD3 R9, R15, UR31, RZ ;  /* 0x0000001f0f097c10 */ /* 0x000fc4000fffe0ff */
[----:B------:R-:W-:Y:S01]  /*1e30*/  IADD3 R19, R10, 0x20, RZ ;  /* 0x000000200a137810 */ /* 0x000fe20007ffe0ff */
[----:B------:R-:W-:Y:S01]  /*1e40*/  IMAD R4, R8, UR12, RZ ;  /* 0x0000000c08047c24 */ /* 0x000fe2000f8e02ff */
[----:B------:R2:W-:Y:S01]  /*1e50*/  STL.64 [R1+0xa8], R26 ;  /* 0x0000a81a01007387 */ /* 0x0005e20000100a00 */
[----:B-1----:R-:W-:Y:S01]  /*1e60*/  ULEA UR4, UR32, UR4, 0x18 ;  /* 0x0000000420047291 */ /* 0x002fe2000f8ec03f */
[----:B------:R-:W-:Y:S02]  /*1e70*/  VIADD R18, R10, 0x10 ;  /* 0x000000100a127836 */ /* 0x000fe40000000000 */
[----:B------:R-:W-:Y:S01]  /*1e80*/  IMAD R21, R0, UR13, R4 ;  /* 0x0000000d00157c24 */ /* 0x000fe2000f8e0204 */
[----:B------:R-:W-:Y:S01]  /*1e90*/  UIADD3 UR13, -UR23, UR18, URZ ;  /* 0x00000012170d7290 */ /* 0x000fe2000fffe13f */
[----:B------:R2:W-:Y:S01]  /*1ea0*/  STL [R1+0x58], R108 ;  /* 0x0000586c01007387 */ /* 0x0005e20000100800 */
[----:B------:R-:W-:Y:S01]  /*1eb0*/  IMAD R4, R8, UR10, RZ ;  /* 0x0000000a08047c24 */ /* 0x000fe2000f8e02ff */
[----:B------:R-:W-:-:S02]  /*1ec0*/  LEA R203, R203, UR4, 0x1 ;  /* 0x00000004cbcb7c11 */ /* 0x000fc4000f8e08ff */
[----:B------:R2:W-:Y:S01]  /*1ed0*/  STL [R1+0x5c], R105 ;  /* 0x00005c6901007387 */ /* 0x0005e20000100800 */
[----:B------:R-:W-:Y:S01]  /*1ee0*/  ISETP.GE.AND P0, PT, R10, UR13, PT ;  /* 0x0000000d0a007c0c */ /* 0x000fe2000bf06270 */
[----:B------:R-:W-:-:S12]  /*1ef0*/  IMAD R25, R0, UR11, R4 ;  /* 0x0000000b00197c24 */ /* 0x000fd8000f8e0204 */
        /* <DEDUP_REMOVED lines=36> */
.L_x_1267:
[----:B------:R-:W-:Y:S05]  /*2140*/  BSYNC B0 ;  /* 0x0000000000007941 */ /* 0x000fea0003800000 */
.L_x_1266:
[----:B------:R-:W-:Y:S01]  /*2150*/  ISETP.GE.AND P0, PT, R18, UR13, PT ;  /* 0x0000000d12007c0c */ /* 0x000fe2000bf06270 */
[----:B------:R-:W-:Y:S01]  /*2160*/  ULEA UR10, UR19, UR27, 0x6 ;  /* 0x0000001b130a7291 */ /* 0x000fe2000f8e303f */
[----:B------:R-:W-:Y:S01]  /*2170*/  VIADD R20, R10, 0x30 ;  /* 0x000000300a147836 */ /* 0x000fe20000000000 */
[----:B------:R-:W-:Y:S01]  /*2180*/  USHF.R.S32.HI UR12, URZ, 0x1f, UR5 ;  /* 0x0000001f3f0c7899 */ /* 0x000fe20008011405 */
[----:B------:R-:W-:Y:S01]  /*2190*/  BSSY B0, `(.L_x_1268) ;  /* 0x000002e000007945 */ /* 0x000fe20003800000 */
[----:B------:R-:W-:Y:S01]  /*21a0*/  UIADD3 UR10, UR10, -0x40, URZ ;  /* 0xffffffc00a0a7890 */ /* 0x000fe2000fffe03f */
[----:B------:R-:W-:Y:S02]  /*21b0*/  ISETP.GE.AND P4, PT, R19, UR13, PT ;  /* 0x0000000d13007c0c */ /* 0x000fe4000bf86270 */
[----:B------:R-:W-:Y:S02]  /*21c0*/  ISETP.GE.AND P6, PT, R20, UR13, PT ;  /* 0x0000000d14007c0c */ /* 0x000fe4000bfc6270 */
[----:B------:R-:W-:Y:S01]  /*21d0*/  LOP3.LUT R23, R22, 0xfffffff0, RZ, 0xc0, !PT ;  /* 0xfffffff016177812 */ /* 0x000fe200078ec0ff */
[----:B------:R-:W-:Y:S01]  /*21e0*/  IMAD.U32 R101, RZ, RZ, UR10 ;  /* 0x0000000aff657e24 */ /* 0x000fe2000f8e00ff */
[----:B------:R-:W-:Y:S01]  /*21f0*/  IADD3 R104, P5, R98, UR10, RZ ;  /* 0x0000000a62687c10 */ /* 0x000fe2000ffbe0ff */
[----:B------:R-:W-:-:S12]  /*2200*/  @P0 BRA `(.L_x_1269) ;  /* 0x0000000000980947 */ /* 0x000fd80003800000 */
        /* <DEDUP_REMOVED lines=38> */
.L_x_1269:
[----:B------:R-:W-:Y:S05]  /*2470*/  BSYNC B0 ;  /* 0x0000000000007941 */ /* 0x000fea0003800000 */
.L_x_1268:
[----:B------:R-:W-:Y:S04]  /*2480*/  BSSY B0, `(.L_x_1270) ;  /* 0x0000028000007945 */ /* 0x000fe80003800000 */
        /* <DEDUP_REMOVED lines=39> */
.L_x_1271:
[----:B------:R-:W-:Y:S05]  /*2700*/  BSYNC B0 ;  /* 0x0000000000007941 */ /* 0x000fea0003800000 */
.L_x_1270:
        /* <DEDUP_REMOVED lines=40> */
.L_x_1273:
[----:B------:R-:W-:Y:S05]  /*2990*/  BSYNC B0 ;  /* 0x0000000000007941 */ /* 0x000fea0003800000 */
.L_x_1272:
[----:B------:R-:W-:Y:S01]  /*29a0*/  IMAD.IADD R107, R29, 0x1, R21 ;  /* 0x000000011d6b7824 */ /* 0x000fe200078e0215 */
[----:B------:R-:W-:Y:S01]  /*29b0*/  UIMAD UR32, UR5, -0x40, UR26 ;  /* 0xffffffc0052078a4 */ /* 0x000fe2000f8e021a */
[----:B------:R-:W-:Y:S01]  /*29c0*/  IMAD.MOV.U32 R106, RZ, RZ, R28 ;  /* 0x000000ffff6a7224 */ /* 0x000fe200078e001c */
[----:B------:R-:W-:Y:S01]  /*29d0*/  USHF.L.U64.HI UR13, UR8, 0x6, UR9 ;  /* 0x00000006080d7899 */ /* 0x000fe20008010209 */
[----:B------:R-:W-:Y:S01]  /*29e0*/  IMAD.U32 R17, RZ, RZ, UR5 ;  /* 0x00000005ff117e24 */ /* 0x000fe2000f8e00ff */
[----:B------:R-:W-:Y:S01]  /*29f0*/  USHF.L.U32 UR27, UR8, 0x6, URZ ;  /* 0x00000006081b7899 */ /* 0x000fe2000800063f */
[----:B-1-34-:R-:W-:Y:S01]  /*2a00*/  IMAD.IADD R4, R100, 0x1, -R23 ;  /* 0x0000000164047824 */ /* 0x01afe200078e0a17 */
[----:B------:R1:W-:Y:S01]  /*2a10*/  STL.64 [R1+0x88], R106 ;  /* 0x0000886a01007387 */ /* 0x0003e20000100a00 */
[----:B------:R-:W-:Y:S01]  /*2a20*/  ISETP.GE.AND P1, PT, R10, UR32, PT ;  /* 0x000000200a007c0c */ /* 0x000fe2000bf26270 */
[----:B------:R-:W-:Y:S01]  /*2a30*/  UIMAD UR10, UR13, UR5, URZ ;  /* 0x000000050d0a72a4 */ /* 0x000fe2000f8e023f */
[----:B------:R-:W-:Y:S01]  /*2a40*/  SHF.R.S32.HI R14, RZ, 0x4, R22 ;  /* 0x00000004ff0e7819 */ /* 0x000fe20000011416 */
[----:B------:R-:W-:Y:S01]  /*2a50*/  IMAD.WIDE.U32 R2, R17, UR27, R106 ;  /* 0x0000001b11027c25 */ /* 0x000fe2000f8e006a */
[----:B------:R-:W-:Y:S01]  /*2a60*/  BSSY B0, `(.L_x_1274) ;  /* 0x0000025000007945 */ /* 0x000fe20003800000 */
[----:B------:R-:W-:Y:S01]  /*2a70*/  UIMAD UR10, UR12, UR27, UR10 ;  /* 0x0000001b0c0a72a4 */ /* 0x000fe2000f8e020a */
[----:B------:R-:W-:-:S02]  /*2a80*/  ISETP.GE.AND P6, PT, R18, UR32, PT ;  /* 0x0000002012007c0c */ /* 0x000fc4000bfc6270 */
[----:B------:R-:W-:Y:S02]  /*2a90*/  ISETP.GE.AND P0, PT, R19, UR32, PT ;  /* 0x0000002013007c0c */ /* 0x000fe4000bf06270 */
[----:B------:R-:W-:Y:S01]  /*2aa0*/  LEA.HI R13, R22, R14, RZ, 0x1 ;  /* 0x0000000e160d7211 */ /* 0x000fe200078f08ff */
[----:B------:R-:W-:Y:S01]  /*2ab0*/  VIADD R5, R3, UR10 ;  /* 0x0000000a03057c36 */ /* 0x000fe20008000000 */
[----:B------:R-:W-:Y:S01]  /*2ac0*/  SHF.R.S32.HI R0, RZ, 0x1f, R4 ;  /* 0x0000001fff007819 */ /* 0x000fe20000011404 */
[----:B------:R-:W-:Y:S08]  /*2ad0*/  @P1 BRA `(.L_x_1275) ;  /* 0x0000000000741947 */ /* 0x000ff00003800000 */
        /* <DEDUP_REMOVED lines=29> */
.L_x_1275:
[----:B------:R-:W-:Y:S05]  /*2cb0*/  BSYNC B0 ;  /* 0x0000000000007941 */ /* 0x000fea0003800000 */
.L_x_1274:
[----:B------:R-:W-:Y:S01]  /*2cc0*/  USHF.L.U64.HI UR30, UR8, 0x4, UR9 ;  /* 0x00000004081e7899 */ /* 0x000fe20008010209 */
[----:B------:R-:W-:Y:S01]  /*2cd0*/  BSSY B0, `(.L_x_1276) ;  /* 0x0000023000007945 */ /* 0x000fe20003800000 */
[----:B------:R-:W-:Y:S01]  /*2ce0*/  USHF.L.U32 UR31, UR8, 0x4, URZ ;  /* 0x00000004081f7899 */ /* 0x000fe2000800063f */
[----:B------:R-:W-:Y:S02]  /*2cf0*/  LEA.HI R16, R0, R4, RZ, 0x3 ;  /* 0x0000000400107211 */ /* 0x000fe400078f18ff */
        /* <DEDUP_REMOVED lines=32> */
.L_x_1277:
[----:B------:R-:W-:Y:S05]  /*2f00*/  BSYNC B0 ;  /* 0x0000000000007941 */ /* 0x000fea0003800000 */
.L_x_1276:
[----:B-1-34-:R-:W-:Y:S01]  /*2f10*/  LOP3.LUT R6, R13, 0xfffffffe, RZ, 0xc0, !PT ;  /* 0xfffffffe0d067812 */ /* 0x01afe200078ec0ff */
[----:B------:R-:W-:Y:S01]  /*2f20*/  BSSY B0, `(.L_x_1278) ;  /* 0x0000027000007945 */ /* 0x000fe20003800000 */
[----:B------:R-:W-:Y:S02]  /*2f30*/  LOP3.LUT R0, R16, 0xfffffff8, RZ, 0xc0, !PT ;  /* 0xfffffff810007812 */ /* 0x000fe400078ec0ff */
[----:B------:R-:W-:Y:S01]  /*2f40*/  ISETP.GE.AND P6, PT, R20, UR32, PT ;  /* 0x0000002014007c0c */ /* 0x000fe2000bfc6270 */
[----:B------:R-:W-:Y:S02]  /*2f50*/  IMAD.IADD R13, R14, 0x1, -R6 ;  /* 0x000000010e0d7824 */ /* 0x000fe400078e0a06 */
[----:B------:R-:W-:Y:S01]  /*2f60*/  IMAD.IADD R52, R4, 0x1, -R0 ;  /* 0x0000000104347824 */ /* 0x000fe200078e0a00 */
[----:B------:R-:W-:Y:S09]  /*2f70*/  @P0 BRA `(.L_x_1279) ;  /* 0x0000000000840947 */ /* 0x000ff20003800000 */
        /* <DEDUP_REMOVED lines=33> */
.L_x_1279:
[----:B------:R-:W-:Y:S05]  /*3190*/  BSYNC B0 ;  /* 0x0000000000007941 */ /* 0x000fea0003800000 */
.L_x_1278:
        /* <DEDUP_REMOVED lines=36> */
.L_x_1281:
[----:B------:R-:W-:Y:S05]  /*33e0*/  BSYNC B0 ;  /* 0x0000000000007941 */ /* 0x000fea0003800000 */
.L_x_1280:
[----:B------:R-:W0:Y:S01]  /*33f0*/  LDGDEPBAR ;  /* 0x00000000000079af */ /* 0x000e220000000000 */
[----:B------:R-:W-:Y:S01]  /*3400*/  ISETP.GE.AND P1, PT, R10, UR32, PT ;  /* 0x000000200a007c0c */ /* 0x000fe2000bf26270 */
[----:B------:R-:W-:Y:S01]  /*3410*/  USHF.L.U64.HI UR10, UR6, 0x6, UR7 ;  /* 0x00000006060a7899 */ /* 0x000fe20008010207 */
[----:B------:R-:W-:Y:S01]  /*3420*/  IMAD.SHL.U32 R0, R24, 0x40, RZ ;  /* 0x0000004018007824 */ /* 0x000fe200078e00ff */
[----:B------:R-:W-:Y:S01]  /*3430*/  USHF.L.U32 UR11, UR6, 0x6, URZ ;  /* 0x00000006060b7899 */ /* 0x000fe2000800063f */
[----:B------:R-:W-:Y:S01]  /*3440*/  IMAD.SHL.U32 R2, R52, 0x40, RZ ;  /* 0x0000004034027824 */ /* 0x000fe200078e00ff */
[----:B------:R-:W-:Y:S01]  /*3450*/  UIMAD UR8, UR10, UR5, URZ ;  /* 0x000000050a0872a4 */ /* 0x000fe2000f8e023f */
[----:B-1-34-:R-:W-:Y:S01]  /*3460*/  IMAD.IADD R7, R27, 0x1, R25 ;  /* 0x000000011b077824 */ /* 0x01afe200078e0219 */
[----:B------:R-:W-:Y:S01]  /*3470*/  LOP3.LUT R0, R0, 0x1c0, RZ, 0xc0, !PT ;  /* 0x000001c000007812 */ /* 0x000fe200078ec0ff */
[----:B------:R-:W-:Y:S01]  /*3480*/  IMAD.MOV.U32 R6, RZ, RZ, R26 ;  /* 0x000000ffff067224 */ /* 0x000fe200078e001a */
[----:B------:R-:W-:Y:S01]  /*3490*/  UIMAD UR8, UR12, UR11, UR8 ;  /* 0x0000000b0c0872a4 */ /* 0x000fe2000f8e0208 */
[----:B------:R-:W-:Y:S01]  /*34a0*/  IMAD.SHL.U32 R3, R10, 0x8, RZ ;  /* 0x000000080a037824 */ /* 0x000fe200078e00ff */
[----:B------:R-:W-:Y:S01]  /*34b0*/  LOP3.LUT R2, R2, 0x1c0, RZ, 0xc0, !PT ;  /* 0x000001c002027812 */ /* 0x000fe200078ec0ff */
[----:B------:R-:W-:Y:S01]  /*34c0*/  IMAD.SHL.U32 R4, R13, 0x8, RZ ;  /* 0x000000080d047824 */ /* 0x000fe200078e00ff */
[----:B------:R1:W-:Y:S01]  /*34d0*/  STL.64 [R1+0xa0], R6 ;  /* 0x0000a00601007387 */ /* 0x0003e20000100a00 */
[----:B------:R-:W-:Y:S01]  /*34e0*/  BSSY B0, `(.L_x_1282) ;  /* 0x0000030000007945 */ /* 0x000fe20003800000 */
[----:B------:R-:W-:Y:S01]  /*34f0*/  LOP3.LUT R5, R0, 0x8, R3, 0xf8, !PT ;  /* 0x0000000800057812 */ /* 0x000fe200078ef803 */
[----:B------:R-:W-:Y:S01]  /*3500*/  IMAD.SHL.U32 R8, R16, 0x40, RZ ;  /* 0x0000004010087824 */ /* 0x000fe200078e00ff */
[----:B------:R-:W-:-:S02]  /*3510*/  SHF.R.U32.HI R3, RZ, 0x3, R0 ;  /* 0x00000003ff037819 */ /* 0x000fc40000011600 */
[----:B------:R-:W-:Y:S02]  /*3520*/  LOP3.LUT R4, R2, 0x8, R4, 0xf8, !PT ;  /* 0x0000000802047812 */ /* 0x000fe400078ef804 */
[----:B------:R-:W-:Y:S01]  /*3530*/  SHF.R.U32.HI R0, RZ, 0x3, R2 ;  /* 0x00000003ff007819 */ /* 0x000fe20000011602 */
[----:B------:R-:W-:-:S04]  /*3540*/  DEPBAR.LE SB0, 0x0 ;  /* 0x000080000000791a */ /* 0x000fc80000000000 */
[----:B------:R-:W-:Y:S01]  /*3550*/  BAR.SYNC.DEFER_BLOCKING 0x0 ;  /* 0x0000000000007b1d */ /* 0x000fe20000010000 */
[----:B------:R-:W-:Y:S02]  /*3560*/  ISETP.GE.AND P6, PT, R18, UR32, PT ;  /* 0x0000002012007c0c */ /* 0x000fe4000bfc6270 */
[----:B------:R-:W-:Y:S02]  /*3570*/  ISETP.GE.AND P0, PT, R19, UR32, PT ;  /* 0x0000002013007c0c */ /* 0x000fe4000bf06270 */
[----:B------:R-:W-:Y:S02]  /*3580*/  LOP3.LUT R12, R5, R3, RZ, 0x3c, !PT ;  /* 0x00000003050c7212 */ /* 0x000fe400078e3cff */
[----:B------:R-:W-:Y:S02]  /*3590*/  LOP3.LUT R0, R4, R0, RZ, 0x3c, !PT ;  /* 0x0000000004007212 */ /* 0x000fe400078e3cff */
[----:B------:R-:W-:Y:S01]  /*35a0*/  LEA R99, R96, UR23, 0x4 ;  /* 0x0000001760637c11 */ /* 0x000fe2000f8e20ff */
[----:B-1----:R-:W-:-:S04]  /*35b0*/  IMAD.WIDE.U32 R6, R17, UR11, R6 ;  /* 0x0000000b11067c25 */ /* 0x002fc8000f8e0006 */
[----:B------:R-:W-:Y:S01]  /*35c0*/  VIADD R9, R7, UR8 ;  /* 0x0000000807097c36 */ /* 0x000fe20008000000 */
        /* <DEDUP_REMOVED lines=33> */
.L_x_1283:
[----:B------:R-:W-:Y:S05]  /*37e0*/  BSYNC B0 ;  /* 0x0000000000007941 */ /* 0x000fea0003800000 */
.L_x_1282:
[----:B------:R1:W-:Y:S01]  /*37f0*/  @P6 STS.128 [R203+0xc800], RZ ;  /* 0x00c800ffcb006388 */ /* 0x0003e20000000c00 */
[----:B------:R-:W-:Y:S01]  /*3800*/  USHF.L.U64.HI UR12, UR6, 0x4, UR7 ;  /* 0x00000004060c7899 */ /* 0x000fe20008010207 */
[----:B------:R-:W-:Y:S01]  /*3810*/  BSSY B0, `(.L_x_1284) ;  /* 0x0000025000007945 */ /* 0x000fe20003800000 */
[----:B------:R-:W-:Y:S01]  /*3820*/  USHF.L.U32 UR23, UR6, 0x4, URZ ;  /* 0x0000000406177899 */ /* 0x000fe2000800063f */
[----:B------:R1:W-:Y:S01]  /*3830*/  @P6 STS.128 [R203+0xe800], RZ ;  /* 0x00e800ffcb006388 */ /* 0x0003e20000000c00 */
[----:B----4-:R-:W-:-:S03]  /*3840*/  LOP3.LUT R5, R0, 0xfffffe00, R8, 0xf8, !PT ;  /* 0xfffffe0000057812 */ /* 0x010fc600078ef808 */
        /* <DEDUP_REMOVED lines=8> */
[----:B------:R-:W4:Y:S01]  /*38d0*/  @!P4 LDC.64 R10, c[0x0][0x220] ;  /* 0x00008800ff0acb82 */ /* 0x000f220000000a00 */
        /* <DEDUP_REMOVED lines=24> */
.L_x_1285:
[----:B------:R-:W-:Y:S05]  /*3a60*/  BSYNC B0 ;  /* 0x0000000000007941 */ /* 0x000fea0003800000 */
.L_x_1284:
[----:B------:R2:W-:Y:S01]  /*3a70*/  @P0 STS.128 [R203+0xd000], RZ ;  /* 0x00d000ffcb000388 */ /* 0x0005e20000000c00 */
[----:B------:R-:W-:Y:S01]  /*3a80*/  IMAD R0, R96, 0x400, R5 ;  /* 0x0000040060007824 */ /* 0x000fe200078e0205 */
[----:B------:R-:W-:Y:S01]  /*3a90*/  UIADD3 UR33, UR26, -UR22, -UR18 ;  /* 0x800000161a217290 */ /* 0x000fe2000fffe812 */
[----:B-1-34-:R-:W-:Y:S01]  /*3aa0*/  IMAD R2, R13, 0x200, R12 ;  /* 0x000002000d027824 */ /* 0x01afe200078e020c */
[----:B------:R2:W-:Y:S01]  /*3ab0*/  @P0 STS.128 [R203+0xf000], RZ ;  /* 0x00f000ffcb000388 */ /* 0x0005e20000000c00 */
[----:B------:R-:W-:Y:S01]  /*3ac0*/  BSSY B0, `(.L_x_1286) ;  /* 0x0000027000007945 */ /* 0x000fe20003800000 */
[----:B------:R-:W-:Y:S02]  /*3ad0*/  ISETP.GE.AND P6, PT, R20, UR32, PT ;  /* 0x0000002014007c0c */ /* 0x000fe4000bfc6270 */
[----:B------:R2:W-:Y:S01]  /*3ae0*/  @P0 STS.128 [R203+0x11000], RZ ;  /* 0x011000ffcb000388 */ /* 0x0005e20000000c00 */
[----:B------:R-:W-:Y:S02]  /*3af0*/  LEA R187, R0, UR4, 0x1 ;  /* 0x0000000400bb7c11 */ /* 0x000fe4000f8e08ff */
[----:B------:R-:W-:Y:S01]  /*3b00*/  LEA R180, R2, UR4, 0x1 ;  /* 0x0000000402b47c11 */ /* 0x000fe2000f8e08ff */
[----:B------:R-:W-:Y:S07]  /*3b10*/  @P0 BRA `(.L_x_1287) ;  /* 0x0000000000840947 */ /* 0x000fee0003800000 */
        /* <DEDUP_REMOVED lines=33> */
.L_x_1287:
[----:B------:R-:W-:Y:S05]  /*3d30*/  BSYNC B0 ;  /* 0x0000000000007941 */ /* 0x000fea0003800000 */
.L_x_1286:
        /* <DEDUP_REMOVED lines=8> */
[----:B-1-3--:R-:W-:Y:S01]  /*3dc0*/  IMAD.U32 R2, RZ, RZ, UR6 ;  /* 0x00000006ff027e24 */ /* 0x00afe2000f8e00ff */
[----:B------:R-:W-:Y:S01]  /*3dd0*/  ISETP.GE.AND P3, PT, R176, UR8, PT ;  /* 0x00000008b0007c0c */ /* 0x000fe2000bf66270 */
[----:B------:R-:W-:Y:S01]  /*3de0*/  IMAD.MOV.U32 R8, RZ, RZ, R6 ;  /* 0x000000ffff087224 */ /* 0x000fe200078e0006 */
[----:B------:R-:W-:Y:S01]  /*3df0*/  ISETP.GE.AND P2, PT, R108, UR8, PT ;  /* 0x000000086c007c0c */ /* 0x000fe2000bf46270 */
[----:B------:R-:W-:Y:S01]  /*3e00*/  UIMAD UR9, UR7, 0x30, URZ ;  /* 0x00000030070978a4 */ /* 0x000fe2000f8e023f */
[----:B------:R-:W-:Y:S01]  /*3e10*/  ISETP.GE.AND P0, PT, R105, UR8, PT ;  /* 0x0000000869007c0c */ /* 0x000fe2000bf06270 */
[----:B------:R-:W-:-:S04]  /*3e20*/  IMAD.WIDE.U32 R2, R2, 0x30, R8 ;  /* 0x0000003002027825 */ /* 0x000fc800078e0008 */
[----:B------:R-:W-:-:S04]  /*3e30*/  VIADD R0, R3, UR9 ;  /* 0x0000000903007c36 */ /* 0x000fc80008000000 */
        /* <DEDUP_REMOVED lines=25> */
.L_x_1289:
[----:B------:R-:W-:Y:S05]  /*3fd0*/  BSYNC B0 ;  /* 0x0000000000007941 */ /* 0x000fea0003800000 */
.L_x_1288:
[----:B---3--:R-:W-:Y:S01]  /*3fe0*/  LDSM.16.M88.4 R8, [R187] ;  /* 0x00000000bb08783b */ /* 0x008fe20000000200 */
[----:B------:R-:W-:Y:S01]  /*3ff0*/  LOP3.LUT P0, RZ, R24, 0x2, RZ, 0xc0, !PT ;  /* 0x0000000218ff7812 */ /* 0x000fe2000780c0ff */
[----:B------:R-:W-:Y:S01]  /*4000*/  IMAD.MOV.U32 R4, RZ, RZ, 0x10 ;  /* 0x00000010ff047424 */ /* 0x000fe200078e00ff */
[----:B------:R-:W-:Y:S01]  /*4010*/  LOP3.LUT P1, RZ, R52, 0x2, RZ, 0xc0, !PT ;  /* 0x0000000234ff7812 */ /* 0x000fe2000782c0ff */
[----:B------:R-:W3:Y:S01]  /*4020*/  LDSM.16.M88.4 R20, [R180+0x6000] ;  /* 0x00600000b414783b */ /* 0x000ee20000000200 */
[----:B------:R-:W-:Y:S01]  /*4030*/  VIADD R0, R180, 0x6000 ;  /* 0x00006000b4007836 */ /* 0x000fe20000000000 */
[----:B------:R-:W-:Y:S01]  /*4040*/  UMOV UR8, UR5 ;  /* 0x0000000500087c82 */ /* 0x000fe20008000000 */
[----:B------:R-:W-:Y:S01]  /*4050*/  SEL R4, R4, 0xfffffff0, !P1 ;  /* 0xfffffff004047807 */ /* 0x000fe20004800000 */
[----:B------:R-:W5:Y:S01]  /*4060*/  LDSM.16.M88.4 R16, [R180+0x6800] ;  /* 0x00680000b410783b */ /* 0x000f620000000200 */
[----:B------:R-:W-:Y:S01]  /*4070*/  VIADD R191, R180, 0x6020 ;  /* 0x00006020b4bf7836 */ /* 0x000fe20000000000 */
[----:B------:R-:W-:Y:S01]  /*4080*/  LOP3.LUT P1, RZ, R52, 0x4, RZ, 0xc0, !PT ;  /* 0x0000000434ff7812 */ /* 0x000fe2000782c0ff */
[----:B------:R-:W-:Y:S01]  /*4090*/  IMAD.SHL.U32 R100, R100, 0x2, RZ ;  /* 0x0000000264647824 */ /* 0x000fe200078e00ff */
[----:B--2---:R-:W2:Y:S01]  /*40a0*/  LDSM.16.M88.4 R28, [R180+0x7000] ;  /* 0x00700000b41c783b */ /* 0x004ea20000000200 */
[----:B------:R-:W-:Y:S01]  /*40b0*/  IMAD R188, R4, 0x2, R187 ;  /* 0x0000000204bc7824 */ /* 0x000fe200078e02bb */
[----:B------:R-:W-:Y:S01]  /*40c0*/  UISETP.GT.AND UP0, UPT, UR8, UR14, UPT ;  /* 0x0000000e0800728c */ /* 0x000fe2000bf04270 */
[----:B------:R-:W-:Y:S01]  /*40d0*/  @P0 VIADD R191, R0, 0xffffffe0 ;  /* 0xffffffe000bf0836 */ /* 0x000fe20000000000 */
[----:B------:R-:W4:Y:S01]  /*40e0*/  LDSM.16.M88.4 R48, [R180+0x7800] ;  /* 0x00780000b430783b */ /* 0x000f220000000200 */
[----:B------:R-:W-:Y:S01]  /*40f0*/  IMAD.MOV.U32 R0, RZ, RZ, 0x20 ;  /* 0x00000020ff007424 */ /* 0x000fe200078e00ff */
[----:B------:R-:W-:Y:S01]  /*4100*/  LOP3.LUT P0, RZ, R24, 0x4, RZ, 0xc0, !PT ;  /* 0x0000000418ff7812 */ /* 0x000fe2000780c0ff */
[----:B-1----:R-:W-:Y:S01]  /*4110*/  IMAD.IADD R6, R97, 0x1, R99 ;  /* 0x0000000161067824 */ /* 0x002fe200078e0263 */
[----:B------:R-:W-:Y:S01]  /*4120*/  LDSM.16.M88.4 R12, [R188] ;  /* 0x00000000bc0c783b */ /* 0x000fe20000000200 */
[----:B------:R-:W-:Y:S01]  /*4130*/  LOP3.LUT R3, R100, 0x6, RZ, 0xc0, !PT ;  /* 0x0000000664037812 */ /* 0x000fe200078ec0ff */
[----:B------:R-:W-:Y:S01]  /*4140*/  IMAD.U32 R7, RZ, RZ, UR26 ;  /* 0x0000001aff077e24 */ /* 0x000fe2000f8e00ff */
[C---:B------:R-:W-:Y:S01]  /*4150*/  SEL R2, R0.reuse, 0xffffffe0, !P1 ;  /* 0xffffffe000027807 */ /* 0x040fe20004800000 */
[----:B------:R-:W1:Y:S01]  /*4160*/  LDSM.16.M88.4 R56, [R191] ;  /* 0x00000000bf38783b */ /* 0x000e620000000200 */
[----:B------:R-:W-:Y:S01]  /*4170*/  SEL R0, R0, 0xffffffe0, !P0 ;  /* 0xffffffe000007807 */ /* 0x000fe20004000000 */
[----:B------:R-:W-:Y:S01]  /*4180*/  UIADD3 UR9, UR28, -0x4ab325aa, URZ ;  /* 0xb54cda561c097890 */ /* 0x000fe2000fffe03f */
[----:B------:R-:W-:Y:S01]  /*4190*/  VIADDMNMX R207, R6, UR21, R7, PT ;  /* 0x0000001506cf7c46 */ /* 0x000fe2000b800107 */
[----:B------:R-:W1:Y:S01]  /*41a0*/  LDSM.16.M88.4 R44, [R191+0x800] ;  /* 0x00080000bf2c783b */ /* 0x000e620000000200 */
[----:B------:R-:W-:Y:S01]  /*41b0*/  IMAD R190, R2, 0x2, R187 ;  /* 0x0000000202be7824 */ /* 0x000fe200078e02bb */
[----:B------:R-:W-:Y:S01]  /*41c0*/  VIADDMNMX R205, R6, UR33, RZ, !PT ;  /* 0x0000002106cd7c46 */ /* 0x000fe2000f8001ff */
[----:B------:R-:W-:Y:S01]  /*41d0*/  IMAD R186, R0, 0x2, R180 ;  /* 0x0000000200ba7824 */ /* 0x000fe200078e02b4 */
[----:B------:R-:W1:Y:S01]  /*41e0*/  LDSM.16.M88.4 R64, [R191+0x1000] ;  /* 0x00100000bf40783b */ /* 0x000e620000000200 */
[----:B------:R-:W-:-:S02]  /*41f0*/  IMAD R189, R2, 0x2, R188 ;  /* 0x0000000202bd7824 */ /* 0x000fc400078e02bc */
[----:B------:R-:W-:Y:S01]  /*4200*/  IMAD R185, R0, 0x2, R191 ;  /* 0x0000000200b97824 */ /* 0x000fe200078e02bf */
[----:B------:R-:W1:Y:S01]  /*4210*/  LDSM.16.M88.4 R72, [R191+0x1800] ;  /* 0x00180000bf48783b */ /* 0x000e620000000200 */
[----:B------:R-:W-:Y:S01]  /*4220*/  IMAD.U32 R0, RZ, RZ, UR5 ;  /* 0x00000005ff007e24 */ /* 0x000fe2000f8e00ff */
[----:B------:R-:W-:Y:S01]  /*4230*/  UIADD3 UR5, UR29, 0x646e171e, URZ ;  /* 0x646e171e1d057890 */ /* 0x000fe2000fffe03f */
[C---:B------:R-:W-:Y:S01]  /*4240*/  VIADD R202, R191.reuse, 0x800 ;  /* 0x00000800bfca7836 */ /* 0x040fe20000000000 */
[----:B------:R-:W-:Y:S01]  /*4250*/  LDSM.16.M88.4 R76, [R186+0x6000] ;  /* 0x00600000ba4c783b */ /* 0x000fe20000000200 */
[----:B------:R-:W-:Y:S02]  /*4260*/  IMAD R0, R0, 0x40, R3 ;  /* 0x0000004000007824 */ /* 0x000fe400078e0203 */
[C---:B------:R-:W-:Y:S01]  /*4270*/  VIADD R201, R191.reuse, 0x1000 ;  /* 0x00001000bfc97836 */ /* 0x040fe20000000000 */
[C---:B---3--:R-:W-:Y:S01]  /*4280*/  HMMA.16816.F32 R40, R8.reuse, R20, RZ ;  /* 0x000000140828723c */ /* 0x048fe200000018ff */
[----:B------:R-:W-:Y:S01]  /*4290*/  LDSM.16.M88.4 R84, [R186+0x6800] ;  /* 0x00680000ba54783b */ /* 0x000fe20000000200 */
[C---:B------:R-:W-:Y:S01]  /*42a0*/  VIADD R3, R0.reuse, 0x1 ;  /* 0x0000000100037836 */ /* 0x040fe20000000000 */
[CC--:B------:R-:W-:Y:S01]  /*42b0*/  ISETP.GE.AND P0, PT, R0.reuse, R207.reuse, PT ;  /* 0x000000cf0000720c */ /* 0x0c0fe20003f06270 */
[----:B------:R-:W-:Y:S01]  /*42c0*/  VIADD R200, R191, 0x1800 ;  /* 0x00001800bfc87836 */ /* 0x000fe20000000000 */
[----:B------:R-:W-:Y:S01]  /*42d0*/  LDSM.16.M88.4 R80, [R186+0x7000] ;  /* 0x00700000ba50783b */ /* 0x000fe20000000200 */
[C---:B------:R-:W-:Y:S01]  /*42e0*/  HMMA.16816.F32 R36, R8.reuse, R22, RZ ;  /* 0x000000160824723c */ /* 0x040fe200000018ff */
[----:B------:R-:W-:Y:S01]  /*42f0*/  ISETP.GE.AND P6, PT, R3, R207, PT ;  /* 0x000000cf0300720c */ /* 0x000fe20003fc6270 */
[C---:B------:R-:W-:Y:S01]  /*4300*/  VIADD R199, R191.reuse, 0x2000 ;  /* 0x00002000bfc77836 */ /* 0x040fe20000000000 */
[----:B------:R-:W-:Y:S01]  /*4310*/  LDSM.16.M88.4 R88, [R186+0x7800] ;  /* 0x00780000ba58783b */ /* 0x000fe20000000200 */
[-C--:B------:R-:W-:Y:S01]  /*4320*/  ISETP.LT.OR P0, PT, R0, R205.reuse, P0 ;  /* 0x000000cd0000720c */ /* 0x080fe20000701670 */
[----:B------:R-:W-:Y:S01]  /*4330*/  VIADD R198, R191, 0x2800 ;  /* 0x00002800bfc67836 */ /* 0x000fe20000000000 */
[----:B-----5:R-:W-:Y:S01]  /*4340*/  HMMA.16816.F32 R32, R8, R16, RZ ;  /* 0x000000100820723c */ /* 0x020fe200000018ff */
[----:B------:R-:W-:Y:S01]  /*4350*/  LDSM.16.M88.4 R92, [R186+0x8800] ;  /* 0x00880000ba5c783b */ /* 0x000fe20000000200 */
[----:B------:R-:W-:Y:S01]  /*4360*/  ISETP.LT.OR P6, PT, R3, R205, P6 ;  /* 0x000000cd0300720c */ /* 0x000fe200037c1670 */
[----:B------:R-:W-:-:S02]  /*4370*/  VIADD R197, R191, 0x3000 ;  /* 0x00003000bfc57836 */ /* 0x000fc40000000000 */
[----:B------:R-:W0:Y:S01]  /*4380*/  LDGDEPBAR ;  /* 0x00000000000079af */ /* 0x000e220000000000 */
[C---:B------:R-:W-:Y:S01]  /*4390*/  HMMA.16816.F32 R24, R8.reuse, R18, RZ ;  /* 0x000000120818723c */ /* 0x040fe200000018ff */
[C---:B------:R-:W-:Y:S02]  /*43a0*/  VIADD R196, R191.reuse, 0x3800 ;  /* 0x00003800bfc47836 */ /* 0x040fe40000000000 */
[----:B------:R-:W3:Y:S01]  /*43b0*/  LDSM.16.M88.4 R16, [R190] ;  /* 0x00000000be10783b */ /* 0x000ee20000000200 */
[C---:B------:R-:W-:Y:S02]  /*43c0*/  VIADD R195, R191.reuse, 0x4000 ;  /* 0x00004000bfc37836 */ /* 0x040fe40000000000 */
[----:B--2---:R-:W-:Y:S01]  /*43d0*/  HMMA.16816.F32 R20, R8, R28, RZ ;  /* 0x0000001c0814723c */ /* 0x004fe200000018ff */
[C---:B------:R-:W-:Y:S02]  /*43e0*/  VIADD R194, R191.reuse, 0x4800 ;  /* 0x00004800bfc27836 */ /* 0x040fe40000000000 */
[----:B------:R-:W-:-:S02]  /*43f0*/  VIADD R193, R191, 0x5000 ;  /* 0x00005000bfc17836 */ /* 0x000fc40000000000 */
[----:B------:R-:W-:Y:S01]  /*4400*/  VIADD R192, R191, 0x5800 ;  /* 0x00005800bfc07836 */ /* 0x000fe20000000000 */
[C---:B------:R-:W-:Y:S06]  /*4410*/  HMMA.16816.F32 R52, R8.reuse, R30, RZ ;  /* 0x0000001e0834723c */ /* 0x040fec00000018ff */
[C---:B----4-:R-:W-:Y:S06]  /*4420*/  HMMA.16816.F32 R60, R8.reuse, R48, RZ ;  /* 0x00000030083c723c */ /* 0x050fec00000018ff */
[----:B------:R-:W-:Y:S01]  /*4430*/  HMMA.16816.F32 R8, R8, R50, RZ ;  /* 0x000000320808723c */ /* 0x000fe200000018ff */
[----:B------:R-:W-:Y:S05]  /*4440*/  LDSM.16.M88.4 R48, [R185] ;  /* 0x00000000b930783b */ /* 0x000fea0000000200 */
[C---:B-1----:R-:W-:Y:S06]  /*4450*/  HMMA.16816.F32 R68, R12.reuse, R56, R40 ;  /* 0x000000380c44723c */ /* 0x042fec0000001828 */
[C---:B------:R-:W-:Y:S06]  /*4460*/  HMMA.16816.F32 R56, R12.reuse, R58, R36 ;  /* 0x0000003a0c38723c */ /* 0x040fec0000001824 */
[C---:B------:R-:W-:Y:S06]  /*4470*/  HMMA.16816.F32 R36, R12.reuse, R44, R32 ;  /* 0x0000002c0c24723c */ /* 0x040fec0000001820 */
[C---:B------:R-:W-:Y:S06]  /*4480*/  HMMA.16816.F32 R32, R12.reuse, R46, R24 ;  /* 0x0000002e0c20723c */ /* 0x040fec0000001818 */
[C---:B------:R-:W-:Y:S06]  /*4490*/  HMMA.16816.F32 R28, R12.reuse, R64, R20 ;  /* 0x000000400c1c723c */ /* 0x040fec0000001814 */
[C---:B------:R-:W-:Y:S01]  /*44a0*/  HMMA.16816.F32 R24, R12.reuse, R66, R52 ;  /* 0x000000420c18723c */ /* 0x040fe20000001834 */
[----:B------:R-:W-:Y:S05]  /*44b0*/  LDSM.16.M88.4 R64, [R185+0x1000] ;  /* 0x00100000b940783b */ /* 0x000fea0000000200 */
[C---:B------:R-:W-:Y:S01]  /*44c0*/  HMMA.16816.F32 R20, R12.reuse, R72, R60 ;  /* 0x000000480c14723c */ /* 0x040fe2000000183c */
[----:B------:R-:W-:Y:S05]  /*44d0*/  LDSM.16.M88.4 R60, [R185+0x800] ;  /* 0x00080000b93c783b */ /* 0x000fea0000000200 */
[----:B------:R-:W-:Y:S01]  /*44e0*/  HMMA.16816.F32 R40, R12, R74, R8 ;  /* 0x0000004a0c28723c */ /* 0x000fe20000001808 */
[----:B------:R-:W1:Y:S04]  /*44f0*/  LDSM.16.M88.4 R8, [R189] ;  /* 0x00000000bd08783b */ /* 0x000e680000000200 */
[----:B------:R-:W2:Y:S01]  /*4500*/  LDSM.16.M88.4 R72, [R185+0x1800] ;  /* 0x00180000b948783b */ /* 0x000ea20000000200 */
[C---:B---3--:R-:W-:Y:S03]  /*4510*/  HMMA.16816.F32 R44, R16.reuse, R76, R68 ;  /* 0x0000004c102c723c */ /* 0x048fe60000001844 */
[----:B------:R-:W-:Y:S03]  /*4520*/  LDSM.16.M88.4 R12, [R187+0x2000] ;  /* 0x00200000bb0c783b */ /* 0x000fe60000000200 */
[C---:B------:R-:W-:Y:S01]  /*4530*/  HMMA.16816.F32 R56, R16.reuse, R78, R56 ;  /* 0x0000004e1038723c */ /* 0x040fe20000001838 */
[----:B------:R-:W3:Y:S04]  /*4540*/  LDSM.16.M88.4 R76, [R180+0x8000] ;  /* 0x00800000b44c783b */ /* 0x000ee80000000200 */
[----:B------:R-:W-:Y:S01]  /*4550*/  LDSM.16.M88.4 R68, [R191+0x2000] ;  /* 0x00200000bf44783b */ /* 0x000fe20000000200 */
        /* <DEDUP_REMOVED lines=8> */
[----:B------:R-:W4:Y:S05]  /*45e0*/  LDSM.16.M88.4 R88, [R180+0x8800] ;  /* 0x00880000b458783b */ /* 0x000f2a0000000200 */
[C---:B-1----:R-:W-:Y:S06]  /*45f0*/  HMMA.16816.F32 R28, R8.reuse, R48, R44 ;  /* 0x00000030081c723c */ /* 0x042fec000000182c */
[C---:B------:R-:W-:Y:S06]  /*4600*/  HMMA.16816.F32 R40, R8.reuse, R50, R56 ;  /* 0x000000320828723c */ /* 0x040fec0000001838 */
[C---:B------:R-:W-:Y:S06]  /*4610*/  HMMA.16816.F32 R44, R8.reuse, R60, R52 ;  /* 0x0000003c082c723c */ /* 0x040fec0000001834 */
[C---:B------:R-:W-:Y:S01]  /*4620*/  HMMA.16816.F32 R48, R8.reuse, R62, R36 ;  /* 0x0000003e0830723c */ /* 0x040fe20000001824 */
[----:B------:R-:W-:Y:S05]  /*4630*/  LDSM.16.M88.4 R60, [R191+0x2800] ;  /* 0x00280000bf3c783b */ /* 0x000fea0000000200 */
[C---:B------:R-:W-:Y:S06]  /*4640*/  HMMA.16816.F32 R52, R8.reuse, R64, R32 ;  /* 0x000000400834723c */ /* 0x040fec0000001820 */
[C---:B------:R-:W-:Y:S01]  /*4650*/  HMMA.16816.F32 R36, R8.reuse, R66, R24 ;  /* 0x000000420824723c */ /* 0x040fe20000001818 */
[----:B------:R-:W-:Y:S05]  /*4660*/  LDSM.16.M88.4 R64, [R191+0x3000] ;  /* 0x00300000bf40783b */ /* 0x000fea0000000200 */
[C---:B--2---:R-:W-:Y:S01]  /*4670*/  HMMA.16816.F32 R56, R8.reuse, R72, R20 ;  /* 0x000000480838723c */ /* 0x044fe20000001814 */
[----:B------:R-:W1:Y:S05]  /*4680*/  LDSM.16.M88.4 R20, [R188+0x2000] ;  /* 0x00200000bc14783b */ /* 0x000e6a0000000200 */
[----:B------:R-:W-:Y:S01]  /*4690*/  HMMA.16816.F32 R24, R8, R74, R16 ;  /* 0x0000004a0818723c */ /* 0x000fe20000001810 */
[----:B------:R-:W-:Y:S04]  /*46a0*/  LDSM.16.M88.4 R8, [R190+0x2000] ;  /* 0x00200000be08783b */ /* 0x000fe80000000200 */
[----:B------:R-:W-:Y:S01]  /*46b0*/  LDSM.16.M88.4 R72, [R185+0x2000] ;  /* 0x00200000b948783b */ /* 0x000fe20000000200 */
[C---:B---3--:R-:W-:Y:S06]  /*46c0*/  HMMA.16816.F32 R16, R12.reuse, R76, R28 ;  /* 0x0000004c0c10723c */ /* 0x048fec000000181c */
[C---:B------:R-:W-:Y:S01]  /*46d0*/  HMMA.16816.F32 R32, R12.reuse, R78, R40 ;  /* 0x0000004e0c20723c */ /* 0x040fe20000001828 */
[----:B------:R-:W2:Y:S05]  /*46e0*/  LDSM.16.M88.4 R76, [R191+0x3800] ;  /* 0x00380000bf4c783b */ /* 0x000eaa0000000200 */
[C---:B----4-:R-:W-:Y:S06]  /*46f0*/  HMMA.16816.F32 R44, R12.reuse, R88, R44 ;  /* 0x000000580c2c723c */ /* 0x050fec000000182c */
[C---:B------:R-:W-:Y:S01]  /*4700*/  HMMA.16816.F32 R48, R12.reuse, R90, R48 ;  /* 0x0000005a0c30723c */ /* 0x040fe20000001830 */
[----:B------:R-:W-:Y:S05]  /*4710*/  LDSM.16.M88.4 R88, [R186+0x9000] ;  /* 0x00900000ba58783b */ /* 0x000fea0000000200 */
[C---:B------:R-:W-:Y:S06]  /*4720*/  HMMA.16816.F32 R52, R12.reuse, R84, R52 ;  /* 0x000000540c34723c */ /* 0x040fec0000001834 */
[C---:B------:R-:W-:Y:S01]  /*4730*/  HMMA.16816.F32 R40, R12.reuse, R86, R36 ;  /* 0x000000560c28723c */ /* 0x040fe20000001824 */
[----:B------:R-:W3:Y:S05]  /*4740*/  LDSM.16.M88.4 R84, [R186+0x8000] ;  /* 0x00800000ba54783b */ /* 0x000eea0000000200 */
[C---:B------:R-:W-:Y:S06]  /*4750*/  HMMA.16816.F32 R56, R12.reuse, R80, R56 ;  /* 0x000000500c38723c */ /* 0x040fec0000001838 */
[----:B------:R-:W-:Y:S01]  /*4760*/  HMMA.16816.F32 R28, R12, R82, R24 ;  /* 0x000000520c1c723c */ /* 0x000fe20000001818 */
[----:B------:R-:W-:Y:S05]  /*4770*/  LDSM.16.M88.4 R80, [R185+0x3800] ;  /* 0x00380000b950783b */ /* 0x000fea0000000200 */
[C---:B-1----:R-:W-:Y:S01]  /*4780*/  HMMA.16816.F32 R24, R20.reuse, R68, R16 ;  /* 0x000000441418723c */ /* 0x042fe20000001810 */
[----:B------:R-:W-:Y:S05]  /*4790*/  LDSM.16.M88.4 R16, [R189+0x2000] ;  /* 0x00200000bd10783b */ /* 0x000fea0000000200 */
[C---:B------:R-:W-:Y:S01]  /*47a0*/  HMMA.16816.F32 R12, R20.reuse, R70, R32 ;  /* 0x00000046140c723c */ /* 0x040fe20000001820 */
[----:B------:R-:W-:Y:S05]  /*47b0*/  LDSM.16.M88.4 R68, [R185+0x2800] ;  /* 0x00280000b944783b */ /* 0x000fea0000000200 */
[C---:B------:R-:W-:Y:S06]  /*47c0*/  HMMA.16816.F32 R36, R20.reuse, R60, R44 ;  /* 0x0000003c1424723c */ /* 0x040fec000000182c */
[C---:B------:R-:W-:Y:S01]  /*47d0*/  HMMA.16816.F32 R48, R20.reuse, R62, R48 ;  /* 0x0000003e1430723c */ /* 0x040fe20000001830 */
[----:B------:R-:W1:Y:S05]  /*47e0*/  LDSM.16.M88.4 R60, [R186+0x9800] ;  /* 0x00980000ba3c783b */ /* 0x000e6a0000000200 */
[C---:B------:R-:W-:Y:S06]  /*47f0*/  HMMA.16816.F32 R52, R20.reuse, R64, R52 ;  /* 0x000000401434723c */ /* 0x040fec0000001834 */
[C---:B------:R-:W-:Y:S01]  /*4800*/  HMMA.16816.F32 R44, R20.reuse, R66, R40 ;  /* 0x00000042142c723c */ /* 0x040fe20000001828 */
[----:B------:R-:W4:Y:S05]  /*4810*/  LDSM.16.M88.4 R64, [R185+0x3000] ;  /* 0x00300000b940783b */ /* 0x000f2a0000000200 */
[C---:B--2---:R-:W-:Y:S06]  /*4820*/  HMMA.16816.F32 R56, R20.reuse, R76, R56 ;  /* 0x0000004c1438723c */ /* 0x044fec0000001838 */
[----:B------:R-:W-:Y:S01]  /*4830*/  HMMA.16816.F32 R32, R20, R78, R28 ;  /* 0x0000004e1420723c */ /* 0x000fe2000000181c */
[----:B------:R-:W-:Y:S04]  /*4840*/  LDSM.16.M88.4 R20, [R187+0x4000] ;  /* 0x00400000bb14783b */ /* 0x000fe80000000200 */
[----:B------:R-:W-:Y:S01]  /*4850*/  LDSM.16.M88.4 R76, [R180+0xa800] ;  /* 0x00a80000b44c783b */ /* 0x000fe20000000200 */
[C---:B---3--:R-:W-:Y:S06]  /*4860*/  HMMA.16816.F32 R28, R8.reuse, R84, R24 ;  /* 0x00000054081c723c */ /* 0x048fec0000001818 */
[C---:B------:R-:W-:Y:S01]  /*4870*/  HMMA.16816.F32 R24, R8.reuse, R86, R12 ;  /* 0x000000560818723c */ /* 0x040fe2000000180c */
[----:B------:R-:W2:Y:S05]  /*4880*/  LDSM.16.M88.4 R84, [R180+0xa000] ;  /* 0x00a00000b454783b */ /* 0x000eaa0000000200 */
        /* <DEDUP_REMOVED lines=8> */
[----:B------:R-:W-:Y:S05]  /*4910*/  LDSM.16.M88.4 R60, [R180+0xb800] ;  /* 0x00b80000b43c783b */ /* 0x000fea0000000200 */
[C---:B------:R-:W-:Y:S06]  /*4920*/  HMMA.16816.F32 R32, R16.reuse, R72, R28 ;  /* 0x000000481020723c */ /* 0x040fec000000181c */
[C---:B------:R-:W-:Y:S01]  /*4930*/  HMMA.16816.F32 R28, R16.reuse, R74, R24 ;  /* 0x0000004a101c723c */ /* 0x040fe20000001818 */
[----:B------:R-:W1:Y:S05]  /*4940*/  LDSM.16.M88.4 R72, [R180+0xb000] ;  /* 0x00b00000b448783b */ /* 0x000e6a0000000200 */
[C---:B------:R-:W-:Y:S01]  /*4950*/  HMMA.16816.F32 R24, R16.reuse, R68, R12 ;  /* 0x000000441018723c */ /* 0x040fe2000000180c */
[----:B------:R-:W-:Y:S05]  /*4960*/  LDSM.16.M88.4 R12, [R188+0x4000] ;  /* 0x00400000bc0c783b */ /* 0x000fea0000000200 */
[C---:B------:R-:W-:Y:S01]  /*4970*/  HMMA.16816.F32 R8, R16.reuse, R70, R40 ;  /* 0x000000461008723c */ /* 0x040fe20000001828 */
[----:B------:R-:W3:Y:S05]  /*4980*/  LDSM.16.M88.4 R68, [R191+0x4000] ;  /* 0x00400000bf44783b */ /* 0x000eea0000000200 */
[C---:B----4-:R-:W-:Y:S06]  /*4990*/  HMMA.16816.F32 R44, R16.reuse, R64, R52 ;  /* 0x00000040102c723c */ /* 0x050fec0000001834 */
[C---:B------:R-:W-:Y:S06]  /*49a0*/  HMMA.16816.F32 R52, R16.reuse, R66, R48 ;  /* 0x000000421034723c */ /* 0x040fec0000001830 */
[C---:B------:R-:W-:Y:S01]  /*49b0*/  HMMA.16816.F32 R48, R16.reuse, R80, R56 ;  /* 0x000000501030723c */ /* 0x040fe20000001838 */
[----:B------:R-:W-:Y:S05]  /*49c0*/  LDSM.16.M88.4 R56, [R186+0xa800] ;  /* 0x00a80000ba38783b */ /* 0x000fea0000000200 */
[----:B------:R-:W-:Y:S01]  /*49d0*/  HMMA.16816.F32 R40, R16, R82, R36 ;  /* 0x000000521028723c */ /* 0x000fe20000001824 */
[----:B------:R-:W4:Y:S05]  /*49e0*/  LDSM.16.M88.4 R80, [R191+0x5800] ;  /* 0x00580000bf50783b */ /* 0x000f2a0000000200 */
[C---:B--2---:R-:W-:Y:S06]  /*49f0*/  HMMA.16816.F32 R36, R20.reuse, R84, R32 ;  /* 0x000000541424723c */ /* 0x044fec0000001820 */
[C---:B------:R-:W-:Y:S06]  /*4a00*/  HMMA.16816.F32 R32, R20.reuse, R86, R28 ;  /* 0x000000561420723c */ /* 0x040fec000000181c */
[C---:B------:R-:W-:Y:S06]  /*4a10*/  HMMA.16816.F32 R28, R20.reuse, R76, R24 ;  /* 0x0000004c141c723c */ /* 0x040fec0000001818 */
[C---:B------:R-:W-:Y:S01]  /*4a20*/  HMMA.16816.F32 R24, R20.reuse, R78, R8 ;  /* 0x0000004e1418723c */ /* 0x040fe20000001808 */
[----:B------:R-:W-:Y:S04]  /*4a30*/  LDSM.16.M88.4 R8, [R190+0x4000] ;  /* 0x00400000be08783b */ /* 0x000fe80000000200 */
[----:B------:R-:W2:Y:S01]  /*4a40*/  LDSM.16.M88.4 R76, [R186+0xa000] ;  /* 0x00a00000ba4c783b */ /* 0x000ea20000000200 */
[C---:B-1----:R-:W-:Y:S06]  /*4a50*/  HMMA.16816.F32 R16, R20.reuse, R72, R44 ;  /* 0x000000481410723c */ /* 0x042fec000000182c */
[C---:B------:R-:W-:Y:S01]  /*4a60*/  HMMA.16816.F32 R64, R20.reuse, R74, R52 ;  /* 0x0000004a1440723c */ /* 0x040fe20000001834 */
[----:B------:R-:W-:Y:S05]  /*4a70*/  LDSM.16.M88.4 R72, [R185+0x4000] ;  /* 0x00400000b948783b */ /* 0x000fea0000000200 */
[C---:B------:R-:W-:Y:S06]  /*4a80*/  HMMA.16816.F32 R52, R20.reuse, R60, R48 ;  /* 0x0000003c1434723c */ /* 0x040fec0000001830 */
[----:B------:R-:W-:Y:S01]  /*4a90*/  HMMA.16816.F32 R48, R20, R62, R40 ;  /* 0x0000003e1430723c */ /* 0x000fe20000001828 */
[----:B------:R-:W-:Y:S05]  /*4aa0*/  LDSM.16.M88.4 R60, [R186+0xb800] ;  /* 0x00b80000ba3c783b */ /* 0x000fea0000000200 */
[C---:B---3--:R-:W-:Y:S06]  /*4ab0*/  HMMA.16816.F32 R20, R12.reuse, R68, R36 ;  /* 0x000000440c14723c */ /* 0x048fec0000001824 */
[C---:B------:R-:W-:Y:S01]  /*4ac0*/  HMMA.16816.F32 R44, R12.reuse, R70, R32 ;  /* 0x000000460c2c723c */ /* 0x040fe20000001820 */
[----:B------:R-:W1:Y:S05]  /*4ad0*/  LDSM.16.M88.4 R68, [R186+0xb000] ;  /* 0x00b00000ba44783b */ /* 0x000e6a0000000200 */
[C---:B------:R-:W-:Y:S06]  /*4ae0*/  HMMA.16816.F32 R40, R12.reuse, R92, R28 ;  /* 0x0000005c0c28723c */ /* 0x040fec000000181c */
[C---:B------:R-:W-:Y:S06]  /*4af0*/  HMMA.16816.F32 R36, R12.reuse, R94, R24 ;  /* 0x0000005e0c24723c */ /* 0x040fec0000001818 */
[C---:B------:R-:W-:Y:S01]  /*4b00*/  HMMA.16816.F32 R32, R12.reuse, R88, R16 ;  /* 0x000000580c20723c */ /* 0x040fe20000001810 */
[----:B------:R-:W3:Y:S05]  /*4b10*/  LDSM.16.M88.4 R16, [R189+0x4000] ;  /* 0x00400000bd10783b */ /* 0x000eea0000000200 */
[C---:B------:R-:W-:Y:S06]  /*4b20*/  HMMA.16816.F32 R28, R12.reuse, R90, R64 ;  /* 0x0000005a0c1c723c */ /* 0x040fec0000001840 */
[C---:B----4-:R-:W-:Y:S06]  /*4b30*/  HMMA.16816.F32 R24, R12.reuse, R80, R52 ;  /* 0x000000500c18723c */ /* 0x050fec0000001834 */
[----:B------:R-:W-:Y:S06]  /*4b40*/  HMMA.16816.F32 R12, R12, R82, R48 ;  /* 0x000000520c0c723c */ /* 0x000fec0000001830 */
[C---:B--2---:R-:W-:Y:S06]  /*4b50*/  HMMA.16816.F32 R20, R8.reuse, R76, R20 ;  /* 0x0000004c0814723c */ /* 0x044fec0000001814 */
[C---:B-1----:R-:W-:Y:S06]  /*4b60*/  HMMA.16816.F32 R48, R8.reuse, R68, R32 ;  /* 0x000000440830723c */ /* 0x042fec0000001820 */
[C---:B------:R-:W-:Y:S06]  /*4b70*/  HMMA.16816.F32 R32, R8.reuse, R60, R24 ;  /* 0x0000003c0820723c */ /* 0x040fec0000001818 */
[C---:B------:R-:W-:Y:S01]  /*4b80*/  HMMA.16816.F32 R60, R8.reuse, R62, R12 ;  /* 0x0000003e083c723c */ /* 0x040fe2000000180c */
[----:B------:R-:W1:Y:S05]  /*4b90*/  LDSM.16.M88.4 R12, [R185+0x4800] ;  /* 0x00480000b90c783b */ /* 0x000e6a0000000200 */
[C---:B------:R-:W-:Y:S06]  /*4ba0*/  HMMA.16816.F32 R44, R8.reuse, R78, R44 ;  /* 0x0000004e082c723c */ /* 0x040fec000000182c */
[----:B------:R-:W-:Y:S06]  /*4bb0*/  HMMA.16816.F32 R40, R8, R56, R40 ;  /* 0x000000380828723c */ /* 0x000fec0000001828 */
[----:B---3--:R-:W-:Y:S06]  /*4bc0*/  HMMA.16816.F32 R20, R16, R72, R20 ;  /* 0x000000481014723c */ /* 0x008fec0000001814 */
[C---:B------:R-:W-:Y:S01]  /*4bd0*/  HMMA.16816.F32 R68, R8.reuse, R70, R28 ;  /* 0x000000460844723c */ /* 0x040fe2000000181c */
[----:B------:R-:W2:Y:S05]  /*4be0*/  LDSM.16.M88.4 R28, [R185+0x5000] ;  /* 0x00500000b91c783b */ /* 0x000eaa0000000200 */
[----:B------:R-:W-:Y:S07]  /*4bf0*/  HMMA.16816.F32 R36, R8, R58, R36 ;  /* 0x0000003a0824723c */ /* 0x000fee0000001824 */
[----:B------:R-:W-:Y:S01]  /*4c00*/  VIADD R8, R6, 0x8 ;  /* 0x0000000806087836 */ /* 0x000fe20000000000 */
[----:B------:R-:W-:Y:S01]  /*4c10*/  SHF.R.S32.HI R6, RZ, 0x1f, R98 ;  /* 0x0000001fff067819 */ /* 0x000fe20000011462 */
[----:B------:R-:W-:Y:S01]  /*4c20*/  IMAD.U32 R9, RZ, RZ, UR17 ;  /* 0x00000011ff097e24 */ /* 0x000fe2000f8e00ff */
[----:B-1----:R-:W-:Y:S02]  /*4c30*/  HMMA.16816.F32 R24, R16, R12, R40 ;  /* 0x0000000c1018723c */ /* 0x002fe40000001828 */
[C---:B------:R-:W-:Y:S01]  /*4c40*/  VIADDMNMX R206, R8.reuse, UR21, R7, PT ;  /* 0x0000001508ce7c46 */ /* 0x040fe2000b800107 */
[----:B------:R-:W-:Y:S01]  /*4c50*/  IMAD R56, R9, 0x4, R96 ;  /* 0x0000000409387824 */ /* 0x000fe200078e0260 */
[----:B------:R-:W-:-:S02]  /*4c60*/  VIADDMNMX R204, R8, UR33, RZ, !PT ;  /* 0x0000002108cc7c46 */ /* 0x000fc4000f8001ff */
[CC--:B------:R-:W-:Y:S01]  /*4c70*/  ISETP.GE.AND P2, PT, R3.reuse, R206.reuse, PT ;  /* 0x000000ce0300720c */ /* 0x0c0fe20003f46270 */
[C---:B------:R-:W-:Y:S01]  /*4c80*/  HMMA.16816.F32 R8, R16.reuse, R74, R44 ;  /* 0x0000004a1008723c */ /* 0x040fe2000000182c */
[C---:B------:R-:W-:Y:S01]  /*4c90*/  ISETP.GE.AND P3, PT, R0.reuse, R206, PT ;  /* 0x000000ce0000720c */ /* 0x040fe20003f66270 */
[----:B------:R-:W-:Y:S01]  /*4ca0*/  STL [R1+0x98], R56 ;  /* 0x0000983801007387 */ /* 0x000fe20000100800 */
[-C--:B------:R-:W-:Y:S01]  /*4cb0*/  ISETP.LT.OR P2, PT, R3, R204.reuse, P2 ;  /* 0x000000cc0300720c */ /* 0x080fe20001741670 */
[C---:B------:R-:W-:Y:S01]  /*4cc0*/  VIADD R3, R0.reuse, 0x9 ;  /* 0x0000000900037836 */ /* 0x040fe20000000000 */
[C---:B------:R-:W-:Y:S02]  /*4cd0*/  ISETP.LT.OR P3, PT, R0.reuse, R204, P3 ;  /* 0x000000cc0000720c */ /* 0x040fe40001f61670 */
[----:B------:R-:W-:Y:S01]  /*4ce0*/  LEA.HI.X.SX32 R178, R101, R6, 0x1, P5 ;  /* 0x0000000665b27211 */ /* 0x000fe200028f0eff */
[----:B------:R-:W-:Y:S01]  /*4cf0*/  VIADD R6, R0, 0x8 ;  /* 0x0000000800067836 */ /* 0x000fe20000000000 */
[----:B------:R-:W-:Y:S01]  /*4d00*/  FSEL R47, R20, -INF , !P0 ;  /* 0xff800000142f7808 */ /* 0x000fe20004000000 */
[----:B------:R-:W-:Y:S01]  /*4d10*/  HMMA.16816.F32 R12, R16, R14, R36 ;  /* 0x0000000e100c723c */ /* 0x000fe20000001824 */
[----:B------:R-:W-:-:S02]  /*4d20*/  FSEL R40, R22, -INF , !P3 ;  /* 0xff80000016287808 */ /* 0x000fc40005800000 */
[----:B------:R-:W-:Y:S02]  /*4d30*/  FSEL R46, R21, -INF , !P6 ;  /* 0xff800000152e7808 */ /* 0x000fe40007000000 */
[----:B------:R-:W-:Y:S02]  /*4d40*/  FSEL R42, R23, -INF , !P2 ;  /* 0xff800000172a7808 */ /* 0x000fe40005000000 */
[----:B------:R-:W1:Y:S01]  /*4d50*/  LDSM.16.M88.4 R20, [R185+0x5800] ;  /* 0x00580000b914783b */ /* 0x000e620000000200 */
[----:B------:R-:W-:Y:S01]  /*4d60*/  ISETP.GE.AND P5, PT, R3, R207, PT ;  /* 0x000000cf0300720c */ /* 0x000fe20003fa6270 */
[----:B------:R-:W-:-:S04]  /*4d70*/  DEPBAR.LE SB0, 0x0 ;  /* 0x000080000000791a */ /* 0x000fc80000000000 */
[----:B------:R-:W-:Y:S01]  /*4d80*/  BAR.SYNC.DEFER_BLOCKING 0x0 ;  /* 0x0000000000007b1d */ /* 0x000fe20000010000 */
[CC--:B------:R-:W-:Y:S02]  /*4d90*/  ISETP.GE.AND P0, PT, R3.reuse, R206.reuse, PT ;  /* 0x000000ce0300720c */ /* 0x0c0fe40003f06270 */
[C---:B------:R-:W-:Y:S02]  /*4da0*/  ISETP.GE.AND P1, PT, R6.reuse, R207, PT ;  /* 0x000000cf0600720c */ /* 0x040fe40003f26270 */
[----:B------:R-:W-:Y:S02]  /*4db0*/  ISETP.GE.AND P4, PT, R6, R206, PT ;  /* 0x000000ce0600720c */ /* 0x000fe40003f86270 */
[CC--:B------:R-:W-:Y:S02]  /*4dc0*/  ISETP.LT.OR P5, PT, R3.reuse, R205.reuse, P5 ;  /* 0x000000cd0300720c */ /* 0x0c0fe40002fa1670 */
[----:B------:R-:W-:Y:S01]  /*4dd0*/  ISETP.LT.OR P0, PT, R3, R204, P0 ;  /* 0x000000cc0300720c */ /* 0x000fe20000701670 */
[----:B------:R-:W-:Y:S01]  /*4de0*/  VIADD R3, R0, 0x11 ;  /* 0x0000001100037836 */ /* 0x000fe20000000000 */
[----:B------:R-:W-:-:S02]  /*4df0*/  ISETP.LT.OR P1, PT, R6, R205, P1 ;  /* 0x000000cd0600720c */ /* 0x000fc40000f21670 */
[----:B------:R-:W-:Y:S01]  /*4e00*/  ISETP.LT.OR P4, PT, R6, R204, P4 ;  /* 0x000000cc0600720c */ /* 0x000fe20002781670 */
[----:B------:R-:W-:Y:S01]  /*4e10*/  VIADD R6, R0, 0x10 ;  /* 0x0000001000067836 */ /* 0x000fe20000000000 */
[----:B------:R-:W-:Y:S02]  /*4e20*/  FSEL R54, R8, -INF , !P1 ;  /* 0xff80000008367808 */ /* 0x000fe40004800000 */
[CC--:B------:R-:W-:Y:S02]  /*4e30*/  ISETP.GE.AND P6, PT, R3.reuse, R207.reuse, PT ;  /* 0x000000cf0300720c */ /* 0x0c0fe40003fc6270 */
[-C--:B------:R-:W-:Y:S02]  /*4e40*/  ISETP.GE.AND P1, PT, R3, R206.reuse, PT ;  /* 0x000000ce0300720c */ /* 0x080fe40003f26270 */
[C---:B------:R-:W-:Y:S02]  /*4e50*/  ISETP.GE.AND P2, PT, R6.reuse, R207, PT ;  /* 0x000000cf0600720c */ /* 0x040fe40003f46270 */
[----:B------:R-:W-:-:S02]  /*4e60*/  ISETP.GE.AND P3, PT, R6, R206, PT ;  /* 0x000000ce0600720c */ /* 0x000fc40003f66270 */
[CC--:B------:R-:W-:Y:S02]  /*4e70*/  ISETP.LT.OR P6, PT, R3.reuse, R205.reuse, P6 ;  /* 0x000000cd0300720c */ /* 0x0c0fe400037c1670 */
[-C--:B------:R-:W-:Y:S01]  /*4e80*/  ISETP.LT.OR P1, PT, R3, R204.reuse, P1 ;  /* 0x000000cc0300720c */ /* 0x080fe20000f21670 */
[----:B------:R-:W-:Y:S01]  /*4e90*/  VIADD R3, R0, 0x19 ;  /* 0x0000001900037836 */ /* 0x000fe20000000000 */
[----:B------:R-:W-:Y:S02]  /*4ea0*/  FSEL R41, R10, -INF , !P4 ;  /* 0xff8000000a297808 */ /* 0x000fe40006000000 */
[----:B------:R-:W-:Y:S02]  /*4eb0*/  FSEL R53, R9, -INF , !P5 ;  /* 0xff80000009357808 */ /* 0x000fe40006800000 */
[----:B------:R-:W-:Y:S02]  /*4ec0*/  FSEL R43, R11, -INF , !P0 ;  /* 0xff8000000b2b7808 */ /* 0x000fe40004000000 */
[C---:B------:R-:W-:Y:S01]  /*4ed0*/  ISETP.LT.OR P2, PT, R6.reuse, R205, P2 ;  /* 0x000000cd0600720c */ /* 0x040fe20001741670 */
[----:B--2---:R-:W-:Y:S01]  /*4ee0*/  HMMA.16816.F32 R8, R16, R28, R48 ;  /* 0x0000001c1008723c */ /* 0x004fe20000001830 */
[----:B------:R-:W-:Y:S01]  /*4ef0*/  ISETP.LT.OR P3, PT, R6, R204, P3 ;  /* 0x000000cc0600720c */ /* 0x000fe20001f61670 */
[----:B------:R-:W-:Y:S01]  /*4f00*/  VIADD R6, R0, 0x18 ;  /* 0x0000001800067836 */ /* 0x000fe20000000000 */
[----:B------:R-:W-:-:S02]  /*4f10*/  FSEL R45, R24, -INF , !P2 ;  /* 0xff800000182d7808 */ /* 0x000fc40005000000 */
[CC--:B------:R-:W-:Y:S02]  /*4f20*/  ISETP.GE.AND P5, PT, R3.reuse, R207.reuse, PT ;  /* 0x000000cf0300720c */ /* 0x0c0fe40003fa6270 */
[CC--:B------:R-:W-:Y:S02]  /*4f30*/  ISETP.GE.AND P2, PT, R3.reuse, R206.reuse, PT ;  /* 0x000000ce0300720c */ /* 0x0c0fe40003f46270 */
[C---:B------:R-:W-:Y:S02]  /*4f40*/  ISETP.GE.AND P0, PT, R6.reuse, R207, PT ;  /* 0x000000cf0600720c */ /* 0x040fe40003f06270 */
[----:B------:R-:W-:Y:S02]  /*4f50*/  ISETP.GE.AND P4, PT, R6, R206, PT ;  /* 0x000000ce0600720c */ /* 0x000fe40003f86270 */
[C---:B------:R-:W-:Y:S02]  /*4f60*/  ISETP.LT.OR P5, PT, R3.reuse, R205, P5 ;  /* 0x000000cd0300720c */ /* 0x040fe40002fa1670 */
[----:B------:R-:W-:Y:S01]  /*4f70*/  ISETP.LT.OR P2, PT, R3, R204, P2 ;  /* 0x000000cc0300720c */ /* 0x000fe20001741670 */
[----:B------:R-:W-:Y:S01]  /*4f80*/  VIADD R3, R0, 0x21 ;  /* 0x0000002100037836 */ /* 0x000fe20000000000 */
[----:B------:R-:W-:-:S02]  /*4f90*/  FSEL R28, R26, -INF , !P3 ;  /* 0xff8000001a1c7808 */ /* 0x000fc40005800000 */
[----:B------:R-:W-:Y:S02]  /*4fa0*/  FSEL R44, R25, -INF , !P6 ;  /* 0xff800000192c7808 */ /* 0x000fe40007000000 */
[----:B------:R-:W-:Y:S02]  /*4fb0*/  FSEL R29, R27, -INF , !P1 ;  /* 0xff8000001b1d7808 */ /* 0x000fe40004800000 */
[C---:B------:R-:W-:Y:S01]  /*4fc0*/  ISETP.LT.OR P0, PT, R6.reuse, R205, P0 ;  /* 0x000000cd0600720c */ /* 0x040fe20000701670 */
[----:B------:R-:W-:Y:S01]  /*4fd0*/  HMMA.16816.F32 R24, R16, R30, R68 ;  /* 0x0000001e1018723c */ /* 0x000fe20000001844 */
[----:B------:R-:W-:Y:S01]  /*4fe0*/  ISETP.LT.OR P4, PT, R6, R204, P4 ;  /* 0x000000cc0600720c */ /* 0x000fe20002781670 */
[----:B------:R-:W-:Y:S01]  /*4ff0*/  VIADD R6, R0, 0x20 ;  /* 0x0000002000067836 */ /* 0x000fe20000000000 */
[----:B------:R-:W-:Y:S02]  /*5000*/  FSEL R52, R12, -INF , !P0 ;  /* 0xff8000000c347808 */ /* 0x000fe40004000000 */
[----:B------:R-:W-:-:S02]  /*5010*/  ISETP.GE.AND P6, PT, R3, R207, PT ;  /* 0x000000cf0300720c */ /* 0x000fc40003fc6270 */
        /* <DEDUP_REMOVED lines=10> */
[----:B------:R-:W-:Y:S02]  /*50c0*/  FSEL R30, R13, -INF , !P5 ;  /* 0xff8000000d1e7808 */ /* 0x000fe40006800000 */
[----:B------:R-:W-:Y:S02]  /*50d0*/  FSEL R55, R15, -INF , !P2 ;  /* 0xff8000000f377808 */ /* 0x000fe40005000000 */
[----:B-1----:R-:W-:Y:S01]  /*50e0*/  HMMA.16816.F32 R12, R16, R20, R32 ;  /* 0x00000014100c723c */ /* 0x002fe20000001820 */
[----:B------:R-:W-:Y:S02]  /*50f0*/  FSEL R155, R8, -INF , !P1 ;  /* 0xff800000089b7808 */ /* 0x000fe40004800000 */
[----:B------:R-:W-:-:S02]  /*5100*/  ISETP.GE.AND P5, PT, R3, R207, PT ;  /* 0x000000cf0300720c */ /* 0x000fc40003fa6270 */
[CC--:B------:R-:W-:Y:S01]  /*5110*/  ISETP.GE.AND P1, PT, R3.reuse, R206.reuse, PT ;  /* 0x000000ce0300720c */ /* 0x0c0fe20003f26270 */
[----:B------:R-:W-:Y:S01]  /*5120*/  HMMA.16816.F32 R16, R16, R22, R60 ;  /* 0x000000161010723c */ /* 0x000fe2000000183c */
        /* <DEDUP_REMOVED lines=10> */
[C---:B------:R-:W-:Y:S02]  /*51d0*/  ISETP.GE.AND P6, PT, R3.reuse, R207, PT ;  /* 0x000000cf0300720c */ /* 0x040fe40003fc6270 */
[----:B------:R-:W-:Y:S02]  /*51e0*/  ISETP.GE.AND P2, PT, R3, R206, PT ;  /* 0x000000ce0300720c */ /* 0x000fe40003f46270 */
[----:B------:R-:W-:-:S02]  /*51f0*/  FSEL R130, R11, -INF , !P0 ;  /* 0xff8000000b827808 */ /* 0x000fc40004000000 */
[----:B------:R-:W-:Y:S02]  /*5200*/  ISETP.GE.AND P0, PT, R6, R207, PT ;  /* 0x000000cf0600720c */ /* 0x000fe40003f06270 */
[CC--:B------:R-:W-:Y:S02]  /*5210*/  ISETP.LT.OR P6, PT, R3.reuse, R205.reuse, P6 ;  /* 0x000000cd0300720c */ /* 0x0c0fe400037c1670 */
[----:B------:R-:W-:Y:S01]  /*5220*/  ISETP.LT.OR P2, PT, R3, R204, P2 ;  /* 0x000000cc0300720c */ /* 0x000fe20001741670 */
[----:B------:R-:W-:Y:S01]  /*5230*/  VIADD R3, R0, 0x38 ;  /* 0x0000003800037836 */ /* 0x000fe20000000000 */
[----:B------:R-:W-:Y:S01]  /*5240*/  ISETP.LT.OR P0, PT, R6, R205, P0 ;  /* 0x000000cd0600720c */ /* 0x000fe20000701670 */
[----:B------:R-:W-:Y:S01]  /*5250*/  VIADD R0, R0, 0x39 ;  /* 0x0000003900007836 */ /* 0x000fe20000000000 */
[----:B------:R-:W-:Y:S02]  /*5260*/  FSEL R129, R10, -INF , !P3 ;  /* 0xff8000000a817808 */ /* 0x000fe40005800000 */
[----:B------:R-:W-:-:S02]  /*5270*/  FSEL R133, R12, -INF , !P0 ;  /* 0xff8000000c857808 */ /* 0x000fc40004000000 */
[----:B------:R-:W-:Y:S02]  /*5280*/  ISETP.GE.AND P0, PT, R0, R206, PT ;  /* 0x000000ce0000720c */ /* 0x000fe40003f06270 */
[----:B------:R-:W-:Y:S02]  /*5290*/  FSEL R125, R26, -INF , !P4 ;  /* 0xff8000001a7d7808 */ /* 0x000fe40006000000 */
[----:B------:R-:W-:Y:S02]  /*52a0*/  ISETP.LT.OR P0, PT, R0, R204, P0 ;  /* 0x000000cc0000720c */ /* 0x000fe40000701670 */
[----:B------:R-:W-:Y:S02]  /*52b0*/  FSEL R132, R25, -INF , !P5 ;  /* 0xff80000019847808 */ /* 0x000fe40006800000 */
[----:B------:R-:W-:Y:S02]  /*52c0*/  FSEL R131, R19, -INF , !P0 ;  /* 0xff80000013837808 */ /* 0x000fe40004000000 */
[----:B------:R-:W-:-:S02]  /*52d0*/  PLOP3.LUT P0, PT, PT, PT, UP0, 0x80, 0x0 ;  /* 0x000000000000781c */ /* 0x000fc40003f0f008 */
[----:B------:R-:W-:Y:S02]  /*52e0*/  FSEL R127, R27, -INF , !P1 ;  /* 0xff8000001b7f7808 */ /* 0x000fe40004800000 */
[-C--:B------:R-:W-:Y:S02]  /*52f0*/  ISETP.GE.AND P3, PT, R6, R206.reuse, PT ;  /* 0x000000ce0600720c */ /* 0x080fe40003f66270 */
[CC--:B------:R-:W-:Y:S02]  /*5300*/  ISETP.GE.AND P5, PT, R3.reuse, R207.reuse, PT ;  /* 0x000000cf0300720c */ /* 0x0c0fe40003fa6270 */
[----:B------:R-:W-:Y:S02]  /*5310*/  ISETP.GE.AND P1, PT, R3, R206, PT ;  /* 0x000000ce0300720c */ /* 0x000fe40003f26270 */
[----:B------:R-:W-:Y:S02]  /*5320*/  ISETP.GE.AND P4, PT, R0, R207, PT ;  /* 0x000000cf0000720c */ /* 0x000fe40003f86270 */
[----:B------:R-:W-:-:S02]  /*5330*/  ISETP.LT.OR P3, PT, R6, R204, P3 ;  /* 0x000000cc0600720c */ /* 0x000fc40001f61670 */
[CC--:B------:R-:W-:Y:S02]  /*5340*/  ISETP.LT.OR P5, PT, R3.reuse, R205.reuse, P5 ;  /* 0x000000cd0300720c */ /* 0x0c0fe40002fa1670 */
[----:B------:R-:W-:Y:S02]  /*5350*/  ISETP.LT.OR P1, PT, R3, R204, P1 ;  /* 0x000000cc0300720c */ /* 0x000fe40000f21670 */
[----:B------:R-:W-:Y:S02]  /*5360*/  ISETP.LT.OR P4, PT, R0, R205, P4 ;  /* 0x000000cd0000720c */ /* 0x000fe40002781670 */
        /* <DEDUP_REMOVED lines=12> */
[----:B------:R-:W-:Y:S01]  /*5430*/  USHF.R.S32.HI UR7, URZ, 0x1f, UR21 ;  /* 0x0000001f3f077899 */ /* 0x000fe20008011415 */
[----:B------:R-:W-:Y:S01]  /*5440*/  ISETP.GE.AND P3, PT, R105, UR6, PT ;  /* 0x0000000669007c0c */ /* 0x000fe2000bf66270 */
[----:B------:R-:W-:Y:S01]  /*5450*/  UIMAD UR6, UR13, UR21, URZ ;  /* 0x000000150d0672a4 */ /* 0x000fe2000f8e023f */
[----:B------:R-:W-:-:S03]  /*5460*/  IMAD.U32 R6, RZ, RZ, UR21 ;  /* 0x00000015ff067e24 */ /* 0x000fc6000f8e00ff */
[----:B------:R-:W-:Y:S01]  /*5470*/  UIMAD UR6, UR7, UR27, UR6 ;  /* 0x0000001b070672a4 */ /* 0x000fe2000f8e0206 */
[----:B------:R-:W-:-:S03]  /*5480*/  IMAD.WIDE.U32 R6, R6, UR27, R106 ;  /* 0x0000001b06067c25 */ /* 0x000fc6000f8e006a */
        /* <DEDUP_REMOVED lines=24> */
[----:B------:R-:W2:Y:S01]  /*5610*/  @!P3 LDC.64 R24, c[0x0][0x218] ;  /* 0x00008600ff18bb82 */ /* 0x000ea20000000a00 */
[----:B----4-:R-:W-:-:S07]  /*5620*/  @!P3 LEA R10, P1, R6, R12, 0x1 ;  /* 0x0000000c060ab211 */ /* 0x010fce00078208ff */
[----:B------:R-:W4:Y:S01]  /*5630*/  @!P5 LDC.64 R18, c[0x0][0x218] ;  /* 0x00008600ff12db82 */ /* 0x000f220000000a00 */
[----:B------:R-:W-:Y:S02]  /*5640*/  @!P3 LEA.HI.X R11, R6, R13, R0, 0x1, P1 ;  /* 0x0000000d060bb211 */ /* 0x000fe400008f0c00 */
[----:B------:R-:W-:Y:S02]  /*5650*/  IADD3.X R6, R0, UR30, RZ, P2, !PT ;  /* 0x0000001e00067c10 */ /* 0x000fe400097fe4ff */
[C---:B-----5:R-:W-:Y:S01]  /*5660*/  @!P5 LEA R8, P2, R3.reuse, R14, 0x1 ;  /* 0x0000000e0308d211 */ /* 0x060fe200078408ff */
[----:B------:R-:W-:Y:S01]  /*5670*/  @!PT LDS RZ, [RZ] ;  /* 0x00000000fffff984 */ /* 0x000fe20000000800 */
[----:B------:R-:W-:Y:S01]  /*5680*/  @!PT LDS RZ, [RZ] ;  /* 0x00000000fffff984 */ /* 0x000fe20000000800 */
[----:B------:R-:W-:Y:S01]  /*5690*/  @!PT LDS RZ, [RZ] ;  /* 0x00000000fffff984 */ /* 0x000fe20000000800 */
[----:B------:R1:W-:Y:S02]  /*56a0*/  @!P3 LDGSTS.E.BYPASS.LTC128B.128 [R203+0xa000], desc[UR24][R10.64+0x100] ;  /* 0x0a0001000acbbfae */ /* 0x0003e4000b901d58 */
[----:B------:R-:W5:Y:S01]  /*56b0*/  @!P4 LDC.64 R12, c[0x0][0x218] ;  /* 0x00008600ff0ccb82 */ /* 0x000f620000000a00 */
[C---:B------:R-:W-:Y:S01]  /*56c0*/  @!P5 LEA.HI.X R9, R3.reuse, R15, R6, 0x1, P2 ;  /* 0x0000000f0309d211 */ /* 0x040fe200010f0c06 */
[----:B------:R1:W-:Y:S01]  /*56d0*/  @P5 STS.128 [R203+0x6800], RZ ;  /* 0x006800ffcb005388 */ /* 0x0003e20000000c00 */
[----:B------:R-:W-:-:S03]  /*56e0*/  IADD3 R0, P2, R3, UR31, RZ ;  /* 0x0000001f03007c10 */ /* 0x000fc6000ff5e0ff */
[----:B------:R-:W-:Y:S01]  /*56f0*/  @!PT LDS RZ, [RZ] ;  /* 0x00000000fffff984 */ /* 0x000fe20000000800 */
[----:B------:R-:W-:Y:S01]  /*5700*/  @!PT LDS RZ, [RZ] ;  /* 0x00000000fffff984 */ /* 0x000fe20000000800 */
[----:B------:R-:W-:Y:S01]  /*5710*/  @!PT LDS RZ, [RZ] ;  /* 0x00000000fffff984 */ /* 0x000fe20000000800 */
[----:B------:R2:W-:Y:S01]  /*5720*/  @!P5 LDGSTS.E.BYPASS.LTC128B.128 [R203+0x6800], desc[UR24][R8.64] ;  /* 0x0680000008cbdfae */ /* 0x0005e2000b901d58 */
[----:B------:R-:W-:Y:S01]  /*5730*/  IADD3.X R7, R6, UR30, RZ, P2, !PT ;  /* 0x0000001e06077c10 */ /* 0x000fe200097fe4ff */
[----:B------:R-:W4:Y:S02]  /*5740*/  @!P4 LDC.64 R20, c[0x0][0x218] ;  /* 0x00008600ff14cb82 */ /* 0x000f240000000a00 */
[----:B------:R2:W-:Y:S01]  /*5750*/  @P4 STS.128 [R203+0x8800], RZ ;  /* 0x008800ffcb004388 */ /* 0x0005e20000000c00 */
[C---:B-1----:R-:W-:Y:S02]  /*5760*/  @!P4 LEA R10, P1, R3.reuse, R16, 0x1 ;  /* 0x00000010030ac211 */ /* 0x042fe400078208ff */
[C---:B---3--:R-:W-:Y:S02]  /*5770*/  @!P5 LEA R16, P2, R0.reuse, R26, 0x1 ;  /* 0x0000001a0010d211 */ /* 0x048fe400078408ff */
[----:B------:R-:W-:Y:S02]  /*5780*/  @!P4 LEA.HI.X R11, R3, R17, R6, 0x1, P1 ;  /* 0x00000011030bc211 */ /* 0x000fe400008f0c06 */
[----:B------:R-:W-:-:S02]  /*5790*/  @!P5 LEA.HI.X R17, R0, R27, R7, 0x1, P2 ;  /* 0x0000001b0011d211 */ /* 0x000fc400010f0c07 */
[C---:B--2---:R-:W-:Y:S01]  /*57a0*/  @!P3 LEA R8, P1, R3.reuse, R22, 0x1 ;  /* 0x000000160308b211 */ /* 0x044fe200078208ff */
[----:B------:R-:W-:Y:S01]  /*57b0*/  @!PT LDS RZ, [RZ] ;  /* 0x00000000fffff984 */ /* 0x000fe20000000800 */
[----:B------:R-:W-:Y:S01]  /*57c0*/  @!PT LDS RZ, [RZ] ;  /* 0x00000000fffff984 */ /* 0x000fe20000000800 */
[----:B------:R-:W-:Y:S01]  /*57d0*/  @!PT LDS RZ, [RZ] ;  /* 0x00000000fffff984 */ /* 0x000fe20000000800 */
[----:B------:R4:W-:Y:S01]  /*57e0*/  @!P4 LDGSTS.E.BYPASS.LTC128B.128 [R203+0x8800], desc[UR24][R10.64+0x80] ;  /* 0x088000800acbcfae */ /* 0x0009e2000b901d58 */
[C---:B-----5:R-:W-:Y:S02]  /*57f0*/  @!P4 LEA R14, P2, R0.reuse, R12, 0x1 ;  /* 0x0000000c000ec211 */ /* 0x060fe400078408ff */
[----:B------:R-:W-:Y:S01]  /*5800*/  @!P3 LEA.HI.X R9, R3, R23, R6, 0x1, P1 ;  /* 0x000000170309b211 */ /* 0x000fe200008f0c06 */
[----:B------:R1:W-:Y:S01]  /*5810*/  @P3 STS.128 [R203+0xa800], RZ ;  /* 0x00a800ffcb003388 */ /* 0x0003e20000000c00 */
[C---:B------:R-:W-:Y:S02]  /*5820*/  @!P3 LEA R12, P1, R0.reuse, R24, 0x1 ;  /* 0x00000018000cb211 */ /* 0x040fe400078208ff */
[C---:B------:R-:W-:Y:S01]  /*5830*/  IADD3 R3, P6, R0.reuse, UR31, RZ ;  /* 0x0000001f00037c10 */ /* 0x040fe2000ffde0ff */
[----:B------:R-:W-:Y:S01]  /*5840*/  @!PT LDS RZ, [RZ] ;  /* 0x00000000fffff984 */ /* 0x000fe20000000800 */
[----:B------:R-:W-:Y:S01]  /*5850*/  @!PT LDS RZ, [RZ] ;  /* 0x00000000fffff984 */ /* 0x000fe20000000800 */
[----:B------:R-:W-:Y:S01]  /*5860*/  @!PT LDS RZ, [RZ] ;  /* 0x00000000fffff984 */ /* 0x000fe20000000800 */
[----:B------:R2:W-:Y:S01]  /*5870*/  @!P3 LDGSTS.E.BYPASS.LTC128B.128 [R203+0xa800], desc[UR24][R8.64+0x100] ;  /* 0x0a80010008cbbfae */ /* 0x0005e2000b901d58 */
[----:B------:R-:W-:-:S02]  /*5880*/  @!P4 LEA.HI.X R15, R0, R13, R7, 0x1, P2 ;  /* 0x0000000d000fc211 */ /* 0x000fc400010f0c07 */
        /* <DEDUP_REMOVED lines=40> */
.L_x_1292:
[----:B------:R-:W-:Y:S05]  /*5b10*/  BSYNC B0 ;  /* 0x0000000000007941 */ /* 0x000fea0003800000 */
.L_x_1291:
[----:B------:R-:W0:Y:S02]  /*5b20*/  LDGDEPBAR ;  /* 0x00000000000079af */ /* 0x000e240000000000 */
.L_x_1290:
[----:B------:R-:W-:Y:S01]  /*5b30*/  FMNMX.FTZ R3, R40, R42, !PT ;  /* 0x0000002a28037209 */ /* 0x000fe20007810000 */
[----:B------:R-:W-:Y:S01]  /*5b40*/  STL [R1+0xc0], R185 ;  /* 0x0000c0b901007387 */ /* 0x000fe20000100800 */
[----:B------:R-:W-:Y:S01]  /*5b50*/  FMNMX.FTZ R0, R47, R46, !PT ;  /* 0x0000002e2f007209 */ /* 0x000fe20007810000 */
[----:B------:R-:W-:Y:S01]  /*5b60*/  IMAD.WIDE.U32 R168, R56, -0x326172a9, RZ ;  /* 0xcd9e8d5738a87825 */ /* 0x000fe200078e00ff */
[----:B------:R-:W-:Y:S01]  /*5b70*/  FMNMX.FTZ R3, R41, R3, !PT ;  /* 0x0000000329037209 */ /* 0x000fe20007810000 */
[----:B------:R-:W-:Y:S01]  /*5b80*/  STL [R1+0xbc], R180 ;  /* 0x0000bcb401007387 */ /* 0x000fe20000100800 */
[----:B------:R-:W-:Y:S01]  /*5b90*/  FMNMX.FTZ R0, R54, R0, !PT ;  /* 0x0000000036007209 */ /* 0x000fe20007810000 */
[----:B------:R-:W-:Y:S01]  /*5ba0*/  USHF.L.U32 UR37, UR8, 0x1, URZ ;  /* 0x0000000108257899 */ /* 0x000fe2000800063f */
[----:B------:R-:W-:Y:S01]  /*5bb0*/  FMNMX.FTZ R3, R43, R3, !PT ;  /* 0x000000032b037209 */ /* 0x000fe20007810000 */
[----:B------:R-:W-:Y:S01]  /*5bc0*/  STL [R1+0xb8], R177 ;  /* 0x0000b8b101007387 */ /* 0x000fe20000100800 */
[----:B------:R-:W-:Y:S01]  /*5bd0*/  FMNMX.FTZ R0, R53, R0, !PT ;  /* 0x0000000035007209 */ /* 0x000fe20007810000 */
[----:B------:R-:W-:Y:S01]  /*5be0*/  UIADD3 UR7, UR29, -0x4498517b, URZ ;  /* 0xbb67ae851d077890 */ /* 0x000fe2000fffe03f */
[----:B------:R-:W-:Y:S01]  /*5bf0*/  FMNMX.FTZ R3, R28, R3, !PT ;  /* 0x000000031c037209 */ /* 0x000fe20007810000 */
[----:B------:R3:W-:Y:S01]  /*5c00*/  STL [R1+0xb4], R176 ;  /* 0x0000b4b001007387 */ /* 0x0007e20000100800 */
[----:B------:R-:W-:Y:S01]  /*5c10*/  FMNMX.FTZ R0, R45, R0, !PT ;  /* 0x000000002d007209 */ /* 0x000fe20007810000 */
[----:B------:R-:W-:Y:S01]  /*5c20*/  ULOP3.LUT UR21, UR37, UR29, URZ, 0x3c, !UPT ;  /* 0x0000001d25157292 */ /* 0x000fe2000f8e3c3f */
[----:B------:R-:W-:Y:S01]  /*5c30*/  FMNMX.FTZ R3, R29, R3, !PT ;  /* 0x000000031d037209 */ /* 0x000fe20007810000 */
[----:B------:R-:W-:Y:S01]  /*5c40*/  IMAD.WIDE.U32 R100, R103, -0x2daee0ad, RZ ;  /* 0xd2511f5367647825 */ /* 0x000fe200078e00ff */
[----:B------:R-:W-:Y:S01]  /*5c50*/  FMNMX.FTZ R0, R44, R0, !PT ;  /* 0x000000002c007209 */ /* 0x000fe20007810000 */
[----:B------:R-:W-:Y:S01]  /*5c60*/  ULDC UR6, c[0x0][0x2ec] ;  /* 0x0000bb0000067ab9 */ /* 0x000fe20000000800 */
        /* <DEDUP_REMOVED lines=11> */
[----:B------:R-:W-:Y:S01]  /*5d20*/  UIADD3 UR26, UR28, 0x78dde6e4, URZ ;  /* 0x78dde6e41c1a7890 */ /* 0x000fe2000fffe03f */
[----:B------:R-:W-:Y:S01]  /*5d30*/  FMNMX.FTZ R3, R130, R3, !PT ;  /* 0x0000000382037209 */ /* 0x000fe20007810000 */
[----:B------:R-:W-:Y:S01]  /*5d40*/  UIADD3 UR22, UR29, -0x126145ec, URZ ;  /* 0xed9eba141d167890 */ /* 0x000fe2000fffe03f */
[----:B------:R-:W-:-:S02]  /*5d50*/  FMNMX.FTZ R0, R137, R0, !PT ;  /* 0x0000000089007209 */ /* 0x000fc40007810000 */
[----:B------:R-:W-:Y:S02]  /*5d60*/  FMNMX.FTZ R3, R125, R3, !PT ;  /* 0x000000037d037209 */ /* 0x000fe40007810000 */
[----:B------:R-:W-:Y:S01]  /*5d70*/  FMNMX.FTZ R0, R138, R0, !PT ;  /* 0x000000008a007209 */ /* 0x000fe20007810000 */
[----:B---3--:R-:W-:Y:S01]  /*5d80*/  IMAD.MOV.U32 R176, RZ, RZ, R104 ;  /* 0x000000ffffb07224 */ /* 0x008fe200078e0068 */
        /* <DEDUP_REMOVED lines=11> */
[----:B--2---:R-:W2:Y:S01]  /*5e40*/  SHFL.BFLY PT, R6, R3, 0x2, 0x1f ;  /* 0x0c401f0003067f89 */ /* 0x004ea200000e0000 */
[----:B------:R-:W-:-:S03]  /*5e50*/  UIADD3 UR4, UR37, 0x1, URZ ;  /* 0x0000000125047890 */ /* 0x000fc6000fffe03f */
[----:B-1----:R-:W1:Y:S01]  /*5e60*/  SHFL.BFLY PT, R10, R0, 0x2, 0x1f ;  /* 0x0c401f00000a7f89 */ /* 0x002e6200000e0000 */
[--C-:B------:R-:W-:Y:S01]  /*5e70*/  IMAD R182, R4, 0x2, R181.reuse ;  /* 0x0000000204b67824 */ /* 0x100fe200078e02b5 */
[----:B------:R-:W-:Y:S01]  /*5e80*/  ULOP3.LUT UR4, UR4, UR29, URZ, 0x3c, !UPT ;  /* 0x0000001d04047292 */ /* 0x000fe2000f8e3c3f */
[C---:B------:R-:W-:Y:S01]  /*5e90*/  IMAD R184, R2.reuse, 0x2, R181 ;  /* 0x0000000202b87824 */ /* 0x040fe200078e02b5 */
[----:B------:R-:W-:Y:S01]  /*5ea0*/  LDSM.16.MT88.4 R20, [R181+0xc000] ;  /* 0x00c00000b514783b */ /* 0x000fe20000004200 */
[----:B------:R-:W-:-:S03]  /*5eb0*/  IMAD R183, R2, 0x2, R182 ;  /* 0x0000000202b77824 */ /* 0x000fc600078e02b6 */
[----:B------:R-:W-:Y:S04]  /*5ec0*/  LDSM.16.MT88.4 R60, [R181+0xc800] ;  /* 0x00c80000b53c783b */ /* 0x000fe80000004200 */
[----:B------:R-:W-:Y:S04]  /*5ed0*/  LDSM.16.MT88.4 R64, [R184+0xc000] ;  /* 0x00c00000b840783b */ /* 0x000fe80000004200 */
[----:B------:R-:W-:Y:S01]  /*5ee0*/  LDSM.16.MT88.4 R72, [R184+0xc800] ;  /* 0x00c80000b848783b */ /* 0x000fe20000004200 */
[----:B--2---:R-:W-:-:S03]  /*5ef0*/  FMNMX.FTZ R3, R3, R6, !PT ;  /* 0x0000000603037209 */ /* 0x004fc60007810000 */
[----:B------:R-:W-:Y:S01]  /*5f00*/  LDSM.16.MT88.4 R84, [R184+0xe000] ;  /* 0x00e00000b854783b */ /* 0x000fe20000004200 */
[----:B------:R-:W-:Y:S02]  /*5f10*/  LOP3.LUT R6, R102, UR28, RZ, 0x3c, !PT ;  /* 0x0000001c66067c12 */ /* 0x000fe4000f8e3cff */
[----:B-1----:R-:W-:Y:S01]  /*5f20*/  FMNMX.FTZ R0, R0, R10, !PT ;  /* 0x0000000a00007209 */ /* 0x002fe20007810000 */
[----:B------:R-:W1:Y:S04]  /*5f30*/  SHFL.BFLY PT, R7, R3, 0x1, 0x1f ;  /* 0x0c201f0003077f89 */ /* 0x000e6800000e0000 */
[----:B------:R2:W-:Y:S04]  /*5f40*/  STL [R1+0x9c], R6 ;  /* 0x00009c0601007387 */ /* 0x0005e80000100800 */
        /* <DEDUP_REMOVED lines=8> */
[----:B--2---:R-:W-:Y:S01]  /*5fd0*/  LOP3.LUT R6, R169, R6, RZ, 0x3c, !PT ;  /* 0x00000006a9067212 */ /* 0x004fe200078e3cff */
[----:B------:R-:W-:Y:S03]  /*5fe0*/  LDSM.16.MT88.4 R120, [R183+0x10000] ;  /* 0x01000000b778783b */ /* 0x000fe60000004200 */
[----:B------:R-:W-:Y:S01]  /*5ff0*/  FSEL R12, R12, RZ, P1 ;  /* 0x000000ff0c0c7208 */ /* 0x000fe20000800000 */
[----:B------:R-:W-:Y:S01]  /*6000*/  IMAD.WIDE.U32 R38, R6, -0x2daee0ad, RZ ;  /* 0xd2511f5306267825 */ /* 0x000fe200078e00ff */
[----:B------:R-:W-:Y:S01]  /*6010*/  LOP3.LUT R6, R101, UR21, RZ, 0x3c, !PT ;  /* 0x0000001565067c12 */ /* 0x000fe2000f8e3cff */
[----:B------:R-:W-:Y:S01]  /*6020*/  UIADD3 UR21, UR28, 0x1715609d, URZ ;  /* 0x1715609d1c157890 */ /* 0x000fe2000fffe03f */
[----:B------:R-:W-:Y:S01]  /*6030*/  LDSM.16.MT88.4 R92, [R182+0x10000] ;  /* 0x01000000b65c783b */ /* 0x000fe20000004200 */
[----:B------:R-:W-:Y:S01]  /*6040*/  FFMA.FTZ R9, R40, UR6, -R12 ;  /* 0x0000000628097c23 */ /* 0x000fe2000801080c */
[----:B------:R-:W-:Y:S01]  /*6050*/  LOP3.LUT R8, R39, UR7, R100, 0x96, !PT ;  /* 0x0000000727087c12 */ /* 0x000fe2000f8e9664 */
[----:B------:R-:W-:-:S04]  /*6060*/  IMAD.WIDE.U32 R6, R6, -0x326172a9, RZ ;  /* 0xcd9e8d5706067825 */ /* 0x000fc800078e00ff */
[----:B------:R-:W-:Y:S01]  /*6070*/  FFMA.FTZ R10, R42, UR6, -R12 ;  /* 0x000000062a0a7c23 */ /* 0x000fe2000801080c */
[----:B------:R1:W-:Y:S01]  /*6080*/  MUFU.EX2 R159, R9 ;  /* 0x00000009009f7308 */ /* 0x0003e20000000800 */
[----:B------:R-:W2:Y:S01]  /*6090*/  SHFL.BFLY PT, R100, R0, 0x1, 0x1f ;  /* 0x0c201f0000647f89 */ /* 0x000ea200000e0000 */
[----:B------:R-:W-:Y:S01]  /*60a0*/  IMAD.WIDE.U32 R36, R8, -0x326172a9, RZ ;  /* 0xcd9e8d5708247825 */ /* 0x000fe200078e00ff */
[----:B------:R-:W-:Y:S01]  /*60b0*/  LOP3.LUT R7, R7, UR36, R168, 0x96, !PT ;  /* 0x0000002407077c12 */ /* 0x000fe2000f8e96a8 */
[----:B------:R-:W-:Y:S02]  /*60c0*/  UIADD3 UR7, UR29, -0x56f99767, URZ ;  /* 0xa90668991d077890 */ /* 0x000fe4000fffe03f */
[--C-:B------:R-:W-:Y:S01]  /*60d0*/  FFMA.FTZ R13, R43, UR6, -R12.reuse ;  /* 0x000000062b0d7c23 */ /* 0x100fe2000801080c */
[----:B------:R-:W-:Y:S01]  /*60e0*/  FFMA.FTZ R5, R31, UR6, -R12 ;  /* 0x000000061f057c23 */ /* 0x000fe2000801080c */
[----:B------:R-:W-:Y:S01]  /*60f0*/  LOP3.LUT R8, R37, UR35, R6, 0x96, !PT ;  /* 0x0000002325087c12 */ /* 0x000fe2000f8e9606 */
[----:B------:R-:W-:Y:S01]  /*6100*/  IMAD.WIDE.U32 R6, R7, -0x2daee0ad, RZ ;  /* 0xd2511f5307067825 */ /* 0x000fe200078e00ff */
[----:B------:R3:W-:Y:S03]  /*6110*/  MUFU.EX2 R165, R10 ;  /* 0x0000000a00a57308 */ /* 0x0007e60000000800 */
[----:B------:R-:W-:Y:S01]  /*6120*/  FFMA.FTZ R4, R55, UR6, -R12 ;  /* 0x0000000637047c23 */ /* 0x000fe2000801080c */
[----:B------:R-:W-:Y:S01]  /*6130*/  LDSM.16.MT88.4 R96, [R184+0xe800] ;  /* 0x00e80000b860783b */ /* 0x000fe20000004200 */
[----:B------:R-:W-:-:S03]  /*6140*/  LOP3.LUT R7, R7, UR34, R38, 0x96, !PT ;  /* 0x0000002207077c12 */ /* 0x000fc6000f8e9626 */
[----:B------:R-:W-:Y:S01]  /*6150*/  LDSM.16.MT88.4 R112, [R183+0xc800] ;  /* 0x00c80000b770783b */ /* 0x000fe20000004200 */
[----:B-1----:R-:W-:Y:S01]  /*6160*/  IMAD.WIDE.U32 R8, R8, -0x2daee0ad, RZ ;  /* 0xd2511f5308087825 */ /* 0x002fe200078e00ff */
[----:B------:R1:W-:Y:S02]  /*6170*/  MUFU.EX2 R172, R13 ;  /* 0x0000000d00ac7308 */ /* 0x0003e40000000800 */
[----:B------:R-:W-:Y:S04]  /*6180*/  LDSM.16.MT88.4 R104, [R182+0xe800] ;  /* 0x00e80000b668783b */ /* 0x000fe80000004200 */
[----:B------:R-:W-:Y:S01]  /*6190*/  LDSM.16.MT88.4 R108, [R181+0xe800] ;  /* 0x00e80000b56c783b */ /* 0x000fe20000004200 */
[----:B--2---:R-:W-:Y:S01]  /*61a0*/  FMNMX.FTZ R100, R0, R100, !PT ;  /* 0x0000006400647209 */ /* 0x004fe20007810000 */
[----:B------:R-:W-:Y:S01]  /*61b0*/  FFMA.FTZ R0, R29, UR6, -R12 ;  /* 0x000000061d007c23 */ /* 0x000fe2000801080c */
[----:B---3--:R-:W-:Y:S01]  /*61c0*/  LOP3.LUT R10, R9, UR32, R6, 0x96, !PT ;  /* 0x00000020090a7c12 */ /* 0x008fe2000f8e9606 */
[----:B------:R-:W-:Y:S01]  /*61d0*/  FFMA.FTZ R9, R41, UR6, -R12 ;  /* 0x0000000629097c23 */ /* 0x000fe2000801080c */
[----:B------:R-:W-:Y:S01]  /*61e0*/  IMAD.WIDE.U32 R6, R7, -0x326172a9, RZ ;  /* 0xcd9e8d5707067825 */ /* 0x000fe200078e00ff */
[----:B------:R-:W-:Y:S01]  /*61f0*/  FSETP.NEU.FTZ.AND P1, PT, R100, -INF , PT ;  /* 0xff8000006400780b */ /* 0x000fe20003f3d000 */
[----:B------:R-:W-:Y:S02]  /*6200*/  MUFU.EX2 R173, R0 ;  /* 0x0000000000ad7308 */ /* 0x000fe40000000800 */
[----:B------:R-:W-:Y:S01]  /*6210*/  IMAD.WIDE.U32 R10, R10, -0x326172a9, RZ ;  /* 0xcd9e8d570a0a7825 */ /* 0x000fe200078e00ff */
[----:B------:R-:W-:-:S03]  /*6220*/  LOP3.LUT R7, R7, UR33, R36, 0x96, !PT ;  /* 0x0000002107077c12 */ /* 0x000fc6000f8e9624 */
[----:B-1----:R-:W-:Y:S02]  /*6230*/  FMUL.FTZ R13, R100, UR6 ;  /* 0x00000006640d7c20 */ /* 0x002fe40008410000 */
[----:B------:R1:W-:Y:S03]  /*6240*/  MUFU.EX2 R156, R9 ;  /* 0x00000009009c7308 */ /* 0x0003e60000000800 */
[----:B------:R-:W-:-:S05]  /*6250*/  FSEL R13, R13, RZ, P1 ;  /* 0x000000ff0d0d7208 */ /* 0x000fca0000800000 */
[----:B------:R-:W-:Y:S08]  /*6260*/  MUFU.EX2 R167, R5 ;  /* 0x0000000500a77308 */ /* 0x000ff00000000800 */
[----:B------:R-:W-:Y:S01]  /*6270*/  MUFU.EX2 R158, R4 ;  /* 0x00000004009e7308 */ /* 0x000fe20000000800 */
[----:B-1----:R-:W-:Y:S01]  /*6280*/  LOP3.LUT R9, R11, UR26, R6, 0x96, !PT ;  /* 0x0000001a0b097c12 */ /* 0x002fe2000f8e9606 */
[----:B------:R-:W-:-:S04]  /*6290*/  IMAD.WIDE.U32 R6, R7, -0x2daee0ad, RZ ;  /* 0xd2511f5307067825 */ /* 0x000fc800078e00ff */
[----:B------:R-:W-:-:S04]  /*62a0*/  IMAD.WIDE.U32 R102, R9, -0x2daee0ad, RZ ;  /* 0xd2511f5309667825 */ /* 0x000fc800078e00ff */
[----:B------:R-:W-:Y:S01]  /*62b0*/  FFMA.FTZ R9, R28, UR6, -R12 ;  /* 0x000000061c097c23 */ /* 0x000fe2000801080c */
[----:B------:R-:W-:-:S03]  /*62c0*/  LOP3.LUT R14, R103, UR7, R6, 0x96, !PT ;  /* 0x00000007670e7c12 */ /* 0x000fc6000f8e9606 */
[----:B------:R-:W1:Y:S01]  /*62d0*/  MUFU.EX2 R16, R9 ;  /* 0x0000000900107308 */ /* 0x000e620000000800 */
[----:B------:R-:W-:Y:S01]  /*62e0*/  LOP3.LUT R6, R7, UR22, R8, 0x96, !PT ;  /* 0x0000001607067c12 */ /* 0x000fe2000f8e9608 */
[----:B------:R-:W-:-:S04]  /*62f0*/  IMAD.WIDE.U32 R14, R14, -0x326172a9, RZ ;  /* 0xcd9e8d570e0e7825 */ /* 0x000fc800078e00ff */
[----:B------:R-:W-:Y:S01]  /*6300*/  IMAD.WIDE.U32 R50, R6, -0x326172a9, RZ ;  /* 0xcd9e8d5706327825 */ /* 0x000fe200078e00ff */
[----:B------:R-:W-:-:S03]  /*6310*/  LOP3.LUT R0, R14, 0xffff, RZ, 0xc0, !PT ;  /* 0x0000ffff0e007812 */ /* 0x000fc600078ec0ff */
[--C-:B------:R-:W-:Y:S01]  /*6320*/  FFMA.FTZ R6, R47, UR6, -R13.reuse ;  /* 0x000000062f067c23 */ /* 0x100fe2000801080d */
[----:B------:R-:W-:Y:S02]  /*6330*/  LOP3.LUT R7, R14, 0xff, RZ, 0xc0, !PT ;  /* 0x000000ff0e077812 */ /* 0x000fe400078ec0ff */
[----:B------:R-:W-:Y:S01]  /*6340*/  SHF.R.U32.HI R0, RZ, 0x8, R0 ;  /* 0x00000008ff007819 */ /* 0x000fe20000011600 */
[----:B------:R2:W-:Y:S01]  /*6350*/  MUFU.EX2 R180, R6 ;  /* 0x0000000600b47308 */ /* 0x0005e20000000800 */
[----:B------:R-:W-:Y:S02]  /*6360*/  LOP3.LUT R10, R51, UR21, R10, 0x96, !PT ;  /* 0x00000015330a7c12 */ /* 0x000fe4000f8e960a */
[----:B------:R-:W-:Y:S01]  /*6370*/  PRMT R24, R7, 0x5410, R0 ;  /* 0x0000541007187816 */ /* 0x000fe20000000000 */
[----:B------:R-:W-:Y:S01]  /*6380*/  FFMA.FTZ R7, R45, UR6, -R13 ;  /* 0x000000062d077c23 */ /* 0x000fe2000801080d */
[----:B------:R-:W-:Y:S01]  /*6390*/  LOP3.LUT R0, R15, UR9, R50, 0x96, !PT ;  /* 0x000000090f007c12 */ /* 0x000fe2000f8e9632 */
[----:B------:R-:W-:-:S04]  /*63a0*/  IMAD.WIDE.U32 R48, R10, -0x2daee0ad, RZ ;  /* 0xd2511f530a307825 */ /* 0x000fc800078e00ff */
[--C-:B------:R-:W-:Y:S01]  /*63b0*/  FFMA.FTZ R10, R44, UR6, -R13.reuse ;  /* 0x000000062c0a7c23 */ /* 0x100fe2000801080d */
[----:B------:R3:W-:Y:S01]  /*63c0*/  MUFU.EX2 R171, R7 ;  /* 0x0000000700ab7308 */ /* 0x0007e20000000800 */
[C---:B------:R-:W-:Y:S01]  /*63d0*/  LOP3.LUT R8, R0.reuse, 0xffff, RZ, 0xc0, !PT ;  /* 0x0000ffff00087812 */ /* 0x040fe200078ec0ff */
[----:B-1----:R-:W-:Y:S01]  /*63e0*/  IMAD.MOV.U32 R51, RZ, RZ, R16 ;  /* 0x000000ffff337224 */ /* 0x002fe200078e0010 */
[----:B------:R-:W-:Y:S02]  /*63f0*/  LOP3.LUT R19, R0, 0xff, RZ, 0xc0, !PT ;  /* 0x000000ff00137812 */ /* 0x000fe400078ec0ff */
[--C-:B------:R-:W-:Y:S02]  /*6400*/  SHF.R.U32.HI R16, RZ, 0x10, R0.reuse ;  /* 0x00000010ff107819 */ /* 0x100fe40000011600 */
[----:B------:R-:W-:Y:S01]  /*6410*/  SHF.R.U32.HI R17, RZ, 0x18, R0 ;  /* 0x00000018ff117819 */ /* 0x000fe20000011600 */
[----:B------:R-:W1:Y:S01]  /*6420*/  MUFU.EX2 R157, R10 ;  /* 0x0000000a009d7308 */ /* 0x000e620000000800 */
[----:B--2---:R-:W-:Y:S01]  /*6430*/  FFMA.FTZ R6, R46, UR6, -R13 ;  /* 0x000000062e067c23 */ /* 0x004fe2000801080d */
[C---:B------:R-:W-:Y:S01]  /*6440*/  LOP3.LUT R0, R48.reuse, 0xffff, RZ, 0xc0, !PT ;  /* 0x0000ffff30007812 */ /* 0x040fe200078ec0ff */
[----:B------:R-:W-:Y:S01]  /*6450*/  LDSM.16.MT88.4 R44, [R182+0xe000] ;  /* 0x00e00000b62c783b */ /* 0x000fe20000004200 */
[----:B------:R-:W-:-:S02]  /*6460*/  LOP3.LUT R11, R48, 0xff, RZ, 0xc0, !PT ;  /* 0x000000ff300b7812 */ /* 0x000fc400078ec0ff */
[----:B------:R-:W-:Y:S02]  /*6470*/  SHF.R.U32.HI R0, RZ, 0x8, R0 ;  /* 0x00000008ff007819 */ /* 0x000fe40000011600 */
[----:B------:R2:W4:Y:S01]  /*6480*/  MUFU.EX2 R177, R6 ;  /* 0x0000000600b17308 */ /* 0x0005220000000800 */
[----:B---3--:R-:W-:Y:S01]  /*6490*/  SHF.R.U32.HI R7, RZ, 0x8, R8 ;  /* 0x00000008ff077819 */ /* 0x008fe20000011608 */
[----:B------:R-:W-:Y:S01]  /*64a0*/  FFMA.FTZ R8, R53, UR6, -R13 ;  /* 0x0000000635087c23 */ /* 0x000fe2000801080d */
[----:B------:R-:W-:Y:S02]  /*64b0*/  PRMT R25, R11, 0x5410, R0 ;  /* 0x000054100b197816 */ /* 0x000fe40000000000 */
[----:B------:R-:W-:Y:S01]  /*64c0*/  PRMT R19, R19, 0x5410, R7 ;  /* 0x0000541013137816 */ /* 0x000fe20000000007 */
[----:B------:R-:W-:Y:S01]  /*64d0*/  FFMA.FTZ R7, R54, UR6, -R13 ;  /* 0x0000000636077c23 */ /* 0x000fe2000801080d */
[----:B------:R-:W-:Y:S01]  /*64e0*/  LOP3.LUT R0, R49, UR5, R102, 0x96, !PT ;  /* 0x0000000531007c12 */ /* 0x000fe2000f8e9666 */
[----:B------:R-:W-:Y:S01]  /*64f0*/  MUFU.EX2 R185, R8 ;  /* 0x0000000800b97308 */ /* 0x000fe20000000800 */
[----:B------:R-:W-:-:S02]  /*6500*/  SHF.R.U32.HI R18, RZ, 0x18, R14 ;  /* 0x00000018ff127819 */ /* 0x000fc4000001160e */
[----:B------:R-:W-:-:S05]  /*6510*/  SHF.R.U32.HI R11, RZ, 0x18, R48 ;  /* 0x00000018ff0b7819 */ /* 0x000fca0000011630 */
[----:B------:R3:W4:Y:S01]  /*6520*/  MUFU.EX2 R166, R7 ;  /* 0x0000000700a67308 */ /* 0x0007220000000800 */
[----:B--2---:R-:W-:-:S04]  /*6530*/  SHF.R.U32.HI R6, RZ, 0x10, R14 ;  /* 0x00000010ff067819 */ /* 0x004fc8000001160e */
[----:B------:R-:W-:Y:S02]  /*6540*/  LOP3.LUT R9, R6, 0xff, RZ, 0xc0, !PT ;  /* 0x000000ff06097812 */ /* 0x000fe400078ec0ff */
[----:B------:R-:W-:Y:S02]  /*6550*/  LOP3.LUT R6, R16, 0xff, RZ, 0xc0, !PT ;  /* 0x000000ff10067812 */ /* 0x000fe400078ec0ff */
[----:B------:R-:W-:Y:S02]  /*6560*/  PRMT R18, R9, 0x5410, R18 ;  /* 0x0000541009127816 */ /* 0x000fe40000000012 */
[----:B------:R-:W-:Y:S02]  /*6570*/  PRMT R17, R6, 0x5410, R17 ;  /* 0x0000541006117816 */ /* 0x000fe40000000011 */
[----:B------:R-:W-:Y:S02]  /*6580*/  SHF.R.U32.HI R6, RZ, 0x10, R48 ;  /* 0x00000010ff067819 */ /* 0x000fe40000011630 */
[----:B------:R-:W-:-:S02]  /*6590*/  LOP3.LUT R16, R0, 0xff, RZ, 0xc0, !PT ;  /* 0x000000ff00107812 */ /* 0x000fc400078ec0ff */
[--C-:B---3--:R-:W-:Y:S02]  /*65a0*/  SHF.R.U32.HI R7, RZ, 0x10, R0.reuse ;  /* 0x00000010ff077819 */ /* 0x108fe40000011600 */
[----:B------:R-:W-:Y:S02]  /*65b0*/  LOP3.LUT R9, R6, 0xff, RZ, 0xc0, !PT ;  /* 0x000000ff06097812 */ /* 0x000fe400078ec0ff */
[----:B------:R-:W-:Y:S02]  /*65c0*/  LOP3.LUT R6, R0, 0xffff, RZ, 0xc0, !PT ;  /* 0x0000ffff00067812 */ /* 0x000fe400078ec0ff */
[----:B------:R-:W-:Y:S02]  /*65d0*/  SHF.R.U32.HI R8, RZ, 0x18, R0 ;  /* 0x00000018ff087819 */ /* 0x000fe40000011600 */
[----:B------:R-:W-:Y:S02]  /*65e0*/  LOP3.LUT R0, R7, 0xff, RZ, 0xc0, !PT ;  /* 0x000000ff07007812 */ /* 0x000fe400078ec0ff */
[----:B-1----:R-:W-:-:S02]  /*65f0*/  F2FP.F16.F32.PACK_AB R7, R157, R171 ;  /* 0x000000ab9d07723e */ /* 0x002fc400000000ff */
[----:B------:R-:W-:Y:S01]  /*6600*/  SHF.R.U32.HI R10, RZ, 0x8, R6 ;  /* 0x00000008ff0a7819 */ /* 0x000fe20000011606 */
[--C-:B------:R-:W-:Y:S01]  /*6610*/  FFMA.FTZ R6, R52, UR6, -R13.reuse ;  /* 0x0000000634067c23 */ /* 0x100fe2000801080d */
[C---:B------:R-:W-:Y:S01]  /*6620*/  PRMT R154, R7.reuse, 0x7610, R154 ;  /* 0x00007610079a7816 */ /* 0x040fe2000000009a */
[----:B------:R-:W1:Y:S01]  /*6630*/  LDSM.16.MT88.4 R52, [R182+0xc000] ;  /* 0x00c00000b634783b */ /* 0x000e620000004200 */
[----:B------:R-:W-:Y:S01]  /*6640*/  PRMT R152, R7, 0x7632, R152 ;  /* 0x0000763207987816 */ /* 0x000fe20000000098 */
[----:B------:R-:W-:Y:S01]  /*6650*/  FFMA.FTZ R7, R30, UR6, -R13 ;  /* 0x000000061e077c23 */ /* 0x000fe2000801080d */
[----:B------:R-:W-:Y:S01]  /*6660*/  PRMT R26, R9, 0x5410, R11 ;  /* 0x00005410091a7816 */ /* 0x000fe2000000000b */
[----:B------:R4:W-:Y:S01]  /*6670*/  MUFU.EX2 R164, R6 ;  /* 0x0000000600a47308 */ /* 0x0009e20000000800 */
[----:B------:R-:W-:Y:S01]  /*6680*/  PRMT R11, R16, 0x5410, R10 ;  /* 0x00005410100b7816 */ /* 0x000fe2000000000a */
[----:B------:R-:W2:Y:S01]  /*6690*/  LDSM.16.MT88.4 R28, [R183+0xc000] ;  /* 0x00c00000b71c783b */ /* 0x000ea20000004200 */
[----:B------:R-:W-:-:S02]  /*66a0*/  PRMT R10, R0, 0x5410, R8 ;  /* 0x00005410000a7816 */ /* 0x000fc40000000008 */
[----:B------:R-:W-:Y:S02]  /*66b0*/  F2FP.F16.F32.PACK_AB R0, R173, R51 ;  /* 0x00000033ad00723e */ /* 0x000fe400000000ff */
[----:B------:R-:W-:Y:S01]  /*66c0*/  F2FP.F16.F32.PACK_AB R9, R158, R167 ;  /* 0x000000a79e09723e */ /* 0x000fe200000000ff */
[----:B------:R-:W3:Y:S01]  /*66d0*/  MUFU.EX2 R170, R7 ;  /* 0x0000000700aa7308 */ /* 0x000ee20000000800 */
[C---:B------:R-:W-:Y:S02]  /*66e0*/  PRMT R153, R0.reuse, 0x7610, R153 ;  /* 0x0000761000997816 */ /* 0x040fe40000000099 */
[----:B------:R-:W-:Y:S02]  /*66f0*/  PRMT R151, R0, 0x7632, R151 ;  /* 0x0000763200977816 */ /* 0x000fe40000000097 */
[----:B------:R-:W-:Y:S02]  /*6700*/  F2FP.F16.F32.PACK_AB R0, R165, R159 ;  /* 0x0000009fa500723e */ /* 0x000fe400000000ff */
[----:B------:R-:W-:-:S02]  /*6710*/  PRMT R140, R9, 0x7610, R140 ;  /* 0x00007610098c7816 */ /* 0x000fc4000000008c */
[----:B----4-:R-:W-:Y:S02]  /*6720*/  F2FP.F16.F32.PACK_AB R6, R177, R180 ;  /* 0x000000b4b106723e */ /* 0x010fe400000000ff */
[----:B------:R-:W-:Y:S02]  /*6730*/  PRMT R141, R0, 0x7610, R141 ;  /* 0x00007610008d7816 */ /* 0x000fe4000000008d */
[C---:B------:R-:W-:Y:S02]  /*6740*/  PRMT R144, R6.reuse, 0x7610, R144 ;  /* 0x0000761006907816 */ /* 0x040fe40000000090 */
[----:B------:R-:W-:Y:S01]  /*6750*/  PRMT R142, R6, 0x7632, R142 ;  /* 0x00007632068e7816 */ /* 0x000fe2000000008e */
[----:B------:R-:W-:Y:S01]  /*6760*/  IMAD.U32 R6, RZ, RZ, UR15 ;  /* 0x0000000fff067e24 */ /* 0x000fe2000f8e00ff */
[----:B------:R-:W-:Y:S02]  /*6770*/  PRMT R148, R0, 0x7632, R148 ;  /* 0x0000763200947816 */ /* 0x000fe40000000094 */
[----:B------:R-:W-:-:S02]  /*6780*/  F2FP.F16.F32.PACK_AB R0, R185, R166 ;  /* 0x000000a6b900723e */ /* 0x000fc400000000ff */
[----:B---3--:R-:W-:Y:S02]  /*6790*/  F2FP.F16.F32.PACK_AB R5, R170, R164 ;  /* 0x000000a4aa05723e */ /* 0x008fe400000000ff */
[C---:B------:R-:W-:Y:S02]  /*67a0*/  PRMT R145, R0.reuse, 0x7610, R145 ;  /* 0x0000761000917816 */ /* 0x040fe40000000091 */
[----:B------:R-:W-:Y:S02]  /*67b0*/  PRMT R143, R0, 0x7632, R143 ;  /* 0x00007632008f7816 */ /* 0x000fe4000000008f */
[----:B------:R-:W-:Y:S02]  /*67c0*/  LEA R0, R6, UR15, 0x10 ;  /* 0x0000000f06007c11 */ /* 0x000fe4000f8e80ff */
[C---:B------:R-:W-:Y:S02]  /*67d0*/  PRMT R150, R5.reuse, 0x7610, R150 ;  /* 0x0000761005967816 */ /* 0x040fe40000000096 */
[----:B------:R-:W-:-:S02]  /*67e0*/  PRMT R149, R5, 0x7632, R149 ;  /* 0x0000763205957816 */ /* 0x000fc40000000095 */
[----:B------:R-:W-:Y:S02]  /*67f0*/  HSET2.LE.AND R4, R19, R0, PT ;  /* 0x0000000013047233 */ /* 0x000fe40003803000 */
[----:B------:R-:W-:Y:S02]  /*6800*/  PRMT R5, R144, 0x5410, R142 ;  /* 0x0000541090057816 */ /* 0x000fe4000000008e */
[----:B------:R-:W-:Y:S02]  /*6810*/  F2FP.F16.F32.PACK_AB R6, R172, R156 ;  /* 0x0000009cac06723e */ /* 0x000fe400000000ff */
[----:B------:R-:W-:Y:S02]  /*6820*/  LOP3.LUT R4, R4, R5, RZ, 0xc0, !PT ;  /* 0x0000000504047212 */ /* 0x000fe400078ec0ff */
[C---:B------:R-:W-:Y:S02]  /*6830*/  PRMT R147, R6.reuse, 0x7610, R147 ;  /* 0x0000761006937816 */ /* 0x040fe40000000093 */
[----:B------:R-:W-:-:S02]  /*6840*/  PRMT R146, R6, 0x7632, R146 ;  /* 0x0000763206927816 */ /* 0x000fc40000000092 */
[--C-:B------:R-:W-:Y:S02]  /*6850*/  HSET2.LE.AND R5, R17, R0.reuse, PT ;  /* 0x0000000011057233 */ /* 0x100fe40003803000 */
[--C-:B------:R-:W-:Y:S02]  /*6860*/  HSET2.LE.AND R6, R24, R0.reuse, PT ;  /* 0x0000000018067233 */ /* 0x100fe40003803000 */
[----:B------:R-:W-:Y:S02]  /*6870*/  PRMT R7, R141, 0x5410, R148 ;  /* 0x000054108d077816 */ /* 0x000fe40000000094 */
[----:B------:R-:W-:Y:S02]  /*6880*/  PRMT R8, R145, 0x5410, R143 ;  /* 0x0000541091087816 */ /* 0x000fe4000000008f */
[----:B------:R-:W-:Y:S02]  /*6890*/  LOP3.LUT R5, R5, R7, RZ, 0xc0, !PT ;  /* 0x0000000705057212 */ /* 0x000fe400078ec0ff */
[----:B------:R-:W-:-:S02]  /*68a0*/  HSET2.LE.AND R7, R18, R0, PT ;  /* 0x0000000012077233 */ /* 0x000fc40003803000 */
[----:B------:R-:W-:Y:S02]  /*68b0*/  LOP3.LUT R6, R6, R8, RZ, 0xc0, !PT ;  /* 0x0000000806067212 */ /* 0x000fe400078ec0ff */
[----:B------:R-:W-:Y:S02]  /*68c0*/  PRMT R8, R147, 0x5410, R146 ;  /* 0x0000541093087816 */ /* 0x000fe40000000092 */
[----:B------:R-:W-:Y:S02]  /*68d0*/  PRMT R139, R9, 0x7632, R139 ;  /* 0x00007632098b7816 */ /* 0x000fe4000000008b */
[----:B------:R-:W-:Y:S02]  /*68e0*/  LOP3.LUT R7, R7, R8, RZ, 0xc0, !PT ;  /* 0x0000000807077212 */ /* 0x000fe400078ec0ff */
[--C-:B------:R-:W-:Y:S02]  /*68f0*/  HSET2.LE.AND R8, R11, R0.reuse, PT ;  /* 0x000000000b087233 */ /* 0x100fe40003803000 */
[----:B------:R-:W-:-:S02]  /*6900*/  HSET2.LE.AND R9, R10, R0, PT ;  /* 0x000000000a097233 */ /* 0x000fc40003803000 */
[----:B------:R-:W-:Y:S01]  /*6910*/  PRMT R10, R154, 0x5410, R152 ;  /* 0x000054109a0a7816 */ /* 0x000fe20000000098 */
[C---:B------:R-:W-:Y:S01]  /*6920*/  HMMA.16816.F32 R16, R4.reuse, R20, RZ ;  /* 0x000000140410723c */ /* 0x040fe200000018ff */
[----:B------:R-:W-:Y:S02]  /*6930*/  PRMT R2, R150, 0x5410, R149 ;  /* 0x0000541096027816 */ /* 0x000fe40000000095 */
[----:B------:R-:W-:Y:S02]  /*6940*/  LOP3.LUT R8, R8, R10, RZ, 0xc0, !PT ;  /* 0x0000000a08087212 */ /* 0x000fe400078ec0ff */
[----:B------:R-:W-:Y:S01]  /*6950*/  HSET2.LE.AND R10, R25, R0, PT ;  /* 0x00000000190a7233 */ /* 0x000fe20003803000 */
[----:B------:R-:W-:Y:S01]  /*6960*/  HMMA.16816.F32 R40, R4, R22, RZ ;  /* 0x000000160428723c */ /* 0x000fe200000018ff */
[----:B------:R-:W-:-:S03]  /*6970*/  PRMT R11, R153, 0x5410, R151 ;  /* 0x00005410990b7816 */ /* 0x000fc60000000097 */
[----:B------:R-:W-:Y:S02]  /*6980*/  LOP3.LUT R10, R10, R2, RZ, 0xc0, !PT ;  /* 0x000000020a0a7212 */ /* 0x000fe400078ec0ff */
[----:B------:R-:W-:Y:S01]  /*6990*/  LOP3.LUT R9, R9, R11, RZ, 0xc0, !PT ;  /* 0x0000000b09097212 */ /* 0x000fe200078ec0ff */
[----:B-1----:R-:W-:Y:S01]  /*69a0*/  HMMA.16816.F32 R20, R4, R54, RZ ;  /* 0x000000360414723c */ /* 0x002fe200000018ff */
[----:B------:R-:W-:Y:S02]  /*69b0*/  HSET2.LE.AND R2, R26, R0, PT ;  /* 0x000000001a027233 */ /* 0x000fe40003803000 */
[----:B------:R-:W-:-:S03]  /*69c0*/  PRMT R11, R140, 0x5410, R139 ;  /* 0x000054108c0b7816 */ /* 0x000fc6000000008b */
[----:B------:R-:W-:Y:S01]  /*69d0*/  HMMA.16816.F32 R24, R4, R52, RZ ;  /* 0x000000340418723c */ /* 0x000fe200000018ff */
[----:B------:R-:W-:Y:S01]  /*69e0*/  LOP3.LUT R11, R2, R11, RZ, 0xc0, !PT ;  /* 0x0000000b020b7212 */ /* 0x000fe200078ec0ff */
[----:B------:R-:W-:Y:S01]  /*69f0*/  LDSM.16.MT88.4 R52, [R183+0xe800] ;  /* 0x00e80000b734783b */ /* 0x000fe20000004200 */
[----:B------:R-:W-:-:S03]  /*6a00*/  LOP3.LUT R2, R101, UR4, RZ, 0x3c, !PT ;  /* 0x0000000465027c12 */ /* 0x000fc6000f8e3cff */
[----:B--2---:R-:W-:Y:S06]  /*6a10*/  HMMA.16816.F32 R76, R4, R28, RZ ;  /* 0x0000001c044c723c */ /* 0x004fec00000018ff */
[----:B------:R-:W-:Y:S06]  /*6a20*/  HMMA.16816.F32 R248, R8, R60, R16 ;  /* 0x0000003c08f8723c */ /* 0x000fec0000001810 */
[----:B------:R-:W-:Y:S06]  /*6a30*/  HMMA.16816.F32 R16, R4, R64, RZ ;  /* 0x000000400410723c */ /* 0x000fec00000018ff */
[----:B------:R-:W-:Y:S06]  /*6a40*/  HMMA.16816.F32 R244, R8, R62, R40 ;  /* 0x0000003e08f4723c */ /* 0x000fec0000001828 */
[----:B------:R-:W-:Y:S06]  /*6a50*/  HMMA.16816.F32 R40, R4, R66, RZ ;  /* 0x000000420428723c */ /* 0x000fec00000018ff */
[C---:B------:R-:W-:Y:S06]  /*6a60*/  HMMA.16816.F32 R236, R8.reuse, R56, R24 ;  /* 0x0000003808ec723c */ /* 0x040fec0000001818 */
[----:B------:R-:W-:Y:S06]  /*6a70*/  HMMA.16816.F32 R240, R8, R72, R16 ;  /* 0x0000004808f0723c */ /* 0x000fec0000001810 */
[----:B------:R-:W-:Y:S06]  /*6a80*/  HMMA.16816.F32 R16, R4, R86, RZ ;  /* 0x000000560410723c */ /* 0x000fec00000018ff */
[----:B------:R-:W-:Y:S06]  /*6a90*/  HMMA.16816.F32 R232, R8, R58, R20 ;  /* 0x0000003a08e8723c */ /* 0x000fec0000001814 */
[C---:B------:R-:W-:Y:S06]  /*6aa0*/  HMMA.16816.F32 R68, R4.reuse, R30, RZ ;  /* 0x0000001e0444723c */ /* 0x040fec00000018ff */
[C---:B------:R-:W-:Y:S06]  /*6ab0*/  HMMA.16816.F32 R28, R4.reuse, R44, RZ ;  /* 0x0000002c041c723c */ /* 0x040fec00000018ff */
[C---:B------:R-:W-:Y:S06]  /*6ac0*/  HMMA.16816.F32 R24, R4.reuse, R46, RZ ;  /* 0x0000002e0418723c */ /* 0x040fec00000018ff */
[----:B------:R-:W-:Y:S06]  /*6ad0*/  HMMA.16816.F32 R20, R4, R84, RZ ;  /* 0x000000540414723c */ /* 0x000fec00000018ff */
[----:B------:R-:W-:Y:S06]  /*6ae0*/  HMMA.16816.F32 R228, R8, R74, R40 ;  /* 0x0000004a08e4723c */ /* 0x000fec0000001828 */
        /* <DEDUP_REMOVED lines=12> */
[----:B------:R-:W1:Y:S05]  /*6bb0*/  LDSM.16.MT88.4 R4, [R181+0x10800] ;  /* 0x01080000b504783b */ /* 0x000e6a0000004200 */
[C---:B------:R-:W-:Y:S01]  /*6bc0*/  HMMA.16816.F32 R212, R8.reuse, R98, R16 ;  /* 0x0000006208d4723c */ /* 0x040fe20000001810 */
[----:B------:R-:W-:Y:S05]  /*6bd0*/  LDSM.16.MT88.4 R16, [R182+0x10800] ;  /* 0x01080000b610783b */ /* 0x000fea0000004200 */
[C---:B------:R-:W-:Y:S06]  /*6be0*/  HMMA.16816.F32 R160, R8.reuse, R112, R76 ;  /* 0x0000007008a0723c */ /* 0x040fec000000184c */
[C---:B------:R-:W-:Y:S01]  /*6bf0*/  HMMA.16816.F32 R76, R8.reuse, R106, R24 ;  /* 0x0000006a084c723c */ /* 0x040fe20000001818 */
[----:B------:R-:W2:Y:S05]  /*6c00*/  LDSM.16.MT88.4 R24, [R184+0x10800] ;  /* 0x01080000b818783b */ /* 0x000eaa0000004200 */
[----:B------:R-:W-:Y:S01]  /*6c10*/  HMMA.16816.F32 R68, R8, R114, R68 ;  /* 0x000000720844723c */ /* 0x000fe20000001844 */
[----:B------:R-:W-:-:S02]  /*6c20*/  IMAD.MOV.U32 R106, RZ, RZ, R158 ;  /* 0x000000ffff6a7224 */ /* 0x000fc400078e009e */
[----:B------:R-:W-:-:S03]  /*6c30*/  IMAD.MOV.U32 R107, RZ, RZ, R157 ;  /* 0x000000ffff6b7224 */ /* 0x000fc600078e009d */
[C---:B------:R-:W-:Y:S06]  /*6c40*/  HMMA.16816.F32 R64, R8.reuse, R108, R64 ;  /* 0x0000006c0840723c */ /* 0x040fec0000001840 */
[----:B------:R-:W-:Y:S01]  /*6c50*/  HMMA.16816.F32 R216, R8, R110, R32 ;  /* 0x0000006e08d8723c */ /* 0x000fe20000001820 */
[----:B------:R-:W-:Y:S02]  /*6c60*/  IMAD.MOV.U32 R108, RZ, RZ, R167 ;  /* 0x000000ffff6c7224 */ /* 0x000fe400078e00a7 */
[----:B------:R-:W-:-:S03]  /*6c70*/  IMAD.MOV.U32 R109, RZ, RZ, R173 ;  /* 0x000000ffff6d7224 */ /* 0x000fc600078e00ad */
[----:B-1----:R-:W-:Y:S01]  /*6c80*/  HMMA.16816.F32 R220, R8, R4, R56 ;  /* 0x0000000408dc723c */ /* 0x002fe20000001838 */
[----:B------:R-:W-:Y:S02]  /*6c90*/  IMAD.MOV.U32 R111, RZ, RZ, R166 ;  /* 0x000000ffff6f7224 */ /* 0x000fe400078e00a6 */
[----:B------:R-:W-:-:S03]  /*6ca0*/  IMAD.MOV.U32 R110, RZ, RZ, R165 ;  /* 0x000000ffff6e7224 */ /* 0x000fc600078e00a5 */
[----:B------:R-:W-:Y:S01]  /*6cb0*/  HMMA.16816.F32 R112, R8, R104, R28 ;  /* 0x000000680870723c */ /* 0x000fe2000000181c */
[----:B------:R-:W-:-:S05]  /*6cc0*/  IMAD.WIDE.U32 R4, R2, -0x326172a9, RZ ;  /* 0xcd9e8d5702047825 */ /* 0x000fca00078e00ff */
[----:B------:R-:W-:Y:S01]  /*6cd0*/  LOP3.LUT R5, R5, UR36, R168, 0x96, !PT ;  /* 0x0000002405057c12 */ /* 0x000fe2000f8e96a8 */
[----:B------:R-:W-:Y:S01]  /*6ce0*/  IMAD.MOV.U32 R104, RZ, RZ, R164 ;  /* 0x000000ffff687224 */ /* 0x000fe200078e00a4 */
[----:B------:R-:W-:Y:S01]  /*6cf0*/  LOP3.LUT R2, R37, UR35, R4, 0x96, !PT ;  /* 0x0000002325027c12 */ /* 0x000fe2000f8e9604 */
[----:B------:R-:W-:Y:S01]  /*6d00*/  HMMA.16816.F32 R164, R8, R6, R60 ;  /* 0x0000000608a4723c */ /* 0x000fe2000000183c */
[----:B------:R-:W-:Y:S01]  /*6d10*/  SHF.R.U32.HI R37, RZ, 0x18, R14 ;  /* 0x00000018ff257819 */ /* 0x000fe2000001160e */
[----:B------:R-:W-:-:S04]  /*6d20*/  IMAD.WIDE.U32 R4, R5, -0x2daee0ad, RZ ;  /* 0xd2511f5305047825 */ /* 0x000fc800078e00ff */
[----:B------:R-:W-:Y:S01]  /*6d30*/  HMMA.16816.F32 R224, R8, R96, R20 ;  /* 0x0000006008e0723c */ /* 0x000fe20000001814 */
[----:B------:R-:W-:Y:S01]  /*6d40*/  IMAD.WIDE.U32 R6, R2, -0x2daee0ad, RZ ;  /* 0xd2511f5302067825 */ /* 0x000fe200078e00ff */
[----:B------:R-:W-:-:S03]  /*6d50*/  LOP3.LUT R2, R5, UR34, R38, 0x96, !PT ;  /* 0x0000002205027c12 */ /* 0x000fc6000f8e9626 */
[----:B------:R-:W-:Y:S01]  /*6d60*/  IMAD.MOV.U32 R62, RZ, RZ, R172 ;  /* 0x000000ffff3e7224 */ /* 0x000fe200078e00ac */
[C---:B--2---:R-:W-:Y:S01]  /*6d70*/  HMMA.16816.F32 R208, R8.reuse, R24, R84 ;  /* 0x0000001808d0723c */ /* 0x044fe20000001854 */
[----:B------:R-:W-:Y:S02]  /*6d80*/  IMAD.MOV.U32 R61, RZ, RZ, R171 ;  /* 0x000000ffff3d7224 */ /* 0x000fe400078e00ab */
[----:B------:R-:W-:Y:S02]  /*6d90*/  IMAD.MOV.U32 R60, RZ, RZ, R170 ;  /* 0x000000ffff3c7224 */ /* 0x000fe400078e00aa */
[----:B------:R-:W-:Y:S01]  /*6da0*/  IMAD.MOV.U32 R97, RZ, RZ, R51 ;  /* 0x000000ffff617224 */ /* 0x000fe200078e0033 */
[----:B------:R-:W-:Y:S01]  /*6db0*/  HMMA.16816.F32 R172, R8, R18, R80 ;  /* 0x0000001208ac723c */ /* 0x000fe20000001850 */
[----:B------:R-:W-:Y:S01]  /*6dc0*/  IMAD.MOV.U32 R23, RZ, RZ, R156 ;  /* 0x000000ffff177224 */ /* 0x000fe200078e009c */
[----:B------:R-:W-:Y:S01]  /*6dd0*/  LOP3.LUT R25, R49, UR5, R102, 0x96, !PT ;  /* 0x0000000531197c12 */ /* 0x000fe2000f8e9666 */
[----:B------:R-:W-:-:S02]  /*6de0*/  IMAD.MOV.U32 R105, RZ, RZ, R159 ;  /* 0x000000ffff697224 */ /* 0x000fc400078e009f */
[----:B------:R-:W-:Y:S01]  /*6df0*/  IMAD.MOV.U32 R84, RZ, RZ, R23 ;  /* 0x000000ffff547224 */ /* 0x000fe200078e0017 */
[----:B------:R-:W-:Y:S01]  /*6e00*/  HMMA.16816.F32 R168, R8, R16, R72 ;  /* 0x0000001008a8723c */ /* 0x000fe20000001848 */
[----:B------:R-:W-:Y:S01]  /*6e10*/  LOP3.LUT R18, R7, UR32, R4, 0x96, !PT ;  /* 0x0000002007127c12 */ /* 0x000fe2000f8e9604 */
[----:B------:R-:W-:Y:S01]  /*6e20*/  IMAD.MOV.U32 R23, RZ, RZ, R178 ;  /* 0x000000ffff177224 */ /* 0x000fe200078e00b2 */
[----:B------:R-:W-:-:S03]  /*6e30*/  LOP3.LUT R178, R14, 0xffff, RZ, 0xc0, !PT ;  /* 0x0000ffff0eb27812 */ /* 0x000fc600078ec0ff */
[----:B------:R-:W-:Y:S01]  /*6e40*/  IMAD.WIDE.U32 R18, R18, -0x326172a9, RZ ;  /* 0xcd9e8d5712127825 */ /* 0x000fe200078e00ff */
[C---:B------:R-:W-:Y:S03]  /*6e50*/  HMMA.16816.F32 R156, R8.reuse, R54, R40 ;  /* 0x00000036089c723c */ /* 0x040fe60000001828 */
[----:B------:R-:W-:Y:S01]  /*6e60*/  IMAD.WIDE.U32 R16, R2, -0x326172a9, RZ ;  /* 0xcd9e8d5702107825 */ /* 0x000fe200078e00ff */
[----:B------:R-:W-:Y:S02]  /*6e70*/  LOP3.LUT R2, R7, UR32, R4, 0x96, !PT ;  /* 0x0000002007027c12 */ /* 0x000fe4000f8e9604 */
[----:B------:R-:W-:Y:S01]  /*6e80*/  HMMA.16816.F32 R92, R8, R52, R44 ;  /* 0x00000034085c723c */ /* 0x000fe2000000182c */
[----:B------:R-:W-:Y:S01]  /*6e90*/  IMAD.MOV.U32 R73, RZ, RZ, R104 ;  /* 0x000000ffff497224 */ /* 0x000fe200078e0068 */
[----:B------:R-:W-:Y:S02]  /*6ea0*/  LOP3.LUT R20, R17, UR33, R36, 0x96, !PT ;  /* 0x0000002111147c12 */ /* 0x000fe4000f8e9624 */
[----:B------:R-:W-:-:S02]  /*6eb0*/  LOP3.LUT R17, R19, UR26, R16, 0x96, !PT ;  /* 0x0000001a13117c12 */ /* 0x000fc4000f8e9610 */
[----:B------:R-:W-:Y:S01]  /*6ec0*/  LOP3.LUT R16, R5, UR34, R38, 0x96, !PT ;  /* 0x0000002205107c12 */ /* 0x000fe2000f8e9626 */
[----:B------:R-:W-:Y:S01]  /*6ed0*/  IMAD.WIDE.U32 R4, R20, -0x2daee0ad, RZ ;  /* 0xd2511f5314047825 */ /* 0x000fe200078e00ff */
[----:B------:R-:W-:Y:S03]  /*6ee0*/  HMMA.16816.F32 R56, R8, R26, R116 ;  /* 0x0000001a0838723c */ /* 0x000fe60000001874 */
[----:B------:R-:W-:Y:S01]  /*6ef0*/  IMAD.WIDE.U32 R38, R17, -0x2daee0ad, RZ ;  /* 0xd2511f5311267825 */ /* 0x000fe200078e00ff */
[----:B------:R-:W-:-:S03]  /*6f00*/  LOP3.LUT R17, R5, UR22, R6, 0x96, !PT ;  /* 0x0000001605117c12 */ /* 0x000fc6000f8e9606 */
[----:B------:R-:W-:Y:S01]  /*6f10*/  IMAD.WIDE.U32 R20, R2, -0x326172a9, RZ ;  /* 0xcd9e8d5702147825 */ /* 0x000fe200078e00ff */
[----:B------:R-:W-:-:S03]  /*6f20*/  LOP3.LUT R19, R39, UR7, R4, 0x96, !PT ;  /* 0x0000000727137c12 */ /* 0x000fc6000f8e9604 */
[----:B------:R-:W-:-:S04]  /*6f30*/  IMAD.WIDE.U32 R4, R16, -0x326172a9, RZ ;  /* 0xcd9e8d5710047825 */ /* 0x000fc800078e00ff */
[----:B------:R-:W-:Y:S01]  /*6f40*/  IMAD.WIDE.U32 R16, R17, -0x326172a9, RZ ;  /* 0xcd9e8d5711107825 */ /* 0x000fe200078e00ff */
[----:B------:R-:W-:Y:S02]  /*6f50*/  LOP3.LUT R7, R5, UR33, R36, 0x96, !PT ;  /* 0x0000002105077c12 */ /* 0x000fe4000f8e9624 */
[----:B------:R-:W-:Y:S01]  /*6f60*/  LOP3.LUT R2, R21, UR26, R4, 0x96, !PT ;  /* 0x0000001a15027c12 */ /* 0x000fe2000f8e9604 */
[----:B------:R-:W-:Y:S01]  /*6f70*/  IMAD.WIDE.U32 R4, R19, -0x326172a9, RZ ;  /* 0xcd9e8d5713047825 */ /* 0x000fe200078e00ff */
[----:B------:R-:W-:Y:S02]  /*6f80*/  LOP3.LUT R51, R17, UR21, R18, 0x96, !PT ;  /* 0x0000001511337c12 */ /* 0x000fe4000f8e9612 */
[----:B------:R-:W-:Y:S01]  /*6f90*/  LOP3.LUT R36, R15, UR9, R50, 0x96, !PT ;  /* 0x000000090f247c12 */ /* 0x000fe2000f8e9632 */
[----:B------:R-:W-:Y:S01]  /*6fa0*/  IMAD.MOV.U32 R44, RZ, RZ, R108 ;  /* 0x000000ffff2c7224 */ /* 0x000fe200078e006c */
[----:B------:R-:W-:Y:S01]  /*6fb0*/  LOP3.LUT R24, R5, UR9, R16, 0x96, !PT ;  /* 0x0000000905187c12 */ /* 0x000fe2000f8e9610 */
[----:B------:R-:W-:Y:S01]  /*6fc0*/  IMAD.WIDE.U32 R16, R2, -0x2daee0ad, RZ ;  /* 0xd2511f5302107825 */ /* 0x000fe200078e00ff */
[----:B------:R-:W-:-:S02]  /*6fd0*/  LOP3.LUT R21, R4, 0xff, RZ, 0xc0, !PT ;  /* 0x000000ff04157812 */ /* 0x000fc400078ec0ff */
[----:B------:R-:W-:Y:S01]  /*6fe0*/  LOP3.LUT R39, R4, 0xffff, RZ, 0xc0, !PT ;  /* 0x0000ffff04277812 */ /* 0x000fe200078ec0ff */
[----:B------:R-:W-:Y:S01]  /*6ff0*/  IMAD.MOV.U32 R108, RZ, RZ, R176 ;  /* 0x000000ffff6c7224 */ /* 0x000fe200078e00b0 */
[--C-:B------:R-:W-:Y:S01]  /*7000*/  SHF.R.U32.HI R19, RZ, 0x10, R4.reuse ;  /* 0x00000010ff137819 */ /* 0x100fe20000011604 */
[----:B------:R-:W-:Y:S01]  /*7010*/  IMAD.MOV.U32 R47, RZ, RZ, R105 ;  /* 0x000000ffff2f7224 */ /* 0x000fe200078e0069 */
[----:B------:R-:W-:Y:S01]  /*7020*/  SHF.R.U32.HI R18, RZ, 0x18, R4 ;  /* 0x00000018ff127819 */ /* 0x000fe20000011604 */
[----:B------:R-:W-:Y:S01]  /*7030*/  IMAD.WIDE.U32 R4, R7, -0x2daee0ad, RZ ;  /* 0xd2511f5307047825 */ /* 0x000fe200078e00ff */
[----:B------:R-:W-:Y:S02]  /*7040*/  SHF.R.U32.HI R50, RZ, 0x10, R14 ;  /* 0x00000010ff327819 */ /* 0x000fe4000001160e */
[----:B------:R-:W-:Y:S01]  /*7050*/  ISETP.LE.U32.AND P4, PT, R21, UR15, PT ;  /* 0x0000000f15007c0c */ /* 0x000fe2000bf83070 */
[----:B------:R-:W-:Y:S01]  /*7060*/  IMAD.MOV.U32 R46, RZ, RZ, R110 ;  /* 0x000000ffff2e7224 */ /* 0x000fe200078e006e */
[----:B------:R-:W-:Y:S01]  /*7070*/  LOP3.LUT R2, R17, UR7, R4, 0x96, !PT ;  /* 0x0000000711027c12 */ /* 0x000fe2000f8e9604 */
[----:B------:R-:W-:Y:S01]  /*7080*/  IMAD.MOV.U32 R45, RZ, RZ, R111 ;  /* 0x000000ffff2d7224 */ /* 0x000fe200078e006f */
[----:B------:R-:W-:Y:S01]  /*7090*/  LOP3.LUT R6, R5, UR22, R6, 0x96, !PT ;  /* 0x0000001605067c12 */ /* 0x000fe2000f8e9606 */
[----:B------:R-:W-:Y:S01]  /*70a0*/  IMAD.MOV.U32 R82, RZ, RZ, R44 ;  /* 0x000000ffff527224 */ /* 0x000fe200078e002c */
[----:B------:R-:W-:Y:S01]  /*70b0*/  LOP3.LUT R17, R14, 0xff, RZ, 0xc0, !PT ;  /* 0x000000ff0e117812 */ /* 0x000fe200078ec0ff */
[----:B------:R-:W-:Y:S01]  /*70c0*/  IMAD.WIDE.U32 R4, R2, -0x326172a9, RZ ;  /* 0xcd9e8d5702047825 */ /* 0x000fe200078e00ff */
[----:B------:R-:W-:-:S02]  /*70d0*/  ISETP.LE.U32.AND P5, PT, R18, UR15, PT ;  /* 0x0000000f12007c0c */ /* 0x000fc4000bfa3070 */
[----:B------:R-:W-:Y:S01]  /*70e0*/  ISETP.LE.U32.AND P1, PT, R17, UR15, PT ;  /* 0x0000000f11007c0c */ /* 0x000fe2000bf23070 */
[----:B------:R-:W-:Y:S01]  /*70f0*/  IMAD.WIDE.U32 R6, R6, -0x326172a9, RZ ;  /* 0xcd9e8d5706067825 */ /* 0x000fe200078e00ff */
[C---:B------:R-:W-:Y:S02]  /*7100*/  LOP3.LUT R2, R4.reuse, 0xffff, RZ, 0xc0, !PT ;  /* 0x0000ffff04027812 */ /* 0x040fe400078ec0ff */
[----:B------:R-:W-:Y:S01]  /*7110*/  SHF.R.U32.HI R14, RZ, 0x18, R4 ;  /* 0x00000018ff0e7819 */ /* 0x000fe20000011604 */
[----:B------:R-:W-:Y:S01]  /*7120*/  IMAD.MOV.U32 R80, RZ, RZ, R45 ;  /* 0x000000ffff507224 */ /* 0x000fe200078e002d */
[----:B------:R-:W-:Y:S01]  /*7130*/  LOP3.LUT R15, R7, UR21, R20, 0x96, !PT ;  /* 0x00000015070f7c12 */ /* 0x000fe2000f8e9614 */
[----:B------:R-:W-:Y:S01]  /*7140*/  IMAD.MOV.U32 R87, RZ, RZ, R46 ;  /* 0x000000ffff577224 */ /* 0x000fe200078e002e */
[----:B------:R-:W-:Y:S01]  /*7150*/  LOP3.LUT R6, R5, UR9, R6, 0x96, !PT ;  /* 0x0000000905067c12 */ /* 0x000fe2000f8e9606 */
[----:B------:R-:W-:Y:S01]  /*7160*/  IMAD.MOV.U32 R86, RZ, RZ, R47 ;  /* 0x000000ffff567224 */ /* 0x000fe200078e002f */
[----:B------:R-:W-:-:S02]  /*7170*/  LOP3.LUT R7, R4, 0xff, RZ, 0xc0, !PT ;  /* 0x000000ff04077812 */ /* 0x000fc400078ec0ff */
[----:B------:R-:W-:Y:S02]  /*7180*/  SHF.R.U32.HI R5, RZ, 0x10, R4 ;  /* 0x00000010ff057819 */ /* 0x000fe40000011604 */
[----:B------:R-:W-:Y:S02]  /*7190*/  SHF.R.U32.HI R2, RZ, 0x8, R2 ;  /* 0x00000008ff027819 */ /* 0x000fe40000011602 */
[----:B------:R-:W-:Y:S02]  /*71a0*/  LOP3.LUT R4, R19, 0xff, RZ, 0xc0, !PT ;  /* 0x000000ff13047812 */ /* 0x000fe400078ec0ff */
[----:B------:R-:W-:Y:S01]  /*71b0*/  PRMT R22, R7, 0x5410, R2 ;  /* 0x0000541007167816 */ /* 0x000fe20000000002 */
[----:B------:R-:W-:Y:S01]  /*71c0*/  FFMA.FTZ R7, R129, UR6, -R12 ;  /* 0x0000000681077c23 */ /* 0x000fe2000801080c */
[----:B------:R-:W-:Y:S02]  /*71d0*/  ISETP.LE.U32.AND P6, PT, R4, UR15, PT ;  /* 0x0000000f04007c0c */ /* 0x000fe4000bfc3070 */
[----:B------:R-:W-:Y:S01]  /*71e0*/  LOP3.LUT R2, R5, 0xff, RZ, 0xc0, !PT ;  /* 0x000000ff05027812 */ /* 0x000fe200078ec0ff */
[----:B------:R-:W-:Y:S01]  /*71f0*/  IMAD.WIDE.U32 R4, R15, -0x2daee0ad, RZ ;  /* 0xd2511f530f047825 */ /* 0x000fe200078e00ff */
[----:B------:R1:W-:Y:S02]  /*7200*/  MUFU.EX2 R83, R7 ;  /* 0x0000000700537308 */ /* 0x0003e40000000800 */
[----:B------:R-:W-:-:S02]  /*7210*/  PRMT R21, R2, 0x5410, R14 ;  /* 0x0000541002157816 */ /* 0x000fc4000000000e */
[----:B------:R-:W-:Y:S02]  /*7220*/  LOP3.LUT R2, R5, UR5, R16, 0x96, !PT ;  /* 0x0000000505027c12 */ /* 0x000fe4000f8e9610 */
[C---:B------:R-:W-:Y:S02]  /*7230*/  LOP3.LUT R14, R4.reuse, 0xffff, RZ, 0xc0, !PT ;  /* 0x0000ffff040e7812 */ /* 0x040fe400078ec0ff */
[----:B------:R-:W-:Y:S02]  /*7240*/  LOP3.LUT R17, R4, 0xff, RZ, 0xc0, !PT ;  /* 0x000000ff04117812 */ /* 0x000fe400078ec0ff */
[--C-:B------:R-:W-:Y:S02]  /*7250*/  SHF.R.U32.HI R16, RZ, 0x10, R4.reuse ;  /* 0x00000010ff107819 */ /* 0x100fe40000011604 */
[----:B------:R-:W-:Y:S02]  /*7260*/  SHF.R.U32.HI R15, RZ, 0x18, R4 ;  /* 0x00000018ff0f7819 */ /* 0x000fe40000011604 */
[----:B------:R-:W-:-:S02]  /*7270*/  LOP3.LUT R4, R6, 0xffff, RZ, 0xc0, !PT ;  /* 0x0000ffff06047812 */ /* 0x000fc400078ec0ff */
[----:B-1----:R-:W-:Y:S02]  /*7280*/  HSET2.LE.AND R7, R21, R0, PT ;  /* 0x0000000015077233 */ /* 0x002fe40003803000 */
[----:B------:R-:W-:Y:S02]  /*7290*/  SHF.R.U32.HI R5, RZ, 0x8, R4 ;  /* 0x00000008ff057819 */ /* 0x000fe40000011604 */
[----:B------:R-:W-:-:S04]  /*72a0*/  LOP3.LUT R4, R6, 0xff, RZ, 0xc0, !PT ;  /* 0x000000ff06047812 */ /* 0x000fc800078ec0ff */
[----:B------:R-:W-:Y:S01]  /*72b0*/  PRMT R20, R4, 0x5410, R5 ;  /* 0x0000541004147816 */ /* 0x000fe20000000005 */
[----:B------:R-:W-:Y:S01]  /*72c0*/  FFMA.FTZ R4, R130, UR6, -R12 ;  /* 0x0000000682047c23 */ /* 0x000fe2000801080c */
[--C-:B------:R-:W-:Y:S02]  /*72d0*/  SHF.R.U32.HI R5, RZ, 0x10, R6.reuse ;  /* 0x00000010ff057819 */ /* 0x100fe40000011606 */
[----:B------:R-:W-:Y:S01]  /*72e0*/  SHF.R.U32.HI R6, RZ, 0x18, R6 ;  /* 0x00000018ff067819 */ /* 0x000fe20000011606 */
[----:B------:R1:W2:Y:S02]  /*72f0*/  MUFU.EX2 R40, R4 ;  /* 0x0000000400287308 */ /* 0x0002a40000000800 */
[----:B-1----:R-:W-:Y:S01]  /*7300*/  LOP3.LUT R4, R5, 0xff, RZ, 0xc0, !PT ;  /* 0x000000ff05047812 */ /* 0x002fe200078ec0ff */
[----:B------:R-:W-:Y:S01]  /*7310*/  FFMA.FTZ R5, R125, UR6, -R12 ;  /* 0x000000067d057c23 */ /* 0x000fe2000801080c */
[----:B------:R-:W-:Y:S02]  /*7320*/  IMAD.MOV.U32 R125, RZ, RZ, R23 ;  /* 0x000000ffff7d7224 */ /* 0x000fe400078e0017 */
[----:B------:R-:W-:-:S02]  /*7330*/  PRMT R19, R4, 0x5410, R6 ;  /* 0x0000541004137816 */ /* 0x000fc40000000006 */
[----:B------:R1:W-:Y:S01]  /*7340*/  MUFU.EX2 R23, R5 ;  /* 0x0000000500177308 */ /* 0x0003e20000000800 */
[----:B------:R-:W-:Y:S01]  /*7350*/  LOP3.LUT R4, R24, 0xffff, RZ, 0xc0, !PT ;  /* 0x0000ffff18047812 */ /* 0x000fe200078ec0ff */
[----:B------:R-:W-:Y:S01]  /*7360*/  FFMA.FTZ R6, R126, UR6, -R12 ;  /* 0x000000067e067c23 */ /* 0x000fe2000801080c */
[----:B------:R-:W-:Y:S02]  /*7370*/  IMAD.MOV.U32 R126, RZ, RZ, R97 ;  /* 0x000000ffff7e7224 */ /* 0x000fe400078e0061 */
[----:B------:R-:W-:-:S03]  /*7380*/  SHF.R.U32.HI R4, RZ, 0x8, R4 ;  /* 0x00000008ff047819 */ /* 0x000fc60000011604 */
[----:B------:R3:W-:Y:S01]  /*7390*/  MUFU.EX2 R63, R6 ;  /* 0x00000006003f7308 */ /* 0x0007e20000000800 */
[----:B------:R-:W-:-:S04]  /*73a0*/  LOP3.LUT R4, R4, 0xffff, RZ, 0xc0, !PT ;  /* 0x0000ffff04047812 */ /* 0x000fc800078ec0ff */
[----:B------:R-:W-:Y:S02]  /*73b0*/  ISETP.LE.U32.AND P3, PT, R4, UR15, PT ;  /* 0x0000000f04007c0c */ /* 0x000fe4000bf63070 */
[----:B------:R-:W-:Y:S01]  /*73c0*/  LOP3.LUT R4, R16, 0xff, RZ, 0xc0, !PT ;  /* 0x000000ff10047812 */ /* 0x000fe200078ec0ff */
[----:B------:R-:W-:Y:S01]  /*73d0*/  FFMA.FTZ R16, R135, UR6, -R13 ;  /* 0x0000000687107c23 */ /* 0x000fe2000801080d */
[----:B-1----:R-:W-:Y:S01]  /*73e0*/  FFMA.FTZ R5, R127, UR6, -R12 ;  /* 0x000000067f057c23 */ /* 0x002fe2000801080c */
[----:B------:R-:W-:Y:S01]  /*73f0*/  IMAD.MOV.U32 R127, RZ, RZ, R185 ;  /* 0x000000ffff7f7224 */ /* 0x000fe200078e00b9 */
[----:B------:R-:W-:Y:S01]  /*7400*/  PRMT R18, R4, 0x5410, R15 ;  /* 0x0000541004127816 */ /* 0x000fe2000000000f */
[----:B------:R-:W-:Y:S01]  /*7410*/  MUFU.EX2 R85, R16 ;  /* 0x0000001000557308 */ /* 0x000fe20000000800 */
[----:B------:R-:W-:-:S03]  /*7420*/  LOP3.LUT R4, R2, 0xffff, RZ, 0xc0, !PT ;  /* 0x0000ffff02047812 */ /* 0x000fc600078ec0ff */
[----:B------:R-:W-:Y:S01]  /*7430*/  HSET2.LE.AND R18, R18, R0, PT ;  /* 0x0000000012127233 */ /* 0x000fe20003803000 */
[----:B---3--:R-:W-:-:S03]  /*7440*/  FFMA.FTZ R6, R155, UR6, -R13 ;  /* 0x000000069b067c23 */ /* 0x008fc6000801080d */
[----:B------:R1:W-:Y:S08]  /*7450*/  MUFU.EX2 R185, R5 ;  /* 0x0000000500b97308 */ /* 0x0003f00000000800 */
[----:B------:R3:W-:Y:S01]  /*7460*/  MUFU.EX2 R72, R6 ;  /* 0x0000000600487308 */ /* 0x0007e20000000800 */
[----:B-1----:R-:W-:-:S07]  /*7470*/  FFMA.FTZ R5, R124, UR6, -R12 ;  /* 0x000000067c057c23 */ /* 0x002fce000801080c */
[----:B------:R1:W-:Y:S01]  /*7480*/  MUFU.EX2 R53, R5 ;  /* 0x0000000500357308 */ /* 0x0003e20000000800 */
[----:B---3--:R-:W-:Y:S02]  /*7490*/  HSET2.LE.AND R6, R22, R0, PT ;  /* 0x0000000016067233 */ /* 0x008fe40003803000 */
[----:B-1----:R-:W-:-:S04]  /*74a0*/  SHF.R.U32.HI R5, RZ, 0x8, R14 ;  /* 0x00000008ff057819 */ /* 0x002fc8000001160e */
[----:B------:R-:W-:Y:S01]  /*74b0*/  PRMT R17, R17, 0x5410, R5 ;  /* 0x0000541011117816 */ /* 0x000fe20000000005 */
[----:B------:R-:W-:Y:S01]  /*74c0*/  FFMA.FTZ R5, R128, UR6, -R12 ;  /* 0x0000000680057c23 */ /* 0x000fe2000801080c */
[----:B--2---:R-:W-:-:S03]  /*74d0*/  IMAD.MOV.U32 R128, RZ, RZ, R40 ;  /* 0x000000ffff807224 */ /* 0x004fc600078e0028 */
[----:B------:R1:W-:Y:S01]  /*74e0*/  MUFU.EX2 R129, R5 ;  /* 0x0000000500817308 */ /* 0x0003e20000000800 */
[----:B------:R-:W-:Y:S02]  /*74f0*/  HSET2.LE.AND R17, R17, R0, PT ;  /* 0x0000000011117233 */ /* 0x000fe40003803000 */
[----:B-1----:R-:W-:Y:S02]  /*7500*/  SHF.R.U32.HI R5, RZ, 0x8, R4 ;  /* 0x00000008ff057819 */ /* 0x002fe40000011604 */
[----:B------:R-:W-:-:S04]  /*7510*/  LOP3.LUT R4, R2, 0xff, RZ, 0xc0, !PT ;  /* 0x000000ff02047812 */ /* 0x000fc800078ec0ff */
[----:B------:R-:W-:Y:S01]  /*7520*/  PRMT R14, R4, 0x5410, R5 ;  /* 0x00005410040e7816 */ /* 0x000fe20000000005 */
[----:B------:R-:W-:Y:S01]  /*7530*/  FFMA.FTZ R4, R137, UR6, -R13 ;  /* 0x0000000689047c23 */ /* 0x000fe2000801080d */
[----:B------:R-:W-:-:S03]  /*7540*/  SHF.R.U32.HI R5, RZ, 0x10, R2 ;  /* 0x00000010ff057819 */ /* 0x000fc60000011602 */
[----:B------:R1:W2:Y:S01]  /*7550*/  MUFU.EX2 R40, R4 ;  /* 0x0000000400287308 */ /* 0x0002a20000000800 */
[----:B------:R-:W-:Y:S02]  /*7560*/  HSET2.LE.AND R14, R14, R0, PT ;  /* 0x000000000e0e7233 */ /* 0x000fe40003803000 */
[----:B-1----:R-:W-:Y:S02]  /*7570*/  SHF.R.U32.HI R4, RZ, 0x18, R2 ;  /* 0x00000018ff047819 */ /* 0x002fe40000011602 */
[----:B------:R-:W-:Y:S01]  /*7580*/  LOP3.LUT R2, R5, 0xff, RZ, 0xc0, !PT ;  /* 0x000000ff05027812 */ /* 0x000fe200078ec0ff */
[----:B------:R-:W-:-:S03]  /*7590*/  FFMA.FTZ R5, R138, UR6, -R13 ;  /* 0x000000068a057c23 */ /* 0x000fc6000801080d */
[----:B------:R-:W-:Y:S01]  /*75a0*/  PRMT R15, R2, 0x5410, R4 ;  /* 0x00005410020f7816 */ /* 0x000fe20000000004 */
[----:B------:R1:W-:Y:S01]  /*75b0*/  MUFU.EX2 R52, R5 ;  /* 0x0000000500347308 */ /* 0x0003e20000000800 */
[----:B------:R-:W-:Y:S01]  /*75c0*/  LOP3.LUT R2, R24, 0xff, RZ, 0xc0, !PT ;  /* 0x000000ff18027812 */ /* 0x000fe200078ec0ff */
[--C-:B------:R-:W-:Y:S02]  /*75d0*/  FFMA.FTZ R4, R133, UR6, -R13.reuse ;  /* 0x0000000685047c23 */ /* 0x100fe4000801080d */
[--C-:B------:R-:W-:Y:S02]  /*75e0*/  HSET2.LE.AND R15, R15, R0.reuse, PT ;  /* 0x000000000f0f7233 */ /* 0x100fe40003803000 */
[----:B------:R-:W-:Y:S01]  /*75f0*/  ISETP.LE.U32.AND P2, PT, R2, UR15, PT ;  /* 0x0000000f02007c0c */ /* 0x000fe2000bf43070 */
[----:B------:R-:W-:Y:S01]  /*7600*/  FFMA.FTZ R2, R132, UR6, -R13 ;  /* 0x0000000684027c23 */ /* 0x000fe2000801080d */
[----:B------:R3:W-:Y:S08]  /*7610*/  MUFU.EX2 R74, R4 ;  /* 0x00000004004a7308 */ /* 0x0007f00000000800 */
[----:B------:R4:W2:Y:S01]  /*7620*/  MUFU.EX2 R81, R2 ;  /* 0x0000000200517308 */ /* 0x0008a20000000800 */
[----:B-1----:R-:W-:Y:S01]  /*7630*/  HSET2.LE.AND R5, R19, R0, PT ;  /* 0x0000000013057233 */ /* 0x002fe20003803000 */
[----:B------:R-:W-:Y:S01]  /*7640*/  FFMA.FTZ R19, R131, UR6, -R12 ;  /* 0x0000000683137c23 */ /* 0x000fe2000801080c */
[----:B------:R-:W-:Y:S01]  /*7650*/  F2FP.F16.F32.PACK_AB R12, R128, R83 ;  /* 0x00000053800c723e */ /* 0x000fe200000000ff */
[----:B------:R-:W-:-:S03]  /*7660*/  IMAD.MOV.U32 R131, RZ, RZ, R106 ;  /* 0x000000ffff837224 */ /* 0x000fc600078e006a */
[----:B------:R-:W-:Y:S01]  /*7670*/  PRMT R103, R12, 0x7610, R103 ;  /* 0x000076100c677816 */ /* 0x000fe20000000067 */
[----:B------:R-:W-:Y:S01]  /*7680*/  MUFU.EX2 R130, R19 ;  /* 0x0000001300827308 */ /* 0x000fe20000000800 */
[--C-:B---3--:R-:W-:Y:S01]  /*7690*/  FFMA.FTZ R4, R136, UR6, -R13.reuse ;  /* 0x0000000688047c23 */ /* 0x108fe2000801080d */
[----:B------:R-:W-:Y:S01]  /*76a0*/  PRMT R136, R12, 0x7632, R136 ;  /* 0x000076320c887816 */ /* 0x000fe20000000088 */
[----:B------:R-:W-:-:S05]  /*76b0*/  FFMA.FTZ R13, R134, UR6, -R13 ;  /* 0x00000006860d7c23 */ /* 0x000fca000801080d */
[----:B------:R1:W3:Y:S01]  /*76c0*/  MUFU.EX2 R75, R4 ;  /* 0x00000004004b7308 */ /* 0x0002e20000000800 */
[----:B----4-:R-:W-:Y:S02]  /*76d0*/  HSET2.LE.AND R2, R20, R0, PT ;  /* 0x0000000014027233 */ /* 0x010fe40003803000 */
[----:B--2---:R-:W-:-:S04]  /*76e0*/  F2FP.F16.F32.PACK_AB R0, R40, R72 ;  /* 0x000000482800723e */ /* 0x004fc800000000ff */
[C---:B------:R-:W-:Y:S01]  /*76f0*/  PRMT R138, R0.reuse, 0x7610, R138 ;  /* 0x00007610008a7816 */ /* 0x040fe2000000008a */
[----:B------:R-:W2:Y:S01]  /*7700*/  MUFU.EX2 R176, R13 ;  /* 0x0000000d00b07308 */ /* 0x000ea20000000800 */
[----:B------:R-:W-:-:S03]  /*7710*/  PRMT R137, R0, 0x7632, R137 ;  /* 0x0000763200897816 */ /* 0x000fc60000000089 */
[----:B------:R-:W-:Y:S01]  /*7720*/  @!P2 HADD2 R124, -R138.H0_H0, -RZ.H0_H0 ;  /* 0xa00000ff8a7ca230 */ /* 0x000fe20000000900 */
[----:B------:R-:W-:-:S04]  /*7730*/  PRMT R0, R138, 0x5410, R137 ;  /* 0x000054108a007816 */ /* 0x000fc80000000089 */
[----:B-1----:R-:W-:Y:S02]  /*7740*/  LOP3.LUT R4, R2, R0, RZ, 0xc0, !PT ;  /* 0x0000000002047212 */ /* 0x002fe400078ec0ff */
[----:B------:R-:W-:Y:S02]  /*7750*/  SHF.R.U32.HI R0, RZ, 0x18, R24 ;  /* 0x00000018ff007819 */ /* 0x000fe40000011618 */
[----:B------:R-:W-:Y:S01]  /*7760*/  @!P2 PRMT R138, R124, 0x5410, RZ ;  /* 0x000054107c8aa816 */ /* 0x000fe200000000ff */
[----:B------:R-:W-:Y:S01]  /*7770*/  IMAD.MOV.U32 R124, RZ, RZ, R107 ;  /* 0x000000ffff7c7224 */ /* 0x000fe200078e006b */
[----:B------:R-:W-:Y:S02]  /*7780*/  ISETP.LE.U32.AND P2, PT, R0, UR15, PT ;  /* 0x0000000f00007c0c */ /* 0x000fe4000bf43070 */
[----:B------:R-:W-:Y:S02]  /*7790*/  PRMT R0, R103, 0x5410, R136 ;  /* 0x0000541067007816 */ /* 0x000fe40000000088 */
[----:B------:R-:W-:-:S02]  /*77a0*/  F2FP.F16.F32.PACK_AB R2, R81, R52 ;  /* 0x000000345102723e */ /* 0x000fc400000000ff */
[----:B------:R-:W-:Y:S02]  /*77b0*/  LOP3.LUT R5, R5, R0, RZ, 0xc0, !PT ;  /* 0x0000000005057212 */ /* 0x000fe400078ec0ff */
[----:B------:R-:W-:Y:S02]  /*77c0*/  F2FP.F16.F32.PACK_AB R0, R185, R23 ;  /* 0x00000017b900723e */ /* 0x000fe400000000ff */
[C---:B------:R-:W-:Y:S02]  /*77d0*/  PRMT R102, R2.reuse, 0x7610, R102 ;  /* 0x0000761002667816 */ /* 0x040fe40000000066 */
[----:B------:R-:W-:Y:S02]  /*77e0*/  PRMT R101, R2, 0x7632, R101 ;  /* 0x0000763202657816 */ /* 0x000fe40000000065 */
[C---:B------:R-:W-:Y:S02]  /*77f0*/  PRMT R35, R0.reuse, 0x7632, R35 ;  /* 0x0000763200237816 */ /* 0x040fe40000000023 */
[----:B------:R-:W-:-:S02]  /*7800*/  PRMT R34, R0, 0x7610, R34 ;  /* 0x0000761000227816 */ /* 0x000fc40000000022 */
[----:B------:R-:W-:Y:S02]  /*7810*/  PRMT R0, R102, 0x5410, R101 ;  /* 0x0000541066007816 */ /* 0x000fe40000000065 */
[----:B---3--:R-:W-:Y:S02]  /*7820*/  F2FP.F16.F32.PACK_AB R2, R75, R74 ;  /* 0x0000004a4b02723e */ /* 0x008fe400000000ff */
[----:B------:R-:W-:Y:S02]  /*7830*/  LOP3.LUT R6, R6, R0, RZ, 0xc0, !PT ;  /* 0x0000000006067212 */ /* 0x000fe400078ec0ff */
[----:B------:R-:W-:Y:S02]  /*7840*/  PRMT R0, R34, 0x5410, R35 ;  /* 0x0000541022007816 */ /* 0x000fe40000000023 */
[----:B------:R-:W-:Y:S02]  /*7850*/  PRMT R33, R2, 0x7610, R33 ;  /* 0x0000761002217816 */ /* 0x000fe40000000021 */
[----:B------:R-:W-:-:S02]  /*7860*/  LOP3.LUT R7, R7, R0, RZ, 0xc0, !PT ;  /* 0x0000000007077212 */ /* 0x000fc400078ec0ff */
[----:B------:R-:W-:Y:S02]  /*7870*/  F2FP.F16.F32.PACK_AB R0, R63, R53 ;  /* 0x000000353f00723e */ /* 0x000fe400000000ff */
[----:B------:R-:W-:Y:S02]  /*7880*/  PRMT R32, R2, 0x7632, R32 ;  /* 0x0000763202207816 */ /* 0x000fe40000000020 */
[C---:B------:R-:W-:Y:S02]  /*7890*/  PRMT R31, R0.reuse, 0x7632, R31 ;  /* 0x00007632001f7816 */ /* 0x040fe4000000001f */
[----:B------:R-:W-:Y:S02]  /*78a0*/  PRMT R30, R0, 0x7610, R30 ;  /* 0x00007610001e7816 */ /* 0x000fe4000000001e */
[----:B------:R-:W-:Y:S02]  /*78b0*/  PRMT R0, R33, 0x5410, R32 ;  /* 0x0000541021007816 */ /* 0x000fe40000000020 */
[----:B--2---:R-:W-:-:S02]  /*78c0*/  F2FP.F16.F32.PACK_AB R2, R176, R85 ;  /* 0x00000055b002723e */ /* 0x004fc400000000ff */
[----:B------:R-:W-:Y:S02]  /*78d0*/  LOP3.LUT R96, R14, R0, RZ, 0xc0, !PT ;  /* 0x000000000e607212 */ /* 0x000fe400078ec0ff */
[----:B------:R-:W-:Y:S02]  /*78e0*/  PRMT R0, R30, 0x5410, R31 ;  /* 0x000054101e007816 */ /* 0x000fe4000000001f */
[----:B------:R-:W-:Y:S02]  /*78f0*/  PRMT R29, R2, 0x7610, R29 ;  /* 0x00007610021d7816 */ /* 0x000fe4000000001d */
[----:B------:R-:W-:Y:S02]  /*7900*/  LOP3.LUT R97, R15, R0, RZ, 0xc0, !PT ;  /* 0x000000000f617212 */ /* 0x000fe400078ec0ff */
[----:B------:R-:W1:Y:S01]  /*7910*/  LDSM.16.MT88.4 R12, [R183+0x10800] ;  /* 0x01080000b70c783b */ /* 0x000e620000004200 */
[----:B------:R-:W-:Y:S02]  /*7920*/  F2FP.F16.F32.PACK_AB R0, R130, R129 ;  /* 0x000000818200723e */ /* 0x000fe400000000ff */
[----:B------:R-:W-:Y:S01]  /*7930*/  PRMT R28, R2, 0x7632, R28 ;  /* 0x00007632021c7816 */ /* 0x000fe2000000001c */
[----:B------:R-:W-:Y:S01]  /*7940*/  IMAD.MOV.U32 R2, RZ, RZ, R40 ;  /* 0x000000ffff027224 */ /* 0x000fe200078e0028 */
[----:B------:R-:W-:-:S02]  /*7950*/  PRMT R27, R0, 0x7610, R27 ;  /* 0x00007610001b7816 */ /* 0x000fc4000000001b */
[----:B------:R-:W-:Y:S02]  /*7960*/  PRMT R26, R0, 0x7632, R26 ;  /* 0x00007632001a7816 */ /* 0x000fe4000000001a */
        /* <DEDUP_REMOVED lines=11> */
[----:B------:R-:W-:Y:S02]  /*7a20*/  @!P3 HADD2 R132, -R137.H0_H0, -RZ.H0_H0 ;  /* 0xa00000ff8984b230 */ /* 0x000fe40000000900 */
[----:B------:R-:W-:Y:S02]  /*7a30*/  IMAD.MOV.U32 R89, RZ, RZ, R2 ;  /* 0x000000ffff597224 */ /* 0x000fe400078e0002 */
[----:B------:R-:W-:Y:S01]  /*7a40*/  @!P2 HADD2 R133, -R136.H0_H0, -RZ.H0_H0 ;  /* 0xa00000ff8885a230 */ /* 0x000fe20000000900 */
[----:B------:R-:W-:Y:S01]  /*7a50*/  LDSM.16.MT88.4 R120, [R182+0xd800] ;  /* 0x00d80000b678783b */ /* 0x000fe20000004200 */
[----:B------:R-:W-:Y:S02]  /*7a60*/  @!P4 HADD2 R135, -R102.H0_H0, -RZ.H0_H0 ;  /* 0xa00000ff6687c230 */ /* 0x000fe40000000900 */
[----:B------:R-:W-:Y:S01]  /*7a70*/  IMAD.MOV.U32 R88, RZ, RZ, R128 ;  /* 0x000000ffff587224 */ /* 0x000fe200078e0080 */
[C---:B-1----:R-:W-:Y:S06]  /*7a80*/  HMMA.16816.F32 R104, R4.reuse, R12, R248 ;  /* 0x0000000c0468723c */ /* 0x042fec00000018f8 */
[----:B------:R-:W-:Y:S01]  /*7a90*/  HMMA.16816.F32 R40, R4, R14, R244 ;  /* 0x0000000e0428723c */ /* 0x000fe200000018f4 */
[----:B------:R-:W1:Y:S01]  /*7aa0*/  LDSM.16.MT88.4 R12, [R184+0xd000] ;  /* 0x00d00000b80c783b */ /* 0x000e620000004200 */
[----:B------:R-:W-:-:S02]  /*7ab0*/  IMAD.MOV.U32 R248, RZ, RZ, R75 ;  /* 0x000000fffff87224 */ /* 0x000fc400078e004b */
[----:B------:R-:W-:Y:S02]  /*7ac0*/  IMAD.MOV.U32 R250, RZ, RZ, R85 ;  /* 0x000000fffffa7224 */ /* 0x000fe400078e0055 */
[C---:B--2---:R-:W-:Y:S01]  /*7ad0*/  HMMA.16816.F32 R108, R4.reuse, R8, R236 ;  /* 0x00000008046c723c */ /* 0x044fe200000018ec */
[----:B------:R-:W-:Y:S02]  /*7ae0*/  IMAD.MOV.U32 R245, RZ, RZ, R53 ;  /* 0x000000fffff57224 */ /* 0x000fe400078e0035 */
[----:B------:R-:W-:Y:S02]  /*7af0*/  IMAD.MOV.U32 R247, RZ, RZ, R63 ;  /* 0x000000fffff77224 */ /* 0x000fe400078e003f */
[----:B------:R-:W-:Y:S01]  /*7b00*/  IMAD.MOV.U32 R244, RZ, RZ, R124 ;  /* 0x000000fffff47224 */ /* 0x000fe200078e007c */
[----:B------:R-:W-:Y:S01]  /*7b10*/  HMMA.16816.F32 R44, R4, R10, R232 ;  /* 0x0000000a042c723c */ /* 0x000fe200000018e8 */
[----:B------:R-:W-:Y:S01]  /*7b20*/  IMAD.MOV.U32 R238, RZ, RZ, R52 ;  /* 0x000000ffffee7224 */ /* 0x000fe200078e0034 */
[----:B------:R-:W2:Y:S01]  /*7b30*/  LDSM.16.MT88.4 R8, [R183+0xd000] ;  /* 0x00d00000b708783b */ /* 0x000ea20000004200 */
[----:B------:R-:W-:-:S02]  /*7b40*/  IMAD.MOV.U32 R246, RZ, RZ, R74 ;  /* 0x000000fffff67224 */ /* 0x000fc400078e004a */
[----:B------:R-:W-:Y:S02]  /*7b50*/  IMAD.MOV.U32 R237, RZ, RZ, R82 ;  /* 0x000000ffffed7224 */ /* 0x000fe400078e0052 */
[----:B------:R-:W-:Y:S02]  /*7b60*/  IMAD.MOV.U32 R232, RZ, RZ, R60 ;  /* 0x000000ffffe87224 */ /* 0x000fe400078e003c */
[----:B------:R-:W-:Y:S02]  /*7b70*/  IMAD.MOV.U32 R235, RZ, RZ, R72 ;  /* 0x000000ffffeb7224 */ /* 0x000fe400078e0048 */
[----:B------:R-:W-:Y:S02]  /*7b80*/  IMAD.MOV.U32 R234, RZ, RZ, R73 ;  /* 0x000000ffffea7224 */ /* 0x000fe400078e0049 */
[----:B------:R-:W-:Y:S02]  /*7b90*/  IMAD.MOV.U32 R236, RZ, RZ, R83 ;  /* 0x000000ffffec7224 */ /* 0x000fe400078e0053 */
[----:B------:R-:W-:-:S02]  /*7ba0*/  IMAD.MOV.U32 R239, RZ, RZ, R91 ;  /* 0x000000ffffef7224 */ /* 0x000fc400078e005b */
[----:B------:R-:W-:Y:S01]  /*7bb0*/  IMAD.MOV.U32 R91, RZ, RZ, R0 ;  /* 0x000000ffff5b7224 */ /* 0x000fe200078e0000 */
[----:B------:R-:W-:Y:S01]  /*7bc0*/  SHF.R.U32.HI R2, RZ, 0x8, R39 ;  /* 0x00000008ff027819 */ /* 0x000fe20000011627 */
[----:B------:R-:W-:Y:S01]  /*7bd0*/  @!P5 HADD2 R252, -R35.H0_H0, -RZ.H0_H0 ;  /* 0xa00000ff23fcd230 */ /* 0x000fe20000000900 */
[----:B------:R-:W-:Y:S01]  /*7be0*/  @!P3 PRMT R137, R132, 0x5410, RZ ;  /* 0x000054108489b816 */ /* 0x000fe200000000ff */
[----:B------:R-:W-:Y:S01]  /*7bf0*/  IMAD.MOV.U32 R251, RZ, RZ, R130 ;  /* 0x000000fffffb7224 */ /* 0x000fe200078e0082 */
[----:B------:R-:W-:Y:S01]  /*7c00*/  @!P2 PRMT R136, R133, 0x5410, RZ ;  /* 0x000054108588a816 */ /* 0x000fe200000000ff */
[----:B------:R-:W-:Y:S01]  /*7c10*/  IMAD.MOV.U32 R249, RZ, RZ, R129 ;  /* 0x000000fffff97224 */ /* 0x000fe200078e0081 */
[----:B-1----:R-:W-:Y:S01]  /*7c20*/  HMMA.16816.F32 R116, R4, R12, R240 ;  /* 0x0000000c0474723c */ /* 0x002fe200000018f0 */
[----:B------:R-:W-:Y:S01]  /*7c30*/  @!P4 PRMT R102, R135, 0x5410, RZ ;  /* 0x000054108766c816 */ /* 0x000fe200000000ff */
[----:B------:R-:W-:-:S04]  /*7c40*/  IMAD.MOV.U32 R233, RZ, RZ, R131 ;  /* 0x000000ffffe97224 */ /* 0x000fc800078e0083 */
[C---:B------:R-:W-:Y:S01]  /*7c50*/  HMMA.16816.F32 R52, R4.reuse, R14, R228 ;  /* 0x0000000e0434723c */ /* 0x040fe200000018e4 */
[----:B------:R-:W1:Y:S01]  /*7c60*/  LDSM.16.MT88.4 R12, [R181+0xf000] ;  /* 0x00f00000b50c783b */ /* 0x000e620000004200 */
[----:B------:R-:W-:Y:S02]  /*7c70*/  IMAD.MOV.U32 R243, RZ, RZ, R61 ;  /* 0x000000fffff37224 */ /* 0x000fe400078e003d */
[----:B------:R-:W-:Y:S01]  /*7c80*/  IMAD.MOV.U32 R242, RZ, RZ, R62 ;  /* 0x000000fffff27224 */ /* 0x000fe200078e003e */
[----:B------:R-:W-:Y:S01]  /*7c90*/  SHF.R.U32.HI R0, RZ, 0x10, R24 ;  /* 0x00000010ff007819 */ /* 0x000fe20000011618 */
[----:B------:R-:W-:Y:S01]  /*7ca0*/  IMAD.MOV.U32 R240, RZ, RZ, R84 ;  /* 0x000000fffff07224 */ /* 0x000fe200078e0054 */
[----:B--2---:R-:W-:Y:S01]  /*7cb0*/  HMMA.16816.F32 R60, R4, R10, R68 ;  /* 0x0000000a043c723c */ /* 0x004fe20000001844 */
[----:B------:R-:W-:Y:S01]  /*7cc0*/  IMAD.MOV.U32 R229, RZ, RZ, R126 ;  /* 0x000000ffffe57224 */ /* 0x000fe200078e007e */
[----:B------:R-:W-:Y:S01]  /*7cd0*/  LOP3.LUT R2, R2, 0xffff, RZ, 0xc0, !PT ;  /* 0x0000ffff02027812 */ /* 0x000fe200078ec0ff */
[----:B------:R-:W-:Y:S01]  /*7ce0*/  IMAD.MOV.U32 R230, RZ, RZ, R127 ;  /* 0x000000ffffe67224 */ /* 0x000fe200078e007f */
[----:B------:R-:W-:Y:S01]  /*7cf0*/  @!P5 PRMT R35, R252, 0x5410, RZ ;  /* 0x00005410fc23d816 */ /* 0x000fe200000000ff */
[----:B------:R-:W-:Y:S01]  /*7d00*/  IMAD.MOV.U32 R231, RZ, RZ, R125 ;  /* 0x000000ffffe77224 */ /* 0x000fe200078e007d */
[----:B------:R-:W-:Y:S01]  /*7d10*/  HMMA.16816.F32 R108, R96, R120, R108 ;  /* 0x00000078606c723c */ /* 0x000fe2000000186c */
[----:B------:R-:W-:Y:S01]  /*7d20*/  IMAD.MOV.U32 R228, RZ, RZ, R90 ;  /* 0x000000ffffe47224 */ /* 0x000fe200078e005a */
[----:B------:R-:W-:Y:S01]  /*7d30*/  LDSM.16.MT88.4 R128, [R184+0xd800] ;  /* 0x00d80000b880783b */ /* 0x000fe20000004200 */
[----:B------:R-:W-:-:S02]  /*7d40*/  IMAD.MOV.U32 R241, RZ, RZ, R80 ;  /* 0x000000fffff17224 */ /* 0x000fc400078e0050 */
[----:B------:R-:W-:Y:S01]  /*7d50*/  IMAD.MOV.U32 R90, RZ, RZ, R81 ;  /* 0x000000ffff5a7224 */ /* 0x000fe200078e0051 */
[C---:B------:R-:W-:Y:S01]  /*7d60*/  HMMA.16816.F32 R124, R4.reuse, R8, R160 ;  /* 0x00000008047c723c */ /* 0x040fe200000018a0 */
[----:B------:R-:W2:Y:S05]  /*7d70*/  LDSM.16.MT88.4 R8, [R182+0xf000] ;  /* 0x00f00000b608783b */ /* 0x000eaa0000004200 */
[C---:B-1----:R-:W-:Y:S01]  /*7d80*/  HMMA.16816.F32 R68, R4.reuse, R14, R216 ;  /* 0x0000000e0444723c */ /* 0x042fe200000018d8 */
[----:B------:R1:W3:Y:S05]  /*7d90*/  LDL.LU.S16 R216, [R1+0x4] ;  /* 0x0000040001d87983 */ /* 0x0002ea0000300600 */
[----:B------:R-:W-:Y:S01]  /*7da0*/  HMMA.16816.F32 R64, R4, R12, R64 ;  /* 0x0000000c0440723c */ /* 0x000fe20000001840 */
[----:B------:R-:W4:Y:S01]  /*7db0*/  LDSM.16.MT88.4 R12, [R184+0xf000] ;  /* 0x00f00000b80c783b */ /* 0x000f220000004200 */
[----:B------:R-:W-:-:S02]  /*7dc0*/  IMAD.MOV.U32 R218, RZ, RZ, R86 ;  /* 0x000000ffffda7224 */ /* 0x000fc400078e0056 */
[----:B------:R-:W-:Y:S02]  /*7dd0*/  IMAD.MOV.U32 R219, RZ, RZ, R87 ;  /* 0x000000ffffdb7224 */ /* 0x000fe400078e0057 */
[C---:B--2---:R-:W-:Y:S06]  /*7de0*/  HMMA.16816.F32 R72, R4.reuse, R8, R112 ;  /* 0x000000080448723c */ /* 0x044fec0000001870 */
[C---:B------:R-:W-:Y:S01]  /*7df0*/  HMMA.16816.F32 R76, R4.reuse, R10, R76 ;  /* 0x0000000a044c723c */ /* 0x040fe2000000184c */
[----:B------:R-:W2:Y:S05]  /*7e00*/  LDSM.16.MT88.4 R8, [R183+0xf000] ;  /* 0x00f00000b708783b */ /* 0x000eaa0000004200 */
[----:B----4-:R-:W-:Y:S01]  /*7e10*/  HMMA.16816.F32 R80, R4, R12, R224 ;  /* 0x0000000c0450723c */ /* 0x010fe200000018e0 */
[----:B---3--:R-:W-:-:S05]  /*7e20*/  @!P6 HADD2 R216, -R34.H0_H0, -RZ.H0_H0 ;  /* 0xa00000ff22d8e230 */ /* 0x008fca0000000900 */
[----:B--2---:R-:W-:Y:S01]  /*7e30*/  HMMA.16816.F32 R92, R4, R8, R92 ;  /* 0x00000008045c723c */ /* 0x004fe2000000185c */
[----:B------:R-:W-:Y:S02]  /*7e40*/  LOP3.LUT R0, R0, 0xff, RZ, 0xc0, !PT ;  /* 0x000000ff00007812 */ /* 0x000fe400078ec0ff */
[----:B------:R-:W-:-:S03]  /*7e50*/  ISETP.LE.U32.AND P2, PT, R2, UR15, PT ;  /* 0x0000000f02007c0c */ /* 0x000fc6000bf43070 */
[----:B------:R-:W-:Y:S01]  /*7e60*/  HMMA.16816.F32 R120, R96, R122, R44 ;  /* 0x0000007a6078723c */ /* 0x000fe2000000182c */
[----:B------:R-:W-:Y:S01]  /*7e70*/  IMAD.MOV.U32 R217, RZ, RZ, R218 ;  /* 0x000000ffffd97224 */ /* 0x000fe200078e00da */
[----:B------:R-:W-:Y:S04]  /*7e80*/  LDSM.16.MT88.4 R112, [R181+0xd800] ;  /* 0x00d80000b570783b */ /* 0x000fe80000004200 */
[C---:B------:R-:W-:Y:S01]  /*7e90*/  HMMA.16816.F32 R156, R4.reuse, R10, R156 ;  /* 0x0000000a049c723c */ /* 0x040fe2000000189c */
[----:B------:R-:W2:Y:S05]  /*7ea0*/  LDSM.16.MT88.4 R8, [R182+0x11000] ;  /* 0x01100000b608783b */ /* 0x000eaa0000004200 */
[C---:B--2---:R-:W-:Y:S06]  /*7eb0*/  HMMA.16816.F32 R168, R4.reuse, R8, R168 ;  /* 0x0000000804a8723c */ /* 0x044fec00000018a8 */
[C---:B------:R-:W-:Y:S01]  /*7ec0*/  HMMA.16816.F32 R172, R4.reuse, R10, R172 ;  /* 0x0000000a04ac723c */ /* 0x040fe200000018ac */
[----:B------:R-:W2:Y:S05]  /*7ed0*/  LDSM.16.MT88.4 R8, [R183+0x11000] ;  /* 0x01100000b708783b */ /* 0x000eaa0000004200 */
[----:B--2---:R-:W-:Y:S01]  /*7ee0*/  HMMA.16816.F32 R16, R4, R10, R16 ;  /* 0x0000000a0410723c */ /* 0x004fe20000001810 */
[----:B------:R1:W2:Y:S06]  /*7ef0*/  LDL.LU.S16 R11, [R1] ;  /* 0x00000000010b7983 */ /* 0x0002ac0000300600 */
[----:B------:R-:W-:-:S04]  /*7f00*/  PRMT R10, R216, 0x7610, R10 ;  /* 0x00007610d80a7816 */ /* 0x000fc8000000000a */
[----:B------:R-:W-:Y:S02]  /*7f10*/  @!P6 PRMT R34, R10, 0x5410, RZ ;  /* 0x000054100a22e816 */ /* 0x000fe400000000ff */
[----:B------:R1:W3:Y:S01]  /*7f20*/  LDL.LU.S16 R10, [R1+0x8] ;  /* 0x00000800010a7983 */ /* 0x0002e20000300600 */
[C---:B------:R-:W-:Y:S03]  /*7f30*/  HMMA.16816.F32 R84, R4.reuse, R14, R212 ;  /* 0x0000000e0454723c */ /* 0x040fe600000018d4 */
[----:B------:R-:W4:Y:S03]  /*7f40*/  LDSM.16.MT88.4 R12, [R181+0x11000] ;  /* 0x01100000b50c783b */ /* 0x000f260000004200 */
[C---:B----4-:R-:W-:Y:S06]  /*7f50*/  HMMA.16816.F32 R160, R4.reuse, R12, R220 ;  /* 0x0000000c04a0723c */ /* 0x050fec00000018dc */
[----:B------:R-:W-:Y:S01]  /*7f60*/  HMMA.16816.F32 R164, R4, R14, R164 ;  /* 0x0000000e04a4723c */ /* 0x000fe200000018a4 */
[----:B------:R-:W4:Y:S01]  /*7f70*/  LDSM.16.MT88.4 R12, [R184+0x11000] ;  /* 0x01100000b80c783b */ /* 0x000f220000004200 */
[----:B------:R-:W-:-:S04]  /*7f80*/  ISETP.LE.U32.AND P3, PT, R0, UR15, PT ;  /* 0x0000000f00007c0c */ /* 0x000fc8000bf63070 */
[----:B------:R-:W-:Y:S09]  /*7f90*/  HMMA.16816.F32 R20, R4, R8, R20 ;  /* 0x000000080414723c */ /* 0x000ff20000001814 */
[----:B------:R-:W-:-:S05]  /*7fa0*/  @!P3 HADD2 R134, -R103.H0_H0, -RZ.H0_H0 ;  /* 0xa00000ff6786b230 */ /* 0x000fca0000000900 */
[----:B------:R-:W-:Y:S01]  /*7fb0*/  @!P3 PRMT R103, R134, 0x5410, RZ ;  /* 0x000054108667b816 */ /* 0x000fe200000000ff */
[----:B------:R-:W-:Y:S02]  /*7fc0*/  IMAD.MOV.U32 R218, RZ, RZ, R219 ;  /* 0x000000ffffda7224 */ /* 0x000fe400078e00db */
[----:B------:R-:W-:Y:S01]  /*7fd0*/  @!P2 HADD2 R155, -R101.H0_H0, -RZ.H0_H0 ;  /* 0xa00000ff659ba230 */ /* 0x000fe20000000900 */
[C---:B----4-:R-:W-:Y:S06]  /*7fe0*/  HMMA.16816.F32 R208, R4.reuse, R12, R208 ;  /* 0x0000000c04d0723c */ /* 0x050fec00000018d0 */
[----:B------:R-:W-:Y:S01]  /*7ff0*/  HMMA.16816.F32 R212, R4, R14, R56 ;  /* 0x0000000e04d4723c */ /* 0x000fe20000001838 */
[----:B------:R-:W-:Y:S01]  /*8000*/  IMAD.MOV.U32 R219, RZ, RZ, R230 ;  /* 0x000000ffffdb7224 */ /* 0x000fe200078e00e6 */
[----:B------:R-:W-:Y:S01]  /*8010*/  @!P2 PRMT R101, R155, 0x5410, RZ ;  /* 0x000054109b65a816 */ /* 0x000fe200000000ff */
[----:B------:R-:W-:Y:S01]  /*8020*/  IMAD.MOV.U32 R225, RZ, RZ, R217 ;  /* 0x000000ffffe17224 */ /* 0x000fe200078e00d9 */
[----:B------:R-:W-:Y:S03]  /*8030*/  LDSM.16.MT88.4 R56, [R184+0xf800] ;  /* 0x00f80000b838783b */ /* 0x000fe60000004200 */
[----:B------:R-:W-:Y:S01]  /*8040*/  IMAD.WIDE.U32 R4, R51, -0x2daee0ad, RZ ;  /* 0xd2511f5333047825 */ /* 0x000fe200078e00ff */
[C---:B------:R-:W-:Y:S01]  /*8050*/  HMMA.16816.F32 R104, R96.reuse, R112, R104 ;  /* 0x000000706068723c */ /* 0x040fe20000001868 */
[----:B------:R-:W-:Y:S01]  /*8060*/  USHF.L.U32 UR20, UR20, 0x3, URZ ;  /* 0x0000000314147899 */ /* 0x000fe2000800063f */
[----:B------:R-:W-:Y:S02]  /*8070*/  LDSM.16.MT88.4 R132, [R183+0xd800] ;  /* 0x00d80000b784783b */ /* 0x000fe40000004200 */
[----:B------:R-:W-:Y:S01]  /*8080*/  LOP3.LUT R0, R5, UR5, R38, 0x96, !PT ;  /* 0x0000000505007c12 */ /* 0x000fe2000f8e9626 */
[----:B------:R-:W-:Y:S01]  /*8090*/  IMAD.MOV.U32 R230, RZ, RZ, R231 ;  /* 0x000000ffffe67224 */ /* 0x000fe200078e00e7 */
[----:B------:R-:W-:Y:S01]  /*80a0*/  ISETP.LE.U32.AND P2, PT, R37, UR15, PT ;  /* 0x0000000f25007c0c */ /* 0x000fe2000bf43070 */
[----:B------:R-:W-:Y:S01]  /*80b0*/  IMAD.MOV.U32 R226, RZ, RZ, R218 ;  /* 0x000000ffffe27224 */ /* 0x000fe200078e00da */
[----:B------:R-:W-:Y:S01]  /*80c0*/  LOP3.LUT R2, R0, 0xffff, RZ, 0xc0, !PT ;  /* 0x0000ffff00027812 */ /* 0x000fe200078ec0ff */
[----:B------:R-:W-:Y:S01]  /*80d0*/  IMAD.MOV.U32 R224, RZ, RZ, R225 ;  /* 0x000000ffffe07224 */ /* 0x000fe200078e00e1 */
[----:B------:R-:W-:Y:S01]  /*80e0*/  HMMA.16816.F32 R112, R96, R114, R40 ;  /* 0x000000726070723c */ /* 0x000fe20000001828 */
[----:B------:R-:W-:Y:S01]  /*80f0*/  ULDC.64 UR4, c[0x0][0x2a8] ;  /* 0x0000aa0000047ab9 */ /* 0x000fe20000000a00 */
[----:B------:R-:W-:Y:S01]  /*8100*/  SHF.R.U32.HI R2, RZ, 0x8, R2 ;  /* 0x00000008ff027819 */ /* 0x000fe20000011602 */
[----:B------:R-:W-:Y:S01]  /*8110*/  IMAD.MOV.U32 R231, RZ, RZ, R240 ;  /* 0x000000ffffe77224 */ /* 0x000fe200078e00f0 */
[----:B------:R-:W-:Y:S02]  /*8120*/  LDSM.16.MT88.4 R40, [R181+0xf800] ;  /* 0x00f80000b528783b */ /* 0x000fe40000004200 */
[----:B------:R-:W-:-:S04]  /*8130*/  LOP3.LUT R2, R2, 0xffff, RZ, 0xc0, !PT ;  /* 0x0000ffff02027812 */ /* 0x000fc800078ec0ff */
[----:B------:R-:W-:Y:S02]  /*8140*/  ISETP.LE.U32.AND P3, PT, R2, UR15, PT ;  /* 0x0000000f02007c0c */ /* 0x000fe4000bf63070 */
[----:B------:R-:W-:-:S04]  /*8150*/  LOP3.LUT R2, R0, 0xff, RZ, 0xc0, !PT ;  /* 0x000000ff00027812 */ /* 0x000fc800078ec0ff */
[----:B------:R-:W-:Y:S02]  /*8160*/  ISETP.LE.U32.AND P4, PT, R2, UR15, PT ;  /* 0x0000000f02007c0c */ /* 0x000fe4000bf83070 */
[----:B------:R-:W-:-:S04]  /*8170*/  SHF.R.U32.HI R2, RZ, 0x18, R0 ;  /* 0x00000018ff027819 */ /* 0x000fc80000011600 */
[----:B------:R-:W-:-:S13]  /*8180*/  ISETP.LE.U32.AND P5, PT, R2, UR15, PT ;  /* 0x0000000f02007c0c */ /* 0x000fda000bfa3070 */
[----:B---3--:R-:W-:-:S05]  /*8190*/  @!P5 HADD2 R10, -R31.H0_H0, -RZ.H0_H0 ;  /* 0xa00000ff1f0ad230 */ /* 0x008fca0000000900 */
[----:B------:R-:W-:-:S04]  /*81a0*/  PRMT R9, R10, 0x7610, R9 ;  /* 0x000076100a097816 */ /* 0x000fc80000000009 */
[----:B------:R-:W-:Y:S02]  /*81b0*/  @!P5 PRMT R31, R9, 0x5410, RZ ;  /* 0x00005410091fd816 */ /* 0x000fe400000000ff */
[----:B------:R1:W3:Y:S01]  /*81c0*/  LDL.LU.S16 R9, [R1+0xc] ;  /* 0x00000c0001097983 */ /* 0x0002e20000300600 */
[----:B------:R-:W-:-:S04]  /*81d0*/  SHF.R.U32.HI R0, RZ, 0x10, R0 ;  /* 0x00000010ff007819 */ /* 0x000fc80000011600 */
[----:B------:R-:W-:-:S04]  /*81e0*/  LOP3.LUT R0, R0, 0xff, RZ, 0xc0, !PT ;  /* 0x000000ff00007812 */ /* 0x000fc800078ec0ff */
[----:B------:R-:W-:Y:S01]  /*81f0*/  ISETP.LE.U32.AND P6, PT, R0, UR15, PT ;  /* 0x0000000f00007c0c */ /* 0x000fe2000bfc3070 */
[----:B--2---:R-:W-:-:S12]  /*8200*/  @!P4 HADD2 R11, -R33.H0_H0, -RZ.H0_H0 ;  /* 0xa00000ff210bc230 */ /* 0x004fd80000000900 */
[----:B---3--:R-:W-:-:S05]  /*8210*/  @!P6 HADD2 R9, -R30.H0_H0, -RZ.H0_H0 ;  /* 0xa00000ff1e09e230 */ /* 0x008fca0000000900 */
[----:B------:R-:W-:-:S04]  /*8220*/  PRMT R8, R9, 0x7610, R8 ;  /* 0x0000761009087816 */ /* 0x000fc80000000008 */
[----:B------:R-:W-:Y:S02]  /*8230*/  @!P6 PRMT R30, R8, 0x5410, RZ ;  /* 0x00005410081ee816 */ /* 0x000fe400000000ff */
[----:B------:R1:W2:Y:S01]  /*8240*/  LDL.LU.S16 R8, [R1+0x14] ;  /* 0x0000140001087983 */ /* 0x0002a20000300600 */
[----:B------:R-:W-:Y:S01]  /*8250*/  PRMT R2, R11, 0x7610, R2 ;  /* 0x000076100b027816 */ /* 0x000fe20000000002 */
[----:B------:R-:W-:-:S03]  /*8260*/  @!P3 HADD2 R179, -R32.H0_H0, -RZ.H0_H0 ;  /* 0xa00000ff20b3b230 */ /* 0x000fc60000000900 */
[----:B------:R-:W-:Y:S02]  /*8270*/  @!P4 PRMT R33, R2, 0x5410, RZ ;  /* 0x000054100221c816 */ /* 0x000fe400000000ff */
[----:B------:R-:W-:Y:S02]  /*8280*/  LOP3.LUT R2, R25, 0xff, RZ, 0xc0, !PT ;  /* 0x000000ff19027812 */ /* 0x000fe400078ec0ff */
[----:B------:R-:W-:Y:S02]  /*8290*/  @!P3 PRMT R32, R179, 0x5410, RZ ;  /* 0x00005410b320b816 */ /* 0x000fe400000000ff */
[----:B------:R-:W-:Y:S02]  /*82a0*/  ISETP.LE.U32.AND P3, PT, R2, UR15, PT ;  /* 0x0000000f02007c0c */ /* 0x000fe4000bf63070 */
[----:B------:R-:W-:-:S11]  /*82b0*/  LOP3.LUT R0, R25, 0xffff, RZ, 0xc0, !PT ;  /* 0x0000ffff19007812 */ /* 0x000fd600078ec0ff */
[----:B--2---:R-:W-:-:S05]  /*82c0*/  @!P3 HADD2 R8, -R154.H0_H0, -RZ.H0_H0 ;  /* 0xa00000ff9a08b230 */ /* 0x004fca0000000900 */
[----:B------:R-:W-:Y:S02]  /*82d0*/  PRMT R12, R8, 0x7610, R12 ;  /* 0x00007610080c7816 */ /* 0x000fe4000000000c */
[----:B------:R1:W2:Y:S01]  /*82e0*/  LDL.LU.S16 R8, [R1+0x10] ;  /* 0x0000100001087983 */ /* 0x0002a20000300600 */
[----:B------:R-:W-:-:S04]  /*82f0*/  SHF.R.U32.HI R0, RZ, 0x8, R0 ;  /* 0x00000008ff007819 */ /* 0x000fc80000011600 */
[----:B------:R-:W-:-:S04]  /*8300*/  LOP3.LUT R0, R0, 0xffff, RZ, 0xc0, !PT ;  /* 0x0000ffff00007812 */ /* 0x000fc800078ec0ff */
[----:B------:R-:W-:-:S13]  /*8310*/  ISETP.LE.U32.AND P5, PT, R0, UR15, PT ;  /* 0x0000000f00007c0c */ /* 0x000fda000bfa3070 */
[----:B--2---:R-:W-:-:S05]  /*8320*/  @!P5 HADD2 R8, -R152.H0_H0, -RZ.H0_H0 ;  /* 0xa00000ff9808d230 */ /* 0x004fca0000000900 */
[----:B------:R-:W-:Y:S02]  /*8330*/  PRMT R7, R8, 0x7610, R7 ;  /* 0x0000761008077816 */ /* 0x000fe40000000007 */
[----:B------:R-:W-:Y:S01]  /*8340*/  SHF.R.U32.HI R0, RZ, 0x10, R25 ;  /* 0x00000010ff007819 */ /* 0x000fe20000011619 */
[----:B------:R-:W2:Y:S01]  /*8350*/  LDSM.16.MT88.4 R8, [R182+0xf800] ;  /* 0x00f80000b608783b */ /* 0x000ea20000004200 */
[----:B------:R-:W-:-:S03]  /*8360*/  @!P5 PRMT R152, R7, 0x5410, RZ ;  /* 0x000054100798d816 */ /* 0x000fc600000000ff */
[----:B------:R1:W3:Y:S01]  /*8370*/  LDL.LU.S16 R7, [R1+0x1c] ;  /* 0x00001c0001077983 */ /* 0x0002e20000300600 */
[----:B------:R-:W-:-:S04]  /*8380*/  LOP3.LUT R0, R0, 0xff, RZ, 0xc0, !PT ;  /* 0x000000ff00007812 */ /* 0x000fc800078ec0ff */
[----:B------:R-:W-:Y:S02]  /*8390*/  ISETP.LE.U32.AND P6, PT, R0, UR15, PT ;  /* 0x0000000f00007c0c */ /* 0x000fe4000bfc3070 */
[----:B------:R-:W-:-:S11]  /*83a0*/  SHF.R.U32.HI R2, RZ, 0x18, R25 ;  /* 0x00000018ff027819 */ /* 0x000fd60000011619 */
[----:B---3--:R-:W-:-:S05]  /*83b0*/  @!P6 HADD2 R7, -R153.H0_H0, -RZ.H0_H0 ;  /* 0xa00000ff9907e230 */ /* 0x008fca0000000900 */
[----:B------:R-:W-:Y:S02]  /*83c0*/  PRMT R6, R7, 0x7610, R6 ;  /* 0x0000761007067816 */ /* 0x000fe40000000006 */
[----:B------:R1:W3:Y:S01]  /*83d0*/  LDL.LU.S16 R7, [R1+0x18] ;  /* 0x0000180001077983 */ /* 0x0002e20000300600 */
[----:B------:R-:W-:Y:S02]  /*83e0*/  ISETP.LE.U32.AND P4, PT, R2, UR15, PT ;  /* 0x0000000f02007c0c */ /* 0x000fe4000bf83070 */
[----:B------:R-:W-:-:S04]  /*83f0*/  LOP3.LUT R0, R36, 0xffff, RZ, 0xc0, !PT ;  /* 0x0000ffff24007812 */ /* 0x000fc800078ec0ff */
[----:B------:R-:W-:-:S04]  /*8400*/  SHF.R.U32.HI R0, RZ, 0x8, R0 ;  /* 0x00000008ff007819 */ /* 0x000fc80000011600 */
[----:B------:R-:W-:-:S03]  /*8410*/  LOP3.LUT R0, R0, 0xffff, RZ, 0xc0, !PT ;  /* 0x0000ffff00007812 */ /* 0x000fc600078ec0ff */
[----:B---3--:R-:W-:-:S05]  /*8420*/  @!P4 HADD2 R7, -R151.H0_H0, -RZ.H0_H0 ;  /* 0xa00000ff9707c230 */ /* 0x008fca0000000900 */
[----:B------:R-:W-:-:S04]  /*8430*/  PRMT R2, R7, 0x7610, R2 ;  /* 0x0000761007027816 */ /* 0x000fc80000000002 */
[----:B------:R-:W-:Y:S02]  /*8440*/  @!P4 PRMT R151, R2, 0x5410, RZ ;  /* 0x000054100297c816 */ /* 0x000fe400000000ff */
[----:B------:R1:W3:Y:S01]  /*8450*/  LDL.LU.S16 R2, [R1+0x20] ;  /* 0x0000200001027983 */ /* 0x0002e20000300600 */
[----:B------:R-:W-:Y:S02]  /*8460*/  @!P3 PRMT R154, R12, 0x5410, RZ ;  /* 0x000054100c9ab816 */ /* 0x000fe400000000ff */
[----:B------:R-:W-:Y:S02]  /*8470*/  ISETP.LE.U32.AND P3, PT, R0, UR15, PT ;  /* 0x0000000f00007c0c */ /* 0x000fe4000bf63070 */
[----:B------:R-:W-:-:S04]  /*8480*/  LOP3.LUT R0, R36, 0xff, RZ, 0xc0, !PT ;  /* 0x000000ff24007812 */ /* 0x000fc800078ec0ff */
[----:B------:R-:W-:Y:S02]  /*8490*/  ISETP.LE.U32.AND P5, PT, R0, UR15, PT ;  /* 0x0000000f00007c0c */ /* 0x000fe4000bfa3070 */
[----:B------:R-:W-:Y:S02]  /*84a0*/  @!P6 PRMT R153, R6, 0x5410, RZ ;  /* 0x000054100699e816 */ /* 0x000fe400000000ff */
[C---:B------:R-:W-:Y:S02]  /*84b0*/  LOP3.LUT R6, R48.reuse, 0xff, RZ, 0xc0, !PT ;  /* 0x000000ff30067812 */ /* 0x040fe400078ec0ff */
[----:B------:R-:W-:Y:S02]  /*84c0*/  LOP3.LUT R12, R48, 0xffff, RZ, 0xc0, !PT ;  /* 0x0000ffff300c7812 */ /* 0x000fe400078ec0ff */
[----:B------:R-:W-:-:S05]  /*84d0*/  SHF.R.U32.HI R7, RZ, 0x10, R48 ;  /* 0x00000010ff077819 */ /* 0x000fca0000011630 */
[----:B---3--:R-:W-:-:S05]  /*84e0*/  @!P5 HADD2 R2, -R144.H0_H0, -RZ.H0_H0 ;  /* 0xa00000ff9002d230 */ /* 0x008fca0000000900 */
[----:B------:R-:W-:Y:S02]  /*84f0*/  PRMT R44, R2, 0x7610, R44 ;  /* 0x00007610022c7816 */ /* 0x000fe4000000002c */
[----:B------:R-:W-:Y:S02]  /*8500*/  SHF.R.U32.HI R2, RZ, 0x18, R48 ;  /* 0x00000018ff027819 */ /* 0x000fe40000011630 */
[----:B------:R-:W-:Y:S02]  /*8510*/  @!P5 PRMT R144, R44, 0x5410, RZ ;  /* 0x000054102c90d816 */ /* 0x000fe400000000ff */
[----:B------:R1:W3:Y:S04]  /*8520*/  LDL.LU.S16 R44, [R1+0x24] ;  /* 0x00002400012c7983 */ /* 0x0002e80000300600 */
[----:B------:R1:W4:Y:S01]  /*8530*/  LDL.LU.S16 R48, [R1+0x2c] ;  /* 0x00002c0001307983 */ /* 0x0003220000300600 */
[----:B------:R-:W-:-:S04]  /*8540*/  SHF.R.U32.HI R0, RZ, 0x18, R36 ;  /* 0x00000018ff007819 */ /* 0x000fc80000011624 */
[----:B------:R-:W-:Y:S02]  /*8550*/  ISETP.LE.U32.AND P6, PT, R0, UR15, PT ;  /* 0x0000000f00007c0c */ /* 0x000fe4000bfc3070 */
[----:B------:R-:W-:-:S04]  /*8560*/  SHF.R.U32.HI R0, RZ, 0x10, R36 ;  /* 0x00000010ff007819 */ /* 0x000fc80000011624 */
        /* <DEDUP_REMOVED lines=8> */
[----:B------:R-:W-:Y:S02]  /*85f0*/  PRMT R25, R44, 0x7610, R25 ;  /* 0x000076102c197816 */ /* 0x000fe40000000019 */
[----:B------:R-:W-:Y:S02]  /*8600*/  PRMT R24, R48, 0x7610, R24 ;  /* 0x0000761030187816 */ /* 0x000fe40000000018 */
[----:B------:R-:W-:Y:S02]  /*8610*/  @!P3 PRMT R142, R25, 0x5410, RZ ;  /* 0x00005410198eb816 */ /* 0x000fe400000000ff */
[----:B------:R-:W-:Y:S01]  /*8620*/  @!P4 PRMT R141, R24, 0x5410, RZ ;  /* 0x00005410188dc816 */ /* 0x000fe200000000ff */
[----:B------:R1:W3:Y:S01]  /*8630*/  LDL.LU.S16 R25, [R1+0x28] ;  /* 0x0000280001197983 */ /* 0x0002e20000300600 */
[----:B------:R-:W-:Y:S01]  /*8640*/  ISETP.LE.U32.AND P4, PT, R0, UR15, PT ;  /* 0x0000000f00007c0c */ /* 0x000fe2000bf83070 */
[C---:B--2---:R-:W-:Y:S02]  /*8650*/  HMMA.16816.F32 R48, R96.reuse, R10, R76 ;  /* 0x0000000a6030723c */ /* 0x044fe4000000184c */
[----:B------:R1:W2:Y:S04]  /*8660*/  LDL.LU.S16 R0, [R1+0x30] ;  /* 0x0000300001007983 */ /* 0x0002a80000300600 */
[----:B------:R1:W4:Y:S01]  /*8670*/  LDL.LU.S16 R10, [R1+0x34] ;  /* 0x00003400010a7983 */ /* 0x0003220000300600 */
[----:B------:R-:W-:Y:S01]  /*8680*/  HMMA.16816.F32 R44, R96, R8, R72 ;  /* 0x00000008602c723c */ /* 0x000fe20000001848 */
[----:B------:R-:W-:-:S04]  /*8690*/  IMAD.MOV.U32 R240, RZ, RZ, R241 ;  /* 0x000000fffff07224 */ /* 0x000fc800078e00f1 */
[----:B----4-:R-:W-:Y:S01]  /*86a0*/  @!P4 HADD2 R10, -R143.H0_H0, -RZ.H0_H0 ;  /* 0xa00000ff8f0ac230 */ /* 0x010fe20000000900 */
[----:B------:R-:W-:Y:S01]  /*86b0*/  ISETP.LE.U32.AND P3, PT, R6, UR15, PT ;  /* 0x0000000f06007c0c */ /* 0x000fe2000bf63070 */
[----:B--2---:R-:W-:Y:S02]  /*86c0*/  @!P1 HADD2 R0, -R145.H0_H0, -RZ.H0_H0 ;  /* 0xa00000ff91009230 */ /* 0x004fe40000000900 */
[----:B------:R-:W-:Y:S02]  /*86d0*/  IMAD.MOV.U32 R223, RZ, RZ, R226 ;  /* 0x000000ffffdf7224 */ /* 0x000fe400078e00e2 */
[----:B---3--:R-:W-:Y:S01]  /*86e0*/  @!P6 HADD2 R25, -R148.H0_H0, -RZ.H0_H0 ;  /* 0xa00000ff9419e230 */ /* 0x008fe20000000900 */
[----:B------:R-:W-:Y:S01]  /*86f0*/  PRMT R9, R10, 0x7610, R9 ;  /* 0x000076100a097816 */ /* 0x000fe20000000009 */
[----:B------:R-:W-:Y:S01]  /*8700*/  IMAD.MOV.U32 R225, RZ, RZ, R177 ;  /* 0x000000ffffe17224 */ /* 0x000fe200078e00b1 */
[----:B------:R1:W2:Y:S01]  /*8710*/  LDL.LU.S16 R10, [R1+0x38] ;  /* 0x00003800010a7983 */ /* 0x0002a20000300600 */
[----:B------:R-:W-:-:S02]  /*8720*/  IMAD.MOV.U32 R241, RZ, RZ, R242 ;  /* 0x000000fffff17224 */ /* 0x000fc400078e00f2 */
[----:B------:R-:W-:Y:S02]  /*8730*/  IMAD.MOV.U32 R242, RZ, RZ, R243 ;  /* 0x000000fffff27224 */ /* 0x000fe400078e00f3 */
[----:B------:R-:W-:Y:S02]  /*8740*/  IMAD.MOV.U32 R227, RZ, RZ, R231 ;  /* 0x000000ffffe37224 */ /* 0x000fe400078e00e7 */
[----:B------:R-:W-:Y:S01]  /*8750*/  IMAD.MOV.U32 R218, RZ, RZ, R219 ;  /* 0x000000ffffda7224 */ /* 0x000fe200078e00db */
[----:B------:R-:W-:Y:S01]  /*8760*/  HMMA.16816.F32 R116, R96, R128, R116 ;  /* 0x000000806074723c */ /* 0x000fe20000001874 */
[----:B------:R-:W-:Y:S01]  /*8770*/  IMAD.MOV.U32 R243, RZ, RZ, R233 ;  /* 0x000000fffff37224 */ /* 0x000fe200078e00e9 */
[----:B------:R-:W3:Y:S01]  /*8780*/  LDSM.16.MT88.4 R72, [R181+0x11800] ;  /* 0x01180000b548783b */ /* 0x000ee20000004200 */
        /* <DEDUP_REMOVED lines=9> */
[----:B------:R-:W-:Y:S01]  /*8820*/  @!P4 PRMT R143, R9, 0x5410, RZ ;  /* 0x00005410098fc816 */ /* 0x000fe200000000ff */
[----:B------:R-:W-:Y:S02]  /*8830*/  IMAD.MOV.U32 R90, RZ, RZ, R185 ;  /* 0x000000ffff5a7224 */ /* 0x000fe400078e00b9 */
[----:B------:R1:W5:Y:S04]  /*8840*/  LDL.LU R185, [R1+0xc0] ;  /* 0x0000c00001b97983 */ /* 0x0003680000300800 */
[----:B------:R1:W4:Y:S01]  /*8850*/  LDL.LU.S16 R9, [R1+0x3c] ;  /* 0x00003c0001097983 */ /* 0x0003220000300600 */
[----:B--2---:R-:W-:-:S05]  /*8860*/  @!P5 HADD2 R10, -R147.H0_H0, -RZ.H0_H0 ;  /* 0xa00000ff930ad230 */ /* 0x004fca0000000900 */
[----:B------:R-:W-:-:S04]  /*8870*/  PRMT R8, R10, 0x7610, R8 ;  /* 0x000076100a087816 */ /* 0x000fc80000000008 */
[----:B------:R-:W-:Y:S02]  /*8880*/  @!P5 PRMT R147, R8, 0x5410, RZ ;  /* 0x000054100893d816 */ /* 0x000fe400000000ff */
[----:B------:R1:W2:Y:S01]  /*8890*/  LDL.LU.S16 R8, [R1+0x40] ;  /* 0x0000400001087983 */ /* 0x0002a20000300600 */
[----:B------:R-:W-:Y:S02]  /*88a0*/  PRMT R14, R0, 0x7610, R14 ;  /* 0x00007610000e7816 */ /* 0x000fe4000000000e */
[----:B------:R-:W-:Y:S02]  /*88b0*/  LOP3.LUT R0, R7, 0xff, RZ, 0xc0, !PT ;  /* 0x000000ff07007812 */ /* 0x000fe400078ec0ff */
[----:B------:R-:W-:Y:S02]  /*88c0*/  @!P1 PRMT R145, R14, 0x5410, RZ ;  /* 0x000054100e919816 */ /* 0x000fe400000000ff */
[----:B------:R-:W-:Y:S02]  /*88d0*/  ISETP.LE.U32.AND P1, PT, R0, UR15, PT ;  /* 0x0000000f00007c0c */ /* 0x000fe4000bf23070 */
[----:B------:R-:W-:-:S02]  /*88e0*/  SHF.R.U32.HI R0, RZ, 0x8, R12 ;  /* 0x00000008ff007819 */ /* 0x000fc4000001160c */
[----:B------:R-:W-:Y:S02]  /*88f0*/  PRMT R15, R25, 0x7610, R15 ;  /* 0x00007610190f7816 */ /* 0x000fe4000000000f */
[----:B------:R-:W-:Y:S02]  /*8900*/  LOP3.LUT R0, R0, 0xffff, RZ, 0xc0, !PT ;  /* 0x0000ffff00007812 */ /* 0x000fe400078ec0ff */
[----:B------:R-:W-:Y:S02]  /*8910*/  @!P6 PRMT R148, R15, 0x5410, RZ ;  /* 0x000054100f94e816 */ /* 0x000fe400000000ff */
[----:B------:R-:W-:Y:S02]  /*8920*/  ISETP.LE.U32.AND P6, PT, R2, UR15, PT ;  /* 0x0000000f02007c0c */ /* 0x000fe4000bfc3070 */
[----:B------:R-:W-:Y:S01]  /*8930*/  ISETP.LE.U32.AND P4, PT, R0, UR15, PT ;  /* 0x0000000f00007c0c */ /* 0x000fe2000bf83070 */
[----:B----4-:R-:W-:Y:S01]  /*8940*/  @!P2 HADD2 R9, -R146.H0_H0, -RZ.H0_H0 ;  /* 0xa00000ff9209a230 */ /* 0x010fe20000000900 */
[----:B------:R-:W-:-:S02]  /*8950*/  LOP3.LUT R2, R4, 0xff, RZ, 0xc0, !PT ;  /* 0x000000ff04027812 */ /* 0x000fc400078ec0ff */
[----:B------:R-:W-:Y:S02]  /*8960*/  LOP3.LUT R6, R4, 0xffff, RZ, 0xc0, !PT ;  /* 0x0000ffff04067812 */ /* 0x000fe400078ec0ff */
[----:B------:R-:W-:Y:S02]  /*8970*/  PRMT R0, R9, 0x7610, R0 ;  /* 0x0000761009007816 */ /* 0x000fe40000000000 */
[----:B------:R-:W-:Y:S02]  /*8980*/  SHF.R.U32.HI R5, RZ, 0x10, R4 ;  /* 0x00000010ff057819 */ /* 0x000fe40000011604 */
[----:B------:R-:W-:Y:S02]  /*8990*/  ISETP.LE.U32.AND P5, PT, R2, UR15, PT ;  /* 0x0000000f02007c0c */ /* 0x000fe4000bfa3070 */
[----:B------:R-:W-:Y:S02]  /*89a0*/  @!P2 PRMT R146, R0, 0x5410, RZ ;  /* 0x000054100092a816 */ /* 0x000fe400000000ff */
[----:B------:R-:W-:Y:S01]  /*89b0*/  LOP3.LUT R0, R5, 0xff, RZ, 0xc0, !PT ;  /* 0x000000ff05007812 */ /* 0x000fe200078ec0ff */
[----:B------:R-:W-:-:S02]  /*89c0*/  IMAD.MOV.U32 R226, RZ, RZ, R180 ;  /* 0x000000ffffe27224 */ /* 0x000fc400078e00b4 */
[----:B------:R1:W5:Y:S04]  /*89d0*/  LDL.LU R180, [R1+0xbc] ;  /* 0x0000bc0001b47983 */ /* 0x0003680000300800 */
[----:B------:R1:W5:Y:S01]  /*89e0*/  LDL.LU R177, [R1+0xb8] ;  /* 0x0000b80001b17983 */ /* 0x0003620000300800 */
[----:B--2---:R-:W-:-:S05]  /*89f0*/  @!P3 HADD2 R8, -R150.H0_H0, -RZ.H0_H0 ;  /* 0xa00000ff9608b230 */ /* 0x004fca0000000900 */
[----:B------:R-:W-:-:S04]  /*8a00*/  PRMT R2, R8, 0x7610, R2 ;  /* 0x0000761008027816 */ /* 0x000fc80000000002 */
[----:B------:R-:W-:Y:S02]  /*8a10*/  @!P3 PRMT R150, R2, 0x5410, RZ ;  /* 0x000054100296b816 */ /* 0x000fe400000000ff */
[----:B------:R-:W-:Y:S02]  /*8a20*/  ISETP.LE.U32.AND P3, PT, R0, UR15, PT ;  /* 0x0000000f00007c0c */ /* 0x000fe4000bf63070 */
[----:B------:R1:W2:Y:S01]  /*8a30*/  LDL.LU.S16 R0, [R1+0x44] ;  /* 0x0000440001007983 */ /* 0x0002a20000300600 */
[----:B------:R-:W-:Y:S01]  /*8a40*/  SHF.R.U32.HI R4, RZ, 0x18, R4 ;  /* 0x00000018ff047819 */ /* 0x000fe20000011604 */
[----:B------:R-:W-:Y:S02]  /*8a50*/  IMAD.MOV.U32 R216, RZ, RZ, R240 ;  /* 0x000000ffffd87224 */ /* 0x000fe400078e00f0 */
[----:B------:R1:W4:Y:S01]  /*8a60*/  LDL.LU.S16 R8, [R1+0x48] ;  /* 0x0000480001087983 */ /* 0x0003220000300600 */
[----:B------:R-:W-:Y:S01]  /*8a70*/  ISETP.LE.U32.AND P2, PT, R4, UR15, PT ;  /* 0x0000000f04007c0c */ /* 0x000fe2000bf43070 */
[----:B------:R-:W-:Y:S01]  /*8a80*/  FADD.FTZ R4, R226, R225 ;  /* 0x000000e1e2047221 */ /* 0x000fe20000010000 */
[----:B--2---:R-:W-:-:S05]  /*8a90*/  @!P4 HADD2 R0, -R149.H0_H0, -RZ.H0_H0 ;  /* 0xa00000ff9500c230 */ /* 0x004fca0000000900 */
[----:B------:R-:W-:Y:S02]  /*8aa0*/  PRMT R13, R0, 0x7610, R13 ;  /* 0x00007610000d7816 */ /* 0x000fe4000000000d */
[----:B------:R-:W-:-:S04]  /*8ab0*/  SHF.R.U32.HI R0, RZ, 0x8, R6 ;  /* 0x00000008ff007819 */ /* 0x000fc80000011606 */
[----:B------:R-:W-:Y:S02]  /*8ac0*/  LOP3.LUT R0, R0, 0xffff, RZ, 0xc0, !PT ;  /* 0x0000ffff00007812 */ /* 0x000fe400078ec0ff */
[----:B------:R-:W-:Y:S02]  /*8ad0*/  @!P4 PRMT R149, R13, 0x5410, RZ ;  /* 0x000054100d95c816 */ /* 0x000fe400000000ff */
[----:B------:R-:W-:Y:S01]  /*8ae0*/  ISETP.LE.U32.AND P4, PT, R0, UR15, PT ;  /* 0x0000000f00007c0c */ /* 0x000fe2000bf83070 */
[----:B------:R-:W-:Y:S02]  /*8af0*/  FADD.FTZ R0, R216, R4 ;  /* 0x00000004d8007221 */ /* 0x000fe40000010000 */
[----:B------:R1:W2:Y:S04]  /*8b00*/  LDL.LU.S16 R4, [R1+0x4c] ;  /* 0x00004c0001047983 */ /* 0x0002a80000300600 */
[----:B------:R1:W2:Y:S04]  /*8b10*/  LDL.LU.S16 R25, [R1+0x54] ;  /* 0x0000540001197983 */ /* 0x0002a80000300600 */
[----:B------:R1:W2:Y:S04]  /*8b20*/  LDL.LU.S16 R24, [R1+0x50] ;  /* 0x0000500001187983 */ /* 0x0002a80000300600 */
[----:B------:R1:W2:Y:S04]  /*8b30*/  LDL.LU.S16 R15, [R1+0x64] ;  /* 0x00006400010f7983 */ /* 0x0002a80000300600 */
[----:B------:R1:W2:Y:S01]  /*8b40*/  LDL.LU.S16 R14, [R1+0x60] ;  /* 0x00006000010e7983 */ /* 0x0002a20000300600 */
[----:B------:R-:W-:Y:S01]  /*8b50*/  FADD.FTZ R2, R224, R223 ;  /* 0x000000dfe0027221 */ /* 0x000fe20000010000 */
[----:B----4-:R-:W-:-:S02]  /*8b60*/  @!P1 HADD2 R8, -R140.H0_H0, -RZ.H0_H0 ;  /* 0xa00000ff8c089230 */ /* 0x010fc40000000900 */
[----:B------:R-:W-:Y:S01]  /*8b70*/  IMAD.MOV.U32 R219, RZ, RZ, R230 ;  /* 0x000000ffffdb7224 */ /* 0x000fe200078e00e6 */
[C---:B------:R-:W-:Y:S01]  /*8b80*/  HMMA.16816.F32 R128, R96.reuse, R130, R52 ;  /* 0x000000826080723c */ /* 0x040fe20000001834 */
[----:B------:R-:W-:Y:S02]  /*8b90*/  IMAD.MOV.U32 R217, RZ, RZ, R241 ;  /* 0x000000ffffd97224 */ /* 0x000fe400078e00f1 */
[----:B------:R-:W-:Y:S01]  /*8ba0*/  FADD.FTZ R2, R227, R2 ;  /* 0x00000002e3027221 */ /* 0x000fe20000010000 */
[----:B------:R-:W-:Y:S01]  /*8bb0*/  IMAD.MOV.U32 R230, RZ, RZ, R242 ;  /* 0x000000ffffe67224 */ /* 0x000fe200078e00f2 */
[----:B------:R-:W-:Y:S01]  /*8bc0*/  PRMT R12, R8, 0x7610, R12 ;  /* 0x00007610080c7816 */ /* 0x000fe2000000000c */
[----:B------:R-:W-:Y:S01]  /*8bd0*/  FADD.FTZ R0, R218, R0 ;  /* 0x00000000da007221 */ /* 0x000fe20000010000 */
[C---:B------:R-:W-:Y:S01]  /*8be0*/  HMMA.16816.F32 R52, R96.reuse, R56, R80 ;  /* 0x000000386034723c */ /* 0x040fe20000001850 */
[----:B------:R-:W-:Y:S01]  /*8bf0*/  FADD.FTZ R2, R217, R2 ;  /* 0x00000002d9027221 */ /* 0x000fe20000010000 */
[----:B------:R-:W-:Y:S01]  /*8c00*/  @!P1 PRMT R140, R12, 0x5410, RZ ;  /* 0x000054100c8c9816 */ /* 0x000fe200000000ff */
[----:B------:R-:W-:Y:S01]  /*8c10*/  IMAD.MOV.U32 R231, RZ, RZ, R237 ;  /* 0x000000ffffe77224 */ /* 0x000fe200078e00ed */
[----:B------:R-:W-:Y:S02]  /*8c20*/  LDSM.16.MT88.4 R8, [R183+0x11800] ;  /* 0x01180000b708783b */ /* 0x000fe40000004200 */
[----:B------:R-:W-:Y:S01]  /*8c30*/  HMMA.16816.F32 R56, R96, R58, R84 ;  /* 0x0000003a6038723c */ /* 0x000fe20000001854 */
[C---:B------:R-:W-:Y:S01]  /*8c40*/  LEA R12, P1, R228.reuse, UR4, 0x1 ;  /* 0x00000004e40c7c11 */ /* 0x040fe2000f8208ff */
[----:B------:R-:W-:Y:S01]  /*8c50*/  FADD.FTZ R2, R229, R2 ;  /* 0x00000002e5027221 */ /* 0x000fe20000010000 */
[----:B------:R-:W-:Y:S01]  /*8c60*/  IMAD.MOV.U32 R240, RZ, RZ, R239 ;  /* 0x000000fffff07224 */ /* 0x000fe200078e00ef */
[----:B------:R-:W4:Y:S01]  /*8c70*/  LDSM.16.MT88.4 R80, [R182+0x11800] ;  /* 0x01180000b650783b */ /* 0x000f220000004200 */
[----:B------:R-:W-:Y:S01]  /*8c80*/  LEA.HI.X R13, R228, UR5, R219, 0x1, P1 ;  /* 0x00000005e40d7c11 */ /* 0x000fe200088f0cdb */
[----:B------:R-:W-:-:S02]  /*8c90*/  IMAD.MOV.U32 R241, RZ, RZ, R236 ;  /* 0x000000fffff17224 */ /* 0x000fc400078e00ec */
[----:B------:R-:W-:Y:S02]  /*8ca0*/  IMAD.MOV.U32 R242, RZ, RZ, R233 ;  /* 0x000000fffff27224 */ /* 0x000fe400078e00e9 */
[----:B------:R-:W-:Y:S02]  /*8cb0*/  IMAD.MOV.U32 R233, RZ, RZ, R235 ;  /* 0x000000ffffe97224 */ /* 0x000fe400078e00eb */
[----:B------:R-:W-:Y:S02]  /*8cc0*/  IMAD.MOV.U32 R235, RZ, RZ, R244 ;  /* 0x000000ffffeb7224 */ /* 0x000fe400078e00f4 */
[----:B------:R-:W-:Y:S02]  /*8cd0*/  IMAD.MOV.U32 R236, RZ, RZ, R88 ;  /* 0x000000ffffec7224 */ /* 0x000fe400078e0058 */
[----:B------:R-:W-:Y:S01]  /*8ce0*/  IMAD.MOV.U32 R237, RZ, RZ, R91 ;  /* 0x000000ffffed7224 */ /* 0x000fe200078e005b */
[----:B------:R-:W-:Y:S01]  /*8cf0*/  HMMA.16816.F32 R36, R96, R40, R64 ;  /* 0x000000286024723c */ /* 0x000fe20000001840 */
[----:B------:R-:W-:Y:S01]  /*8d00*/  IMAD.MOV.U32 R244, RZ, RZ, R89 ;  /* 0x000000fffff47224 */ /* 0x000fe200078e0059 */
[----:B------:R-:W1:Y:S01]  /*8d10*/  LDSM.16.MT88.4 R64, [R183+0xf800] ;  /* 0x00f80000b740783b */ /* 0x000e620000004200 */
[----:B------:R-:W-:-:S03]  /*8d20*/  IMAD.MOV.U32 R239, RZ, RZ, R90 ;  /* 0x000000ffffef7224 */ /* 0x000fc600078e005a */
[----:B------:R-:W2:Y:S04]  /*8d30*/  LDSM.16.MT88.4 R88, [R184+0x11800] ;  /* 0x01180000b858783b */ /* 0x000ea80000004200 */
[----:B------:R-:W-:Y:S04]  /*8d40*/  STG.E.U16 desc[UR24][R12.64], R144 ;  /* 0x000000900c007986 */ /* 0x000fe8000c101518 */
[----:B------:R-:W-:Y:S01]  /*8d50*/  STG.E.U16 desc[UR24][R12.64+0x2], R142 ;  /* 0x0000028e0c007986 */ /* 0x000fe2000c101518 */
[----:B------:R-:W-:Y:S01]  /*8d60*/  HMMA.16816.F32 R124, R96, R132, R124 ;  /* 0x00000084607c723c */ /* 0x000fe2000000187c */
[----:B------:R-:W-:-:S05]  /*8d70*/  IADD3 R217, P1, R12, -0x80, RZ ;  /* 0xffffff800cd97810 */ /* 0x000fca0007f3e0ff */
[C---:B------:R-:W-:Y:S06]  /*8d80*/  HMMA.16816.F32 R132, R96.reuse, R134, R60 ;  /* 0x000000866084723c */ /* 0x040fec000000183c */
[----:B------:R-:W-:Y:S01]  /*8d90*/  HMMA.16816.F32 R40, R96, R42, R68 ;  /* 0x0000002a6028723c */ /* 0x000fe20000001844 */
[----:B------:R-:W-:-:S05]  /*8da0*/  IADD3.X R216, R13, -0x1, RZ, P1, !PT ;  /* 0xffffffff0dd87810 */ /* 0x000fca0000ffe4ff */
[C---:B---3--:R-:W-:Y:S06]  /*8db0*/  HMMA.16816.F32 R68, R96.reuse, R72, R160 ;  /* 0x000000486044723c */ /* 0x048fec00000018a0 */
[C---:B----4-:R-:W-:Y:S06]  /*8dc0*/  HMMA.16816.F32 R76, R96.reuse, R80, R168 ;  /* 0x00000050604c723c */ /* 0x050fec00000018a8 */
[C---:B-1----:R-:W-:Y:S06]  /*8dd0*/  HMMA.16816.F32 R60, R96.reuse, R64, R92 ;  /* 0x00000040603c723c */ /* 0x042fec000000185c */
[C---:B------:R-:W-:Y:S06]  /*8de0*/  HMMA.16816.F32 R64, R96.reuse, R66, R156 ;  /* 0x000000426040723c */ /* 0x040fec000000189c */
[C---:B------:R-:W-:Y:S06]  /*8df0*/  HMMA.16816.F32 R72, R96.reuse, R74, R164 ;  /* 0x0000004a6048723c */ /* 0x040fec00000018a4 */
[C---:B------:R-:W-:Y:S06]  /*8e00*/  HMMA.16816.F32 R80, R96.reuse, R82, R172 ;  /* 0x000000526050723c */ /* 0x040fec00000018ac */
[----:B------:R-:W-:Y:S01]  /*8e10*/  HMMA.16816.F32 R92, R96, R8, R20 ;  /* 0x00000008605c723c */ /* 0x000fe20000001814 */
[----:B--2---:R-:W-:-:S05]  /*8e20*/  @!P6 HADD2 R4, -R139.H0_H0, -RZ.H0_H0 ;  /* 0xa00000ff8b04e230 */ /* 0x004fca0000000900 */
[----:B------:R-:W-:Y:S01]  /*8e30*/  PRMT R84, R4, 0x7610, R84 ;  /* 0x0000761004547816 */ /* 0x000fe20000000054 */
[----:B------:R-:W-:Y:S02]  /*8e40*/  @!P4 HADD2 R24, -R28.H0_H0, -RZ.H0_H0 ;  /* 0xa00000ff1c18c230 */ /* 0x000fe40000000900 */
[----:B------:R-:W-:Y:S01]  /*8e50*/  FADD.FTZ R4, R230, R0 ;  /* 0x00000000e6047221 */ /* 0x000fe20000010000 */
[----:B------:R-:W-:Y:S02]  /*8e60*/  @!P3 HADD2 R15, -R27.H0_H0, -RZ.H0_H0 ;  /* 0xa00000ff1b0fb230 */ /* 0x000fe40000000900 */
[----:B------:R-:W-:Y:S01]  /*8e70*/  @!P2 HADD2 R14, -R26.H0_H0, -RZ.H0_H0 ;  /* 0xa00000ff1a0ea230 */ /* 0x000fe20000000900 */
[----:B------:R-:W-:-:S04]  /*8e80*/  PRMT R6, R24, 0x7610, R6 ;  /* 0x0000761018067816 */ /* 0x000fc80000000006 */
[----:B------:R-:W-:Y:S02]  /*8e90*/  PRMT R0, R14, 0x7610, R0 ;  /* 0x000076100e007816 */ /* 0x000fe40000000000 */
[----:B------:R-:W-:Y:S02]  /*8ea0*/  PRMT R5, R15, 0x7610, R5 ;  /* 0x000076100f057816 */ /* 0x000fe40000000005 */
[----:B------:R-:W-:Y:S01]  /*8eb0*/  @!P2 PRMT R26, R0, 0x5410, RZ ;  /* 0x00005410001aa816 */ /* 0x000fe200000000ff */
[----:B------:R-:W-:Y:S01]  /*8ec0*/  IMAD.U32 R0, RZ, RZ, UR20 ;  /* 0x00000014ff007e24 */ /* 0x000fe2000f8e00ff */
[----:B------:R-:W-:Y:S01]  /*8ed0*/  @!P4 PRMT R28, R6, 0x5410, RZ ;  /* 0x00005410061cc816 */ /* 0x000fe200000000ff */
[----:B------:R-:W-:Y:S01]  /*8ee0*/  FADD.FTZ R6, R231, R2 ;  /* 0x00000002e7067221 */ /* 0x000fe20000010000 */
[----:B------:R-:W-:Y:S01]  /*8ef0*/  @!P3 PRMT R27, R5, 0x5410, RZ ;  /* 0x00005410051bb816 */ /* 0x000fe200000000ff */
[----:B------:R-:W-:Y:S01]  /*8f00*/  FADD.FTZ R2, R240, R4 ;  /* 0x00000004f0027221 */ /* 0x000fe20000010000 */
[----:B------:R-:W-:-:S04]  /*8f10*/  IMAD.WIDE R4, R0, 0x2, R12 ;  /* 0x0000000200047825 */ /* 0x000fc800078e020c */
[----:B------:R-:W-:Y:S01]  /*8f20*/  FADD.FTZ R0, R241, R6 ;  /* 0x00000006f1007221 */ /* 0x000fe20000010000 */
[----:B------:R-:W-:-:S03]  /*8f30*/  FADD.FTZ R2, R242, R2 ;  /* 0x00000002f2027221 */ /* 0x000fc60000010000 */
        /* <DEDUP_REMOVED lines=11> */
[----:B------:R-:W-:Y:S01]  /*8ff0*/  @!P5 HADD2 R25, -R29.H0_H0, -RZ.H0_H0 ;  /* 0xa00000ff1d19d230 */ /* 0x000fe20000000900 */
[----:B------:R-:W-:Y:S01]  /*9000*/  STG.E.U16 desc[UR24][R4.64], R141 ;  /* 0x0000008d04007986 */ /* 0x000fe2000c101518 */
[----:B------:R-:W-:Y:S01]  /*9010*/  @!P6 PRMT R139, R84, 0x5410, RZ ;  /* 0x00005410548be816 */ /* 0x000fe200000000ff */
[----:B------:R-:W-:Y:S02]  /*9020*/  FADD.FTZ R2, R246, R2 ;  /* 0x00000002f6027221 */ /* 0x000fe40000010000 */
[----:B------:R-:W-:Y:S01]  /*9030*/  STG.E.U16 desc[UR24][R4.64+0x2], R148 ;  /* 0x0000029404007986 */ /* 0x000fe2000c101518 */
[----:B------:R-:W-:-:S03]  /*9040*/  FADD.FTZ R0, R247, R0 ;  /* 0x00000000f7007221 */ /* 0x000fc60000010000 */
[----:B------:R-:W-:Y:S04]  /*9050*/  STG.E.U16 desc[UR24][R12.64+0x10], R145 ;  /* 0x000010910c007986 */ /* 0x000fe8000c101518 */
[----:B------:R-:W-:Y:S01]  /*9060*/  STG.E.U16 desc[UR24][R12.64+0x12], R143 ;  /* 0x0000128f0c007986 */ /* 0x000fe2000c101518 */
[----:B------:R-:W-:-:S03]  /*9070*/  PRMT R7, R25, 0x7610, R7 ;  /* 0x0000761019077816 */ /* 0x000fc60000000007 */
[----:B------:R-:W-:Y:S01]  /*9080*/  STG.E.U16 desc[UR24][R4.64+0x10], R147 ;  /* 0x0000109304007986 */ /* 0x000fe2000c101518 */
[----:B------:R-:W-:-:S03]  /*9090*/  FADD.FTZ R2, R248, R2 ;  /* 0x00000002f8027221 */ /* 0x000fc60000010000 */
[----:B------:R-:W-:Y:S01]  /*90a0*/  STG.E.U16 desc[UR24][R4.64+0x12], R146 ;  /* 0x0000129204007986 */ /* 0x000fe2000c101518 */
[----:B------:R-:W-:-:S03]  /*90b0*/  FADD.FTZ R0, R249, R0 ;  /* 0x00000000f9007221 */ /* 0x000fc60000010000 */
[----:B------:R-:W-:Y:S04]  /*90c0*/  STG.E.U16 desc[UR24][R12.64+0x20], R154 ;  /* 0x0000209a0c007986 */ /* 0x000fe8000c101518 */
[----:B------:R-:W-:Y:S04]  /*90d0*/  STG.E.U16 desc[UR24][R12.64+0x22], R152 ;  /* 0x000022980c007986 */ /* 0x000fe8000c101518 */
[----:B------:R-:W-:Y:S04]  /*90e0*/  STG.E.U16 desc[UR24][R4.64+0x20], R153 ;  /* 0x0000209904007986 */ /* 0x000fe8000c101518 */
[----:B------:R-:W-:Y:S04]  /*90f0*/  STG.E.U16 desc[UR24][R4.64+0x22], R151 ;  /* 0x0000229704007986 */ /* 0x000fe8000c101518 */
[----:B------:R-:W-:Y:S04]  /*9100*/  STG.E.U16 desc[UR24][R12.64+0x30], R150 ;  /* 0x000030960c007986 */ /* 0x000fe8000c101518 */
[----:B------:R-:W-:Y:S01]  /*9110*/  STG.E.U16 desc[UR24][R12.64+0x32], R149 ;  /* 0x000032950c007986 */ /* 0x000fe2000c101518 */
[----:B------:R-:W-:-:S03]  /*9120*/  @!P5 PRMT R29, R7, 0x5410, RZ ;  /* 0x00005410071dd816 */ /* 0x000fc600000000ff */
[----:B------:R-:W-:Y:S01]  /*9130*/  STG.E.U16 desc[UR24][R4.64+0x30], R140 ;  /* 0x0000308c04007986 */ /* 0x000fe2000c101518 */
[----:B------:R-:W-:-:S03]  /*9140*/  FADD.FTZ R218, R250, R2 ;  /* 0x00000002fada7221 */ /* 0x000fc60000010000 */
[----:B------:R-:W-:Y:S04]  /*9150*/  STG.E.U16 desc[UR24][R4.64+0x32], R139 ;  /* 0x0000328b04007986 */ /* 0x000fe8000c101518 */
[----:B------:R-:W-:Y:S04]  /*9160*/  STG.E.U16 desc[UR24][R12.64+0x40], R138 ;  /* 0x0000408a0c007986 */ /* 0x000fe8000c101518 */
[----:B------:R-:W-:Y:S04]  /*9170*/  STG.E.U16 desc[UR24][R12.64+0x42], R137 ;  /* 0x000042890c007986 */ /* 0x000fe8000c101518 */
[----:B------:R-:W-:Y:S04]  /*9180*/  STG.E.U16 desc[UR24][R4.64+0x40], R103 ;  /* 0x0000406704007986 */ /* 0x000fe8000c101518 */
[----:B------:R-:W-:Y:S04]  /*9190*/  STG.E.U16 desc[UR24][R4.64+0x42], R136 ;  /* 0x0000428804007986 */ /* 0x000fe8000c101518 */
[----:B------:R1:W-:Y:S01]  /*91a0*/  STG.E.U16 desc[UR24][R12.64+0x50], R102 ;  /* 0x000050660c007986 */ /* 0x0003e2000c101518 */
[----:B------:R-:W-:-:S03]  /*91b0*/  FADD.FTZ R218, R176, R218 ;  /* 0x000000dab0da7221 */ /* 0x000fc60000010000 */
[----:B------:R2:W-:Y:S04]  /*91c0*/  STG.E.U16 desc[UR24][R12.64+0x52], R101 ;  /* 0x000052650c007986 */ /* 0x0005e8000c101518 */
[----:B------:R2:W-:Y:S04]  /*91d0*/  STG.E.U16 desc[UR24][R4.64+0x50], R34 ;  /* 0x0000502204007986 */ /* 0x0005e8000c101518 */
[----:B------:R2:W-:Y:S04]  /*91e0*/  STG.E.U16 desc[UR24][R4.64+0x52], R35 ;  /* 0x0000522304007986 */ /* 0x0005e8000c101518 */
[----:B------:R2:W-:Y:S04]  /*91f0*/  STG.E.U16 desc[UR24][R12.64+0x60], R33 ;  /* 0x000060210c007986 */ /* 0x0005e8000c101518 */
[----:B------:R2:W-:Y:S04]  /*9200*/  STG.E.U16 desc[UR24][R12.64+0x62], R32 ;  /* 0x000062200c007986 */ /* 0x0005e8000c101518 */
[----:B------:R2:W-:Y:S01]  /*9210*/  STG.E.U16 desc[UR24][R4.64+0x60], R30 ;  /* 0x0000601e04007986 */ /* 0x0005e2000c101518 */
[----:B-1----:R-:W-:-:S03]  /*9220*/  FADD.FTZ R102, R251, R0 ;  /* 0x00000000fb667221 */ /* 0x002fc60000010000 */
[----:B------:R2:W-:Y:S04]  /*9230*/  STG.E.U16 desc[UR24][R4.64+0x62], R31 ;  /* 0x0000621f04007986 */ /* 0x0005e8000c101518 */
[----:B------:R2:W-:Y:S04]  /*9240*/  STG.E.U16 desc[UR24][R12.64+0x70], R29 ;  /* 0x0000701d0c007986 */ /* 0x0005e8000c101518 */
[----:B------:R2:W-:Y:S04]  /*9250*/  STG.E.U16 desc[UR24][R12.64+0x72], R28 ;  /* 0x0000721c0c007986 */ /* 0x0005e8000c101518 */
[----:B------:R2:W5:Y:S04]  /*9260*/  LDL.LU R176, [R1+0xb4] ;  /* 0x0000b40001b07983 */ /* 0x0005680000300800 */
[----:B------:R2:W-:Y:S04]  /*9270*/  STG.E.U16 desc[UR24][R4.64+0x70], R27 ;  /* 0x0000701b04007986 */ /* 0x0005e8000c101518 */
[----:B------:R2:W-:Y:S04]  /*9280*/  STG.E.U16 desc[UR24][R4.64+0x72], R26 ;  /* 0x0000721a04007986 */ /* 0x0005e8000c101518 */
[----:B------:R2:W-:Y:S01]  /*9290*/  STL [R1+0x4c], R102 ;  /* 0x00004c6601007387 */ /* 0x0005e20000100800 */
[C---:B------:R-:W-:Y:S06]  /*92a0*/  HMMA.16816.F32 R84, R96.reuse, R88, R208 ;  /* 0x000000586054723c */ /* 0x040fec00000018d0 */
[C---:B------:R-:W-:Y:S06]  /*92b0*/  HMMA.16816.F32 R88, R96.reuse, R90, R212 ;  /* 0x0000005a6058723c */ /* 0x040fec00000018d4 */
[----:B------:R-:W-:Y:S01]  /*92c0*/  HMMA.16816.F32 R96, R96, R10, R16 ;  /* 0x0000000a6060723c */ /* 0x000fe20000001810 */
[----:B------:R-:W-:-:S08]  /*92d0*/  NOP ;  /* 0x0000000000007918 */ /* 0x000fd00000000000 */
[----:B------:R-:W-:-:S15]  /*92e0*/  @!P0 BRA `(.L_x_1293) ;  /* 0x0000006000e48947 */ /* 0x000fde0003800000 */
[----:B------:R-:W3:Y:S01]  /*92f0*/  LDL R246, [R1+0x58] ;  /* 0x0000580001f67983 */ /* 0x000ee20000100800 */
[----:B------:R-:W-:Y:S01]  /*9300*/  ULDC UR4, c[0x0][0x2d0] ;  /* 0x0000b40000047ab9 */ /* 0x000fe20000000800 */
[----:B------:R-:W-:-:S04]  /*9310*/  DEPBAR.LE SB0, 0x0 ;  /* 0x000080000000791a */ /* 0x000fc80000000000 */
[----:B------:R-:W4:Y:S04]  /*9320*/  LDL R247, [R1+0x5c] ;  /* 0x00005c0001f77983 */ /* 0x000f280000100800 */
[----:B------:R-:W4:Y:S04]  /*9330*/  LDL.64 R248, [R1+0xa0] ;  /* 0x0000a00001f87983 */ /* 0x000f280000100a00 */
[----:B------:R-:W4:Y:S01]  /*9340*/  LDL.64 R250, [R1+0xa8] ;  /* 0x0000a80001fa7983 */ /* 0x000f220000100a00 */
[----:B------:R-:W-:Y:S01]  /*9350*/  BAR.SYNC.DEFER_BLOCKING 0x0 ;  /* 0x0000000000007b1d */ /* 0x000fe20000010000 */
[----:B-----5:R-:W-:Y:S01]  /*9360*/  ISETP.GE.AND P3, PT, R176, UR4, PT ;  /* 0x00000004b0007c0c */ /* 0x020fe2000bf66270 */
[----:B------:R-:W-:-:S04]  /*9370*/  UIADD3 UR8, UR19, -0x2, URZ ;  /* 0xfffffffe13087890 */ /* 0x000fc8000fffe03f */
[----:B------:R-:W-:Y:S02]  /*9380*/  USHF.R.S32.HI UR5, URZ, 0x1f, UR8 ;  /* 0x0000001f3f057899 */ /* 0x000fe40008011408 */
[----:B------:R-:W-:Y:S01]  /*9390*/  IMAD.U32 R0, RZ, RZ, UR8 ;  /* 0x00000008ff007e24 */ /* 0x000fe2000f8e00ff */
[----:B------:R-:W-:-:S05]  /*93a0*/  UISETP.GT.AND UP0, UPT, UR8, UR14, UPT ;  /* 0x0000000e0800728c */ /* 0x000fca000bf04270 */
[----:B------:R-:W1:Y:S08]  /*93b0*/  @!P3 LDC.64 R8, c[0x0][0x220] ;  /* 0x00008800ff08bb82 */ /* 0x000e700000000a00 */
[----:B------:R-:W1:Y:S01]  /*93c0*/  @!P3 LDC.64 R16, c[0x0][0x220] ;  /* 0x00008800ff10bb82 */ /* 0x000e620000000a00 */
[----:B------:R-:W-:Y:S07]  /*93d0*/  @P3 STS.128 [R203+0xc000], RZ ;  /* 0x00c000ffcb003388 */ /* 0x000fee0000000c00 */
[----:B--2---:R-:W2:Y:S08]  /*93e0*/  @!P3 LDC.64 R30, c[0x0][0x220] ;  /* 0x00008800ff1ebb82 */ /* 0x004eb00000000a00 */
[----:B------:R-:W2:Y:S01]  /*93f0*/  @!P3 LDC.64 R18, c[0x0][0x220] ;  /* 0x00008800ff12bb82 */ /* 0x000ea20000000a00 */
[----:B---3--:R-:W-:-:S02]  /*9400*/  ISETP.GE.AND P2, PT, R246, UR4, PT ;  /* 0x00000004f6007c0c */ /* 0x008fc4000bf46270 */
[----:B----4-:R-:W-:Y:S01]  /*9410*/  ISETP.GE.AND P1, PT, R247, UR4, PT ;  /* 0x00000004f7007c0c */ /* 0x010fe2000bf26270 */
[----:B------:R-:W-:Y:S01]  /*9420*/  UIMAD UR4, UR10, UR8, URZ ;  /* 0x000000080a0472a4 */ /* 0x000fe2000f8e023f */
[----:B------:R-:W-:-:S03]  /*9430*/  IMAD.MOV.U32 R5, RZ, RZ, R249 ;  /* 0x000000ffff057224 */ /* 0x000fc600078e00f9 */
[----:B------:R-:W-:-:S06]  /*9440*/  UIMAD UR4, UR5, UR11, UR4 ;  /* 0x0000000b050472a4 */ /* 0x000fcc000f8e0204 */
[----:B------:R-:W3:Y:S01]  /*9450*/  @!P2 LDC.64 R6, c[0x0][0x220] ;  /* 0x00008800ff06ab82 */ /* 0x000ee20000000a00 */
[----:B------:R-:W-:Y:S01]  /*9460*/  IMAD.MOV.U32 R4, RZ, RZ, R250 ;  /* 0x000000ffff047224 */ /* 0x000fe200078e00fa */
[----:B------:R-:W4:Y:S03]  /*9470*/  S2R R251, SR_TID.X ;  /* 0x0000000000fb7919 */ /* 0x000f260000002100 */
[----:B------:R-:W-:-:S03]  /*9480*/  IMAD.WIDE.U32 R4, R0, UR11, R4 ;  /* 0x0000000b00047c25 */ /* 0x000fc6000f8e0004 */
[----:B------:R-:W2:Y:S01]  /*9490*/  @!P1 LDC.64 R10, c[0x0][0x220] ;  /* 0x00008800ff0a9b82 */ /* 0x000ea20000000a00 */
[----:B------:R-:W-:Y:S01]  /*94a0*/  VIADD R0, R5, UR4 ;  /* 0x0000000405007c36 */ /* 0x000fe20008000000 */
[----:B-1----:R-:W-:-:S04]  /*94b0*/  @!P3 LEA R8, P4, R4, R8, 0x1 ;  /* 0x000000080408b211 */ /* 0x002fc800078808ff */
[C---:B------:R-:W-:Y:S02]  /*94c0*/  @!P3 LEA.HI.X R9, R4.reuse, R9, R0, 0x1, P4 ;  /* 0x000000090409b211 */ /* 0x040fe400020f0c00 */
[----:B------:R-:W1:Y:S01]  /*94d0*/  @!P2 LDC.64 R14, c[0x0][0x220] ;  /* 0x00008800ff0eab82 */ /* 0x000e620000000a00 */
[C---:B------:R-:W-:Y:S02]  /*94e0*/  IADD3 R2, P4, R4.reuse, UR23, RZ ;  /* 0x0000001704027c10 */ /* 0x040fe4000ff9e0ff */
[----:B------:R-:W-:Y:S01]  /*94f0*/  @!PT LDS RZ, [RZ] ;  /* 0x00000000fffff984 */ /* 0x000fe20000000800 */
[----:B------:R-:W-:Y:S01]  /*9500*/  @!PT LDS RZ, [RZ] ;  /* 0x00000000fffff984 */ /* 0x000fe20000000800 */
[----:B------:R-:W-:Y:S01]  /*9510*/  @!PT LDS RZ, [RZ] ;  /* 0x00000000fffff984 */ /* 0x000fe20000000800 */
[----:B------:R2:W-:Y:S04]  /*9520*/  @!P3 LDGSTS.E.BYPASS.LTC128B.128 [R203+0xc000], desc[UR24][R8.64] ;  /* 0x0c00000008cbbfae */ /* 0x0005e8000b901d58 */
[----:B------:R-:W-:Y:S01]  /*9530*/  @P2 STS.128 [R203+0xe000], RZ ;  /* 0x00e000ffcb002388 */ /* 0x000fe20000000c00 */
[----:B------:R-:W1:Y:S01]  /*9540*/  @!P1 LDC.64 R28, c[0x0][0x220] ;  /* 0x00008800ff1c9b82 */ /* 0x000e620000000a00 */
[----:B---3--:R-:W-:-:S04]  /*9550*/  @!P2 LEA R6, P0, R4, R6, 0x1 ;  /* 0x000000060406a211 */ /* 0x008fc800078008ff */
[----:B------:R-:W-:-:S03]  /*9560*/  @!P2 LEA.HI.X R7, R4, R7, R0, 0x1, P0 ;  /* 0x000000070407a211 */ /* 0x000fc600000f0c00 */
[----:B------:R-:W3:Y:S02]  /*9570*/  @!P2 LDC.64 R22, c[0x0][0x220] ;  /* 0x00008800ff16ab82 */ /* 0x000ee40000000a00 */
[----:B------:R-:W-:Y:S01]  /*9580*/  @!PT LDS RZ, [RZ] ;  /* 0x00000000fffff984 */ /* 0x000fe20000000800 */
[----:B------:R-:W-:Y:S01]  /*9590*/  @!PT LDS RZ, [RZ] ;  /* 0x00000000fffff984 */ /* 0x000fe20000000800 */
[----:B------:R-:W-:Y:S01]  /*95a0*/  @!PT LDS RZ, [RZ] ;  /* 0x00000000fffff984 */ /* 0x000fe20000000800 */
[----:B------:R1:W-:Y:S01]  /*95b0*/  @!P2 LDGSTS.E.BYPASS.LTC128B.128 [R203+0xe000], desc[UR24][R6.64+0x80] ;  /* 0x0e00008006cbafae */ /* 0x0003e2000b901d58 */
[----:B----4-:R-:W-:-:S03]  /*95c0*/  IMAD.SHL.U32 R251, R251, 0x2, RZ ;  /* 0x00000002fbfb7824 */ /* 0x010fc600078e00ff */
[----:B------:R-:W-:Y:S02]  /*95d0*/  @P1 STS.128 [R203+0x10000], RZ ;  /* 0x010000ffcb001388 */ /* 0x000fe40000000c00 */
[----:B------:R-:W4:Y:S01]  /*95e0*/  @!P1 LDC.64 R26, c[0x0][0x220] ;  /* 0x00008800ff1a9b82 */ /* 0x000f220000000a00 */
[----:B------:R-:W-:Y:S02]  /*95f0*/  LOP3.LUT R251, R251, 0x6, RZ, 0xc0, !PT ;  /* 0x00000006fbfb7812 */ /* 0x000fe400078ec0ff */
[----:B--2---:R-:W-:-:S05]  /*9600*/  @!P1 LEA R8, P0, R4, R10, 0x1 ;  /* 0x0000000a04089211 */ /* 0x004fca00078008ff */
[----:B------:R-:W2:Y:S01]  /*9610*/  @!P2 LDC.64 R20, c[0x0][0x220] ;  /* 0x00008800ff14ab82 */ /* 0x000ea20000000a00 */
[----:B------:R-:W-:Y:S02]  /*9620*/  @!P1 LEA.HI.X R9, R4, R11, R0, 0x1, P0 ;  /* 0x0000000b04099211 */ /* 0x000fe400000f0c00 */
[----:B------:R-:W-:Y:S02]  /*9630*/  IADD3.X R4, R0, UR12, RZ, P4, !PT ;  /* 0x0000000c00047c10 */ /* 0x000fe4000a7fe4ff */
[C---:B-1----:R-:W-:Y:S01]  /*9640*/  @!P2 LEA R10, P0, R2.reuse, R14, 0x1 ;  /* 0x0000000e020aa211 */ /* 0x042fe200078008ff */
[----:B------:R-:W-:Y:S01]  /*9650*/  @!PT LDS RZ, [RZ] ;  /* 0x00000000fffff984 */ /* 0x000fe20000000800 */
[----:B------:R-:W-:Y:S01]  /*9660*/  @!PT LDS RZ, [RZ] ;  /* 0x00000000fffff984 */ /* 0x000fe20000000800 */
[----:B------:R-:W-:Y:S01]  /*9670*/  @!PT LDS RZ, [RZ] ;  /* 0x00000000fffff984 */ /* 0x000fe20000000800 */
[----:B------:R1:W-:Y:S02]  /*9680*/  @!P1 LDGSTS.E.BYPASS.LTC128B.128 [R203+0x10000], desc[UR24][R8.64+0x100] ;  /* 0x1000010008cb9fae */ /* 0x0003e4000b901d58 */
[----:B------:R-:W2:Y:S01]  /*9690*/  @!P1 LDC.64 R24, c[0x0][0x220] ;  /* 0x00008800ff189b82 */ /* 0x000ea20000000a00 */
[C---:B------:R-:W-:Y:S01]  /*96a0*/  @!P2 LEA.HI.X R11, R2.reuse, R15, R4, 0x1, P0 ;  /* 0x0000000f020ba211 */ /* 0x040fe200000f0c04 */
[----:B------:R-:W-:Y:S01]  /*96b0*/  @P3 STS.128 [R203+0xc800], RZ ;  /* 0x00c800ffcb003388 */ /* 0x000fe20000000c00 */
[----:B------:R-:W-:-:S04]  /*96c0*/  @!P3 LEA R6, P4, R2, R16, 0x1 ;  /* 0x000000100206b211 */ /* 0x000fc800078808ff */
[C---:B------:R-:W-:Y:S02]  /*96d0*/  @!P3 LEA.HI.X R7, R2.reuse, R17, R4, 0x1, P4 ;  /* 0x000000110207b211 */ /* 0x040fe400020f0c04 */
[----:B------:R-:W-:-:S03]  /*96e0*/  IADD3 R0, P4, R2, UR23, RZ ;  /* 0x0000001702007c10 */ /* 0x000fc6000ff9e0ff */
        /* <DEDUP_REMOVED lines=8> */
[----:B------:R2:W-:Y:S01]  /*9770*/  @!P2 LDGSTS.E.BYPASS.LTC128B.128 [R203+0xe800], desc[UR24][R10.64+0x80] ;  /* 0x0e8000800acbafae */ /* 0x0005e2000b901d58 */
[----:B-1----:R-:W-:-:S03]  /*9780*/  @!P1 LEA R8, P0, R2, R28, 0x1 ;  /* 0x0000001c02089211 */ /* 0x002fc600078008ff */
[----:B------:R-:W-:Y:S01]  /*9790*/  @P1 STS.128 [R203+0x10800], RZ ;  /* 0x010800ffcb001388 */ /* 0x000fe20000000c00 */
[----:B------:R-:W-:Y:S02]  /*97a0*/  @!P1 LEA.HI.X R9, R2, R29, R4, 0x1, P0 ;  /* 0x0000001d02099211 */ /* 0x000fe400000f0c04 */
[----:B------:R-:W-:Y:S02]  /*97b0*/  IADD3.X R4, R4, UR12, RZ, P4, !PT ;  /* 0x0000000c04047c10 */ /* 0x000fe4000a7fe4ff */
[C---:B---3--:R-:W-:Y:S01]  /*97c0*/  @!P2 LEA R16, P4, R0.reuse, R22, 0x1 ;  /* 0x000000160010a211 */ /* 0x048fe200078808ff */
[----:B------:R-:W-:Y:S01]  /*97d0*/  @!PT LDS RZ, [RZ] ;  /* 0x00000000fffff984 */ /* 0x000fe20000000800 */
[----:B------:R-:W-:Y:S01]  /*97e0*/  @!PT LDS RZ, [RZ] ;  /* 0x00000000fffff984 */ /* 0x000fe20000000800 */
[----:B------:R-:W-:Y:S01]  /*97f0*/  @!PT LDS RZ, [RZ] ;  /* 0x00000000fffff984 */ /* 0x000fe20000000800 */
[----:B------:R1:W-:Y:S01]  /*9800*/  @!P1 LDGSTS.E.BYPASS.LTC128B.128 [R203+0x10800], desc[UR24][R8.64+0x100] ;  /* 0x1080010008cb9fae */ /* 0x0003e2000b901d58 */
[C---:B------:R-:W-:Y:S02]  /*9810*/  IADD3 R2, P5, R0.reuse, UR23, RZ ;  /* 0x0000001700027c10 */ /* 0x040fe4000ffbe0ff */
[C---:B------:R-:W-:Y:S01]  /*9820*/  @!P2 LEA.HI.X R17, R0.reuse, R23, R4, 0x1, P4 ;  /* 0x000000170011a211 */ /* 0x040fe200020f0c04 */
[----:B------:R-:W-:Y:S01]  /*9830*/  @P3 STS.128 [R203+0xd000], RZ ;  /* 0x00d000ffcb003388 */ /* 0x000fe20000000c00 */
[----:B----4-:R-:W-:-:S04]  /*9840*/  @!P3 LEA R6, P0, R0, R30, 0x1 ;  /* 0x0000001e0006b211 */ /* 0x010fc800078008ff */
[C---:B------:R-:W-:Y:S02]  /*9850*/  @!P3 LEA.HI.X R7, R0.reuse, R31, R4, 0x1, P0 ;  /* 0x0000001f0007b211 */ /* 0x040fe400000f0c04 */
[----:B------:R-:W-:-:S03]  /*9860*/  @!P1 LEA R14, P0, R0, R26, 0x1 ;  /* 0x0000001a000e9211 */ /* 0x000fc600078008ff */
[----:B------:R-:W-:Y:S01]  /*9870*/  @!PT LDS RZ, [RZ] ;  /* 0x00000000fffff984 */ /* 0x000fe20000000800 */
[----:B------:R-:W-:Y:S01]  /*9880*/  @!PT LDS RZ, [RZ] ;  /* 0x00000000fffff984 */ /* 0x000fe20000000800 */
[----:B------:R-:W-:Y:S01]  /*9890*/  @!PT LDS RZ, [RZ] ;  /* 0x00000000fffff984 */ /* 0x000fe20000000800 */
[----:B------:R3:W-:Y:S01]  /*98a0*/  @!P3 LDGSTS.E.BYPASS.LTC128B.128 [R203+0xd000], desc[UR24][R6.64] ;  /* 0x0d00000006cbbfae */ /* 0x0007e2000b901d58 */
[----:B------:R-:W-:Y:S01]  /*98b0*/  @!P1 LEA.HI.X R15, R0, R27, R4, 0x1, P0 ;  /* 0x0000001b000f9211 */ /* 0x000fe200000f0c04 */
[----:B------:R-:W-:Y:S01]  /*98c0*/  IMAD.U32 R0, RZ, RZ, UR8 ;  /* 0x00000008ff007e24 */ /* 0x000fe2000f8e00ff */
[----:B------:R-:W-:Y:S01]  /*98d0*/  IADD3.X R4, R4, UR12, RZ, P5, !PT ;  /* 0x0000000c04047c10 */ /* 0x000fe2000affe4ff */
[----:B------:R-:W-:Y:S01]  /*98e0*/  @P2 STS.128 [R203+0xf000], RZ ;  /* 0x00f000ffcb002388 */ /* 0x000fe20000000c00 */
[----:B--2---:R-:W-:Y:S01]  /*98f0*/  @!P3 LEA R10, P5, R2, R18, 0x1 ;  /* 0x00000012020ab211 */ /* 0x004fe200078a08ff */
[----:B------:R-:W-:Y:S02]  /*9900*/  IMAD R0, R0, 0x40, R251 ;  /* 0x0000004000007824 */ /* 0x000fe400078e02fb */
[----:B------:R-:W-:Y:S01]  /*9910*/  @!PT LDS RZ, [RZ] ;  /* 0x00000000fffff984 */ /* 0x000fe20000000800 */
[----:B------:R-:W-:Y:S01]  /*9920*/  @!PT LDS RZ, [RZ] ;  /* 0x00000000fffff984 */ /* 0x000fe20000000800 */
[----:B------:R-:W-:Y:S01]  /*9930*/  @!PT LDS RZ, [RZ] ;  /* 0x00000000fffff984 */ /* 0x000fe20000000800 */
[----:B------:R2:W-:Y:S01]  /*9940*/  @!P2 LDGSTS.E.BYPASS.LTC128B.128 [R203+0xf000], desc[UR24][R16.64+0x80] ;  /* 0x0f00008010cbafae */ /* 0x0005e2000b901d58 */
[----:B------:R-:W-:Y:S02]  /*9950*/  @!P3 LEA.HI.X R11, R2, R19, R4, 0x1, P5 ;  /* 0x00000013020bb211 */ /* 0x000fe400028f0c04 */
[----:B------:R-:W-:Y:S01]  /*9960*/  ISETP.GE.AND P6, PT, R0, R207, PT ;  /* 0x000000cf0000720c */ /* 0x000fe20003fc6270 */
[----:B------:R-:W-:Y:S01]  /*9970*/  @P1 STS.128 [R203+0x11000], RZ ;  /* 0x011000ffcb001388 */ /* 0x000fe20000000c00 */
[----:B-1----:R-:W-:-:S02]  /*9980*/  @!P2 LEA R8, P4, R2, R20, 0x1 ;  /* 0x000000140208a211 */ /* 0x002fc400078808ff */
[----:B------:R-:W-:Y:S01]  /*9990*/  ISETP.LT.OR P6, PT, R0, R205, P6 ;  /* 0x000000cd0000720c */ /* 0x000fe200037c1670 */
[----:B------:R-:W-:Y:S01]  /*99a0*/  @!PT LDS RZ, [RZ] ;  /* 0x00000000fffff984 */ /* 0x000fe20000000800 */
[----:B------:R-:W-:Y:S01]  /*99b0*/  @!PT LDS RZ, [RZ] ;  /* 0x00000000fffff984 */ /* 0x000fe20000000800 */
[----:B------:R-:W-:Y:S01]  /*99c0*/  @!PT LDS RZ, [RZ] ;  /* 0x00000000fffff984 */ /* 0x000fe20000000800 */
[----:B------:R-:W-:Y:S01]  /*99d0*/  @!P1 LDGSTS.E.BYPASS.LTC128B.128 [R203+0x11000], desc[UR24][R14.64+0x100] ;  /* 0x110001000ecb9fae */ /* 0x000fe2000b901d58 */
[----:B------:R-:W-:Y:S02]  /*99e0*/  @!P2 LEA.HI.X R9, R2, R21, R4, 0x1, P4 ;  /* 0x000000150209a211 */ /* 0x000fe400020f0c04 */
[C---:B------:R-:W-:Y:S01]  /*99f0*/  ISETP.GE.AND P4, PT, R0.reuse, R206, PT ;  /* 0x000000ce0000720c */ /* 0x040fe20003f86270 */
[----:B------:R-:W-:Y:S03]  /*9a00*/  @P3 STS.128 [R203+0xd800], RZ ;  /* 0x00d800ffcb003388 */ /* 0x000fe60000000c00 */
[----:B------:R-:W-:Y:S01]  /*9a10*/  ISETP.LT.OR P4, PT, R0, R204, P4 ;  /* 0x000000cc0000720c */ /* 0x000fe20002781670 */
        /* <DEDUP_REMOVED lines=11> */
[----:B------:R-:W-:-:S03]  /*9ad0*/  VIADD R2, R0, 0x1 ;  /* 0x0000000100027836 */ /* 0x000fc60000000000 */
[----:B------:R-:W-:Y:S02]  /*9ae0*/  @P1 STS.128 [R203+0x11800], RZ ;  /* 0x011800ffcb001388 */ /* 0x000fe40000000c00 */
[C---:B------:R-:W-:Y:S02]  /*9af0*/  ISETP.GE.AND P5, PT, R2.reuse, R207, PT ;  /* 0x000000cf0200720c */ /* 0x040fe40003fa6270 */
[----:B------:R-:W-:Y:S01]  /*9b00*/  @!PT LDS RZ, [RZ] ;  /* 0x00000000fffff984 */ /* 0x000fe20000000800 */
[----:B------:R-:W-:Y:S01]  /*9b10*/  @!PT LDS RZ, [RZ] ;  /* 0x00000000fffff984 */ /* 0x000fe20000000800 */
[----:B------:R-:W-:Y:S01]  /*9b20*/  @!PT LDS RZ, [RZ] ;  /* 0x00000000fffff984 */ /* 0x000fe20000000800 */
[----:B------:R3:W-:Y:S01]  /*9b30*/  @!P1 LDGSTS.E.BYPASS.LTC128B.128 [R203+0x11800], desc[UR24][R6.64+0x100] ;  /* 0x1180010006cb9fae */ /* 0x0007e2000b901d58 */
[C---:B------:R-:W-:Y:S02]  /*9b40*/  ISETP.GE.AND P0, PT, R2.reuse, R206, PT ;  /* 0x000000ce0200720c */ /* 0x040fe40003f06270 */
[C---:B------:R-:W-:Y:S01]  /*9b50*/  ISETP.LT.OR P5, PT, R2.reuse, R205, P5 ;  /* 0x000000cd0200720c */ /* 0x040fe20002fa1670 */
[----:B--2---:R-:W-:Y:S01]  /*9b60*/  LDSM.16.M88.4 R16, [R180+0x6000] ;  /* 0x00600000b410783b */ /* 0x004fe20000000200 */
[----:B------:R-:W-:Y:S01]  /*9b70*/  ISETP.LT.OR P0, PT, R2, R204, P0 ;  /* 0x000000cc0200720c */ /* 0x000fe20000701670 */
[----:B------:R-:W-:-:S02]  /*9b80*/  VIADD R2, R0, 0x9 ;  /* 0x0000000900027836 */ /* 0x000fc40000000000 */
[----:B------:R-:W-:Y:S04]  /*9b90*/  LDSM.16.M88.4 R140, [R191] ;  /* 0x00000000bf8c783b */ /* 0x000fe80000000200 */
[----:B------:R-:W-:Y:S04]  /*9ba0*/  LDSM.16.M88.4 R136, [R180+0x6800] ;  /* 0x00680000b488783b */ /* 0x000fe80000000200 */
[----:B------:R-:W-:Y:S04]  /*9bb0*/  LDSM.16.M88.4 R32, [R180+0x7000] ;  /* 0x00700000b420783b */ /* 0x000fe80000000200 */
[----:B-1----:R-:W-:Y:S04]  /*9bc0*/  LDSM.16.M88.4 R8, [R188] ;  /* 0x00000000bc08783b */ /* 0x002fe80000000200 */
[----:B------:R-:W-:Y:S04]  /*9bd0*/  LDSM.16.M88.4 R28, [R180+0x7800] ;  /* 0x00780000b41c783b */ /* 0x000fe80000000200 */
[----:B---3--:R-:W1:Y:S04]  /*9be0*/  LDSM.16.M88.4 R4, [R187] ;  /* 0x00000000bb04783b */ /* 0x008e680000000200 */
[----:B------:R-:W2:Y:S04]  /*9bf0*/  LDSM.16.M88.4 R160, [R202] ;  /* 0x00000000caa0783b */ /* 0x000ea80000000200 */
[----:B------:R-:W3:Y:S04]  /*9c00*/  LDSM.16.M88.4 R164, [R201] ;  /* 0x00000000c9a4783b */ /* 0x000ee80000000200 */
[----:B------:R-:W4:Y:S04]  /*9c10*/  LDSM.16.M88.4 R172, [R200] ;  /* 0x00000000c8ac783b */ /* 0x000f280000000200 */
[----:B------:R-:W-:Y:S04]  /*9c20*/  LDSM.16.M88.4 R20, [R190] ;  /* 0x00000000be14783b */ /* 0x000fe80000000200 */
[----:B------:R-:W4:Y:S04]  /*9c30*/  LDSM.16.M88.4 R220, [R186+0x6000] ;  /* 0x00600000badc783b */ /* 0x000f280000000200 */
[----:B------:R-:W4:Y:S04]  /*9c40*/  LDSM.16.M88.4 R208, [R186+0x6800] ;  /* 0x00680000bad0783b */ /* 0x000f280000000200 */
[----:B------:R-:W4:Y:S04]  /*9c50*/  LDSM.16.M88.4 R212, [R186+0x7000] ;  /* 0x00700000bad4783b */ /* 0x000f280000000200 */
[----:B------:R-:W4:Y:S04]  /*9c60*/  LDSM.16.M88.4 R224, [R186+0x7800] ;  /* 0x00780000bae0783b */ /* 0x000f280000000200 */
[----:B------:R-:W-:Y:S01]  /*9c70*/  LDSM.16.M88.4 R232, [R185] ;  /* 0x00000000b9e8783b */ /* 0x000fe20000000200 */
[C---:B-1----:R-:W-:Y:S03]  /*9c80*/  HMMA.16816.F32 R24, R4.reuse, R16, RZ ;  /* 0x000000100418723c */ /* 0x042fe600000018ff */
[----:B------:R-:W-:Y:S04]  /*9c90*/  LDSM.16.M88.4 R228, [R180+0x8000] ;  /* 0x00800000b4e4783b */ /* 0x000fe80000000200 */
[----:B------:R-:W0:Y:S01]  /*9ca0*/  LDGDEPBAR ;  /* 0x00000000000079af */ /* 0x000e220000000000 */
[C---:B------:R-:W-:Y:S06]  /*9cb0*/  HMMA.16816.F32 R148, R4.reuse, R18, RZ ;  /* 0x000000120494723c */ /* 0x040fec00000018ff */
[C---:B------:R-:W-:Y:S06]  /*9cc0*/  HMMA.16816.F32 R144, R4.reuse, R32, RZ ;  /* 0x000000200490723c */ /* 0x040fec00000018ff */
[----:B------:R-:W-:Y:S06]  /*9cd0*/  HMMA.16816.F32 R152, R4, R34, RZ ;  /* 0x000000220498723c */ /* 0x000fec00000018ff */
[----:B------:R-:W-:Y:S06]  /*9ce0*/  HMMA.16816.F32 R168, R8, R140, R24 ;  /* 0x0000008c08a8723c */ /* 0x000fec0000001818 */
[C---:B------:R-:W-:Y:S06]  /*9cf0*/  HMMA.16816.F32 R24, R4.reuse, R136, RZ ;  /* 0x000000880418723c */ /* 0x040fec00000018ff */
[C---:B------:R-:W-:Y:S06]  /*9d00*/  HMMA.16816.F32 R136, R4.reuse, R138, RZ ;  /* 0x0000008a0488723c */ /* 0x040fec00000018ff */
[C---:B------:R-:W-:Y:S06]  /*9d10*/  HMMA.16816.F32 R156, R4.reuse, R28, RZ ;  /* 0x0000001c049c723c */ /* 0x040fec00000018ff */
[----:B------:R-:W-:Y:S01]  /*9d20*/  HMMA.16816.F32 R16, R4, R30, RZ ;  /* 0x0000001e0410723c */ /* 0x000fe200000018ff */
[----:B------:R-:W1:Y:S05]  /*9d30*/  LDSM.16.M88.4 R4, [R189] ;  /* 0x00000000bd04783b */ /* 0x000e6a0000000200 */
[C---:B------:R-:W-:Y:S01]  /*9d40*/  HMMA.16816.F32 R28, R8.reuse, R142, R148 ;  /* 0x0000008e081c723c */ /* 0x040fe20000001894 */
[----:B------:R-:W1:Y:S05]  /*9d50*/  LDSM.16.M88.4 R140, [R185+0x800] ;  /* 0x00080000b98c783b */ /* 0x000e6a0000000200 */
[C---:B--2---:R-:W-:Y:S06]  /*9d60*/  HMMA.16816.F32 R24, R8.reuse, R160, R24 ;  /* 0x000000a00818723c */ /* 0x044fec0000001818 */
[C---:B------:R-:W-:Y:S01]  /*9d70*/  HMMA.16816.F32 R32, R8.reuse, R162, R136 ;  /* 0x000000a20820723c */ /* 0x040fe20000001888 */
[----:B------:R-:W2:Y:S04]  /*9d80*/  LDSM.16.M88.4 R136, [R185+0x1000] ;  /* 0x00100000b988783b */ /* 0x000ea80000000200 */
[----:B------:R-:W-:Y:S01]  /*9d90*/  LDSM.16.M88.4 R160, [R180+0x9000] ;  /* 0x00900000b4a0783b */ /* 0x000fe20000000200 */
[C---:B---3--:R-:W-:Y:S06]  /*9da0*/  HMMA.16816.F32 R144, R8.reuse, R164, R144 ;  /* 0x000000a40890723c */ /* 0x048fec0000001890 */
[C---:B------:R-:W-:Y:S01]  /*9db0*/  HMMA.16816.F32 R148, R8.reuse, R166, R152 ;  /* 0x000000a60894723c */ /* 0x040fe20000001898 */
[----:B------:R-:W-:Y:S05]  /*9dc0*/  LDSM.16.M88.4 R164, [R180+0x8800] ;  /* 0x00880000b4a4783b */ /* 0x000fea0000000200 */
[----:B----4-:R-:W-:Y:S06]  /*9dd0*/  HMMA.16816.F32 R152, R8, R172, R156 ;  /* 0x000000ac0898723c */ /* 0x010fec000000189c */
[----:B------:R-:W-:Y:S01]  /*9de0*/  HMMA.16816.F32 R156, R20, R220, R168 ;  /* 0x000000dc149c723c */ /* 0x000fe200000018a8 */
[----:B------:R-:W3:Y:S05]  /*9df0*/  LDSM.16.M88.4 R168, [R185+0x1800] ;  /* 0x00180000b9a8783b */ /* 0x000eea0000000200 */
[----:B------:R-:W-:Y:S01]  /*9e00*/  HMMA.16816.F32 R8, R8, R174, R16 ;  /* 0x000000ae0808723c */ /* 0x000fe20000001810 */
[----:B------:R-:W4:Y:S04]  /*9e10*/  LDSM.16.M88.4 R16, [R187+0x2000] ;  /* 0x00200000bb10783b */ /* 0x000f280000000200 */
[----:B------:R-:W4:Y:S01]  /*9e20*/  LDSM.16.M88.4 R172, [R180+0x9800] ;  /* 0x00980000b4ac783b */ /* 0x000f220000000200 */
[C---:B------:R-:W-:Y:S03]  /*9e30*/  HMMA.16816.F32 R28, R20.reuse, R222, R28 ;  /* 0x000000de141c723c */ /* 0x040fe6000000181c */
[----:B------:R-:W-:Y:S03]  /*9e40*/  LDSM.16.M88.4 R220, [R185+0x2000] ;  /* 0x00200000b9dc783b */ /* 0x000fe60000000200 */
[C---:B------:R-:W-:Y:S06]  /*9e50*/  HMMA.16816.F32 R24, R20.reuse, R208, R24 ;  /* 0x000000d01418723c */ /* 0x040fec0000001818 */
[C---:B------:R-:W-:Y:S01]  /*9e60*/  HMMA.16816.F32 R32, R20.reuse, R210, R32 ;  /* 0x000000d21420723c */ /* 0x040fe20000001820 */
[----:B------:R-:W-:Y:S05]  /*9e70*/  LDSM.16.M88.4 R208, [R199] ;  /* 0x00000000c7d0783b */ /* 0x000fea0000000200 */
[C---:B------:R-:W-:Y:S06]  /*9e80*/  HMMA.16816.F32 R144, R20.reuse, R212, R144 ;  /* 0x000000d41490723c */ /* 0x040fec0000001890 */
[C---:B------:R-:W-:Y:S01]  /*9e90*/  HMMA.16816.F32 R148, R20.reuse, R214, R148 ;  /* 0x000000d61494723c */ /* 0x040fe20000001894 */
[----:B------:R-:W-:Y:S05]  /*9ea0*/  LDSM.16.M88.4 R212, [R180+0xa000] ;  /* 0x00a00000b4d4783b */ /* 0x000fea0000000200 */
[----:B------:R-:W-:Y:S06]  /*9eb0*/  HMMA.16816.F32 R152, R20, R224, R152 ;  /* 0x000000e01498723c */ /* 0x000fec0000001898 */
[----:B-1----:R-:W-:Y:S06]  /*9ec0*/  HMMA.16816.F32 R156, R4, R232, R156 ;  /* 0x000000e8049c723c */ /* 0x002fec000000189c */
[----:B------:R-:W-:Y:S01]  /*9ed0*/  HMMA.16816.F32 R8, R20, R226, R8 ;  /* 0x000000e21408723c */ /* 0x000fe20000001808 */
[----:B------:R-:W1:Y:S04]  /*9ee0*/  LDSM.16.M88.4 R20, [R188+0x2000] ;  /* 0x00200000bc14783b */ /* 0x000e680000000200 */
[----:B------:R-:W-:Y:S01]  /*9ef0*/  LDSM.16.M88.4 R224, [R186+0x8000] ;  /* 0x00800000bae0783b */ /* 0x000fe20000000200 */
[C---:B------:R-:W-:Y:S06]  /*9f00*/  HMMA.16816.F32 R28, R4.reuse, R234, R28 ;  /* 0x000000ea041c723c */ /* 0x040fec000000181c */
[C---:B------:R-:W-:Y:S06]  /*9f10*/  HMMA.16816.F32 R24, R4.reuse, R140, R24 ;  /* 0x0000008c0418723c */ /* 0x040fec0000001818 */
[C---:B------:R-:W-:Y:S01]  /*9f20*/  HMMA.16816.F32 R32, R4.reuse, R142, R32 ;  /* 0x0000008e0420723c */ /* 0x040fe20000001820 */
[----:B------:R-:W1:Y:S05]  /*9f30*/  LDSM.16.M88.4 R140, [R198] ;  /* 0x00000000c68c783b */ /* 0x000e6a0000000200 */
[C---:B--2---:R-:W-:Y:S06]  /*9f40*/  HMMA.16816.F32 R144, R4.reuse, R136, R144 ;  /* 0x000000880490723c */ /* 0x044fec0000001890 */
[C---:B------:R-:W-:Y:S01]  /*9f50*/  HMMA.16816.F32 R148, R4.reuse, R138, R148 ;  /* 0x0000008a0494723c */ /* 0x040fe20000001894 */
[----:B------:R-:W2:Y:S05]  /*9f60*/  LDSM.16.M88.4 R136, [R197] ;  /* 0x00000000c588783b */ /* 0x000eaa0000000200 */
[----:B---3--:R-:W-:Y:S06]  /*9f70*/  HMMA.16816.F32 R152, R4, R168, R152 ;  /* 0x000000a80498723c */ /* 0x008fec0000001898 */
[----:B----4-:R-:W-:Y:S06]  /*9f80*/  HMMA.16816.F32 R156, R16, R228, R156 ;  /* 0x000000e4109c723c */ /* 0x010fec000000189c */
[----:B------:R-:W-:Y:S01]  /*9f90*/  HMMA.16816.F32 R4, R4, R170, R8 ;  /* 0x000000aa0404723c */ /* 0x000fe20000001808 */
[----:B------:R-:W3:Y:S04]  /*9fa0*/  LDSM.16.M88.4 R168, [R196] ;  /* 0x00000000c4a8783b */ /* 0x000ee80000000200 */
[----:B------:R-:W4:Y:S01]  /*9fb0*/  LDSM.16.M88.4 R8, [R190+0x2000] ;  /* 0x00200000be08783b */ /* 0x000f220000000200 */
[C---:B------:R-:W-:Y:S03]  /*9fc0*/  HMMA.16816.F32 R28, R16.reuse, R230, R28 ;  /* 0x000000e6101c723c */ /* 0x040fe6000000181c */
[----:B------:R-:W-:Y:S03]  /*9fd0*/  LDSM.16.M88.4 R228, [R195] ;  /* 0x00000000c3e4783b */ /* 0x000fe60000000200 */
[C---:B------:R-:W-:Y:S06]  /*9fe0*/  HMMA.16816.F32 R24, R16.reuse, R164, R24 ;  /* 0x000000a41018723c */ /* 0x040fec0000001818 */
[C---:B------:R-:W-:Y:S01]  /*9ff0*/  HMMA.16816.F32 R32, R16.reuse, R166, R32 ;  /* 0x000000a61020723c */ /* 0x040fe20000001820 */
[----:B------:R-:W4:Y:S05]  /*a000*/  LDSM.16.M88.4 R164, [R186+0x8800] ;  /* 0x00880000baa4783b */ /* 0x000f2a0000000200 */
[C---:B------:R-:W-:Y:S06]  /*a010*/  HMMA.16816.F32 R144, R16.reuse, R160, R144 ;  /* 0x000000a01090723c */ /* 0x040fec0000001890 */
[C---:B------:R-:W-:Y:S01]  /*a020*/  HMMA.16816.F32 R148, R16.reuse, R162, R148 ;  /* 0x000000a21094723c */ /* 0x040fe20000001894 */
[----:B------:R-:W4:Y:S05]  /*a030*/  LDSM.16.M88.4 R160, [R186+0x9000] ;  /* 0x00900000baa0783b */ /* 0x000f2a0000000200 */
[----:B------:R-:W-:Y:S06]  /*a040*/  HMMA.16816.F32 R152, R16, R172, R152 ;  /* 0x000000ac1098723c */ /* 0x000fec0000001898 */
[----:B-1----:R-:W-:Y:S06]  /*a050*/  HMMA.16816.F32 R156, R20, R208, R156 ;  /* 0x000000d0149c723c */ /* 0x002fec000000189c */
[----:B------:R-:W-:Y:S01]  /*a060*/  HMMA.16816.F32 R16, R16, R174, R4 ;  /* 0x000000ae1010723c */ /* 0x000fe20000001804 */
[----:B------:R-:W1:Y:S04]  /*a070*/  LDSM.16.M88.4 R172, [R186+0x9800] ;  /* 0x00980000baac783b */ /* 0x000e680000000200 */
[----:B------:R-:W1:Y:S01]  /*a080*/  LDSM.16.M88.4 R4, [R189+0x2000] ;  /* 0x00200000bd04783b */ /* 0x000e620000000200 */
[C---:B------:R-:W-:Y:S03]  /*a090*/  HMMA.16816.F32 R28, R20.reuse, R210, R28 ;  /* 0x000000d2141c723c */ /* 0x040fe6000000181c */
[----:B------:R-:W-:Y:S03]  /*a0a0*/  LDSM.16.M88.4 R208, [R180+0xb800] ;  /* 0x00b80000b4d0783b */ /* 0x000fe60000000200 */
[C---:B------:R-:W-:Y:S06]  /*a0b0*/  HMMA.16816.F32 R24, R20.reuse, R140, R24 ;  /* 0x0000008c1418723c */ /* 0x040fec0000001818 */
[C---:B------:R-:W-:Y:S01]  /*a0c0*/  HMMA.16816.F32 R32, R20.reuse, R142, R32 ;  /* 0x0000008e1420723c */ /* 0x040fe20000001820 */
[----:B------:R-:W1:Y:S05]  /*a0d0*/  LDSM.16.M88.4 R140, [R185+0x2800] ;  /* 0x00280000b98c783b */ /* 0x000e6a0000000200 */
[C---:B--2---:R-:W-:Y:S06]  /*a0e0*/  HMMA.16816.F32 R144, R20.reuse, R136, R144 ;  /* 0x000000881490723c */ /* 0x044fec0000001890 */
[C---:B------:R-:W-:Y:S01]  /*a0f0*/  HMMA.16816.F32 R148, R20.reuse, R138, R148 ;  /* 0x0000008a1494723c */ /* 0x040fe20000001894 */
[----:B------:R-:W2:Y:S05]  /*a100*/  LDSM.16.M88.4 R136, [R185+0x3000] ;  /* 0x00300000b988783b */ /* 0x000eaa0000000200 */
[----:B---3--:R-:W-:Y:S06]  /*a110*/  HMMA.16816.F32 R152, R20, R168, R152 ;  /* 0x000000a81498723c */ /* 0x008fec0000001898 */
[----:B----4-:R-:W-:Y:S06]  /*a120*/  HMMA.16816.F32 R156, R8, R224, R156 ;  /* 0x000000e0089c723c */ /* 0x010fec000000189c */
[----:B------:R-:W-:Y:S01]  /*a130*/  HMMA.16816.F32 R16, R20, R170, R16 ;  /* 0x000000aa1410723c */ /* 0x000fe20000001810 */
[----:B------:R-:W3:Y:S04]  /*a140*/  LDSM.16.M88.4 R168, [R185+0x3800] ;  /* 0x00380000b9a8783b */ /* 0x000ee80000000200 */
[----:B------:R-:W4:Y:S01]  /*a150*/  LDSM.16.M88.4 R20, [R187+0x4000] ;  /* 0x00400000bb14783b */ /* 0x000f220000000200 */
[C---:B------:R-:W-:Y:S03]  /*a160*/  HMMA.16816.F32 R28, R8.reuse, R226, R28 ;  /* 0x000000e2081c723c */ /* 0x040fe6000000181c */
[----:B------:R-:W-:Y:S03]  /*a170*/  LDSM.16.M88.4 R224, [R186+0xa000] ;  /* 0x00a00000bae0783b */ /* 0x000fe60000000200 */
[C---:B------:R-:W-:Y:S06]  /*a180*/  HMMA.16816.F32 R24, R8.reuse, R164, R24 ;  /* 0x000000a40818723c */ /* 0x040fec0000001818 */
[C---:B------:R-:W-:Y:S01]  /*a190*/  HMMA.16816.F32 R32, R8.reuse, R166, R32 ;  /* 0x000000a60820723c */ /* 0x040fe20000001820 */
[----:B------:R-:W4:Y:S05]  /*a1a0*/  LDSM.16.M88.4 R164, [R180+0xa800] ;  /* 0x00a80000b4a4783b */ /* 0x000f2a0000000200 */
[C---:B------:R-:W-:Y:S06]  /*a1b0*/  HMMA.16816.F32 R144, R8.reuse, R160, R144 ;  /* 0x000000a00890723c */ /* 0x040fec0000001890 */
[C---:B------:R-:W-:Y:S01]  /*a1c0*/  HMMA.16816.F32 R148, R8.reuse, R162, R148 ;  /* 0x000000a20894723c */ /* 0x040fe20000001894 */
[----:B------:R-:W4:Y:S05]  /*a1d0*/  LDSM.16.M88.4 R160, [R180+0xb000] ;  /* 0x00b00000b4a0783b */ /* 0x000f2a0000000200 */
[----:B-1----:R-:W-:Y:S06]  /*a1e0*/  HMMA.16816.F32 R152, R8, R172, R152 ;  /* 0x000000ac0898723c */ /* 0x002fec0000001898 */
[----:B------:R-:W-:Y:S06]  /*a1f0*/  HMMA.16816.F32 R156, R4, R220, R156 ;  /* 0x000000dc049c723c */ /* 0x000fec000000189c */
[----:B------:R-:W-:Y:S01]  /*a200*/  HMMA.16816.F32 R8, R8, R174, R16 ;  /* 0x000000ae0808723c */ /* 0x000fe20000001810 */
[----:B------:R-:W1:Y:S04]  /*a210*/  LDSM.16.M88.4 R16, [R188+0x4000] ;  /* 0x00400000bc10783b */ /* 0x000e680000000200 */
[----:B------:R-:W1:Y:S01]  /*a220*/  LDSM.16.M88.4 R172, [R194] ;  /* 0x00000000c2ac783b */ /* 0x000e620000000200 */
[C---:B------:R-:W-:Y:S03]  /*a230*/  HMMA.16816.F32 R28, R4.reuse, R222, R28 ;  /* 0x000000de041c723c */ /* 0x040fe6000000181c */
[----:B------:R-:W-:Y:S03]  /*a240*/  LDSM.16.M88.4 R220, [R192] ;  /* 0x00000000c0dc783b */ /* 0x000fe60000000200 */
[C---:B------:R-:W-:Y:S06]  /*a250*/  HMMA.16816.F32 R24, R4.reuse, R140, R24 ;  /* 0x0000008c0418723c */ /* 0x040fec0000001818 */
[C---:B------:R-:W-:Y:S06]  /*a260*/  HMMA.16816.F32 R32, R4.reuse, R142, R32 ;  /* 0x0000008e0420723c */ /* 0x040fec0000001820 */
[C---:B--2---:R-:W-:Y:S06]  /*a270*/  HMMA.16816.F32 R144, R4.reuse, R136, R144 ;  /* 0x000000880490723c */ /* 0x044fec0000001890 */
[C---:B------:R-:W-:Y:S06]  /*a280*/  HMMA.16816.F32 R148, R4.reuse, R138, R148 ;  /* 0x0000008a0494723c */ /* 0x040fec0000001894 */
[----:B---3--:R-:W-:Y:S06]  /*a290*/  HMMA.16816.F32 R152, R4, R168, R152 ;  /* 0x000000a80498723c */ /* 0x008fec0000001898 */
[----:B----4-:R-:W-:Y:S06]  /*a2a0*/  HMMA.16816.F32 R156, R20, R212, R156 ;  /* 0x000000d4149c723c */ /* 0x010fec000000189c */
[----:B------:R-:W-:Y:S01]  /*a2b0*/  HMMA.16816.F32 R8, R4, R170, R8 ;  /* 0x000000aa0408723c */ /* 0x000fe20000001808 */
[----:B------:R-:W2:Y:S04]  /*a2c0*/  LDSM.16.M88.4 R168, [R193] ;  /* 0x00000000c1a8783b */ /* 0x000ea80000000200 */
[----:B------:R-:W3:Y:S01]  /*a2d0*/  LDSM.16.M88.4 R4, [R190+0x4000] ;  /* 0x00400000be04783b */ /* 0x000ee20000000200 */
        /* <DEDUP_REMOVED lines=13> */
[C---:B------:R-:W-:Y:S06]  /*a3b0*/  HMMA.16816.F32 R20, R16.reuse, R230, R140 ;  /* 0x000000e61014723c */ /* 0x040fec000000188c */
[C---:B------:R-:W-:Y:S06]  /*a3c0*/  HMMA.16816.F32 R144, R16.reuse, R172, R136 ;  /* 0x000000ac1090723c */ /* 0x040fec0000001888 */
[C---:B------:R-:W-:Y:S06]  /*a3d0*/  HMMA.16816.F32 R140, R16.reuse, R174, R32 ;  /* 0x000000ae108c723c */ /* 0x040fec0000001820 */
[C---:B--2---:R-:W-:Y:S06]  /*a3e0*/  HMMA.16816.F32 R136, R16.reuse, R168, R28 ;  /* 0x000000a81088723c */ /* 0x044fec000000181c */
[C---:B------:R-:W-:Y:S01]  /*a3f0*/  HMMA.16816.F32 R32, R16.reuse, R170, R24 ;  /* 0x000000aa1020723c */ /* 0x040fe20000001818 */
[----:B------:R-:W2:Y:S05]  /*a400*/  LDSM.16.M88.4 R168, [R185+0x4800] ;  /* 0x00480000b9a8783b */ /* 0x000eaa0000000200 */
[----:B------:R-:W-:Y:S06]  /*a410*/  HMMA.16816.F32 R28, R16, R220, R152 ;  /* 0x000000dc101c723c */ /* 0x000fec0000001898 */
[----:B---3--:R-:W-:Y:S06]  /*a420*/  HMMA.16816.F32 R24, R4, R224, R156 ;  /* 0x000000e00418723c */ /* 0x008fec000000189c */
[----:B------:R-:W-:Y:S06]  /*a430*/  HMMA.16816.F32 R16, R16, R222, R148 ;  /* 0x000000de1010723c */ /* 0x000fec0000001894 */
[C---:B------:R-:W-:Y:S06]  /*a440*/  HMMA.16816.F32 R20, R4.reuse, R226, R20 ;  /* 0x000000e20414723c */ /* 0x040fec0000001814 */
[C---:B----4-:R-:W-:Y:S06]  /*a450*/  HMMA.16816.F32 R144, R4.reuse, R164, R144 ;  /* 0x000000a40490723c */ /* 0x050fec0000001890 */
[C---:B------:R-:W-:Y:S01]  /*a460*/  HMMA.16816.F32 R152, R4.reuse, R160, R136 ;  /* 0x000000a00498723c */ /* 0x040fe20000001888 */
[----:B------:R-:W-:Y:S05]  /*a470*/  LDSM.16.M88.4 R136, [R185+0x5800] ;  /* 0x00580000b988783b */ /* 0x000fea0000000200 */
[C---:B------:R-:W-:Y:S06]  /*a480*/  HMMA.16816.F32 R156, R4.reuse, R162, R32 ;  /* 0x000000a2049c723c */ /* 0x040fec0000001820 */
[----:B-1----:R-:W-:Y:S06]  /*a490*/  HMMA.16816.F32 R160, R4, R208, R28 ;  /* 0x000000d004a0723c */ /* 0x002fec000000181c */
[----:B------:R-:W-:Y:S01]  /*a4a0*/  HMMA.16816.F32 R28, R8, R212, R24 ;  /* 0x000000d4081c723c */ /* 0x000fe20000001818 */
[----:B------:R-:W1:Y:S01]  /*a4b0*/  LDSM.16.M88.4 R24, [R185+0x5000] ;  /* 0x00500000b918783b */ /* 0x000e620000000200 */
[----:B------:R-:W-:-:S04]  /*a4c0*/  DEPBAR.LE SB0, 0x0 ;  /* 0x000080000000791a */ /* 0x000fc80000000000 */
[C---:B------:R-:W-:Y:S06]  /*a4d0*/  HMMA.16816.F32 R140, R4.reuse, R166, R140 ;  /* 0x000000a6048c723c */ /* 0x040fec000000188c */
[----:B------:R-:W-:Y:S06]  /*a4e0*/  HMMA.16816.F32 R148, R4, R210, R16 ;  /* 0x000000d20494723c */ /* 0x000fec0000001810 */
[----:B------:R-:W-:Y:S01]  /*a4f0*/  HMMA.16816.F32 R16, R8, R214, R20 ;  /* 0x000000d60810723c */ /* 0x000fe20000001814 */
[----:B------:R-:W-:-:S05]  /*a500*/  VIADD R4, R0, 0x8 ;  /* 0x0000000800047836 */ /* 0x000fca0000000000 */
[----:B--2---:R-:W-:Y:S01]  /*a510*/  HMMA.16816.F32 R20, R8, R168, R144 ;  /* 0x000000a80814723c */ /* 0x004fe20000001890 */
[----:B------:R-:W-:Y:S01]  /*a520*/  FSEL R101, R28, -INF , !P6 ;  /* 0xff8000001c657808 */ /* 0x000fe20007000000 */
[----:B------:R-:W-:Y:S01]  /*a530*/  BAR.SYNC.DEFER_BLOCKING 0x0 ;  /* 0x0000000000007b1d */ /* 0x000fe20000010000 */
[----:B------:R-:W-:-:S03]  /*a540*/  ISETP.GE.AND P6, PT, R4, R207, PT ;  /* 0x000000cf0400720c */ /* 0x000fc60003fc6270 */
[----:B------:R-:W-:Y:S01]  /*a550*/  HMMA.16816.F32 R32, R8, R170, R140 ;  /* 0x000000aa0820723c */ /* 0x000fe2000000188c */
[----:B------:R-:W-:Y:S02]  /*a560*/  FSEL R144, R29, -INF , !P5 ;  /* 0xff8000001d907808 */ /* 0x000fe40006800000 */
[----:B------:R-:W-:Y:S02]  /*a570*/  FSEL R146, R31, -INF , !P0 ;  /* 0xff8000001f927808 */ /* 0x000fe40004000000 */
[C---:B------:R-:W-:Y:S02]  /*a580*/  ISETP.GE.AND P5, PT, R2.reuse, R207, PT ;  /* 0x000000cf0200720c */ /* 0x040fe40003fa6270 */
[C---:B------:R-:W-:Y:S02]  /*a590*/  ISETP.GE.AND P0, PT, R2.reuse, R206, PT ;  /* 0x000000ce0200720c */ /* 0x040fe40003f06270 */
[C---:B------:R-:W-:Y:S02]  /*a5a0*/  ISETP.LT.OR P5, PT, R2.reuse, R205, P5 ;  /* 0x000000cd0200720c */ /* 0x040fe40002fa1670 */
[----:B------:R-:W-:Y:S01]  /*a5b0*/  ISETP.LT.OR P0, PT, R2, R204, P0 ;  /* 0x000000cc0200720c */ /* 0x000fe20000701670 */
[----:B------:R-:W-:Y:S01]  /*a5c0*/  VIADD R2, R0, 0x11 ;  /* 0x0000001100027836 */ /* 0x000fe20000000000 */
[----:B------:R-:W-:-:S02]  /*a5d0*/  FSEL R145, R30, -INF , !P4 ;  /* 0xff8000001e917808 */ /* 0x000fc40006000000 */
[C---:B------:R-:W-:Y:S01]  /*a5e0*/  ISETP.GE.AND P4, PT, R4.reuse, R206, PT ;  /* 0x000000ce0400720c */ /* 0x040fe20003f86270 */
[----:B-1----:R-:W-:Y:S01]  /*a5f0*/  HMMA.16816.F32 R28, R8, R24, R152 ;  /* 0x00000018081c723c */ /* 0x002fe20000001898 */
[----:B------:R-:W-:Y:S02]  /*a600*/  FSEL R141, R17, -INF , !P5 ;  /* 0xff800000118d7808 */ /* 0x000fe40006800000 */
[----:B------:R-:W-:Y:S02]  /*a610*/  FSEL R143, R19, -INF , !P0 ;  /* 0xff800000138f7808 */ /* 0x000fe40004000000 */
[C---:B------:R-:W-:Y:S02]  /*a620*/  ISETP.LT.OR P6, PT, R4.reuse, R205, P6 ;  /* 0x000000cd0400720c */ /* 0x040fe400037c1670 */
[----:B------:R-:W-:Y:S01]  /*a630*/  ISETP.LT.OR P4, PT, R4, R204, P4 ;  /* 0x000000cc0400720c */ /* 0x000fe20002781670 */
[----:B------:R-:W-:Y:S01]  /*a640*/  VIADD R4, R0, 0x10 ;  /* 0x0000001000047836 */ /* 0x000fe20000000000 */
[----:B------:R-:W-:-:S02]  /*a650*/  ISETP.GE.AND P5, PT, R2, R207, PT ;  /* 0x000000cf0200720c */ /* 0x000fc40003fa6270 */
[C---:B------:R-:W-:Y:S02]  /*a660*/  ISETP.GE.AND P0, PT, R2.reuse, R206, PT ;  /* 0x000000ce0200720c */ /* 0x040fe40003f06270 */
[C---:B------:R-:W-:Y:S02]  /*a670*/  ISETP.LT.OR P5, PT, R2.reuse, R205, P5 ;  /* 0x000000cd0200720c */ /* 0x040fe40002fa1670 */
[----:B------:R-:W-:Y:S01]  /*a680*/  ISETP.LT.OR P0, PT, R2, R204, P0 ;  /* 0x000000cc0200720c */ /* 0x000fe20000701670 */
[----:B------:R-:W-:Y:S01]  /*a690*/  VIADD R2, R0, 0x19 ;  /* 0x0000001900027836 */ /* 0x000fe20000000000 */
[----:B------:R-:W-:Y:S02]  /*a6a0*/  FSEL R140, R16, -INF , !P6 ;  /* 0xff800000108c7808 */ /* 0x000fe40007000000 */
[----:B------:R-:W-:Y:S02]  /*a6b0*/  FSEL R142, R18, -INF , !P4 ;  /* 0xff800000128e7808 */ /* 0x000fe40006000000 */
[C---:B------:R-:W-:Y:S01]  /*a6c0*/  ISETP.GE.AND P6, PT, R4.reuse, R207, PT ;  /* 0x000000cf0400720c */ /* 0x040fe20003fc6270 */
[----:B------:R-:W-:Y:S01]  /*a6d0*/  HMMA.16816.F32 R16, R8, R136, R160 ;  /* 0x000000880810723c */ /* 0x000fe200000018a0 */
[----:B------:R-:W-:-:S02]  /*a6e0*/  ISETP.GE.AND P4, PT, R4, R206, PT ;  /* 0x000000ce0400720c */ /* 0x000fc40003f86270 */
[----:B------:R-:W-:Y:S02]  /*a6f0*/  FSEL R154, R21, -INF , !P5 ;  /* 0xff800000159a7808 */ /* 0x000fe40006800000 */
[----:B------:R-:W-:Y:S02]  /*a700*/  FSEL R169, R23, -INF , !P0 ;  /* 0xff80000017a97808 */ /* 0x000fe40004000000 */
[C---:B------:R-:W-:Y:S02]  /*a710*/  ISETP.LT.OR P6, PT, R4.reuse, R205, P6 ;  /* 0x000000cd0400720c */ /* 0x040fe400037c1670 */
[----:B------:R-:W-:Y:S01]  /*a720*/  ISETP.LT.OR P4, PT, R4, R204, P4 ;  /* 0x000000cc0400720c */ /* 0x000fe20002781670 */
[----:B------:R-:W-:Y:S01]  /*a730*/  VIADD R4, R0, 0x18 ;  /* 0x0000001800047836 */ /* 0x000fe20000000000 */
[C---:B------:R-:W-:Y:S02]  /*a740*/  ISETP.GE.AND P5, PT, R2.reuse, R207, PT ;  /* 0x000000cf0200720c */ /* 0x040fe40003fa6270 */
[----:B------:R-:W-:-:S02]  /*a750*/  ISETP.GE.AND P0, PT, R2, R206, PT ;  /* 0x000000ce0200720c */ /* 0x000fc40003f06270 */
[----:B------:R-:W-:Y:S02]  /*a760*/  FSEL R152, R20, -INF , !P6 ;  /* 0xff80000014987808 */ /* 0x000fe40007000000 */
[----:B------:R-:W-:Y:S02]  /*a770*/  FSEL R168, R22, -INF , !P4 ;  /* 0xff80000016a87808 */ /* 0x000fe40006000000 */
[C---:B------:R-:W-:Y:S01]  /*a780*/  ISETP.LT.OR P5, PT, R2.reuse, R205, P5 ;  /* 0x000000cd0200720c */ /* 0x040fe20002fa1670 */
[C---:B------:R-:W-:Y:S01]  /*a790*/  HMMA.16816.F32 R20, R8.reuse, R26, R156 ;  /* 0x0000001a0814723c */ /* 0x040fe2000000189c */
[----:B------:R-:W-:Y:S01]  /*a7a0*/  ISETP.LT.OR P0, PT, R2, R204, P0 ;  /* 0x000000cc0200720c */ /* 0x000fe20000701670 */
[----:B------:R-:W-:Y:S01]  /*a7b0*/  VIADD R2, R0, 0x21 ;  /* 0x0000002100027836 */ /* 0x000fe20000000000 */
[----:B------:R-:W-:Y:S02]  /*a7c0*/  FSEL R153, R33, -INF , !P5 ;  /* 0xff80000021997808 */ /* 0x000fe40006800000 */
[----:B------:R-:W-:Y:S01]  /*a7d0*/  FSEL R170, R35, -INF , !P0 ;  /* 0xff80000023aa7808 */ /* 0x000fe20004000000 */
[----:B------:R-:W-:Y:S01]  /*a7e0*/  HMMA.16816.F32 R8, R8, R138, R148 ;  /* 0x0000008a0808723c */ /* 0x000fe20000001894 */
[----:B------:R-:W-:-:S02]  /*a7f0*/  ISETP.GE.AND P5, PT, R2, R207, PT ;  /* 0x000000cf0200720c */ /* 0x000fc40003fa6270 */
[C---:B------:R-:W-:Y:S02]  /*a800*/  ISETP.GE.AND P0, PT, R2.reuse, R206, PT ;  /* 0x000000ce0200720c */ /* 0x040fe40003f06270 */
[C---:B------:R-:W-:Y:S02]  /*a810*/  ISETP.LT.OR P5, PT, R2.reuse, R205, P5 ;  /* 0x000000cd0200720c */ /* 0x040fe40002fa1670 */
[----:B------:R-:W-:Y:S01]  /*a820*/  ISETP.LT.OR P0, PT, R2, R204, P0 ;  /* 0x000000cc0200720c */ /* 0x000fe20000701670 */
[----:B------:R-:W-:Y:S01]  /*a830*/  VIADD R2, R0, 0x29 ;  /* 0x0000002900027836 */ /* 0x000fe20000000000 */
[C---:B------:R-:W-:Y:S02]  /*a840*/  ISETP.GE.AND P6, PT, R4.reuse, R207, PT ;  /* 0x000000cf0400720c */ /* 0x040fe40003fc6270 */
[----:B------:R-:W-:Y:S02]  /*a850*/  ISETP.GE.AND P4, PT, R4, R206, PT ;  /* 0x000000ce0400720c */ /* 0x000fe40003f86270 */
[----:B------:R-:W-:-:S02]  /*a860*/  FSEL R159, R29, -INF , !P5 ;  /* 0xff8000001d9f7808 */ /* 0x000fc40006800000 */
[----:B------:R-:W-:Y:S02]  /*a870*/  FSEL R214, R31, -INF , !P0 ;  /* 0xff8000001fd67808 */ /* 0x000fe40004000000 */
        /* <DEDUP_REMOVED lines=35> */
[C---:B------:R-:W-:Y:S02]  /*aab0*/  ISETP.GE.AND P6, PT, R4.reuse, R207, PT ;  /* 0x000000cf0400720c */ /* 0x040fe40003fc6270 */
[----:B------:R-:W-:Y:S02]  /*aac0*/  ISETP.GE.AND P4, PT, R4, R206, PT ;  /* 0x000000ce0400720c */ /* 0x000fe40003f86270 */
[----:B------:R-:W-:Y:S02]  /*aad0*/  FSEL R212, R8, -INF , !P0 ;  /* 0xff80000008d47808 */ /* 0x000fe40004000000 */
[----:B------:R-:W-:Y:S02]  /*aae0*/  PLOP3.LUT P0, PT, PT, PT, UP0, 0x80, 0x0 ;  /* 0x000000000000781c */ /* 0x000fe40003f0f008 */
[C---:B------:R-:W-:Y:S02]  /*aaf0*/  ISETP.LT.OR P6, PT, R4.reuse, R205, P6 ;  /* 0x000000cd0400720c */ /* 0x040fe400037c1670 */
[----:B------:R-:W-:-:S02]  /*ab00*/  ISETP.LT.OR P4, PT, R4, R204, P4 ;  /* 0x000000cc0400720c */ /* 0x000fc40002781670 */
[----:B------:R-:W-:Y:S02]  /*ab10*/  FSEL R173, R16, -INF , !P6 ;  /* 0xff80000010ad7808 */ /* 0x000fe40007000000 */
[----:B------:R-:W-:Y:S02]  /*ab20*/  FSEL R213, R18, -INF , !P4 ;  /* 0xff80000012d57808 */ /* 0x000fe40006000000 */
[----:B------:R-:W-:Y:S02]  /*ab30*/  FSEL R215, R17, -INF , !P5 ;  /* 0xff80000011d77808 */ /* 0x000fe40006800000 */
[-C--:B------:R-:W-:Y:S02]  /*ab40*/  ISETP.GE.AND P5, PT, R2, R206.reuse, PT ;  /* 0x000000ce0200720c */ /* 0x080fe40003fa6270 */
[C---:B------:R-:W-:Y:S02]  /*ab50*/  ISETP.GE.AND P6, PT, R0.reuse, R207, PT ;  /* 0x000000cf0000720c */ /* 0x040fe40003fc6270 */
[----:B------:R-:W-:-:S02]  /*ab60*/  ISETP.GE.AND P4, PT, R0, R206, PT ;  /* 0x000000ce0000720c */ /* 0x000fc40003f86270 */
[-C--:B------:R-:W-:Y:S02]  /*ab70*/  ISETP.LT.OR P5, PT, R2, R204.reuse, P5 ;  /* 0x000000cc0200720c */ /* 0x080fe40002fa1670 */
[C---:B------:R-:W-:Y:S02]  /*ab80*/  ISETP.LT.OR P6, PT, R0.reuse, R205, P6 ;  /* 0x000000cd0000720c */ /* 0x040fe400037c1670 */
[----:B------:R-:W-:Y:S02]  /*ab90*/  ISETP.LT.OR P4, PT, R0, R204, P4 ;  /* 0x000000cc0000720c */ /* 0x000fe40002781670 */
[----:B------:R-:W-:Y:S02]  /*aba0*/  FSEL R158, R10, -INF , !P5 ;  /* 0xff8000000a9e7808 */ /* 0x000fe40006800000 */
[----:B------:R-:W-:Y:S02]  /*abb0*/  FSEL R167, R9, -INF , !P6 ;  /* 0xff80000009a77808 */ /* 0x000fe40007000000 */
[----:B------:R-:W-:Y:S01]  /*abc0*/  FSEL R164, R11, -INF , !P4 ;  /* 0xff8000000ba47808 */ /* 0x000fe20006000000 */
[----:B------:R-:W-:Y:S06]  /*abd0*/  @!P0 BRA `(.L_x_1294) ;  /* 0x0000000400d48947 */ /* 0x000fec0003800000 */
[----:B------:R-:W2:Y:S01]  /*abe0*/  LDL.64 R246, [R1+0x88] ;  /* 0x0000880001f67983 */ /* 0x000ea20000100a00 */
[----:B------:R-:W1:Y:S03]  /*abf0*/  @!P3 LDC.64 R6, c[0x0][0x218] ;  /* 0x00008600ff06bb82 */ /* 0x000e660000000a00 */
[----:B------:R-:W3:Y:S01]  /*ac00*/  LDL.64 R248, [R1+0x90] ;  /* 0x0000900001f87983 */ /* 0x000ee20000100a00 */
[----:B------:R-:W-:Y:S01]  /*ac10*/  UIADD3 UR19, UR19, -0x3, URZ ;  /* 0xfffffffd13137890 */ /* 0x000fe2000fffe03f */
[----:B------:R-:W-:Y:S02]  /*ac20*/  BSSY B0, `(.L_x_1295) ;  /* 0x000006f000007945 */ /* 0x000fe40003800000 */
[----:B------:R4:W-:Y:S01]  /*ac30*/  @P3 STS.128 [R203+0x6000], RZ ;  /* 0x006000ffcb003388 */ /* 0x0009e20000000c00 */
[----:B------:R-:W5:Y:S01]  /*ac40*/  @!P2 LDC.64 R10, c[0x0][0x218] ;  /* 0x00008600ff0aab82 */ /* 0x000f620000000a00 */
[----:B------:R-:W-:Y:S01]  /*ac50*/  USHF.R.S32.HI UR4, URZ, 0x1f, UR19 ;  /* 0x0000001f3f047899 */ /* 0x000fe20008011413 */
[----:B------:R-:W-:Y:S01]  /*ac60*/  IMAD.U32 R0, RZ, RZ, UR19 ;  /* 0x00000013ff007e24 */ /* 0x000fe2000f8e00ff */
[----:B------:R-:W-:-:S04]  /*ac70*/  UIMAD UR13, UR13, UR19, URZ ;  /* 0x000000130d0d72a4 */ /* 0x000fc8000f8e023f */
[----:B------:R-:W-:Y:S01]  /*ac80*/  UIMAD UR4, UR4, UR27, UR13 ;  /* 0x0000001b040472a4 */ /* 0x000fe2000f8e020d */
        /* <DEDUP_REMOVED lines=8> */
[----:B--2---:R-:W-:-:S02]  /*ad10*/  IMAD.MOV.U32 R5, RZ, RZ, R247 ;  /* 0x000000ffff057224 */ /* 0x004fc400078e00f7 */
[----:B---3--:R-:W-:-:S04]  /*ad20*/  IMAD.MOV.U32 R4, RZ, RZ, R248 ;  /* 0x000000ffff047224 */ /* 0x008fc800078e00f8 */
[----:B------:R-:W-:-:S04]  /*ad30*/  IMAD.WIDE.U32 R4, R0, UR27, R4 ;  /* 0x0000001b00047c25 */ /* 0x000fc8000f8e0004 */
[----:B------:R-:W-:Y:S01]  /*ad40*/  VIADD R2, R5, UR4 ;  /* 0x0000000405027c36 */ /* 0x000fe20008000000 */
[C---:B-1----:R-:W-:Y:S02]  /*ad50*/  @!P3 LEA R6, P0, R4.reuse, R6, 0x1 ;  /* 0x000000060406b211 */ /* 0x042fe400078008ff */
[C---:B------:R-:W-:Y:S02]  /*ad60*/  IADD3 R0, P4, R4.reuse, UR31, RZ ;  /* 0x0000001f04007c10 */ /* 0x040fe4000ff9e0ff */
[C-C-:B------:R-:W-:Y:S02]  /*ad70*/  @!P3 LEA.HI.X R7, R4.reuse, R7, R2.reuse, 0x1, P0 ;  /* 0x000000070407b211 */ /* 0x140fe400000f0c02 */
[----:B-----5:R-:W-:Y:S02]  /*ad80*/  @!P2 LEA R10, P0, R4, R10, 0x1 ;  /* 0x0000000a040aa211 */ /* 0x020fe400078008ff */
[----:B------:R-:W-:Y:S01]  /*ad90*/  IADD3.X R5, R2, UR30, RZ, P4, !PT ;  /* 0x0000001e02057c10 */ /* 0x000fe2000a7fe4ff */
[----:B------:R-:W-:Y:S01]  /*ada0*/  @!PT LDS RZ, [RZ] ;  /* 0x00000000fffff984 */ /* 0x000fe20000000800 */
[----:B------:R-:W-:Y:S01]  /*adb0*/  @!PT LDS RZ, [RZ] ;  /* 0x00000000fffff984 */ /* 0x000fe20000000800 */
[----:B------:R-:W-:Y:S01]  /*adc0*/  @!PT LDS RZ, [RZ] ;  /* 0x00000000fffff984 */ /* 0x000fe20000000800 */
[----:B------:R1:W-:Y:S01]  /*add0*/  @!P3 LDGSTS.E.BYPASS.LTC128B.128 [R203+0x6000], desc[UR24][R6.64] ;  /* 0x0600000006cbbfae */ /* 0x0003e2000b901d58 */
[----:B------:R-:W-:-:S02]  /*ade0*/  @!P2 LEA.HI.X R11, R4, R11, R2, 0x1, P0 ;  /* 0x0000000b040ba211 */ /* 0x000fc400000f0c02 */
[----:B----4-:R-:W-:Y:S01]  /*adf0*/  @!P1 LEA R8, P0, R4, R8, 0x1 ;  /* 0x0000000804089211 */ /* 0x010fe200078008ff */
[----:B------:R2:W-:Y:S01]  /*ae00*/  @P2 STS.128 [R203+0x8000], RZ ;  /* 0x008000ffcb002388 */ /* 0x0005e20000000c00 */
[----:B------:R-:W-:Y:S02]  /*ae10*/  @!P3 LEA R14, P4, R0, R14, 0x1 ;  /* 0x0000000e000eb211 */ /* 0x000fe400078808ff */
[----:B------:R-:W-:Y:S01]  /*ae20*/  @!P1 LEA.HI.X R9, R4, R9, R2, 0x1, P0 ;  /* 0x0000000904099211 */ /* 0x000fe200000f0c02 */
        /* <DEDUP_REMOVED lines=17> */
[C---:B------:R-:W-:Y:S01]  /*af40*/  @!P2 LEA.HI.X R7, R0.reuse, R17, R5, 0x1, P0 ;  /* 0x000000110007a211 */ /* 0x040fe200000f0c05 */
[----:B---3--:R-:W1:Y:S04]  /*af50*/  @!P1 LDC.64 R10, c[0x0][0x218] ;  /* 0x00008600ff0a9b82 */ /* 0x008e680000000a00 */
[----:B------:R-:W-:Y:S01]  /*af60*/  @!PT LDS RZ, [RZ] ;  /* 0x00000000fffff984 */ /* 0x000fe20000000800 */
[----:B------:R-:W-:Y:S01]  /*af70*/  @!PT LDS RZ, [RZ] ;  /* 0x00000000fffff984 */ /* 0x000fe20000000800 */
[----:B------:R-:W-:Y:S01]  /*af80*/  @!PT LDS RZ, [RZ] ;  /* 0x00000000fffff984 */ /* 0x000fe20000000800 */
[----:B------:R3:W-:Y:S04]  /*af90*/  @!P2 LDGSTS.E.BYPASS.LTC128B.128 [R203+0x8800], desc[UR24][R6.64+0x80] ;  /* 0x0880008006cbafae */ /* 0x0007e8000b901d58 */
[----:B------:R2:W-:Y:S01]  /*afa0*/  @P1 STS.128 [R203+0xa800], RZ ;  /* 0x00a800ffcb001388 */ /* 0x0005e20000000c00 */
[----:B----4-:R-:W-:-:S04]  /*afb0*/  @!P1 LEA R8, P0, R0, R20, 0x1 ;  /* 0x0000001400089211 */ /* 0x010fc800078008ff */
[C---:B------:R-:W-:Y:S02]  /*afc0*/  @!P1 LEA.HI.X R9, R0.reuse, R21, R5, 0x1, P0 ;  /* 0x0000001500099211 */ /* 0x040fe400000f0c05 */
[----:B------:R-:W-:-:S03]  /*afd0*/  IADD3 R0, P0, R0, UR31, RZ ;  /* 0x0000001f00007c10 */ /* 0x000fc6000ff1e0ff */
[----:B------:R-:W-:Y:S01]  /*afe0*/  @!PT LDS RZ, [RZ] ;  /* 0x00000000fffff984 */ /* 0x000fe20000000800 */
[----:B------:R-:W-:Y:S01]  /*aff0*/  @!PT LDS RZ, [RZ] ;  /* 0x00000000fffff984 */ /* 0x000fe20000000800 */
[----:B------:R-:W-:Y:S01]  /*b000*/  @!PT LDS RZ, [RZ] ;  /* 0x00000000fffff984 */ /* 0x000fe20000000800 */
[----:B------:R1:W-:Y:S01]  /*b010*/  @!P1 LDGSTS.E.BYPASS.LTC128B.128 [R203+0xa800], desc[UR24][R8.64+0x100] ;  /* 0x0a80010008cb9fae */ /* 0x0003e2000b901d58 */
[----:B------:R-:W-:Y:S02]  /*b020*/  IADD3.X R4, R5, UR30, RZ, P0, !PT ;  /* 0x0000001e05047c10 */ /* 0x000fe400087fe4ff */
[C---:B-----5:R-:W-:Y:S01]  /*b030*/  @!P2 LEA R14, P4, R0.reuse, R26, 0x1 ;  /* 0x0000001a000ea211 */ /* 0x060fe200078808ff */
[----:B------:R2:W-:Y:S01]  /*b040*/  @P3 STS.128 [R203+0x7000], RZ ;  /* 0x007000ffcb003388 */ /* 0x0005e20000000c00 */
[C---:B------:R-:W-:Y:S02]  /*b050*/  @!P3 LEA R16, P5, R0.reuse, R24, 0x1 ;  /* 0x000000180010b211 */ /* 0x040fe400078a08ff */
[C---:B------:R-:W-:Y:S02]  /*b060*/  IADD3 R2, P0, R0.reuse, UR31, RZ ;  /* 0x0000001f00027c10 */ /* 0x040fe4000ff1e0ff */
[C-C-:B------:R-:W-:Y:S02]  /*b070*/  @!P2 LEA.HI.X R15, R0.reuse, R27, R4.reuse, 0x1, P4 ;  /* 0x0000001b000fa211 */ /* 0x140fe400020f0c04 */
[----:B------:R-:W-:-:S02]  /*b080*/  @!P3 LEA.HI.X R17, R0, R25, R4, 0x1, P5 ;  /* 0x000000190011b211 */ /* 0x000fc400028f0c04 */
[----:B------:R-:W-:Y:S02]  /*b090*/  IADD3.X R5, R4, UR30, RZ, P0, !PT ;  /* 0x0000001e04057c10 */ /* 0x000fe400087fe4ff */
[C---:B---3--:R-:W-:Y:S01]  /*b0a0*/  @!P2 LEA R6, P0, R2.reuse, R22, 0x1 ;  /* 0x000000160206a211 */ /* 0x048fe200078008ff */
        /* <DEDUP_REMOVED lines=9> */
[----:B------:R2:W-:Y:S01]  /*b140*/  @!P2 LDGSTS.E.BYPASS.LTC128B.128 [R203+0x9000], desc[UR24][R14.64+0x80] ;  /* 0x090000800ecbafae */ /* 0x0005e2000b901d58 */
[----:B-1----:R-:W-:-:S03]  /*b150*/  @!P1 LEA R8, P4, R0, R10, 0x1 ;  /* 0x0000000a00089211 */ /* 0x002fc600078808ff */
[----:B------:R2:W-:Y:S01]  /*b160*/  @P1 STS.128 [R203+0xb000], RZ ;  /* 0x00b000ffcb001388 */ /* 0x0005e20000000c00 */
[----:B------:R-:W-:Y:S02]  /*b170*/  @!P3 LEA R10, P5, R2, R18, 0x1 ;  /* 0x00000012020ab211 */ /* 0x000fe400078a08ff */
[----:B------:R-:W-:Y:S02]  /*b180*/  @!P1 LEA.HI.X R9, R0, R11, R4, 0x1, P4 ;  /* 0x0000000b00099211 */ /* 0x000fe400020f0c04 */
        /* <DEDUP_REMOVED lines=24> */
.L_x_1296:
[----:B------:R-:W-:Y:S05]  /*b310*/  BSYNC B0 ;  /* 0x0000000000007941 */ /* 0x000fea0003800000 */
.L_x_1295:
[----:B------:R-:W0:Y:S02]  /*b320*/  LDGDEPBAR ;  /* 0x00000000000079af */ /* 0x000e240000000000 */
.L_x_1294:
[----:B--2---:R-:W2:Y:S04]  /*b330*/  LDL R7, [R1+0x98] ;  /* 0x0000980001077983 */ /* 0x004ea80000100800 */
[----:B------:R-:W3:Y:S04]  /*b340*/  LDL R8, [R1+0x9c] ;  /* 0x00009c0001087983 */ /* 0x000ee80000100800 */
[----:B-1----:R-:W4:Y:S01]  /*b350*/  LDL R5, [R1+0xb0] ;  /* 0x0000b00001057983 */ /* 0x002f220000100800 */
[----:B------:R-:W-:Y:S01]  /*b360*/  FMNMX.FTZ R0, R100, R101, !PT ;  /* 0x0000006564007209 */ /* 0x000fe20007810000 */
[----:B------:R-:W-:Y:S01]  /*b370*/  USHF.L.U32 UR5, UR8, 0x1, URZ ;  /* 0x0000000108057899 */ /* 0x000fe2000800063f */
[----:B------:R-:W-:Y:S01]  /*b380*/  IMAD.MOV.U32 R18, RZ, RZ, R102 ;  /* 0x000000ffff127224 */ /* 0x000fe200078e0066 */
[----:B------:R-:W-:Y:S01]  /*b390*/  UIADD3 UR4, UR29, -0x4498517b, URZ ;  /* 0xbb67ae851d047890 */ /* 0x000fe2000fffe03f */
[----:B------:R-:W-:Y:S01]  /*b3a0*/  FMNMX.FTZ R0, R144, R0, !PT ;  /* 0x0000000090007209 */ /* 0x000fe20007810000 */
[----:B------:R-:W-:Y:S01]  /*b3b0*/  ULOP3.LUT UR7, UR5, UR29, URZ, 0x3c, !UPT ;  /* 0x0000001d05077292 */ /* 0x000fe2000f8e3c3f */
[----:B------:R-:W-:Y:S01]  /*b3c0*/  IMAD.U32 R14, RZ, RZ, UR15 ;  /* 0x0000000fff0e7e24 */ /* 0x000fe2000f8e00ff */
[----:B------:R-:W-:Y:S01]  /*b3d0*/  UIADD3 UR26, UR28, -0x61c88647, URZ ;  /* 0x9e3779b91c1a7890 */ /* 0x000fe2000fffe03f */
[----:B------:R-:W-:Y:S01]  /*b3e0*/  FMNMX.FTZ R0, R140, R0, !PT ;  /* 0x000000008c007209 */ /* 0x000fe20007810000 */
[----:B------:R-:W-:Y:S01]  /*b3f0*/  UIADD3 UR22, UR28, 0x3c6ef372, URZ ;  /* 0x3c6ef3721c167890 */ /* 0x000fe2000fffe03f */
[----:B------:R-:W-:Y:S01]  /*b400*/  IMAD.MOV.U32 R9, RZ, RZ, 0x7054 ;  /* 0x00007054ff097424 */ /* 0x000fe200078e00ff */
[----:B------:R-:W-:Y:S01]  /*b410*/  UIADD3 UR21, UR29, 0x76cf5d0a, URZ ;  /* 0x76cf5d0a1d157890 */ /* 0x000fe2000fffe03f */
[----:B------:R-:W-:Y:S01]  /*b420*/  FMNMX.FTZ R0, R141, R0, !PT ;  /* 0x000000008d007209 */ /* 0x000fe20007810000 */
[----:B------:R-:W-:Y:S01]  /*b430*/  UIADD3 UR13, UR29, 0x32370b8f, URZ ;  /* 0x32370b8f1d0d7890 */ /* 0x000fe2000fffe03f */
[----:B------:R-:W-:Y:S01]  /*b440*/  LDSM.16.MT88.4 R32, [R181+0xc000] ;  /* 0x00c00000b520783b */ /* 0x000fe20000004200 */
[----:B------:R-:W-:Y:S01]  /*b450*/  UIADD3 UR19, UR28, -0x255992d5, URZ ;  /* 0xdaa66d2b1c137890 */ /* 0x000fe2000fffe03f */
[----:B------:R-:W-:Y:S01]  /*b460*/  FMNMX.FTZ R0, R152, R0, !PT ;  /* 0x0000000098007209 */ /* 0x000fe20007810000 */
[----:B------:R-:W-:Y:S01]  /*b470*/  UIADD3 UR9, UR28, 0x78dde6e4, URZ ;  /* 0x78dde6e41c097890 */ /* 0x000fe2000fffe03f */
[----:B------:R-:W-:Y:S01]  /*b480*/  PRMT R14, R14, R9, UR15 ;  /* 0x0000000f0e0e7e16 */ /* 0x000fe20008000009 */
[----:B------:R-:W-:Y:S01]  /*b490*/  UIADD3 UR32, UR28, -0x4ab325aa, URZ ;  /* 0xb54cda561c207890 */ /* 0x000fe2000fffe03f */
[----:B------:R-:W-:Y:S01]  /*b4a0*/  FMNMX.FTZ R0, R154, R0, !PT ;  /* 0x000000009a007209 */ /* 0x000fe20007810000 */
[----:B------:R-:W-:-:S02]  /*b4b0*/  UIADD3 UR5, UR5, 0x1, URZ ;  /* 0x0000000105057890 */ /* 0x000fc4000fffe03f */
[----:B------:R-:W-:Y:S01]  /*b4c0*/  UIADD3 UR27, UR29, 0x646e171e, URZ ;  /* 0x646e171e1d1b7890 */ /* 0x000fe2000fffe03f */
[----:B------:R-:W-:Y:S01]  /*b4d0*/  FMNMX.FTZ R0, R147, R0, !PT ;  /* 0x0000000093007209 */ /* 0x000fe20007810000 */
[----:B------:R-:W-:-:S03]  /*b4e0*/  ULOP3.LUT UR5, UR5, UR29, URZ, 0x3c, !UPT ;  /* 0x0000001d05057292 */ /* 0x000fc6000f8e3c3f */
        /* <DEDUP_REMOVED lines=17> */
[----:B------:R-:W-:-:S03]  /*b600*/  FMNMX.FTZ R2, R174, R2, !PT ;  /* 0x00000002ae027209 */ /* 0x000fc60007810000 */
[----:B------:R-:W1:Y:S01]  /*b610*/  SHFL.BFLY PT, R4, R0, 0x2, 0x1f ;  /* 0x0c401f0000047f89 */ /* 0x000e6200000e0000 */
[----:B------:R-:W-:-:S04]  /*b620*/  FMNMX.FTZ R2, R214, R2, !PT ;  /* 0x00000002d6027209 */ /* 0x000fc80007810000 */
[----:B------:R-:W-:-:S04]  /*b630*/  FMNMX.FTZ R2, R171, R2, !PT ;  /* 0x00000002ab027209 */ /* 0x000fc80007810000 */
[----:B------:R-:W-:-:S04]  /*b640*/  FMNMX.FTZ R2, R165, R2, !PT ;  /* 0x00000002a5027209 */ /* 0x000fc80007810000 */
[----:B------:R-:W-:-:S04]  /*b650*/  FMNMX.FTZ R2, R213, R2, !PT ;  /* 0x00000002d5027209 */ /* 0x000fc80007810000 */
[----:B------:R-:W-:-:S04]  /*b660*/  FMNMX.FTZ R2, R172, R2, !PT ;  /* 0x00000002ac027209 */ /* 0x000fc80007810000 */
[----:B------:R-:W-:Y:S02]  /*b670*/  FMNMX.FTZ R2, R158, R2, !PT ;  /* 0x000000029e027209 */ /* 0x000fe40007810000 */
[----:B-1----:R-:W-:Y:S02]  /*b680*/  FMNMX.FTZ R0, R0, R4, !PT ;  /* 0x0000000400007209 */ /* 0x002fe40007810000 */
[----:B------:R-:W-:-:S03]  /*b690*/  FMNMX.FTZ R2, R164, R2, !PT ;  /* 0x00000002a4027209 */ /* 0x000fc60007810000 */
[----:B------:R-:W1:Y:S02]  /*b6a0*/  SHFL.BFLY PT, R6, R0, 0x1, 0x1f ;  /* 0x0c201f0000067f89 */ /* 0x000e6400000e0000 */
[----:B-1----:R-:W-:-:S04]  /*b6b0*/  FMNMX.FTZ R222, R0, R6, !PT ;  /* 0x0000000600de7209 */ /* 0x002fc80007810000 */
[----:B------:R-:W-:Y:S01]  /*b6c0*/  FSETP.NEU.FTZ.AND P1, PT, R222, -INF , PT ;  /* 0xff800000de00780b */ /* 0x000fe20003f3d000 */
[----:B--2---:R-:W-:Y:S02]  /*b6d0*/  IMAD.WIDE.U32 R30, R7, -0x326172a9, RZ ;  /* 0xcd9e8d57071e7825 */ /* 0x004fe400078e00ff */
[----:B------:R-:W1:Y:S03]  /*b6e0*/  SHFL.BFLY PT, R7, R2, 0x2, 0x1f ;  /* 0x0c401f0002077f89 */ /* 0x000e6600000e0000 */
[----:B---3--:R-:W-:Y:S01]  /*b6f0*/  LOP3.LUT R4, R31, R8, RZ, 0x3c, !PT ;  /* 0x000000081f047212 */ /* 0x008fe200078e3cff */
[----:B----4-:R-:W-:-:S04]  /*b700*/  IMAD.WIDE.U32 R16, R5, -0x2daee0ad, RZ ;  /* 0xd2511f5305107825 */ /* 0x010fc800078e00ff */
[----:B------:R-:W-:Y:S01]  /*b710*/  IMAD.WIDE.U32 R102, R4, -0x2daee0ad, RZ ;  /* 0xd2511f5304667825 */ /* 0x000fe200078e00ff */
[----:B------:R-:W-:Y:S01]  /*b720*/  LOP3.LUT R4, R17, UR7, RZ, 0x3c, !PT ;  /* 0x0000000711047c12 */ /* 0x000fe2000f8e3cff */
[----:B------:R-:W-:-:S03]  /*b730*/  UIADD3 UR7, UR29, -0x126145ec, URZ ;  /* 0xed9eba141d077890 */ /* 0x000fc6000fffe03f */
[----:B------:R-:W-:Y:S01]  /*b740*/  LOP3.LUT R28, R103, UR4, R16, 0x96, !PT ;  /* 0x00000004671c7c12 */ /* 0x000fe2000f8e9610 */
[----:B------:R-:W-:-:S04]  /*b750*/  IMAD.WIDE.U32 R4, R4, -0x326172a9, RZ ;  /* 0xcd9e8d5704047825 */ /* 0x000fc800078e00ff */
[----:B------:R-:W-:Y:S01]  /*b760*/  FMUL.FTZ R16, R222, UR6 ;  /* 0x00000006de107c20 */ /* 0x000fe20008410000 */
[----:B------:R-:W-:Y:S01]  /*b770*/  UIADD3 UR4, UR29, -0x56f99767, URZ ;  /* 0xa90668991d047890 */ /* 0x000fe2000fffe03f */
[----:B------:R-:W-:Y:S01]  /*b780*/  IMAD.WIDE.U32 R28, R28, -0x326172a9, RZ ;  /* 0xcd9e8d571c1c7825 */ /* 0x000fe200078e00ff */
[----:B------:R-:W-:Y:S02]  /*b790*/  LOP3.LUT R5, R5, UR26, R30, 0x96, !PT ;  /* 0x0000001a05057c12 */ /* 0x000fe4000f8e961e */
[----:B------:R-:W-:Y:S02]  /*b7a0*/  FSEL R16, R16, RZ, P1 ;  /* 0x000000ff10107208 */ /* 0x000fe40000800000 */
[----:B-1----:R-:W-:Y:S02]  /*b7b0*/  FMNMX.FTZ R2, R2, R7, !PT ;  /* 0x0000000702027209 */ /* 0x002fe40007810000 */
[----:B------:R-:W-:Y:S01]  /*b7c0*/  LOP3.LUT R6, R29, UR22, R4, 0x96, !PT ;  /* 0x000000161d067c12 */ /* 0x000fe2000f8e9604 */
[----:B------:R-:W-:-:S04]  /*b7d0*/  IMAD.WIDE.U32 R4, R5, -0x2daee0ad, RZ ;  /* 0xd2511f5305047825 */ /* 0x000fc800078e00ff */
[----:B------:R-:W-:Y:S01]  /*b7e0*/  FFMA.FTZ R0, R101, UR6, -R16 ;  /* 0x0000000665007c23 */ /* 0x000fe20008010810 */
[----:B------:R-:W1:Y:S01]  /*b7f0*/  SHFL.BFLY PT, R8, R2, 0x1, 0x1f ;  /* 0x0c201f0002087f89 */ /* 0x000e6200000e0000 */
[----:B------:R-:W-:Y:S01]  /*b800*/  IMAD.WIDE.U32 R6, R6, -0x2daee0ad, RZ ;  /* 0xd2511f5306067825 */ /* 0x000fe200078e00ff */
[----:B------:R-:W-:Y:S01]  /*b810*/  LOP3.LUT R10, R5, UR21, R102, 0x96, !PT ;  /* 0x00000015050a7c12 */ /* 0x000fe2000f8e9666 */
[----:B------:R2:W-:Y:S03]  /*b820*/  MUFU.EX2 R157, R0 ;  /* 0x00000000009d7308 */ /* 0x0005e60000000800 */
[----:B------:R-:W-:Y:S01]  /*b830*/  LOP3.LUT R20, R7, UR13, R4, 0x96, !PT ;  /* 0x0000000d07147c12 */ /* 0x000fe2000f8e9604 */
[----:B------:R-:W-:-:S04]  /*b840*/  IMAD.WIDE.U32 R10, R10, -0x326172a9, RZ ;  /* 0xcd9e8d570a0a7825 */ /* 0x000fc800078e00ff */
[----:B------:R-:W-:Y:S01]  /*b850*/  IMAD.WIDE.U32 R20, R20, -0x326172a9, RZ ;  /* 0xcd9e8d5714147825 */ /* 0x000fe200078e00ff */
[C-C-:B------:R-:W-:Y:S02]  /*b860*/  LOP3.LUT R4, R11.reuse, UR19, R28.reuse, 0x96, !PT ;  /* 0x000000130b047c12 */ /* 0x140fe4000f8e961c */
[----:B------:R-:W-:Y:S02]  /*b870*/  LOP3.LUT R7, R11, UR19, R28, 0x96, !PT ;  /* 0x000000130b077c12 */ /* 0x000fe4000f8e961c */
[----:B------:R-:W-:Y:S01]  /*b880*/  LOP3.LUT R5, R21, UR9, R10, 0x96, !PT ;  /* 0x0000000915057c12 */ /* 0x000fe2000f8e960a */
[----:B------:R-:W-:Y:S02]  /*b890*/  IMAD R4, R4, -0x2daee0ad, RZ ;  /* 0xd2511f5304047824 */ /* 0x000fe400078e02ff */
[----:B------:R-:W-:-:S04]  /*b8a0*/  IMAD.WIDE.U32 R136, R7, -0x2daee0ad, RZ ;  /* 0xd2511f5307887825 */ /* 0x000fc800078e00ff */
[----:B--2---:R-:W-:Y:S01]  /*b8b0*/  FFMA.FTZ R0, R144, UR6, -R16 ;  /* 0x0000000690007c23 */ /* 0x004fe20008010810 */
[----:B-1----:R-:W-:Y:S01]  /*b8c0*/  FMNMX.FTZ R221, R2, R8, !PT ;  /* 0x0000000802dd7209 */ /* 0x002fe20007810000 */
[----:B------:R-:W-:Y:S02]  /*b8d0*/  IMAD.WIDE.U32 R138, R5, -0x2daee0ad, RZ ;  /* 0xd2511f53058a7825 */ /* 0x000fe400078e00ff */
[----:B------:R1:W-:Y:S01]  /*b8e0*/  MUFU.EX2 R19, R0 ;  /* 0x0000000000137308 */ /* 0x0003e20000000800 */
[----:B------:R-:W-:Y:S01]  /*b8f0*/  LOP3.LUT R22, R137, UR7, R6, 0x96, !PT ;  /* 0x0000000789167c12 */ /* 0x000fe2000f8e9606 */
[----:B------:R-:W-:Y:S01]  /*b900*/  FMUL.FTZ R15, R221, UR6 ;  /* 0x00000006dd0f7c20 */ /* 0x000fe20008410000 */
[----:B------:R-:W-:Y:S02]  /*b910*/  LOP3.LUT R4, R139, UR4, R4, 0x96, !PT ;  /* 0x000000048b047c12 */ /* 0x000fe4000f8e9604 */
[----:B------:R-:W-:Y:S01]  /*b920*/  FSETP.NEU.FTZ.AND P0, PT, R221, -INF , PT ;  /* 0xff800000dd00780b */ /* 0x000fe20003f1d000 */
[----:B------:R-:W-:-:S03]  /*b930*/  IMAD.WIDE.U32 R22, R22, -0x326172a9, RZ ;  /* 0xcd9e8d5716167825 */ /* 0x000fc600078e00ff */
[----:B------:R-:W-:Y:S01]  /*b940*/  FSEL R15, R15, RZ, P0 ;  /* 0x000000ff0f0f7208 */ /* 0x000fe20000000000 */
[----:B------:R-:W-:-:S04]  /*b950*/  IMAD.WIDE.U32 R4, R4, -0x326172a9, RZ ;  /* 0xcd9e8d5704047825 */ /* 0x000fc800078e00ff */
[----:B------:R-:W-:Y:S01]  /*b960*/  FFMA.FTZ R6, R145, UR6, -R15 ;  /* 0x0000000691067c23 */ /* 0x000fe2000801080f */
[----:B------:R-:W-:Y:S01]  /*b970*/  SHF.R.U32.HI R2, RZ, 0x10, R4 ;  /* 0x00000010ff027819 */ /* 0x000fe20000011604 */
[----:B-1----:R-:W-:Y:S01]  /*b980*/  FFMA.FTZ R0, R140, UR6, -R16 ;  /* 0x000000068c007c23 */ /* 0x002fe20008010810 */
[----:B------:R-:W-:Y:S01]  /*b990*/  LOP3.LUT R8, R4, 0xff, RZ, 0xc0, !PT ;  /* 0x000000ff04087812 */ /* 0x000fe200078ec0ff */
[----:B------:R-:W-:Y:S01]  /*b9a0*/  MUFU.EX2 R163, R6 ;  /* 0x0000000600a37308 */ /* 0x000fe20000000800 */
[----:B------:R-:W-:Y:S02]  /*b9b0*/  SHF.R.U32.HI R7, RZ, 0x18, R4 ;  /* 0x00000018ff077819 */ /* 0x000fe40000011604 */
[----:B------:R-:W-:-:S04]  /*b9c0*/  LOP3.LUT R2, R2, 0xff, RZ, 0xc0, !PT ;  /* 0x000000ff02027812 */ /* 0x000fc800078ec0ff */
[----:B------:R-:W-:Y:S01]  /*b9d0*/  PRMT R9, R2, 0x5410, R7 ;  /* 0x0000541002097816 */ /* 0x000fe20000000007 */
[----:B------:R1:W-:Y:S02]  /*b9e0*/  MUFU.EX2 R161, R0 ;  /* 0x0000000000a17308 */ /* 0x0003e40000000800 */
[----:B-1----:R-:W-:-:S06]  /*b9f0*/  FFMA.FTZ R0, R141, UR6, -R16 ;  /* 0x000000068d007c23 */ /* 0x002fcc0008010810 */
[----:B------:R1:W-:Y:S02]  /*ba00*/  MUFU.EX2 R24, R0 ;  /* 0x0000000000187308 */ /* 0x0003e40000000800 */
[----:B-1----:R-:W-:Y:S02]  /*ba10*/  LOP3.LUT R0, R4, 0xffff, RZ, 0xc0, !PT ;  /* 0x0000ffff04007812 */ /* 0x002fe400078ec0ff */
[----:B------:R-:W-:Y:S01]  /*ba20*/  LOP3.LUT R4, R5, UR32, R22, 0x96, !PT ;  /* 0x0000002005047c12 */ /* 0x000fe2000f8e9616 */
[--C-:B------:R-:W-:Y:S01]  /*ba30*/  FFMA.FTZ R5, R142, UR6, -R15.reuse ;  /* 0x000000068e057c23 */ /* 0x100fe2000801080f */
[----:B------:R-:W-:Y:S01]  /*ba40*/  SHF.R.U32.HI R6, RZ, 0x8, R0 ;  /* 0x00000008ff067819 */ /* 0x000fe20000011600 */
[----:B------:R-:W-:Y:S01]  /*ba50*/  FFMA.FTZ R0, R146, UR6, -R15 ;  /* 0x0000000692007c23 */ /* 0x000fe2000801080f */
[----:B------:R-:W-:Y:S01]  /*ba60*/  SHF.R.U32.HI R2, RZ, 0x10, R4 ;  /* 0x00000010ff027819 */ /* 0x000fe20000011604 */
[----:B------:R1:W-:Y:S01]  /*ba70*/  MUFU.EX2 R160, R5 ;  /* 0x0000000500a07308 */ /* 0x0003e20000000800 */
[----:B------:R-:W-:-:S02]  /*ba80*/  PRMT R11, R8, 0x5410, R6 ;  /* 0x00005410080b7816 */ /* 0x000fc40000000006 */
[----:B------:R-:W-:Y:S02]  /*ba90*/  LOP3.LUT R8, R4, 0xff, RZ, 0xc0, !PT ;  /* 0x000000ff04087812 */ /* 0x000fe400078ec0ff */
[----:B------:R-:W-:-:S03]  /*baa0*/  SHF.R.U32.HI R7, RZ, 0x18, R4 ;  /* 0x00000018ff077819 */ /* 0x000fc60000011604 */
[----:B------:R2:W3:Y:S01]  /*bab0*/  MUFU.EX2 R156, R0 ;  /* 0x00000000009c7308 */ /* 0x0004e20000000800 */
[----:B-1----:R-:W-:-:S05]  /*bac0*/  FSEL R5, R221, RZ, P0 ;  /* 0x000000ffdd057208 */ /* 0x002fca0000000000 */
[----:B------:R-:W-:Y:S01]  /*bad0*/  FADD.FTZ R5, R3, -R5 ;  /* 0x8000000503057221 */ /* 0x000fe20000010000 */
[----:B--2---:R-:W-:Y:S01]  /*bae0*/  LOP3.LUT R0, R4, 0xffff, RZ, 0xc0, !PT ;  /* 0x0000ffff04007812 */ /* 0x004fe200078ec0ff */
[----:B------:R-:W-:Y:S01]  /*baf0*/  FFMA.FTZ R4, R143, UR6, -R15 ;  /* 0x000000068f047c23 */ /* 0x000fe2000801080f */
[----:B---3--:R-:W-:Y:S01]  /*bb00*/  F2FP.F16.F32.PACK_AB R3, R156, R163 ;  /* 0x000000a39c03723e */ /* 0x008fe200000000ff */
[----:B------:R-:W-:Y:S01]  /*bb10*/  FMUL.FTZ R5, R5, UR6 ;  /* 0x0000000605057c20 */ /* 0x000fe20008410000 */
[----:B------:R-:W-:Y:S01]  /*bb20*/  SHF.R.U32.HI R6, RZ, 0x8, R0 ;  /* 0x00000008ff067819 */ /* 0x000fe20000011600 */
[----:B------:R1:W2:Y:S01]  /*bb30*/  MUFU.EX2 R162, R4 ;  /* 0x0000000400a27308 */ /* 0x0002a20000000800 */
[----:B------:R-:W-:Y:S02]  /*bb40*/  LOP3.LUT R0, R2, 0xff, RZ, 0xc0, !PT ;  /* 0x000000ff02007812 */ /* 0x000fe400078ec0ff */
[----:B------:R-:W-:Y:S02]  /*bb50*/  FSEL R2, R222, RZ, P1 ;  /* 0x000000ffde027208 */ /* 0x000fe40000800000 */
[----:B------:R-:W-:-:S02]  /*bb60*/  PRMT R7, R0, 0x5410, R7 ;  /* 0x0000541000077816 */ /* 0x000fc40000000007 */
[----:B------:R-:W-:Y:S01]  /*bb70*/  F2FP.F16.F32.PACK_AB R0, R19, R157 ;  /* 0x0000009d1300723e */ /* 0x000fe200000000ff */
[----:B------:R-:W-:Y:S01]  /*bb80*/  FADD.FTZ R2, R100, -R2 ;  /* 0x8000000264027221 */ /* 0x000fe20000010000 */
[----:B------:R-:W-:Y:S01]  /*bb90*/  PRMT R6, R8, 0x5410, R6 ;  /* 0x0000541008067816 */ /* 0x000fe20000000006 */
[----:B------:R-:W-:Y:S01]  /*bba0*/  IMAD.MOV.U32 R8, RZ, RZ, R24 ;  /* 0x000000ffff087224 */ /* 0x000fe200078e0018 */
[----:B------:R-:W-:Y:S01]  /*bbb0*/  PRMT R220, R0, 0x7610, R220 ;  /* 0x0000761000dc7816 */ /* 0x000fe200000000dc */
[----:B------:R-:W-:Y:S01]  /*bbc0*/  FMUL.FTZ R2, R2, UR6 ;  /* 0x0000000602027c20 */ /* 0x000fe20008410000 */
[----:B------:R-:W-:Y:S01]  /*bbd0*/  PRMT R219, R0, 0x7632, R219 ;  /* 0x0000763200db7816 */ /* 0x000fe200000000db */
[----:B------:R-:W3:Y:S01]  /*bbe0*/  MUFU.EX2 R100, R5 ;  /* 0x0000000500647308 */ /* 0x000ee20000000800 */
[C---:B------:R-:W-:Y:S01]  /*bbf0*/  PRMT R217, R3.reuse, 0x7610, R217 ;  /* 0x0000761003d97816 */ /* 0x040fe200000000d9 */
[----:B------:R-:W4:Y:S01]  /*bc00*/  LDSM.16.MT88.4 R24, [R182+0xc000] ;  /* 0x00c00000b618783b */ /* 0x000f220000004200 */
[----:B------:R-:W-:-:S02]  /*bc10*/  PRMT R216, R3, 0x7632, R216 ;  /* 0x0000763203d87816 */ /* 0x000fc400000000d8 */
[----:B------:R-:W-:Y:S02]  /*bc20*/  HSET2.LE.AND R0, R6, R14, PT ;  /* 0x0000000e06007233 */ /* 0x000fe40003803000 */
[----:B------:R-:W-:Y:S01]  /*bc30*/  PRMT R3, R220, 0x5410, R219 ;  /* 0x00005410dc037816 */ /* 0x000fe200000000db */
[----:B------:R5:W5:Y:S03]  /*bc40*/  MUFU.EX2 R101, R2 ;  /* 0x0000000200657308 */ /* 0x000b660000000800 */
[----:B-1----:R-:W-:Y:S02]  /*bc50*/  LOP3.LUT R4, R0, R3, RZ, 0xc0, !PT ;  /* 0x0000000300047212 */ /* 0x002fe400078ec0ff */
[----:B------:R-:W-:Y:S02]  /*bc60*/  PRMT R0, R217, 0x5410, R216 ;  /* 0x00005410d9007816 */ /* 0x000fe400000000d8 */
[----:B--2---:R-:W-:Y:S01]  /*bc70*/  F2FP.F16.F32.PACK_AB R3, R162, R160 ;  /* 0x000000a0a203723e */ /* 0x004fe200000000ff */
[-C--:B---3--:R-:W-:Y:S01]  /*bc80*/  FMUL.FTZ R106, R106, R100.reuse ;  /* 0x000000646a6a7220 */ /* 0x088fe20000410000 */
[----:B------:R-:W-:-:S02]  /*bc90*/  FMUL.FTZ R107, R107, R100 ;  /* 0x000000646b6b7220 */ /* 0x000fc40000410000 */
[C---:B------:R-:W-:Y:S01]  /*bca0*/  PRMT R151, R3.reuse, 0x7610, R151 ;  /* 0x0000761003977816 */ /* 0x040fe20000000097 */
[-C--:B------:R-:W-:Y:S01]  /*bcb0*/  FMUL.FTZ R114, R114, R100.reuse ;  /* 0x0000006472727220 */ /* 0x080fe20000410000 */
[----:B------:R-:W-:Y:S01]  /*bcc0*/  PRMT R150, R3, 0x7632, R150 ;  /* 0x0000763203967816 */ /* 0x000fe20000000096 */
[-C--:B------:R-:W-:Y:S01]  /*bcd0*/  FMUL.FTZ R115, R115, R100.reuse ;  /* 0x0000006473737220 */ /* 0x080fe20000410000 */
[-C--:B------:R-:W-:Y:S01]  /*bce0*/  FMUL.FTZ R110, R110, R100.reuse ;  /* 0x000000646e6e7220 */ /* 0x080fe20000410000 */
[----:B------:R-:W-:Y:S01]  /*bcf0*/  FMUL.FTZ R111, R111, R100 ;  /* 0x000000646f6f7220 */ /* 0x000fe20000410000 */
[----:B-----5:R-:W-:Y:S01]  /*bd00*/  F2FP.F16.F32.PACK_AB R2, R8, R161 ;  /* 0x000000a10802723e */ /* 0x020fe200000000ff */
[-C--:B------:R-:W-:Y:S01]  /*bd10*/  FMUL.FTZ R104, R104, R101.reuse ;  /* 0x0000006568687220 */ /* 0x080fe20000410000 */
[-C--:B------:R-:W-:Y:S01]  /*bd20*/  FMUL.FTZ R105, R105, R101.reuse ;  /* 0x0000006569697220 */ /* 0x080fe20000410000 */
[-C--:B------:R-:W-:Y:S01]  /*bd30*/  FMUL.FTZ R112, R112, R101.reuse ;  /* 0x0000006570707220 */ /* 0x080fe20000410000 */
[C---:B------:R-:W-:Y:S01]  /*bd40*/  PRMT R179, R2.reuse, 0x7610, R179 ;  /* 0x0000761002b37816 */ /* 0x040fe200000000b3 */
[-C--:B------:R-:W-:Y:S01]  /*bd50*/  FMUL.FTZ R113, R113, R101.reuse ;  /* 0x0000006571717220 */ /* 0x080fe20000410000 */
[----:B------:R-:W-:Y:S01]  /*bd60*/  PRMT R178, R2, 0x7632, R178 ;  /* 0x0000763202b27816 */ /* 0x000fe200000000b2 */
[-C--:B------:R-:W-:Y:S01]  /*bd70*/  FMUL.FTZ R108, R108, R101.reuse ;  /* 0x000000656c6c7220 */ /* 0x080fe20000410000 */
[--C-:B------:R-:W-:Y:S01]  /*bd80*/  HSET2.LE.AND R2, R7, R14.reuse, PT ;  /* 0x0000000e07027233 */ /* 0x100fe20003803000 */
[-C--:B------:R-:W-:Y:S01]  /*bd90*/  FMUL.FTZ R109, R109, R101.reuse ;  /* 0x000000656d6d7220 */ /* 0x080fe20000410000 */
[----:B------:R-:W-:Y:S01]  /*bda0*/  PRMT R3, R179, 0x5410, R178 ;  /* 0x00005410b3037816 */ /* 0x000fe200000000b2 */
[-C--:B------:R-:W-:Y:S01]  /*bdb0*/  FMUL.FTZ R120, R120, R101.reuse ;  /* 0x0000006578787220 */ /* 0x080fe20000410000 */
[-C--:B------:R-:W-:Y:S01]  /*bdc0*/  FMUL.FTZ R121, R121, R101.reuse ;  /* 0x0000006579797220 */ /* 0x080fe20000410000 */
[----:B------:R-:W-:Y:S01]  /*bdd0*/  LOP3.LUT R5, R2, R0, RZ, 0xc0, !PT ;  /* 0x0000000002057212 */ /* 0x000fe200078ec0ff */
[-C--:B------:R-:W-:Y:S01]  /*bde0*/  FMUL.FTZ R122, R122, R100.reuse ;  /* 0x000000647a7a7220 */ /* 0x080fe20000410000 */
[--C-:B------:R-:W-:Y:S01]  /*bdf0*/  HSET2.LE.AND R0, R11, R14.reuse, PT ;  /* 0x0000000e0b007233 */ /* 0x100fe20003803000 */
[-C--:B------:R-:W-:Y:S01]  /*be00*/  FMUL.FTZ R123, R123, R100.reuse ;  /* 0x000000647b7b7220 */ /* 0x080fe20000410000 */
[----:B------:R-:W-:Y:S01]  /*be10*/  HSET2.LE.AND R2, R9, R14, PT ;  /* 0x0000000e09027233 */ /* 0x000fe20003803000 */
[-C--:B------:R-:W-:Y:S01]  /*be20*/  FMUL.FTZ R116, R116, R101.reuse ;  /* 0x0000006574747220 */ /* 0x080fe20000410000 */
[----:B------:R-:W-:Y:S01]  /*be30*/  FMUL.FTZ R117, R117, R101 ;  /* 0x0000006575757220 */ /* 0x000fe20000410000 */
[----:B------:R-:W-:Y:S01]  /*be40*/  LOP3.LUT R6, R0, R3, RZ, 0xc0, !PT ;  /* 0x0000000300067212 */ /* 0x000fe200078ec0ff */
[-C--:B------:R-:W-:Y:S01]  /*be50*/  FMUL.FTZ R118, R118, R100.reuse ;  /* 0x0000006476767220 */ /* 0x080fe20000410000 */
[----:B------:R-:W-:Y:S01]  /*be60*/  PRMT R0, R151, 0x5410, R150 ;  /* 0x0000541097007816 */ /* 0x000fe20000000096 */
[----:B------:R-:W-:Y:S01]  /*be70*/  FMUL.FTZ R119, R119, R100 ;  /* 0x0000006477777220 */ /* 0x000fe20000410000 */
[-C--:B------:R-:W-:Y:S01]  /*be80*/  FMUL.FTZ R128, R128, R101.reuse ;  /* 0x0000006580807220 */ /* 0x080fe20000410000 */
[-C--:B------:R-:W-:Y:S01]  /*be90*/  FMUL.FTZ R129, R129, R101.reuse ;  /* 0x0000006581817220 */ /* 0x080fe20000410000 */
[----:B------:R-:W-:Y:S01]  /*bea0*/  LOP3.LUT R7, R2, R0, RZ, 0xc0, !PT ;  /* 0x0000000002077212 */ /* 0x000fe200078ec0ff */
[-C--:B------:R-:W-:Y:S01]  /*beb0*/  FMUL.FTZ R130, R130, R100.reuse ;  /* 0x0000006482827220 */ /* 0x080fe20000410000 */
        /* <DEDUP_REMOVED lines=23> */
[----:B------:R-:W-:Y:S01]  /*c030*/  HMMA.16816.F32 R232, R4, R26, R120 ;  /* 0x0000001a04e8723c */ /* 0x000fe20000001878 */
        /* <DEDUP_REMOVED lines=12> */
[----:B------:R-:W-:Y:S01]  /*c100*/  IMAD.MOV.U32 R3, RZ, RZ, R174 ;  /* 0x000000ffff037224 */ /* 0x000fe200078e00ae */
[----:B------:R-:W-:Y:S01]  /*c110*/  MOV R2, R173 ;  /* 0x000000ad00027202 */ /* 0x000fe20000000f00 */
[----:B------:R-:W-:-:S02]  /*c120*/  IMAD.MOV.U32 R114, RZ, RZ, R172 ;  /* 0x000000ffff727224 */ /* 0x000fc400078e00ac */
[-C--:B------:R-:W-:Y:S01]  /*c130*/  FMUL.FTZ R64, R64, R101.reuse ;  /* 0x0000006540407220 */ /* 0x080fe20000410000 */
[----:B------:R-:W-:Y:S02]  /*c140*/  IMAD.MOV.U32 R113, RZ, RZ, R167 ;  /* 0x000000ffff717224 */ /* 0x000fe400078e00a7 */
[----:B------:R-:W-:Y:S01]  /*c150*/  FMUL.FTZ R65, R65, R101 ;  /* 0x0000006541417220 */ /* 0x000fe20000410000 */
[----:B------:R-:W-:Y:S02]  /*c160*/  IMAD.MOV.U32 R112, RZ, RZ, R166 ;  /* 0x000000ffff707224 */ /* 0x000fe400078e00a6 */
[-C--:B------:R-:W-:Y:S01]  /*c170*/  FMUL.FTZ R66, R66, R100.reuse ;  /* 0x0000006442427220 */ /* 0x080fe20000410000 */
[----:B------:R-:W-:Y:S02]  /*c180*/  IMAD.MOV.U32 R9, RZ, RZ, R163 ;  /* 0x000000ffff097224 */ /* 0x000fe400078e00a3 */
[----:B------:R-:W-:Y:S01]  /*c190*/  FMUL.FTZ R67, R67, R100 ;  /* 0x0000006443437220 */ /* 0x000fe20000410000 */
[----:B-1----:R-:W-:Y:S01]  /*c1a0*/  HMMA.16816.F32 R116, R4, R104, R116 ;  /* 0x000000680474723c */ /* 0x002fe20000001874 */
[----:B------:R-:W-:-:S02]  /*c1b0*/  IMAD.MOV.U32 R0, RZ, RZ, R162 ;  /* 0x000000ffff007224 */ /* 0x000fc400078e00a2 */
[-C--:B------:R-:W-:Y:S01]  /*c1c0*/  FMUL.FTZ R76, R76, R101.reuse ;  /* 0x000000654c4c7220 */ /* 0x080fe20000410000 */
[----:B------:R-:W-:Y:S02]  /*c1d0*/  IMAD.MOV.U32 R115, RZ, RZ, R161 ;  /* 0x000000ffff737224 */ /* 0x000fe400078e00a1 */
        /* <DEDUP_REMOVED lines=24> */
[----:B------:R-:W-:Y:S01]  /*c360*/  FMUL.FTZ R71, R71, R100 ;  /* 0x0000006447477220 */ /* 0x000fe20000410000 */
[----:B------:R-:W-:Y:S01]  /*c370*/  FMUL.FTZ R92, R92, R101 ;  /* 0x000000655c5c7220 */ /* 0x000fe20000410000 */
[----:B------:R-:W-:Y:S01]  /*c380*/  HMMA.16816.F32 R208, R4, R24, R36 ;  /* 0x0000001804d0723c */ /* 0x000fe20000001824 */
[----:B------:R-:W-:Y:S01]  /*c390*/  IMAD.MOV.U32 R41, RZ, RZ, R165 ;  /* 0x000000ffff297224 */ /* 0x000fe200078e00a5 */
[----:B------:R-:W-:Y:S01]  /*c3a0*/  MOV R40, R164 ;  /* 0x000000a400287202 */ /* 0x000fe20000000f00 */
[----:B------:R-:W-:Y:S01]  /*c3b0*/  IMAD.MOV.U32 R42, RZ, RZ, R160 ;  /* 0x000000ffff2a7224 */ /* 0x000fe200078e00a0 */
[----:B------:R-:W3:Y:S01]  /*c3c0*/  LDSM.16.MT88.4 R24, [R183+0xe000] ;  /* 0x00e00000b718783b */ /* 0x000ee20000004200 */
[----:B------:R-:W-:-:S02]  /*c3d0*/  IMAD.MOV.U32 R43, RZ, RZ, R157 ;  /* 0x000000ffff2b7224 */ /* 0x000fc400078e009d */
[-C--:B------:R-:W-:Y:S01]  /*c3e0*/  FMUL.FTZ R93, R93, R101.reuse ;  /* 0x000000655d5d7220 */ /* 0x080fe20000410000 */
[-C--:B------:R-:W-:Y:S01]  /*c3f0*/  FMUL.FTZ R94, R94, R100.reuse ;  /* 0x000000645e5e7220 */ /* 0x080fe20000410000 */
[----:B------:R-:W4:Y:S01]  /*c400*/  LDSM.16.MT88.4 R36, [R181+0x10000] ;  /* 0x01000000b524783b */ /* 0x000f220000004200 */
        /* <DEDUP_REMOVED lines=11> */
[----:B------:R-:W-:Y:S01]  /*c4c0*/  FMUL.FTZ R89, R89, R101 ;  /* 0x0000006559597220 */ /* 0x000fe20000410000 */
[-C--:B------:R-:W-:Y:S01]  /*c4d0*/  FMUL.FTZ R90, R90, R100.reuse ;  /* 0x000000645a5a7220 */ /* 0x080fe20000410000 */
[----:B------:R-:W-:Y:S01]  /*c4e0*/  FMUL.FTZ R91, R91, R100 ;  /* 0x000000645b5b7220 */ /* 0x000fe20000410000 */
[----:B------:R-:W-:Y:S01]  /*c4f0*/  HMMA.16816.F32 R120, R4, R106, R48 ;  /* 0x0000006a0478723c */ /* 0x000fe20000001830 */
[----:B------:R-:W-:Y:S01]  /*c500*/  IMAD.MOV.U32 R47, RZ, RZ, R158 ;  /* 0x000000ffff2f7224 */ /* 0x000fe200078e009e */
[----:B------:R-:W-:Y:S01]  /*c510*/  MOV R105, R212 ;  /* 0x000000d400697202 */ /* 0x000fe20000000f00 */
[----:B------:R-:W-:-:S02]  /*c520*/  IMAD.MOV.U32 R46, RZ, RZ, R156 ;  /* 0x000000ffff2e7224 */ /* 0x000fc400078e009c */
[-C--:B------:R-:W-:Y:S01]  /*c530*/  FMUL.FTZ R96, R96, R101.reuse ;  /* 0x0000006560607220 */ /* 0x080fe20000410000 */
[----:B------:R-:W-:Y:S01]  /*c540*/  IMAD.MOV.U32 R45, RZ, RZ, R159 ;  /* 0x000000ffff2d7224 */ /* 0x000fe200078e009f */
[C---:B--2---:R-:W-:Y:S01]  /*c550*/  HMMA.16816.F32 R160, R4.reuse, R34, R56 ;  /* 0x0000002204a0723c */ /* 0x044fe20000001838 */
[----:B------:R-:W-:Y:S02]  /*c560*/  IMAD.MOV.U32 R44, RZ, RZ, R2 ;  /* 0x000000ffff2c7224 */ /* 0x000fe400078e0002 */
[----:B------:R-:W-:Y:S01]  /*c570*/  FMUL.FTZ R97, R97, R101 ;  /* 0x0000006561617220 */ /* 0x000fe20000410000 */
[----:B------:R-:W-:Y:S02]  /*c580*/  IMAD.MOV.U32 R106, RZ, RZ, R214 ;  /* 0x000000ffff6a7224 */ /* 0x000fe400078e00d6 */
[----:B------:R-:W-:Y:S01]  /*c590*/  FMUL.FTZ R98, R98, R100 ;  /* 0x0000006462627220 */ /* 0x000fe20000410000 */
[----:B------:R-:W-:Y:S01]  /*c5a0*/  IMAD.MOV.U32 R107, RZ, RZ, R213 ;  /* 0x000000ffff6b7224 */ /* 0x000fe200078e00d5 */
[----:B------:R-:W-:Y:S01]  /*c5b0*/  HMMA.16816.F32 R156, R4, R32, R52 ;  /* 0x00000020049c723c */ /* 0x000fe20000001834 */
[----:B------:R-:W1:Y:S01]  /*c5c0*/  LDSM.16.MT88.4 R32, [R182+0x10000] ;  /* 0x01000000b620783b */ /* 0x000e620000004200 */
[----:B------:R-:W-:-:S02]  /*c5d0*/  IMAD.MOV.U32 R56, RZ, RZ, R30 ;  /* 0x000000ffff387224 */ /* 0x000fc400078e001e */
[----:B------:R-:W-:Y:S01]  /*c5e0*/  FMUL.FTZ R99, R99, R100 ;  /* 0x0000006463637220 */ /* 0x000fe20000410000 */
[----:B------:R-:W-:Y:S02]  /*c5f0*/  IMAD.MOV.U32 R57, RZ, RZ, R31 ;  /* 0x000000ffff397224 */ /* 0x000fe400078e001f */
[----:B------:R-:W-:Y:S01]  /*c600*/  IMAD.MOV.U32 R104, RZ, RZ, R19 ;  /* 0x000000ffff687224 */ /* 0x000fe200078e0013 */
[----:B------:R-:W-:Y:S01]  /*c610*/  MOV R54, R9 ;  /* 0x0000000900367202 */ /* 0x000fe20000000f00 */
[----:B------:R-:W-:Y:S01]  /*c620*/  IMAD.MOV.U32 R52, RZ, RZ, R0 ;  /* 0x000000ffff347224 */ /* 0x000fe200078e0000 */
[----:B---3--:R-:W-:Y:S01]  /*c630*/  HMMA.16816.F32 R128, R4, R26, R64 ;  /* 0x0000001a0480723c */ /* 0x008fe20000001840 */
[----:B------:R-:W-:Y:S01]  /*c640*/  LOP3.LUT R0, R17, UR5, RZ, 0x3c, !PT ;  /* 0x0000000511007c12 */ /* 0x000fe2000f8e3cff */
[----:B------:R-:W-:Y:S01]  /*c650*/  IMAD.MOV.U32 R53, RZ, RZ, R3 ;  /* 0x000000ffff357224 */ /* 0x000fe200078e0003 */
[----:B------:R-:W-:Y:S01]  /*c660*/  UIADD3 UR5, UR28, 0x1715609d, URZ ;  /* 0x1715609d1c057890 */ /* 0x000fe2000fffe03f */
[----:B------:R-:W-:-:S02]  /*c670*/  IMAD.MOV.U32 R55, RZ, RZ, R8 ;  /* 0x000000ffff377224 */ /* 0x000fc400078e0008 */
[----:B------:R-:W-:Y:S01]  /*c680*/  HMMA.16816.F32 R132, R4, R24, R60 ;  /* 0x000000180484723c */ /* 0x000fe2000000183c */
[----:B------:R-:W2:Y:S01]  /*c690*/  LDSM.16.MT88.4 R24, [R184+0x10000] ;  /* 0x01000000b818783b */ /* 0x000ea20000004200 */
[----:B------:R-:W-:Y:S01]  /*c6a0*/  IMAD.WIDE.U32 R30, R0, -0x326172a9, RZ ;  /* 0xcd9e8d57001e7825 */ /* 0x000fe200078e00ff */
[----:B------:R-:W-:-:S03]  /*c6b0*/  LOP3.LUT R17, R23, UR5, R20, 0x96, !PT ;  /* 0x0000000517117c12 */ /* 0x000fc6000f8e9614 */
[C---:B----4-:R-:W-:Y:S01]  /*c6c0*/  HMMA.16816.F32 R48, R4.reuse, R36, R68 ;  /* 0x000000240430723c */ /* 0x050fe20000001844 */
[----:B------:R-:W-:Y:S01]  /*c6d0*/  LOP3.LUT R2, R31, UR26, R56, 0x96, !PT ;  /* 0x0000001a1f027c12 */ /* 0x000fe2000f8e9638 */
[----:B------:R-:W-:Y:S01]  /*c6e0*/  IMAD.MOV.U32 R59, RZ, RZ, R18 ;  /* 0x000000ffff3b7224 */ /* 0x000fe200078e0012 */
[----:B------:R-:W-:Y:S02]  /*c6f0*/  LOP3.LUT R0, R29, UR22, R30, 0x96, !PT ;  /* 0x000000161d007c12 */ /* 0x000fe4000f8e961e */
[----:B------:R-:W-:Y:S01]  /*c700*/  MOV R63, R41 ;  /* 0x00000029003f7202 */ /* 0x000fe20000000f00 */
[----:B------:R-:W-:Y:S01]  /*c710*/  IMAD.WIDE.U32 R2, R2, -0x2daee0ad, RZ ;  /* 0xd2511f5302027825 */ /* 0x000fe200078e00ff */
[----:B------:R-:W-:Y:S03]  /*c720*/  HMMA.16816.F32 R72, R4, R38, R72 ;  /* 0x000000260448723c */ /* 0x000fe60000001848 */
[----:B------:R-:W-:Y:S01]  /*c730*/  IMAD.WIDE.U32 R8, R0, -0x2daee0ad, RZ ;  /* 0xd2511f5300087825 */ /* 0x000fe200078e00ff */
[----:B------:R-:W-:-:S03]  /*c740*/  LOP3.LUT R3, R3, UR21, R102, 0x96, !PT ;  /* 0x0000001503037c12 */ /* 0x000fc6000f8e9666 */
[----:B------:R-:W-:Y:S01]  /*c750*/  IMAD.MOV.U32 R36, RZ, RZ, R46 ;  /* 0x000000ffff247224 */ /* 0x000fe200078e002e */
[----:B------:R-:W-:Y:S01]  /*c760*/  LOP3.LUT R0, R9, UR13, R2, 0x96, !PT ;  /* 0x0000000d09007c12 */ /* 0x000fe2000f8e9602 */
[----:B------:R-:W-:Y:S01]  /*c770*/  IMAD.WIDE.U32 R2, R3, -0x326172a9, RZ ;  /* 0xcd9e8d5703027825 */ /* 0x000fe200078e00ff */
[----:B------:R-:W-:Y:S01]  /*c780*/  LOP3.LUT R9, R21, UR9, R10, 0x96, !PT ;  /* 0x0000000915097c12 */ /* 0x000fe2000f8e960a */
[----:B-1----:R-:W-:Y:S02]  /*c790*/  HMMA.16816.F32 R76, R4, R32, R76 ;  /* 0x00000020044c723c */ /* 0x002fe4000000184c */
[----:B------:R-:W-:Y:S01]  /*c7a0*/  IMAD.WIDE.U32 R10, R0, -0x326172a9, RZ ;  /* 0xcd9e8d57000a7825 */ /* 0x000fe200078e00ff */
[----:B------:R-:W-:-:S03]  /*c7b0*/  LOP3.LUT R3, R3, UR19, R28, 0x96, !PT ;  /* 0x0000001303037c12 */ /* 0x000fc6000f8e961c */
[----:B------:R-:W-:Y:S01]  /*c7c0*/  IMAD.MOV.U32 R46, RZ, RZ, R215 ;  /* 0x000000ffff2e7224 */ /* 0x000fe200078e00d7 */
[----:B------:R-:W-:Y:S01]  /*c7d0*/  HMMA.16816.F32 R64, R4, R34, R80 ;  /* 0x000000220440723c */ /* 0x000fe20000001850 */
[----:B------:R-:W1:Y:S01]  /*c7e0*/  LDSM.16.MT88.4 R32, [R183+0x10000] ;  /* 0x01000000b720783b */ /* 0x000e620000004200 */
[----:B------:R-:W-:Y:S01]  /*c7f0*/  LOP3.LUT R0, R11, UR9, R2, 0x96, !PT ;  /* 0x000000090b007c12 */ /* 0x000fe2000f8e9602 */
[----:B------:R-:W-:-:S04]  /*c800*/  IMAD.WIDE.U32 R18, R9, -0x2daee0ad, RZ ;  /* 0xd2511f5309127825 */ /* 0x000fc800078e00ff */
[----:B------:R-:W-:Y:S01]  /*c810*/  IMAD.WIDE.U32 R2, R3, -0x2daee0ad, RZ ;  /* 0xd2511f5303027825 */ /* 0x000fe200078e00ff */
[----:B------:R-:W-:Y:S01]  /*c820*/  LOP3.LUT R11, R19, UR4, R136, 0x96, !PT ;  /* 0x00000004130b7c12 */ /* 0x000fe2000f8e9688 */
[C---:B--2---:R-:W-:Y:S01]  /*c830*/  HMMA.16816.F32 R84, R4.reuse, R24, R84 ;  /* 0x000000180454723c */ /* 0x044fe20000001854 */
[----:B------:R-:W-:Y:S01]  /*c840*/  LOP3.LUT R19, R23, UR5, R20, 0x96, !PT ;  /* 0x0000000517137c12 */ /* 0x000fe2000f8e9614 */
[----:B------:R-:W-:Y:S01]  /*c850*/  IMAD.MOV.U32 R37, RZ, RZ, R45 ;  /* 0x000000ffff257224 */ /* 0x000fe200078e002d */
[----:B------:R-:W-:Y:S01]  /*c860*/  LOP3.LUT R9, R3, UR7, R8, 0x96, !PT ;  /* 0x0000000703097c12 */ /* 0x000fe2000f8e9608 */
[----:B------:R-:W-:Y:S02]  /*c870*/  IMAD.MOV.U32 R39, RZ, RZ, R47 ;  /* 0x000000ffff277224 */ /* 0x000fe400078e002f */
[----:B------:R-:W-:Y:S01]  /*c880*/  IMAD.MOV.U32 R38, RZ, RZ, R40 ;  /* 0x000000ffff267224 */ /* 0x000fe200078e0028 */
[----:B------:R-:W-:Y:S01]  /*c890*/  HMMA.16816.F32 R80, R4, R26, R88 ;  /* 0x0000001a0450723c */ /* 0x000fe20000001858 */
[----:B------:R-:W-:-:S02]  /*c8a0*/  IMAD.MOV.U32 R41, RZ, RZ, R112 ;  /* 0x000000ffff297224 */ /* 0x000fc400078e0070 */
[----:B------:R-:W-:Y:S02]  /*c8b0*/  IMAD.MOV.U32 R40, RZ, RZ, R113 ;  /* 0x000000ffff287224 */ /* 0x000fe400078e0071 */
[----:B------:R-:W-:Y:S02]  /*c8c0*/  IMAD.MOV.U32 R47, RZ, RZ, R114 ;  /* 0x000000ffff2f7224 */ /* 0x000fe400078e0072 */
[----:B------:R-:W-:Y:S01]  /*c8d0*/  IMAD.MOV.U32 R45, RZ, RZ, R115 ;  /* 0x000000ffff2d7224 */ /* 0x000fe200078e0073 */
[----:B------:R-:W-:Y:S01]  /*c8e0*/  MOV R89, R104 ;  /* 0x0000006800597202 */ /* 0x000fe20000000f00 */
[----:B------:R-:W-:Y:S02]  /*c8f0*/  IMAD.MOV.U32 R25, RZ, RZ, R43 ;  /* 0x000000ffff197224 */ /* 0x000fe400078e002b */
[----:B------:R-:W-:Y:S02]  /*c900*/  IMAD.MOV.U32 R58, RZ, RZ, R45 ;  /* 0x000000ffff3a7224 */ /* 0x000fe400078e002d */
[----:B------:R-:W-:-:S02]  /*c910*/  IMAD.MOV.U32 R71, RZ, RZ, R41 ;  /* 0x000000ffff477224 */ /* 0x000fc400078e0029 */
[----:B------:R-:W-:Y:S02]  /*c920*/  IMAD.MOV.U32 R70, RZ, RZ, R42 ;  /* 0x000000ffff467224 */ /* 0x000fe400078e002a */
[----:B------:R-:W-:Y:S02]  /*c930*/  IMAD.MOV.U32 R91, RZ, RZ, R55 ;  /* 0x000000ffff5b7224 */ /* 0x000fe400078e0037 */
[----:B------:R-:W-:Y:S02]  /*c940*/  IMAD.MOV.U32 R90, RZ, RZ, R107 ;  /* 0x000000ffff5a7224 */ /* 0x000fe400078e006b */
[----:B------:R-:W-:Y:S01]  /*c950*/  IMAD.MOV.U32 R88, RZ, RZ, R105 ;  /* 0x000000ffff587224 */ /* 0x000fe200078e0069 */
[C---:B-1----:R-:W-:Y:S06]  /*c960*/  HMMA.16816.F32 R212, R4.reuse, R32, R92 ;  /* 0x0000002004d4723c */ /* 0x042fec000000185c */
[----:B------:R-:W-:Y:S01]  /*c970*/  HMMA.16816.F32 R112, R4, R34, R96 ;  /* 0x000000220470723c */ /* 0x000fe20000001860 */
[----:B------:R-:W-:-:S04]  /*c980*/  IMAD.WIDE.U32 R32, R0, -0x2daee0ad, RZ ;  /* 0xd2511f5300207825 */ /* 0x000fc800078e00ff */
[----:B------:R-:W-:Y:S01]  /*c990*/  IMAD.MOV.U32 R93, RZ, RZ, R52 ;  /* 0x000000ffff5d7224 */ /* 0x000fe200078e0034 */
[----:B------:R-:W-:Y:S01]  /*c9a0*/  LOP3.LUT R0, R33, UR4, R2, 0x96, !PT ;  /* 0x0000000421007c12 */ /* 0x000fe2000f8e9602 */
[----:B------:R-:W-:Y:S01]  /*c9b0*/  IMAD.WIDE.U32 R2, R11, -0x326172a9, RZ ;  /* 0xcd9e8d570b027825 */ /* 0x000fe200078e00ff */
[----:B------:R-:W-:-:S03]  /*c9c0*/  MOV R98, R58 ;  /* 0x0000003a00627202 */ /* 0x000fc60000000f00 */
[----:B------:R-:W-:-:S04]  /*c9d0*/  IMAD.WIDE.U32 R4, R0, -0x326172a9, RZ ;  /* 0xcd9e8d5700047825 */ /* 0x000fc800078e00ff */
[----:B------:R-:W-:Y:S01]  /*c9e0*/  FFMA.FTZ R0, R152, UR6, -R16 ;  /* 0x0000000698007c23 */ /* 0x000fe20008010810 */
[----:B------:R-:W-:Y:S01]  /*c9f0*/  LOP3.LUT R8, R3, UR32, R22, 0x96, !PT ;  /* 0x0000002003087c12 */ /* 0x000fe2000f8e9616 */
[----:B------:R-:W-:Y:S01]  /*ca00*/  IMAD.MOV.U32 R97, RZ, RZ, R57 ;  /* 0x000000ffff617224 */ /* 0x000fe200078e0039 */
[C---:B------:R-:W-:Y:S01]  /*ca10*/  LOP3.LUT R11, R2.reuse, 0xff, RZ, 0xc0, !PT ;  /* 0x000000ff020b7812 */ /* 0x040fe200078ec0ff */
[----:B------:R-:W-:Y:S01]  /*ca20*/  IMAD.WIDE.U32 R6, R9, -0x326172a9, RZ ;  /* 0xcd9e8d5709067825 */ /* 0x000fe200078e00ff */
[----:B------:R-:W-:Y:S01]  /*ca30*/  LOP3.LUT R34, R2, 0xffff, RZ, 0xc0, !PT ;  /* 0x0000ffff02227812 */ /* 0x000fe200078ec0ff */
[----:B------:R-:W1:Y:S01]  /*ca40*/  LDSM.16.MT88.4 R20, [R182+0xc800] ;  /* 0x00c80000b614783b */ /* 0x000e620000004200 */
[--C-:B------:R-:W-:Y:S01]  /*ca50*/  SHF.R.U32.HI R35, RZ, 0x10, R2.reuse ;  /* 0x00000010ff237819 */ /* 0x100fe20000011602 */
[----:B------:R-:W-:Y:S01]  /*ca60*/  IMAD.MOV.U32 R57, RZ, RZ, R47 ;  /* 0x000000ffff397224 */ /* 0x000fe200078e002f */
[----:B------:R-:W-:Y:S01]  /*ca70*/  SHF.R.U32.HI R9, RZ, 0x18, R2 ;  /* 0x00000018ff097819 */ /* 0x000fe20000011602 */
[----:B------:R-:W-:Y:S01]  /*ca80*/  IMAD.WIDE.U32 R2, R17, -0x2daee0ad, RZ ;  /* 0xd2511f5311027825 */ /* 0x000fe200078e00ff */
[----:B------:R2:W-:Y:S01]  /*ca90*/  MUFU.EX2 R47, R0 ;  /* 0x00000000002f7308 */ /* 0x0005e20000000800 */
[----:B------:R-:W-:-:S02]  /*caa0*/  LOP3.LUT R45, R4, 0xffff, RZ, 0xc0, !PT ;  /* 0x0000ffff042d7812 */ /* 0x000fc400078ec0ff */
[----:B------:R-:W-:Y:S01]  /*cab0*/  IMAD.MOV.U32 R96, RZ, RZ, R56 ;  /* 0x000000ffff607224 */ /* 0x000fe200078e0038 */
[----:B------:R-:W-:Y:S01]  /*cac0*/  MOV R56, R40 ;  /* 0x0000002800387202 */ /* 0x000fe20000000f00 */
[----:B------:R-:W-:Y:S01]  /*cad0*/  IMAD.MOV.U32 R99, RZ, RZ, R59 ;  /* 0x000000ffff637224 */ /* 0x000fe200078e003b */
[----:B------:R-:W-:Y:S01]  /*cae0*/  LOP3.LUT R40, R5, UR32, R6, 0x96, !PT ;  /* 0x0000002005287c12 */ /* 0x000fe2000f8e9606 */
[----:B------:R-:W-:Y:S01]  /*caf0*/  IMAD.MOV.U32 R59, RZ, RZ, R44 ;  /* 0x000000ffff3b7224 */ /* 0x000fe200078e002c */
[----:B------:R-:W-:Y:S01]  /*cb00*/  LOP3.LUT R18, R3, UR27, R18, 0x96, !PT ;  /* 0x0000001b03127c12 */ /* 0x000fe2000f8e9612 */
[----:B------:R-:W-:Y:S01]  /*cb10*/  IMAD.MOV.U32 R94, RZ, RZ, R53 ;  /* 0x000000ffff5e7224 */ /* 0x000fe200078e0035 */
[C---:B------:R-:W-:Y:S01]  /*cb20*/  LOP3.LUT R33, R2.reuse, 0xff, RZ, 0xc0, !PT ;  /* 0x000000ff02217812 */ /* 0x040fe200078ec0ff */
[----:B------:R-:W-:Y:S01]  /*cb30*/  IMAD.MOV.U32 R152, RZ, RZ, R57 ;  /* 0x000000ffff987224 */ /* 0x000fe200078e0039 */
[----:B------:R-:W-:Y:S01]  /*cb40*/  LOP3.LUT R44, R2, 0xffff, RZ, 0xc0, !PT ;  /* 0x0000ffff022c7812 */ /* 0x000fe200078ec0ff */
[----:B------:R-:W-:Y:S01]  /*cb50*/  IMAD.MOV.U32 R92, RZ, RZ, R59 ;  /* 0x000000ffff5c7224 */ /* 0x000fe200078e003b */
[----:B------:R-:W-:-:S02]  /*cb60*/  SHF.R.U32.HI R43, RZ, 0x10, R2 ;  /* 0x00000010ff2b7819 */ /* 0x000fc40000011602 */
[----:B------:R-:W-:Y:S01]  /*cb70*/  SHF.R.U32.HI R17, RZ, 0x18, R2 ;  /* 0x00000018ff117819 */ /* 0x000fe20000011602 */
[----:B--2---:R-:W-:Y:S01]  /*cb80*/  FFMA.FTZ R0, R154, UR6, -R16 ;  /* 0x000000069a007c23 */ /* 0x004fe20008010810 */
[----:B------:R-:W-:Y:S01]  /*cb90*/  SHF.R.U32.HI R5, RZ, 0x18, R4 ;  /* 0x00000018ff057819 */ /* 0x000fe20000011604 */
[----:B------:R-:W-:Y:S01]  /*cba0*/  IMAD.WIDE.U32 R2, R19, -0x2daee0ad, RZ ;  /* 0xd2511f5313027825 */ /* 0x000fe200078e00ff */
[----:B------:R-:W-:Y:S01]  /*cbb0*/  LOP3.LUT R6, R4, 0xff, RZ, 0xc0, !PT ;  /* 0x000000ff04067812 */ /* 0x000fe200078ec0ff */
[----:B------:R2:W3:Y:S01]  /*cbc0*/  MUFU.EX2 R95, R0 ;  /* 0x00000000005f7308 */ /* 0x0004e20000000800 */
[----:B------:R-:W-:Y:S01]  /*cbd0*/  ISETP.LE.U32.AND P4, PT, R5, UR15, PT ;  /* 0x0000000f05007c0c */ /* 0x000fe2000bf83070 */
[----:B------:R-:W-:Y:S01]  /*cbe0*/  IMAD.MOV.U32 R154, RZ, RZ, R56 ;  /* 0x000000ffff9a7224 */ /* 0x000fe200078e0038 */
[----:B------:R-:W-:Y:S02]  /*cbf0*/  LOP3.LUT R5, R2, 0xffff, RZ, 0xc0, !PT ;  /* 0x0000ffff02057812 */ /* 0x000fe400078ec0ff */
[----:B------:R-:W-:-:S02]  /*cc00*/  SHF.R.U32.HI R41, RZ, 0x10, R4 ;  /* 0x00000010ff297819 */ /* 0x000fc40000011604 */
[----:B------:R-:W-:Y:S02]  /*cc10*/  LOP3.LUT R42, R7, UR5, R10, 0x96, !PT ;  /* 0x00000005072a7c12 */ /* 0x000fe4000f8e960a */
[----:B------:R-:W-:Y:S02]  /*cc20*/  ISETP.LE.U32.AND P2, PT, R9, UR15, PT ;  /* 0x0000000f09007c0c */ /* 0x000fe4000bf43070 */
[----:B------:R-:W-:Y:S02]  /*cc30*/  ISETP.LE.U32.AND P1, PT, R6, UR15, PT ;  /* 0x0000000f06007c0c */ /* 0x000fe4000bf23070 */
[----:B------:R-:W-:Y:S02]  /*cc40*/  LOP3.LUT R4, R8, 0xff, RZ, 0xc0, !PT ;  /* 0x000000ff08047812 */ /* 0x000fe400078ec0ff */
[----:B------:R-:W-:Y:S01]  /*cc50*/  LOP3.LUT R9, R2, 0xff, RZ, 0xc0, !PT ;  /* 0x000000ff02097812 */ /* 0x000fe200078ec0ff */
[----:B--2---:R-:W-:Y:S01]  /*cc60*/  FFMA.FTZ R0, R147, UR6, -R16 ;  /* 0x0000000693007c23 */ /* 0x004fe20008010810 */
[----:B------:R-:W-:-:S02]  /*cc70*/  SHF.R.U32.HI R6, RZ, 0x10, R2 ;  /* 0x00000010ff067819 */ /* 0x000fc40000011602 */
[----:B------:R-:W-:Y:S01]  /*cc80*/  SHF.R.U32.HI R7, RZ, 0x18, R2 ;  /* 0x00000018ff077819 */ /* 0x000fe20000011602 */
[----:B------:R2:W-:Y:S01]  /*cc90*/  MUFU.EX2 R69, R0 ;  /* 0x0000000000457308 */ /* 0x0005e20000000800 */
[----:B------:R-:W-:Y:S01]  /*cca0*/  SHF.R.U32.HI R2, RZ, 0x18, R8 ;  /* 0x00000018ff027819 */ /* 0x000fe20000011608 */
[----:B------:R-:W-:Y:S01]  /*ccb0*/  @!P2 HADD2 R247, -R150.H0_H0, -RZ.H0_H0 ;  /* 0xa00000ff96f7a230 */ /* 0x000fe20000000900 */
[----:B------:R-:W-:Y:S01]  /*ccc0*/  ISETP.LE.U32.AND P0, PT, R4, UR15, PT ;  /* 0x0000000f04007c0c */ /* 0x000fe2000bf03070 */
[----:B------:R-:W-:Y:S01]  /*ccd0*/  FFMA.FTZ R4, R168, UR6, -R15 ;  /* 0x00000006a8047c23 */ /* 0x000fe2000801080f */
[----:B------:R-:W-:Y:S02]  /*cce0*/  ISETP.LE.U32.AND P5, PT, R2, UR15, PT ;  /* 0x0000000f02007c0c */ /* 0x000fe4000bfa3070 */
[----:B------:R-:W-:Y:S01]  /*ccf0*/  SHF.R.U32.HI R2, RZ, 0x8, R5 ;  /* 0x00000008ff027819 */ /* 0x000fe20000011605 */
[----:B------:R4:W-:Y:S01]  /*cd00*/  MUFU.EX2 R68, R4 ;  /* 0x0000000400447308 */ /* 0x0009e20000000800 */
[----:B------:R-:W-:-:S02]  /*cd10*/  ISETP.LE.U32.AND P3, PT, R11, UR15, PT ;  /* 0x0000000f0b007c0c */ /* 0x000fc4000bf63070 */
[----:B------:R-:W-:Y:S02]  /*cd20*/  PRMT R11, R9, 0x5410, R2 ;  /* 0x00005410090b7816 */ /* 0x000fe40000000002 */
[----:B------:R-:W-:Y:S02]  /*cd30*/  LOP3.LUT R2, R8, 0xffff, RZ, 0xc0, !PT ;  /* 0x0000ffff08027812 */ /* 0x000fe400078ec0ff */
[----:B------:R-:W-:Y:S01]  /*cd40*/  @!P2 PRMT R150, R247, 0x5410, RZ ;  /* 0x00005410f796a816 */ /* 0x000fe200000000ff */
[----:B------:R-:W-:Y:S01]  /*cd50*/  @!P0 HADD2 R140, -R220.H0_H0, -RZ.H0_H0 ;  /* 0xa00000ffdc8c8230 */ /* 0x000fe20000000900 */
[----:B--2---:R-:W-:Y:S01]  /*cd60*/  LOP3.LUT R0, R3, UR27, R138, 0x96, !PT ;  /* 0x0000001b03007c12 */ /* 0x004fe2000f8e968a */
[----:B------:R-:W-:Y:S01]  /*cd70*/  FFMA.FTZ R3, R153, UR6, -R16 ;  /* 0x0000000699037c23 */ /* 0x000fe20008010810 */
[----:B------:R-:W-:Y:S02]  /*cd80*/  IMAD.MOV.U32 R153, RZ, RZ, R71 ;  /* 0x000000ffff997224 */ /* 0x000fe400078e0047 */
[----:B------:R-:W-:Y:S01]  /*cd90*/  @!P5 HADD2 R244, -R216.H0_H0, -RZ.H0_H0 ;  /* 0xa00000ffd8f4d230 */ /* 0x000fe20000000900 */
[----:B------:R-:W-:Y:S01]  /*cda0*/  SHF.R.U32.HI R5, RZ, 0x10, R0 ;  /* 0x00000010ff057819 */ /* 0x000fe20000011600 */
[----:B------:R2:W5:Y:S01]  /*cdb0*/  MUFU.EX2 R61, R3 ;  /* 0x00000003003d7308 */ /* 0x0005620000000800 */
[----:B------:R-:W-:Y:S01]  /*cdc0*/  @!P0 PRMT R220, R140, 0x5410, RZ ;  /* 0x000054108cdc8816 */ /* 0x000fe200000000ff */
[----:B------:R-:W-:-:S02]  /*cdd0*/  IMAD.MOV.U32 R71, RZ, RZ, R106 ;  /* 0x000000ffff477224 */ /* 0x000fc400078e006a */
[----:B----4-:R-:W-:Y:S01]  /*cde0*/  FFMA.FTZ R4, R169, UR6, -R15 ;  /* 0x00000006a9047c23 */ /* 0x010fe2000801080f */
[----:B------:R-:W-:Y:S01]  /*cdf0*/  @!P3 HADD2 R223, -R179.H0_H0, -RZ.H0_H0 ;  /* 0xa00000ffb3dfb230 */ /* 0x000fe20000000900 */
[----:B------:R-:W-:Y:S02]  /*ce00*/  @!P5 PRMT R216, R244, 0x5410, RZ ;  /* 0x00005410f4d8d816 */ /* 0x000fe400000000ff */
[----:B------:R-:W-:Y:S01]  /*ce10*/  ISETP.LE.U32.AND P5, PT, R33, UR15, PT ;  /* 0x0000000f21007c0c */ /* 0x000fe2000bfa3070 */
[----:B------:R4:W1:Y:S01]  /*ce20*/  MUFU.EX2 R19, R4 ;  /* 0x0000000400137308 */ /* 0x0008620000000800 */
[----:B------:R-:W-:Y:S02]  /*ce30*/  @!P3 PRMT R179, R223, 0x5410, RZ ;  /* 0x00005410dfb3b816 */ /* 0x000fe400000000ff */
[----:B------:R-:W-:Y:S02]  /*ce40*/  ISETP.LE.U32.AND P3, PT, R17, UR15, PT ;  /* 0x0000000f11007c0c */ /* 0x000fe4000bf63070 */
[----:B--2---:R-:W-:-:S02]  /*ce50*/  SHF.R.U32.HI R3, RZ, 0x10, R8 ;  /* 0x00000010ff037819 */ /* 0x004fc40000011608 */
[----:B------:R-:W-:Y:S02]  /*ce60*/  LOP3.LUT R8, R0, 0xff, RZ, 0xc0, !PT ;  /* 0x000000ff00087812 */ /* 0x000fe400078ec0ff */
[----:B------:R-:W-:-:S04]  /*ce70*/  LOP3.LUT R3, R3, 0xff, RZ, 0xc0, !PT ;  /* 0x000000ff03037812 */ /* 0x000fc800078ec0ff */
[----:B------:R-:W-:Y:S01]  /*ce80*/  ISETP.LE.U32.AND P6, PT, R3, UR15, PT ;  /* 0x0000000f03007c0c */ /* 0x000fe2000bfc3070 */
[----:B----4-:R-:W-:Y:S01]  /*ce90*/  FFMA.FTZ R4, R155, UR6, -R15 ;  /* 0x000000069b047c23 */ /* 0x010fe2000801080f */
[----:B------:R-:W-:-:S03]  /*cea0*/  LOP3.LUT R3, R6, 0xff, RZ, 0xc0, !PT ;  /* 0x000000ff06037812 */ /* 0x000fc600078ec0ff */
[----:B------:R3:W-:Y:S01]  /*ceb0*/  MUFU.EX2 R62, R4 ;  /* 0x00000004003e7308 */ /* 0x0007e20000000800 */
[----:B------:R-:W-:Y:S02]  /*cec0*/  PRMT R10, R3, 0x5410, R7 ;  /* 0x00005410030a7816 */ /* 0x000fe40000000007 */
[----:B------:R-:W-:Y:S02]  /*ced0*/  SHF.R.U32.HI R3, RZ, 0x8, R2 ;  /* 0x00000008ff037819 */ /* 0x000fe40000011602 */
[----:B------:R-:W-:Y:S02]  /*cee0*/  LOP3.LUT R2, R0, 0xffff, RZ, 0xc0, !PT ;  /* 0x0000ffff00027812 */ /* 0x000fe400078ec0ff */
[----:B------:R-:W-:Y:S01]  /*cef0*/  LOP3.LUT R6, R3, 0xffff, RZ, 0xc0, !PT ;  /* 0x0000ffff03067812 */ /* 0x000fe200078ec0ff */
[----:B------:R-:W-:Y:S01]  /*cf00*/  @!P6 HADD2 R245, -R217.H0_H0, -RZ.H0_H0 ;  /* 0xa00000ffd9f5e230 */ /* 0x000fe20000000900 */
[----:B------:R-:W-:Y:S01]  /*cf10*/  SHF.R.U32.HI R3, RZ, 0x8, R2 ;  /* 0x00000008ff037819 */ /* 0x000fe20000011602 */
[----:B------:R-:W-:Y:S01]  /*cf20*/  FFMA.FTZ R2, R170, UR6, -R15 ;  /* 0x00000006aa027c23 */ /* 0x000fe2000801080f */
[----:B------:R-:W-:-:S02]  /*cf30*/  SHF.R.U32.HI R7, RZ, 0x18, R0 ;  /* 0x00000018ff077819 */ /* 0x000fc40000011600 */
[----:B------:R-:W-:Y:S01]  /*cf40*/  LOP3.LUT R0, R5, 0xff, RZ, 0xc0, !PT ;  /* 0x000000ff05007812 */ /* 0x000fe200078ec0ff */
[----:B------:R1:W2:Y:S01]  /*cf50*/  MUFU.EX2 R60, R2 ;  /* 0x00000002003c7308 */ /* 0x0002a20000000800 */
[----:B------:R-:W-:Y:S02]  /*cf60*/  PRMT R5, R8, 0x5410, R3 ;  /* 0x0000541008057816 */ /* 0x000fe40000000003 */
[----:B---3--:R-:W-:Y:S02]  /*cf70*/  F2FP.F16.F32.PACK_AB R4, R95, R47 ;  /* 0x0000002f5f04723e */ /* 0x008fe400000000ff */
[----:B------:R-:W-:Y:S02]  /*cf80*/  PRMT R3, R0, 0x5410, R7 ;  /* 0x0000541000037816 */ /* 0x000fe40000000007 */
[C---:B------:R-:W-:Y:S02]  /*cf90*/  PRMT R149, R4.reuse, 0x7610, R149 ;  /* 0x0000761004957816 */ /* 0x040fe40000000095 */
[----:B------:R-:W-:-:S02]  /*cfa0*/  PRMT R147, R4, 0x7632, R147 ;  /* 0x0000763204937816 */ /* 0x000fc40000000093 */
[----:B------:R-:W-:Y:S02]  /*cfb0*/  HSET2.LE.AND R0, R5, R14, PT ;  /* 0x0000000e05007233 */ /* 0x000fe40003803000 */
[----:B-----5:R-:W-:Y:S02]  /*cfc0*/  F2FP.F16.F32.PACK_AB R4, R61, R69 ;  /* 0x000000453d04723e */ /* 0x020fe400000000ff */
[----:B------:R-:W-:Y:S02]  /*cfd0*/  ISETP.LE.U32.AND P0, PT, R6, UR15, PT ;  /* 0x0000000f06007c0c */ /* 0x000fe4000bf03070 */
[----:B-1----:R-:W-:Y:S02]  /*cfe0*/  F2FP.F16.F32.PACK_AB R2, R19, R68 ;  /* 0x000000441302723e */ /* 0x002fe400000000ff */
[----:B------:R-:W-:Y:S02]  /*cff0*/  PRMT R144, R4, 0x7610, R144 ;  /* 0x0000761004907816 */ /* 0x000fe40000000090 */
[----:B------:R-:W-:-:S02]  /*d000*/  PRMT R148, R2, 0x7610, R148 ;  /* 0x0000761002947816 */ /* 0x000fc40000000094 */
[----:B------:R-:W-:Y:S02]  /*d010*/  PRMT R146, R2, 0x7632, R146 ;  /* 0x0000763202927816 */ /* 0x000fe40000000092 */
[----:B------:R-:W-:Y:S02]  /*d020*/  HSET2.LE.AND R2, R3, R14, PT ;  /* 0x0000000e03027233 */ /* 0x000fe40003803000 */
[----:B------:R-:W-:Y:S01]  /*d030*/  PRMT R3, R149, 0x5410, R147 ;  /* 0x0000541095037816 */ /* 0x000fe20000000093 */
[----:B------:R-:W-:Y:S01]  /*d040*/  @!P0 HADD2 R141, -R219.H0_H0, -RZ.H0_H0 ;  /* 0xa00000ffdb8d8230 */ /* 0x000fe20000000900 */
[----:B------:R-:W-:Y:S02]  /*d050*/  PRMT R142, R4, 0x7632, R142 ;  /* 0x00007632048e7816 */ /* 0x000fe4000000008e */
[----:B------:R-:W-:Y:S01]  /*d060*/  LOP3.LUT R8, R0, R3, RZ, 0xc0, !PT ;  /* 0x0000000300087212 */ /* 0x000fe200078ec0ff */
[----:B------:R-:W1:Y:S01]  /*d070*/  LDSM.16.MT88.4 R4, [R184+0xc800] ;  /* 0x00c80000b804783b */ /* 0x000e620000004200 */
[----:B------:R-:W-:-:S02]  /*d080*/  PRMT R0, R148, 0x5410, R146 ;  /* 0x0000541094007816 */ /* 0x000fc40000000092 */
[----:B--2---:R-:W-:Y:S02]  /*d090*/  F2FP.F16.F32.PACK_AB R3, R60, R62 ;  /* 0x0000003e3c03723e */ /* 0x004fe400000000ff */
[----:B------:R-:W-:Y:S02]  /*d0a0*/  LOP3.LUT R9, R2, R0, RZ, 0xc0, !PT ;  /* 0x0000000002097212 */ /* 0x000fe400078ec0ff */
[----:B------:R-:W-:Y:S02]  /*d0b0*/  HSET2.LE.AND R0, R11, R14, PT ;  /* 0x0000000e0b007233 */ /* 0x000fe40003803000 */
[C---:B------:R-:W-:Y:S02]  /*d0c0*/  PRMT R145, R3.reuse, 0x7610, R145 ;  /* 0x0000761003917816 */ /* 0x040fe40000000091 */
[----:B------:R-:W-:Y:S02]  /*d0d0*/  PRMT R143, R3, 0x7632, R143 ;  /* 0x00007632038f7816 */ /* 0x000fe4000000008f */
[----:B------:R-:W-:-:S02]  /*d0e0*/  PRMT R3, R144, 0x5410, R142 ;  /* 0x0000541090037816 */ /* 0x000fc4000000008e */
[----:B------:R-:W-:Y:S02]  /*d0f0*/  HSET2.LE.AND R2, R10, R14, PT ;  /* 0x0000000e0a027233 */ /* 0x000fe40003803000 */
[----:B------:R-:W-:Y:S01]  /*d100*/  LOP3.LUT R10, R0, R3, RZ, 0xc0, !PT ;  /* 0x00000003000a7212 */ /* 0x000fe200078ec0ff */
[----:B------:R-:W-:Y:S01]  /*d110*/  IMAD.MOV.U32 R3, RZ, RZ, R25 ;  /* 0x000000ffff037224 */ /* 0x000fe200078e0019 */
[----:B------:R-:W-:Y:S01]  /*d120*/  PRMT R0, R145, 0x5410, R143 ;  /* 0x0000541091007816 */ /* 0x000fe2000000008f */
[----:B------:R-:W2:Y:S01]  /*d130*/  LDSM.16.MT88.4 R24, [R181+0xc800] ;  /* 0x00c80000b518783b */ /* 0x000ea20000004200 */
[----:B------:R-:W-:Y:S02]  /*d140*/  @!P0 PRMT R219, R141, 0x5410, RZ ;  /* 0x000054108ddb8816 */ /* 0x000fe400000000ff */
[----:B------:R-:W-:Y:S01]  /*d150*/  LOP3.LUT R11, R2, R0, RZ, 0xc0, !PT ;  /* 0x00000000020b7212 */ /* 0x000fe200078ec0ff */
[----:B------:R-:W-:Y:S01]  /*d160*/  IMAD.MOV.U32 R0, RZ, RZ, R54 ;  /* 0x000000ffff007224 */ /* 0x000fe200078e0036 */
[----:B------:R-:W-:-:S05]  /*d170*/  @!P6 PRMT R217, R245, 0x5410, RZ ;  /* 0x00005410f5d9e816 */ /* 0x000fca00000000ff */
[C---:B------:R-:W-:Y:S06]  /*d180*/  HMMA.16816.F32 R108, R8.reuse, R20, R108 ;  /* 0x00000014086c723c */ /* 0x040fec000000186c */
[C---:B------:R-:W-:Y:S01]  /*d190*/  HMMA.16816.F32 R56, R8.reuse, R22, R232 ;  /* 0x000000160838723c */ /* 0x040fe200000018e8 */
[----:B------:R-:W3:Y:S05]  /*d1a0*/  LDSM.16.MT88.4 R20, [R181+0xe800] ;  /* 0x00e80000b514783b */ /* 0x000eea0000004200 */
[----:B-1----:R-:W-:Y:S01]  /*d1b0*/  HMMA.16816.F32 R116, R8, R4, R116 ;  /* 0x000000040874723c */ /* 0x002fe20000001874 */
[----:B------:R-:W-:-:S02]  /*d1c0*/  IMAD.MOV.U32 R234, RZ, RZ, R99 ;  /* 0x000000ffffea7224 */ /* 0x000fc400078e0063 */
[----:B------:R-:W-:Y:S02]  /*d1d0*/  IMAD.MOV.U32 R99, RZ, RZ, R63 ;  /* 0x000000ffff637224 */ /* 0x000fe400078e003f */
[----:B------:R-:W-:Y:S02]  /*d1e0*/  IMAD.MOV.U32 R233, RZ, RZ, R71 ;  /* 0x000000ffffe97224 */ /* 0x000fe400078e0047 */
[----:B------:R-:W-:Y:S02]  /*d1f0*/  IMAD.MOV.U32 R235, RZ, RZ, R93 ;  /* 0x000000ffffeb7224 */ /* 0x000fe400078e005d */
[----:B------:R-:W-:Y:S01]  /*d200*/  IMAD.MOV.U32 R232, RZ, RZ, R94 ;  /* 0x000000ffffe87224 */ /* 0x000fe200078e005e */
[C---:B--2---:R-:W-:Y:S06]  /*d210*/  HMMA.16816.F32 R104, R8.reuse, R24, R240 ;  /* 0x000000180868723c */ /* 0x044fec00000018f0 */
[----:B------:R-:W-:Y:S01]  /*d220*/  HMMA.16816.F32 R52, R8, R26, R236 ;  /* 0x0000001a0834723c */ /* 0x000fe200000018ec */
[----:B------:R-:W1:Y:S01]  /*d230*/  LDSM.16.MT88.4 R24, [R183+0xc800] ;  /* 0x00c80000b718783b */ /* 0x000e620000004200 */
[----:B------:R-:W-:-:S02]  /*d240*/  IMAD.MOV.U32 R241, RZ, RZ, R62 ;  /* 0x000000fffff17224 */ /* 0x000fc400078e003e */
[----:B------:R-:W-:Y:S02]  /*d250*/  IMAD.MOV.U32 R242, RZ, RZ, R61 ;  /* 0x000000fffff27224 */ /* 0x000fe400078e003d */
[----:B------:R-:W-:Y:S01]  /*d260*/  IMAD.MOV.U32 R243, RZ, RZ, R60 ;  /* 0x000000fffff37224 */ /* 0x000fe200078e003c */
[----:B------:R-:W-:Y:S01]  /*d270*/  MOV R239, R95 ;  /* 0x0000005f00ef7202 */ /* 0x000fe20000000f00 */
[----:B------:R-:W-:Y:S01]  /*d280*/  HMMA.16816.F32 R60, R8, R6, R228 ;  /* 0x00000006083c723c */ /* 0x000fe200000018e4 */
[----:B------:R-:W2:Y:S01]  /*d290*/  LDSM.16.MT88.4 R4, [R182+0xe800] ;  /* 0x00e80000b604783b */ /* 0x000ea20000004200 */
[----:B------:R-:W-:Y:S02]  /*d2a0*/  IMAD.MOV.U32 R238, RZ, RZ, R70 ;  /* 0x000000ffffee7224 */ /* 0x000fe400078e0046 */
[----:B------:R-:W-:Y:S02]  /*d2b0*/  IMAD.MOV.U32 R240, RZ, RZ, R69 ;  /* 0x000000fffff07224 */ /* 0x000fe400078e0045 */
[----:B------:R-:W-:Y:S01]  /*d2c0*/  IMAD.MOV.U32 R237, RZ, RZ, R68 ;  /* 0x000000ffffed7224 */ /* 0x000fe200078e0044 */
[----:B------:R-:W-:Y:S01]  /*d2d0*/  MOV R231, R153 ;  /* 0x0000009900e77202 */ /* 0x000fe20000000f00 */
[----:B------:R-:W-:-:S02]  /*d2e0*/  IMAD.MOV.U32 R236, RZ, RZ, R92 ;  /* 0x000000ffffec7224 */ /* 0x000fc400078e005c */
[C---:B---3--:R-:W-:Y:S01]  /*d2f0*/  HMMA.16816.F32 R92, R8.reuse, R22, R172 ;  /* 0x00000016085c723c */ /* 0x048fe200000018ac */
[----:B------:R-:W-:Y:S02]  /*d300*/  IMAD.MOV.U32 R228, RZ, RZ, R98 ;  /* 0x000000ffffe47224 */ /* 0x000fe400078e0062 */
[----:B------:R-:W-:Y:S02]  /*d310*/  IMAD.MOV.U32 R230, RZ, RZ, R154 ;  /* 0x000000ffffe67224 */ /* 0x000fe400078e009a */
[----:B------:R-:W-:Y:S02]  /*d320*/  IMAD.MOV.U32 R229, RZ, RZ, R152 ;  /* 0x000000ffffe57224 */ /* 0x000fe400078e0098 */
[----:B------:R-:W-:Y:S02]  /*d330*/  IMAD.MOV.U32 R172, RZ, RZ, R96 ;  /* 0x000000ffffac7224 */ /* 0x000fe400078e0060 */
[----:B------:R-:W-:Y:S02]  /*d340*/  IMAD.MOV.U32 R173, RZ, RZ, R97 ;  /* 0x000000ffffad7224 */ /* 0x000fe400078e0061 */
[----:B------:R-:W-:Y:S01]  /*d350*/  IMAD.MOV.U32 R174, RZ, RZ, R99 ;  /* 0x000000ffffae7224 */ /* 0x000fe200078e0063 */
[----:B------:R-:W-:Y:S01]  /*d360*/  LOP3.LUT R2, R31, UR26, R172, 0x96, !PT ;  /* 0x0000001a1f027c12 */ /* 0x000fe2000f8e96ac */
[----:B------:R-:W-:Y:S01]  /*d370*/  IMAD.MOV.U32 R175, RZ, RZ, R171 ;  /* 0x000000ffffaf7224 */ /* 0x000fe200078e00ab */
[C---:B-1----:R-:W-:Y:S06]  /*d380*/  HMMA.16816.F32 R124, R8.reuse, R24, R124 ;  /* 0x00000018087c723c */ /* 0x042fec000000187c */
[C---:B------:R-:W-:Y:S01]  /*d390*/  HMMA.16816.F32 R68, R8.reuse, R26, R224 ;  /* 0x0000001a0844723c */ /* 0x040fe200000018e0 */
[----:B------:R-:W1:Y:S05]  /*d3a0*/  LDSM.16.MT88.4 R24, [R184+0xe800] ;  /* 0x00e80000b818783b */ /* 0x000e6a0000004200 */
[----:B--2---:R-:W-:Y:S01]  /*d3b0*/  HMMA.16816.F32 R96, R8, R4, R164 ;  /* 0x000000040860723c */ /* 0x004fe200000018a4 */
[----:B------:R-:W-:Y:S01]  /*d3c0*/  IMAD.MOV.U32 R227, RZ, RZ, R88 ;  /* 0x000000ffffe37224 */ /* 0x000fe200078e0058 */
[----:B------:R-:W-:Y:S01]  /*d3d0*/  MOV R225, R90 ;  /* 0x0000005a00e17202 */ /* 0x000fe20000000f00 */
[----:B------:R-:W-:-:S02]  /*d3e0*/  IMAD.MOV.U32 R224, RZ, RZ, R89 ;  /* 0x000000ffffe07224 */ /* 0x000fc400078e0059 */
[----:B------:R-:W-:Y:S01]  /*d3f0*/  IMAD.MOV.U32 R226, RZ, RZ, R91 ;  /* 0x000000ffffe27224 */ /* 0x000fe200078e005b */
[C---:B------:R-:W-:Y:S01]  /*d400*/  HMMA.16816.F32 R120, R8.reuse, R6, R120 ;  /* 0x000000060878723c */ /* 0x040fe20000001878 */
[----:B------:R-:W2:Y:S05]  /*d410*/  LDSM.16.MT88.4 R4, [R181+0x10800] ;  /* 0x01080000b504783b */ /* 0x000eaa0000004200 */
[C---:B------:R-:W-:Y:S01]  /*d420*/  HMMA.16816.F32 R88, R8.reuse, R20, R208 ;  /* 0x000000140858723c */ /* 0x040fe200000018d0 */
[----:B------:R-:W3:Y:S05]  /*d430*/  LDSM.16.MT88.4 R20, [R183+0xe800] ;  /* 0x00e80000b714783b */ /* 0x000eea0000004200 */
[C---:B-1----:R-:W-:Y:S06]  /*d440*/  HMMA.16816.F32 R152, R8.reuse, R24, R156 ;  /* 0x000000180898723c */ /* 0x042fec000000189c */
[C---:B------:R-:W-:Y:S01]  /*d450*/  HMMA.16816.F32 R160, R8.reuse, R26, R160 ;  /* 0x0000001a08a0723c */ /* 0x040fe200000018a0 */
[----:B------:R-:W-:Y:S01]  /*d460*/  IMAD.MOV.U32 R156, RZ, RZ, R0 ;  /* 0x000000ffff9c7224 */ /* 0x000fe200078e0000 */
[----:B------:R-:W-:Y:S01]  /*d470*/  SHF.R.U32.HI R0, RZ, 0x8, R34 ;  /* 0x00000008ff007819 */ /* 0x000fe20000011622 */
[----:B------:R-:W-:Y:S01]  /*d480*/  IMAD.MOV.U32 R157, RZ, RZ, R3 ;  /* 0x000000ffff9d7224 */ /* 0x000fe200078e0003 */
[----:B------:R-:W-:Y:S01]  /*d490*/  LOP3.LUT R3, R29, UR22, R30, 0x96, !PT ;  /* 0x000000161d037c12 */ /* 0x000fe2000f8e961e */
[----:B------:R-:W-:Y:S01]  /*d4a0*/  IMAD.MOV.U32 R158, RZ, RZ, R38 ;  /* 0x000000ffff9e7224 */ /* 0x000fe200078e0026 */
[----:B------:R-:W-:Y:S01]  /*d4b0*/  LOP3.LUT R0, R0, 0xffff, RZ, 0xc0, !PT ;  /* 0x0000ffff00007812 */ /* 0x000fe200078ec0ff */
[----:B--2---:R-:W-:Y:S01]  /*d4c0*/  HMMA.16816.F32 R208, R8, R4, R48 ;  /* 0x0000000408d0723c */ /* 0x004fe20000001830 */
[----:B------:R-:W-:Y:S01]  /*d4d0*/  IMAD.MOV.U32 R159, RZ, RZ, R39 ;  /* 0x000000ffff9f7224 */ /* 0x000fe200078e0027 */
[----:B------:R-:W1:Y:S01]  /*d4e0*/  LDSM.16.MT88.4 R24, [R184+0x10800] ;  /* 0x01080000b818783b */ /* 0x000e620000004200 */
[----:B------:R-:W-:-:S02]  /*d4f0*/  ISETP.LE.U32.AND P0, PT, R0, UR15, PT ;  /* 0x0000000f00007c0c */ /* 0x000fc4000bf03070 */
[----:B------:R-:W-:Y:S01]  /*d500*/  LOP3.LUT R0, R35, 0xff, RZ, 0xc0, !PT ;  /* 0x000000ff23007812 */ /* 0x000fe200078ec0ff */
[C---:B---3--:R-:W-:Y:S01]  /*d510*/  HMMA.16816.F32 R132, R8.reuse, R20, R132 ;  /* 0x000000140884723c */ /* 0x048fe20000001884 */
[----:B------:R-:W-:Y:S01]  /*d520*/  IMAD.WIDE.U32 R4, R2, -0x2daee0ad, RZ ;  /* 0xd2511f5302047825 */ /* 0x000fe200078e00ff */
[----:B------:R-:W-:Y:S02]  /*d530*/  MOV R49, R175 ;  /* 0x000000af00317202 */ /* 0x000fe40000000f00 */
[----:B------:R-:W-:Y:S01]  /*d540*/  ISETP.LE.U32.AND P6, PT, R0, UR15, PT ;  /* 0x0000000f00007c0c */ /* 0x000fe2000bfc3070 */
[----:B------:R-:W-:Y:S01]  /*d550*/  IMAD.MOV.U32 R48, RZ, RZ, R231 ;  /* 0x000000ffff307224 */ /* 0x000fe200078e00e7 */
[----:B------:R-:W-:Y:S01]  /*d560*/  HMMA.16816.F32 R128, R8, R22, R128 ;  /* 0x000000160880723c */ /* 0x000fe20000001880 */
[----:B------:R-:W2:Y:S01]  /*d570*/  LDSM.16.MT88.4 R20, [R182+0x10800] ;  /* 0x01080000b614783b */ /* 0x000ea20000004200 */
[----:B------:R-:W-:Y:S01]  /*d580*/  LOP3.LUT R0, R18, 0xff, RZ, 0xc0, !PT ;  /* 0x000000ff12007812 */ /* 0x000fe200078ec0ff */
[----:B------:R-:W-:-:S02]  /*d590*/  IMAD.MOV.U32 R50, RZ, RZ, R174 ;  /* 0x000000ffff327224 */ /* 0x000fc400078e00ae */
[----:B------:R-:W-:Y:S01]  /*d5a0*/  @!P0 HADD2 R246, -R178.H0_H0, -RZ.H0_H0 ;  /* 0xa00000ffb2f68230 */ /* 0x000fe20000000900 */
[----:B------:R-:W-:Y:S01]  /*d5b0*/  LOP3.LUT R2, R5, UR21, R102, 0x96, !PT ;  /* 0x0000001505027c12 */ /* 0x000fe2000f8e9666 */
[----:B------:R-:W-:Y:S01]  /*d5c0*/  HMMA.16816.F32 R168, R8, R6, R72 ;  /* 0x0000000608a8723c */ /* 0x000fe20000001848 */
[----:B------:R-:W-:Y:S01]  /*d5d0*/  MOV R231, R36 ;  /* 0x0000002400e77202 */ /* 0x000fe20000000f00 */
[----:B------:R-:W-:Y:S01]  /*d5e0*/  IMAD.MOV.U32 R51, RZ, RZ, R234 ;  /* 0x000000ffff337224 */ /* 0x000fe200078e00ea */
[----:B------:R-:W-:Y:S02]  /*d5f0*/  @!P0 PRMT R178, R246, 0x5410, RZ ;  /* 0x00005410f6b28816 */ /* 0x000fe400000000ff */
[----:B------:R-:W-:Y:S01]  /*d600*/  ISETP.LE.U32.AND P0, PT, R0, UR15, PT ;  /* 0x0000000f00007c0c */ /* 0x000fe2000bf03070 */
[----:B------:R-:W-:Y:S02]  /*d610*/  @!P6 HADD2 R248, -R151.H0_H0, -RZ.H0_H0 ;  /* 0xa00000ff97f8e230 */ /* 0x000fe40000000900 */
[----:B------:R-:W-:Y:S01]  /*d620*/  IMAD.WIDE.U32 R6, R3, -0x2daee0ad, RZ ;  /* 0xd2511f5303067825 */ /* 0x000fe200078e00ff */
[----:B------:R-:W-:-:S03]  /*d630*/  LOP3.LUT R0, R18, 0xffff, RZ, 0xc0, !PT ;  /* 0x0000ffff12007812 */ /* 0x000fc600078ec0ff */
[----:B------:R-:W-:Y:S01]  /*d640*/  IMAD.WIDE.U32 R2, R2, -0x326172a9, RZ ;  /* 0xcd9e8d5702027825 */ /* 0x000fe200078e00ff */
[----:B------:R-:W-:Y:S02]  /*d650*/  LOP3.LUT R4, R7, UR13, R4, 0x96, !PT ;  /* 0x0000000d07047c12 */ /* 0x000fe4000f8e9604 */
[----:B------:R-:W-:Y:S01]  /*d660*/  SHF.R.U32.HI R0, RZ, 0x8, R0 ;  /* 0x00000008ff007819 */ /* 0x000fe20000011600 */
[----:B------:R-:W-:Y:S01]  /*d670*/  IMAD.MOV.U32 R75, RZ, RZ, R37 ;  /* 0x000000ffff4b7224 */ /* 0x000fe200078e0025 */
[----:B------:R-:W-:Y:S01]  /*d680*/  LOP3.LUT R5, R3, UR19, R28, 0x96, !PT ;  /* 0x0000001303057c12 */ /* 0x000fe2000f8e961c */
[----:B------:R-:W-:Y:S01]  /*d690*/  IMAD.WIDE.U32 R38, R4, -0x326172a9, RZ ;  /* 0xcd9e8d5704267825 */ /* 0x000fe200078e00ff */
[----:B------:R-:W-:-:S03]  /*d6a0*/  LOP3.LUT R3, R0, 0xffff, RZ, 0xc0, !PT ;  /* 0x0000ffff00037812 */ /* 0x000fc600078ec0ff */
[----:B------:R-:W-:Y:S01]  /*d6b0*/  @!P0 HADD2 R249, -R149.H0_H0, -RZ.H0_H0 ;  /* 0xa00000ff95f98230 */ /* 0x000fe20000000900 */
[----:B------:R-:W-:Y:S01]  /*d6c0*/  @!P6 PRMT R151, R248, 0x5410, RZ ;  /* 0x00005410f897e816 */ /* 0x000fe200000000ff */
[----:B------:R-:W-:Y:S01]  /*d6d0*/  IMAD.MOV.U32 R74, RZ, RZ, R49 ;  /* 0x000000ffff4a7224 */ /* 0x000fe200078e0031 */
[----:B------:R-:W-:Y:S01]  /*d6e0*/  LOP3.LUT R0, R39, UR9, R2, 0x96, !PT ;  /* 0x0000000927007c12 */ /* 0x000fe2000f8e9602 */
[----:B------:R-:W-:Y:S01]  /*d6f0*/  IMAD.MOV.U32 R49, RZ, RZ, R233 ;  /* 0x000000ffff317224 */ /* 0x000fe200078e00e9 */
[----:B------:R-:W-:Y:S01]  /*d700*/  ISETP.LE.U32.AND P6, PT, R3, UR15, PT ;  /* 0x0000000f03007c0c */ /* 0x000fe2000bfc3070 */
[----:B------:R-:W-:Y:S01]  /*d710*/  IMAD.WIDE.U32 R2, R5, -0x2daee0ad, RZ ;  /* 0xd2511f5305027825 */ /* 0x000fe200078e00ff */
[----:B------:R-:W-:Y:S01]  /*d720*/  @!P0 PRMT R149, R249, 0x5410, RZ ;  /* 0x00005410f9958816 */ /* 0x000fe200000000ff */
[----:B-1----:R-:W-:Y:S02]  /*d730*/  HMMA.16816.F32 R84, R8, R24, R84 ;  /* 0x000000180854723c */ /* 0x002fe40000001854 */
[----:B------:R-:W-:Y:S01]  /*d740*/  IMAD.WIDE.U32 R36, R0, -0x2daee0ad, RZ ;  /* 0xd2511f5300247825 */ /* 0x000fe200078e00ff */
[----:B------:R-:W-:-:S02]  /*d750*/  LOP3.LUT R17, R3, UR7, R6, 0x96, !PT ;  /* 0x0000000703117c12 */ /* 0x000fc4000f8e9606 */
[----:B------:R-:W-:Y:S01]  /*d760*/  LOP3.LUT R0, R41, 0xff, RZ, 0xc0, !PT ;  /* 0x000000ff29007812 */ /* 0x000fe200078ec0ff */
[----:B------:R-:W-:Y:S01]  /*d770*/  IMAD.WIDE.U32 R4, R42, -0x2daee0ad, RZ ;  /* 0xd2511f532a047825 */ /* 0x000fe200078e00ff */
[----:B------:R-:W-:Y:S01]  /*d780*/  LOP3.LUT R2, R37, UR4, R2, 0x96, !PT ;  /* 0x0000000425027c12 */ /* 0x000fe2000f8e9602 */
[C---:B--2---:R-:W-:Y:S01]  /*d790*/  HMMA.16816.F32 R164, R8.reuse, R22, R64 ;  /* 0x0000001608a4723c */ /* 0x044fe20000001840 */
[----:B------:R-:W-:Y:S01]  /*d7a0*/  SHF.R.U32.HI R6, RZ, 0x10, R18 ;  /* 0x00000010ff067819 */ /* 0x000fe20000011612 */
[----:B------:R-:W-:Y:S01]  /*d7b0*/  @!P6 HADD2 R250, -R147.H0_H0, -RZ.H0_H0 ;  /* 0xa00000ff93fae230 */ /* 0x000fe20000000900 */
[----:B------:R-:W-:Y:S01]  /*d7c0*/  ISETP.LE.U32.AND P2, PT, R0, UR15, PT ;  /* 0x0000000f00007c0c */ /* 0x000fe2000bf43070 */
[----:B------:R-:W-:Y:S01]  /*d7d0*/  IMAD.WIDE.U32 R2, R2, -0x326172a9, RZ ;  /* 0xcd9e8d5702027825 */ /* 0x000fe200078e00ff */
[----:B------:R-:W-:Y:S01]  /*d7e0*/  LOP3.LUT R0, R6, 0xff, RZ, 0xc0, !PT ;  /* 0x000000ff06007812 */ /* 0x000fe200078ec0ff */
[C---:B------:R-:W-:Y:S01]  /*d7f0*/  HMMA.16816.F32 R172, R8.reuse, R20, R76 ;  /* 0x0000001408ac723c */ /* 0x040fe2000000184c */
[C---:B------:R-:W-:Y:S01]  /*d800*/  LOP3.LUT R39, R4.reuse, 0xff, RZ, 0xc0, !PT ;  /* 0x000000ff04277812 */ /* 0x040fe200078ec0ff */
[----:B------:R-:W-:Y:S01]  /*d810*/  IMAD.MOV.U32 R73, RZ, RZ, R48 ;  /* 0x000000ffff497224 */ /* 0x000fe200078e0030 */
[----:B------:R-:W-:Y:S01]  /*d820*/  LOP3.LUT R65, R4, 0xffff, RZ, 0xc0, !PT ;  /* 0x0000ffff04417812 */ /* 0x000fe200078ec0ff */
[----:B------:R-:W-:Y:S01]  /*d830*/  IMAD.MOV.U32 R48, RZ, RZ, R232 ;  /* 0x000000ffff307224 */ /* 0x000fe200078e00e8 */
[--C-:B------:R-:W-:Y:S01]  /*d840*/  SHF.R.U32.HI R41, RZ, 0x10, R4.reuse ;  /* 0x00000010ff297819 */ /* 0x100fe20000011604 */
[----:B------:R-:W1:Y:S01]  /*d850*/  LDSM.16.MT88.4 R20, [R183+0x10800] ;  /* 0x01080000b714783b */ /* 0x000e620000004200 */
[----:B------:R-:W-:Y:S01]  /*d860*/  SHF.R.U32.HI R37, RZ, 0x18, R4 ;  /* 0x00000018ff257819 */ /* 0x000fe20000011604 */
[----:B------:R-:W-:Y:S01]  /*d870*/  FFMA.FTZ R4, R252, UR6, -R16 ;  /* 0x00000006fc047c23 */ /* 0x000fe20008010810 */
[----:B------:R-:W-:Y:S01]  /*d880*/  ISETP.LE.U32.AND P0, PT, R0, UR15, PT ;  /* 0x0000000f00007c0c */ /* 0x000fe2000bf03070 */
[----:B------:R-:W-:Y:S01]  /*d890*/  HMMA.16816.F32 R80, R8, R26, R80 ;  /* 0x0000001a0850723c */ /* 0x000fe20000001850 */
[----:B------:R-:W-:Y:S01]  /*d8a0*/  LOP3.LUT R0, R2, 0xffff, RZ, 0xc0, !PT ;  /* 0x0000ffff02007812 */ /* 0x000fe200078ec0ff */
[----:B------:R2:W-:Y:S01]  /*d8b0*/  MUFU.EX2 R234, R4 ;  /* 0x0000000400ea7308 */ /* 0x0005e20000000800 */
[----:B------:R-:W-:Y:S01]  /*d8c0*/  @!P6 PRMT R147, R250, 0x5410, RZ ;  /* 0x00005410fa93e816 */ /* 0x000fe200000000ff */
[----:B------:R-:W3:Y:S01]  /*d8d0*/  LDSM.16.MT88.4 R24, [R181+0xd000] ;  /* 0x00d00000b518783b */ /* 0x000ee20000004200 */
[----:B------:R-:W-:-:S02]  /*d8e0*/  SHF.R.U32.HI R6, RZ, 0x8, R0 ;  /* 0x00000008ff067819 */ /* 0x000fc40000011600 */
[----:B------:R-:W-:Y:S02]  /*d8f0*/  SHF.R.U32.HI R0, RZ, 0x18, R18 ;  /* 0x00000018ff007819 */ /* 0x000fe40000011612 */
[----:B------:R-:W-:Y:S02]  /*d900*/  LOP3.LUT R7, R2, 0xff, RZ, 0xc0, !PT ;  /* 0x000000ff02077812 */ /* 0x000fe400078ec0ff */
[----:B------:R-:W-:Y:S01]  /*d910*/  ISETP.LE.U32.AND P6, PT, R0, UR15, PT ;  /* 0x0000000f00007c0c */ /* 0x000fe2000bfc3070 */
[----:B------:R-:W-:Y:S01]  /*d920*/  @!P0 HADD2 R252, -R148.H0_H0, -RZ.H0_H0 ;  /* 0xa00000ff94fc8230 */ /* 0x000fe20000000900 */
[--C-:B------:R-:W-:Y:S02]  /*d930*/  SHF.R.U32.HI R0, RZ, 0x10, R2.reuse ;  /* 0x00000010ff007819 */ /* 0x100fe40000011602 */
[----:B------:R-:W-:Y:S02]  /*d940*/  SHF.R.U32.HI R2, RZ, 0x18, R2 ;  /* 0x00000018ff027819 */ /* 0x000fe40000011602 */
[----:B------:R-:W-:Y:S01]  /*d950*/  @!P0 PRMT R148, R252, 0x5410, RZ ;  /* 0x00005410fc948816 */ /* 0x000fe200000000ff */
[----:B--2---:R-:W-:Y:S01]  /*d960*/  FFMA.FTZ R4, R75, UR6, -R16 ;  /* 0x000000064b047c23 */ /* 0x004fe20008010810 */
[----:B------:R-:W-:Y:S01]  /*d970*/  IMAD.MOV.U32 R75, RZ, RZ, R50 ;  /* 0x000000ffff4b7224 */ /* 0x000fe200078e0032 */
[----:B------:R-:W-:Y:S01]  /*d980*/  MOV R50, R238 ;  /* 0x000000ee00327202 */ /* 0x000fe20000000f00 */
[----:B------:R-:W-:Y:S01]  /*d990*/  IMAD.MOV.U32 R238, RZ, RZ, R239 ;  /* 0x000000ffffee7224 */ /* 0x000fe200078e00ef */
[----:B------:R2:W-:Y:S01]  /*d9a0*/  MUFU.EX2 R233, R4 ;  /* 0x0000000400e97308 */ /* 0x0005e20000000800 */
[----:B------:R-:W-:Y:S01]  /*d9b0*/  IMAD.MOV.U32 R239, RZ, RZ, R19 ;  /* 0x000000ffffef7224 */ /* 0x000fe200078e0013 */
[----:B------:R-:W-:Y:S01]  /*d9c0*/  LOP3.LUT R0, R0, 0xff, RZ, 0xc0, !PT ;  /* 0x000000ff00007812 */ /* 0x000fe200078ec0ff */
[----:B------:R-:W-:Y:S01]  /*d9d0*/  IMAD.WIDE.U32 R18, R17, -0x326172a9, RZ ;  /* 0xcd9e8d5711127825 */ /* 0x000fe200078e00ff */
[----:B------:R-:W-:Y:S01]  /*d9e0*/  PRMT R7, R7, 0x5410, R6 ;  /* 0x0000541007077816 */ /* 0x000fe20000000006 */
[----:B------:R4:W5:Y:S01]  /*d9f0*/  LDL.LU.S16 R17, [R1] ;  /* 0x0000000001117983 */ /* 0x0009620000300600 */
[----:B------:R-:W-:Y:S01]  /*da00*/  PRMT R28, R0, 0x5410, R2 ;  /* 0x00005410001c7816 */ /* 0x000fe20000000002 */
[----:B------:R-:W-:Y:S01]  /*da10*/  FFMA.FTZ R0, R251, UR6, -R16 ;  /* 0x00000006fb007c23 */ /* 0x000fe20008010810 */
[----:B------:R-:W-:Y:S01]  /*da20*/  @!P6 HADD2 R251, -R146.H0_H0, -RZ.H0_H0 ;  /* 0xa00000ff92fbe230 */ /* 0x000fe20000000900 */
[----:B------:R-:W-:-:S02]  /*da30*/  LOP3.LUT R2, R3, UR32, R18, 0x96, !PT ;  /* 0x0000002003027c12 */ /* 0x000fc4000f8e9612 */
[----:B------:R1:W-:Y:S01]  /*da40*/  MUFU.EX2 R232, R0 ;  /* 0x0000000000e87308 */ /* 0x0003e20000000800 */
[----:B------:R-:W-:Y:S02]  /*da50*/  LOP3.LUT R64, R5, UR27, R32, 0x96, !PT ;  /* 0x0000001b05407c12 */ /* 0x000fe4000f8e9620 */
[----:B------:R-:W-:Y:S02]  /*da60*/  @!P6 PRMT R146, R251, 0x5410, RZ ;  /* 0x00005410fb92e816 */ /* 0x000fe400000000ff */
[----:B--2---:R-:W-:-:S04]  /*da70*/  LOP3.LUT R4, R43, 0xff, RZ, 0xc0, !PT ;  /* 0x000000ff2b047812 */ /* 0x004fc800078ec0ff */
[----:B------:R-:W-:Y:S01]  /*da80*/  ISETP.LE.U32.AND P0, PT, R4, UR15, PT ;  /* 0x0000000f04007c0c */ /* 0x000fe2000bf03070 */
[----:B------:R-:W-:Y:S01]  /*da90*/  FFMA.FTZ R4, R73, UR6, -R16 ;  /* 0x0000000649047c23 */ /* 0x000fe20008010810 */
[----:B------:R-:W-:Y:S02]  /*daa0*/  IMAD.MOV.U32 R73, RZ, RZ, R74 ;  /* 0x000000ffff497224 */ /* 0x000fe400078e004a */
[----:B------:R-:W-:Y:S02]  /*dab0*/  IMAD.MOV.U32 R74, RZ, RZ, R75 ;  /* 0x000000ffff4a7224 */ /* 0x000fe400078e004b */
[----:B------:R-:W-:Y:S02]  /*dac0*/  IMAD.MOV.U32 R75, RZ, RZ, R48 ;  /* 0x000000ffff4b7224 */ /* 0x000fe400078e0030 */
[----:B------:R-:W-:Y:S01]  /*dad0*/  FFMA.FTZ R6, R73, UR6, -R15 ;  /* 0x0000000649067c23 */ /* 0x000fe2000801080f */
[----:B------:R-:W-:Y:S01]  /*dae0*/  IMAD.MOV.U32 R48, RZ, RZ, R49 ;  /* 0x000000ffff307224 */ /* 0x000fe200078e0031 */
[----:B------:R-:W-:Y:S01]  /*daf0*/  MOV R49, R50 ;  /* 0x0000003200317202 */ /* 0x000fe20000000f00 */
[----:B------:R-:W-:Y:S01]  /*db00*/  IMAD.MOV.U32 R50, RZ, RZ, R51 ;  /* 0x000000ffff327224 */ /* 0x000fe200078e0033 */
[----:B------:R-:W-:Y:S01]  /*db10*/  MOV R73, R74 ;  /* 0x0000004a00497202 */ /* 0x000fe20000000f00 */
[----:B------:R-:W-:Y:S01]  /*db20*/  IMAD.MOV.U32 R51, RZ, RZ, R156 ;  /* 0x000000ffff337224 */ /* 0x000fe200078e009c */
[----:B-1----:R-:W-:Y:S01]  /*db30*/  SHF.R.U32.HI R0, RZ, 0x10, R40 ;  /* 0x00000010ff007819 */ /* 0x002fe20000011628 */
[----:B------:R-:W-:-:S02]  /*db40*/  IMAD.MOV.U32 R156, RZ, RZ, R157 ;  /* 0x000000ffff9c7224 */ /* 0x000fc400078e009d */
[----:B------:R-:W-:Y:S01]  /*db50*/  IMAD.MOV.U32 R74, RZ, RZ, R75 ;  /* 0x000000ffff4a7224 */ /* 0x000fe200078e004b */
[----:B------:R-:W-:Y:S01]  /*db60*/  LOP3.LUT R3, R0, 0xff, RZ, 0xc0, !PT ;  /* 0x000000ff00037812 */ /* 0x000fe200078ec0ff */
[----:B------:R-:W-:Y:S01]  /*db70*/  IMAD.MOV.U32 R157, RZ, RZ, R158 ;  /* 0x000000ffff9d7224 */ /* 0x000fe200078e009e */
[----:B------:R-:W-:Y:S01]  /*db80*/  LOP3.LUT R0, R2, 0xffff, RZ, 0xc0, !PT ;  /* 0x0000ffff02007812 */ /* 0x000fe200078ec0ff */
[----:B------:R-:W-:Y:S01]  /*db90*/  IMAD.MOV.U32 R75, RZ, RZ, R48 ;  /* 0x000000ffff4b7224 */ /* 0x000fe200078e0030 */
[----:B------:R-:W-:Y:S01]  /*dba0*/  ISETP.LE.U32.AND P6, PT, R3, UR15, PT ;  /* 0x0000000f03007c0c */ /* 0x000fe2000bfc3070 */
[----:B------:R-:W-:Y:S01]  /*dbb0*/  IMAD.MOV.U32 R48, RZ, RZ, R49 ;  /* 0x000000ffff307224 */ /* 0x000fe200078e0031 */
[----:B------:R-:W-:Y:S01]  /*dbc0*/  SHF.R.U32.HI R3, RZ, 0x10, R2 ;  /* 0x00000010ff037819 */ /* 0x000fe20000011602 */
[----:B------:R-:W-:Y:S02]  /*dbd0*/  IMAD.MOV.U32 R158, RZ, RZ, R159 ;  /* 0x000000ffff9e7224 */ /* 0x000fe400078e009f */
[----:B------:R-:W-:-:S02]  /*dbe0*/  IMAD.MOV.U32 R49, RZ, RZ, R50 ;  /* 0x000000ffff317224 */ /* 0x000fc400078e0032 */
[----:B------:R-:W-:Y:S02]  /*dbf0*/  IMAD.MOV.U32 R50, RZ, RZ, R51 ;  /* 0x000000ffff327224 */ /* 0x000fe400078e0033 */
[----:B------:R-:W-:Y:S02]  /*dc00*/  IMAD.MOV.U32 R159, RZ, RZ, R231 ;  /* 0x000000ffff9f7224 */ /* 0x000fe400078e00e7 */
[----:B------:R-:W-:Y:S01]  /*dc10*/  IMAD.MOV.U32 R51, RZ, RZ, R156 ;  /* 0x000000ffff337224 */ /* 0x000fe200078e009c */
[----:B------:R-:W-:Y:S01]  /*dc20*/  MOV R156, R157 ;  /* 0x0000009d009c7202 */ /* 0x000fe20000000f00 */
[----:B------:R-:W-:Y:S01]  /*dc30*/  IMAD.MOV.U32 R157, RZ, RZ, R158 ;  /* 0x000000ffff9d7224 */ /* 0x000fe200078e009e */
[----:B------:R-:W-:Y:S01]  /*dc40*/  SHF.R.U32.HI R5, RZ, 0x8, R0 ;  /* 0x00000008ff057819 */ /* 0x000fe20000011600 */
[----:B------:R-:W-:Y:S01]  /*dc50*/  IMAD.MOV.U32 R158, RZ, RZ, R159 ;  /* 0x000000ffff9e7224 */ /* 0x000fe200078e009f */
[----:B------:R-:W-:Y:S01]  /*dc60*/  MOV R34, R74 ;  /* 0x0000004a00227202 */ /* 0x000fe20000000f00 */
[----:B------:R-:W-:Y:S01]  /*dc70*/  IMAD.MOV.U32 R159, RZ, RZ, R224 ;  /* 0x000000ffff9f7224 */ /* 0x000fe200078e00e0 */
[----:B------:R1:W2:Y:S01]  /*dc80*/  MUFU.EX2 R231, R4 ;  /* 0x0000000400e77308 */ /* 0x0002a20000000800 */
[----:B------:R-:W-:-:S02]  /*dc90*/  IMAD.MOV.U32 R30, RZ, RZ, R75 ;  /* 0x000000ffff1e7224 */ /* 0x000fc400078e004b */
[----:B------:R-:W-:Y:S02]  /*dca0*/  IMAD.MOV.U32 R224, RZ, RZ, R225 ;  /* 0x000000ffffe07224 */ /* 0x000fe400078e00e1 */
[----:B------:R-:W-:Y:S01]  /*dcb0*/  IMAD.MOV.U32 R75, RZ, RZ, R156 ;  /* 0x000000ffff4b7224 */ /* 0x000fe200078e009c */
[----:B------:R-:W-:Y:S01]  /*dcc0*/  MOV R156, R157 ;  /* 0x0000009d009c7202 */ /* 0x000fe20000000f00 */
[----:B------:R-:W-:Y:S02]  /*dcd0*/  IMAD.MOV.U32 R225, RZ, RZ, R226 ;  /* 0x000000ffffe17224 */ /* 0x000fe400078e00e2 */
[----:B------:R-:W-:Y:S02]  /*dce0*/  IMAD.MOV.U32 R226, RZ, RZ, R230 ;  /* 0x000000ffffe27224 */ /* 0x000fe400078e00e6 */
[----:B------:R-:W-:Y:S02]  /*dcf0*/  IMAD.MOV.U32 R157, RZ, RZ, R158 ;  /* 0x000000ffff9d7224 */ /* 0x000fe400078e009e */
[----:B------:R-:W-:Y:S01]  /*dd00*/  IMAD.MOV.U32 R158, RZ, RZ, R159 ;  /* 0x000000ffff9e7224 */ /* 0x000fe200078e009f */
[----:B------:R-:W-:Y:S01]  /*dd10*/  LOP3.LUT R0, R3, 0xff, RZ, 0xc0, !PT ;  /* 0x000000ff03007812 */ /* 0x000fe200078ec0ff */
[----:B------:R-:W-:-:S02]  /*dd20*/  IMAD.MOV.U32 R159, RZ, RZ, R224 ;  /* 0x000000ffff9f7224 */ /* 0x000fc400078e00e0 */
[----:B------:R-:W-:Y:S01]  /*dd30*/  FFMA.FTZ R3, R73, UR6, -R15 ;  /* 0x0000000649037c23 */ /* 0x000fe2000801080f */
[----:B------:R-:W-:Y:S02]  /*dd40*/  IMAD.MOV.U32 R224, RZ, RZ, R225 ;  /* 0x000000ffffe07224 */ /* 0x000fe400078e00e1 */
[----:B------:R-:W-:Y:S02]  /*dd50*/  IMAD.MOV.U32 R225, RZ, RZ, R226 ;  /* 0x000000ffffe17224 */ /* 0x000fe400078e00e2 */
[----:B------:R-:W-:Y:S01]  /*dd60*/  IMAD.MOV.U32 R226, RZ, RZ, R227 ;  /* 0x000000ffffe27224 */ /* 0x000fe200078e00e3 */
[----:B------:R-:W-:Y:S01]  /*dd70*/  MOV R227, R228 ;  /* 0x000000e400e37202 */ /* 0x000fe20000000f00 */
[----:B------:R-:W-:Y:S02]  /*dd80*/  IMAD.MOV.U32 R31, RZ, RZ, R48 ;  /* 0x000000ffff1f7224 */ /* 0x000fe400078e0030 */
[----:B------:R-:W-:Y:S02]  /*dd90*/  IMAD.MOV.U32 R228, RZ, RZ, R229 ;  /* 0x000000ffffe47224 */ /* 0x000fe400078e00e5 */
[----:B------:R-:W-:Y:S01]  /*dda0*/  IMAD.MOV.U32 R72, RZ, RZ, R49 ;  /* 0x000000ffff487224 */ /* 0x000fe200078e0031 */
[----:B------:R3:W-:Y:S01]  /*ddb0*/  MUFU.EX2 R229, R3 ;  /* 0x0000000300e57308 */ /* 0x0007e20000000800 */
[----:B------:R-:W-:-:S02]  /*ddc0*/  IMAD.MOV.U32 R73, RZ, RZ, R50 ;  /* 0x000000ffff497224 */ /* 0x000fc400078e0032 */
[----:B------:R-:W-:Y:S01]  /*ddd0*/  IMAD.MOV.U32 R74, RZ, RZ, R51 ;  /* 0x000000ffff4a7224 */ /* 0x000fe200078e0033 */
[----:B-1----:R-:W-:Y:S01]  /*dde0*/  LOP3.LUT R4, R2, 0xff, RZ, 0xc0, !PT ;  /* 0x000000ff02047812 */ /* 0x002fe200078ec0ff */
[----:B---3--:R-:W-:Y:S01]  /*ddf0*/  FFMA.FTZ R3, R34, UR6, -R15 ;  /* 0x0000000622037c23 */ /* 0x008fe2000801080f */
[----:B------:R-:W-:Y:S02]  /*de00*/  IMAD.MOV.U32 R34, RZ, RZ, R30 ;  /* 0x000000ffff227224 */ /* 0x000fe400078e001e */
[----:B------:R-:W-:Y:S02]  /*de10*/  IMAD.MOV.U32 R30, RZ, RZ, R31 ;  /* 0x000000ffff1e7224 */ /* 0x000fe400078e001f */
[----:B------:R-:W-:Y:S02]  /*de20*/  IMAD.MOV.U32 R31, RZ, RZ, R72 ;  /* 0x000000ffff1f7224 */ /* 0x000fe400078e0048 */
[----:B------:R-:W-:Y:S02]  /*de30*/  IMAD.MOV.U32 R72, RZ, RZ, R73 ;  /* 0x000000ffff487224 */ /* 0x000fe400078e0049 */
[----:B------:R-:W-:Y:S01]  /*de40*/  IMAD.MOV.U32 R73, RZ, RZ, R74 ;  /* 0x000000ffff497224 */ /* 0x000fe200078e004a */
[----:B------:R-:W-:Y:S01]  /*de50*/  MOV R74, R75 ;  /* 0x0000004b004a7202 */ /* 0x000fe20000000f00 */
[----:B------:R-:W-:-:S02]  /*de60*/  IMAD.MOV.U32 R75, RZ, RZ, R156 ;  /* 0x000000ffff4b7224 */ /* 0x000fc400078e009c */
[----:B------:R-:W-:Y:S02]  /*de70*/  IMAD.MOV.U32 R156, RZ, RZ, R157 ;  /* 0x000000ffff9c7224 */ /* 0x000fe400078e009d */
[----:B------:R-:W-:Y:S02]  /*de80*/  IMAD.MOV.U32 R157, RZ, RZ, R158 ;  /* 0x000000ffff9d7224 */ /* 0x000fe400078e009e */
[----:B------:R-:W-:Y:S02]  /*de90*/  IMAD.MOV.U32 R158, RZ, RZ, R159 ;  /* 0x000000ffff9e7224 */ /* 0x000fe400078e009f */
[----:B------:R-:W-:Y:S01]  /*dea0*/  IMAD.MOV.U32 R159, RZ, RZ, R224 ;  /* 0x000000ffff9f7224 */ /* 0x000fe200078e00e0 */
[----:B------:R-:W-:Y:S01]  /*deb0*/  SHF.R.U32.HI R2, RZ, 0x18, R2 ;  /* 0x00000018ff027819 */ /* 0x000fe20000011602 */
[----:B------:R-:W-:Y:S01]  /*dec0*/  IMAD.MOV.U32 R224, RZ, RZ, R225 ;  /* 0x000000ffffe07224 */ /* 0x000fe200078e00e1 */
[----:B------:R-:W-:Y:S01]  /*ded0*/  MOV R225, R226 ;  /* 0x000000e200e17202 */ /* 0x000fe20000000f00 */
[----:B------:R1:W3:Y:S01]  /*dee0*/  MUFU.EX2 R230, R6 ;  /* 0x0000000600e67308 */ /* 0x0002e20000000800 */
[----:B------:R-:W-:Y:S01]  /*def0*/  PRMT R4, R4, 0x5410, R5 ;  /* 0x0000541004047816 */ /* 0x000fe20000000005 */
[----:B------:R-:W-:Y:S01]  /*df00*/  IMAD.MOV.U32 R252, RZ, RZ, R236 ;  /* 0x000000fffffc7224 */ /* 0x000fe200078e00ec */
[----:B------:R-:W-:Y:S01]  /*df10*/  PRMT R5, R0, 0x5410, R2 ;  /* 0x0000541000057816 */ /* 0x000fe20000000002 */
[----:B------:R-:W-:Y:S01]  /*df20*/  IMAD.MOV.U32 R251, RZ, RZ, R45 ;  /* 0x000000fffffb7224 */ /* 0x000fe200078e002d */
[----:B------:R-:W-:Y:S01]  /*df30*/  MOV R43, R225 ;  /* 0x000000e1002b7202 */ /* 0x000fe20000000f00 */
[----:B------:R-:W-:Y:S01]  /*df40*/  IMAD.MOV.U32 R225, RZ, RZ, R46 ;  /* 0x000000ffffe17224 */ /* 0x000fe200078e002e */
[----:B------:R-:W-:Y:S01]  /*df50*/  SHF.R.U32.HI R2, RZ, 0x8, R44 ;  /* 0x00000008ff027819 */ /* 0x000fe2000001162c */
[----:B------:R-:W-:-:S02]  /*df60*/  IMAD.MOV.U32 R236, RZ, RZ, R47 ;  /* 0x000000ffffec7224 */ /* 0x000fc400078e002f */
[----:B------:R-:W-:Y:S01]  /*df70*/  HMMA.16816.F32 R44, R8, R22, R112 ;  /* 0x00000016082c723c */ /* 0x000fe20000001870 */
[----:B-----5:R-:W-:-:S05]  /*df80*/  @!P5 HADD2 R17, -R144.H0_H0, -RZ.H0_H0 ;  /* 0xa00000ff9011d230 */ /* 0x020fca0000000900 */
[----:B-1----:R-:W-:Y:S02]  /*df90*/  PRMT R6, R17, 0x7610, R6 ;  /* 0x0000761011067816 */ /* 0x002fe40000000006 */
[----:B------:R4:W5:Y:S04]  /*dfa0*/  LDL.LU.S16 R17, [R1+0x4] ;  /* 0x0000040001117983 */ /* 0x0009680000300600 */
[----:B------:R4:W4:Y:S01]  /*dfb0*/  LDL.LU.S16 R115, [R1+0x8] ;  /* 0x0000080001737983 */ /* 0x0009220000300600 */
[----:B--2---:R-:W-:Y:S01]  /*dfc0*/  F2FP.F16.F32.PACK_AB R0, R231, R232 ;  /* 0x000000e8e700723e */ /* 0x004fe200000000ff */
[----:B------:R-:W-:Y:S01]  /*dfd0*/  IMAD.MOV.U32 R226, RZ, RZ, R227 ;  /* 0x000000ffffe27224 */ /* 0x000fe200078e00e3 */
[----:B------:R-:W-:Y:S01]  /*dfe0*/  LOP3.LUT R2, R2, 0xffff, RZ, 0xc0, !PT ;  /* 0x0000ffff02027812 */ /* 0x000fe200078ec0ff */
[----:B------:R-:W-:Y:S01]  /*dff0*/  IMAD.MOV.U32 R227, RZ, RZ, R228 ;  /* 0x000000ffffe37224 */ /* 0x000fe200078e00e4 */
[C---:B------:R-:W-:Y:S01]  /*e000*/  PRMT R141, R0.reuse, 0x7610, R141 ;  /* 0x00007610008d7816 */ /* 0x040fe2000000008d */
[----:B------:R1:W-:Y:S01]  /*e010*/  MUFU.EX2 R228, R3 ;  /* 0x0000000300e47308 */ /* 0x0003e20000000800 */
[----:B------:R-:W-:Y:S01]  /*e020*/  PRMT R140, R0, 0x7632, R140 ;  /* 0x00007632008c7816 */ /* 0x000fe2000000008c */
[----:B------:R-:W-:Y:S01]  /*e030*/  HMMA.16816.F32 R48, R8, R20, R212 ;  /* 0x000000140830723c */ /* 0x000fe200000018d4 */
[----:B------:R-:W-:Y:S01]  /*e040*/  @!P5 PRMT R144, R6, 0x5410, RZ ;  /* 0x000054100690d816 */ /* 0x000fe200000000ff */
[----:B------:R-:W-:Y:S01]  /*e050*/  IMAD.MOV.U32 R250, RZ, RZ, R224 ;  /* 0x000000fffffa7224 */ /* 0x000fe200078e00e0 */
[----:B------:R-:W-:Y:S01]  /*e060*/  HSET2.LE.AND R0, R7, R14, PT ;  /* 0x0000000e07007233 */ /* 0x000fe20003803000 */
[----:B------:R-:W-:Y:S01]  /*e070*/  IMAD.MOV.U32 R224, RZ, RZ, R227 ;  /* 0x000000ffffe07224 */ /* 0x000fe200078e00e3 */
[----:B------:R-:W-:Y:S01]  /*e080*/  ISETP.LE.U32.AND P5, PT, R2, UR15, PT ;  /* 0x0000000f02007c0c */ /* 0x000fe2000bfa3070 */
[----:B------:R-:W2:Y:S01]  /*e090*/  LDSM.16.MT88.4 R20, [R182+0xd000] ;  /* 0x00d00000b614783b */ /* 0x000ea20000004200 */
[----:B------:R-:W-:Y:S01]  /*e0a0*/  PRMT R2, R141, 0x5410, R140 ;  /* 0x000054108d027816 */ /* 0x000fe2000000008c */
[----:B------:R-:W-:Y:S01]  /*e0b0*/  IMAD.MOV.U32 R246, RZ, RZ, R72 ;  /* 0x000000fffff67224 */ /* 0x000fe200078e0048 */
[----:B------:R-:W-:Y:S01]  /*e0c0*/  MOV R66, R74 ;  /* 0x0000004a00427202 */ /* 0x000fe20000000f00 */
[----:B------:R-:W-:-:S02]  /*e0d0*/  IMAD.MOV.U32 R67, RZ, RZ, R73 ;  /* 0x000000ffff437224 */ /* 0x000fc400078e0049 */
[----:B-1----:R-:W-:Y:S01]  /*e0e0*/  FFMA.FTZ R3, R34, UR6, -R15 ;  /* 0x0000000622037c23 */ /* 0x002fe2000801080f */
[----:B------:R-:W-:Y:S01]  /*e0f0*/  LOP3.LUT R6, R0, R2, RZ, 0xc0, !PT ;  /* 0x0000000200067212 */ /* 0x000fe200078ec0ff */
[----:B------:R-:W-:Y:S01]  /*e100*/  IMAD.MOV.U32 R42, RZ, RZ, R75 ;  /* 0x000000ffff2a7224 */ /* 0x000fe200078e004b */
[----:B------:R-:W-:Y:S01]  /*e110*/  LDSM.16.MT88.4 R32, [R183+0xf000] ;  /* 0x00f00000b720783b */ /* 0x000fe20000004200 */
[----:B------:R3:W1:Y:S01]  /*e120*/  MUFU.EX2 R227, R3 ;  /* 0x0000000300e37308 */ /* 0x0006620000000800 */
[--C-:B------:R-:W-:Y:S02]  /*e130*/  HSET2.LE.AND R2, R4, R14.reuse, PT ;  /* 0x0000000e04027233 */ /* 0x100fe40003803000 */
[----:B------:R-:W-:Y:S01]  /*e140*/  F2FP.F16.F32.PACK_AB R4, R233, R234 ;  /* 0x000000eae904723e */ /* 0x000fe200000000ff */
[----:B------:R-:W-:Y:S01]  /*e150*/  IMAD.MOV.U32 R248, RZ, RZ, R156 ;  /* 0x000000fffff87224 */ /* 0x000fe200078e009c */
[----:B------:R-:W-:Y:S01]  /*e160*/  HSET2.LE.AND R0, R28, R14, PT ;  /* 0x0000000e1c007233 */ /* 0x000fe20003803000 */
[----:B------:R-:W-:Y:S01]  /*e170*/  IMAD.MOV.U32 R247, RZ, RZ, R157 ;  /* 0x000000fffff77224 */ /* 0x000fe200078e009d */
[----:B------:R-:W-:Y:S01]  /*e180*/  PRMT R137, R4, 0x7610, R137 ;  /* 0x0000761004897816 */ /* 0x000fe20000000089 */
[----:B------:R-:W-:Y:S01]  /*e190*/  IMAD.MOV.U32 R249, RZ, RZ, R158 ;  /* 0x000000fffff97224 */ /* 0x000fe200078e009e */
[----:B------:R-:W-:Y:S01]  /*e1a0*/  LDSM.16.MT88.4 R8, [R184+0xd000] ;  /* 0x00d00000b808783b */ /* 0x000fe20000004200 */
[----:B---3--:R-:W-:-:S04]  /*e1b0*/  F2FP.F16.F32.PACK_AB R3, R229, R230 ;  /* 0x000000e6e503723e */ /* 0x008fc800000000ff */
[C---:B------:R-:W-:Y:S02]  /*e1c0*/  PRMT R139, R3.reuse, 0x7632, R139 ;  /* 0x00007632038b7816 */ /* 0x040fe4000000008b */
[----:B------:R-:W-:Y:S02]  /*e1d0*/  PRMT R138, R3, 0x7610, R138 ;  /* 0x00007610038a7816 */ /* 0x000fe4000000008a */
[----:B------:R-:W-:Y:S02]  /*e1e0*/  PRMT R136, R4, 0x7632, R136 ;  /* 0x0000763204887816 */ /* 0x000fe40000000088 */
[----:B------:R-:W-:-:S04]  /*e1f0*/  PRMT R3, R138, 0x5410, R139 ;  /* 0x000054108a037816 */ /* 0x000fc8000000008b */
[----:B------:R-:W-:Y:S02]  /*e200*/  LOP3.LUT R7, R0, R3, RZ, 0xc0, !PT ;  /* 0x0000000300077212 */ /* 0x000fe400078ec0ff */
[----:B------:R-:W-:-:S04]  /*e210*/  PRMT R0, R137, 0x5410, R136 ;  /* 0x0000541089007816 */ /* 0x000fc80000000088 */
[----:B------:R-:W-:Y:S02]  /*e220*/  LOP3.LUT R4, R2, R0, RZ, 0xc0, !PT ;  /* 0x0000000002047212 */ /* 0x000fe400078ec0ff */
[----:B-1----:R-:W-:-:S04]  /*e230*/  F2FP.F16.F32.PACK_AB R2, R227, R228 ;  /* 0x000000e4e302723e */ /* 0x002fc800000000ff */
[C---:B------:R-:W-:Y:S02]  /*e240*/  PRMT R103, R2.reuse, 0x7632, R103 ;  /* 0x0000763202677816 */ /* 0x040fe40000000067 */
[----:B------:R-:W-:Y:S02]  /*e250*/  PRMT R102, R2, 0x7610, R102 ;  /* 0x0000761002667816 */ /* 0x000fe40000000066 */
[----:B------:R-:W-:Y:S02]  /*e260*/  HSET2.LE.AND R0, R5, R14, PT ;  /* 0x0000000e05007233 */ /* 0x000fe40003803000 */
[----:B------:R-:W-:-:S04]  /*e270*/  PRMT R2, R102, 0x5410, R103 ;  /* 0x0000541066027816 */ /* 0x000fc80000000067 */
[----:B------:R-:W-:-:S07]  /*e280*/  LOP3.LUT R5, R0, R2, RZ, 0xc0, !PT ;  /* 0x0000000200057212 */ /* 0x000fce00078ec0ff */
[C---:B------:R-:W-:Y:S06]  /*e290*/  HMMA.16816.F32 R104, R4.reuse, R24, R104 ;  /* 0x000000180468723c */ /* 0x040fec0000001868 */
[C---:B------:R-:W-:Y:S01]  /*e2a0*/  HMMA.16816.F32 R52, R4.reuse, R26, R52 ;  /* 0x0000001a0434723c */ /* 0x040fe20000001834 */
[----:B------:R-:W1:Y:S05]  /*e2b0*/  LDSM.16.MT88.4 R24, [R181+0xf000] ;  /* 0x00f00000b518783b */ /* 0x000e6a0000004200 */
[C---:B--2---:R-:W-:Y:S06]  /*e2c0*/  HMMA.16816.F32 R108, R4.reuse, R20, R108 ;  /* 0x00000014046c723c */ /* 0x044fec000000186c */
[----:B------:R-:W-:Y:S01]  /*e2d0*/  HMMA.16816.F32 R56, R4, R22, R56 ;  /* 0x000000160438723c */ /* 0x000fe20000001838 */
[----:B------:R-:W2:Y:S01]  /*e2e0*/  LDSM.16.MT88.4 R20, [R182+0xf000] ;  /* 0x00f00000b614783b */ /* 0x000ea20000004200 */
[----:B------:R-:W-:-:S05]  /*e2f0*/  LOP3.LUT R2, R19, UR5, R38, 0x96, !PT ;  /* 0x0000000513027c12 */ /* 0x000fca000f8e9626 */
[----:B------:R-:W-:-:S05]  /*e300*/  IMAD.WIDE.U32 R2, R2, -0x2daee0ad, RZ ;  /* 0xd2511f5302027825 */ /* 0x000fca00078e00ff */
[----:B------:R-:W-:Y:S01]  /*e310*/  LOP3.LUT R0, R3, UR27, R36, 0x96, !PT ;  /* 0x0000001b03007c12 */ /* 0x000fe2000f8e9624 */
[C---:B-1----:R-:W-:Y:S06]  /*e320*/  HMMA.16816.F32 R72, R4.reuse, R24, R88 ;  /* 0x000000180448723c */ /* 0x042fec0000001858 */
[----:B--2---:R-:W-:Y:S01]  /*e330*/  HMMA.16816.F32 R88, R4, R20, R96 ;  /* 0x000000140458723c */ /* 0x004fe20000001860 */
[----:B-----5:R-:W-:Y:S02]  /*e340*/  @!P5 HADD2 R17, -R142.H0_H0, -RZ.H0_H0 ;  /* 0xa00000ff8e11d230 */ /* 0x020fe40000000900 */
[----:B----4-:R-:W-:-:S04]  /*e350*/  @!P0 HADD2 R115, -R145.H0_H0, -RZ.H0_H0 ;  /* 0xa00000ff91738230 */ /* 0x010fc80000000900 */
[----:B------:R-:W-:Y:S02]  /*e360*/  PRMT R20, R17, 0x7610, R20 ;  /* 0x0000761011147816 */ /* 0x000fe40000000014 */
[----:B------:R-:W-:Y:S02]  /*e370*/  LOP3.LUT R17, R2, 0xffff, RZ, 0xc0, !PT ;  /* 0x0000ffff02117812 */ /* 0x000fe400078ec0ff */
[----:B------:R-:W-:Y:S02]  /*e380*/  PRMT R3, R115, 0x7610, R3 ;  /* 0x0000761073037816 */ /* 0x000fe40000000003 */
[----:B------:R-:W-:Y:S01]  /*e390*/  @!P5 PRMT R142, R20, 0x5410, RZ ;  /* 0x00005410148ed816 */ /* 0x000fe200000000ff */
[----:B------:R-:W-:Y:S01]  /*e3a0*/  IMAD.MOV.U32 R245, RZ, RZ, R159 ;  /* 0x000000fffff57224 */ /* 0x000fe200078e009f */
[----:B------:R1:W2:Y:S01]  /*e3b0*/  LDL.LU.S16 R20, [R1+0xc] ;  /* 0x00000c0001147983 */ /* 0x0002a20000300600 */
[----:B------:R-:W-:-:S03]  /*e3c0*/  @!P0 PRMT R145, R3, 0x5410, RZ ;  /* 0x0000541003918816 */ /* 0x000fc600000000ff */
[----:B------:R1:W3:Y:S01]  /*e3d0*/  LDL.LU.S16 R3, [R1+0x14] ;  /* 0x0000140001037983 */ /* 0x0002e20000300600 */
[C---:B------:R-:W-:Y:S01]  /*e3e0*/  HMMA.16816.F32 R156, R4.reuse, R32, R132 ;  /* 0x00000020049c723c */ /* 0x040fe20000001884 */
[----:B------:R-:W-:Y:S02]  /*e3f0*/  LOP3.LUT R18, R2, 0xff, RZ, 0xc0, !PT ;  /* 0x000000ff02127812 */ /* 0x000fe400078ec0ff */
[----:B------:R-:W-:Y:S01]  /*e400*/  SHF.R.U32.HI R19, RZ, 0x10, R2 ;  /* 0x00000010ff137819 */ /* 0x000fe20000011602 */
[----:B------:R-:W-:Y:S01]  /*e410*/  IMAD.MOV.U32 R244, RZ, RZ, R30 ;  /* 0x000000fffff47224 */ /* 0x000fe200078e001e */
[----:B------:R-:W-:Y:S02]  /*e420*/  LDSM.16.MT88.4 R112, [R181+0xd800] ;  /* 0x00d80000b570783b */ /* 0x000fe40000004200 */
[----:B------:R-:W-:Y:S02]  /*e430*/  SHF.R.U32.HI R32, RZ, 0x18, R2 ;  /* 0x00000018ff207819 */ /* 0x000fe40000011602 */
[----:B------:R-:W-:Y:S01]  /*e440*/  LOP3.LUT R2, R40, 0xff, RZ, 0xc0, !PT ;  /* 0x000000ff28027812 */ /* 0x000fe200078ec0ff */
[----:B------:R-:W-:Y:S01]  /*e450*/  HMMA.16816.F32 R116, R4, R8, R116 ;  /* 0x000000080474723c */ /* 0x000fe20000001874 */
[----:B------:R-:W-:Y:S01]  /*e460*/  IMAD.MOV.U32 R223, RZ, RZ, R31 ;  /* 0x000000ffffdf7224 */ /* 0x000fe200078e001f */
[----:B------:R-:W-:Y:S01]  /*e470*/  LDSM.16.MT88.4 R132, [R183+0xd800] ;  /* 0x00d80000b784783b */ /* 0x000fe20000004200 */
[----:B------:R-:W-:-:S02]  /*e480*/  ISETP.LE.U32.AND P5, PT, R2, UR15, PT ;  /* 0x0000000f02007c0c */ /* 0x000fc4000bfa3070 */
[----:B------:R-:W-:Y:S01]  /*e490*/  SHF.R.U32.HI R2, RZ, 0x18, R40 ;  /* 0x00000018ff027819 */ /* 0x000fe20000011628 */
[----:B------:R-:W-:Y:S01]  /*e4a0*/  HMMA.16816.F32 R60, R4, R10, R60 ;  /* 0x0000000a043c723c */ /* 0x000fe2000000183c */
[----:B------:R-:W4:Y:S02]  /*e4b0*/  LDSM.16.MT88.4 R8, [R184+0xf000] ;  /* 0x00f00000b808783b */ /* 0x000f240000004200 */
[----:B------:R-:W-:Y:S02]  /*e4c0*/  ISETP.LE.U32.AND P0, PT, R2, UR15, PT ;  /* 0x0000000f02007c0c */ /* 0x000fe4000bf03070 */
[----:B------:R-:W-:Y:S01]  /*e4d0*/  LOP3.LUT R2, R40, 0xffff, RZ, 0xc0, !PT ;  /* 0x0000ffff28027812 */ /* 0x000fe200078ec0ff */
[----:B------:R-:W5:Y:S03]  /*e4e0*/  LDSM.16.MT88.4 R28, [R183+0xd000] ;  /* 0x00d00000b71c783b */ /* 0x000f660000004200 */
[----:B------:R-:W-:-:S04]  /*e4f0*/  SHF.R.U32.HI R2, RZ, 0x8, R2 ;  /* 0x00000008ff027819 */ /* 0x000fc80000011602 */
[----:B------:R-:W-:Y:S01]  /*e500*/  LOP3.LUT R2, R2, 0xffff, RZ, 0xc0, !PT ;  /* 0x0000ffff02027812 */ /* 0x000fe200078ec0ff */
[----:B--2---:R-:W-:Y:S02]  /*e510*/  @!P3 HADD2 R20, -R143.H0_H0, -RZ.H0_H0 ;  /* 0xa00000ff8f14b230 */ /* 0x004fe40000000900 */
[----:B---3--:R-:W-:-:S03]  /*e520*/  @!P5 HADD2 R3, -R137.H0_H0, -RZ.H0_H0 ;  /* 0xa00000ff8903d230 */ /* 0x008fc60000000900 */
[----:B------:R-:W-:Y:S02]  /*e530*/  PRMT R25, R20, 0x7610, R25 ;  /* 0x0000761014197816 */ /* 0x000fe40000000019 */
[----:B------:R-:W-:Y:S02]  /*e540*/  PRMT R24, R3, 0x7610, R24 ;  /* 0x0000761003187816 */ /* 0x000fe40000000018 */
[----:B------:R-:W-:Y:S02]  /*e550*/  SHF.R.U32.HI R3, RZ, 0x8, R251 ;  /* 0x00000008ff037819 */ /* 0x000fe400000116fb */
[----:B------:R-:W-:Y:S02]  /*e560*/  @!P3 PRMT R143, R25, 0x5410, RZ ;  /* 0x00005410198fb816 */ /* 0x000fe400000000ff */
[----:B------:R-:W-:Y:S02]  /*e570*/  ISETP.LE.U32.AND P3, PT, R2, UR15, PT ;  /* 0x0000000f02007c0c */ /* 0x000fe4000bf63070 */
[----:B------:R-:W-:-:S02]  /*e580*/  LOP3.LUT R2, R3, 0xffff, RZ, 0xc0, !PT ;  /* 0x0000ffff03027812 */ /* 0x000fc400078ec0ff */
[----:B------:R1:W2:Y:S01]  /*e590*/  LDL.LU.S16 R3, [R1+0x18] ;  /* 0x0000180001037983 */ /* 0x0002a20000300600 */
[C---:B----4-:R-:W-:Y:S06]  /*e5a0*/  HMMA.16816.F32 R152, R4.reuse, R8, R152 ;  /* 0x000000080498723c */ /* 0x050fec0000001898 */
[C---:B------:R-:W-:Y:S01]  /*e5b0*/  HMMA.16816.F32 R160, R4.reuse, R10, R160 ;  /* 0x0000000a04a0723c */ /* 0x040fe200000018a0 */
[----:B------:R-:W3:Y:S05]  /*e5c0*/  LDSM.16.MT88.4 R8, [R181+0x11000] ;  /* 0x01100000b508783b */ /* 0x000eea0000004200 */
[C---:B-----5:R-:W-:Y:S01]  /*e5d0*/  HMMA.16816.F32 R124, R4.reuse, R28, R124 ;  /* 0x0000001c047c723c */ /* 0x060fe2000000187c */
[----:B------:R1:W4:Y:S05]  /*e5e0*/  LDL.LU.S16 R28, [R1+0x1c] ;  /* 0x00001c00011c7983 */ /* 0x00032a0000300600 */
[----:B---3--:R-:W-:Y:S01]  /*e5f0*/  HMMA.16816.F32 R168, R4, R10, R168 ;  /* 0x0000000a04a8723c */ /* 0x008fe200000018a8 */
[----:B------:R1:W3:Y:S01]  /*e600*/  LDL.LU.S16 R11, [R1+0x20] ;  /* 0x00002000010b7983 */ /* 0x0002e20000300600 */
[----:B--2---:R-:W-:-:S05]  /*e610*/  @!P3 HADD2 R3, -R136.H0_H0, -RZ.H0_H0 ;  /* 0xa00000ff8803b230 */ /* 0x004fca0000000900 */
[----:B------:R-:W-:-:S04]  /*e620*/  PRMT R10, R3, 0x7610, R10 ;  /* 0x00007610030a7816 */ /* 0x000fc8000000000a */
[----:B------:R-:W-:Y:S02]  /*e630*/  @!P3 PRMT R136, R10, 0x5410, RZ ;  /* 0x000054100a88b816 */ /* 0x000fe400000000ff */
[----:B------:R1:W2:Y:S01]  /*e640*/  LDL.LU.S16 R10, [R1+0x24] ;  /* 0x00002400010a7983 */ /* 0x0002a20000300600 */
[----:B------:R-:W-:Y:S01]  /*e650*/  HMMA.16816.F32 R208, R4, R8, R208 ;  /* 0x0000000804d0723c */ /* 0x000fe200000018d0 */
[----:B------:R-:W-:Y:S02]  /*e660*/  @!P5 PRMT R137, R24, 0x5410, RZ ;  /* 0x000054101889d816 */ /* 0x000fe400000000ff */
[----:B------:R-:W-:Y:S01]  /*e670*/  ISETP.LE.U32.AND P5, PT, R2, UR15, PT ;  /* 0x0000000f02007c0c */ /* 0x000fe2000bfa3070 */
[----:B------:R-:W-:-:S03]  /*e680*/  FFMA.FTZ R2, R225, UR6, -R16 ;  /* 0x00000006e1027c23 */ /* 0x000fc60008010810 */
[--C-:B------:R-:W-:Y:S01]  /*e690*/  FFMA.FTZ R8, R252, UR6, -R16.reuse ;  /* 0x00000006fc087c23 */ /* 0x100fe20008010810 */
[----:B------:R-:W-:Y:S01]  /*e6a0*/  IMAD.MOV.U32 R252, RZ, RZ, R43 ;  /* 0x000000fffffc7224 */ /* 0x000fe200078e002b */
[----:B------:R-:W-:Y:S01]  /*e6b0*/  MOV R43, R250 ;  /* 0x000000fa002b7202 */ /* 0x000fe20000000f00 */
[----:B------:R-:W-:Y:S02]  /*e6c0*/  IMAD.MOV.U32 R250, RZ, RZ, R249 ;  /* 0x000000fffffa7224 */ /* 0x000fe400078e00f9 */
[----:B----4-:R-:W-:Y:S02]  /*e6d0*/  @!P0 HADD2 R28, -R103.H0_H0, -RZ.H0_H0 ;  /* 0xa00000ff671c8230 */ /* 0x010fe40000000900 */
[----:B------:R-:W-:Y:S01]  /*e6e0*/  FFMA.FTZ R3, R252, UR6, -R16 ;  /* 0x00000006fc037c23 */ /* 0x000fe20008010810 */
[----:B------:R4:W-:Y:S01]  /*e6f0*/  MUFU.EX2 R225, R2 ;  /* 0x0000000200e17308 */ /* 0x0009e20000000800 */
[----:B------:R-:W-:Y:S01]  /*e700*/  MOV R252, R250 ;  /* 0x000000fa00fc7202 */ /* 0x000fe20000000f00 */
[----:B------:R-:W-:-:S02]  /*e710*/  IMAD.MOV.U32 R249, RZ, RZ, R42 ;  /* 0x000000fffff97224 */ /* 0x000fc400078e002a */
[----:B------:R-:W-:Y:S02]  /*e720*/  IMAD.MOV.U32 R42, RZ, RZ, R66 ;  /* 0x000000ffff2a7224 */ /* 0x000fe400078e0042 */
[----:B------:R-:W-:Y:S02]  /*e730*/  IMAD.MOV.U32 R66, RZ, RZ, R246 ;  /* 0x000000ffff427224 */ /* 0x000fe400078e00f6 */
[----:B----4-:R-:W-:Y:S01]  /*e740*/  FFMA.FTZ R2, R43, UR6, -R16 ;  /* 0x000000062b027c23 */ /* 0x010fe20008010810 */
[----:B------:R-:W-:Y:S02]  /*e750*/  IMAD.MOV.U32 R43, RZ, RZ, R224 ;  /* 0x000000ffff2b7224 */ /* 0x000fe400078e00e0 */
[----:B------:R4:W-:Y:S01]  /*e760*/  MUFU.EX2 R224, R3 ;  /* 0x0000000300e07308 */ /* 0x0009e20000000800 */
[----:B------:R-:W-:Y:S02]  /*e770*/  IMAD.MOV.U32 R246, RZ, RZ, R223 ;  /* 0x000000fffff67224 */ /* 0x000fe400078e00df */
[----:B---3--:R-:W-:Y:S01]  /*e780*/  @!P6 HADD2 R11, -R102.H0_H0, -RZ.H0_H0 ;  /* 0xa00000ff660be230 */ /* 0x008fe20000000900 */
[----:B------:R-:W-:Y:S01]  /*e790*/  HMMA.16816.F32 R212, R4, R34, R128 ;  /* 0x0000002204d4723c */ /* 0x000fe20000001880 */
[----:B------:R-:W-:-:S05]  /*e7a0*/  IMAD.MOV.U32 R223, RZ, RZ, R226 ;  /* 0x000000ffffdf7224 */ /* 0x000fca00078e00e2 */
[----:B------:R-:W-:Y:S01]  /*e7b0*/  HMMA.16816.F32 R76, R4, R26, R92 ;  /* 0x0000001a044c723c */ /* 0x000fe2000000185c */
[----:B----4-:R-:W-:Y:S01]  /*e7c0*/  PRMT R3, R28, 0x7610, R3 ;  /* 0x000076101c037816 */ /* 0x010fe20000000003 */
[----:B------:R3:W4:Y:S01]  /*e7d0*/  MUFU.EX2 R226, R8 ;  /* 0x0000000800e27308 */ /* 0x0007220000000800 */
[----:B------:R-:W-:-:S03]  /*e7e0*/  IMAD.MOV.U32 R250, RZ, RZ, R249 ;  /* 0x000000fffffa7224 */ /* 0x000fc600078e00f9 */
[C---:B------:R-:W-:Y:S01]  /*e7f0*/  HMMA.16816.F32 R68, R4.reuse, R30, R68 ;  /* 0x0000001e0444723c */ /* 0x040fe20000001844 */
[----:B------:R-:W-:Y:S01]  /*e800*/  @!P0 PRMT R103, R3, 0x5410, RZ ;  /* 0x0000541003678816 */ /* 0x000fe200000000ff */
[----:B------:R-:W-:Y:S01]  /*e810*/  FFMA.FTZ R3, R252, UR6, -R15 ;  /* 0x00000006fc037c23 */ /* 0x000fe2000801080f */
[----:B------:R-:W-:Y:S01]  /*e820*/  IMAD.MOV.U32 R249, RZ, RZ, R42 ;  /* 0x000000fffff97224 */ /* 0x000fe200078e002a */
[----:B------:R-:W5:Y:S02]  /*e830*/  LDSM.16.MT88.4 R24, [R184+0x11000] ;  /* 0x01100000b818783b */ /* 0x000f640000004200 */
[----:B------:R1:W-:Y:S01]  /*e840*/  MUFU.EX2 R35, R3 ;  /* 0x0000000300237308 */ /* 0x0003e20000000800 */
[----:B------:R-:W-:Y:S02]  /*e850*/  IMAD.MOV.U32 R42, RZ, RZ, R66 ;  /* 0x000000ffff2a7224 */ /* 0x000fe400078e0042 */
[----:B--2---:R-:W-:Y:S01]  /*e860*/  @!P1 HADD2 R10, -R141.H0_H0, -RZ.H0_H0 ;  /* 0xa00000ff8d0a9230 */ /* 0x004fe20000000900 */
[----:B---3--:R-:W-:Y:S01]  /*e870*/  PRMT R8, R11, 0x7610, R8 ;  /* 0x000076100b087816 */ /* 0x008fe20000000008 */
[----:B------:R-:W-:Y:S01]  /*e880*/  HMMA.16816.F32 R92, R4, R22, R120 ;  /* 0x00000016045c723c */ /* 0x000fe20000001878 */
[----:B-1----:R-:W-:Y:S01]  /*e890*/  LOP3.LUT R3, R41, 0xff, RZ, 0xc0, !PT ;  /* 0x000000ff29037812 */ /* 0x002fe200078ec0ff */
[----:B------:R-:W-:Y:S01]  /*e8a0*/  IMAD.MOV.U32 R66, RZ, RZ, R246 ;  /* 0x000000ffff427224 */ /* 0x000fe200078e00f6 */
[----:B------:R-:W-:Y:S01]  /*e8b0*/  PRMT R9, R10, 0x7610, R9 ;  /* 0x000076100a097816 */ /* 0x000fe20000000009 */
[----:B------:R-:W1:Y:S01]  /*e8c0*/  LDSM.16.MT88.4 R20, [R182+0x11000] ;  /* 0x01100000b614783b */ /* 0x000e620000004200 */
[----:B------:R-:W-:-:S02]  /*e8d0*/  @!P6 PRMT R102, R8, 0x5410, RZ ;  /* 0x000054100866e816 */ /* 0x000fc400000000ff */
[----:B------:R-:W-:Y:S01]  /*e8e0*/  @!P1 PRMT R141, R9, 0x5410, RZ ;  /* 0x00005410098d9816 */ /* 0x000fe200000000ff */
[--C-:B------:R-:W-:Y:S01]  /*e8f0*/  FFMA.FTZ R8, R43, UR6, -R15.reuse ;  /* 0x000000062b087c23 */ /* 0x100fe2000801080f */
[----:B------:R-:W-:Y:S01]  /*e900*/  ISETP.LE.U32.AND P1, PT, R3, UR15, PT ;  /* 0x0000000f03007c0c */ /* 0x000fe2000bf23070 */
[--C-:B------:R-:W-:Y:S01]  /*e910*/  FFMA.FTZ R3, R250, UR6, -R15.reuse ;  /* 0x00000006fa037c23 */ /* 0x100fe2000801080f */
[----:B------:R-:W-:Y:S01]  /*e920*/  FFMA.FTZ R15, R249, UR6, -R15 ;  /* 0x00000006f90f7c23 */ /* 0x000fe2000801080f */
[----:B------:R-:W-:Y:S01]  /*e930*/  IMAD.MOV.U32 R249, RZ, RZ, R66 ;  /* 0x000000fffff97224 */ /* 0x000fe200078e0042 */
[----:B------:R-:W2:Y:S04]  /*e940*/  LDSM.16.MT88.4 R28, [R183+0x11000] ;  /* 0x01100000b71c783b */ /* 0x000ea80000004200 */
[----:B------:R3:W3:Y:S01]  /*e950*/  LDL.LU.S16 R66, [R1+0x28] ;  /* 0x0000280001427983 */ /* 0x0006e20000300600 */
[----:B------:R-:W-:-:S02]  /*e960*/  IMAD.MOV.U32 R246, RZ, RZ, R223 ;  /* 0x000000fffff67224 */ /* 0x000fc400078e00df */
[----:B------:R4:W-:Y:S01]  /*e970*/  MUFU.EX2 R223, R2 ;  /* 0x0000000200df7308 */ /* 0x0009e20000000800 */
[----:B------:R-:W-:Y:S01]  /*e980*/  LOP3.LUT R9, R19, 0xff, RZ, 0xc0, !PT ;  /* 0x000000ff13097812 */ /* 0x000fe200078ec0ff */
[----:B-----5:R-:W-:Y:S01]  /*e990*/  HMMA.16816.F32 R84, R4, R24, R84 ;  /* 0x000000180454723c */ /* 0x020fe20000001854 */
[----:B------:R-:W-:Y:S01]  /*e9a0*/  LOP3.LUT R11, R0, 0xff, RZ, 0xc0, !PT ;  /* 0x000000ff000b7812 */ /* 0x000fe200078ec0ff */
[----:B------:R1:W5:Y:S04]  /*e9b0*/  LDL.LU.S16 R251, [R1+0x2c] ;  /* 0x00002c0001fb7983 */ /* 0x0003680000300600 */
[----:B------:R-:W3:Y:S01]  /*e9c0*/  LDSM.16.MT88.4 R120, [R182+0xd800] ;  /* 0x00d80000b678783b */ /* 0x000ee20000004200 */
[----:B------:R-:W-:-:S03]  /*e9d0*/  ISETP.LE.U32.AND P3, PT, R39, UR15, PT ;  /* 0x0000000f27007c0c */ /* 0x000fc6000bf63070 */
[----:B------:R-:W-:Y:S01]  /*e9e0*/  LDSM.16.MT88.4 R128, [R184+0xd800] ;  /* 0x00d80000b880783b */ /* 0x000fe20000004200 */
[----:B----4-:R-:W-:-:S04]  /*e9f0*/  LOP3.LUT R2, R64, 0xff, RZ, 0xc0, !PT ;  /* 0x000000ff40027812 */ /* 0x010fc800078ec0ff */
[----:B------:R-:W-:Y:S02]  /*ea00*/  ISETP.LE.U32.AND P6, PT, R2, UR15, PT ;  /* 0x0000000f02007c0c */ /* 0x000fe4000bfc3070 */
[----:B------:R-:W-:-:S04]  /*ea10*/  SHF.R.U32.HI R2, RZ, 0x8, R17 ;  /* 0x00000008ff027819 */ /* 0x000fc80000011611 */
[----:B------:R-:W-:Y:S02]  /*ea20*/  PRMT R16, R18, 0x5410, R2 ;  /* 0x0000541012107816 */ /* 0x000fe40000000002 */
[----:B------:R-:W-:Y:S01]  /*ea30*/  LOP3.LUT R2, R0, 0xffff, RZ, 0xc0, !PT ;  /* 0x0000ffff00027812 */ /* 0x000fe200078ec0ff */
[----:B------:R4:W-:Y:S01]  /*ea40*/  MUFU.EX2 R34, R8 ;  /* 0x0000000800227308 */ /* 0x0009e20000000800 */
[----:B------:R-:W-:-:S07]  /*ea50*/  SHF.R.U32.HI R10, RZ, 0x18, R0 ;  /* 0x00000018ff0a7819 */ /* 0x000fce0000011600 */
[----:B------:R1:W-:Y:S01]  /*ea60*/  MUFU.EX2 R33, R3 ;  /* 0x0000000300217308 */ /* 0x0003e20000000800 */
[----:B----4-:R-:W-:Y:S02]  /*ea70*/  SHF.R.U32.HI R8, RZ, 0x8, R2 ;  /* 0x00000008ff087819 */ /* 0x010fe40000011602 */
[----:B------:R-:W-:-:S05]  /*ea80*/  PRMT R2, R9, 0x5410, R32 ;  /* 0x0000541009027816 */ /* 0x000fca0000000020 */
[----:B------:R-:W4:Y:S01]  /*ea90*/  MUFU.EX2 R32, R15 ;  /* 0x0000000f00207308 */ /* 0x000f220000000800 */
[----:B-1----:R-:W-:-:S04]  /*eaa0*/  SHF.R.U32.HI R3, RZ, 0x10, R0 ;  /* 0x00000010ff037819 */ /* 0x002fc80000011600 */
[----:B------:R-:W-:Y:S01]  /*eab0*/  LOP3.LUT R0, R3, 0xff, RZ, 0xc0, !PT ;  /* 0x000000ff03007812 */ /* 0x000fe200078ec0ff */
[C---:B------:R-:W-:Y:S03]  /*eac0*/  HMMA.16816.F32 R172, R4.reuse, R20, R172 ;  /* 0x0000001404ac723c */ /* 0x040fe600000018ac */
[----:B------:R-:W-:Y:S02]  /*ead0*/  PRMT R9, R0, 0x5410, R10 ;  /* 0x0000541000097816 */ /* 0x000fe4000000000a */
[----:B------:R-:W-:Y:S01]  /*eae0*/  F2FP.F16.F32.PACK_AB R10, R225, R226 ;  /* 0x000000e2e10a723e */ /* 0x000fe200000000ff */
[----:B------:R-:W-:Y:S01]  /*eaf0*/  HMMA.16816.F32 R164, R4, R22, R164 ;  /* 0x0000001604a4723c */ /* 0x000fe200000018a4 */
[----:B------:R-:W-:Y:S02]  /*eb00*/  PRMT R3, R11, 0x5410, R8 ;  /* 0x000054100b037816 */ /* 0x000fe40000000008 */
[----:B------:R-:W-:-:S03]  /*eb10*/  HSET2.LE.AND R0, R2, R14, PT ;  /* 0x0000000e02007233 */ /* 0x000fc60003803000 */
[----:B--2---:R-:W-:Y:S01]  /*eb20*/  HMMA.16816.F32 R20, R4, R28, R48 ;  /* 0x0000001c0414723c */ /* 0x004fe20000001830 */
[C---:B------:R-:W-:Y:S01]  /*eb30*/  PRMT R11, R10.reuse, 0x7610, R11 ;  /* 0x000076100a0b7816 */ /* 0x040fe2000000000b */
[----:B------:R-:W1:Y:S01]  /*eb40*/  LDSM.16.MT88.4 R48, [R182+0xf800] ;  /* 0x00f80000b630783b */ /* 0x000e620000004200 */
[----:B------:R-:W-:-:S03]  /*eb50*/  PRMT R10, R10, 0x7632, R10 ;  /* 0x000076320a0a7816 */ /* 0x000fc6000000000a */
[C---:B------:R-:W-:Y:S01]  /*eb60*/  HMMA.16816.F32 R24, R4.reuse, R26, R80 ;  /* 0x0000001a0418723c */ /* 0x040fe20000001850 */
[--C-:B------:R-:W-:Y:S01]  /*eb70*/  HSET2.LE.AND R3, R3, R14.reuse, PT ;  /* 0x0000000e03037233 */ /* 0x100fe20003803000 */
[----:B------:R-:W-:Y:S01]  /*eb80*/  IMAD.MOV.U32 R252, RZ, RZ, R67 ;  /* 0x000000fffffc7224 */ /* 0x000fe200078e0043 */
[----:B------:R-:W-:Y:S01]  /*eb90*/  HSET2.LE.AND R2, R9, R14, PT ;  /* 0x0000000e09027233 */ /* 0x000fe20003803000 */
[----:B------:R-:W-:Y:S02]  /*eba0*/  LDSM.16.MT88.4 R80, [R182+0x11800] ;  /* 0x01180000b650783b */ /* 0x000fe40000004200 */
[----:B------:R-:W-:Y:S07]  /*ebb0*/  HMMA.16816.F32 R28, R4, R30, R44 ;  /* 0x0000001e041c723c */ /* 0x000fee000000182c */
[----:B----4-:R-:W-:-:S02]  /*ebc0*/  F2FP.F16.F32.PACK_AB R6, R32, R33 ;  /* 0x000000212006723e */ /* 0x010fc400000000ff */
[----:B------:R-:W-:Y:S02]  /*ebd0*/  F2FP.F16.F32.PACK_AB R5, R34, R35 ;  /* 0x000000232205723e */ /* 0x000fe400000000ff */
[----:B------:R-:W-:Y:S02]  /*ebe0*/  LOP3.LUT R99, R0, R6, RZ, 0xc0, !PT ;  /* 0x0000000600637212 */ /* 0x000fe400078ec0ff */
[----:B------:R-:W-:Y:S02]  /*ebf0*/  PRMT R0, R11, 0x5410, R10 ;  /* 0x000054100b007816 */ /* 0x000fe4000000000a */
[----:B------:R-:W-:Y:S02]  /*ec00*/  F2FP.F16.F32.PACK_AB R4, R223, R224 ;  /* 0x000000e0df04723e */ /* 0x000fe400000000ff */
[C---:B------:R-:W-:Y:S02]  /*ec10*/  PRMT R9, R5.reuse, 0x7610, R9 ;  /* 0x0000761005097816 */ /* 0x040fe40000000009 */
[----:B------:R-:W-:-:S02]  /*ec20*/  PRMT R7, R5, 0x7632, R7 ;  /* 0x0000763205077816 */ /* 0x000fc40000000007 */
[----:B------:R-:W-:Y:S02]  /*ec30*/  LOP3.LUT R96, R3, R0, RZ, 0xc0, !PT ;  /* 0x0000000003607212 */ /* 0x000fe400078ec0ff */
[C---:B------:R-:W-:Y:S02]  /*ec40*/  PRMT R5, R4.reuse, 0x7610, R5 ;  /* 0x0000761004057816 */ /* 0x040fe40000000005 */
[----:B------:R-:W-:Y:S02]  /*ec50*/  PRMT R0, R9, 0x5410, R7 ;  /* 0x0000541009007816 */ /* 0x000fe40000000007 */
[----:B------:R-:W-:Y:S02]  /*ec60*/  PRMT R4, R4, 0x7632, R4 ;  /* 0x0000763204047816 */ /* 0x000fe40000000004 */
[----:B------:R-:W-:Y:S02]  /*ec70*/  HSET2.LE.AND R8, R16, R14, PT ;  /* 0x0000000e10087233 */ /* 0x000fe40003803000 */
[----:B------:R-:W-:Y:S01]  /*ec80*/  LOP3.LUT R97, R2, R0, RZ, 0xc0, !PT ;  /* 0x0000000002617212 */ /* 0x000fe200078ec0ff */
[----:B------:R-:W-:Y:S01]  /*ec90*/  LDSM.16.MT88.4 R16, [R183+0xf800] ;  /* 0x00f80000b710783b */ /* 0x000fe20000004200 */
[----:B------:R-:W-:-:S03]  /*eca0*/  PRMT R0, R5, 0x5410, R4 ;  /* 0x0000541005007816 */ /* 0x000fc60000000004 */
[----:B------:R4:W2:Y:S01]  /*ecb0*/  LDL.LU.S16 R2, [R1+0x30] ;  /* 0x0000300001027983 */ /* 0x0008a20000300600 */
[----:B------:R-:W-:Y:S01]  /*ecc0*/  LOP3.LUT R98, R8, R0, RZ, 0xc0, !PT ;  /* 0x0000000008627212 */ /* 0x000fe200078ec0ff */
[----:B---3--:R-:W-:-:S05]  /*ecd0*/  @!P5 HADD2 R66, -R140.H0_H0, -RZ.H0_H0 ;  /* 0xa00000ff8c42d230 */ /* 0x008fca0000000900 */
[----:B------:R-:W-:Y:S02]  /*ece0*/  PRMT R0, R66, 0x7610, R0 ;  /* 0x0000761042007816 */ /* 0x000fe40000000000 */
[----:B------:R4:W3:Y:S01]  /*ecf0*/  LDL.LU.S16 R66, [R1+0x34] ;  /* 0x0000340001427983 */ /* 0x0008e20000300600 */
[----:B------:R-:W-:Y:S01]  /*ed00*/  MOV R250, R42 ;  /* 0x0000002a00fa7202 */ /* 0x000fe20000000f00 */
[C---:B------:R-:W-:Y:S02]  /*ed10*/  HMMA.16816.F32 R108, R96.reuse, R120, R108 ;  /* 0x00000078606c723c */ /* 0x040fe4000000186c */
[----:B------:R-:W4:Y:S04]  /*ed20*/  LDSM.16.MT88.4 R40, [R181+0xf800] ;  /* 0x00f80000b528783b */ /* 0x000f280000004200 */
[----:B------:R-:W-:Y:S01]  /*ed30*/  HMMA.16816.F32 R120, R96, R122, R56 ;  /* 0x0000007a6078723c */ /* 0x000fe20000001838 */
[----:B------:R-:W4:Y:S01]  /*ed40*/  LDSM.16.MT88.4 R56, [R184+0xf800] ;  /* 0x00f80000b838783b */ /* 0x000f220000004200 */
[----:B------:R-:W-:-:S02]  /*ed50*/  ISETP.LE.U32.AND P0, PT, R37, UR15, PT ;  /* 0x0000000f25007c0c */ /* 0x000fc4000bf03070 */
[----:B------:R-:W-:Y:S02]  /*ed60*/  @P1 PRMT R8, R6, 0x7610, R8 ;  /* 0x0000761006081816 */ /* 0x000fe40000000008 */
[C---:B------:R-:W-:Y:S06]  /*ed70*/  HMMA.16816.F32 R104, R96.reuse, R112, R104 ;  /* 0x000000706068723c */ /* 0x040fec0000001868 */
[C---:B------:R-:W-:Y:S06]  /*ed80*/  HMMA.16816.F32 R112, R96.reuse, R114, R52 ;  /* 0x000000726070723c */ /* 0x040fec0000001834 */
[C---:B-1----:R-:W-:Y:S01]  /*ed90*/  HMMA.16816.F32 R44, R96.reuse, R48, R88 ;  /* 0x00000030602c723c */ /* 0x042fe20000001858 */
[----:B-----5:R-:W-:Y:S01]  /*eda0*/  @!P4 HADD2 R251, -R139.H0_H0, -RZ.H0_H0 ;  /* 0xa00000ff8bfbc230 */ /* 0x020fe20000000900 */
[----:B------:R-:W-:Y:S01]  /*edb0*/  @!P5 PRMT R140, R0, 0x5410, RZ ;  /* 0x00005410008cd816 */ /* 0x000fe200000000ff */
[----:B------:R-:W-:Y:S03]  /*edc0*/  LDSM.16.MT88.4 R88, [R184+0x11800] ;  /* 0x01180000b858783b */ /* 0x000fe60000004200 */
[C---:B------:R-:W-:Y:S06]  /*edd0*/  HMMA.16816.F32 R48, R96.reuse, R50, R92 ;  /* 0x000000326030723c */ /* 0x040fec000000185c */
[C---:B----4-:R-:W-:Y:S06]  /*ede0*/  HMMA.16816.F32 R36, R96.reuse, R40, R72 ;  /* 0x000000286024723c */ /* 0x050fec0000001848 */
[----:B------:R-:W-:Y:S01]  /*edf0*/  HMMA.16816.F32 R52, R96, R56, R152 ;  /* 0x000000386034723c */ /* 0x000fe20000001898 */
[----:B---3--:R-:W-:-:S05]  /*ee00*/  @!P1 HADD2 R66, -R6.H0_H0, -RZ.H0_H0 ;  /* 0xa00000ff06429230 */ /* 0x008fca0000000900 */
[----:B------:R-:W-:Y:S01]  /*ee10*/  HMMA.16816.F32 R40, R96, R42, R76 ;  /* 0x0000002a6028723c */ /* 0x000fe2000000184c */
[----:B------:R1:W3:Y:S01]  /*ee20*/  LDL.LU.S16 R76, [R1+0x38] ;  /* 0x00003800014c7983 */ /* 0x0002e20000300600 */
[----:B------:R-:W-:-:S03]  /*ee30*/  PRMT R3, R66, 0x7610, R3 ;  /* 0x0000761042037816 */ /* 0x000fc60000000003 */
[----:B------:R1:W4:Y:S01]  /*ee40*/  LDL.LU.S16 R153, [R1+0x44] ;  /* 0x0000440001997983 */ /* 0x0003220000300600 */
[----:B------:R-:W-:Y:S01]  /*ee50*/  @!P1 PRMT R8, R3, 0x5410, RZ ;  /* 0x0000541003089816 */ /* 0x000fe200000000ff */
[----:B------:R-:W-:Y:S02]  /*ee60*/  FFMA.FTZ R3, R218, R101, R252 ;  /* 0x00000065da037223 */ /* 0x000fe400000100fc */
[----:B------:R1:W5:Y:S04]  /*ee70*/  LDL.LU.S16 R152, [R1+0x40] ;  /* 0x0000400001987983 */ /* 0x0003680000300600 */
[----:B------:R1:W3:Y:S04]  /*ee80*/  LDL.LU.S16 R101, [R1+0x3c] ;  /* 0x00003c0001657983 */ /* 0x0002e80000300600 */
[----:B------:R1:W4:Y:S04]  /*ee90*/  LDL.LU.S16 R95, [R1+0x4c] ;  /* 0x00004c00015f7983 */ /* 0x0003280000300600 */
[----:B------:R1:W5:Y:S01]  /*eea0*/  LDL.LU.S16 R94, [R1+0x48] ;  /* 0x00004800015e7983 */ /* 0x0003620000300600 */
[C---:B------:R-:W-:Y:S01]  /*eeb0*/  HMMA.16816.F32 R116, R96.reuse, R128, R116 ;  /* 0x000000806074723c */ /* 0x040fe20000001874 */
[----:B--2---:R-:W-:Y:S01]  /*eec0*/  @!P2 HADD2 R2, -R138.H0_H0, -RZ.H0_H0 ;  /* 0xa00000ff8a02a230 */ /* 0x004fe20000000900 */
[----:B------:R-:W-:Y:S01]  /*eed0*/  SHF.R.U32.HI R0, RZ, 0x10, R64 ;  /* 0x00000010ff007819 */ /* 0x000fe20000011640 */
[----:B------:R-:W2:Y:S03]  /*eee0*/  LDSM.16.MT88.4 R72, [R181+0x11800] ;  /* 0x01180000b548783b */ /* 0x000ea60000004200 */
[----:B------:R-:W-:Y:S07]  /*eef0*/  HMMA.16816.F32 R128, R96, R130, R60 ;  /* 0x000000826080723c */ /* 0x000fee000000183c */
[----:B------:R-:W-:-:S04]  /*ef00*/  PRMT R60, R251, 0x7610, R60 ;  /* 0x00007610fb3c7816 */ /* 0x000fc8000000003c */
[----:B------:R-:W-:Y:S02]  /*ef10*/  @!P4 PRMT R139, R60, 0x5410, RZ ;  /* 0x000054103c8bc816 */ /* 0x000fe400000000ff */
[----:B------:R-:W-:Y:S01]  /*ef20*/  HMMA.16816.F32 R60, R96, R16, R156 ;  /* 0x00000010603c723c */ /* 0x000fe2000000189c */
[----:B------:R-:W-:-:S06]  /*ef30*/  LOP3.LUT R0, R0, 0xff, RZ, 0xc0, !PT ;  /* 0x000000ff00007812 */ /* 0x000fcc00078ec0ff */
[----:B------:R-:W-:Y:S02]  /*ef40*/  PRMT R16, R2, 0x7610, R16 ;  /* 0x0000761002107816 */ /* 0x000fe40000000010 */
[----:B------:R-:W-:Y:S02]  /*ef50*/  SHF.R.U32.HI R2, RZ, 0x8, R65 ;  /* 0x00000008ff027819 */ /* 0x000fe40000011641 */
[----:B------:R-:W-:Y:S02]  /*ef60*/  ISETP.LE.U32.AND P5, PT, R0, UR15, PT ;  /* 0x0000000f00007c0c */ /* 0x000fe4000bfa3070 */
[----:B------:R-:W-:Y:S02]  /*ef70*/  LOP3.LUT R2, R2, 0xffff, RZ, 0xc0, !PT ;  /* 0x0000ffff02027812 */ /* 0x000fe400078ec0ff */
[----:B------:R-:W-:Y:S02]  /*ef80*/  SHF.R.U32.HI R0, RZ, 0x18, R64 ;  /* 0x00000018ff007819 */ /* 0x000fe40000011640 */
[----:B------:R-:W-:-:S02]  /*ef90*/  @!P2 PRMT R138, R16, 0x5410, RZ ;  /* 0x00005410108aa816 */ /* 0x000fc400000000ff */
[----:B------:R-:W-:Y:S02]  /*efa0*/  ISETP.LE.U32.AND P2, PT, R2, UR15, PT ;  /* 0x0000000f02007c0c */ /* 0x000fe4000bf43070 */
[----:B------:R-:W-:Y:S02]  /*efb0*/  ISETP.LE.U32.AND P4, PT, R0, UR15, PT ;  /* 0x0000000f00007c0c */ /* 0x000fe4000bf83070 */
[----:B------:R-:W-:-:S04]  /*efc0*/  LOP3.LUT R0, R64, 0xffff, RZ, 0xc0, !PT ;  /* 0x0000ffff40007812 */ /* 0x000fc800078ec0ff */
[----:B------:R-:W-:Y:S01]  /*efd0*/  SHF.R.U32.HI R0, RZ, 0x8, R0 ;  /* 0x00000008ff007819 */ /* 0x000fe20000011600 */
[----:B------:R-:W-:-:S03]  /*efe0*/  FFMA.FTZ R2, R249, R100, R250 ;  /* 0x00000064f9027223 */ /* 0x000fc600000100fa */
[----:B------:R-:W-:Y:S01]  /*eff0*/  LOP3.LUT R0, R0, 0xffff, RZ, 0xc0, !PT ;  /* 0x0000ffff00007812 */ /* 0x000fe200078ec0ff */
[----:B------:R-:W-:Y:S01]  /*f000*/  FADD.FTZ R3, R247, R3 ;  /* 0x00000003f7037221 */ /* 0x000fe20000010000 */
[----:B------:R-:W-:Y:S01]  /*f010*/  FADD.FTZ R2, R248, R2 ;  /* 0x00000002f8027221 */ /* 0x000fe20000010000 */
[----:B------:R-:W-:Y:S01]  /*f020*/  @!P0 HADD2 R218, -R6.H1_H1, -RZ.H0_H0 ;  /* 0xa00000ff06da8230 */ /* 0x000fe20000000d00 */
[----:B------:R-:W-:Y:S02]  /*f030*/  ISETP.LE.U32.AND P1, PT, R0, UR15, PT ;  /* 0x0000000f00007c0c */ /* 0x000fe4000bf23070 */
[----:B------:R-:W-:Y:S01]  /*f040*/  @P0 PRMT R0, R6, 0x7632, R0 ;  /* 0x0000763206000816 */ /* 0x000fe20000000000 */
[----:B------:R-:W-:Y:S01]  /*f050*/  FADD.FTZ R3, R246, R3 ;  /* 0x00000003f6037221 */ /* 0x000fe20000010000 */
[----:B------:R-:W-:Y:S01]  /*f060*/  FADD.FTZ R2, R244, R2 ;  /* 0x00000002f4027221 */ /* 0x000fe20000010000 */
[C---:B------:R-:W-:Y:S01]  /*f070*/  HMMA.16816.F32 R64, R96.reuse, R18, R212 ;  /* 0x000000126040723c */ /* 0x040fe200000018d4 */
[----:B------:R-:W1:Y:S04]  /*f080*/  LDSM.16.MT88.4 R16, [R183+0x11800] ;  /* 0x01180000b710783b */ /* 0x000e680000004200 */
[----:B------:R-:W-:Y:S04]  /*f090*/  STG.E.U16 desc[UR24][R12.64+-0x80], R220 ;  /* 0xffff80dc0c007986 */ /* 0x000fe8000c101518 */
[----:B------:R-:W-:Y:S01]  /*f0a0*/  STG.E.U16 desc[UR24][R12.64+-0x7e], R219 ;  /* 0xffff82db0c007986 */ /* 0x000fe2000c101518 */
[----:B------:R-:W-:Y:S01]  /*f0b0*/  @!P0 PRMT R0, R218, 0x5410, RZ ;  /* 0x00005410da008816 */ /* 0x000fe200000000ff */
[C---:B------:R-:W-:Y:S06]  /*f0c0*/  HMMA.16816.F32 R124, R96.reuse, R132, R124 ;  /* 0x00000084607c723c */ /* 0x040fec000000187c */
[C---:B------:R-:W-:Y:S06]  /*f0d0*/  HMMA.16816.F32 R132, R96.reuse, R134, R68 ;  /* 0x000000866084723c */ /* 0x040fec0000001844 */
[C---:B--2---:R-:W-:Y:S06]  /*f0e0*/  HMMA.16816.F32 R68, R96.reuse, R72, R208 ;  /* 0x000000486044723c */ /* 0x044fec00000018d0 */
[C---:B------:R-:W-:Y:S06]  /*f0f0*/  HMMA.16816.F32 R84, R96.reuse, R88, R84 ;  /* 0x000000586054723c */ /* 0x040fec0000001854 */
[C---:B------:R-:W-:Y:S06]  /*f100*/  HMMA.16816.F32 R56, R96.reuse, R58, R160 ;  /* 0x0000003a6038723c */ /* 0x040fec00000018a0 */
[C---:B------:R-:W-:Y:S06]  /*f110*/  HMMA.16816.F32 R72, R96.reuse, R74, R168 ;  /* 0x0000004a6048723c */ /* 0x040fec00000018a8 */
[----:B------:R-:W-:Y:S01]  /*f120*/  HMMA.16816.F32 R88, R96, R90, R24 ;  /* 0x0000005a6058723c */ /* 0x000fe20000001818 */
[----:B---3--:R-:W-:-:S02]  /*f130*/  @!P4 HADD2 R101, -R7.H0_H0, -RZ.H0_H0 ;  /* 0xa00000ff0765c230 */ /* 0x008fc40000000900 */
[----:B-----5:R-:W-:-:S03]  /*f140*/  @!P2 HADD2 R94, -R4.H0_H0, -RZ.H0_H0 ;  /* 0xa00000ff045ea230 */ /* 0x020fc60000000900 */
[----:B------:R-:W-:Y:S01]  /*f150*/  PRMT R15, R101, 0x7610, R15 ;  /* 0x00007610650f7816 */ /* 0x000fe2000000000f */
[----:B----4-:R-:W-:Y:S01]  /*f160*/  @!P3 HADD2 R95, -R5.H0_H0, -RZ.H0_H0 ;  /* 0xa00000ff055fb230 */ /* 0x010fe20000000900 */
[----:B------:R-:W-:Y:S02]  /*f170*/  PRMT R6, R94, 0x7610, R6 ;  /* 0x000076105e067816 */ /* 0x000fe40000000006 */
[----:B------:R-:W-:Y:S02]  /*f180*/  @!P4 PRMT R7, R15, 0x5410, RZ ;  /* 0x000054100f07c816 */ /* 0x000fe400000000ff */
[----:B------:R-:W-:Y:S01]  /*f190*/  @!P2 PRMT R4, R6, 0x5410, RZ ;  /* 0x000054100604a816 */ /* 0x000fe200000000ff */
[----:B------:R-:W-:Y:S01]  /*f1a0*/  FADD.FTZ R6, R245, R3 ;  /* 0x00000003f5067221 */ /* 0x000fe20000010000 */
[----:B------:R-:W-:Y:S01]  /*f1b0*/  FADD.FTZ R15, R235, R2 ;  /* 0x00000002eb0f7221 */ /* 0x000fe20000010000 */
[----:B------:R-:W-:Y:S02]  /*f1c0*/  PRMT R14, R95, 0x7610, R14 ;  /* 0x000076105f0e7816 */ /* 0x000fe4000000000e */
[----:B------:R-:W-:Y:S01]  /*f1d0*/  FADD.FTZ R6, R236, R6 ;  /* 0x00000006ec067221 */ /* 0x000fe20000010000 */
[----:B------:R-:W-:Y:S01]  /*f1e0*/  FADD.FTZ R15, R237, R15 ;  /* 0x0000000fed0f7221 */ /* 0x000fe20000010000 */
[----:B------:R-:W-:Y:S01]  /*f1f0*/  @!P3 PRMT R5, R14, 0x5410, RZ ;  /* 0x000054100e05b816 */ /* 0x000fe200000000ff */
[----:B------:R-:W-:-:S02]  /*f200*/  IMAD.U32 R14, RZ, RZ, UR20 ;  /* 0x00000014ff0e7e24 */ /* 0x000fc4000f8e00ff */
[----:B------:R-:W-:Y:S01]  /*f210*/  FADD.FTZ R6, R238, R6 ;  /* 0x00000006ee067221 */ /* 0x000fe20000010000 */
[----:B------:R-:W-:Y:S01]  /*f220*/  FADD.FTZ R15, R239, R15 ;  /* 0x0000000fef0f7221 */ /* 0x000fe20000010000 */
[----:B------:R-:W-:-:S04]  /*f230*/  IMAD.WIDE R2, R14, 0x2, R12 ;  /* 0x000000020e027825 */ /* 0x000fc800078e020c */
[----:B------:R-:W-:Y:S01]  /*f240*/  FADD.FTZ R14, R240, R6 ;  /* 0x00000006f00e7221 */ /* 0x000fe20000010000 */
[----:B------:R-:W-:Y:S01]  /*f250*/  FADD.FTZ R6, R241, R15 ;  /* 0x0000000ff1067221 */ /* 0x000fe20000010000 */
[----:B------:R-:W-:-:S03]  /*f260*/  @!P6 HADD2 R76, -R11.H0_H0, -RZ.H0_H0 ;  /* 0xa00000ff0b4ce230 */ /* 0x000fc60000000900 */
[----:B------:R-:W-:Y:S01]  /*f270*/  FADD.FTZ R6, R243, R6 ;  /* 0x00000006f3067221 */ /* 0x000fe20000010000 */
[----:B------:R-:W-:Y:S02]  /*f280*/  @!P1 HADD2 R153, -R10.H0_H0, -RZ.H0_H0 ;  /* 0xa00000ff0a999230 */ /* 0x000fe40000000900 */
[----:B------:R-:W-:Y:S02]  /*f290*/  @!P5 HADD2 R152, -R9.H0_H0, -RZ.H0_H0 ;  /* 0xa00000ff0998d230 */ /* 0x000fe40000000900 */
[----:B------:R-:W-:Y:S01]  /*f2a0*/  FADD.FTZ R6, R228, R6 ;  /* 0x00000006e4067221 */ /* 0x000fe20000010000 */
[----:B------:R-:W-:Y:S01]  /*f2b0*/  STG.E.U16 desc[UR24][R2.64+-0x80], R217 ;  /* 0xffff80d902007986 */ /* 0x000fe2000c101518 */
[----:B------:R-:W-:-:S03]  /*f2c0*/  PRMT R100, R76, 0x7610, R100 ;  /* 0x000076104c647816 */ /* 0x000fc60000000064 */
[----:B------:R-:W-:Y:S01]  /*f2d0*/  STG.E.U16 desc[UR24][R2.64+-0x7e], R216 ;  /* 0xffff82d802007986 */ /* 0x000fe2000c101518 */
[----:B------:R-:W-:Y:S01]  /*f2e0*/  PRMT R93, R153, 0x7610, R93 ;  /* 0x00007610995d7816 */ /* 0x000fe2000000005d */
[----:B------:R-:W-:Y:S02]  /*f2f0*/  FADD.FTZ R6, R227, R6 ;  /* 0x00000006e3067221 */ /* 0x000fe40000010000 */
[----:B------:R-:W-:Y:S01]  /*f300*/  STG.E.U16 desc[UR24][R12.64+-0x70], R179 ;  /* 0xffff90b30c007986 */ /* 0x000fe2000c101518 */
[----:B------:R-:W-:-:S03]  /*f310*/  PRMT R92, R152, 0x7610, R92 ;  /* 0x00007610985c7816 */ /* 0x000fc6000000005c */
[----:B------:R-:W-:Y:S04]  /*f320*/  STG.E.U16 desc[UR24][R12.64+-0x6e], R178 ;  /* 0xffff92b20c007986 */ /* 0x000fe8000c101518 */
[----:B------:R-:W-:Y:S04]  /*f330*/  STG.E.U16 desc[UR24][R2.64+-0x70], R151 ;  /* 0xffff909702007986 */ /* 0x000fe8000c101518 */
[----:B------:R-:W-:Y:S01]  /*f340*/  STG.E.U16 desc[UR24][R2.64+-0x6e], R150 ;  /* 0xffff929602007986 */ /* 0x000fe2000c101518 */
[----:B------:R-:W-:-:S03]  /*f350*/  @!P6 PRMT R11, R100, 0x5410, RZ ;  /* 0x00005410640be816 */ /* 0x000fc600000000ff */
[----:B------:R-:W-:Y:S01]  /*f360*/  STG.E.U16 desc[UR24][R12.64+-0x60], R149 ;  /* 0xffffa0950c007986 */ /* 0x000fe2000c101518 */
[----:B------:R-:W-:-:S03]  /*f370*/  @!P1 PRMT R10, R93, 0x5410, RZ ;  /* 0x000054105d0a9816 */ /* 0x000fc600000000ff */
        /* <DEDUP_REMOVED lines=9> */
[----:B------:R-:W-:Y:S04]  /*f410*/  STG.E.U16 desc[UR24][R12.64+-0x40], R137 ;  /* 0xffffc0890c007986 */ /* 0x000fe8000c101518 */
        /* <DEDUP_REMOVED lines=14> */
[----:B------:R2:W-:Y:S01]  /*f500*/  STG.E.U16 desc[UR24][R2.64+-0xe], R0 ;  /* 0xfffff20002007986 */ /* 0x0005e2000c101518 */
[----:B------:R-:W-:-:S04]  /*f510*/  FADD.FTZ R14, R242, R14 ;  /* 0x0000000ef20e7221 */ /* 0x000fc80000010000 */
[----:B------:R-:W-:-:S04]  /*f520*/  FADD.FTZ R14, R234, R14 ;  /* 0x0000000eea0e7221 */ /* 0x000fc80000010000 */
[----:B------:R-:W-:Y:S01]  /*f530*/  FADD.FTZ R14, R233, R14 ;  /* 0x0000000ee90e7221 */ /* 0x000fe20000010000 */
[----:B------:R-:W-:Y:S01]  /*f540*/  HMMA.16816.F32 R76, R96, R80, R172 ;  /* 0x00000050604c723c */ /* 0x000fe200000018ac */
[----:B--2---:R-:W-:-:S04]  /*f550*/  FADD.FTZ R0, R35, R6 ;  /* 0x0000000623007221 */ /* 0x004fc80000010000 */
[----:B------:R-:W-:-:S04]  /*f560*/  FADD.FTZ R0, R34, R0 ;  /* 0x0000000022007221 */ /* 0x000fc80000010000 */
[----:B------:R-:W-:-:S04]  /*f570*/  FADD.FTZ R0, R33, R0 ;  /* 0x0000000021007221 */ /* 0x000fc80000010000 */
[----:B------:R-:W-:Y:S01]  /*f580*/  FADD.FTZ R0, R32, R0 ;  /* 0x0000000020007221 */ /* 0x000fe20000010000 */
[----:B------:R-:W-:Y:S01]  /*f590*/  FADD.FTZ R14, R232, R14 ;  /* 0x0000000ee80e7221 */ /* 0x000fe20000010000 */
[C---:B------:R-:W-:Y:S03]  /*f5a0*/  HMMA.16816.F32 R80, R96.reuse, R82, R164 ;  /* 0x000000526050723c */ /* 0x040fe600000018a4 */
[----:B------:R-:W-:Y:S03]  /*f5b0*/  STL [R1+0x4c], R0 ;  /* 0x00004c0001007387 */ /* 0x000fe60000100800 */
[----:B-1----:R-:W-:Y:S01]  /*f5c0*/  HMMA.16816.F32 R92, R96, R16, R20 ;  /* 0x00000010605c723c */ /* 0x002fe20000001814 */
[----:B------:R-:W-:-:S05]  /*f5d0*/  FADD.FTZ R14, R231, R14 ;  /* 0x0000000ee70e7221 */ /* 0x000fca0000010000 */
[----:B------:R-:W-:Y:S01]  /*f5e0*/  HMMA.16816.F32 R96, R96, R18, R28 ;  /* 0x000000126060723c */ /* 0x000fe2000000181c */
[----:B------:R1:W-:Y:S01]  /*f5f0*/  STG.E.U16 desc[UR24][R2.64+-0x10], R8 ;  /* 0xfffff00802007986 */ /* 0x0003e2000c101518 */
[----:B------:R-:W-:Y:S01]  /*f600*/  IADD3 R217, P0, R12, -0x100, RZ ;  /* 0xffffff000cd97810 */ /* 0x000fe20007f1e0ff */
[----:B------:R-:W-:-:S03]  /*f610*/  IMAD.MOV.U32 R100, RZ, RZ, R222 ;  /* 0x000000ffff647224 */ /* 0x000fc600078e00de */
[----:B------:R-:W-:Y:S01]  /*f620*/  IADD3.X R216, R13, -0x1, RZ, P0, !PT ;  /* 0xffffffff0dd87810 */ /* 0x000fe200007fe4ff */
[----:B-1----:R-:W-:-:S04]  /*f630*/  FADD.FTZ R2, R226, R14 ;  /* 0x0000000ee2027221 */ /* 0x002fc80000010000 */
[----:B------:R-:W-:-:S04]  /*f640*/  FADD.FTZ R2, R225, R2 ;  /* 0x00000002e1027221 */ /* 0x000fc80000010000 */
[----:B------:R-:W-:Y:S01]  /*f650*/  FADD.FTZ R2, R224, R2 ;  /* 0x00000002e0027221 */ /* 0x000fe20000010000 */
[----:B------:R-:W-:-:S03]  /*f660*/  IMAD.MOV.U32 R3, RZ, RZ, R221 ;  /* 0x000000ffff037224 */ /* 0x000fc600078e00dd */
[----:B------:R-:W-:-:S07]  /*f670*/  FADD.FTZ R218, R223, R2 ;  /* 0x00000002dfda7221 */ /* 0x000fce0000010000 */
.L_x_1293:
[----:B------:R-:W-:-:S06]  /*f680*/  UISETP.GT.AND UP0, UPT, UR8, UR14, UPT ;  /* 0x0000000e0800728c */ /* 0x000fcc000bf04270 */
[----:B------:R-:W-:-:S13]  /*f690*/  PLOP3.LUT P0, PT, PT, PT, UP0, 0x80, 0x0 ;  /* 0x000000000000781c */ /* 0x000fda0003f0f008 */
[----:B------:R-:W-:Y:S05]  /*f6a0*/  @!P0 BRA `(.L_x_1297) ;  /* 0x0000005400e48947 */ /* 0x000fea0003800000 */
[----:B------:R-:W3:Y:S01]  /*f6b0*/  LDL.LU R2, [R1+0x98] ;  /* 0x0000980001027983 */ /* 0x000ee20000300800 */
[----:B------:R-:W-:Y:S01]  /*f6c0*/  ULDC UR4, c[0x0][0x2d0] ;  /* 0x0000b40000047ab9 */ /* 0x000fe20000000800 */
[----:B--2---:R-:W-:Y:S01]  /*f6d0*/  MOV R102, R3 ;  /* 0x0000000300667202 */ /* 0x004fe20000000f00 */
[----:B------:R-:W-:Y:S01]  /*f6e0*/  USHF.R.S32.HI UR13, URZ, 0x1f, UR20 ;  /* 0x0000001f3f0d7899 */ /* 0x000fe20008011414 */
[----:B------:R-:W2:Y:S01]  /*f6f0*/  LDL.LU R0, [R1+0x9c] ;  /* 0x00009c0001007983 */ /* 0x000ea20000300800 */
[----:B-----5:R-:W-:Y:S01]  /*f700*/  ISETP.GE.AND P2, PT, R176, UR4, PT ;  /* 0x00000004b0007c0c */ /* 0x020fe2000bf46270 */
[----:B------:R-:W-:Y:S01]  /*f710*/  USHF.L.U32 UR19, UR20, 0x1, URZ ;  /* 0x0000000114137899 */ /* 0x000fe2000800063f */
[----:B------:R-:W-:Y:S01]  /*f720*/  MOV R101, R100 ;  /* 0x0000006400657202 */ /* 0x000fe20000000f00 */
[----:B------:R-:W-:Y:S01]  /*f730*/  USHF.L.U64.HI UR13, UR20, 0x1, UR13 ;  /* 0x00000001140d7899 */ /* 0x000fe2000801020d */
[----:B------:R-:W-:Y:S01]  /*f740*/  ULDC UR5, c[0x0][0x2d0] ;  /* 0x0000b40000057ab9 */ /* 0x000fe20000000800 */
[----:B------:R-:W-:Y:S01]  /*f750*/  ULDC UR4, c[0x0][0x2ec] ;  /* 0x0000bb0000047ab9 */ /* 0x000fe20000000800 */
[----:B------:R-:W-:-:S07]  /*f760*/  ULDC.64 UR6, c[0x0][0x248] ;  /* 0x0000920000067ab9 */ /* 0x000fce0000000a00 */
[----:B------:R-:W1:Y:S08]  /*f770*/  @!P2 LDC.64 R6, c[0x0][0x220] ;  /* 0x00008800ff06ab82 */ /* 0x000e700000000a00 */
[----:B------:R-:W4:Y:S08]  /*f780*/  @!P2 LDC.64 R8, c[0x0][0x220] ;  /* 0x00008800ff08ab82 */ /* 0x000f300000000a00 */
[----:B------:R-:W4:Y:S01]  /*f790*/  @!P2 LDC.64 R4, c[0x0][0x220] ;  /* 0x00008800ff04ab82 */ /* 0x000f220000000a00 */
[----:B-1----:R1:W-:Y:S04]  /*f7a0*/  @!P2 STL.64 [R1+0x80], R6 ;  /* 0x000080060100a387 */ /* 0x0023e80000100a00 */
[----:B----4-:R-:W-:Y:S04]  /*f7b0*/  @!P2 STL.64 [R1+0x78], R8 ;  /* 0x000078080100a387 */ /* 0x010fe80000100a00 */
[----:B------:R3:W-:Y:S01]  /*f7c0*/  @!P2 STL.64 [R1+0x70], R4 ;  /* 0x000070040100a387 */ /* 0x0007e20000100a00 */
[----:B-1----:R-:W1:Y:S03]  /*f7d0*/  @!P2 LDC.64 R6, c[0x0][0x220] ;  /* 0x00008800ff06ab82 */ /* 0x002e660000000a00 */
[----:B-1----:R1:W-:Y:S01]  /*f7e0*/  @!P2 STL.64 [R1+0x68], R6 ;  /* 0x000068060100a387 */ /* 0x0023e20000100a00 */
[----:B---3--:R-:W-:-:S05]  /*f7f0*/  IMAD.WIDE.U32 R4, R2, -0x326172a9, RZ ;  /* 0xcd9e8d5702047825 */ /* 0x008fca00078e00ff */
[----:B------:R3:W-:Y:S01]  /*f800*/  STL.64 [R1+0x50], R4 ;  /* 0x0000500401007387 */ /* 0x0007e20000100a00 */
[----:B--2---:R-:W-:-:S03]  /*f810*/  LOP3.LUT R224, R5, R0, RZ, 0x3c, !PT ;  /* 0x0000000005e07212 */ /* 0x004fc600078e3cff */
[----:B-1----:R-:W2:Y:S04]  /*f820*/  LDL.LU.64 R6, [R1+0xa0] ;  /* 0x0000a00001067983 */ /* 0x002ea80000300a00 */
[----:B---3--:R-:W3:Y:S04]  /*f830*/  LDL.LU.64 R4, [R1+0xa8] ;  /* 0x0000a80001047983 */ /* 0x008ee80000300a00 */
[----:B------:R-:W4:Y:S01]  /*f840*/  LDL.LU R0, [R1+0xb0] ;  /* 0x0000b00001007983 */ /* 0x000f220000300800 */
[----:B------:R-:W-:Y:S01]  /*f850*/  IMAD.WIDE.U32 R224, R224, -0x2daee0ad, RZ ;  /* 0xd2511f53e0e07825 */ /* 0x000fe200078e00ff */
[----:B--2---:R-:W-:-:S02]  /*f860*/  MOV R3, R7 ;  /* 0x0000000700037202 */ /* 0x004fc40000000f00 */
[----:B---3--:R-:W-:Y:S01]  /*f870*/  MOV R2, R4 ;  /* 0x0000000400027202 */ /* 0x008fe20000000f00 */
[----:B----4-:R-:W-:-:S04]  /*f880*/  IMAD.WIDE.U32 R226, R0, -0x2daee0ad, RZ ;  /* 0xd2511f5300e27825 */ /* 0x010fc800078e00ff */
[----:B------:R1:W-:Y:S01]  /*f890*/  STL.64 [R1+0x60], R2 ;  /* 0x0000600201007387 */ /* 0x0003e20000100a00 */
[----:B------:R-:W-:Y:S05]  /*f8a0*/  BRA `(.L_x_1298) ;  /* 0x0000000400d47947 */ /* 0x000fea0003800000 */
.L_x_1300:
        /* <DEDUP_REMOVED lines=61> */
[C---:B------:R-:W-:Y:S02]  /*fc80*/  @!P4 LEA R12, P5, R0.reuse, R18, 0x1 ;  /* 0x00000012000cc211 */ /* 0x040fe400078a08ff */
[----:B------:R-:W-:Y:S01]  /*fc90*/  IADD3.X R3, R3, UR30, RZ, P1, !PT ;  /* 0x0000001e03037c10 */ /* 0x000fe20008ffe4ff */
        /* <DEDUP_REMOVED lines=13> */
[----:B------:R-:W-:Y:S03]  /*fd70*/  IADD3 R2, P0, R0, UR31, RZ ;  /* 0x0000001f00027c10 */ /* 0x000fe6000ff1e0ff */
[----:B------:R-:W-:Y:S01]  /*fd80*/  @!PT LDS RZ, [RZ] ;  /* 0x00000000fffff984 */ /* 0x000fe20000000800 */
[----:B------:R-:W-:Y:S01]  /*fd90*/  @!PT LDS RZ, [RZ] ;  /* 0x00000000fffff984 */ /* 0x000fe20000000800 */
[----:B------:R-:W-:Y:S01]  /*fda0*/  @!PT LDS RZ, [RZ] ;  /* 0x00000000fffff984 */ /* 0x000fe20000000800 */
[----:B------:R3:W-:Y:S01]  /*fdb0*/  @!P2 LDGSTS.E.BYPASS.LTC128B.128 [R203+0x7000], desc[UR24][R6.64] ;  /* 0x0700000006cbafae */ /* 0x0007e2000b901d58 */
[----:B--2---:R-:W-:Y:S03]  /*fdc0*/  @!P2 LEA R8, P5, R2, R14, 0x1 ;  /* 0x0000000e0208a211 */ /* 0x004fe600078a08ff */
        /* <DEDUP_REMOVED lines=35> */
.L_x_1298:
[----:B-1----:R-:W2:Y:S01]  /*10000*/  LDL R2, [R1+0x58] ;  /* 0x0000580001027983 */ /* 0x002ea20000100800 */
[----:B------:R-:W-:Y:S04]  /*10010*/  DEPBAR.LE SB0, 0x0 ;  /* 0x000080000000791a */ /* 0x000fe80000000000 */
[----:B---3--:R-:W3:Y:S01]  /*10020*/  LDL.64 R10, [R1+0x60] ;  /* 0x00006000010a7983 */ /* 0x008ee20000100a00 */
[----:B------:R-:W-:Y:S03]  /*10030*/  UIADD3 UR9, UR8, -0x1, URZ ;  /* 0xffffffff08097890 */ /* 0x000fe6000fffe03f */
[----:B------:R-:W4:Y:S01]  /*10040*/  LDL R0, [R1+0x5c] ;  /* 0x00005c0001007983 */ /* 0x000f220000100800 */
[----:B------:R-:W-:Y:S02]  /*10050*/  USHF.R.S32.HI UR21, URZ, 0x1f, UR9 ;  /* 0x0000001f3f157899 */ /* 0x000fe40008011409 */
[----:B------:R-:W-:Y:S01]  /*10060*/  UIMAD UR20, UR10, UR9, URZ ;  /* 0x000000090a1472a4 */ /* 0x000fe2000f8e023f */
[----:B------:R-:W5:Y:S01]  /*10070*/  LDL R6, [R1+0x80] ;  /* 0x0000800001067983 */ /* 0x000f620000100800 */
[----:B------:R-:W-:Y:S02]  /*10080*/  UISETP.GT.AND UP0, UPT, UR9, UR14, UPT ;  /* 0x0000000e0900728c */ /* 0x000fe4000bf04270 */
[----:B------:R-:W-:Y:S01]  /*10090*/  UIMAD UR20, UR21, UR11, UR20 ;  /* 0x0000000b151472a4 */ /* 0x000fe2000f8e0214 */
[----:B------:R-:W5:Y:S04]  /*100a0*/  LDL R12, [R1+0x84] ;  /* 0x00008400010c7983 */ /* 0x000f680000100800 */
        /* <DEDUP_REMOVED lines=8> */
[----:B------:R-:W1:Y:S02]  /*10130*/  S2R R100, SR_TID.X ;  /* 0x0000000000647919 */ /* 0x000e640000002100 */
[----:B-1----:R-:W-:Y:S05]  /*10140*/  IMAD.SHL.U32 R100, R100, 0x2, RZ ;  /* 0x0000000264647824 */ /* 0x002fea00078e00ff */
[----:B------:R-:W-:Y:S02]  /*10150*/  LOP3.LUT R100, R100, 0x6, RZ, 0xc0, !PT ;  /* 0x0000000664647812 */ /* 0x000fe400078ec0ff */
[----:B--2---:R-:W-:Y:S01]  /*10160*/  ISETP.GE.AND P4, PT, R2, UR5, PT ;  /* 0x0000000502007c0c */ /* 0x004fe2000bf86270 */
[----:B------:R-:W-:Y:S04]  /*10170*/  IMAD.U32 R2, RZ, RZ, UR9 ;  /* 0x00000009ff027e24 */ /* 0x000fe8000f8e00ff */
[----:B---3--:R-:W-:Y:S01]  /*10180*/  IMAD.WIDE.U32 R2, R2, UR11, R10 ;  /* 0x0000000b02027c25 */ /* 0x008fe2000f8e000a */
[----:B----4-:R-:W-:Y:S03]  /*10190*/  ISETP.GE.AND P3, PT, R0, UR5, PT ;  /* 0x0000000500007c0c */ /* 0x010fe6000bf66270 */
[----:B------:R-:W-:Y:S04]  /*101a0*/  VIADD R0, R3, UR20 ;  /* 0x0000001403007c36 */ /* 0x000fe80008000000 */
[----:B------:R-:W1:Y:S01]  /*101b0*/  @!P4 LDC.64 R4, c[0x0][0x220] ;  /* 0x00008800ff04cb82 */ /* 0x000e620000000a00 */
[C---:B-----5:R-:W-:Y:S04]  /*101c0*/  @!P2 LEA R6, P1, R2.reuse, R6, 0x1 ;  /* 0x000000060206a211 */ /* 0x060fe800078208ff */
[C-C-:B------:R-:W-:Y:S02]  /*101d0*/  @!P2 LEA.HI.X R7, R2.reuse, R12, R0.reuse, 0x1, P1 ;  /* 0x0000000c0207a211 */ /* 0x140fe400008f0c00 */
[C---:B------:R-:W-:Y:S01]  /*101e0*/  IADD3 R3, P1, R2.reuse, UR23, RZ ;  /* 0x0000001702037c10 */ /* 0x040fe2000ff3e0ff */
[----:B------:R-:W2:Y:S02]  /*101f0*/  @!P4 LDC.64 R10, c[0x0][0x220] ;  /* 0x00008800ff0acb82 */ /* 0x000ea40000000a00 */
[----:B------:R-:W-:Y:S01]  /*10200*/  @!PT LDS RZ, [RZ] ;  /* 0x00000000fffff984 */ /* 0x000fe20000000800 */
[----:B------:R-:W-:Y:S01]  /*10210*/  @!PT LDS RZ, [RZ] ;  /* 0x00000000fffff984 */ /* 0x000fe20000000800 */
[----:B------:R-:W-:Y:S01]  /*10220*/  @!PT LDS RZ, [RZ] ;  /* 0x00000000fffff984 */ /* 0x000fe20000000800 */
[----:B------:R3:W-:Y:S04]  /*10230*/  @!P2 LDGSTS.E.BYPASS.LTC128B.128 [R203+0xc000], desc[UR24][R6.64] ;  /* 0x0c00000006cbafae */ /* 0x0007e8000b901d58 */
[----:B------:R-:W-:Y:S02]  /*10240*/  @P4 STS.128 [R203+0xe000], RZ ;  /* 0x00e000ffcb004388 */ /* 0x000fe40000000c00 */
[----:B------:R-:W3:Y:S01]  /*10250*/  @!P3 LDC.64 R8, c[0x0][0x220] ;  /* 0x00008800ff08bb82 */ /* 0x000ee20000000a00 */
[C---:B-1----:R-:W-:Y:S07]  /*10260*/  @!P4 LEA R4, P0, R2.reuse, R4, 0x1 ;  /* 0x000000040204c211 */ /* 0x042fee00078008ff */
        /* <DEDUP_REMOVED lines=10> */
[----:B------:R-:W-:Y:S02]  /*10310*/  @!P3 LEA.HI.X R7, R2, R9, R0, 0x1, P0 ;  /* 0x000000090207b211 */ /* 0x000fe400000f0c00 */
[----:B------:R-:W-:Y:S02]  /*10320*/  IADD3.X R2, R0, UR12, RZ, P1, !PT ;  /* 0x0000000c00027c10 */ /* 0x000fe40008ffe4ff */
[C---:B--2---:R-:W-:Y:S01]  /*10330*/  @!P4 LEA R8, P0, R3.reuse, R10, 0x1 ;  /* 0x0000000a0308c211 */ /* 0x044fe200078008ff */
[----:B------:R-:W-:Y:S01]  /*10340*/  @!PT LDS RZ, [RZ] ;  /* 0x00000000fffff984 */ /* 0x000fe20000000800 */
[----:B------:R-:W-:Y:S01]  /*10350*/  @!PT LDS RZ, [RZ] ;  /* 0x00000000fffff984 */ /* 0x000fe20000000800 */
[----:B------:R-:W-:Y:S01]  /*10360*/  @!PT LDS RZ, [RZ] ;  /* 0x00000000fffff984 */ /* 0x000fe20000000800 */
[----:B------:R1:W-:Y:S02]  /*10370*/  @!P3 LDGSTS.E.BYPASS.LTC128B.128 [R203+0x10000], desc[UR24][R6.64+0x100] ;  /* 0x1000010006cbbfae */ /* 0x0003e4000b901d58 */
[----:B------:R-:W2:Y:S01]  /*10380*/  @!P3 LDC.64 R20, c[0x0][0x220] ;  /* 0x00008800ff14bb82 */ /* 0x000ea20000000a00 */
[C-C-:B------:R-:W-:Y:S01]  /*10390*/  @!P4 LEA.HI.X R9, R3.reuse, R11, R2.reuse, 0x1, P0 ;  /* 0x0000000b0309c211 */ /* 0x140fe200000f0c02 */
[----:B------:R-:W-:Y:S01]  /*103a0*/  @P2 STS.128 [R203+0xc800], RZ ;  /* 0x00c800ffcb002388 */ /* 0x000fe20000000c00 */
[C---:B----4-:R-:W-:Y:S04]  /*103b0*/  @!P2 LEA R4, P1, R3.reuse, R19, 0x1 ;  /* 0x000000130304a211 */ /* 0x050fe800078208ff */
[C-C-:B------:R-:W-:Y:S02]  /*103c0*/  @!P2 LEA.HI.X R5, R3.reuse, R18, R2.reuse, 0x1, P1 ;  /* 0x000000120305a211 */ /* 0x140fe400008f0c02 */
[C---:B------:R-:W-:Y:S01]  /*103d0*/  IADD3 R0, P1, R3.reuse, UR23, RZ ;  /* 0x0000001703007c10 */ /* 0x040fe2000ff3e0ff */
[----:B------:R-:W4:Y:S02]  /*103e0*/  @!P4 LDC.64 R18, c[0x0][0x220] ;  /* 0x00008800ff12cb82 */ /* 0x000f240000000a00 */
[----:B------:R-:W-:Y:S01]  /*103f0*/  @!PT LDS RZ, [RZ] ;  /* 0x00000000fffff984 */ /* 0x000fe20000000800 */
[----:B------:R-:W-:Y:S01]  /*10400*/  @!PT LDS RZ, [RZ] ;  /* 0x00000000fffff984 */ /* 0x000fe20000000800 */
[----:B------:R-:W-:Y:S01]  /*10410*/  @!PT LDS RZ, [RZ] ;  /* 0x00000000fffff984 */ /* 0x000fe20000000800 */
[----:B------:R3:W-:Y:S04]  /*10420*/  @!P2 LDGSTS.E.BYPASS.LTC128B.128 [R203+0xc800], desc[UR24][R4.64] ;  /* 0x0c80000004cbafae */ /* 0x0007e8000b901d58 */
[----:B------:R-:W-:Y:S01]  /*10430*/  @P4 STS.128 [R203+0xe800], RZ ;  /* 0x00e800ffcb004388 */ /* 0x000fe20000000c00 */
[C---:B-1----:R-:W-:Y:S03]  /*10440*/  @!P3 LEA R6, P0, R3.reuse, R16, 0x1 ;  /* 0x000000100306b211 */ /* 0x042fe600078008ff */
[----:B------:R-:W-:Y:S01]  /*10450*/  @!PT LDS RZ, [RZ] ;  /* 0x00000000fffff984 */ /* 0x000fe20000000800 */
[----:B------:R-:W-:Y:S01]  /*10460*/  @!PT LDS RZ, [RZ] ;  /* 0x00000000fffff984 */ /* 0x000fe20000000800 */
[----:B------:R-:W-:Y:S01]  /*10470*/  @!PT LDS RZ, [RZ] ;  /* 0x00000000fffff984 */ /* 0x000fe20000000800 */
[----:B------:R1:W-:Y:S01]  /*10480*/  @!P4 LDGSTS.E.BYPASS.LTC128B.128 [R203+0xe800], desc[UR24][R8.64+0x80] ;  /* 0x0e80008008cbcfae */ /* 0x0003e2000b901d58 */
[----:B------:R-:W-:Y:S03]  /*10490*/  @!P3 LEA.HI.X R7, R3, R17, R2, 0x1, P0 ;  /* 0x000000110307b211 */ /* 0x000fe600000f0c02 */
[----:B------:R-:W-:Y:S01]  /*104a0*/  @P3 STS.128 [R203+0x10800], RZ ;  /* 0x010800ffcb003388 */ /* 0x000fe20000000c00 */
[----:B------:R-:W-:Y:S02]  /*104b0*/  IADD3.X R3, R2, UR12, RZ, P1, !PT ;  /* 0x0000000c02037c10 */ /* 0x000fe40008ffe4ff */
[C---:B-----5:R-:W-:Y:S01]  /*104c0*/  @!P4 LEA R12, P1, R0.reuse, R12, 0x1 ;  /* 0x0000000c000cc211 */ /* 0x060fe200078208ff */
[----:B------:R-:W-:Y:S01]  /*104d0*/  @!PT LDS RZ, [RZ] ;  /* 0x00000000fffff984 */ /* 0x000fe20000000800 */
[----:B------:R-:W-:Y:S01]  /*104e0*/  @!PT LDS RZ, [RZ] ;  /* 0x00000000fffff984 */ /* 0x000fe20000000800 */
[----:B------:R-:W-:Y:S01]  /*104f0*/  @!PT LDS RZ, [RZ] ;  /* 0x00000000fffff984 */ /* 0x000fe20000000800 */
[----:B------:R4:W-:Y:S01]  /*10500*/  @!P3 LDGSTS.E.BYPASS.LTC128B.128 [R203+0x10800], desc[UR24][R6.64+0x100] ;  /* 0x1080010006cbbfae */ /* 0x0009e2000b901d58 */
[C---:B------:R-:W-:Y:S02]  /*10510*/  IADD3 R2, P5, R0.reuse, UR23, RZ ;  /* 0x0000001700027c10 */ /* 0x040fe4000ffbe0ff */
[C-C-:B------:R-:W-:Y:S01]  /*10520*/  @!P4 LEA.HI.X R13, R0.reuse, R13, R3.reuse, 0x1, P1 ;  /* 0x0000000d000dc211 */ /* 0x140fe200008f0c03 */
[----:B------:R-:W-:Y:S01]  /*10530*/  @P2 STS.128 [R203+0xd000], RZ ;  /* 0x00d000ffcb002388 */ /* 0x000fe20000000c00 */
[C---:B---3--:R-:W-:Y:S04]  /*10540*/  @!P2 LEA R4, P0, R0.reuse, R25, 0x1 ;  /* 0x000000190004a211 */ /* 0x048fe800078008ff */
[C-C-:B------:R-:W-:Y:S02]  /*10550*/  @!P2 LEA.HI.X R5, R0.reuse, R24, R3.reuse, 0x1, P0 ;  /* 0x000000180005a211 */ /* 0x140fe400000f0c03 */
[C---:B------:R-:W-:Y:S03]  /*10560*/  @!P3 LEA R10, P0, R0.reuse, R14, 0x1 ;  /* 0x0000000e000ab211 */ /* 0x040fe600078008ff */
        /* <DEDUP_REMOVED lines=8> */
[----:B-1----:R-:W-:Y:S01]  /*105f0*/  @!P2 LEA R8, P5, R2, R23, 0x1 ;  /* 0x000000170208a211 */ /* 0x002fe200078a08ff */
[----:B------:R-:W-:Y:S01]  /*10600*/  IMAD R0, R0, 0x40, R100 ;  /* 0x0000004000007824 */ /* 0x000fe200078e0264 */
[C---:B----4-:R-:W-:Y:S01]  /*10610*/  @!P4 LEA R6, P1, R2.reuse, R18, 0x1 ;  /* 0x000000120206c211 */ /* 0x050fe200078208ff */
[----:B------:R-:W-:Y:S01]  /*10620*/  @!PT LDS RZ, [RZ] ;  /* 0x00000000fffff984 */ /* 0x000fe20000000800 */
[----:B------:R-:W-:Y:S01]  /*10630*/  @!PT LDS RZ, [RZ] ;  /* 0x00000000fffff984 */ /* 0x000fe20000000800 */
[----:B------:R-:W-:Y:S01]  /*10640*/  @!PT LDS RZ, [RZ] ;  /* 0x00000000fffff984 */ /* 0x000fe20000000800 */
[----:B------:R-:W-:Y:S01]  /*10650*/  @!P4 LDGSTS.E.BYPASS.LTC128B.128 [R203+0xf000], desc[UR24][R12.64+0x80] ;  /* 0x0f0000800ccbcfae */ /* 0x000fe2000b901d58 */
[C-C-:B------:R-:W-:Y:S02]  /*10660*/  @!P2 LEA.HI.X R9, R2.reuse, R22, R3.reuse, 0x1, P5 ;  /* 0x000000160209a211 */ /* 0x140fe400028f0c03 */
[--C-:B------:R-:W-:Y:S01]  /*10670*/  @!P4 LEA.HI.X R7, R2, R19, R3.reuse, 0x1, P1 ;  /* 0x000000130207c211 */ /* 0x100fe200008f0c03 */
[----:B------:R-:W-:Y:S01]  /*10680*/  @P3 STS.128 [R203+0x11000], RZ ;  /* 0x011000ffcb003388 */ /* 0x000fe20000000c00 */
[C---:B------:R-:W-:Y:S02]  /*10690*/  ISETP.GE.AND P6, PT, R0.reuse, R205, PT ;  /* 0x000000cd0000720c */ /* 0x040fe40003fc6270 */
[C---:B------:R-:W-:Y:S01]  /*106a0*/  ISETP.GE.AND P1, PT, R0.reuse, R204, PT ;  /* 0x000000cc0000720c */ /* 0x040fe20003f26270 */
[----:B------:R-:W-:Y:S01]  /*106b0*/  @!PT LDS RZ, [RZ] ;  /* 0x00000000fffff984 */ /* 0x000fe20000000800 */
[----:B------:R-:W-:Y:S01]  /*106c0*/  @!PT LDS RZ, [RZ] ;  /* 0x00000000fffff984 */ /* 0x000fe20000000800 */
[----:B------:R-:W-:Y:S01]  /*106d0*/  @!PT LDS RZ, [RZ] ;  /* 0x00000000fffff984 */ /* 0x000fe20000000800 */
[----:B------:R-:W-:Y:S01]  /*106e0*/  @!P3 LDGSTS.E.BYPASS.LTC128B.128 [R203+0x11000], desc[UR24][R10.64+0x100] ;  /* 0x110001000acbbfae */ /* 0x000fe2000b901d58 */
[C---:B------:R-:W-:Y:S02]  /*106f0*/  ISETP.GE.OR P6, PT, R0.reuse, R207, !P6 ;  /* 0x000000cf0000720c */ /* 0x040fe400077c6670 */
[----:B------:R-:W-:Y:S01]  /*10700*/  ISETP.GE.OR P1, PT, R0, R206, !P1 ;  /* 0x000000ce0000720c */ /* 0x000fe20004f26670 */
[----:B------:R-:W-:Y:S04]  /*10710*/  @P2 STS.128 [R203+0xd800], RZ ;  /* 0x00d800ffcb002388 */ /* 0x000fe80000000c00 */
[----:B------:R-:W-:Y:S01]  /*10720*/  @!PT LDS RZ, [RZ] ;  /* 0x00000000fffff984 */ /* 0x000fe20000000800 */
[----:B------:R-:W-:Y:S01]  /*10730*/  @!PT LDS RZ, [RZ] ;  /* 0x00000000fffff984 */ /* 0x000fe20000000800 */
[----:B------:R-:W-:Y:S01]  /*10740*/  @!PT LDS RZ, [RZ] ;  /* 0x00000000fffff984 */ /* 0x000fe20000000800 */
[----:B------:R1:W-:Y:S01]  /*10750*/  @!P2 LDGSTS.E.BYPASS.LTC128B.128 [R203+0xd800], desc[UR24][R8.64] ;  /* 0x0d80000008cbafae */ /* 0x0003e2000b901d58 */
[C---:B--2---:R-:W-:Y:S03]  /*10760*/  @!P3 LEA R4, P0, R2.reuse, R20, 0x1 ;  /* 0x000000140204b211 */ /* 0x044fe600078008ff */
[----:B------:R-:W-:Y:S01]  /*10770*/  @P4 STS.128 [R203+0xf800], RZ ;  /* 0x00f800ffcb004388 */ /* 0x000fe20000000c00 */
[----:B------:R-:W-:Y:S03]  /*10780*/  @!P3 LEA.HI.X R5, R2, R21, R3, 0x1, P0 ;  /* 0x000000150205b211 */ /* 0x000fe600000f0c03 */
[----:B------:R-:W-:Y:S01]  /*10790*/  @!PT LDS RZ, [RZ] ;  /* 0x00000000fffff984 */ /* 0x000fe20000000800 */
[----:B------:R-:W-:Y:S01]  /*107a0*/  @!PT LDS RZ, [RZ] ;  /* 0x00000000fffff984 */ /* 0x000fe20000000800 */
[----:B------:R-:W-:Y:S01]  /*107b0*/  @!PT LDS RZ, [RZ] ;  /* 0x00000000fffff984 */ /* 0x000fe20000000800 */
[----:B------:R-:W-:Y:S01]  /*107c0*/  @!P4 LDGSTS.E.BYPASS.LTC128B.128 [R203+0xf800], desc[UR24][R6.64+0x80] ;  /* 0x0f80008006cbcfae */ /* 0x000fe2000b901d58 */
[C---:B------:R-:W-:Y:S02]  /*107d0*/  VIADD R2, R0.reuse, 0x1 ;  /* 0x0000000100027836 */ /* 0x040fe40000000000 */
[----:B------:R-:W-:Y:S01]  /*107e0*/  VIADD R3, R0, 0x8 ;  /* 0x0000000800037836 */ /* 0x000fe20000000000 */
[----:B------:R-:W-:Y:S02]  /*107f0*/  @P3 STS.128 [R203+0x11800], RZ ;  /* 0x011800ffcb003388 */ /* 0x000fe40000000c00 */
[C---:B------:R-:W-:Y:S02]  /*10800*/  ISETP.GE.AND P5, PT, R2.reuse, R205, PT ;  /* 0x000000cd0200720c */ /* 0x040fe40003fa6270 */
[----:B------:R-:W-:Y:S01]  /*10810*/  @!PT LDS RZ, [RZ] ;  /* 0x00000000fffff984 */ /* 0x000fe20000000800 */
[----:B------:R-:W-:Y:S01]  /*10820*/  @!PT LDS RZ, [RZ] ;  /* 0x00000000fffff984 */ /* 0x000fe20000000800 */
[----:B------:R-:W-:Y:S01]  /*10830*/  @!PT LDS RZ, [RZ] ;  /* 0x00000000fffff984 */ /* 0x000fe20000000800 */
[----:B------:R2:W-:Y:S01]  /*10840*/  @!P3 LDGSTS.E.BYPASS.LTC128B.128 [R203+0x11800], desc[UR24][R4.64+0x100] ;  /* 0x1180010004cbbfae */ /* 0x0005e2000b901d58 */
[C---:B------:R-:W-:Y:S02]  /*10850*/  ISETP.GE.AND P0, PT, R2.reuse, R204, PT ;  /* 0x000000cc0200720c */ /* 0x040fe40003f06270 */
[C---:B------:R-:W-:Y:S01]  /*10860*/  ISETP.GE.OR P5, PT, R2.reuse, R207, !P5 ;  /* 0x000000cf0200720c */ /* 0x040fe20006fa6670 */
[----:B------:R-:W-:Y:S01]  /*10870*/  LDSM.16.M88.4 R32, [R187] ;  /* 0x00000000bb20783b */ /* 0x000fe20000000200 */
[----:B------:R-:W-:Y:S01]  /*10880*/  ISETP.GE.OR P0, PT, R2, R206, !P0 ;  /* 0x000000ce0200720c */ /* 0x000fe20004706670 */
[----:B------:R-:W-:Y:S02]  /*10890*/  VIADD R2, R0, 0x9 ;  /* 0x0000000900027836 */ /* 0x000fe40000000000 */
[----:B------:R-:W-:Y:S04]  /*108a0*/  LDSM.16.M88.4 R16, [R180+0x6800] ;  /* 0x00680000b410783b */ /* 0x000fe80000000200 */
[----:B-1----:R-:W2:Y:S04]  /*108b0*/  LDSM.16.M88.4 R8, [R180+0x6000] ;  /* 0x00600000b408783b */ /* 0x002ea80000000200 */
[----:B------:R-:W1:Y:S04]  /*108c0*/  LDSM.16.M88.4 R24, [R180+0x7000] ;  /* 0x00700000b418783b */ /* 0x000e680000000200 */
[----:B------:R-:W3:Y:S04]  /*108d0*/  LDSM.16.M88.4 R136, [R180+0x7800] ;  /* 0x00780000b488783b */ /* 0x000ee80000000200 */
[----:B------:R-:W0:Y:S04]  /*108e0*/  LDGDEPBAR ;  /* 0x00000000000079af */ /* 0x000e280000000000 */
[----:B------:R-:W-:Y:S04]  /*108f0*/  LDSM.16.M88.4 R140, [R188] ;  /* 0x00000000bc8c783b */ /* 0x000fe80000000200 */
[----:B------:R-:W4:Y:S04]  /*10900*/  LDSM.16.M88.4 R144, [R191] ;  /* 0x00000000bf90783b */ /* 0x000f280000000200 */
[----:B------:R-:W5:Y:S04]  /*10910*/  LDSM.16.M88.4 R148, [R202] ;  /* 0x00000000ca94783b */ /* 0x000f680000000200 */
[----:B------:R-:W5:Y:S04]  /*10920*/  LDSM.16.M88.4 R152, [R201] ;  /* 0x00000000c998783b */ /* 0x000f680000000200 */
[----:B------:R-:W5:Y:S04]  /*10930*/  LDSM.16.M88.4 R156, [R200] ;  /* 0x00000000c89c783b */ /* 0x000f680000000200 */
[----:B------:R-:W-:Y:S01]  /*10940*/  LDSM.16.M88.4 R160, [R190] ;  /* 0x00000000bea0783b */ /* 0x000fe20000000200 */
[C---:B--2---:R-:W-:Y:S03]  /*10950*/  HMMA.16816.F32 R4, R32.reuse, R8, RZ ;  /* 0x000000082004723c */ /* 0x044fe600000018ff */
[----:B------:R-:W2:Y:S04]  /*10960*/  LDSM.16.M88.4 R164, [R186+0x6000] ;  /* 0x00600000baa4783b */ /* 0x000ea80000000200 */
[----:B------:R-:W-:Y:S01]  /*10970*/  LDSM.16.M88.4 R168, [R186+0x7000] ;  /* 0x00700000baa8783b */ /* 0x000fe20000000200 */
[C---:B------:R-:W-:Y:S03]  /*10980*/  HMMA.16816.F32 R8, R32.reuse, R10, RZ ;  /* 0x0000000a2008723c */ /* 0x040fe600000018ff */
[----:B------:R-:W-:Y:S03]  /*10990*/  LDSM.16.M88.4 R172, [R186+0x7800] ;  /* 0x00780000baac783b */ /* 0x000fe60000000200 */
[C---:B------:R-:W-:Y:S01]  /*109a0*/  HMMA.16816.F32 R12, R32.reuse, R16, RZ ;  /* 0x00000010200c723c */ /* 0x040fe200000018ff */
[----:B------:R-:W-:Y:S05]  /*109b0*/  LDSM.16.M88.4 R176, [R185] ;  /* 0x00000000b9b0783b */ /* 0x000fea0000000200 */
[C---:B------:R-:W-:Y:S06]  /*109c0*/  HMMA.16816.F32 R16, R32.reuse, R18, RZ ;  /* 0x000000122010723c */ /* 0x040fec00000018ff */
[C---:B-1----:R-:W-:Y:S06]  /*109d0*/  HMMA.16816.F32 R20, R32.reuse, R24, RZ ;  /* 0x000000182014723c */ /* 0x042fec00000018ff */
[C---:B------:R-:W-:Y:S06]  /*109e0*/  HMMA.16816.F32 R24, R32.reuse, R26, RZ ;  /* 0x0000001a2018723c */ /* 0x040fec00000018ff */
[C---:B---3--:R-:W-:Y:S06]  /*109f0*/  HMMA.16816.F32 R28, R32.reuse, R136, RZ ;  /* 0x00000088201c723c */ /* 0x048fec00000018ff */
[----:B------:R-:W-:Y:S01]  /*10a00*/  HMMA.16816.F32 R32, R32, R138, RZ ;  /* 0x0000008a2020723c */ /* 0x000fe200000018ff */
[----:B------:R-:W1:Y:S05]  /*10a10*/  LDSM.16.M88.4 R136, [R186+0x6800] ;  /* 0x00680000ba88783b */ /* 0x000e6a0000000200 */
[C---:B----4-:R-:W-:Y:S06]  /*10a20*/  HMMA.16816.F32 R4, R140.reuse, R144, R4 ;  /* 0x000000908c04723c */ /* 0x050fec0000001804 */
[C---:B------:R-:W-:Y:S01]  /*10a30*/  HMMA.16816.F32 R8, R140.reuse, R146, R8 ;  /* 0x000000928c08723c */ /* 0x040fe20000001808 */
[----:B------:R-:W3:Y:S05]  /*10a40*/  LDSM.16.M88.4 R144, [R189] ;  /* 0x00000000bd90783b */ /* 0x000eea0000000200 */
[C---:B-----5:R-:W-:Y:S06]  /*10a50*/  HMMA.16816.F32 R12, R140.reuse, R148, R12 ;  /* 0x000000948c0c723c */ /* 0x060fec000000180c */
        /* <DEDUP_REMOVED lines=9> */
[C---:B--2---:R-:W-:Y:S06]  /*10af0*/  HMMA.16816.F32 R4, R160.reuse, R164, R4 ;  /* 0x000000a4a004723c */ /* 0x044fec0000001804 */
[C---:B------:R-:W-:Y:S01]  /*10b00*/  HMMA.16816.F32 R8, R160.reuse, R166, R8 ;  /* 0x000000a6a008723c */ /* 0x040fe20000001808 */
[----:B------:R-:W2:Y:S05]  /*10b10*/  LDSM.16.M88.4 R164, [R180+0x8000] ;  /* 0x00800000b4a4783b */ /* 0x000eaa0000000200 */
        /* <DEDUP_REMOVED lines=8> */
[----:B------:R-:W5:Y:S04]  /*10ba0*/  LDSM.16.M88.4 R160, [R180+0x9000] ;  /* 0x00900000b4a0783b */ /* 0x000f680000000200 */
[----:B------:R-:W-:Y:S01]  /*10bb0*/  LDSM.16.M88.4 R172, [R188+0x2000] ;  /* 0x00200000bcac783b */ /* 0x000fe20000000200 */
[C---:B---3--:R-:W-:Y:S06]  /*10bc0*/  HMMA.16816.F32 R4, R144.reuse, R176, R4 ;  /* 0x000000b09004723c */ /* 0x048fec0000001804 */
[C---:B------:R-:W-:Y:S01]  /*10bd0*/  HMMA.16816.F32 R8, R144.reuse, R178, R8 ;  /* 0x000000b29008723c */ /* 0x040fe20000001808 */
[----:B------:R-:W3:Y:S05]  /*10be0*/  LDSM.16.M88.4 R176, [R199] ;  /* 0x00000000c7b0783b */ /* 0x000eea0000000200 */
[C---:B----4-:R-:W-:Y:S06]  /*10bf0*/  HMMA.16816.F32 R12, R144.reuse, R140, R12 ;  /* 0x0000008c900c723c */ /* 0x050fec000000180c */
[C---:B------:R-:W-:Y:S01]  /*10c00*/  HMMA.16816.F32 R16, R144.reuse, R142, R16 ;  /* 0x0000008e9010723c */ /* 0x040fe20000001810 */
[----:B------:R-:W4:Y:S05]  /*10c10*/  LDSM.16.M88.4 R140, [R198] ;  /* 0x00000000c68c783b */ /* 0x000f2a0000000200 */
[C---:B------:R-:W-:Y:S06]  /*10c20*/  HMMA.16816.F32 R20, R144.reuse, R148, R20 ;  /* 0x000000949014723c */ /* 0x040fec0000001814 */
[C---:B------:R-:W-:Y:S01]  /*10c30*/  HMMA.16816.F32 R24, R144.reuse, R150, R24 ;  /* 0x000000969018723c */ /* 0x040fe20000001818 */
[----:B------:R-:W-:Y:S05]  /*10c40*/  LDSM.16.M88.4 R148, [R196] ;  /* 0x00000000c494783b */ /* 0x000fea0000000200 */
[C---:B------:R-:W-:Y:S06]  /*10c50*/  HMMA.16816.F32 R28, R144.reuse, R152, R28 ;  /* 0x00000098901c723c */ /* 0x040fec000000181c */
[----:B------:R-:W-:Y:S01]  /*10c60*/  HMMA.16816.F32 R32, R144, R154, R32 ;  /* 0x0000009a9020723c */ /* 0x000fe20000001820 */
[----:B------:R-:W4:Y:S04]  /*10c70*/  LDSM.16.M88.4 R144, [R197] ;  /* 0x00000000c590783b */ /* 0x000f280000000200 */
[----:B------:R-:W-:Y:S01]  /*10c80*/  LDSM.16.M88.4 R152, [R190+0x2000] ;  /* 0x00200000be98783b */ /* 0x000fe20000000200 */
[C---:B--2---:R-:W-:Y:S06]  /*10c90*/  HMMA.16816.F32 R4, R156.reuse, R164, R4 ;  /* 0x000000a49c04723c */ /* 0x044fec0000001804 */
[C---:B------:R-:W-:Y:S01]  /*10ca0*/  HMMA.16816.F32 R8, R156.reuse, R166, R8 ;  /* 0x000000a69c08723c */ /* 0x040fe20000001808 */
[----:B------:R-:W2:Y:S05]  /*10cb0*/  LDSM.16.M88.4 R164, [R186+0x8000] ;  /* 0x00800000baa4783b */ /* 0x000eaa0000000200 */
[C---:B-1----:R-:W-:Y:S06]  /*10cc0*/  HMMA.16816.F32 R12, R156.reuse, R136, R12 ;  /* 0x000000889c0c723c */ /* 0x042fec000000180c */
[C---:B------:R-:W-:Y:S01]  /*10cd0*/  HMMA.16816.F32 R16, R156.reuse, R138, R16 ;  /* 0x0000008a9c10723c */ /* 0x040fe20000001810 */
[----:B------:R-:W1:Y:S05]  /*10ce0*/  LDSM.16.M88.4 R136, [R186+0x8800] ;  /* 0x00880000ba88783b */ /* 0x000e6a0000000200 */
[C---:B-----5:R-:W-:Y:S06]  /*10cf0*/  HMMA.16816.F32 R20, R156.reuse, R160, R20 ;  /* 0x000000a09c14723c */ /* 0x060fec0000001814 */
        /* <DEDUP_REMOVED lines=8> */
[----:B------:R-:W3:Y:S05]  /*10d80*/  LDSM.16.M88.4 R176, [R185+0x2000] ;  /* 0x00200000b9b0783b */ /* 0x000eea0000000200 */
[C---:B----4-:R-:W-:Y:S06]  /*10d90*/  HMMA.16816.F32 R12, R172.reuse, R140, R12 ;  /* 0x0000008cac0c723c */ /* 0x050fec000000180c */
[C---:B------:R-:W-:Y:S01]  /*10da0*/  HMMA.16816.F32 R16, R172.reuse, R142, R16 ;  /* 0x0000008eac10723c */ /* 0x040fe20000001810 */
[----:B------:R-:W4:Y:S05]  /*10db0*/  LDSM.16.M88.4 R140, [R185+0x2800] ;  /* 0x00280000b98c783b */ /* 0x000f2a0000000200 */
[C---:B------:R-:W-:Y:S06]  /*10dc0*/  HMMA.16816.F32 R20, R172.reuse, R144, R20 ;  /* 0x00000090ac14723c */ /* 0x040fec0000001814 */
        /* <DEDUP_REMOVED lines=27> */
[----:B------:R-:W4:Y:S05]  /*10f80*/  LDSM.16.M88.4 R144, [R193] ;  /* 0x00000000c190783b */ /* 0x000f2a0000000200 */
        /* <DEDUP_REMOVED lines=24> */
[C---:B------:R-:W-:Y:S06]  /*11110*/  HMMA.16816.F32 R24, R160.reuse, R146, R24 ;  /* 0x00000092a018723c */ /* 0x040fec0000001818 */
[C---:B------:R-:W-:Y:S06]  /*11120*/  HMMA.16816.F32 R28, R160.reuse, R148, R28 ;  /* 0x00000094a01c723c */ /* 0x040fec000000181c */
[----:B------:R-:W-:Y:S06]  /*11130*/  HMMA.16816.F32 R32, R160, R150, R32 ;  /* 0x00000096a020723c */ /* 0x000fec0000001820 */
[C---:B--2---:R-:W-:Y:S06]  /*11140*/  HMMA.16816.F32 R4, R168.reuse, R172, R4 ;  /* 0x000000aca804723c */ /* 0x044fec0000001804 */
[C---:B------:R-:W-:Y:S06]  /*11150*/  HMMA.16816.F32 R8, R168.reuse, R174, R8 ;  /* 0x000000aea808723c */ /* 0x040fec0000001808 */
[C---:B-1----:R-:W-:Y:S06]  /*11160*/  HMMA.16816.F32 R12, R168.reuse, R136, R12 ;  /* 0x00000088a80c723c */ /* 0x042fec000000180c */
[C---:B------:R-:W-:Y:S01]  /*11170*/  HMMA.16816.F32 R16, R168.reuse, R138, R16 ;  /* 0x0000008aa810723c */ /* 0x040fe20000001810 */
[----:B------:R-:W1:Y:S05]  /*11180*/  LDSM.16.M88.4 R136, [R185+0x5000] ;  /* 0x00500000b988783b */ /* 0x000e6a0000000200 */
[C---:B-----5:R-:W-:Y:S06]  /*11190*/  HMMA.16816.F32 R20, R168.reuse, R152, R20 ;  /* 0x00000098a814723c */ /* 0x060fec0000001814 */
[C---:B------:R-:W-:Y:S06]  /*111a0*/  HMMA.16816.F32 R24, R168.reuse, R154, R24 ;  /* 0x0000009aa818723c */ /* 0x040fec0000001818 */
[C---:B------:R-:W-:Y:S06]  /*111b0*/  HMMA.16816.F32 R28, R168.reuse, R156, R28 ;  /* 0x0000009ca81c723c */ /* 0x040fec000000181c */
[----:B------:R-:W-:Y:S06]  /*111c0*/  HMMA.16816.F32 R32, R168, R158, R32 ;  /* 0x0000009ea820723c */ /* 0x000fec0000001820 */
[C---:B---3--:R-:W-:Y:S06]  /*111d0*/  HMMA.16816.F32 R4, R164.reuse, R176, R4 ;  /* 0x000000b0a404723c */ /* 0x048fec0000001804 */
[C---:B------:R-:W-:Y:S06]  /*111e0*/  HMMA.16816.F32 R8, R164.reuse, R178, R8 ;  /* 0x000000b2a408723c */ /* 0x040fec0000001808 */
[C---:B----4-:R-:W-:Y:S06]  /*111f0*/  HMMA.16816.F32 R12, R164.reuse, R140, R12 ;  /* 0x0000008ca40c723c */ /* 0x050fec000000180c */
[C---:B------:R-:W-:Y:S06]  /*11200*/  HMMA.16816.F32 R16, R164.reuse, R142, R16 ;  /* 0x0000008ea410723c */ /* 0x040fec0000001810 */
[----:B------:R-:W-:Y:S01]  /*11210*/  FSEL R103, R4, -INF , !P6 ;  /* 0xff80000004677808 */ /* 0x000fe20007000000 */
[C---:B-1----:R-:W-:Y:S03]  /*11220*/  HMMA.16816.F32 R20, R164.reuse, R136, R20 ;  /* 0x00000088a414723c */ /* 0x042fe60000001814 */
[-C--:B------:R-:W-:Y:S02]  /*11230*/  ISETP.GE.AND P6, PT, R3, R205.reuse, PT ;  /* 0x000000cd0300720c */ /* 0x080fe40003fc6270 */
[----:B------:R-:W-:Y:S01]  /*11240*/  FSEL R144, R5, -INF , !P5 ;  /* 0xff80000005907808 */ /* 0x000fe20006800000 */
[C---:B------:R-:W-:Y:S03]  /*11250*/  HMMA.16816.F32 R24, R164.reuse, R138, R24 ;  /* 0x0000008aa418723c */ /* 0x040fe60000001818 */
[----:B------:R-:W-:Y:S02]  /*11260*/  ISETP.GE.AND P5, PT, R2, R205, PT ;  /* 0x000000cd0200720c */ /* 0x000fe40003fa6270 */
[----:B------:R-:W-:Y:S02]  /*11270*/  FSEL R145, R6, -INF , !P1 ;  /* 0xff80000006917808 */ /* 0x000fe40004800000 */
[----:B------:R-:W-:Y:S02]  /*11280*/  FSEL R146, R7, -INF , !P0 ;  /* 0xff80000007927808 */ /* 0x000fe40004000000 */
[CC--:B------:R-:W-:Y:S01]  /*11290*/  ISETP.GE.AND P0, PT, R2.reuse, R204.reuse, PT ;  /* 0x000000cc0200720c */ /* 0x0c0fe20003f06270 */
[----:B------:R-:W1:Y:S01]  /*112a0*/  LDSM.16.M88.4 R4, [R185+0x5800] ;  /* 0x00580000b904783b */ /* 0x000e620000000200 */
[C---:B------:R-:W-:Y:S01]  /*112b0*/  ISETP.GE.AND P1, PT, R3.reuse, R204, PT ;  /* 0x000000cc0300720c */ /* 0x040fe20003f26270 */
[----:B------:R-:W-:Y:S04]  /*112c0*/  DEPBAR.LE SB0, 0x0 ;  /* 0x000080000000791a */ /* 0x000fe80000000000 */
[----:B------:R-:W-:Y:S01]  /*112d0*/  BAR.SYNC.DEFER_BLOCKING 0x0 ;  /* 0x0000000000007b1d */ /* 0x000fe20000010000 */
[CC--:B------:R-:W-:Y:S02]  /*112e0*/  ISETP.GE.OR P5, PT, R2.reuse, R207.reuse, !P5 ;  /* 0x000000cf0200720c */ /* 0x0c0fe40006fa6670 */
[-C--:B------:R-:W-:Y:S01]  /*112f0*/  ISETP.GE.OR P0, PT, R2, R206.reuse, !P0 ;  /* 0x000000ce0200720c */ /* 0x080fe20004706670 */
        /* <DEDUP_REMOVED lines=8> */
[CC--:B------:R-:W-:Y:S02]  /*11380*/  ISETP.GE.AND P5, PT, R2.reuse, R205.reuse, PT ;  /* 0x000000cd0200720c */ /* 0x0c0fe40003fa6270 */
[CC--:B------:R-:W-:Y:S02]  /*11390*/  ISETP.GE.AND P0, PT, R2.reuse, R204.reuse, PT ;  /* 0x000000cc0200720c */ /* 0x0c0fe40003f06270 */
[C---:B------:R-:W-:Y:S02]  /*113a0*/  ISETP.GE.AND P6, PT, R3.reuse, R205, PT ;  /* 0x000000cd0300720c */ /* 0x040fe40003fc6270 */
[C---:B------:R-:W-:Y:S02]  /*113b0*/  ISETP.GE.AND P1, PT, R3.reuse, R204, PT ;  /* 0x000000cc0300720c */ /* 0x040fe40003f26270 */
[CC--:B------:R-:W-:Y:S02]  /*113c0*/  ISETP.GE.OR P5, PT, R2.reuse, R207.reuse, !P5 ;  /* 0x000000cf0200720c */ /* 0x0c0fe40006fa6670 */
[-C--:B------:R-:W-:Y:S01]  /*113d0*/  ISETP.GE.OR P0, PT, R2, R206.reuse, !P0 ;  /* 0x000000ce0200720c */ /* 0x080fe20004706670 */
[C---:B------:R-:W-:Y:S01]  /*113e0*/  VIADD R2, R0.reuse, 0x19 ;  /* 0x0000001900027836 */ /* 0x040fe20000000000 */
[C---:B------:R-:W-:Y:S02]  /*113f0*/  ISETP.GE.OR P6, PT, R3.reuse, R207, !P6 ;  /* 0x000000cf0300720c */ /* 0x040fe400077c6670 */
[----:B------:R-:W-:Y:S01]  /*11400*/  ISETP.GE.OR P1, PT, R3, R206, !P1 ;  /* 0x000000ce0300720c */ /* 0x000fe20004f26670 */
[----:B------:R-:W-:Y:S01]  /*11410*/  VIADD R3, R0, 0x18 ;  /* 0x0000001800037836 */ /* 0x000fe20000000000 */
[----:B------:R-:W-:Y:S01]  /*11420*/  FSEL R149, R12, -INF , !P6 ;  /* 0xff8000000c957808 */ /* 0x000fe20007000000 */
[C---:B-1----:R-:W-:Y:S05]  /*11430*/  HMMA.16816.F32 R28, R164.reuse, R4, R28 ;  /* 0x00000004a41c723c */ /* 0x042fea000000181c */
[----:B------:R-:W-:Y:S01]  /*11440*/  FSEL R156, R14, -INF , !P1 ;  /* 0xff8000000e9c7808 */ /* 0x000fe20004800000 */
[----:B------:R-:W-:Y:S03]  /*11450*/  HMMA.16816.F32 R32, R164, R6, R32 ;  /* 0x00000006a420723c */ /* 0x000fe60000001820 */
[CC--:B------:R-:W-:Y:S02]  /*11460*/  ISETP.GE.AND P6, PT, R2.reuse, R205.reuse, PT ;  /* 0x000000cd0200720c */ /* 0x0c0fe40003fc6270 */
[----:B------:R-:W-:Y:S02]  /*11470*/  FSEL R157, R13, -INF , !P5 ;  /* 0xff8000000d9d7808 */ /* 0x000fe40006800000 */
[----:B------:R-:W-:Y:S02]  /*11480*/  FSEL R159, R15, -INF , !P0 ;  /* 0xff8000000f9f7808 */ /* 0x000fe40004000000 */
        /* <DEDUP_REMOVED lines=11> */
[CC--:B------:R-:W-:Y:S02]  /*11540*/  ISETP.GE.AND P0, PT, R2.reuse, R205.reuse, PT ;  /* 0x000000cd0200720c */ /* 0x0c0fe40003f06270 */
[-C--:B------:R-:W-:Y:S02]  /*11550*/  ISETP.GE.AND P6, PT, R2, R204.reuse, PT ;  /* 0x000000cc0200720c */ /* 0x080fe40003fc6270 */
[----:B------:R-:W-:Y:S02]  /*11560*/  FSEL R161, R18, -INF , !P5 ;  /* 0xff80000012a17808 */ /* 0x000fe40006800000 */
[----:B------:R-:W-:Y:S02]  /*11570*/  FSEL R162, R19, -INF , !P1 ;  /* 0xff80000013a27808 */ /* 0x000fe40004800000 */
        /* <DEDUP_REMOVED lines=13> */
[----:B------:R-:W-:Y:S02]  /*11650*/  ISETP.GE.AND P6, PT, R3, R205, PT ;  /* 0x000000cd0300720c */ /* 0x000fe40003fc6270 */
[----:B------:R-:W-:Y:S02]  /*11660*/  FSEL R179, R23, -INF , !P1 ;  /* 0xff80000017b37808 */ /* 0x000fe40004800000 */
[----:B------:R-:W-:Y:S02]  /*11670*/  ISETP.GE.AND P1, PT, R3, R204, PT ;  /* 0x000000cc0300720c */ /* 0x000fe40003f26270 */
[----:B------:R-:W-:Y:S02]  /*11680*/  FMNMX.FTZ R4, R103, R101, !PT ;  /* 0x0000006567047209 */ /* 0x000fe40007810000 */
[CC--:B------:R-:W-:Y:S02]  /*11690*/  ISETP.GE.OR P0, PT, R2.reuse, R207.reuse, !P0 ;  /* 0x000000cf0200720c */ /* 0x0c0fe40004706670 */
[-C--:B------:R-:W-:Y:S01]  /*116a0*/  ISETP.GE.OR P5, PT, R2, R206.reuse, !P5 ;  /* 0x000000ce0200720c */ /* 0x080fe20006fa6670 */
[----:B------:R-:W-:Y:S01]  /*116b0*/  VIADD R2, R0, 0x30 ;  /* 0x0000003000027836 */ /* 0x000fe20000000000 */
[C---:B------:R-:W-:Y:S02]  /*116c0*/  ISETP.GE.OR P6, PT, R3.reuse, R207, !P6 ;  /* 0x000000cf0300720c */ /* 0x040fe400077c6670 */
[----:B------:R-:W-:Y:S02]  /*116d0*/  ISETP.GE.OR P1, PT, R3, R206, !P1 ;  /* 0x000000ce0300720c */ /* 0x000fe40004f26670 */
[----:B------:R-:W-:Y:S02]  /*116e0*/  FMNMX.FTZ R3, R144, R4, !PT ;  /* 0x0000000490037209 */ /* 0x000fe40007810000 */
[----:B------:R-:W-:Y:S02]  /*116f0*/  FSEL R210, R24, -INF , !P0 ;  /* 0xff80000018d27808 */ /* 0x000fe40004000000 */
[----:B------:R-:W-:Y:S02]  /*11700*/  FSEL R212, R25, -INF , !P6 ;  /* 0xff80000019d47808 */ /* 0x000fe40007000000 */
[C---:B------:R-:W-:Y:S02]  /*11710*/  ISETP.GE.AND P0, PT, R2.reuse, R205, PT ;  /* 0x000000cd0200720c */ /* 0x040fe40003f06270 */
[----:B------:R-:W-:Y:S02]  /*11720*/  ISETP.GE.AND P6, PT, R2, R204, PT ;  /* 0x000000cc0200720c */ /* 0x000fe40003fc6270 */
[----:B------:R-:W-:Y:S02]  /*11730*/  FMNMX.FTZ R3, R140, R3, !PT ;  /* 0x000000038c037209 */ /* 0x000fe40007810000 */
[C---:B------:R-:W-:Y:S02]  /*11740*/  ISETP.GE.OR P0, PT, R2.reuse, R207, !P0 ;  /* 0x000000cf0200720c */ /* 0x040fe40004706670 */
[----:B------:R-:W-:Y:S01]  /*11750*/  ISETP.GE.OR P6, PT, R2, R206, !P6 ;  /* 0x000000ce0200720c */ /* 0x000fe200077c6670 */
[----:B------:R-:W-:Y:S01]  /*11760*/  VIADD R2, R0, 0x31 ;  /* 0x0000003100027836 */ /* 0x000fe20000000000 */
[----:B------:R-:W-:Y:S02]  /*11770*/  FMNMX.FTZ R4, R145, R102, !PT ;  /* 0x0000006691047209 */ /* 0x000fe40007810000 */
[----:B------:R-:W-:Y:S02]  /*11780*/  FMNMX.FTZ R3, R141, R3, !PT ;  /* 0x000000038d037209 */ /* 0x000fe40007810000 */
[----:B------:R-:W-:Y:S02]  /*11790*/  FSEL R214, R26, -INF , !P5 ;  /* 0xff8000001ad67808 */ /* 0x000fe40006800000 */
[----:B------:R-:W-:Y:S02]  /*117a0*/  FSEL R215, R27, -INF , !P1 ;  /* 0xff8000001bd77808 */ /* 0x000fe40004800000 */
[----:B------:R-:W-:Y:S02]  /*117b0*/  FMNMX.FTZ R4, R146, R4, !PT ;  /* 0x0000000492047209 */ /* 0x000fe40007810000 */
[----:B------:R-:W-:Y:S02]  /*117c0*/  FMNMX.FTZ R100, R149, R3, !PT ;  /* 0x0000000395647209 */ /* 0x000fe40007810000 */
[C---:B------:R-:W-:Y:S02]  /*117d0*/  ISETP.GE.AND P1, PT, R2.reuse, R205, PT ;  /* 0x000000cd0200720c */ /* 0x040fe40003f26270 */
[C---:B------:R-:W-:Y:S02]  /*117e0*/  ISETP.GE.AND P5, PT, R2.reuse, R204, PT ;  /* 0x000000cc0200720c */ /* 0x040fe40003fa6270 */
        /* <DEDUP_REMOVED lines=25> */
[----:B------:R-:W-:Y:S02]  /*11980*/  PLOP3.LUT P0, PT, PT, PT, UP0, 0x80, 0x0 ;  /* 0x000000000000781c */ /* 0x000fe40003f0f008 */
        /* <DEDUP_REMOVED lines=10> */
[----:B------:R-:W-:Y:S02]  /*11a30*/  FSEL R174, R33, -INF , !P5 ;  /* 0xff80000021ae7808 */ /* 0x000fe40006800000 */
[----:B------:R-:W-:Y:S02]  /*11a40*/  FMNMX.FTZ R0, R215, R0, !PT ;  /* 0x00000000d7007209 */ /* 0x000fe40007810000 */
[----:B------:R-:W-:Y:S02]  /*11a50*/  FMNMX.FTZ R100, R175, R100, !PT ;  /* 0x00000064af647209 */ /* 0x000fe40007810000 */
[----:B------:R-:W-:Y:S02]  /*11a60*/  FSEL R178, R34, -INF , !P1 ;  /* 0xff80000022b27808 */ /* 0x000fe40004800000 */
[----:B------:R-:W-:Y:S02]  /*11a70*/  FMNMX.FTZ R28, R213, R0, !PT ;  /* 0x00000000d51c7209 */ /* 0x000fe40007810000 */
[----:B------:R-:W-:Y:S01]  /*11a80*/  FMNMX.FTZ R100, R174, R100, !PT ;  /* 0x00000064ae647209 */ /* 0x000fe20007810000 */
[----:B------:R-:W-:Y:S06]  /*11a90*/  @P0 BRA `(.L_x_1300) ;  /* 0xffffffdc00840947 */ /* 0x000fec000383ffff */
.L_x_1299:
[----:B------:R-:W2:Y:S01]  /*11aa0*/  LDL.64 R172, [R1+0x50] ;  /* 0x0000500001ac7983 */ /* 0x000ea20000100a00 */
[----:B------:R-:W-:Y:S01]  /*11ab0*/  FMNMX.FTZ R0, R211, R28, !PT ;  /* 0x0000001cd3007209 */ /* 0x000fe20007810000 */
[----:B------:R-:W-:Y:S01]  /*11ac0*/  UIADD3 UR34, UR29, 0x76cf5d0a, URZ ;  /* 0x76cf5d0a1d227890 */ /* 0x000fe2000fffe03f */
[----:B------:R-:W-:Y:S01]  /*11ad0*/  FSEL R167, R35, -INF , !P6 ;  /* 0xff80000023a77808 */ /* 0x000fe20007000000 */
[----:B------:R-:W-:Y:S01]  /*11ae0*/  UIADD3 UR26, UR29, 0x32370b8f, URZ ;  /* 0x32370b8f1d1a7890 */ /* 0x000fe2000fffe03f */
[----:B------:R-:W-:Y:S01]  /*11af0*/  FMNMX.FTZ R0, R178, R0, !PT ;  /* 0x00000000b2007209 */ /* 0x000fe20007810000 */
[----:B------:R-:W3:Y:S01]  /*11b00*/  SHFL.BFLY PT, R2, R100, 0x2, 0x1f ;  /* 0x0c401f0064027f89 */ /* 0x000ee200000e0000 */
[----:B------:R-:W-:Y:S01]  /*11b10*/  USHF.L.U32 UR35, UR9, 0x1, URZ ;  /* 0x0000000109237899 */ /* 0x000fe2000800063f */
[----:B-1----:R-:W-:Y:S01]  /*11b20*/  IMAD.MOV.U32 R9, RZ, RZ, 0x7054 ;  /* 0x00007054ff097424 */ /* 0x002fe200078e00ff */
[----:B------:R-:W-:Y:S05]  /*11b30*/  FMNMX.FTZ R8, R167, R0, !PT ;  /* 0x00000000a7087209 */ /* 0x000fea0007810000 */
[----:B------:R-:W-:Y:S01]  /*11b40*/  LDSM.16.MT88.4 R16, [R181+0xc000] ;  /* 0x00c00000b510783b */ /* 0x000fe20000004200 */
[----:B------:R-:W-:Y:S02]  /*11b50*/  UIADD3 UR22, UR28, 0x78dde6e4, URZ ;  /* 0x78dde6e41c167890 */ /* 0x000fe4000fffe03f */
[----:B------:R-:W-:Y:S02]  /*11b60*/  UIADD3 UR32, UR28, -0x255992d5, URZ ;  /* 0xdaa66d2b1c207890 */ /* 0x000fe4000fffe03f */
[----:B------:R-:W-:Y:S02]  /*11b70*/  UIADD3 UR21, UR29, -0x126145ec, URZ ;  /* 0xed9eba141d157890 */ /* 0x000fe4000fffe03f */
[----:B------:R-:W-:Y:S01]  /*11b80*/  UIADD3 UR8, UR29, -0x4498517b, URZ ;  /* 0xbb67ae851d087890 */ /* 0x000fe2000fffe03f */
[----:B------:R-:W1:Y:S01]  /*11b90*/  SHFL.BFLY PT, R3, R8, 0x2, 0x1f ;  /* 0x0c401f0008037f89 */ /* 0x000e6200000e0000 */
[----:B------:R-:W-:Y:S02]  /*11ba0*/  UIADD3 UR27, UR28, -0x61c88647, URZ ;  /* 0x9e3779b91c1b7890 */ /* 0x000fe4000fffe03f */
[----:B------:R-:W-:Y:S05]  /*11bb0*/  UIADD3 UR33, UR28, -0x4ab325aa, URZ ;  /* 0xb54cda561c217890 */ /* 0x000fea000fffe03f */
[----:B------:R-:W-:Y:S01]  /*11bc0*/  LDSM.16.MT88.4 R24, [R182+0xc000] ;  /* 0x00c00000b618783b */ /* 0x000fe20000004200 */
[----:B------:R-:W-:Y:S01]  /*11bd0*/  LOP3.LUT R0, R225, UR8, R226, 0x96, !PT ;  /* 0x00000008e1007c12 */ /* 0x000fe2000f8e96e2 */
[----:B------:R-:W-:Y:S02]  /*11be0*/  UIADD3 UR8, UR29, -0x56f99767, URZ ;  /* 0xa90668991d087890 */ /* 0x000fe4000fffe03f */
[----:B------:R-:W-:Y:S02]  /*11bf0*/  ULOP3.LUT UR20, UR35, UR29, URZ, 0x3c, !UPT ;  /* 0x0000001d23147292 */ /* 0x000fe4000f8e3c3f */
[----:B------:R-:W-:Y:S01]  /*11c00*/  IMAD.WIDE.U32 R168, R0, -0x326172a9, RZ ;  /* 0xcd9e8d5700a87825 */ /* 0x000fe200078e00ff */
[----:B------:R-:W-:Y:S01]  /*11c10*/  UIADD3 UR35, UR35, 0x1, URZ ;  /* 0x0000000123237890 */ /* 0x000fe2000fffe03f */
[----:B------:R-:W-:Y:S01]  /*11c20*/  LDSM.16.MT88.4 R32, [R184+0xc000] ;  /* 0x00c00000b820783b */ /* 0x000fe20000004200 */
[----:B---3--:R-:W-:Y:S01]  /*11c30*/  FMNMX.FTZ R100, R100, R2, !PT ;  /* 0x0000000264647209 */ /* 0x008fe20007810000 */
[----:B------:R-:W-:Y:S01]  /*11c40*/  UISETP.GT.AND UP0, UPT, UR9, UR14, UPT ;  /* 0x0000000e0900728c */ /* 0x000fe2000bf04270 */
[----:B------:R-:W-:Y:S01]  /*11c50*/  LOP3.LUT R2, R227, UR20, RZ, 0x3c, !PT ;  /* 0x00000014e3027c12 */ /* 0x000fe2000f8e3cff */
[----:B------:R-:W-:Y:S02]  /*11c60*/  UIADD3 UR20, UR28, 0x3c6ef372, URZ ;  /* 0x3c6ef3721c147890 */ /* 0x000fe4000fffe03f */
[----:B------:R-:W-:Y:S02]  /*11c70*/  ULOP3.LUT UR35, UR35, UR29, URZ, 0x3c, !UPT ;  /* 0x0000001d23237292 */ /* 0x000fe4000f8e3c3f */
[----:B------:R-:W3:Y:S01]  /*11c80*/  SHFL.BFLY PT, R4, R100, 0x1, 0x1f ;  /* 0x0c201f0064047f89 */ /* 0x000ee200000e0000 */
[----:B------:R-:W-:Y:S01]  /*11c90*/  IMAD.WIDE.U32 R6, R2, -0x326172a9, RZ ;  /* 0xcd9e8d5702067825 */ /* 0x000fe200078e00ff */
[----:B-1----:R-:W-:Y:S06]  /*11ca0*/  FMNMX.FTZ R8, R8, R3, !PT ;  /* 0x0000000308087209 */ /* 0x002fec0007810000 */
[----:B------:R4:W5:Y:S01]  /*11cb0*/  LDL.S16 R221, [R1+0x30] ;  /* 0x0000300001dd7983 */ /* 0x0009620000100600 */
[----:B------:R-:W-:Y:S03]  /*11cc0*/  LOP3.LUT R6, R169, UR20, R6, 0x96, !PT ;  /* 0x00000014a9067c12 */ /* 0x000fe6000f8e9606 */
[----:B------:R-:W1:Y:S01]  /*11cd0*/  SHFL.BFLY PT, R0, R8, 0x1, 0x1f ;  /* 0x0c201f0008007f89 */ /* 0x000e6200000e0000 */
[----:B---3--:R-:W-:Y:S04]  /*11ce0*/  FMNMX.FTZ R100, R100, R4, !PT ;  /* 0x0000000464647209 */ /* 0x008fe80007810000 */
[C---:B------:R-:W-:Y:S01]  /*11cf0*/  FSETP.NEU.FTZ.AND P1, PT, R100.reuse, -INF , PT ;  /* 0xff8000006400780b */ /* 0x040fe20003f3d000 */
[----:B------:R-:W-:Y:S05]  /*11d00*/  FMUL.FTZ R142, R100, UR4 ;  /* 0x00000004648e7c20 */ /* 0x000fea0008410000 */
[----:B------:R-:W-:Y:S02]  /*11d10*/  FSEL R142, R142, RZ, P1 ;  /* 0x000000ff8e8e7208 */ /* 0x000fe40000800000 */
[----:B--2---:R-:W-:Y:S01]  /*11d20*/  LOP3.LUT R2, R7, UR27, R172, 0x96, !PT ;  /* 0x0000001b07027c12 */ /* 0x004fe2000f8e96ac */
[----:B------:R-:W-:Y:S04]  /*11d30*/  IMAD.WIDE.U32 R6, R6, -0x2daee0ad, RZ ;  /* 0xd2511f5306067825 */ /* 0x000fe800078e00ff */
[----:B------:R-:W-:Y:S05]  /*11d40*/  IMAD.WIDE.U32 R2, R2, -0x2daee0ad, RZ ;  /* 0xd2511f5302027825 */ /* 0x000fea00078e00ff */
[----:B------:R-:W-:Y:S02]  /*11d50*/  LOP3.LUT R4, R3, UR34, R224, 0x96, !PT ;  /* 0x0000002203047c12 */ /* 0x000fe4000f8e96e0 */
[----:B------:R-:W-:Y:S02]  /*11d60*/  LOP3.LUT R2, R7, UR26, R2, 0x96, !PT ;  /* 0x0000001a07027c12 */ /* 0x000fe4000f8e9602 */
[----:B-1----:R-:W-:Y:S01]  /*11d70*/  FMNMX.FTZ R3, R8, R0, !PT ;  /* 0x0000000008037209 */ /* 0x002fe20007810000 */
[----:B------:R-:W-:Y:S03]  /*11d80*/  IMAD.WIDE.U32 R4, R4, -0x326172a9, RZ ;  /* 0xcd9e8d5704047825 */ /* 0x000fe600078e00ff */
[----:B------:R-:W-:Y:S01]  /*11d90*/  FSETP.NEU.FTZ.AND P0, PT, R3, -INF , PT ;  /* 0xff8000000300780b */ /* 0x000fe20003f1d000 */
[----:B------:R-:W-:Y:S01]  /*11da0*/  IMAD.WIDE.U32 R152, R2, -0x326172a9, RZ ;  /* 0xcd9e8d5702987825 */ /* 0x000fe200078e00ff */
[----:B------:R-:W-:Y:S03]  /*11db0*/  LOP3.LUT R5, R5, UR32, R168, 0x96, !PT ;  /* 0x0000002005057c12 */ /* 0x000fe6000f8e96a8 */
[----:B------:R-:W-:Y:S01]  /*11dc0*/  FFMA.FTZ R2, R103, UR4, -R142 ;  /* 0x0000000467027c23 */ /* 0x000fe2000801088e */
[----:B------:R-:W-:Y:S01]  /*11dd0*/  FMUL.FTZ R143, R3, UR4 ;  /* 0x00000004038f7c20 */ /* 0x000fe20008410000 */
[----:B------:R-:W-:Y:S01]  /*11de0*/  LOP3.LUT R0, R153, UR22, R4, 0x96, !PT ;  /* 0x0000001699007c12 */ /* 0x000fe2000f8e9604 */
[----:B------:R-:W-:Y:S01]  /*11df0*/  IMAD.WIDE.U32 R4, R5, -0x2daee0ad, RZ ;  /* 0xd2511f5305047825 */ /* 0x000fe200078e00ff */
[----:B------:R-:W-:Y:S02]  /*11e00*/  MUFU.EX2 R153, R2 ;  /* 0x0000000200997308 */ /* 0x000fe40000000800 */
[----:B------:R-:W-:Y:S01]  /*11e10*/  FSEL R143, R143, RZ, P0 ;  /* 0x000000ff8f8f7208 */ /* 0x000fe20000000000 */
[----:B------:R-:W-:Y:S04]  /*11e20*/  IMAD.WIDE.U32 R154, R0, -0x2daee0ad, RZ ;  /* 0xd2511f53009a7825 */ /* 0x000fe800078e00ff */
[----:B------:R-:W-:Y:S04]  /*11e30*/  FFMA.FTZ R0, R144, UR4, -R142 ;  /* 0x0000000490007c23 */ /* 0x000fe8000801088e */
[----:B------:R1:W2:Y:S01]  /*11e40*/  MUFU.EX2 R229, R0 ;  /* 0x0000000000e57308 */ /* 0x0002a20000000800 */
[----:B------:R-:W-:Y:S02]  /*11e50*/  LOP3.LUT R144, R155, UR8, R4, 0x96, !PT ;  /* 0x000000089b907c12 */ /* 0x000fe4000f8e9604 */
[----:B------:R-:W-:Y:S01]  /*11e60*/  LOP3.LUT R4, R5, UR21, R6, 0x96, !PT ;  /* 0x0000001505047c12 */ /* 0x000fe2000f8e9606 */
[--C-:B------:R-:W-:Y:S06]  /*11e70*/  FFMA.FTZ R5, R140, UR4, -R142.reuse ;  /* 0x000000048c057c23 */ /* 0x100fec000801088e */
[----:B------:R3:W-:Y:S01]  /*11e80*/  MUFU.EX2 R230, R5 ;  /* 0x0000000500e67308 */ /* 0x0007e20000000800 */
[----:B------:R-:W-:Y:S04]  /*11e90*/  IMAD.WIDE.U32 R150, R4, -0x326172a9, RZ ;  /* 0xcd9e8d5704967825 */ /* 0x000fe800078e00ff */
[----:B------:R-:W-:Y:S05]  /*11ea0*/  FFMA.FTZ R4, R141, UR4, -R142 ;  /* 0x000000048d047c23 */ /* 0x000fea000801088e */
[----:B------:R-:W4:Y:S01]  /*11eb0*/  MUFU.EX2 R220, R4 ;  /* 0x0000000400dc7308 */ /* 0x000f220000000800 */
[--C-:B-1----:R-:W-:Y:S01]  /*11ec0*/  FFMA.FTZ R0, R145, UR4, -R143.reuse ;  /* 0x0000000491007c23 */ /* 0x102fe2000801088f */
[----:B------:R-:W-:Y:S01]  /*11ed0*/  IMAD.WIDE.U32 R144, R144, -0x326172a9, RZ ;  /* 0xcd9e8d5790907825 */ /* 0x000fe200078e00ff */
[----:B--2---:R-:W-:Y:S02]  /*11ee0*/  F2FP.F16.F32.PACK_AB R103, R229, R153 ;  /* 0x00000099e567723e */ /* 0x004fe400000000ff */
[----:B------:R-:W-:Y:S05]  /*11ef0*/  LOP3.LUT R2, R144, 0xffff, RZ, 0xc0, !PT ;  /* 0x0000ffff90027812 */ /* 0x000fea00078ec0ff */
[----:B------:R1:W-:Y:S01]  /*11f00*/  MUFU.EX2 R223, R0 ;  /* 0x0000000000df7308 */ /* 0x0003e20000000800 */
[----:B---3--:R-:W-:Y:S01]  /*11f10*/  FFMA.FTZ R5, R147, UR4, -R143 ;  /* 0x0000000493057c23 */ /* 0x008fe2000801088f */
[----:B------:R-:W-:Y:S02]  /*11f20*/  SHF.R.U32.HI R7, RZ, 0x18, R144 ;  /* 0x00000018ff077819 */ /* 0x000fe40000011690 */
[----:B------:R-:W-:Y:S06]  /*11f30*/  SHF.R.U32.HI R2, RZ, 0x8, R2 ;  /* 0x00000008ff027819 */ /* 0x000fec0000011602 */
[----:B------:R-:W-:Y:S01]  /*11f40*/  MUFU.EX2 R236, R5 ;  /* 0x0000000500ec7308 */ /* 0x000fe20000000800 */
[----:B----4-:R-:W-:Y:S04]  /*11f50*/  F2FP.F16.F32.PACK_AB R166, R220, R230 ;  /* 0x000000e6dca6723e */ /* 0x010fe800000000ff */
[----:B------:R-:W-:Y:S01]  /*11f60*/  PRMT R165, R166, 0x7632, R165 ;  /* 0x00007632a6a57816 */ /* 0x000fe200000000a5 */
[--C-:B-1----:R-:W-:Y:S01]  /*11f70*/  FFMA.FTZ R0, R146, UR4, -R143.reuse ;  /* 0x0000000492007c23 */ /* 0x102fe2000801088f */
[----:B------:R-:W-:Y:S03]  /*11f80*/  IMAD.U32 R146, RZ, RZ, UR15 ;  /* 0x0000000fff927e24 */ /* 0x000fe6000f8e00ff */
[----:B------:R1:W2:Y:S02]  /*11f90*/  MUFU.EX2 R228, R0 ;  /* 0x0000000000e47308 */ /* 0x0002a40000000800 */
[----:B------:R-:W-:Y:S02]  /*11fa0*/  PRMT R146, R146, R9, UR15 ;  /* 0x0000000f92927e16 */ /* 0x000fe40008000009 */
[----:B-1----:R-:W-:Y:S02]  /*11fb0*/  LOP3.LUT R0, R144, 0xff, RZ, 0xc0, !PT ;  /* 0x000000ff90007812 */ /* 0x002fe400078ec0ff */
[----:B--2---:R-:W-:Y:S02]  /*11fc0*/  F2FP.F16.F32.PACK_AB R141, R228, R223 ;  /* 0x000000dfe48d723e */ /* 0x004fe400000000ff */
[----:B------:R-:W-:Y:S02]  /*11fd0*/  PRMT R138, R0, 0x5410, R2 ;  /* 0x00005410008a7816 */ /* 0x000fe40000000002 */
[----:B------:R-:W-:Y:S02]  /*11fe0*/  LOP3.LUT R0, R145, UR33, R150, 0x96, !PT ;  /* 0x0000002191007c12 */ /* 0x000fe4000f8e9696 */
[----:B------:R-:W-:Y:S02]  /*11ff0*/  SHF.R.U32.HI R2, RZ, 0x10, R144 ;  /* 0x00000010ff027819 */ /* 0x000fe40000011690 */
[----:B------:R-:W-:Y:S02]  /*12000*/  SHF.R.U32.HI R4, RZ, 0x10, R0 ;  /* 0x00000010ff047819 */ /* 0x000fe40000011600 */
[----:B------:R-:W-:Y:S02]  /*12010*/  LOP3.LUT R6, R2, 0xff, RZ, 0xc0, !PT ;  /* 0x000000ff02067812 */ /* 0x000fe400078ec0ff */
[----:B------:R-:W-:Y:S01]  /*12020*/  LOP3.LUT R5, R4, 0xff, RZ, 0xc0, !PT ;  /* 0x000000ff04057812 */ /* 0x000fe200078ec0ff */
[----:B------:R-:W-:Y:S01]  /*12030*/  FFMA.FTZ R4, R148, UR4, -R143 ;  /* 0x0000000494047c23 */ /* 0x000fe2000801088f */
[C---:B------:R-:W-:Y:S02]  /*12040*/  LOP3.LUT R2, R0.reuse, 0xffff, RZ, 0xc0, !PT ;  /* 0x0000ffff00027812 */ /* 0x040fe400078ec0ff */
[----:B------:R-:W-:Y:S01]  /*12050*/  LOP3.LUT R8, R0, 0xff, RZ, 0xc0, !PT ;  /* 0x000000ff00087812 */ /* 0x000fe200078ec0ff */
[----:B------:R1:W2:Y:S01]  /*12060*/  MUFU.EX2 R219, R4 ;  /* 0x0000000400db7308 */ /* 0x0002a20000000800 */
[----:B------:R-:W-:Y:S02]  /*12070*/  SHF.R.U32.HI R2, RZ, 0x8, R2 ;  /* 0x00000008ff027819 */ /* 0x000fe40000011602 */
[----:B------:R-:W-:Y:S02]  /*12080*/  PRMT R7, R6, 0x5410, R7 ;  /* 0x0000541006077816 */ /* 0x000fe40000000007 */
[----:B------:R-:W-:Y:S02]  /*12090*/  SHF.R.U32.HI R6, RZ, 0x18, R0 ;  /* 0x00000018ff067819 */ /* 0x000fe40000011600 */
[----:B------:R-:W-:Y:S02]  /*120a0*/  PRMT R8, R8, 0x5410, R2 ;  /* 0x0000541008087816 */ /* 0x000fe40000000002 */
[----:B------:R-:W-:Y:S02]  /*120b0*/  FSEL R2, R100, RZ, P1 ;  /* 0x000000ff64027208 */ /* 0x000fe40000800000 */
[----:B------:R-:W-:Y:S02]  /*120c0*/  FSEL R0, R3, RZ, P0 ;  /* 0x000000ff03007208 */ /* 0x000fe40000000000 */
[----:B------:R-:W-:Y:S01]  /*120d0*/  PRMT R5, R5, 0x5410, R6 ;  /* 0x0000541005057816 */ /* 0x000fe20000000006 */
[----:B------:R-:W-:Y:S01]  /*120e0*/  FADD.FTZ R2, -R2, R101 ;  /* 0x0000006502027221 */ /* 0x000fe20000010100 */
[--C-:B------:R-:W-:Y:S01]  /*120f0*/  HSET2.LE.AND R136, R8, R146.reuse, PT ;  /* 0x0000009208887233 */ /* 0x100fe20003803000 */
[--C-:B------:R-:W-:Y:S01]  /*12100*/  FADD.FTZ R0, -R0, R102.reuse ;  /* 0x0000006600007221 */ /* 0x100fe20000010100 */
[----:B------:R-:W-:Y:S01]  /*12110*/  PRMT R102, R103, 0x7632, R102 ;  /* 0x0000763267667816 */ /* 0x000fe20000000066 */
[----:B------:R-:W-:Y:S01]  /*12120*/  FMUL.FTZ R2, R2, UR4 ;  /* 0x0000000402027c20 */ /* 0x000fe20008410000 */
[----:B------:R-:W-:Y:S01]  /*12130*/  PRMT R140, R141, 0x7632, R140 ;  /* 0x000076328d8c7816 */ /* 0x000fe2000000008c */
[----:B------:R-:W-:Y:S01]  /*12140*/  FMUL.FTZ R0, R0, UR4 ;  /* 0x0000000400007c20 */ /* 0x000fe20008410000 */
[----:B-1----:R-:W-:Y:S02]  /*12150*/  PRMT R4, R103, 0x5410, R102 ;  /* 0x0000541067047816 */ /* 0x002fe40000000066 */
[--C-:B------:R-:W-:Y:S01]  /*12160*/  HSET2.LE.AND R137, R5, R146.reuse, PT ;  /* 0x0000009205897233 */ /* 0x100fe20003803000 */
[----:B------:R-:W1:Y:S01]  /*12170*/  MUFU.EX2 R2, R2 ;  /* 0x0000000200027308 */ /* 0x000e620000000800 */
[----:B------:R-:W-:Y:S02]  /*12180*/  LOP3.LUT R136, R136, R4, RZ, 0xc0, !PT ;  /* 0x0000000488887212 */ /* 0x000fe400078ec0ff */
[----:B------:R-:W-:Y:S02]  /*12190*/  PRMT R4, R141, 0x5410, R140 ;  /* 0x000054108d047816 */ /* 0x000fe4000000008c */
[----:B--2---:R-:W-:Y:S02]  /*121a0*/  F2FP.F16.F32.PACK_AB R164, R219, R236 ;  /* 0x000000ecdba4723e */ /* 0x004fe400000000ff */
[----:B------:R-:W-:Y:S03]  /*121b0*/  LOP3.LUT R137, R137, R4, RZ, 0xc0, !PT ;  /* 0x0000000489897212 */ /* 0x000fe600078ec0ff */
[----:B------:R-:W2:Y:S01]  /*121c0*/  MUFU.EX2 R0, R0 ;  /* 0x0000000000007308 */ /* 0x000ea20000000800 */
[--C-:B------:R-:W-:Y:S02]  /*121d0*/  HSET2.LE.AND R138, R138, R146.reuse, PT ;  /* 0x000000928a8a7233 */ /* 0x100fe40003803000 */
[----:B------:R-:W-:Y:S02]  /*121e0*/  PRMT R4, R166, 0x5410, R165 ;  /* 0x00005410a6047816 */ /* 0x000fe400000000a5 */
[----:B------:R-:W-:Y:S02]  /*121f0*/  PRMT R163, R164, 0x7632, R163 ;  /* 0x00007632a4a37816 */ /* 0x000fe400000000a3 */
[--C-:B------:R-:W-:Y:S02]  /*12200*/  HSET2.LE.AND R139, R7, R146.reuse, PT ;  /* 0x00000092078b7233 */ /* 0x100fe40003803000 */
[----:B------:R-:W-:Y:S01]  /*12210*/  LOP3.LUT R138, R138, R4, RZ, 0xc0, !PT ;  /* 0x000000048a8a7212 */ /* 0x000fe200078ec0ff */
[----:B-1----:R-:W-:Y:S01]  /*12220*/  FMUL.FTZ R5, R2, R105 ;  /* 0x0000006902057220 */ /* 0x002fe20000410000 */
        /* <DEDUP_REMOVED lines=9> */
[----:B------:R-:W1:Y:S01]  /*122c0*/  LDSM.16.MT88.4 R104, [R183+0xc000] ;  /* 0x00c00000b768783b */ /* 0x000e620000004200 */
[----:B------:R-:W-:Y:S01]  /*122d0*/  FMUL.FTZ R11, R0, R115 ;  /* 0x00000073000b7220 */ /* 0x000fe20000410000 */
[----:B------:R-:W-:Y:S01]  /*122e0*/  FMUL.FTZ R13, R2, R109 ;  /* 0x0000006d020d7220 */ /* 0x000fe20000410000 */
[C---:B------:R-:W-:Y:S01]  /*122f0*/  FMUL.FTZ R14, R0.reuse, R110 ;  /* 0x0000006e000e7220 */ /* 0x040fe20000410000 */
[----:B------:R-:W-:Y:S01]  /*12300*/  FMUL.FTZ R15, R0, R111 ;  /* 0x0000006f000f7220 */ /* 0x000fe20000410000 */
[C---:B------:R-:W-:Y:S03]  /*12310*/  HMMA.16816.F32 R4, R136.reuse, R16, R4 ;  /* 0x000000108804723c */ /* 0x040fe60000001804 */
[----:B------:R-:W2:Y:S02]  /*12320*/  LDSM.16.MT88.4 R108, [R181+0xe000] ;  /* 0x00e00000b56c783b */ /* 0x000ea40000004200 */
[C---:B------:R-:W-:Y:S01]  /*12330*/  FMUL.FTZ R20, R2.reuse, R116 ;  /* 0x0000007402147220 */ /* 0x040fe20000410000 */
[C---:B------:R-:W-:Y:S05]  /*12340*/  HMMA.16816.F32 R8, R136.reuse, R18, R8 ;  /* 0x000000128808723c */ /* 0x040fea0000001808 */
[----:B------:R-:W3:Y:S01]  /*12350*/  LDSM.16.MT88.4 R112, [R182+0xe000] ;  /* 0x00e00000b670783b */ /* 0x000ee20000004200 */
[----:B------:R-:W-:Y:S01]  /*12360*/  FMUL.FTZ R16, R2, R120 ;  /* 0x0000007802107220 */ /* 0x000fe20000410000 */
[C---:B------:R-:W-:Y:S01]  /*12370*/  FMUL.FTZ R18, R0.reuse, R122 ;  /* 0x0000007a00127220 */ /* 0x040fe20000410000 */
[----:B------:R-:W-:Y:S01]  /*12380*/  FMUL.FTZ R19, R0, R123 ;  /* 0x0000007b00137220 */ /* 0x000fe20000410000 */
[C---:B------:R-:W-:Y:S03]  /*12390*/  HMMA.16816.F32 R12, R136.reuse, R24, R12 ;  /* 0x00000018880c723c */ /* 0x040fe6000000180c */
[C---:B------:R-:W-:Y:S01]  /*123a0*/  FMUL.FTZ R17, R2.reuse, R121 ;  /* 0x0000007902117220 */ /* 0x040fe20000410000 */
[----:B------:R-:W-:Y:S01]  /*123b0*/  FMUL.FTZ R21, R2, R117 ;  /* 0x0000007502157220 */ /* 0x000fe20000410000 */
[C---:B------:R-:W-:Y:S01]  /*123c0*/  FMUL.FTZ R22, R0.reuse, R118 ;  /* 0x0000007600167220 */ /* 0x040fe20000410000 */
[----:B------:R-:W-:Y:S01]  /*123d0*/  FMUL.FTZ R23, R0, R119 ;  /* 0x0000007700177220 */ /* 0x000fe20000410000 */
[C---:B------:R-:W-:Y:S01]  /*123e0*/  FMUL.FTZ R24, R2.reuse, R128 ;  /* 0x0000008002187220 */ /* 0x040fe20000410000 */
[----:B------:R-:W4:Y:S02]  /*123f0*/  LDSM.16.MT88.4 R116, [R184+0xe000] ;  /* 0x00e00000b874783b */ /* 0x000f240000004200 */
[C---:B------:R-:W-:Y:S03]  /*12400*/  HMMA.16816.F32 R16, R136.reuse, R26, R16 ;  /* 0x0000001a8810723c */ /* 0x040fe60000001810 */
[C---:B------:R-:W-:Y:S01]  /*12410*/  FMUL.FTZ R25, R2.reuse, R129 ;  /* 0x0000008102197220 */ /* 0x040fe20000410000 */
[C---:B------:R-:W-:Y:S01]  /*12420*/  FMUL.FTZ R28, R2.reuse, R124 ;  /* 0x0000007c021c7220 */ /* 0x040fe20000410000 */
[----:B------:R-:W-:Y:S01]  /*12430*/  FMUL.FTZ R29, R2, R125 ;  /* 0x0000007d021d7220 */ /* 0x000fe20000410000 */
[C---:B------:R-:W-:Y:S05]  /*12440*/  HMMA.16816.F32 R20, R136.reuse, R32, R20 ;  /* 0x000000208814723c */ /* 0x040fea0000001814 */
[C---:B------:R-:W-:Y:S01]  /*12450*/  FMUL.FTZ R26, R0.reuse, R130 ;  /* 0x00000082001a7220 */ /* 0x040fe20000410000 */
[C---:B------:R-:W-:Y:S01]  /*12460*/  FMUL.FTZ R27, R0.reuse, R131 ;  /* 0x00000083001b7220 */ /* 0x040fe20000410000 */
[C---:B------:R-:W-:Y:S01]  /*12470*/  FMUL.FTZ R30, R0.reuse, R126 ;  /* 0x0000007e001e7220 */ /* 0x040fe20000410000 */
[----:B------:R-:W-:Y:S03]  /*12480*/  FMUL.FTZ R31, R0, R127 ;  /* 0x0000007f001f7220 */ /* 0x000fe60000410000 */
[C---:B------:R-:W-:Y:S01]  /*12490*/  FMUL.FTZ R33, R2.reuse, R133 ;  /* 0x0000008502217220 */ /* 0x040fe20000410000 */
[C---:B------:R-:W-:Y:S01]  /*124a0*/  FMUL.FTZ R32, R2.reuse, R132 ;  /* 0x0000008402207220 */ /* 0x040fe20000410000 */
[----:B------:R2:W5:Y:S01]  /*124b0*/  LDL.S16 R133, [R1+0x14] ;  /* 0x0000140001857983 */ /* 0x0005620000100600 */
[C---:B------:R-:W-:Y:S03]  /*124c0*/  HMMA.16816.F32 R24, R136.reuse, R34, R24 ;  /* 0x000000228818723c */ /* 0x040fe60000001818 */
[C---:B------:R-:W-:Y:S01]  /*124d0*/  FMUL.FTZ R36, R2.reuse, R36 ;  /* 0x0000002402247220 */ /* 0x040fe20000410000 */
[----:B------:R-:W-:Y:S01]  /*124e0*/  FMUL.FTZ R37, R2, R37 ;  /* 0x0000002502257220 */ /* 0x000fe20000410000 */
[C---:B------:R-:W-:Y:S01]  /*124f0*/  FMUL.FTZ R38, R0.reuse, R38 ;  /* 0x0000002600267220 */ /* 0x040fe20000410000 */
[C---:B-1----:R-:W-:Y:S05]  /*12500*/  HMMA.16816.F32 R28, R136.reuse, R104, R28 ;  /* 0x00000068881c723c */ /* 0x042fea000000181c */
[C---:B------:R-:W-:Y:S01]  /*12510*/  FMUL.FTZ R34, R0.reuse, R134 ;  /* 0x0000008600227220 */ /* 0x040fe20000410000 */
[C---:B------:R-:W-:Y:S01]  /*12520*/  FMUL.FTZ R35, R0.reuse, R135 ;  /* 0x0000008700237220 */ /* 0x040fe20000410000 */
[----:B------:R-:W-:Y:S01]  /*12530*/  FMUL.FTZ R39, R0, R39 ;  /* 0x0000002700277220 */ /* 0x000fe20000410000 */
[C---:B------:R-:W-:Y:S03]  /*12540*/  FMUL.FTZ R40, R2.reuse, R40 ;  /* 0x0000002802287220 */ /* 0x040fe60000410000 */
[----:B------:R-:W-:Y:S01]  /*12550*/  FMUL.FTZ R41, R2, R41 ;  /* 0x0000002902297220 */ /* 0x000fe20000410000 */
[C---:B------:R-:W-:Y:S01]  /*12560*/  FMUL.FTZ R42, R0.reuse, R42 ;  /* 0x0000002a002a7220 */ /* 0x040fe20000410000 */
[C---:B------:R-:W-:Y:S01]  /*12570*/  HMMA.16816.F32 R32, R136.reuse, R106, R32 ;  /* 0x0000006a8820723c */ /* 0x040fe20000001820 */
[----:B------:R-:W1:Y:S02]  /*12580*/  LDSM.16.MT88.4 R104, [R183+0xe000] ;  /* 0x00e00000b768783b */ /* 0x000e640000004200 */
[----:B------:R-:W-:Y:S01]  /*12590*/  FMUL.FTZ R43, R0, R43 ;  /* 0x0000002b002b7220 */ /* 0x000fe20000410000 */
[C---:B------:R-:W-:Y:S01]  /*125a0*/  FMUL.FTZ R44, R2.reuse, R44 ;  /* 0x0000002c022c7220 */ /* 0x040fe20000410000 */
[----:B------:R-:W-:Y:S01]  /*125b0*/  FMUL.FTZ R45, R2, R45 ;  /* 0x0000002d022d7220 */ /* 0x000fe20000410000 */
[C---:B--2---:R-:W-:Y:S05]  /*125c0*/  HMMA.16816.F32 R36, R136.reuse, R108, R36 ;  /* 0x0000006c8824723c */ /* 0x044fea0000001824 */
[C---:B------:R-:W-:Y:S01]  /*125d0*/  FMUL.FTZ R46, R0.reuse, R46 ;  /* 0x0000002e002e7220 */ /* 0x040fe20000410000 */
[----:B------:R-:W-:Y:S01]  /*125e0*/  FMUL.FTZ R47, R0, R47 ;  /* 0x0000002f002f7220 */ /* 0x000fe20000410000 */
[C---:B------:R-:W-:Y:S01]  /*125f0*/  HMMA.16816.F32 R40, R136.reuse, R110, R40 ;  /* 0x0000006e8828723c */ /* 0x040fe20000001828 */
[----:B------:R-:W2:Y:S03]  /*12600*/  LDSM.16.MT88.4 R108, [R181+0x10000] ;  /* 0x01000000b56c783b */ /* 0x000ea60000004200 */
[C---:B------:R-:W-:Y:S01]  /*12610*/  FMUL.FTZ R48, R2.reuse, R48 ;  /* 0x0000003002307220 */ /* 0x040fe20000410000 */
[----:B------:R-:W-:Y:S01]  /*12620*/  FMUL.FTZ R49, R2, R49 ;  /* 0x0000003102317220 */ /* 0x000fe20000410000 */
[C---:B------:R-:W-:Y:S01]  /*12630*/  FMUL.FTZ R50, R0.reuse, R50 ;  /* 0x0000003200327220 */ /* 0x040fe20000410000 */
[C---:B------:R-:W-:Y:S01]  /*12640*/  FMUL.FTZ R51, R0.reuse, R51 ;  /* 0x0000003300337220 */ /* 0x040fe20000410000 */
[C---:B---3--:R-:W-:Y:S03]  /*12650*/  HMMA.16816.F32 R44, R136.reuse, R112, R44 ;  /* 0x00000070882c723c */ /* 0x048fe6000000182c */
[C---:B------:R-:W-:Y:S01]  /*12660*/  FMUL.FTZ R54, R0.reuse, R54 ;  /* 0x0000003600367220 */ /* 0x040fe20000410000 */
[----:B------:R-:W-:Y:S01]  /*12670*/  FMUL.FTZ R55, R0, R55 ;  /* 0x0000003700377220 */ /* 0x000fe20000410000 */
[C---:B------:R-:W-:Y:S01]  /*12680*/  FMUL.FTZ R52, R2.reuse, R52 ;  /* 0x0000003402347220 */ /* 0x040fe20000410000 */
[----:B------:R-:W-:Y:S01]  /*12690*/  FMUL.FTZ R53, R2, R53 ;  /* 0x0000003502357220 */ /* 0x000fe20000410000 */
[C---:B------:R-:W-:Y:S01]  /*126a0*/  HMMA.16816.F32 R48, R136.reuse, R114, R48 ;  /* 0x000000728830723c */ /* 0x040fe20000001830 */
[----:B------:R-:W3:Y:S03]  /*126b0*/  LDSM.16.MT88.4 R112, [R182+0x10000] ;  /* 0x01000000b670783b */ /* 0x000ee60000004200 */
[C---:B------:R-:W-:Y:S01]  /*126c0*/  FMUL.FTZ R58, R0.reuse, R58 ;  /* 0x0000003a003a7220 */ /* 0x040fe20000410000 */
[----:B------:R-:W-:Y:S01]  /*126d0*/  FMUL.FTZ R59, R0, R59 ;  /* 0x0000003b003b7220 */ /* 0x000fe20000410000 */
[C---:B------:R-:W-:Y:S01]  /*126e0*/  FMUL.FTZ R56, R2.reuse, R56 ;  /* 0x0000003802387220 */ /* 0x040fe20000410000 */
[----:B------:R-:W-:Y:S01]  /*126f0*/  FMUL.FTZ R57, R2, R57 ;  /* 0x0000003902397220 */ /* 0x000fe20000410000 */
[C---:B----4-:R-:W-:Y:S03]  /*12700*/  HMMA.16816.F32 R52, R136.reuse, R116, R52 ;  /* 0x000000748834723c */ /* 0x050fe60000001834 */
[C---:B------:R-:W-:Y:S01]  /*12710*/  FMUL.FTZ R62, R0.reuse, R62 ;  /* 0x0000003e003e7220 */ /* 0x040fe20000410000 */
[----:B------:R-:W-:Y:S01]  /*12720*/  FMUL.FTZ R63, R0, R63 ;  /* 0x0000003f003f7220 */ /* 0x000fe20000410000 */
[C---:B------:R-:W-:Y:S01]  /*12730*/  FMUL.FTZ R60, R2.reuse, R60 ;  /* 0x0000003c023c7220 */ /* 0x040fe20000410000 */
[C---:B------:R-:W-:Y:S01]  /*12740*/  FMUL.FTZ R61, R2.reuse, R61 ;  /* 0x0000003d023d7220 */ /* 0x040fe20000410000 */
[C---:B------:R-:W-:Y:S04]  /*12750*/  HMMA.16816.F32 R56, R136.reuse, R118, R56 ;  /* 0x000000768838723c */ /* 0x040fe80000001838 */
[C---:B------:R-:W-:Y:S01]  /*12760*/  FMUL.FTZ R64, R2.reuse, R64 ;  /* 0x0000004002407220 */ /* 0x040fe20000410000 */
[----:B------:R-:W-:Y:S01]  /*12770*/  FMUL.FTZ R65, R2, R65 ;  /* 0x0000004102417220 */ /* 0x000fe20000410000 */
[C---:B------:R-:W-:Y:S01]  /*12780*/  FMUL.FTZ R66, R0.reuse, R66 ;  /* 0x0000004200427220 */ /* 0x040fe20000410000 */
[C---:B------:R-:W-:Y:S01]  /*12790*/  FMUL.FTZ R67, R0.reuse, R67 ;  /* 0x0000004300437220 */ /* 0x040fe20000410000 */
[C---:B-1----:R-:W-:Y:S03]  /*127a0*/  HMMA.16816.F32 R60, R136.reuse, R104, R60 ;  /* 0x00000068883c723c */ /* 0x042fe6000000183c */
[C---:B------:R-:W-:Y:S01]  /*127b0*/  FMUL.FTZ R70, R0.reuse, R70 ;  /* 0x0000004600467220 */ /* 0x040fe20000410000 */
[----:B------:R-:W-:Y:S01]  /*127c0*/  FMUL.FTZ R71, R0, R71 ;  /* 0x0000004700477220 */ /* 0x000fe20000410000 */
[C---:B------:R-:W-:Y:S01]  /*127d0*/  FMUL.FTZ R68, R2.reuse, R68 ;  /* 0x0000004402447220 */ /* 0x040fe20000410000 */
[C---:B------:R-:W-:Y:S01]  /*127e0*/  FMUL.FTZ R69, R2.reuse, R69 ;  /* 0x0000004502457220 */ /* 0x040fe20000410000 */
[C---:B------:R-:W-:Y:S04]  /*127f0*/  HMMA.16816.F32 R64, R136.reuse, R106, R64 ;  /* 0x0000006a8840723c */ /* 0x040fe80000001840 */
[----:B------:R-:W-:Y:S01]  /*12800*/  LOP3.LUT R101, R227, UR35, RZ, 0x3c, !PT ;  /* 0x00000023e3657c12 */ /* 0x000fe2000f8e3cff */
[C---:B------:R-:W-:Y:S01]  /*12810*/  FMUL.FTZ R72, R2.reuse, R72 ;  /* 0x0000004802487220 */ /* 0x040fe20000410000 */
[----:B------:R-:W-:Y:S01]  /*12820*/  FMUL.FTZ R73, R2, R73 ;  /* 0x0000004902497220 */ /* 0x000fe20000410000 */
[C---:B------:R-:W-:Y:S01]  /*12830*/  FMUL.FTZ R74, R0.reuse, R74 ;  /* 0x0000004a004a7220 */ /* 0x040fe20000410000 */
[C---:B------:R-:W-:Y:S01]  /*12840*/  FMUL.FTZ R75, R0.reuse, R75 ;  /* 0x0000004b004b7220 */ /* 0x040fe20000410000 */
[C---:B--2---:R-:W-:Y:S03]  /*12850*/  HMMA.16816.F32 R68, R136.reuse, R108, R68 ;  /* 0x0000006c8844723c */ /* 0x044fe60000001844 */
[----:B------:R-:W-:Y:S04]  /*12860*/  IMAD.WIDE.U32 R116, R101, -0x326172a9, RZ ;  /* 0xcd9e8d5765747825 */ /* 0x000fe800078e00ff */
[----:B------:R-:W-:Y:S01]  /*12870*/  FFMA.FTZ R101, R149, UR4, -R142 ;  /* 0x0000000495657c23 */ /* 0x000fe2000801088e */
[C---:B------:R-:W-:Y:S03]  /*12880*/  FMUL.FTZ R78, R0.reuse, R78 ;  /* 0x0000004e004e7220 */ /* 0x040fe60000410000 */
[----:B------:R-:W-:Y:S01]  /*12890*/  FMUL.FTZ R79, R0, R79 ;  /* 0x0000004f004f7220 */ /* 0x000fe20000410000 */
[----:B------:R1:W-:Y:S01]  /*128a0*/  MUFU.EX2 R222, R101 ;  /* 0x0000006500de7308 */ /* 0x0003e20000000800 */
[C---:B------:R-:W-:Y:S03]  /*128b0*/  HMMA.16816.F32 R72, R136.reuse, R110, R72 ;  /* 0x0000006e8848723c */ /* 0x040fe60000001848 */
[C---:B------:R-:W-:Y:S01]  /*128c0*/  FMUL.FTZ R76, R2.reuse, R76 ;  /* 0x0000004c024c7220 */ /* 0x040fe20000410000 */
[----:B------:R-:W-:Y:S01]  /*128d0*/  FMUL.FTZ R77, R2, R77 ;  /* 0x0000004d024d7220 */ /* 0x000fe20000410000 */
[----:B------:R-:W-:Y:S01]  /*128e0*/  LOP3.LUT R104, R117, UR27, R172, 0x96, !PT ;  /* 0x0000001b75687c12 */ /* 0x000fe2000f8e96ac */
[----:B------:R-:W-:Y:S01]  /*128f0*/  FMUL.FTZ R82, R0, R82 ;  /* 0x0000005200527220 */ /* 0x000fe20000410000 */
[----:B------:R-:W-:Y:S01]  /*12900*/  LOP3.LUT R116, R169, UR20, R116, 0x96, !PT ;  /* 0x00000014a9747c12 */ /* 0x000fe2000f8e9674 */
[----:B------:R-:W-:Y:S03]  /*12910*/  UIADD3 UR20, UR28, 0x1715609d, URZ ;  /* 0x1715609d1c147890 */ /* 0x000fe6000fffe03f */
[C---:B---3--:R-:W-:Y:S03]  /*12920*/  HMMA.16816.F32 R76, R136.reuse, R112, R76 ;  /* 0x00000070884c723c */ /* 0x048fe6000000184c */
[----:B------:R-:W-:Y:S04]  /*12930*/  IMAD.WIDE.U32 R104, R104, -0x2daee0ad, RZ ;  /* 0xd2511f5368687825 */ /* 0x000fe800078e00ff */
[----:B------:R-:W-:Y:S01]  /*12940*/  FFMA.FTZ R110, R156, UR4, -R143 ;  /* 0x000000049c6e7c23 */ /* 0x000fe2000801088f */
[--C-:B-1----:R-:W-:Y:S03]  /*12950*/  FFMA.FTZ R101, R157, UR4, -R142.reuse ;  /* 0x000000049d657c23 */ /* 0x102fe6000801088e */
[----:B------:R-:W-:Y:S01]  /*12960*/  FFMA.FTZ R112, R158, UR4, -R142 ;  /* 0x000000049e707c23 */ /* 0x000fe2000801088e */
[----:B------:R-:W-:Y:S01]  /*12970*/  LOP3.LUT R108, R105, UR34, R224, 0x96, !PT ;  /* 0x00000022696c7c12 */ /* 0x000fe2000f8e96e0 */
[----:B------:R-:W-:Y:S01]  /*12980*/  MUFU.EX2 R135, R110 ;  /* 0x0000006e00877308 */ /* 0x000fe20000000800 */
[----:B------:R-:W-:Y:S04]  /*12990*/  IMAD.WIDE.U32 R116, R116, -0x2daee0ad, RZ ;  /* 0xd2511f5374747825 */ /* 0x000fe800078e00ff */
[----:B------:R-:W-:Y:S01]  /*129a0*/  FMUL.FTZ R83, R0, R83 ;  /* 0x0000005300537220 */ /* 0x000fe20000410000 */
[C---:B------:R-:W-:Y:S01]  /*129b0*/  FMUL.FTZ R80, R2.reuse, R80 ;  /* 0x0000005002507220 */ /* 0x040fe20000410000 */
[----:B------:R-:W-:Y:S01]  /*129c0*/  FMUL.FTZ R81, R2, R81 ;  /* 0x0000005102517220 */ /* 0x000fe20000410000 */
[----:B------:R-:W-:Y:S02]  /*129d0*/  LOP3.LUT R104, R117, UR26, R104, 0x96, !PT ;  /* 0x0000001a75687c12 */ /* 0x000fe4000f8e9668 */
[----:B------:R1:W-:Y:S01]  /*129e0*/  MUFU.EX2 R235, R112 ;  /* 0x0000007000eb7308 */ /* 0x0003e20000000800 */
[----:B------:R-:W-:Y:S01]  /*129f0*/  LOP3.LUT R120, R151, UR20, R152, 0x96, !PT ;  /* 0x0000001497787c12 */ /* 0x000fe2000f8e9698 */
[----:B------:R-:W-:Y:S04]  /*12a00*/  IMAD.WIDE.U32 R108, R108, -0x326172a9, RZ ;  /* 0xcd9e8d576c6c7825 */ /* 0x000fe800078e00ff */
[C---:B------:R-:W-:Y:S01]  /*12a10*/  FMUL.FTZ R86, R0.reuse, R86 ;  /* 0x0000005600567220 */ /* 0x040fe20000410000 */
[----:B------:R-:W-:Y:S01]  /*12a20*/  FMUL.FTZ R87, R0, R87 ;  /* 0x0000005700577220 */ /* 0x000fe20000410000 */
[----:B------:R-:W-:Y:S01]  /*12a30*/  IMAD.WIDE.U32 R124, R104, -0x326172a9, RZ ;  /* 0xcd9e8d57687c7825 */ /* 0x000fe200078e00ff */
[----:B------:R-:W-:Y:S01]  /*12a40*/  LOP3.LUT R118, R109, UR32, R168, 0x96, !PT ;  /* 0x000000206d767c12 */ /* 0x000fe2000f8e96a8 */
[----:B------:R-:W2:Y:S01]  /*12a50*/  LDSM.16.MT88.4 R104, [R184+0x10000] ;  /* 0x01000000b868783b */ /* 0x000ea20000004200 */
[----:B------:R3:W-:Y:S01]  /*12a60*/  MUFU.EX2 R130, R101 ;  /* 0x0000006500827308 */ /* 0x0007e20000000800 */
[----:B------:R-:W-:Y:S04]  /*12a70*/  IMAD.WIDE.U32 R120, R120, -0x2daee0ad, RZ ;  /* 0xd2511f5378787825 */ /* 0x000fe800078e00ff */
[C---:B------:R-:W-:Y:S01]  /*12a80*/  FMUL.FTZ R84, R2.reuse, R84 ;  /* 0x0000005402547220 */ /* 0x040fe20000410000 */
[C---:B------:R-:W-:Y:S03]  /*12a90*/  HMMA.16816.F32 R80, R136.reuse, R114, R80 ;  /* 0x000000728850723c */ /* 0x040fe60000001850 */
[----:B------:R-:W-:Y:S01]  /*12aa0*/  FMUL.FTZ R85, R2, R85 ;  /* 0x0000005502557220 */ /* 0x000fe20000410000 */
[----:B------:R-:W-:Y:S01]  /*12ab0*/  LOP3.LUT R126, R125, UR22, R108, 0x96, !PT ;  /* 0x000000167d7e7c12 */ /* 0x000fe2000f8e966c */
[----:B-1----:R-:W-:Y:S01]  /*12ac0*/  FFMA.FTZ R112, R160, UR4, -R142 ;  /* 0x00000004a0707c23 */ /* 0x002fe2000801088e */
[----:B------:R-:W1:Y:S01]  /*12ad0*/  LDSM.16.MT88.4 R108, [R183+0x10000] ;  /* 0x01000000b76c783b */ /* 0x000e620000004200 */
[----:B------:R-:W-:Y:S01]  /*12ae0*/  UIADD3 UR22, UR29, 0x646e171e, URZ ;  /* 0x646e171e1d167890 */ /* 0x000fe2000fffe03f */
[----:B------:R-:W-:Y:S01]  /*12af0*/  LOP3.LUT R113, R120, 0xffff, RZ, 0xc0, !PT ;  /* 0x0000ffff78717812 */ /* 0x000fe200078ec0ff */
[----:B------:R4:W4:Y:S02]  /*12b00*/  MUFU.EX2 R233, R112 ;  /* 0x0000007000e97308 */ /* 0x0009240000000800 */
[----:B------:R-:W-:Y:S01]  /*12b10*/  IMAD.WIDE.U32 R118, R118, -0x2daee0ad, RZ ;  /* 0xd2511f5376767825 */ /* 0x000fe200078e00ff */
[----:B------:R-:W-:Y:S03]  /*12b20*/  SHF.R.U32.HI R114, RZ, 0x8, R113 ;  /* 0x00000008ff727819 */ /* 0x000fe60000011671 */
[--C-:B---3--:R-:W-:Y:S01]  /*12b30*/  FFMA.FTZ R101, R159, UR4, -R143.reuse ;  /* 0x000000049f657c23 */ /* 0x108fe2000801088f */
[----:B------:R-:W-:Y:S01]  /*12b40*/  LOP3.LUT R115, R120, 0xff, RZ, 0xc0, !PT ;  /* 0x000000ff78737812 */ /* 0x000fe200078ec0ff */
[C---:B------:R-:W-:Y:S01]  /*12b50*/  FMUL.FTZ R90, R0.reuse, R90 ;  /* 0x0000005a005a7220 */ /* 0x040fe20000410000 */
[----:B------:R-:W-:Y:S01]  /*12b60*/  SHF.R.U32.HI R117, RZ, 0x18, R120 ;  /* 0x00000018ff757819 */ /* 0x000fe20000011678 */
[----:B------:R3:W1:Y:S01]  /*12b70*/  MUFU.EX2 R234, R101 ;  /* 0x0000006500ea7308 */ /* 0x0006620000000800 */
[----:B------:R-:W-:Y:S01]  /*12b80*/  LOP3.LUT R122, R119, UR21, R116, 0x96, !PT ;  /* 0x00000015777a7c12 */ /* 0x000fe2000f8e9674 */
[----:B------:R-:W-:Y:S01]  /*12b90*/  FMUL.FTZ R91, R0, R91 ;  /* 0x0000005b005b7220 */ /* 0x000fe20000410000 */
[----:B------:R-:W-:Y:S01]  /*12ba0*/  PRMT R116, R115, 0x5410, R114 ;  /* 0x0000541073747816 */ /* 0x000fe20000000072 */
[C---:B------:R-:W-:Y:S01]  /*12bb0*/  FMUL.FTZ R88, R2.reuse, R88 ;  /* 0x0000005802587220 */ /* 0x040fe20000410000 */
[C---:B------:R-:W-:Y:S01]  /*12bc0*/  FMUL.FTZ R89, R2.reuse, R89 ;  /* 0x0000005902597220 */ /* 0x040fe20000410000 */
[C---:B------:R-:W-:Y:S01]  /*12bd0*/  FMUL.FTZ R92, R2.reuse, R92 ;  /* 0x0000005c025c7220 */ /* 0x040fe20000410000 */
[----:B------:R-:W-:Y:S01]  /*12be0*/  FMUL.FTZ R93, R2, R93 ;  /* 0x0000005d025d7220 */ /* 0x000fe20000410000 */
[----:B----4-:R-:W-:Y:S01]  /*12bf0*/  FFMA.FTZ R112, R161, UR4, -R143 ;  /* 0x00000004a1707c23 */ /* 0x010fe2000801088f */
[----:B------:R-:W-:Y:S01]  /*12c00*/  F2FP.F16.F32.PACK_AB R160, R233, R235 ;  /* 0x000000ebe9a0723e */ /* 0x000fe200000000ff */
[C---:B------:R-:W-:Y:S01]  /*12c10*/  FMUL.FTZ R94, R0.reuse, R94 ;  /* 0x0000005e005e7220 */ /* 0x040fe20000410000 */
[----:B------:R-:W-:Y:S01]  /*12c20*/  FMUL.FTZ R95, R0, R95 ;  /* 0x0000005f005f7220 */ /* 0x000fe20000410000 */
[----:B------:R4:W-:Y:S01]  /*12c30*/  MUFU.EX2 R232, R112 ;  /* 0x0000007000e87308 */ /* 0x0009e20000000800 */
[----:B------:R-:W-:Y:S01]  /*12c40*/  PRMT R159, R160, 0x7632, R159 ;  /* 0x00007632a09f7816 */ /* 0x000fe2000000009f */
[C---:B------:R-:W-:Y:S01]  /*12c50*/  FMUL.FTZ R96, R2.reuse, R96 ;  /* 0x0000006002607220 */ /* 0x040fe20000410000 */
[----:B------:R-:W-:Y:S01]  /*12c60*/  FMUL.FTZ R97, R2, R97 ;  /* 0x0000006102617220 */ /* 0x000fe20000410000 */
[C---:B------:R-:W-:Y:S01]  /*12c70*/  FMUL.FTZ R98, R0.reuse, R98 ;  /* 0x0000006200627220 */ /* 0x040fe20000410000 */
[----:B---3--:R-:W-:Y:S01]  /*12c80*/  SHF.R.U32.HI R101, RZ, 0x10, R120 ;  /* 0x00000010ff657819 */ /* 0x008fe20000011678 */
[C---:B--2---:R-:W-:Y:S03]  /*12c90*/  HMMA.16816.F32 R84, R136.reuse, R104, R84 ;  /* 0x000000688854723c */ /* 0x044fe60000001854 */
[----:B------:R-:W-:Y:S01]  /*12ca0*/  LOP3.LUT R113, R101, 0xff, RZ, 0xc0, !PT ;  /* 0x000000ff65717812 */ /* 0x000fe200078ec0ff */
[----:B------:R-:W-:Y:S01]  /*12cb0*/  FMUL.FTZ R99, R0, R99 ;  /* 0x0000006300637220 */ /* 0x000fe20000410000 */
[----:B------:R-:W-:Y:S01]  /*12cc0*/  LOP3.LUT R101, R121, UR22, R154, 0x96, !PT ;  /* 0x0000001679657c12 */ /* 0x000fe2000f8e969a */
[C---:B------:R-:W-:Y:S05]  /*12cd0*/  HMMA.16816.F32 R88, R136.reuse, R106, R88 ;  /* 0x0000006a8858723c */ /* 0x040fea0000001858 */
[----:B------:R-:W-:Y:S01]  /*12ce0*/  LOP3.LUT R104, R101, 0xffff, RZ, 0xc0, !PT ;  /* 0x0000ffff65687812 */ /* 0x000fe200078ec0ff */
[C---:B-1----:R-:W-:Y:S05]  /*12cf0*/  HMMA.16816.F32 R92, R136.reuse, R108, R92 ;  /* 0x0000006c885c723c */ /* 0x042fea000000185c */
[----:B------:R-:W-:Y:S01]  /*12d00*/  SHF.R.U32.HI R105, RZ, 0x10, R101 ;  /* 0x00000010ff697819 */ /* 0x000fe20000011665 */
[----:B------:R-:W-:Y:S01]  /*12d10*/  HMMA.16816.F32 R96, R136, R110, R96 ;  /* 0x0000006e8860723c */ /* 0x000fe20000001860 */
[----:B------:R-:W-:Y:S04]  /*12d20*/  LDSM.16.MT88.4 R108, [R182+0xc800] ;  /* 0x00c80000b66c783b */ /* 0x000fe80000004200 */
[----:B------:R-:W-:Y:S01]  /*12d30*/  PRMT R117, R113, 0x5410, R117 ;  /* 0x0000541071757816 */ /* 0x000fe20000000075 */
[----:B------:R-:W-:Y:S01]  /*12d40*/  IMAD.MOV.U32 R168, RZ, RZ, R217 ;  /* 0x000000ffffa87224 */ /* 0x000fe200078e00d9 */
[----:B------:R-:W-:Y:S01]  /*12d50*/  LOP3.LUT R114, R101, 0xff, RZ, 0xc0, !PT ;  /* 0x000000ff65727812 */ /* 0x000fe200078ec0ff */
[----:B------:R-:W-:Y:S03]  /*12d60*/  IMAD.MOV.U32 R169, RZ, RZ, R216 ;  /* 0x000000ffffa97224 */ /* 0x000fe600078e00d8 */
[----:B------:R-:W-:Y:S01]  /*12d70*/  SHF.R.U32.HI R113, RZ, 0x18, R101 ;  /* 0x00000018ff717819 */ /* 0x000fe20000011665 */
[----:B------:R-:W-:Y:S01]  /*12d80*/  FFMA.FTZ R101, R162, UR4, -R143 ;  /* 0x00000004a2657c23 */ /* 0x000fe2000801088f */
[----:B------:R-:W-:Y:S01]  /*12d90*/  SHF.R.U32.HI R104, RZ, 0x8, R104 ;  /* 0x00000008ff687819 */ /* 0x000fe20000011668 */
[----:B------:R-:W-:Y:S01]  /*12da0*/  IMAD.WIDE.U32 R122, R122, -0x326172a9, RZ ;  /* 0xcd9e8d577a7a7825 */ /* 0x000fe200078e00ff */
[----:B------:R-:W-:Y:S01]  /*12db0*/  LOP3.LUT R105, R105, 0xff, RZ, 0xc0, !PT ;  /* 0x000000ff69697812 */ /* 0x000fe200078ec0ff */
[----:B------:R1:W2:Y:S01]  /*12dc0*/  MUFU.EX2 R231, R101 ;  /* 0x0000006500e77308 */ /* 0x0002a20000000800 */
[----:B------:R-:W-:Y:S01]  /*12dd0*/  PRMT R104, R114, 0x5410, R104 ;  /* 0x0000541072687816 */ /* 0x000fe20000000068 */
[----:B------:R-:W-:Y:S01]  /*12de0*/  IMAD.WIDE.U32 R126, R126, -0x2daee0ad, RZ ;  /* 0xd2511f537e7e7825 */ /* 0x000fe200078e00ff */
[----:B------:R-:W-:Y:S02]  /*12df0*/  PRMT R105, R105, 0x5410, R113 ;  /* 0x0000541069697816 */ /* 0x000fe40000000071 */
[----:B----4-:R-:W3:Y:S01]  /*12e00*/  LDSM.16.MT88.4 R112, [R181+0xc800] ;  /* 0x00c80000b570783b */ /* 0x010ee20000004200 */
[----:B------:R-:W-:Y:S02]  /*12e10*/  F2FP.F16.F32.PACK_AB R162, R130, R222 ;  /* 0x000000de82a2723e */ /* 0x000fe400000000ff */
[----:B------:R-:W-:Y:S02]  /*12e20*/  F2FP.F16.F32.PACK_AB R158, R234, R135 ;  /* 0x00000087ea9e723e */ /* 0x000fe400000000ff */
[----:B------:R-:W-:Y:S02]  /*12e30*/  PRMT R161, R162, 0x7632, R161 ;  /* 0x00007632a2a17816 */ /* 0x000fe400000000a1 */
[--C-:B------:R-:W-:Y:S02]  /*12e40*/  HSET2.LE.AND R104, R104, R146.reuse, PT ;  /* 0x0000009268687233 */ /* 0x100fe40003803000 */
[----:B------:R-:W-:Y:S02]  /*12e50*/  PRMT R157, R158, 0x7632, R157 ;  /* 0x000076329e9d7816 */ /* 0x000fe4000000009d */
[--C-:B------:R-:W-:Y:S02]  /*12e60*/  HSET2.LE.AND R105, R105, R146.reuse, PT ;  /* 0x0000009269697233 */ /* 0x100fe40003803000 */
[----:B-1----:R-:W-:Y:S02]  /*12e70*/  PRMT R101, R162, 0x5410, R161 ;  /* 0x00005410a2657816 */ /* 0x002fe400000000a1 */
[----:B--2---:R-:W-:Y:S02]  /*12e80*/  F2FP.F16.F32.PACK_AB R156, R231, R232 ;  /* 0x000000e8e79c723e */ /* 0x004fe400000000ff */
[----:B------:R-:W-:Y:S02]  /*12e90*/  LOP3.LUT R104, R104, R101, RZ, 0xc0, !PT ;  /* 0x0000006568687212 */ /* 0x000fe400078ec0ff */
[----:B------:R-:W-:Y:S02]  /*12ea0*/  PRMT R101, R158, 0x5410, R157 ;  /* 0x000054109e657816 */ /* 0x000fe4000000009d */
[--C-:B------:R-:W-:Y:S02]  /*12eb0*/  HSET2.LE.AND R106, R116, R146.reuse, PT ;  /* 0x00000092746a7233 */ /* 0x100fe40003803000 */
[----:B------:R-:W-:Y:S02]  /*12ec0*/  LOP3.LUT R105, R105, R101, RZ, 0xc0, !PT ;  /* 0x0000006569697212 */ /* 0x000fe400078ec0ff */
[----:B------:R-:W-:Y:S02]  /*12ed0*/  PRMT R101, R160, 0x5410, R159 ;  /* 0x00005410a0657816 */ /* 0x000fe4000000009f */
[----:B------:R-:W-:Y:S02]  /*12ee0*/  PRMT R155, R156, 0x7632, R155 ;  /* 0x000076329c9b7816 */ /* 0x000fe4000000009b */
[--C-:B------:R-:W-:Y:S02]  /*12ef0*/  HSET2.LE.AND R107, R117, R146.reuse, PT ;  /* 0x00000092756b7233 */ /* 0x100fe40003803000 */
[----:B------:R-:W-:Y:S02]  /*12f00*/  LOP3.LUT R106, R106, R101, RZ, 0xc0, !PT ;  /* 0x000000656a6a7212 */ /* 0x000fe400078ec0ff */
[----:B------:R-:W-:Y:S02]  /*12f10*/  PRMT R101, R156, 0x5410, R155 ;  /* 0x000054109c657816 */ /* 0x000fe4000000009b */
[----:B------:R-:W-:Y:S02]  /*12f20*/  IADD3 R172, P0, R168, UR19, RZ ;  /* 0x00000013a8ac7c10 */ /* 0x000fe4000ff1e0ff */
[----:B------:R-:W-:Y:S02]  /*12f30*/  LOP3.LUT R107, R107, R101, RZ, 0xc0, !PT ;  /* 0x000000656b6b7212 */ /* 0x000fe400078ec0ff */
[----:B------:R-:W-:Y:S02]  /*12f40*/  LOP3.LUT R101, R145, UR33, R150, 0x96, !PT ;  /* 0x0000002191657c12 */ /* 0x000fe4000f8e9696 */
[----:B------:R-:W-:Y:S02]  /*12f50*/  IADD3.X R173, R169, UR13, RZ, P0, !PT ;  /* 0x0000000da9ad7c10 */ /* 0x000fe400087fe4ff */
[----:B------:R-:W-:Y:S01]  /*12f60*/  LOP3.LUT R170, R123, UR20, R124, 0x96, !PT ;  /* 0x000000147baa7c12 */ /* 0x000fe2000f8e967c */
[C---:B---3--:R-:W-:Y:S05]  /*12f70*/  HMMA.16816.F32 R4, R104.reuse, R112, R4 ;  /* 0x000000706804723c */ /* 0x048fea0000001804 */
[----:B------:R-:W-:Y:S01]  /*12f80*/  LOP3.LUT R116, R144, 0xff, RZ, 0xc0, !PT ;  /* 0x000000ff90747812 */ /* 0x000fe200078ec0ff */
[C---:B------:R-:W-:Y:S01]  /*12f90*/  HMMA.16816.F32 R8, R104.reuse, R114, R8 ;  /* 0x000000726808723c */ /* 0x040fe20000001808 */
[----:B------:R3:W2:Y:S02]  /*12fa0*/  LDL.S16 R114, [R1+0x1c] ;  /* 0x00001c0001727983 */ /* 0x0006a40000100600 */
[----:B------:R-:W-:Y:S02]  /*12fb0*/  ISETP.LE.U32.AND P3, PT, R116, UR15, PT ;  /* 0x0000000f74007c0c */ /* 0x000fe4000bf63070 */
[----:B------:R3:W4:Y:S01]  /*12fc0*/  LDL.S16 R115, [R1+0x18] ;  /* 0x0000180001737983 */ /* 0x0007220000100600 */
[C---:B------:R-:W-:Y:S05]  /*12fd0*/  HMMA.16816.F32 R12, R104.reuse, R108, R12 ;  /* 0x0000006c680c723c */ /* 0x040fea000000180c */
[C---:B------:R-:W-:Y:S01]  /*12fe0*/  LOP3.LUT R112, R101.reuse, 0xffff, RZ, 0xc0, !PT ;  /* 0x0000ffff65707812 */ /* 0x040fe200078ec0ff */
[C---:B------:R-:W-:Y:S05]  /*12ff0*/  HMMA.16816.F32 R16, R104.reuse, R110, R16 ;  /* 0x0000006e6810723c */ /* 0x040fea0000001810 */
[----:B------:R-:W-:Y:S01]  /*13000*/  SHF.R.U32.HI R112, RZ, 0x8, R112 ;  /* 0x00000008ff707819 */ /* 0x000fe20000011670 */
[----:B------:R-:W-:Y:S01]  /*13010*/  @!P3 HADD2 R250, -R166.H0_H0, -RZ.H0_H0 ;  /* 0xa00000ffa6fab230 */ /* 0x000fe20000000900 */
[----:B------:R-:W-:Y:S04]  /*13020*/  LOP3.LUT R109, R101, 0xff, RZ, 0xc0, !PT ;  /* 0x000000ff656d7812 */ /* 0x000fe800078ec0ff */
[----:B------:R-:W-:Y:S02]  /*13030*/  LOP3.LUT R108, R112, 0xffff, RZ, 0xc0, !PT ;  /* 0x0000ffff706c7812 */ /* 0x000fe400078ec0ff */
[----:B------:R-:W-:Y:S02]  /*13040*/  ISETP.LE.U32.AND P6, PT, R109, UR15, PT ;  /* 0x0000000f6d007c0c */ /* 0x000fe4000bfc3070 */
[--C-:B------:R-:W-:Y:S02]  /*13050*/  SHF.R.U32.HI R112, RZ, 0x10, R101.reuse ;  /* 0x00000010ff707819 */ /* 0x100fe40000011665 */
[----:B------:R-:W-:Y:S02]  /*13060*/  ISETP.LE.U32.AND P5, PT, R108, UR15, PT ;  /* 0x0000000f6c007c0c */ /* 0x000fe4000bfa3070 */
[----:B------:R-:W-:Y:S01]  /*13070*/  LDSM.16.MT88.4 R108, [R183+0xc800] ;  /* 0x00c80000b76c783b */ /* 0x000fe20000004200 */
[----:B------:R-:W-:Y:S02]  /*13080*/  LOP3.LUT R112, R112, 0xff, RZ, 0xc0, !PT ;  /* 0x000000ff70707812 */ /* 0x000fe400078ec0ff */
[----:B------:R-:W-:Y:S02]  /*13090*/  SHF.R.U32.HI R101, RZ, 0x18, R101 ;  /* 0x00000018ff657819 */ /* 0x000fe40000011665 */
[----:B------:R-:W-:Y:S02]  /*130a0*/  ISETP.LE.U32.AND P0, PT, R112, UR15, PT ;  /* 0x0000000f70007c0c */ /* 0x000fe4000bf03070 */
[----:B------:R-:W-:Y:S02]  /*130b0*/  ISETP.LE.U32.AND P4, PT, R101, UR15, PT ;  /* 0x0000000f65007c0c */ /* 0x000fe4000bf83070 */
[----:B------:R-:W-:Y:S01]  /*130c0*/  LOP3.LUT R125, R127, UR8, R118, 0x96, !PT ;  /* 0x000000087f7d7c12 */ /* 0x000fe2000f8e9676 */
[----:B------:R-:W-:Y:S01]  /*130d0*/  UMOV UR8, UR9 ;  /* 0x0000000900087c82 */ /* 0x000fe20008000000 */
[----:B------:R-:W1:Y:S01]  /*130e0*/  LDSM.16.MT88.4 R116, [R184+0xc800] ;  /* 0x00c80000b874783b */ /* 0x000e620000004200 */
[--C-:B------:R-:W-:Y:S02]  /*130f0*/  SHF.R.U32.HI R113, RZ, 0x18, R144.reuse ;  /* 0x00000018ff717819 */ /* 0x100fe40000011690 */
[----:B------:R-:W-:Y:S02]  /*13100*/  LOP3.LUT R123, R144, 0xffff, RZ, 0xc0, !PT ;  /* 0x0000ffff907b7812 */ /* 0x000fe400078ec0ff */
[----:B------:R-:W-:Y:S02]  /*13110*/  ISETP.LE.U32.AND P1, PT, R113, UR15, PT ;  /* 0x0000000f71007c0c */ /* 0x000fe4000bf23070 */
[----:B-----5:R-:W-:Y:S01]  /*13120*/  @!P0 HADD2 R221, -R141.H0_H0, -RZ.H0_H0 ;  /* 0xa00000ff8ddd8230 */ /* 0x020fe20000000900 */
[----:B------:R-:W-:Y:S01]  /*13130*/  SHF.R.U32.HI R144, RZ, 0x10, R144 ;  /* 0x00000010ff907819 */ /* 0x000fe20000011690 */
[----:B------:R-:W-:Y:S01]  /*13140*/  @!P4 HADD2 R133, -R140.H0_H0, -RZ.H0_H0 ;  /* 0xa00000ff8c85c230 */ /* 0x000fe20000000900 */
[----:B------:R-:W-:Y:S02]  /*13150*/  LOP3.LUT R101, R121, UR22, R154, 0x96, !PT ;  /* 0x0000001679657c12 */ /* 0x000fe4000f8e969a */
[----:B------:R-:W-:Y:S02]  /*13160*/  PRMT R128, R221, 0x7610, R128 ;  /* 0x00007610dd807816 */ /* 0x000fe40000000080 */
[----:B------:R-:W-:Y:S02]  /*13170*/  PRMT R124, R133, 0x7610, R124 ;  /* 0x00007610857c7816 */ /* 0x000fe4000000007c */
[----:B------:R-:W-:Y:S02]  /*13180*/  @!P3 PRMT R166, R250, 0x5410, RZ ;  /* 0x00005410faa6b816 */ /* 0x000fe400000000ff */
[----:B------:R-:W-:Y:S02]  /*13190*/  @!P0 PRMT R141, R128, 0x5410, RZ ;  /* 0x00005410808d8816 */ /* 0x000fe400000000ff */
[----:B------:R-:W-:Y:S01]  /*131a0*/  @!P4 PRMT R140, R124, 0x5410, RZ ;  /* 0x000054107c8cc816 */ /* 0x000fe200000000ff */
[----:B------:R-:W-:Y:S01]  /*131b0*/  IMAD.WIDE.U32 R124, R125, -0x326172a9, RZ ;  /* 0xcd9e8d577d7c7825 */ /* 0x000fe200078e00ff */
[C---:B-1----:R-:W-:Y:S06]  /*131c0*/  HMMA.16816.F32 R20, R104.reuse, R116, R20 ;  /* 0x000000746814723c */ /* 0x042fec0000001814 */
[C---:B------:R-:W-:Y:S05]  /*131d0*/  HMMA.16816.F32 R24, R104.reuse, R118, R24 ;  /* 0x000000766818723c */ /* 0x040fea0000001818 */
[----:B------:R-:W-:Y:S01]  /*131e0*/  LOP3.LUT R117, R144, 0xff, RZ, 0xc0, !PT ;  /* 0x000000ff90757812 */ /* 0x000fe200078ec0ff */
[C---:B------:R-:W-:Y:S05]  /*131f0*/  HMMA.16816.F32 R28, R104.reuse, R108, R28 ;  /* 0x0000006c681c723c */ /* 0x040fea000000181c */
[----:B------:R-:W-:Y:S01]  /*13200*/  SHF.R.U32.HI R116, RZ, 0x8, R123 ;  /* 0x00000008ff747819 */ /* 0x000fe2000001167b */
[C---:B------:R-:W-:Y:S05]  /*13210*/  HMMA.16816.F32 R32, R104.reuse, R110, R32 ;  /* 0x0000006e6820723c */ /* 0x040fea0000001820 */
[----:B------:R-:W-:Y:S02]  /*13220*/  LOP3.LUT R116, R116, 0xffff, RZ, 0xc0, !PT ;  /* 0x0000ffff74747812 */ /* 0x000fe400078ec0ff */
[----:B------:R-:W-:Y:S04]  /*13230*/  LOP3.LUT R108, R101, 0xff, RZ, 0xc0, !PT ;  /* 0x000000ff656c7812 */ /* 0x000fe800078ec0ff */
[----:B------:R-:W-:Y:S02]  /*13240*/  ISETP.LE.U32.AND P3, PT, R108, UR15, PT ;  /* 0x0000000f6c007c0c */ /* 0x000fe4000bf63070 */
[----:B------:R-:W-:Y:S02]  /*13250*/  SHF.R.U32.HI R108, RZ, 0x18, R101 ;  /* 0x00000018ff6c7819 */ /* 0x000fe40000011665 */
[C-C-:B------:R-:W-:Y:S02]  /*13260*/  LOP3.LUT R123, R125.reuse, UR33, R122.reuse, 0x96, !PT ;  /* 0x000000217d7b7c12 */ /* 0x140fe4000f8e967a */
[----:B------:R-:W-:Y:S01]  /*13270*/  LOP3.LUT R122, R125, UR33, R122, 0x96, !PT ;  /* 0x000000217d7a7c12 */ /* 0x000fe2000f8e967a */
[----:B--2---:R-:W-:Y:S02]  /*13280*/  @!P6 HADD2 R114, -R103.H0_H0, -RZ.H0_H0 ;  /* 0xa00000ff6772e230 */ /* 0x004fe40000000900 */
[----:B----4-:R-:W-:Y:S03]  /*13290*/  @!P5 HADD2 R115, -R102.H0_H0, -RZ.H0_H0 ;  /* 0xa00000ff6673d230 */ /* 0x010fe60000000900 */
[----:B------:R-:W-:Y:S01]  /*132a0*/  @!P6 STL.S16 [R1+0x1c], R114 ;  /* 0x00001c720100e387 */ /* 0x000fe20000100600 */
[----:B------:R-:W-:Y:S03]  /*132b0*/  PRMT R137, R114, 0x7610, R137 ;  /* 0x0000761072897816 */ /* 0x000fe60000000089 */
[----:B------:R-:W-:Y:S01]  /*132c0*/  @!P5 STL.S16 [R1+0x18], R115 ;  /* 0x000018730100d387 */ /* 0x000fe20000100600 */
[----:B------:R-:W-:Y:S02]  /*132d0*/  @!P6 PRMT R103, R137, 0x5410, RZ ;  /* 0x000054108967e816 */ /* 0x000fe400000000ff */
[----:B------:R-:W-:Y:S01]  /*132e0*/  PRMT R136, R115, 0x7610, R136 ;  /* 0x0000761073887816 */ /* 0x000fe20000000088 */
[----:B------:R-:W-:Y:S01]  /*132f0*/  @!P0 STL.S16 [R1+0x30], R221 ;  /* 0x000030dd01008387 */ /* 0x000fe20000100600 */
[----:B------:R-:W-:Y:S02]  /*13300*/  ISETP.LE.U32.AND P6, PT, R116, UR15, PT ;  /* 0x0000000f74007c0c */ /* 0x000fe4000bfc3070 */
[----:B------:R-:W-:Y:S01]  /*13310*/  @!P5 PRMT R102, R136, 0x5410, RZ ;  /* 0x000054108866d816 */ /* 0x000fe200000000ff */
[----:B------:R-:W1:Y:S01]  /*13320*/  LDSM.16.MT88.4 R112, [R181+0xe800] ;  /* 0x00e80000b570783b */ /* 0x000e620000004200 */
[----:B------:R-:W-:Y:S02]  /*13330*/  ISETP.LE.U32.AND P5, PT, R117, UR15, PT ;  /* 0x0000000f75007c0c */ /* 0x000fe4000bfa3070 */
[----:B------:R-:W-:Y:S02]  /*13340*/  LOP3.LUT R117, R120, 0xff, RZ, 0xc0, !PT ;  /* 0x000000ff78757812 */ /* 0x000fe400078ec0ff */
[----:B------:R-:W-:Y:S02]  /*13350*/  SHF.R.U32.HI R116, RZ, 0x18, R120 ;  /* 0x00000018ff747819 */ /* 0x000fe40000011678 */
[----:B------:R-:W-:Y:S01]  /*13360*/  ISETP.LE.U32.AND P0, PT, R117, UR15, PT ;  /* 0x0000000f75007c0c */ /* 0x000fe2000bf03070 */
[----:B------:R2:W-:Y:S01]  /*13370*/  @!P4 STL.S16 [R1+0x14], R133 ;  /* 0x000014850100c387 */ /* 0x0005e20000100600 */
[----:B------:R-:W-:Y:S01]  /*13380*/  ISETP.LE.U32.AND P4, PT, R116, UR15, PT ;  /* 0x0000000f74007c0c */ /* 0x000fe2000bf83070 */
[----:B------:R-:W-:Y:S02]  /*13390*/  @!P6 HADD2 R249, -R165.H0_H0, -RZ.H0_H0 ;  /* 0xa00000ffa5f9e230 */ /* 0x000fe40000000900 */
[----:B------:R3:W4:Y:S03]  /*133a0*/  LDL.S16 R217, [R1+0x4] ;  /* 0x0000040001d97983 */ /* 0x0007260000100600 */
[----:B------:R-:W-:Y:S01]  /*133b0*/  @!P6 PRMT R165, R249, 0x5410, RZ ;  /* 0x00005410f9a5e816 */ /* 0x000fe200000000ff */
[----:B------:R3:W5:Y:S01]  /*133c0*/  LDL.S16 R216, [R1] ;  /* 0x0000000001d87983 */ /* 0x0007620000100600 */
[----:B------:R-:W-:Y:S03]  /*133d0*/  ISETP.LE.U32.AND P6, PT, R108, UR15, PT ;  /* 0x0000000f6c007c0c */ /* 0x000fe6000bfc3070 */
[----:B------:R3:W3:Y:S04]  /*133e0*/  LDL.S16 R137, [R1+0x10] ;  /* 0x0000100001897983 */ /* 0x0006e80000100600 */
[----:B------:R3:W3:Y:S04]  /*133f0*/  LDL.S16 R136, [R1+0xc] ;  /* 0x00000c0001887983 */ /* 0x0006e80000100600 */
[----:B------:R3:W3:Y:S04]  /*13400*/  LDL.S16 R128, [R1+0x8] ;  /* 0x0000080001807983 */ /* 0x0006e80000100600 */
[----:B------:R-:W1:Y:S08]  /*13410*/  LDSM.16.MT88.4 R116, [R182+0xe800] ;  /* 0x00e80000b674783b */ /* 0x000e700000004200 */
[----:B--2---:R2:W2:Y:S01]  /*13420*/  LDL.S16 R133, [R1+0x2c] ;  /* 0x00002c0001857983 */ /* 0x0044a20000100600 */
[C---:B-1----:R-:W-:Y:S03]  /*13430*/  HMMA.16816.F32 R36, R104.reuse, R112, R36 ;  /* 0x000000706824723c */ /* 0x042fe60000001824 */
[----:B------:R-:W1:Y:S03]  /*13440*/  LDSM.16.MT88.4 R108, [R184+0xe800] ;  /* 0x00e80000b86c783b */ /* 0x000e660000004200 */
[C---:B------:R-:W-:Y:S05]  /*13450*/  HMMA.16816.F32 R40, R104.reuse, R114, R40 ;  /* 0x000000726828723c */ /* 0x040fea0000001828 */
[----:B------:R-:W-:Y:S01]  /*13460*/  STG.E.U16 desc[UR24][R168.64], R103 ;  /* 0x00000067a8007986 */ /* 0x000fe2000c101518 */
[----:B------:R-:W-:Y:S02]  /*13470*/  LOP3.LUT R112, R101, 0xffff, RZ, 0xc0, !PT ;  /* 0x0000ffff65707812 */ /* 0x000fe400078ec0ff */
[----:B------:R-:W-:Y:S01]  /*13480*/  SHF.R.U32.HI R101, RZ, 0x10, R101 ;  /* 0x00000010ff657819 */ /* 0x000fe20000011665 */
[----:B------:R-:W-:Y:S02]  /*13490*/  STG.E.U16 desc[UR24][R168.64+0x2], R102 ;  /* 0x00000266a8007986 */ /* 0x000fe4000c101518 */
[----:B------:R-:W-:Y:S02]  /*134a0*/  SHF.R.U32.HI R113, RZ, 0x8, R112 ;  /* 0x00000008ff717819 */ /* 0x000fe40000011670 */
[----:B------:R-:W-:Y:S01]  /*134b0*/  STG.E.U16 desc[UR24][R172.64], R141 ;  /* 0x0000008dac007986 */ /* 0x000fe2000c101518 */
[----:B------:R-:W-:Y:S02]  /*134c0*/  LOP3.LUT R112, R101, 0xff, RZ, 0xc0, !PT ;  /* 0x000000ff65707812 */ /* 0x000fe400078ec0ff */
[----:B------:R-:W-:Y:S01]  /*134d0*/  LOP3.LUT R101, R113, 0xffff, RZ, 0xc0, !PT ;  /* 0x0000ffff71657812 */ /* 0x000fe200078ec0ff */
[----:B------:R-:W-:Y:S04]  /*134e0*/  STG.E.U16 desc[UR24][R172.64+0x2], R140 ;  /* 0x0000028cac007986 */ /* 0x000fe8000c101518 */
[----:B------:R-:W-:Y:S04]  /*134f0*/  STG.E.U16 desc[UR24][R168.64+0x10], R166 ;  /* 0x000010a6a8007986 */ /* 0x000fe8000c101518 */
[----:B------:R-:W-:Y:S01]  /*13500*/  STG.E.U16 desc[UR24][R168.64+0x12], R165 ;  /* 0x000012a5a8007986 */ /* 0x000fe2000c101518 */
[C---:B------:R-:W-:Y:S06]  /*13510*/  HMMA.16816.F32 R44, R104.reuse, R116, R44 ;  /* 0x00000074682c723c */ /* 0x040fec000000182c */
[C---:B------:R-:W-:Y:S05]  /*13520*/  HMMA.16816.F32 R48, R104.reuse, R118, R48 ;  /* 0x000000766830723c */ /* 0x040fea0000001830 */
[----:B------:R-:W-:Y:S01]  /*13530*/  LOP3.LUT R116, R120, 0xffff, RZ, 0xc0, !PT ;  /* 0x0000ffff78747812 */ /* 0x000fe200078ec0ff */
[C---:B-1----:R-:W-:Y:S05]  /*13540*/  HMMA.16816.F32 R52, R104.reuse, R108, R52 ;  /* 0x0000006c6834723c */ /* 0x042fea0000001834 */
[----:B------:R-:W-:Y:S01]  /*13550*/  SHF.R.U32.HI R116, RZ, 0x8, R116 ;  /* 0x00000008ff747819 */ /* 0x000fe20000011674 */
[C---:B------:R-:W-:Y:S05]  /*13560*/  HMMA.16816.F32 R56, R104.reuse, R110, R56 ;  /* 0x0000006e6838723c */ /* 0x040fea0000001838 */
[----:B------:R-:W-:Y:S02]  /*13570*/  SHF.R.U32.HI R120, RZ, 0x10, R120 ;  /* 0x00000010ff787819 */ /* 0x000fe40000011678 */
[C---:B------:R-:W-:Y:S04]  /*13580*/  LOP3.LUT R108, R124.reuse, 0xffff, RZ, 0xc0, !PT ;  /* 0x0000ffff7c6c7812 */ /* 0x040fe800078ec0ff */
[----:B------:R-:W-:Y:S02]  /*13590*/  LOP3.LUT R109, R124, 0xff, RZ, 0xc0, !PT ;  /* 0x000000ff7c6d7812 */ /* 0x000fe400078ec0ff */
[----:B------:R-:W-:Y:S01]  /*135a0*/  SHF.R.U32.HI R108, RZ, 0x8, R108 ;  /* 0x00000008ff6c7819 */ /* 0x000fe2000001166c */
[----:B----4-:R-:W-:Y:S02]  /*135b0*/  @!P5 HADD2 R217, -R164.H0_H0, -RZ.H0_H0 ;  /* 0xa00000ffa4d9d230 */ /* 0x010fe40000000900 */
[----:B-----5:R-:W-:Y:S03]  /*135c0*/  @!P1 HADD2 R216, -R163.H0_H0, -RZ.H0_H0 ;  /* 0xa00000ffa3d89230 */ /* 0x020fe60000000900 */
[----:B------:R-:W-:Y:S01]  /*135d0*/  @!P5 STL.S16 [R1+0x4], R217 ;  /* 0x000004d90100d387 */ /* 0x000fe20000100600 */
[----:B------:R-:W-:Y:S01]  /*135e0*/  PRMT R139, R217, 0x7610, R139 ;  /* 0x00007610d98b7816 */ /* 0x000fe2000000008b */
[----:B---3--:R-:W-:Y:S02]  /*135f0*/  @!P3 HADD2 R137, -R162.H0_H0, -RZ.H0_H0 ;  /* 0xa00000ffa289b230 */ /* 0x008fe40000000900 */
[----:B------:R-:W-:Y:S01]  /*13600*/  @!P1 STL.S16 [R1], R216 ;  /* 0x000000d801009387 */ /* 0x000fe20000100600 */
[----:B------:R-:W-:Y:S02]  /*13610*/  PRMT R138, R216, 0x7610, R138 ;  /* 0x00007610d88a7816 */ /* 0x000fe4000000008a */
[----:B------:R-:W-:Y:S01]  /*13620*/  @!P5 PRMT R164, R139, 0x5410, RZ ;  /* 0x000054108ba4d816 */ /* 0x000fe200000000ff */
[----:B------:R1:W-:Y:S01]  /*13630*/  @!P3 STL.S16 [R1+0x10], R137 ;  /* 0x000010890100b387 */ /* 0x0003e20000100600 */
[----:B------:R-:W-:Y:S01]  /*13640*/  @!P1 PRMT R163, R138, 0x5410, RZ ;  /* 0x000054108aa39816 */ /* 0x000fe200000000ff */
[----:B------:R-:W-:Y:S01]  /*13650*/  IMAD.MOV.U32 R139, RZ, RZ, R130 ;  /* 0x000000ffff8b7224 */ /* 0x000fe200078e0082 */
[----:B------:R-:W-:Y:S01]  /*13660*/  ISETP.LE.U32.AND P1, PT, R101, UR15, PT ;  /* 0x0000000f65007c0c */ /* 0x000fe2000bf23070 */
[----:B------:R-:W-:Y:S01]  /*13670*/  STG.E.U16 desc[UR24][R172.64+0x10], R164 ;  /* 0x000010a4ac007986 */ /* 0x000fe2000c101518 */
[----:B------:R-:W-:Y:S01]  /*13680*/  PRMT R132, R137, 0x7610, R132 ;  /* 0x0000761089847816 */ /* 0x000fe20000000084 */
[----:B------:R-:W-:Y:S01]  /*13690*/  @!P6 HADD2 R128, -R157.H0_H0, -RZ.H0_H0 ;  /* 0xa00000ff9d80e230 */ /* 0x000fe20000000900 */
[----:B------:R-:W-:Y:S01]  /*136a0*/  ISETP.LE.U32.AND P5, PT, R112, UR15, PT ;  /* 0x0000000f70007c0c */ /* 0x000fe2000bfa3070 */
[----:B------:R-:W-:Y:S01]  /*136b0*/  STG.E.U16 desc[UR24][R172.64+0x12], R163 ;  /* 0x000012a3ac007986 */ /* 0x000fe2000c101518 */
[----:B------:R-:W-:Y:S01]  /*136c0*/  @!P3 PRMT R162, R132, 0x5410, RZ ;  /* 0x0000541084a2b816 */ /* 0x000fe200000000ff */
[----:B------:R-:W-:Y:S01]  /*136d0*/  IMAD.MOV.U32 R138, RZ, RZ, R219 ;  /* 0x000000ffff8a7224 */ /* 0x000fe200078e00db */
[----:B------:R-:W-:Y:S01]  /*136e0*/  LOP3.LUT R101, R123, 0xff, RZ, 0xc0, !PT ;  /* 0x000000ff7b657812 */ /* 0x000fe200078ec0ff */
[----:B------:R-:W3:Y:S01]  /*136f0*/  LDSM.16.MT88.4 R112, [R183+0xe800] ;  /* 0x00e80000b770783b */ /* 0x000ee20000004200 */
[----:B------:R-:W-:Y:S02]  /*13700*/  PRMT R127, R128, 0x7610, R127 ;  /* 0x00007610807f7816 */ /* 0x000fe4000000007f */
[----:B------:R-:W-:Y:S01]  /*13710*/  ISETP.LE.U32.AND P3, PT, R101, UR15, PT ;  /* 0x0000000f65007c0c */ /* 0x000fe2000bf63070 */
[----:B--2---:R-:W-:Y:S01]  /*13720*/  @!P1 HADD2 R133, -R161.H0_H0, -RZ.H0_H0 ;  /* 0xa00000ffa1859230 */ /* 0x004fe20000000900 */
[----:B------:R-:W-:Y:S02]  /*13730*/  @!P6 PRMT R157, R127, 0x5410, RZ ;  /* 0x000054107f9de816 */ /* 0x000fe400000000ff */
[----:B------:R-:W-:Y:S01]  /*13740*/  SHF.R.U32.HI R101, RZ, 0x18, R123 ;  /* 0x00000018ff657819 */ /* 0x000fe2000001167b */
[----:B------:R-:W-:Y:S01]  /*13750*/  STG.E.U16 desc[UR24][R168.64+0x20], R162 ;  /* 0x000020a2a8007986 */ /* 0x000fe2000c101518 */
[----:B------:R-:W-:Y:S01]  /*13760*/  PRMT R117, R133, 0x7610, R117 ;  /* 0x0000761085757816 */ /* 0x000fe20000000075 */
[----:B------:R-:W-:Y:S02]  /*13770*/  @!P5 HADD2 R136, -R158.H0_H0, -RZ.H0_H0 ;  /* 0xa00000ff9e88d230 */ /* 0x000fe40000000900 */
[----:B------:R2:W-:Y:S01]  /*13780*/  @!P1 STL.S16 [R1+0x2c], R133 ;  /* 0x00002c8501009387 */ /* 0x0005e20000100600 */
[----:B------:R-:W-:Y:S01]  /*13790*/  @!P1 PRMT R161, R117, 0x5410, RZ ;  /* 0x0000541075a19816 */ /* 0x000fe200000000ff */
[----:B-1----:R-:W-:Y:S01]  /*137a0*/  IMAD.MOV.U32 R137, RZ, RZ, R220 ;  /* 0x000000ffff897224 */ /* 0x002fe200078e00dc */
[----:B------:R-:W-:Y:S01]  /*137b0*/  PRMT R134, R136, 0x7610, R134 ;  /* 0x0000761088867816 */ /* 0x000fe20000000086 */
[----:B------:R4:W5:Y:S01]  /*137c0*/  LDL.S16 R132, [R1+0x24] ;  /* 0x0000240001847983 */ /* 0x0009620000100600 */
[----:B------:R-:W-:Y:S02]  /*137d0*/  ISETP.LE.U32.AND P1, PT, R101, UR15, PT ;  /* 0x0000000f65007c0c */ /* 0x000fe4000bf23070 */
[----:B------:R-:W-:Y:S01]  /*137e0*/  LOP3.LUT R101, R116, 0xffff, RZ, 0xc0, !PT ;  /* 0x0000ffff74657812 */ /* 0x000fe200078ec0ff */
[----:B------:R-:W-:Y:S01]  /*137f0*/  STG.E.U16 desc[UR24][R168.64+0x22], R161 ;  /* 0x000022a1a8007986 */ /* 0x000fe2000c101518 */
[----:B------:R-:W-:Y:S01]  /*13800*/  @!P5 PRMT R158, R134, 0x5410, RZ ;  /* 0x00005410869ed816 */ /* 0x000fe200000000ff */
[----:B------:R-:W-:Y:S02]  /*13810*/  FFMA.FTZ R134, R178, UR4, -R143 ;  /* 0x00000004b2867c23 */ /* 0x000fe4000801088f */
[----:B------:R-:W1:Y:S08]  /*13820*/  LDSM.16.MT88.4 R116, [R181+0x10800] ;  /* 0x01080000b574783b */ /* 0x000e700000004200 */
[----:B------:R-:W-:Y:S04]  /*13830*/  STG.E.U16 desc[UR24][R172.64+0x20], R158 ;  /* 0x0000209eac007986 */ /* 0x000fe8000c101518 */
[----:B------:R-:W-:Y:S04]  /*13840*/  STG.E.U16 desc[UR24][R172.64+0x22], R157 ;  /* 0x0000229dac007986 */ /* 0x000fe8000c101518 */
[----:B--2---:R4:W2:Y:S01]  /*13850*/  LDL.S16 R133, [R1+0x28] ;  /* 0x0000280001857983 */ /* 0x0048a20000100600 */
[C---:B---3--:R-:W-:Y:S03]  /*13860*/  HMMA.16816.F32 R60, R104.reuse, R112, R60 ;  /* 0x00000070683c723c */ /* 0x048fe6000000183c */
[----:B------:R-:W-:Y:S01]  /*13870*/  @!P5 STL.S16 [R1+0xc], R136 ;  /* 0x00000c880100d387 */ /* 0x000fe20000100600 */
[----:B------:R-:W-:Y:S02]  /*13880*/  ISETP.LE.U32.AND P5, PT, R101, UR15, PT ;  /* 0x0000000f65007c0c */ /* 0x000fe4000bfa3070 */
[C---:B------:R-:W-:Y:S01]  /*13890*/  HMMA.16816.F32 R64, R104.reuse, R114, R64 ;  /* 0x000000726840723c */ /* 0x040fe20000001840 */
[----:B------:R3:W-:Y:S02]  /*138a0*/  @!P6 STL.S16 [R1+0x8], R128 ;  /* 0x000008800100e387 */ /* 0x0007e40000100600 */
[----:B------:R-:W-:Y:S02]  /*138b0*/  ISETP.LE.U32.AND P6, PT, R109, UR15, PT ;  /* 0x0000000f6d007c0c */ /* 0x000fe4000bfc3070 */
[----:B------:R-:W-:Y:S02]  /*138c0*/  SHF.R.U32.HI R113, RZ, 0x10, R124 ;  /* 0x00000010ff717819 */ /* 0x000fe4000001167c */
[----:B------:R-:W-:Y:S01]  /*138d0*/  FFMA.FTZ R115, R171, UR4, -R142 ;  /* 0x00000004ab737c23 */ /* 0x000fe2000801088e */
[----:B------:R-:W-:Y:S03]  /*138e0*/  LOP3.LUT R114, R120, 0xff, RZ, 0xc0, !PT ;  /* 0x000000ff78727812 */ /* 0x000fe600078ec0ff */
[----:B------:R-:W-:Y:S01]  /*138f0*/  LOP3.LUT R113, R113, 0xff, RZ, 0xc0, !PT ;  /* 0x000000ff71717812 */ /* 0x000fe200078ec0ff */
[----:B------:R-:W-:Y:S01]  /*13900*/  MUFU.EX2 R221, R115 ;  /* 0x0000007300dd7308 */ /* 0x000fe20000000800 */
[----:B------:R-:W-:Y:S01]  /*13910*/  FFMA.FTZ R120, R2, R218, R153 ;  /* 0x000000da02787223 */ /* 0x000fe20000010099 */
[----:B------:R-:W-:Y:S01]  /*13920*/  LOP3.LUT R101, R124, 0xff, RZ, 0xc0, !PT ;  /* 0x000000ff7c657812 */ /* 0x000fe200078ec0ff */
[----:B------:R-:W-:Y:S01]  /*13930*/  IMAD.WIDE.U32 R170, R170, -0x2daee0ad, RZ ;  /* 0xd2511f53aaaa7825 */ /* 0x000fe200078e00ff */
[--C-:B------:R-:W-:Y:S01]  /*13940*/  SHF.R.U32.HI R109, RZ, 0x10, R124.reuse ;  /* 0x00000010ff6d7819 */ /* 0x100fe2000001167c */
[C---:B-1----:R-:W-:Y:S03]  /*13950*/  HMMA.16816.F32 R68, R104.reuse, R116, R68 ;  /* 0x000000746844723c */ /* 0x042fe60000001844 */
[----:B------:R-:W-:Y:S02]  /*13960*/  SHF.R.U32.HI R112, RZ, 0x18, R124 ;  /* 0x00000018ff707819 */ /* 0x000fe4000001167c */
[----:B------:R-:W-:Y:S01]  /*13970*/  SHF.R.U32.HI R2, RZ, 0x10, R123 ;  /* 0x00000010ff027819 */ /* 0x000fe2000001167b */
[C---:B------:R-:W-:Y:S05]  /*13980*/  HMMA.16816.F32 R72, R104.reuse, R118, R72 ;  /* 0x000000766848723c */ /* 0x040fea0000001848 */
[----:B---3--:R-:W-:Y:S02]  /*13990*/  PRMT R128, R101, 0x5410, R108 ;  /* 0x0000541065807816 */ /* 0x008fe4000000006c */
[----:B------:R-:W-:Y:S02]  /*139a0*/  LOP3.LUT R101, R109, 0xff, RZ, 0xc0, !PT ;  /* 0x000000ff6d657812 */ /* 0x000fe400078ec0ff */
[----:B------:R-:W1:Y:S02]  /*139b0*/  LDSM.16.MT88.4 R108, [R182+0x10800] ;  /* 0x01080000b66c783b */ /* 0x000e640000004200 */
[----:B------:R-:W-:Y:S02]  /*139c0*/  PRMT R127, R101, 0x5410, R112 ;  /* 0x00005410657f7816 */ /* 0x000fe40000000070 */
[C---:B------:R-:W-:Y:S02]  /*139d0*/  LOP3.LUT R101, R122.reuse, 0xffff, RZ, 0xc0, !PT ;  /* 0x0000ffff7a657812 */ /* 0x040fe400078ec0ff */
[----:B------:R-:W-:Y:S02]  /*139e0*/  LOP3.LUT R112, R122, 0xff, RZ, 0xc0, !PT ;  /* 0x000000ff7a707812 */ /* 0x000fe400078ec0ff */
[----:B------:R-:W-:Y:S02]  /*139f0*/  SHF.R.U32.HI R101, RZ, 0x8, R101 ;  /* 0x00000008ff657819 */ /* 0x000fe40000011665 */
[----:B------:R-:W-:Y:S02]  /*13a00*/  LOP3.LUT R2, R2, 0xff, RZ, 0xc0, !PT ;  /* 0x000000ff02027812 */ /* 0x000fe400078ec0ff */
[----:B------:R-:W-:Y:S02]  /*13a10*/  LOP3.LUT R123, R123, 0xffff, RZ, 0xc0, !PT ;  /* 0x0000ffff7b7b7812 */ /* 0x000fe400078ec0ff */
[--C-:B------:R-:W-:Y:S02]  /*13a20*/  SHF.R.U32.HI R116, RZ, 0x10, R122.reuse ;  /* 0x00000010ff747819 */ /* 0x100fe4000001167a */
[----:B------:R-:W-:Y:S02]  /*13a30*/  SHF.R.U32.HI R122, RZ, 0x18, R122 ;  /* 0x00000018ff7a7819 */ /* 0x000fe4000001167a */
[----:B------:R-:W-:Y:S04]  /*13a40*/  LOP3.LUT R116, R116, 0xff, RZ, 0xc0, !PT ;  /* 0x000000ff74747812 */ /* 0x000fe800078ec0ff */
[----:B------:R-:W-:Y:S02]  /*13a50*/  PRMT R122, R116, 0x5410, R122 ;  /* 0x00005410747a7816 */ /* 0x000fe4000000007a */
[----:B------:R-:W-:Y:S01]  /*13a60*/  LDSM.16.MT88.4 R116, [R183+0x10800] ;  /* 0x01080000b774783b */ /* 0x000fe20000004200 */
[C---:B-1----:R-:W-:Y:S06]  /*13a70*/  HMMA.16816.F32 R76, R104.reuse, R108, R76 ;  /* 0x0000006c684c723c */ /* 0x042fec000000184c */
[C---:B------:R-:W-:Y:S05]  /*13a80*/  HMMA.16816.F32 R80, R104.reuse, R110, R80 ;  /* 0x0000006e6850723c */ /* 0x040fea0000001850 */
[--C-:B------:R-:W-:Y:S04]  /*13a90*/  FFMA.FTZ R108, R212, UR4, -R142.reuse ;  /* 0x00000004d46c7c23 */ /* 0x100fe8000801088e */
[----:B------:R1:W-:Y:S02]  /*13aa0*/  MUFU.EX2 R217, R108 ;  /* 0x0000006c00d97308 */ /* 0x0003e40000000800 */
[----:B-1----:R-:W-:Y:S08]  /*13ab0*/  FFMA.FTZ R108, R214, UR4, -R143 ;  /* 0x00000004d66c7c23 */ /* 0x002ff0000801088f */
[----:B------:R-:W-:Y:S01]  /*13ac0*/  MUFU.EX2 R214, R108 ;  /* 0x0000006c00d67308 */ /* 0x000fe20000000800 */
[----:B-----5:R-:W-:Y:S05]  /*13ad0*/  @!P5 HADD2 R132, -R159.H0_H0, -RZ.H0_H0 ;  /* 0xa00000ff9f84d230 */ /* 0x020fea0000000900 */
[----:B------:R-:W-:Y:S04]  /*13ae0*/  PRMT R121, R132, 0x7610, R121 ;  /* 0x0000761084797816 */ /* 0x000fe80000000079 */
[----:B------:R-:W-:Y:S02]  /*13af0*/  @!P5 PRMT R159, R121, 0x5410, RZ ;  /* 0x00005410799fd816 */ /* 0x000fe400000000ff */
[----:B------:R-:W-:Y:S01]  /*13b00*/  PRMT R121, R112, 0x5410, R101 ;  /* 0x0000541070797816 */ /* 0x000fe20000000065 */
[----:B------:R-:W-:Y:S02]  /*13b10*/  FFMA.FTZ R101, R177, UR4, -R143 ;  /* 0x00000004b1657c23 */ /* 0x000fe4000801088f */
[----:B------:R-:W-:Y:S02]  /*13b20*/  STG.E.U16 desc[UR24][R168.64+0x32], R159 ;  /* 0x0000329fa8007986 */ /* 0x000fe4000c101518 */
[----:B------:R1:W-:Y:S01]  /*13b30*/  MUFU.EX2 R219, R101 ;  /* 0x0000006500db7308 */ /* 0x0003e20000000800 */
[----:B--2---:R-:W-:Y:S05]  /*13b40*/  @!P0 HADD2 R133, -R160.H0_H0, -RZ.H0_H0 ;  /* 0xa00000ffa0858230 */ /* 0x004fea0000000900 */
[----:B------:R2:W-:Y:S01]  /*13b50*/  @!P0 STL.S16 [R1+0x28], R133 ;  /* 0x0000288501008387 */ /* 0x0005e20000100600 */
[----:B------:R-:W-:Y:S03]  /*13b60*/  PRMT R131, R133, 0x7610, R131 ;  /* 0x0000761085837816 */ /* 0x000fe60000000083 */
[----:B------:R3:W-:Y:S01]  /*13b70*/  @!P5 STL.S16 [R1+0x24], R132 ;  /* 0x000024840100d387 */ /* 0x0007e20000100600 */
[----:B------:R-:W-:Y:S01]  /*13b80*/  @!P0 PRMT R160, R131, 0x5410, RZ ;  /* 0x0000541083a08816 */ /* 0x000fe200000000ff */
[----:B-1----:R-:W-:Y:S01]  /*13b90*/  FFMA.FTZ R101, R179, UR4, -R143 ;  /* 0x00000004b3657c23 */ /* 0x002fe2000801088f */
[----:B------:R-:W-:Y:S01]  /*13ba0*/  ISETP.LE.U32.AND P5, PT, R114, UR15, PT ;  /* 0x0000000f72007c0c */ /* 0x000fe2000bfa3070 */
[----:B------:R4:W5:Y:S01]  /*13bb0*/  LDL.S16 R131, [R1+0x38] ;  /* 0x0000380001837983 */ /* 0x0009620000100600 */
[----:B------:R-:W-:Y:S01]  /*13bc0*/  ISETP.LE.U32.AND P0, PT, R113, UR15, PT ;  /* 0x0000000f71007c0c */ /* 0x000fe2000bf03070 */
[--C-:B------:R-:W-:Y:S01]  /*13bd0*/  FFMA.FTZ R113, R176, UR4, -R142.reuse ;  /* 0x00000004b0717c23 */ /* 0x100fe2000801088e */
[----:B------:R1:W3:Y:S01]  /*13be0*/  MUFU.EX2 R218, R101 ;  /* 0x0000006500da7308 */ /* 0x0002e20000000800 */
[----:B------:R4:W4:Y:S04]  /*13bf0*/  LDL.S16 R130, [R1+0x34] ;  /* 0x0000340001827983 */ /* 0x0009280000100600 */
[----:B------:R-:W4:Y:S05]  /*13c00*/  LDL.LU R136, [R1+0x4c] ;  /* 0x00004c0001887983 */ /* 0x000f2a0000300800 */
[----:B------:R-:W3:Y:S01]  /*13c10*/  MUFU.EX2 R220, R113 ;  /* 0x0000007100dc7308 */ /* 0x000ee20000000800 */
[----:B------:R-:W-:Y:S01]  /*13c20*/  @!P5 HADD2 R248, -R156.H0_H0, -RZ.H0_H0 ;  /* 0xa00000ff9cf8d230 */ /* 0x000fe20000000900 */
[----:B------:R-:W-:Y:S04]  /*13c30*/  STG.E.U16 desc[UR24][R168.64+0x30], R160 ;  /* 0x000030a0a8007986 */ /* 0x000fe8000c101518 */
[----:B------:R-:W-:Y:S01]  /*13c40*/  @!P5 PRMT R156, R248, 0x5410, RZ ;  /* 0x00005410f89cd816 */ /* 0x000fe200000000ff */
[--C-:B--2---:R-:W-:Y:S01]  /*13c50*/  FFMA.FTZ R133, R175, UR4, -R142.reuse ;  /* 0x00000004af857c23 */ /* 0x104fe2000801088e */
[----:B------:R-:W-:Y:S01]  /*13c60*/  ISETP.LE.U32.AND P5, PT, R2, UR15, PT ;  /* 0x0000000f02007c0c */ /* 0x000fe2000bfa3070 */
[----:B-1----:R-:W-:Y:S01]  /*13c70*/  FFMA.FTZ R101, R210, UR4, -R142 ;  /* 0x00000004d2657c23 */ /* 0x002fe2000801088e */
[----:B------:R-:W-:Y:S01]  /*13c80*/  SHF.R.U32.HI R2, RZ, 0x8, R123 ;  /* 0x00000008ff027819 */ /* 0x000fe2000001167b */
[----:B---3--:R-:W-:Y:S01]  /*13c90*/  FFMA.FTZ R132, R211, UR4, -R143 ;  /* 0x00000004d3847c23 */ /* 0x008fe2000801088f */
[----:B------:R-:W-:Y:S01]  /*13ca0*/  F2FP.F16.F32.PACK_AB R151, R218, R219 ;  /* 0x000000dbda97723e */ /* 0x000fe200000000ff */
[----:B------:R1:W2:Y:S01]  /*13cb0*/  MUFU.EX2 R216, R101 ;  /* 0x0000006500d87308 */ /* 0x0002a20000000800 */
[----:B------:R-:W-:Y:S01]  /*13cc0*/  LOP3.LUT R2, R2, 0xffff, RZ, 0xc0, !PT ;  /* 0x0000ffff02027812 */ /* 0x000fe200078ec0ff */
[----:B------:R-:W-:Y:S01]  /*13cd0*/  STG.E.U16 desc[UR24][R172.64+0x30], R156 ;  /* 0x0000309cac007986 */ /* 0x000fe2000c101518 */
[----:B------:R-:W-:Y:S02]  /*13ce0*/  PRMT R150, R151, 0x7632, R150 ;  /* 0x0000763297967816 */ /* 0x000fe40000000096 */
[----:B------:R-:W-:Y:S01]  /*13cf0*/  F2FP.F16.F32.PACK_AB R153, R220, R221 ;  /* 0x000000dddc99723e */ /* 0x000fe200000000ff */
[----:B------:R-:W3:Y:S04]  /*13d00*/  LDSM.16.MT88.4 R112, [R184+0x10800] ;  /* 0x01080000b870783b */ /* 0x000ee80000004200 */
[----:B------:R-:W-:Y:S01]  /*13d10*/  MUFU.EX2 R179, R132 ;  /* 0x0000008400b37308 */ /* 0x000fe20000000800 */
[----:B------:R-:W-:Y:S01]  /*13d20*/  PRMT R154, R153, 0x7632, R154 ;  /* 0x00007632999a7816 */ /* 0x000fe2000000009a */
[----:B------:R-:W-:Y:S02]  /*13d30*/  @!P5 HADD2 R246, -R151.H0_H0, -RZ.H0_H0 ;  /* 0xa00000ff97f6d230 */ /* 0x000fe40000000900 */
[----:B------:R-:W-:Y:S06]  /*13d40*/  @!P1 HADD2 R238, -R150.H0_H0, -RZ.H0_H0 ;  /* 0xa00000ff96ee9230 */ /* 0x000fec0000000900 */
[----:B------:R-:W-:Y:S01]  /*13d50*/  MUFU.EX2 R178, R133 ;  /* 0x0000008500b27308 */ /* 0x000fe20000000800 */
[----:B-1----:R-:W-:Y:S02]  /*13d60*/  LOP3.LUT R101, R124, 0xffff, RZ, 0xc0, !PT ;  /* 0x0000ffff7c657812 */ /* 0x002fe400078ec0ff */
[----:B--2---:R-:W-:Y:S02]  /*13d70*/  F2FP.F16.F32.PACK_AB R149, R217, R216 ;  /* 0x000000d8d995723e */ /* 0x004fe400000000ff */
[----:B------:R-:W-:Y:S02]  /*13d80*/  SHF.R.U32.HI R101, RZ, 0x8, R101 ;  /* 0x00000008ff657819 */ /* 0x000fe40000011665 */
[----:B------:R-:W-:Y:S03]  /*13d90*/  PRMT R152, R149, 0x7632, R152 ;  /* 0x0000763295987816 */ /* 0x000fe60000000098 */
[----:B------:R-:W-:Y:S01]  /*13da0*/  MUFU.EX2 R176, R134 ;  /* 0x0000008600b07308 */ /* 0x000fe20000000800 */
[----:B------:R-:W-:Y:S01]  /*13db0*/  LOP3.LUT R101, R101, 0xffff, RZ, 0xc0, !PT ;  /* 0x0000ffff65657812 */ /* 0x000fe200078ec0ff */
[----:B------:R-:W-:Y:S01]  /*13dc0*/  @!P6 HADD2 R237, -R149.H0_H0, -RZ.H0_H0 ;  /* 0xa00000ff95ede230 */ /* 0x000fe20000000900 */
[----:B------:R-:W-:Y:S01]  /*13dd0*/  SHF.R.U32.HI R124, RZ, 0x18, R124 ;  /* 0x00000018ff7c7819 */ /* 0x000fe2000001167c */
[C---:B---3--:R-:W-:Y:S06]  /*13de0*/  HMMA.16816.F32 R84, R104.reuse, R112, R84 ;  /* 0x000000706854723c */ /* 0x048fec0000001854 */
[C---:B------:R-:W-:Y:S01]  /*13df0*/  HMMA.16816.F32 R88, R104.reuse, R114, R88 ;  /* 0x000000726858723c */ /* 0x040fe20000001858 */
[----:B------:R-:W-:Y:S05]  /*13e00*/  LDSM.16.MT88.4 R112, [R182+0xd000] ;  /* 0x00d00000b670783b */ /* 0x000fea0000004200 */
[C---:B------:R-:W-:Y:S06]  /*13e10*/  HMMA.16816.F32 R92, R104.reuse, R116, R92 ;  /* 0x00000074685c723c */ /* 0x040fec000000185c */
[----:B------:R-:W-:Y:S01]  /*13e20*/  HMMA.16816.F32 R96, R104, R118, R96 ;  /* 0x000000766860723c */ /* 0x000fe20000001860 */
[----:B------:R-:W-:Y:S06]  /*13e30*/  LDSM.16.MT88.4 R116, [R184+0xd000] ;  /* 0x00d00000b874783b */ /* 0x000fec0000004200 */
[--C-:B------:R-:W-:Y:S04]  /*13e40*/  HSET2.LE.AND R105, R122, R146.reuse, PT ;  /* 0x000000927a697233 */ /* 0x100fe80003803000 */
[--C-:B------:R-:W-:Y:S02]  /*13e50*/  HSET2.LE.AND R106, R128, R146.reuse, PT ;  /* 0x00000092806a7233 */ /* 0x100fe40003803000 */
[--C-:B------:R-:W-:Y:S02]  /*13e60*/  HSET2.LE.AND R104, R121, R146.reuse, PT ;  /* 0x0000009279687233 */ /* 0x100fe40003803000 */
[--C-:B------:R-:W-:Y:S01]  /*13e70*/  HSET2.LE.AND R107, R127, R146.reuse, PT ;  /* 0x000000927f6b7233 */ /* 0x100fe20003803000 */
[----:B-----5:R-:W-:Y:S02]  /*13e80*/  @!P4 HADD2 R131, -R155.H0_H0, -RZ.H0_H0 ;  /* 0xa00000ff9b83c230 */ /* 0x020fe40000000900 */
[----:B----4-:R-:W-:Y:S03]  /*13e90*/  @!P3 HADD2 R130, -R153.H0_H0, -RZ.H0_H0 ;  /* 0xa00000ff9982b230 */ /* 0x010fe60000000900 */
[----:B------:R1:W-:Y:S01]  /*13ea0*/  @!P4 STL.S16 [R1+0x38], R131 ;  /* 0x000038830100c387 */ /* 0x0003e20000100600 */
[----:B------:R-:W-:Y:S01]  /*13eb0*/  PRMT R129, R131, 0x7610, R129 ;  /* 0x0000761083817816 */ /* 0x000fe20000000081 */
[----:B------:R-:W-:Y:S02]  /*13ec0*/  FFMA.FTZ R0, R0, R136, R223 ;  /* 0x0000008800007223 */ /* 0x000fe400000100df */
[----:B------:R2:W-:Y:S01]  /*13ed0*/  @!P3 STL.S16 [R1+0x34], R130 ;  /* 0x000034820100b387 */ /* 0x0005e20000100600 */
[----:B------:R-:W-:Y:S02]  /*13ee0*/  PRMT R109, R130, 0x7610, R109 ;  /* 0x00007610826d7816 */ /* 0x000fe4000000006d */
[----:B------:R-:W-:Y:S01]  /*13ef0*/  @!P4 PRMT R155, R129, 0x5410, RZ ;  /* 0x00005410819bc816 */ /* 0x000fe200000000ff */
[----:B------:R3:W4:Y:S01]  /*13f00*/  LDL.S16 R136, [R1+0x3c] ;  /* 0x00003c0001887983 */ /* 0x0007220000100600 */
[----:B------:R-:W-:Y:S01]  /*13f10*/  ISETP.LE.U32.AND P4, PT, R2, UR15, PT ;  /* 0x0000000f02007c0c */ /* 0x000fe2000bf83070 */
[----:B------:R-:W-:Y:S01]  /*13f20*/  FADD.FTZ R125, R228, R0 ;  /* 0x00000000e47d7221 */ /* 0x000fe20000010000 */
[----:B------:R-:W-:Y:S01]  /*13f30*/  PRMT R2, R153, 0x5410, R154 ;  /* 0x0000541099027816 */ /* 0x000fe2000000009a */
[----:B------:R-:W-:Y:S01]  /*13f40*/  STG.E.U16 desc[UR24][R172.64+0x32], R155 ;  /* 0x0000329bac007986 */ /* 0x000fe2000c101518 */
[----:B------:R-:W-:Y:S01]  /*13f50*/  @!P3 PRMT R153, R109, 0x5410, RZ ;  /* 0x000054106d99b816 */ /* 0x000fe200000000ff */
[----:B------:R-:W-:Y:S01]  /*13f60*/  FFMA.FTZ R129, R209, UR4, -R142 ;  /* 0x00000004d1817c23 */ /* 0x000fe2000801088e */
[----:B------:R-:W-:Y:S01]  /*13f70*/  ISETP.LE.U32.AND P3, PT, R101, UR15, PT ;  /* 0x0000000f65007c0c */ /* 0x000fe2000bf63070 */
[----:B------:R-:W5:Y:S01]  /*13f80*/  LDSM.16.MT88.4 R108, [R181+0xd000] ;  /* 0x00d00000b56c783b */ /* 0x000f620000004200 */
[----:B------:R-:W-:Y:S01]  /*13f90*/  FFMA.FTZ R101, R215, UR4, -R143 ;  /* 0x00000004d7657c23 */ /* 0x000fe2000801088f */
[----:B------:R-:W-:Y:S01]  /*13fa0*/  PRMT R0, R151, 0x5410, R150 ;  /* 0x0000541097007816 */ /* 0x000fe20000000096 */
[----:B------:R-:W-:Y:S01]  /*13fb0*/  IMAD.MOV.U32 R215, RZ, RZ, R139 ;  /* 0x000000ffffd77224 */ /* 0x000fe200078e008b */
[----:B------:R-:W-:Y:S01]  /*13fc0*/  LOP3.LUT R104, R104, R2, RZ, 0xc0, !PT ;  /* 0x0000000268687212 */ /* 0x000fe200078ec0ff */
[----:B------:R-:W3:Y:S01]  /*13fd0*/  MUFU.EX2 R212, R101 ;  /* 0x0000006500d47308 */ /* 0x000ee20000000800 */
[----:B------:R-:W-:Y:S01]  /*13fe0*/  LOP3.LUT R105, R105, R0, RZ, 0xc0, !PT ;  /* 0x0000000069697212 */ /* 0x000fe200078ec0ff */
[----:B------:R-:W-:Y:S01]  /*13ff0*/  @!P4 HADD2 R252, -R154.H0_H0, -RZ.H0_H0 ;  /* 0xa00000ff9afcc230 */ /* 0x000fe20000000900 */
[----:B------:R-:W-:Y:S01]  /*14000*/  PRMT R0, R149, 0x5410, R152 ;  /* 0x0000541095007816 */ /* 0x000fe20000000098 */
[----:B------:R-:W-:Y:S01]  /*14010*/  STG.E.U16 desc[UR24][R168.64+0x40], R153 ;  /* 0x00004099a8007986 */ /* 0x000fe2000c101518 */
[----:B------:R-:W-:Y:S01]  /*14020*/  @!P5 PRMT R151, R246, 0x5410, RZ ;  /* 0x00005410f697d816 */ /* 0x000fe200000000ff */
[--C-:B-1----:R-:W-:Y:S01]  /*14030*/  FFMA.FTZ R131, R213, UR4, -R143.reuse ;  /* 0x00000004d5837c23 */ /* 0x102fe2000801088f */
[----:B------:R-:W-:Y:S01]  /*14040*/  LOP3.LUT R106, R106, R0, RZ, 0xc0, !PT ;  /* 0x000000006a6a7212 */ /* 0x000fe200078ec0ff */
[--C-:B--2---:R-:W-:Y:S01]  /*14050*/  FFMA.FTZ R130, R208, UR4, -R142.reuse ;  /* 0x00000004d0827c23 */ /* 0x104fe2000801088e */
[----:B------:R-:W-:Y:S01]  /*14060*/  @!P4 PRMT R154, R252, 0x5410, RZ ;  /* 0x00005410fc9ac816 */ /* 0x000fe200000000ff */
[----:B------:R-:W-:Y:S01]  /*14070*/  MUFU.EX2 R209, R131 ;  /* 0x0000008300d17308 */ /* 0x000fe20000000800 */
[----:B------:R-:W-:Y:S01]  /*14080*/  @!P1 PRMT R150, R238, 0x5410, RZ ;  /* 0x00005410ee969816 */ /* 0x000fe200000000ff */
[----:B------:R-:W-:Y:S01]  /*14090*/  FFMA.FTZ R142, R174, UR4, -R142 ;  /* 0x00000004ae8e7c23 */ /* 0x000fe2000801088e */
[----:B------:R-:W-:Y:S01]  /*140a0*/  @!P6 PRMT R149, R237, 0x5410, RZ ;  /* 0x00005410ed95e816 */ /* 0x000fe200000000ff */
[----:B------:R-:W-:Y:S01]  /*140b0*/  STG.E.U16 desc[UR24][R168.64+0x42], R154 ;  /* 0x0000429aa8007986 */ /* 0x000fe2000c101518 */
[----:B------:R-:W-:Y:S01]  /*140c0*/  FFMA.FTZ R143, R167, UR4, -R143 ;  /* 0x00000004a78f7c23 */ /* 0x000fe2000801088f */
[----:B------:R-:W-:Y:S01]  /*140d0*/  FADD.FTZ R2, R236, R125 ;  /* 0x0000007dec027221 */ /* 0x000fe20000010000 */
[----:B---3--:R-:W-:Y:S01]  /*140e0*/  F2FP.F16.F32.PACK_AB R148, R212, R214 ;  /* 0x000000d6d494723e */ /* 0x008fe200000000ff */
[----:B------:R-:W-:Y:S01]  /*140f0*/  FADD.FTZ R101, R229, R120 ;  /* 0x00000078e5657221 */ /* 0x000fe20000010000 */
[----:B------:R-:W-:Y:S01]  /*14100*/  STG.E.U16 desc[UR24][R172.64+0x40], R151 ;  /* 0x00004097ac007986 */ /* 0x000fe2000c101518 */
[----:B------:R-:W-:Y:S01]  /*14110*/  FADD.FTZ R128, R138, R2 ;  /* 0x000000028a807221 */ /* 0x000fe20000010000 */
[C---:B------:R-:W-:Y:S01]  /*14120*/  PRMT R147, R148.reuse, 0x7632, R147 ;  /* 0x0000763294937816 */ /* 0x040fe20000000093 */
[----:B------:R-:W-:Y:S01]  /*14130*/  MUFU.EX2 R208, R129 ;  /* 0x0000008100d07308 */ /* 0x000fe20000000800 */
[----:B------:R-:W1:Y:S01]  /*14140*/  LDSM.16.MT88.4 R120, [R183+0xd000] ;  /* 0x00d00000b778783b */ /* 0x000e620000004200 */
[----:B------:R-:W-:Y:S01]  /*14150*/  FADD.FTZ R174, R135, R128 ;  /* 0x0000008087ae7221 */ /* 0x000fe20000010000 */
[----:B------:R-:W-:Y:S01]  /*14160*/  PRMT R0, R148, 0x5410, R147 ;  /* 0x0000541094007816 */ /* 0x000fe20000000093 */
[----:B------:R-:W-:Y:S01]  /*14170*/  @!P0 HADD2 R245, -R148.H0_H0, -RZ.H0_H0 ;  /* 0xa00000ff94f58230 */ /* 0x000fe20000000900 */
[----:B------:R-:W-:Y:S01]  /*14180*/  ISETP.LE.U32.AND P4, PT, R124, UR15, PT ;  /* 0x0000000f7c007c0c */ /* 0x000fe2000bf83070 */
[----:B------:R-:W-:Y:S01]  /*14190*/  FADD.FTZ R101, R230, R101 ;  /* 0x00000065e6657221 */ /* 0x000fe20000010000 */
[----:B------:R-:W-:Y:S03]  /*141a0*/  LOP3.LUT R107, R107, R0, RZ, 0xc0, !PT ;  /* 0x000000006b6b7212 */ /* 0x000fe600078ec0ff */
[----:B------:R2:W3:Y:S01]  /*141b0*/  MUFU.EX2 R210, R130 ;  /* 0x0000008200d27308 */ /* 0x0004e20000000800 */
[----:B------:R-:W-:Y:S01]  /*141c0*/  LDSM.16.MT88.4 R132, [R183+0xd800] ;  /* 0x00d80000b784783b */ /* 0x000fe20000004200 */
[----:B------:R-:W-:Y:S01]  /*141d0*/  @!P0 PRMT R148, R245, 0x5410, RZ ;  /* 0x00005410f5948816 */ /* 0x000fe200000000ff */
[----:B------:R-:W-:Y:S01]  /*141e0*/  FADD.FTZ R127, R137, R101 ;  /* 0x00000065897f7221 */ /* 0x000fe20000010000 */
[----:B------:R-:W-:Y:S01]  /*141f0*/  LOP3.LUT R125, R170, 0xff, RZ, 0xc0, !PT ;  /* 0x000000ffaa7d7812 */ /* 0x000fe200078ec0ff */
[C---:B-----5:R-:W-:Y:S05]  /*14200*/  HMMA.16816.F32 R4, R104.reuse, R108, R4 ;  /* 0x0000006c6804723c */ /* 0x060fea0000001804 */
[----:B------:R-:W-:Y:S01]  /*14210*/  MUFU.EX2 R177, R142 ;  /* 0x0000008e00b17308 */ /* 0x000fe20000000800 */
[----:B------:R-:W-:Y:S01]  /*14220*/  STG.E.U16 desc[UR24][R172.64+0x42], R150 ;  /* 0x00004296ac007986 */ /* 0x000fe2000c101518 */
[----:B------:R-:W-:Y:S01]  /*14230*/  SHF.R.U32.HI R124, RZ, 0x18, R170 ;  /* 0x00000018ff7c7819 */ /* 0x000fe200000116aa */
[----:B------:R-:W-:Y:S01]  /*14240*/  @!P4 HADD2 R251, -R147.H0_H0, -RZ.H0_H0 ;  /* 0xa00000ff93fbc230 */ /* 0x000fe20000000900 */
[C---:B------:R-:W-:Y:S01]  /*14250*/  HMMA.16816.F32 R8, R104.reuse, R110, R8 ;  /* 0x0000006e6808723c */ /* 0x040fe20000001808 */
[----:B------:R-:W5:Y:S05]  /*14260*/  LDSM.16.MT88.4 R108, [R181+0xf000] ;  /* 0x00f00000b56c783b */ /* 0x000f6a0000004200 */
[----:B------:R1:W5:Y:S01]  /*14270*/  MUFU.EX2 R167, R143 ;  /* 0x0000008f00a77308 */ /* 0x0003620000000800 */
[----:B------:R-:W-:Y:S01]  /*14280*/  @!P4 PRMT R147, R251, 0x5410, RZ ;  /* 0x00005410fb93c816 */ /* 0x000fe200000000ff */
[C---:B------:R-:W-:Y:S01]  /*14290*/  HMMA.16816.F32 R12, R104.reuse, R112, R12 ;  /* 0x00000070680c723c */ /* 0x040fe2000000180c */
[----:B--2---:R-:W-:Y:S02]  /*142a0*/  LDSM.16.MT88.4 R128, [R184+0xd800] ;  /* 0x00d80000b880783b */ /* 0x004fe40000004200 */
[----:B---3--:R-:W-:Y:S03]  /*142b0*/  F2FP.F16.F32.PACK_AB R103, R210, R208 ;  /* 0x000000d0d267723e */ /* 0x008fe600000000ff */
[C---:B------:R-:W-:Y:S03]  /*142c0*/  HMMA.16816.F32 R16, R104.reuse, R114, R16 ;  /* 0x000000726810723c */ /* 0x040fe60000001810 */
[----:B------:R-:W2:Y:S03]  /*142d0*/  LDSM.16.MT88.4 R112, [R182+0xf000] ;  /* 0x00f00000b670783b */ /* 0x000ea60000004200 */
[C---:B------:R-:W-:Y:S05]  /*142e0*/  HMMA.16816.F32 R20, R104.reuse, R116, R20 ;  /* 0x000000746814723c */ /* 0x040fea0000001814 */
[----:B------:R-:W-:Y:S01]  /*142f0*/  PRMT R102, R103, 0x7632, R102 ;  /* 0x0000763267667816 */ /* 0x000fe20000000066 */
[C---:B------:R-:W-:Y:S01]  /*14300*/  HMMA.16816.F32 R24, R104.reuse, R118, R24 ;  /* 0x000000766818723c */ /* 0x040fe20000001818 */
[----:B------:R-:W3:Y:S04]  /*14310*/  LDSM.16.MT88.4 R116, [R184+0xf000] ;  /* 0x00f00000b874783b */ /* 0x000ee80000004200 */
[--C-:B------:R-:W-:Y:S01]  /*14320*/  LOP3.LUT R0, R171, UR22, R126.reuse, 0x96, !PT ;  /* 0x00000016ab007c12 */ /* 0x100fe2000f8e967e */
[C---:B-1----:R-:W-:Y:S03]  /*14330*/  HMMA.16816.F32 R28, R104.reuse, R120, R28 ;  /* 0x00000078681c723c */ /* 0x042fe6000000181c */
[----:B------:R-:W-:Y:S02]  /*14340*/  LDSM.16.MT88.4 R140, [R181+0xf800] ;  /* 0x00f80000b58c783b */ /* 0x000fe40000004200 */
[----:B------:R-:W-:Y:S01]  /*14350*/  LOP3.LUT R101, R0, 0xff, RZ, 0xc0, !PT ;  /* 0x000000ff00657812 */ /* 0x000fe200078ec0ff */
[C---:B------:R-:W-:Y:S03]  /*14360*/  HMMA.16816.F32 R32, R104.reuse, R122, R32 ;  /* 0x0000007a6820723c */ /* 0x040fe60000001820 */
[----:B------:R-:W-:Y:S02]  /*14370*/  ISETP.LE.U32.AND P5, PT, R101, UR15, PT ;  /* 0x0000000f65007c0c */ /* 0x000fe4000bfa3070 */
[----:B------:R-:W1:Y:S01]  /*14380*/  LDSM.16.MT88.4 R120, [R183+0xf000] ;  /* 0x00f00000b778783b */ /* 0x000e620000004200 */
[C---:B-----5:R-:W-:Y:S05]  /*14390*/  HMMA.16816.F32 R36, R104.reuse, R108, R36 ;  /* 0x0000006c6824723c */ /* 0x060fea0000001824 */
[----:B------:R-:W-:Y:S01]  /*143a0*/  LOP3.LUT R2, R171, UR22, R126, 0x96, !PT ;  /* 0x00000016ab027c12 */ /* 0x000fe2000f8e967e */
[C---:B------:R-:W-:Y:S01]  /*143b0*/  HMMA.16816.F32 R40, R104.reuse, R110, R40 ;  /* 0x0000006e6828723c */ /* 0x040fe20000001828 */
[----:B------:R-:W5:Y:S04]  /*143c0*/  LDSM.16.MT88.4 R108, [R181+0x11000] ;  /* 0x01100000b56c783b */ /* 0x000f680000004200 */
[----:B------:R-:W-:Y:S02]  /*143d0*/  @!P5 HADD2 R247, -R103.H0_H0, -RZ.H0_H0 ;  /* 0xa00000ff67f7d230 */ /* 0x000fe40000000900 */
[----:B------:R-:W-:Y:S01]  /*143e0*/  FADD.FTZ R175, R222, R127 ;  /* 0x0000007fdeaf7221 */ /* 0x000fe20000010000 */
[----:B------:R-:W-:Y:S01]  /*143f0*/  LOP3.LUT R101, R0, 0xffff, RZ, 0xc0, !PT ;  /* 0x0000ffff00657812 */ /* 0x000fe200078ec0ff */
[C---:B--2---:R-:W-:Y:S01]  /*14400*/  HMMA.16816.F32 R44, R104.reuse, R112, R44 ;  /* 0x00000070682c723c */ /* 0x044fe2000000182c */
[----:B------:R-:W-:Y:S02]  /*14410*/  STG.E.U16 desc[UR24][R168.64+0x50], R149 ;  /* 0x00005095a8007986 */ /* 0x000fe4000c101518 */
[----:B------:R-:W-:Y:S03]  /*14420*/  SHF.R.U32.HI R101, RZ, 0x8, R101 ;  /* 0x00000008ff657819 */ /* 0x000fe60000011665 */
[C---:B------:R-:W-:Y:S01]  /*14430*/  HMMA.16816.F32 R48, R104.reuse, R114, R48 ;  /* 0x000000726830723c */ /* 0x040fe20000001830 */
[----:B------:R-:W2:Y:S04]  /*14440*/  LDSM.16.MT88.4 R112, [R182+0x11000] ;  /* 0x01100000b670783b */ /* 0x000ea80000004200 */
[----:B------:R-:W-:Y:S01]  /*14450*/  LOP3.LUT R101, R101, 0xffff, RZ, 0xc0, !PT ;  /* 0x0000ffff65657812 */ /* 0x000fe200078ec0ff */
[C---:B---3--:R-:W-:Y:S03]  /*14460*/  HMMA.16816.F32 R52, R104.reuse, R116, R52 ;  /* 0x000000746834723c */ /* 0x048fe60000001834 */
[----:B------:R-:W-:Y:S02]  /*14470*/  ISETP.LE.U32.AND P1, PT, R101, UR15, PT ;  /* 0x0000000f65007c0c */ /* 0x000fe4000bf23070 */
[----:B------:R-:W-:Y:S01]  /*14480*/  SHF.R.U32.HI R101, RZ, 0x18, R0 ;  /* 0x00000018ff657819 */ /* 0x000fe20000011600 */
[C---:B------:R-:W-:Y:S03]  /*14490*/  HMMA.16816.F32 R56, R104.reuse, R118, R56 ;  /* 0x000000766838723c */ /* 0x040fe60000001838 */
[----:B------:R-:W-:Y:S02]  /*144a0*/  ISETP.LE.U32.AND P6, PT, R101, UR15, PT ;  /* 0x0000000f65007c0c */ /* 0x000fe4000bfc3070 */
[----:B------:R-:W-:Y:S01]  /*144b0*/  LOP3.LUT R116, R170, 0xffff, RZ, 0xc0, !PT ;  /* 0x0000ffffaa747812 */ /* 0x000fe200078ec0ff */
[C---:B-1----:R-:W-:Y:S05]  /*144c0*/  HMMA.16816.F32 R60, R104.reuse, R120, R60 ;  /* 0x00000078683c723c */ /* 0x042fea000000183c */
[----:B------:R-:W-:Y:S01]  /*144d0*/  SHF.R.U32.HI R117, RZ, 0x10, R170 ;  /* 0x00000010ff757819 */ /* 0x000fe200000116aa */
[C---:B------:R-:W-:Y:S05]  /*144e0*/  HMMA.16816.F32 R64, R104.reuse, R122, R64 ;  /* 0x0000007a6840723c */ /* 0x040fea0000001840 */
[----:B------:R-:W-:Y:S01]  /*144f0*/  SHF.R.U32.HI R121, RZ, 0x8, R116 ;  /* 0x00000008ff797819 */ /* 0x000fe20000011674 */
[C---:B-----5:R-:W-:Y:S05]  /*14500*/  HMMA.16816.F32 R68, R104.reuse, R108, R68 ;  /* 0x0000006c6844723c */ /* 0x060fea0000001844 */
[----:B------:R-:W-:Y:S01]  /*14510*/  LOP3.LUT R120, R117, 0xff, RZ, 0xc0, !PT ;  /* 0x000000ff75787812 */ /* 0x000fe200078ec0ff */
[C---:B------:R-:W-:Y:S01]  /*14520*/  HMMA.16816.F32 R72, R104.reuse, R110, R72 ;  /* 0x0000006e6848723c */ /* 0x040fe20000001848 */
[----:B------:R-:W1:Y:S04]  /*14530*/  LDSM.16.MT88.4 R116, [R184+0x11000] ;  /* 0x01100000b874783b */ /* 0x000e680000004200 */
[----:B------:R-:W-:Y:S01]  /*14540*/  PRMT R125, R125, 0x5410, R121 ;  /* 0x000054107d7d7816 */ /* 0x000fe20000000079 */
[C---:B--2---:R-:W-:Y:S05]  /*14550*/  HMMA.16816.F32 R76, R104.reuse, R112, R76 ;  /* 0x00000070684c723c */ /* 0x044fea000000184c */
[----:B------:R-:W-:Y:S01]  /*14560*/  PRMT R124, R120, 0x5410, R124 ;  /* 0x00005410787c7816 */ /* 0x000fe2000000007c */
[C---:B------:R-:W-:Y:S01]  /*14570*/  HMMA.16816.F32 R80, R104.reuse, R114, R80 ;  /* 0x000000726850723c */ /* 0x040fe20000001850 */
[----:B------:R-:W2:Y:S04]  /*14580*/  LDSM.16.MT88.4 R120, [R183+0x11000] ;  /* 0x01100000b778783b */ /* 0x000ea80000004200 */
[----:B------:R-:W-:Y:S02]  /*14590*/  SHF.R.U32.HI R109, RZ, 0x10, R0 ;  /* 0x00000010ff6d7819 */ /* 0x000fe40000011600 */
[----:B------:R-:W-:Y:S02]  /*145a0*/  LOP3.LUT R108, R2, 0xff, RZ, 0xc0, !PT ;  /* 0x000000ff026c7812 */ /* 0x000fe400078ec0ff */
[----:B------:R-:W3:Y:S02]  /*145b0*/  LDSM.16.MT88.4 R112, [R181+0xd800] ;  /* 0x00d80000b570783b */ /* 0x000ee40000004200 */
[--C-:B------:R-:W-:Y:S02]  /*145c0*/  SHF.R.U32.HI R0, RZ, 0x10, R2.reuse ;  /* 0x00000010ff007819 */ /* 0x100fe40000011602 */
[--C-:B------:R-:W-:Y:S02]  /*145d0*/  HSET2.LE.AND R138, R125, R146.reuse, PT ;  /* 0x000000927d8a7233 */ /* 0x100fe40003803000 */
[----:B------:R-:W-:Y:S02]  /*145e0*/  LOP3.LUT R137, R0, 0xff, RZ, 0xc0, !PT ;  /* 0x000000ff00897812 */ /* 0x000fe400078ec0ff */
[----:B------:R-:W-:Y:S02]  /*145f0*/  LOP3.LUT R0, R109, 0xff, RZ, 0xc0, !PT ;  /* 0x000000ff6d007812 */ /* 0x000fe400078ec0ff */
[--C-:B------:R-:W-:Y:S02]  /*14600*/  HSET2.LE.AND R139, R124, R146.reuse, PT ;  /* 0x000000927c8b7233 */ /* 0x100fe40003803000 */
[----:B------:R-:W-:Y:S02]  /*14610*/  LOP3.LUT R101, R2, 0xffff, RZ, 0xc0, !PT ;  /* 0x0000ffff02657812 */ /* 0x000fe400078ec0ff */
[----:B------:R-:W-:Y:S02]  /*14620*/  SHF.R.U32.HI R2, RZ, 0x18, R2 ;  /* 0x00000018ff027819 */ /* 0x000fe40000011602 */
[----:B------:R-:W-:Y:S02]  /*14630*/  SHF.R.U32.HI R101, RZ, 0x8, R101 ;  /* 0x00000008ff657819 */ /* 0x000fe40000011665 */
[----:B------:R-:W-:Y:S01]  /*14640*/  PRMT R137, R137, 0x5410, R2 ;  /* 0x0000541089897816 */ /* 0x000fe20000000002 */
[C---:B-1----:R-:W-:Y:S03]  /*14650*/  HMMA.16816.F32 R84, R104.reuse, R116, R84 ;  /* 0x000000746854723c */ /* 0x042fe60000001854 */
[----:B------:R-:W-:Y:S02]  /*14660*/  PRMT R101, R108, 0x5410, R101 ;  /* 0x000054106c657816 */ /* 0x000fe40000000065 */
[----:B------:R-:W-:Y:S01]  /*14670*/  F2FP.F16.F32.PACK_AB R2, R167, R176 ;  /* 0x000000b0a702723e */ /* 0x000fe200000000ff */
[C---:B------:R-:W-:Y:S01]  /*14680*/  HMMA.16816.F32 R88, R104.reuse, R118, R88 ;  /* 0x000000766858723c */ /* 0x040fe20000001858 */
[----:B------:R-:W1:Y:S04]  /*14690*/  LDSM.16.MT88.4 R116, [R182+0xd800] ;  /* 0x00d80000b674783b */ /* 0x000e680000004200 */
[--C-:B------:R-:W-:Y:S01]  /*146a0*/  HSET2.LE.AND R137, R137, R146.reuse, PT ;  /* 0x0000009289897233 */ /* 0x100fe20003803000 */
[C---:B--2---:R-:W-:Y:S06]  /*146b0*/  HMMA.16816.F32 R92, R104.reuse, R120, R92 ;  /* 0x00000078685c723c */ /* 0x044fec000000185c */
[----:B------:R-:W-:Y:S05]  /*146c0*/  HMMA.16816.F32 R96, R104, R122, R96 ;  /* 0x0000007a6860723c */ /* 0x000fea0000001860 */
[----:B----4-:R-:W-:Y:S05]  /*146d0*/  @!P3 HADD2 R136, -R152.H0_H0, -RZ.H0_H0 ;  /* 0xa00000ff9888b230 */ /* 0x010fea0000000900 */
[----:B------:R2:W-:Y:S01]  /*146e0*/  @!P3 STL.S16 [R1+0x3c], R136 ;  /* 0x00003c880100b387 */ /* 0x0005e20000100600 */
[----:B------:R-:W-:Y:S03]  /*146f0*/  PRMT R126, R136, 0x7610, R126 ;  /* 0x00007610887e7816 */ /* 0x000fe6000000007e */
[----:B------:R4:W5:Y:S01]  /*14700*/  LDL.S16 R211, [R1+0x20] ;  /* 0x0000200001d37983 */ /* 0x0009620000100600 */
[----:B------:R-:W-:Y:S02]  /*14710*/  @!P3 PRMT R152, R126, 0x5410, RZ ;  /* 0x000054107e98b816 */ /* 0x000fe400000000ff */
[----:B------:R-:W-:Y:S02]  /*14720*/  ISETP.LE.U32.AND P3, PT, R0, UR15, PT ;  /* 0x0000000f00007c0c */ /* 0x000fe4000bf63070 */
[----:B------:R-:W-:Y:S01]  /*14730*/  PRMT R0, R103, 0x5410, R102 ;  /* 0x0000541067007816 */ /* 0x000fe20000000066 */
[----:B------:R-:W-:Y:S01]  /*14740*/  STG.E.U16 desc[UR24][R168.64+0x52], R152 ;  /* 0x00005298a8007986 */ /* 0x000fe2000c101518 */
[----:B------:R-:W-:Y:S03]  /*14750*/  @!P5 PRMT R103, R247, 0x5410, RZ ;  /* 0x00005410f767d816 */ /* 0x000fe600000000ff */
[----:B------:R-:W-:Y:S04]  /*14760*/  STG.E.U16 desc[UR24][R172.64+0x50], R148 ;  /* 0x00005094ac007986 */ /* 0x000fe8000c101518 */
[----:B------:R-:W-:Y:S04]  /*14770*/  STG.E.U16 desc[UR24][R172.64+0x52], R147 ;  /* 0x00005293ac007986 */ /* 0x000fe8000c101518 */
[----:B------:R-:W-:Y:S01]  /*14780*/  STG.E.U16 desc[UR24][R168.64+0x60], R103 ;  /* 0x00006067a8007986 */ /* 0x000fe2000c101518 */
[----:B--2---:R-:W-:Y:S02]  /*14790*/  HSET2.LE.AND R136, R101, R146, PT ;  /* 0x0000009265887233 */ /* 0x004fe40003803000 */
[----:B------:R-:W-:Y:S02]  /*147a0*/  F2FP.F16.F32.PACK_AB R146, R179, R209 ;  /* 0x000000d1b392723e */ /* 0x000fe400000000ff */
[----:B------:R-:W-:Y:S02]  /*147b0*/  F2FP.F16.F32.PACK_AB R101, R177, R178 ;  /* 0x000000b2b165723e */ /* 0x000fe400000000ff */
[C---:B------:R-:W-:Y:S01]  /*147c0*/  PRMT R145, R146.reuse, 0x7632, R145 ;  /* 0x0000763292917816 */ /* 0x040fe20000000091 */
[----:B------:R-:W-:Y:S01]  /*147d0*/  @!P3 HADD2 R244, -R146.H0_H0, -RZ.H0_H0 ;  /* 0xa00000ff92f4b230 */ /* 0x000fe20000000900 */
[----:B------:R-:W-:Y:S02]  /*147e0*/  PRMT R144, R101, 0x7632, R144 ;  /* 0x0000763265907816 */ /* 0x000fe40000000090 */
[----:B------:R-:W-:Y:S01]  /*147f0*/  PRMT R104, R146, 0x5410, R145 ;  /* 0x0000541092687816 */ /* 0x000fe20000000091 */
[----:B------:R-:W-:Y:S01]  /*14800*/  @!P6 HADD2 R243, -R145.H0_H0, -RZ.H0_H0 ;  /* 0xa00000ff91f3e230 */ /* 0x000fe20000000900 */
[----:B------:R-:W-:Y:S02]  /*14810*/  LOP3.LUT R136, R136, R0, RZ, 0xc0, !PT ;  /* 0x0000000088887212 */ /* 0x000fe400078ec0ff */
[----:B------:R-:W-:Y:S02]  /*14820*/  LOP3.LUT R137, R137, R104, RZ, 0xc0, !PT ;  /* 0x0000006889897212 */ /* 0x000fe400078ec0ff */
[----:B------:R-:W-:Y:S02]  /*14830*/  PRMT R104, R101, 0x5410, R144 ;  /* 0x0000541065687816 */ /* 0x000fe40000000090 */
[----:B------:R-:W-:Y:S02]  /*14840*/  PRMT R0, R2, 0x7632, R0 ;  /* 0x0000763202007816 */ /* 0x000fe40000000000 */
[----:B------:R-:W-:Y:S02]  /*14850*/  LOP3.LUT R138, R138, R104, RZ, 0xc0, !PT ;  /* 0x000000688a8a7212 */ /* 0x000fe400078ec0ff */
[----:B------:R-:W-:Y:S02]  /*14860*/  PRMT R104, R2, 0x5410, R0 ;  /* 0x0000541002687816 */ /* 0x000fe40000000000 */
[----:B------:R-:W-:Y:S02]  /*14870*/  @!P3 PRMT R146, R244, 0x5410, RZ ;  /* 0x00005410f492b816 */ /* 0x000fe400000000ff */
[----:B------:R-:W-:Y:S02]  /*14880*/  LOP3.LUT R139, R139, R104, RZ, 0xc0, !PT ;  /* 0x000000688b8b7212 */ /* 0x000fe400078ec0ff */
[----:B------:R-:W-:Y:S05]  /*14890*/  @!P6 PRMT R145, R243, 0x5410, RZ ;  /* 0x00005410f391e816 */ /* 0x000fea00000000ff */
[C---:B---3--:R-:W-:Y:S01]  /*148a0*/  HMMA.16816.F32 R104, R136.reuse, R112, R4 ;  /* 0x000000708868723c */ /* 0x048fe20000001804 */
[----:B------:R-:W2:Y:S05]  /*148b0*/  LDSM.16.MT88.4 R4, [R182+0xf800] ;  /* 0x00f80000b604783b */ /* 0x000eaa0000004200 */
[C---:B------:R-:W-:Y:S03]  /*148c0*/  HMMA.16816.F32 R112, R136.reuse, R114, R8 ;  /* 0x000000728870723c */ /* 0x040fe60000001808 */
[----:B------:R-:W3:Y:S03]  /*148d0*/  LDSM.16.MT88.4 R8, [R184+0xf800] ;  /* 0x00f80000b808783b */ /* 0x000ee60000004200 */
[C---:B-1----:R-:W-:Y:S05]  /*148e0*/  HMMA.16816.F32 R108, R136.reuse, R116, R12 ;  /* 0x00000074886c723c */ /* 0x042fea000000180c */
[----:B------:R-:W1:Y:S01]  /*148f0*/  LDSM.16.MT88.4 R12, [R183+0xf800] ;  /* 0x00f80000b70c783b */ /* 0x000e620000004200 */
[C---:B------:R-:W-:Y:S06]  /*14900*/  HMMA.16816.F32 R120, R136.reuse, R118, R16 ;  /* 0x000000768878723c */ /* 0x040fec0000001810 */
[C---:B------:R-:W-:Y:S05]  /*14910*/  HMMA.16816.F32 R116, R136.reuse, R128, R20 ;  /* 0x000000808874723c */ /* 0x040fea0000001814 */
[----:B------:R-:W-:Y:S01]  /*14920*/  LOP3.LUT R16, R170, 0xff, RZ, 0xc0, !PT ;  /* 0x000000ffaa107812 */ /* 0x000fe200078ec0ff */
[C---:B------:R-:W-:Y:S03]  /*14930*/  HMMA.16816.F32 R128, R136.reuse, R130, R24 ;  /* 0x000000828880723c */ /* 0x040fe60000001818 */
[----:B------:R-:W-:Y:S02]  /*14940*/  ISETP.LE.U32.AND P0, PT, R16, UR15, PT ;  /* 0x0000000f10007c0c */ /* 0x000fe4000bf03070 */
[----:B------:R-:W4:Y:S01]  /*14950*/  LDSM.16.MT88.4 R16, [R181+0x11800] ;  /* 0x01180000b510783b */ /* 0x000f220000004200 */
[C---:B------:R-:W-:Y:S05]  /*14960*/  HMMA.16816.F32 R124, R136.reuse, R132, R28 ;  /* 0x00000084887c723c */ /* 0x040fea000000181c */
[----:B------:R-:W-:Y:S01]  /*14970*/  SHF.R.U32.HI R21, RZ, 0x10, R170 ;  /* 0x00000010ff157819 */ /* 0x000fe200000116aa */
[C---:B------:R-:W-:Y:S05]  /*14980*/  HMMA.16816.F32 R132, R136.reuse, R134, R32 ;  /* 0x000000868884723c */ /* 0x040fea0000001820 */
[----:B------:R-:W-:Y:S01]  /*14990*/  @!P0 HADD2 R242, -R101.H0_H0, -RZ.H0_H0 ;  /* 0xa00000ff65f28230 */ /* 0x000fe20000000900 */
[C---:B------:R-:W-:Y:S05]  /*149a0*/  HMMA.16816.F32 R36, R136.reuse, R140, R36 ;  /* 0x0000008c8824723c */ /* 0x040fea0000001824 */
[----:B------:R-:W-:Y:S01]  /*149b0*/  @!P0 PRMT R101, R242, 0x5410, RZ ;  /* 0x00005410f2658816 */ /* 0x000fe200000000ff */
[C---:B------:R-:W-:Y:S01]  /*149c0*/  HMMA.16816.F32 R40, R136.reuse, R142, R40 ;  /* 0x0000008e8828723c */ /* 0x040fe20000001828 */
[----:B------:R-:W-:Y:S04]  /*149d0*/  PLOP3.LUT P0, PT, PT, PT, UP0, 0x80, 0x0 ;  /* 0x000000000000781c */ /* 0x000fe80003f0f008 */
[----:B------:R-:W-:Y:S01]  /*149e0*/  LOP3.LUT R20, R170, 0xffff, RZ, 0xc0, !PT ;  /* 0x0000ffffaa147812 */ /* 0x000fe200078ec0ff */
[C---:B--2---:R-:W-:Y:S05]  /*149f0*/  HMMA.16816.F32 R44, R136.reuse, R4, R44 ;  /* 0x00000004882c723c */ /* 0x044fea000000182c */
[----:B------:R-:W-:Y:S01]  /*14a00*/  SHF.R.U32.HI R20, RZ, 0x8, R20 ;  /* 0x00000008ff147819 */ /* 0x000fe20000011614 */
[C---:B------:R-:W-:Y:S05]  /*14a10*/  HMMA.16816.F32 R48, R136.reuse, R6, R48 ;  /* 0x000000068830723c */ /* 0x040fea0000001830 */
[----:B------:R-:W-:Y:S01]  /*14a20*/  LOP3.LUT R20, R20, 0xffff, RZ, 0xc0, !PT ;  /* 0x0000ffff14147812 */ /* 0x000fe200078ec0ff */
[C---:B---3--:R-:W-:Y:S03]  /*14a30*/  HMMA.16816.F32 R52, R136.reuse, R8, R52 ;  /* 0x000000088834723c */ /* 0x048fe60000001834 */
[----:B------:R-:W-:Y:S02]  /*14a40*/  ISETP.LE.U32.AND P4, PT, R20, UR15, PT ;  /* 0x0000000f14007c0c */ /* 0x000fe4000bf83070 */
[----:B------:R-:W-:Y:S01]  /*14a50*/  LOP3.LUT R4, R21, 0xff, RZ, 0xc0, !PT ;  /* 0x000000ff15047812 */ /* 0x000fe200078ec0ff */
[C---:B------:R-:W-:Y:S01]  /*14a60*/  HMMA.16816.F32 R56, R136.reuse, R10, R56 ;  /* 0x0000000a8838723c */ /* 0x040fe20000001838 */
[----:B------:R-:W-:Y:S02]  /*14a70*/  LDSM.16.MT88.4 R8, [R184+0x11800] ;  /* 0x01180000b808783b */ /* 0x000fe40000004200 */
[----:B------:R-:W-:Y:S02]  /*14a80*/  ISETP.LE.U32.AND P5, PT, R4, UR15, PT ;  /* 0x0000000f04007c0c */ /* 0x000fe4000bfa3070 */
[----:B------:R-:W-:Y:S01]  /*14a90*/  SHF.R.U32.HI R170, RZ, 0x18, R170 ;  /* 0x00000018ffaa7819 */ /* 0x000fe200000116aa */
[C---:B-1----:R-:W-:Y:S03]  /*14aa0*/  HMMA.16816.F32 R60, R136.reuse, R12, R60 ;  /* 0x0000000c883c723c */ /* 0x042fe6000000183c */
[----:B------:R-:W1:Y:S02]  /*14ab0*/  LDSM.16.MT88.4 R4, [R182+0x11800] ;  /* 0x01180000b604783b */ /* 0x000e640000004200 */
[----:B------:R-:W-:Y:S01]  /*14ac0*/  @!P4 HADD2 R241, -R144.H0_H0, -RZ.H0_H0 ;  /* 0xa00000ff90f1c230 */ /* 0x000fe20000000900 */
[C---:B------:R-:W-:Y:S05]  /*14ad0*/  HMMA.16816.F32 R64, R136.reuse, R14, R64 ;  /* 0x0000000e8840723c */ /* 0x040fea0000001840 */
[----:B------:R-:W-:Y:S01]  /*14ae0*/  FADD.FTZ R20, R215, R175 ;  /* 0x000000afd7147221 */ /* 0x000fe20000010000 */
[C---:B----4-:R-:W-:Y:S05]  /*14af0*/  HMMA.16816.F32 R68, R136.reuse, R16, R68 ;  /* 0x000000108844723c */ /* 0x050fea0000001844 */
[----:B------:R-:W-:Y:S01]  /*14b00*/  FADD.FTZ R21, R234, R174 ;  /* 0x000000aeea157221 */ /* 0x000fe20000010000 */
[----:B------:R-:W-:Y:S01]  /*14b10*/  @!P4 PRMT R144, R241, 0x5410, RZ ;  /* 0x00005410f190c816 */ /* 0x000fe200000000ff */
[----:B------:R-:W-:Y:S01]  /*14b20*/  FADD.FTZ R13, R235, R20 ;  /* 0x00000014eb0d7221 */ /* 0x000fe20000010000 */
[C---:B------:R-:W-:Y:S03]  /*14b30*/  HMMA.16816.F32 R72, R136.reuse, R18, R72 ;  /* 0x000000128848723c */ /* 0x040fe60000001848 */
[----:B------:R-:W-:Y:S01]  /*14b40*/  FADD.FTZ R12, R232, R21 ;  /* 0x00000015e80c7221 */ /* 0x000fe20000010000 */
[----:B------:R-:W-:Y:S01]  /*14b50*/  FADD.FTZ R21, R233, R13 ;  /* 0x0000000de9157221 */ /* 0x000fe20000010000 */
[----:B------:R-:W-:Y:S02]  /*14b60*/  @!P5 HADD2 R240, -R2.H0_H0, -RZ.H0_H0 ;  /* 0xa00000ff02f0d230 */ /* 0x000fe40000000900 */
[----:B------:R-:W-:Y:S01]  /*14b70*/  FADD.FTZ R20, R231, R12 ;  /* 0x0000000ce7147221 */ /* 0x000fe20000010000 */
[----:B------:R-:W-:Y:S01]  /*14b80*/  FADD.FTZ R16, R221, R21 ;  /* 0x00000015dd107221 */ /* 0x000fe20000010000 */
[----:B------:R-:W2:Y:S02]  /*14b90*/  LDSM.16.MT88.4 R12, [R183+0x11800] ;  /* 0x01180000b70c783b */ /* 0x000ea40000004200 */
[----:B------:R-:W-:Y:S01]  /*14ba0*/  FADD.FTZ R20, R219, R20 ;  /* 0x00000014db147221 */ /* 0x000fe20000010000 */
[----:B------:R-:W-:Y:S01]  /*14bb0*/  FADD.FTZ R17, R220, R16 ;  /* 0x00000010dc117221 */ /* 0x000fe20000010000 */
[----:B------:R-:W-:Y:S02]  /*14bc0*/  @!P5 PRMT R2, R240, 0x5410, RZ ;  /* 0x00005410f002d816 */ /* 0x000fe400000000ff */
[----:B------:R-:W-:Y:S01]  /*14bd0*/  FADD.FTZ R16, R218, R20 ;  /* 0x00000014da107221 */ /* 0x000fe20000010000 */
[----:B------:R-:W-:Y:S03]  /*14be0*/  FADD.FTZ R17, R216, R17 ;  /* 0x00000011d8117221 */ /* 0x000fe60000010000 */
[----:B------:R-:W-:Y:S01]  /*14bf0*/  FADD.FTZ R16, R214, R16 ;  /* 0x00000010d6107221 */ /* 0x000fe20000010000 */
[C---:B-1----:R-:W-:Y:S03]  /*14c00*/  HMMA.16816.F32 R76, R136.reuse, R4, R76 ;  /* 0x00000004884c723c */ /* 0x042fe6000000184c */
[----:B------:R-:W-:Y:S03]  /*14c10*/  FADD.FTZ R16, R212, R16 ;  /* 0x00000010d4107221 */ /* 0x000fe60000010000 */
[C---:B------:R-:W-:Y:S05]  /*14c20*/  HMMA.16816.F32 R80, R136.reuse, R6, R80 ;  /* 0x000000068850723c */ /* 0x040fea0000001850 */
[----:B------:R-:W-:Y:S01]  /*14c30*/  FADD.FTZ R4, R217, R17 ;  /* 0x00000011d9047221 */ /* 0x000fe20000010000 */
[C---:B------:R-:W-:Y:S05]  /*14c40*/  HMMA.16816.F32 R84, R136.reuse, R8, R84 ;  /* 0x000000088854723c */ /* 0x040fea0000001854 */
[----:B------:R-:W-:Y:S01]  /*14c50*/  FADD.FTZ R4, R208, R4 ;  /* 0x00000004d0047221 */ /* 0x000fe20000010000 */
[C---:B------:R-:W-:Y:S06]  /*14c60*/  HMMA.16816.F32 R88, R136.reuse, R10, R88 ;  /* 0x0000000a8858723c */ /* 0x040fec0000001858 */
[C---:B--2---:R-:W-:Y:S06]  /*14c70*/  HMMA.16816.F32 R92, R136.reuse, R12, R92 ;  /* 0x0000000c885c723c */ /* 0x044fec000000185c */
[----:B------:R-:W-:Y:S05]  /*14c80*/  HMMA.16816.F32 R96, R136, R14, R96 ;  /* 0x0000000e8860723c */ /* 0x000fea0000001860 */
[----:B-----5:R-:W-:Y:S05]  /*14c90*/  @!P1 HADD2 R211, -R102.H0_H0, -RZ.H0_H0 ;  /* 0xa00000ff66d39230 */ /* 0x020fea0000000900 */
[----:B------:R-:W-:Y:S01]  /*14ca0*/  @!P1 STL.S16 [R1+0x20], R211 ;  /* 0x000020d301009387 */ /* 0x000fe20000100600 */
[----:B------:R-:W-:Y:S04]  /*14cb0*/  PRMT R22, R211, 0x7610, R22 ;  /* 0x00007610d3167816 */ /* 0x000fe80000000016 */
[----:B------:R-:W-:Y:S02]  /*14cc0*/  @!P1 PRMT R102, R22, 0x5410, RZ ;  /* 0x0000541016669816 */ /* 0x000fe400000000ff */
[----:B------:R-:W-:Y:S03]  /*14cd0*/  ISETP.LE.U32.AND P1, PT, R170, UR15, PT ;  /* 0x0000000faa007c0c */ /* 0x000fe6000bf23070 */
[----:B------:R1:W-:Y:S04]  /*14ce0*/  STG.E.U16 desc[UR24][R168.64+0x62], R102 ;  /* 0x00006266a8007986 */ /* 0x0003e8000c101518 */
[----:B------:R-:W-:Y:S04]  /*14cf0*/  STG.E.U16 desc[UR24][R172.64+0x60], R146 ;  /* 0x00006092ac007986 */ /* 0x000fe8000c101518 */
[----:B------:R-:W-:Y:S02]  /*14d00*/  STG.E.U16 desc[UR24][R172.64+0x62], R145 ;  /* 0x00006291ac007986 */ /* 0x000fe4000c101518 */
[----:B------:R-:W-:Y:S02]  /*14d10*/  @!P1 HADD2 R239, -R0.H0_H0, -RZ.H0_H0 ;  /* 0xa00000ff00ef9230 */ /* 0x000fe40000000900 */
[----:B------:R2:W-:Y:S03]  /*14d20*/  STG.E.U16 desc[UR24][R168.64+0x70], R101 ;  /* 0x00007065a8007986 */ /* 0x0005e6000c101518 */
[----:B------:R-:W-:Y:S01]  /*14d30*/  @!P1 PRMT R0, R239, 0x5410, RZ ;  /* 0x00005410ef009816 */ /* 0x000fe200000000ff */
[----:B------:R-:W-:Y:S01]  /*14d40*/  STG.E.U16 desc[UR24][R168.64+0x72], R144 ;  /* 0x00007290a8007986 */ /* 0x000fe2000c101518 */
[----:B------:R-:W-:Y:S03]  /*14d50*/  IADD3 R217, P1, R168, -0x80, RZ ;  /* 0xffffff80a8d97810 */ /* 0x000fe60007f3e0ff */
[----:B------:R3:W-:Y:S01]  /*14d60*/  STG.E.U16 desc[UR24][R172.64+0x72], R0 ;  /* 0x00007200ac007986 */ /* 0x0007e2000c101518 */
[----:B------:R-:W-:Y:S03]  /*14d70*/  IADD3.X R216, R169, -0x1, RZ, P1, !PT ;  /* 0xffffffffa9d87810 */ /* 0x000fe60000ffe4ff */
[----:B------:R4:W-:Y:S01]  /*14d80*/  STG.E.U16 desc[UR24][R172.64+0x70], R2 ;  /* 0x00007002ac007986 */ /* 0x0009e2000c101518 */
[----:B-1----:R-:W-:Y:S02]  /*14d90*/  IMAD.MOV.U32 R102, RZ, RZ, R3 ;  /* 0x000000ffff667224 */ /* 0x002fe400078e0003 */
[----:B--2---:R-:W-:Y:S02]  /*14da0*/  IMAD.MOV.U32 R101, RZ, RZ, R100 ;  /* 0x000000ffff657224 */ /* 0x004fe400078e0064 */
[----:B---3--:R-:W-:Y:S04]  /*14db0*/  FADD.FTZ R0, R209, R16 ;  /* 0x00000010d1007221 */ /* 0x008fe80000010000 */
[----:B------:R-:W-:Y:S01]  /*14dc0*/  FADD.FTZ R0, R179, R0 ;  /* 0x00000000b3007221 */ /* 0x000fe20000010000 */
[----:B----4-:R-:W-:Y:S03]  /*14dd0*/  FADD.FTZ R2, R210, R4 ;  /* 0x00000004d2027221 */ /* 0x010fe60000010000 */
[----:B------:R-:W-:Y:S01]  /*14de0*/  FADD.FTZ R0, R176, R0 ;  /* 0x00000000b0007221 */ /* 0x000fe20000010000 */
[----:B------:R-:W-:Y:S03]  /*14df0*/  FADD.FTZ R2, R178, R2 ;  /* 0x00000002b2027221 */ /* 0x000fe60000010000 */
[----:B------:R-:W-:Y:S01]  /*14e00*/  FADD.FTZ R0, R167, R0 ;  /* 0x00000000a7007221 */ /* 0x000fe20000010000 */
[----:B------:R-:W-:Y:S04]  /*14e10*/  FADD.FTZ R218, R177, R2 ;  /* 0x00000002b1da7221 */ /* 0x000fe80000010000 */
[----:B------:R3:W-:Y:S01]  /*14e20*/  STL [R1+0x4c], R0 ;  /* 0x00004c0001007387 */ /* 0x0007e20000100800 */
[----:B------:R-:W-:Y:S05]  /*14e30*/  @P0 BRA `(.L_x_1298) ;  /* 0xffffffb000700947 */ /* 0x000fea000383ffff */
.L_x_1297:
[----:B--2---:R-:W3:Y:S01]  /*14e40*/  LDL.LU R4, [R1+0x4c] ;  /* 0x00004c0001047983 */ /* 0x004ee20000300800 */
[----:B------:R-:W-:Y:S01]  /*14e50*/  ULDC UR4, c[0x0][0x38c] ;  /* 0x0000e30000047ab9 */ /* 0x000fe20000000800 */
[----:B------:R-:W-:Y:S01]  /*14e60*/  UMOV UR5, 0x400 ;  /* 0x0000040000057882 */ /* 0x000fe20000000000 */
[----:B------:R-:W-:Y:S01]  /*14e70*/  UISETP.NE.AND UP0, UPT, UR16, -0x1, UPT ;  /* 0xffffffff1000788c */ /* 0x000fe2000bf05270 */
[----:B------:R-:W1:Y:S01]  /*14e80*/  SHFL.BFLY PT, R2, R218, 0x2, 0x1f ;  /* 0x0c401f00da027f89 */ /* 0x000e6200000e0000 */
[----:B------:R-:W2:Y:S01]  /*14e90*/  S2R R137, SR_TID.X ;  /* 0x0000000000897919 */ /* 0x000ea20000002100 */
[----:B-1----:R-:W-:-:S05]  /*14ea0*/  FADD.FTZ R2, R2, R218 ;  /* 0x000000da02027221 */ /* 0x002fca0000010000 */
[----:B------:R-:W1:Y:S01]  /*14eb0*/  SHFL.BFLY PT, R5, R2, 0x1, 0x1f ;  /* 0x0c201f0002057f89 */ /* 0x000e6200000e0000 */
[----:B--2---:R-:W-:-:S04]  /*14ec0*/  SHF.R.S32.HI R138, RZ, 0x1f, R137 ;  /* 0x0000001fff8a7819 */ /* 0x004fc80000011489 */
[CC--:B------:R-:W-:Y:S02]  /*14ed0*/  LEA.HI R6, R138.reuse, R137.reuse, RZ, 0x2 ;  /* 0x000000898a067211 */ /* 0x0c0fe400078f10ff */
[----:B------:R-:W-:-:S04]  /*14ee0*/  LEA.HI R136, R138, R137, RZ, 0x5 ;  /* 0x000000898a887211 */ /* 0x000fc800078f28ff */
[----:B------:R-:W-:Y:S01]  /*14ef0*/  SHF.R.S32.HI R7, RZ, 0x5, R136 ;  /* 0x00000005ff077819 */ /* 0x000fe20000011488 */
[----:B-1----:R-:W-:Y:S01]  /*14f00*/  FADD.FTZ R101, R2, R5 ;  /* 0x0000000502657221 */ /* 0x002fe20000010000 */
[----:B------:R-:W-:Y:S02]  /*14f10*/  MOV R2, 0x3f800000 ;  /* 0x3f80000000027802 */ /* 0x000fe40000000f00 */
[----:B------:R-:W-:Y:S02]  /*14f20*/  SHF.R.S32.HI R5, RZ, 0x1f, R6 ;  /* 0x0000001fff057819 */ /* 0x000fe40000011406 */
[----:B------:R-:W-:-:S13]  /*14f30*/  FSETP.NE.FTZ.AND P3, PT, R101, RZ, PT ;  /* 0x000000ff6500720b */ /* 0x000fda0003f75000 */
[----:B------:R-:W1:Y:S02]  /*14f40*/  @P3 MUFU.RCP R2, R101 ;  /* 0x0000006500023308 */ /* 0x000e640000001000 */
[----:B-1----:R-:W-:-:S04]  /*14f50*/  FMUL.FTZ R2, R2, UR4 ;  /* 0x0000000402027c20 */ /* 0x002fc80008410000 */
        /* <DEDUP_REMOVED lines=58> */
[----:B---3--:R-:W1:Y:S02]  /*15300*/  SHFL.BFLY PT, R0, R4, 0x2, 0x1f ;  /* 0x0c401f0004007f89 */ /* 0x008e6400000e0000 */
[----:B-1----:R-:W-:-:S05]  /*15310*/  FADD.FTZ R0, R0, R4 ;  /* 0x0000000400007221 */ /* 0x002fca0000010000 */
[----:B------:R-:W1:Y:S02]  /*15320*/  SHFL.BFLY PT, R4, R0, 0x1, 0x1f ;  /* 0x0c201f0000047f89 */ /* 0x000e6400000e0000 */
[----:B-1----:R-:W-:Y:S01]  /*15330*/  FADD.FTZ R102, R0, R4 ;  /* 0x0000000400667221 */ /* 0x002fe20000010000 */
[----:B------:R-:W-:Y:S02]  /*15340*/  MOV R4, 0x3f800000 ;  /* 0x3f80000000047802 */ /* 0x000fe40000000f00 */
[----:B------:R-:W-:Y:S02]  /*15350*/  SHF.R.S32.HI R0, RZ, 0x2, R6 ;  /* 0x00000002ff007819 */ /* 0x000fe40000011406 */
[----:B------:R-:W-:Y:S02]  /*15360*/  FSETP.NE.FTZ.AND P0, PT, R102, RZ, PT ;  /* 0x000000ff6600720b */ /* 0x000fe40003f15000 */
[----:B------:R-:W-:Y:S02]  /*15370*/  LEA.HI R5, R5, R0, RZ, 0x3 ;  /* 0x0000000005057211 */ /* 0x000fe400078f18ff */
[----:B------:R-:W-:-:S02]  /*15380*/  LOP3.LUT R6, R6, 0x3ffffffc, RZ, 0xc0, !PT ;  /* 0x3ffffffc06067812 */ /* 0x000fc400078ec0ff */
[----:B------:R-:W-:Y:S02]  /*15390*/  LOP3.LUT R5, R5, 0xfffffff8, RZ, 0xc0, !PT ;  /* 0xfffffff805057812 */ /* 0x000fe400078ec0ff */
[----:B------:R-:W-:Y:S02]  /*153a0*/  IADD3 R6, -R6, R137, RZ ;  /* 0x0000008906067210 */ /* 0x000fe40007ffe1ff */
[----:B------:R-:W-:Y:S02]  /*153b0*/  IADD3 R21, R0, -R5, RZ ;  /* 0x8000000500157210 */ /* 0x000fe40007ffe0ff */
[----:B------:R-:W-:Y:S01]  /*153c0*/  LEA R103, R7, R6, 0x9 ;  /* 0x0000000607677211 */ /* 0x000fe200078e48ff */
[----:B------:R-:W1:Y:S01]  /*153d0*/  @P0 MUFU.RCP R4, R102 ;  /* 0x0000006600040308 */ /* 0x000e620000001000 */
[C---:B------:R-:W-:Y:S01]  /*153e0*/  FMUL.FTZ R6, R2.reuse, R105 ;  /* 0x0000006902067220 */ /* 0x040fe20000410000 */
[----:B------:R-:W-:Y:S01]  /*153f0*/  FMUL.FTZ R7, R2, R113 ;  /* 0x0000007102077220 */ /* 0x000fe20000410000 */
[----:B------:R-:W-:-:S02]  /*15400*/  LOP3.LUT R2, R21, 0x1, RZ, 0xc0, !PT ;  /* 0x0000000115027812 */ /* 0x000fc400078ec0ff */
[----:B------:R-:W-:Y:S02]  /*15410*/  R2P PR, R21, 0x6 ;  /* 0x0000000615007804 */ /* 0x000fe40000000000 */
[----:B------:R-:W-:Y:S02]  /*15420*/  ISETP.NE.U32.AND P4, PT, R2, 0x1, PT ;  /* 0x000000010200780c */ /* 0x000fe40003f85070 */
[----:B------:R-:W-:Y:S02]  /*15430*/  F2FP.F16.F32.PACK_AB R6, R6, R104 ;  /* 0x000000680606723e */ /* 0x000fe400000000ff */
[----:B------:R-:W-:Y:S01]  /*15440*/  F2FP.F16.F32.PACK_AB R7, R7, R112 ;  /* 0x000000700707723e */ /* 0x000fe200000000ff */
[----:B-1----:R-:W-:Y:S01]  /*15450*/  FMUL.FTZ R0, R4, UR4 ;  /* 0x0000000404007c20 */ /* 0x002fe20008410000 */
[----:B------:R-:W1:Y:S03]  /*15460*/  S2UR UR4, SR_CgaCtaId ;  /* 0x00000000000479c3 */ /* 0x000e660000008800 */
        /* <DEDUP_REMOVED lines=52> */
[----:B------:R-:W-:Y:S02]  /*157b0*/  MOV R4, 0x20 ;  /* 0x0000002000047802 */ /* 0x000fe40000000f00 */
[----:B------:R-:W-:Y:S02]  /*157c0*/  LEA.HI R0, R0, R0, RZ, 0x1d ;  /* 0x0000000000007211 */ /* 0x000fe400078fe8ff */
[----:B------:R-:W-:Y:S02]  /*157d0*/  F2FP.F16.F32.PACK_AB R5, R5, R106 ;  /* 0x0000006a0505723e */ /* 0x000fe400000000ff */
[----:B------:R-:W-:Y:S02]  /*157e0*/  LEA R0, R103, R0, 0x1 ;  /* 0x0000000067007211 */ /* 0x000fe400078e08ff */
[----:B------:R-:W-:-:S02]  /*157f0*/  SEL R4, R4, 0xffffffe0, !P1 ;  /* 0xffffffe004047807 */ /* 0x000fc40004800000 */
[----:B------:R-:W-:Y:S01]  /*15800*/  LEA R0, R0, UR4, 0x1 ;  /* 0x0000000400007c11 */ /* 0x000fe2000f8e08ff */
[----:B------:R-:W-:Y:S01]  /*15810*/  @UP0 ULDC.64 UR4, c[0x0][0x298] ;  /* 0x0000a60000040ab9 */ /* 0x000fe20000000a00 */
[----:B------:R-:W-:Y:S01]  /*15820*/  F2FP.F16.F32.PACK_AB R9, R9, R114 ;  /* 0x000000720909723e */ /* 0x000fe200000000ff */
[----:B------:R-:W-:Y:S01]  /*15830*/  @UP0 UIMAD.WIDE.U32 UR8, UR16, UR4, URZ ;  /* 0x00000004100802a5 */ /* 0x000fe2000f8e003f */
[C---:B------:R-:W-:Y:S01]  /*15840*/  IADD3 R2, R0.reuse, -0x10, RZ ;  /* 0xfffffff000027810 */ /* 0x040fe20007ffe0ff */
[----:B------:R1:W-:Y:S01]  /*15850*/  STS [R0], R6 ;  /* 0x0000000600007388 */ /* 0x0003e20000000800 */
[----:B------:R-:W-:Y:S01]  /*15860*/  @P4 IADD3 R2, R0, 0x10, RZ ;  /* 0x0000001000024810 */ /* 0x000fe20007ffe0ff */
[----:B------:R-:W-:Y:S01]  /*15870*/  @UP0 UIMAD UR6, UR16, UR5, UR9 ;  /* 0x00000005100602a4 */ /* 0x000fe2000f8e0209 */
        /* <DEDUP_REMOVED lines=9> */
[----:B------:R-:W-:Y:S02]  /*15910*/  PLOP3.LUT P1, PT, PT, PT, UP0, 0x80, 0x0 ;  /* 0x000000000000781c */ /* 0x000fe40003f2f008 */
[----:B------:R-:W-:-:S02]  /*15920*/  F2FP.F16.F32.PACK_AB R43, R37, R23 ;  /* 0x00000017252b723e */ /* 0x000fc400000000ff */
[----:B------:R-:W-:Y:S02]  /*15930*/  F2FP.F16.F32.PACK_AB R42, R39, R38 ;  /* 0x00000026272a723e */ /* 0x000fe400000000ff */
[----:B------:R-:W-:Y:S02]  /*15940*/  F2FP.F16.F32.PACK_AB R39, R45, R44 ;  /* 0x0000002c2d27723e */ /* 0x000fe400000000ff */
[----:B------:R-:W-:Y:S02]  /*15950*/  F2FP.F16.F32.PACK_AB R38, R47, R46 ;  /* 0x0000002e2f26723e */ /* 0x000fe400000000ff */
[----:B-1----:R-:W-:Y:S02]  /*15960*/  MOV R6, 0x40 ;  /* 0x0000004000067802 */ /* 0x002fe40000000f00 */
[----:B------:R-:W-:Y:S02]  /*15970*/  F2FP.F16.F32.PACK_AB R37, R49, R48 ;  /* 0x000000303125723e */ /* 0x000fe400000000ff */
[----:B--2---:R-:W-:-:S02]  /*15980*/  IADD3 R5, R0, R4, RZ ;  /* 0x0000000400057210 */ /* 0x004fc40007ffe0ff */
[----:B------:R-:W-:Y:S02]  /*15990*/  SEL R6, R6, 0xffffffc0, !P2 ;  /* 0xffffffc006067807 */ /* 0x000fe40005000000 */
[----:B------:R-:W-:Y:S01]  /*159a0*/  IADD3 R4, R4, R2, RZ ;  /* 0x0000000204047210 */ /* 0x000fe20007ffe0ff */
[----:B------:R1:W-:Y:S01]  /*159b0*/  STS [R5], R8 ;  /* 0x0000000805007388 */ /* 0x0003e20000000800 */
[-C--:B---3--:R-:W-:Y:S02]  /*159c0*/  IADD3 R7, R5, R6.reuse, RZ ;  /* 0x0000000605077210 */ /* 0x088fe40007ffe0ff */
[----:B----4-:R-:W-:Y:S01]  /*159d0*/  IADD3 R9, R0, R6, RZ ;  /* 0x0000000600097210 */ /* 0x010fe20007ffe0ff */
[----:B------:R-:W-:Y:S01]  /*159e0*/  STS [R5+0x400], R11 ;  /* 0x0004000b05007388 */ /* 0x000fe20000000800 */
[----:B------:R-:W-:Y:S02]  /*159f0*/  F2FP.F16.F32.PACK_AB R36, R36, R50 ;  /* 0x000000322424723e */ /* 0x000fe400000000ff */
[----:B------:R-:W-:Y:S01]  /*15a00*/  F2FP.F16.F32.PACK_AB R34, R34, R54 ;  /* 0x000000362222723e */ /* 0x000fe200000000ff */
[----:B------:R-:W-:Y:S01]  /*15a10*/  STS [R4], R10 ;  /* 0x0000000a04007388 */ /* 0x000fe20000000800 */
[----:B------:R-:W-:-:S02]  /*15a20*/  F2FP.F16.F32.PACK_AB R31, R31, R58 ;  /* 0x0000003a1f1f723e */ /* 0x000fc400000000ff */
        /* <DEDUP_REMOVED lines=8> */
[----:B-1----:R-:W-:-:S02]  /*15ab0*/  IADD3 R8, R6, R2, RZ ;  /* 0x0000000206087210 */ /* 0x002fc40007ffe0ff */
[----:B------:R-:W-:-:S03]  /*15ac0*/  IADD3 R6, R4, R6, RZ ;  /* 0x0000000604067210 */ /* 0x000fc60007ffe0ff */
[----:B------:R-:W-:Y:S04]  /*15ad0*/  STS [R8], R14 ;  /* 0x0000000e08007388 */ /* 0x000fe80000000800 */
[----:B------:R-:W-:Y:S04]  /*15ae0*/  STS [R8+0x400], R20 ;  /* 0x0004001408007388 */ /* 0x000fe80000000800 */
[----:B------:R1:W-:Y:S04]  /*15af0*/  STS [R7], R19 ;  /* 0x0000001307007388 */ /* 0x0003e80000000800 */
[----:B------:R2:W-:Y:S04]  /*15b00*/  STS [R7+0x400], R18 ;  /* 0x0004001207007388 */ /* 0x0005e80000000800 */
[----:B------:R-:W-:Y:S04]  /*15b10*/  STS [R6+0x400], R16 ;  /* 0x0004001006007388 */ /* 0x000fe80000000800 */
[----:B------:R3:W-:Y:S01]  /*15b20*/  STS [R6], R17 ;  /* 0x0000001106007388 */ /* 0x0007e20000000800 */
[----:B-1----:R-:W-:-:S02]  /*15b30*/  F2FP.F16.F32.PACK_AB R19, R77, R76 ;  /* 0x0000004c4d13723e */ /* 0x002fc400000000ff */
        /* <DEDUP_REMOVED lines=10> */
.L_x_1301:
        /* <DEDUP_REMOVED lines=23> */
.L_x_1302:
        /* <DEDUP_REMOVED lines=121> */
.L_x_1304:
[----:B------:R-:W-:Y:S05]  /*164e0*/  BSYNC B0 ;  /* 0x0000000000007941 */ /* 0x000fea0003800000 */
.L_x_1303:
        /* <DEDUP_REMOVED lines=38> */
.L_x_1306:
[----:B------:R-:W-:Y:S05]  /*16750*/  BSYNC B0 ;  /* 0x0000000000007941 */ /* 0x000fea0003800000 */
.L_x_1305:
        /* <DEDUP_REMOVED lines=24> */
.L_x_1308:
[----:B------:R-:W-:Y:S05]  /*168e0*/  BSYNC B0 ;  /* 0x0000000000007941 */ /* 0x000fea0003800000 */
.L_x_1307:
        /* <DEDUP_REMOVED lines=24> */
.L_x_1310:
[----:B------:R-:W-:Y:S05]  /*16a70*/  BSYNC B0 ;  /* 0x0000000000007941 */ /* 0x000fea0003800000 */
.L_x_1309:
        /* <DEDUP_REMOVED lines=23> */
.L_x_1311:
        /* <DEDUP_REMOVED lines=9> */
.L_x_1532:


//--------------------- .text._ZN5flash16flash_fwd_kernelI23Flash_fwd_kernel_traitsILi192ELi64ELi64ELi4ELb0ELb0EN7cutlass6half_tE19Flash_kernel_traitsILi192ELi64ELi64ELi4ES3_EELb0ELb0ELb1ELb0ELb0ELb0ELb1ELb0EEEvNS_16Flash_fwd_paramsE --------------------------
	.section	.text._ZN5flash16flash_fwd_kernelI23Flash_fwd_kernel_traitsILi192ELi64ELi64ELi4ELb0ELb0EN7cutlass6half_tE19Flash_kernel_traitsILi192ELi64ELi64ELi4ES3_EELb0ELb0ELb1ELb0ELb0ELb0ELb1ELb0EEEvNS_16Flash_fwd_paramsE,"ax",@progbits
	.align	128
        .global         _ZN5flash16flash_fwd_kernelI23Flash_fwd_kernel_traitsILi192ELi64ELi64ELi4ELb0ELb0EN7cutlass6half_tE19Flash_kernel_traitsILi192ELi64ELi64ELi4ES3_EELb0ELb0ELb1ELb0ELb0ELb0ELb1ELb0EEEvNS_16Flash_fwd_paramsE
        .type           _ZN5flash16flash_fwd_kernelI23Flash_fwd_kernel_traitsILi192ELi64ELi64ELi4ELb0ELb0EN7cutlass6half_tE19Flash_kernel_traitsILi192ELi64ELi64ELi4ES3_EELb0ELb0ELb1ELb0ELb0ELb0ELb1ELb0EEEvNS_16Flash_fwd_paramsE,@function
        .size           _ZN5flash16flash_fwd_kernelI23Flash_fwd_kernel_traitsILi192ELi64ELi64ELi4ELb0ELb0EN7cutlass6half_tE19Flash_kernel_traitsILi192ELi64ELi64ELi4ES3_EELb0ELb0ELb1ELb0ELb0ELb0ELb1ELb0EEEvNS_16Flash_fwd_paramsE,(.L_x_1533 - _ZN5flash16flash_fwd_kernelI23Flash_fwd_kernel_traitsILi192ELi64ELi64ELi4ELb0ELb0EN7cutlass6half_tE19Flash_kernel_traitsILi192ELi64ELi64ELi4ES3_EELb0ELb0ELb1ELb0ELb0ELb0ELb1ELb0EEEvNS_16Flash_fwd_paramsE)
        .other          _ZN5flash16flash_fwd_kernelI23Flash_fwd_kernel_traitsILi192ELi64ELi64ELi4ELb0ELb0EN7cutlass6half_tE19Flash_kernel_traitsILi192ELi64ELi64ELi4ES3_EELb0ELb0ELb1ELb0ELb0ELb0ELb1ELb0EEEvNS_16Flash_fwd_paramsE,@"STO_CUDA_ENTRY STV_DEFAULT"
_ZN5flash16flash_fwd_kernelI23Flash_fwd_kernel_traitsILi192ELi64ELi64ELi4ELb0ELb0EN7cutlass6half_tE19Flash_kernel_traitsILi192ELi64ELi64ELi4ES3_EELb0ELb0ELb1ELb0ELb0ELb0ELb1ELb0EEEvNS_16Flash_fwd_paramsE:
.text._ZN5flash16flash_fwd_kernelI23Flash_fwd_kernel_traitsILi192ELi64ELi64ELi4ELb0ELb0EN7cutlass6half_tE19Flash_kernel_traitsILi192ELi64ELi64ELi4ES3_EELb0ELb0ELb1ELb0ELb0ELb0ELb1ELb0EEEvNS_16Flash_fwd_paramsE:
        /* <DEDUP_REMOVED lines=55> */
.L_x_1312:
[----:B------:R-:W-:-:S03]  /*0370*/  ULDC UR7, c[0x0][0x2c8] ;  /* 0x0000b20000077ab9 */ /* 0x000fc60000000800 */
.L_x_1313:
        /* <DEDUP_REMOVED lines=47> */
[----:B------:R-:W-:Y:S01]  /*0670*/  USHF.R.S32.HI UR11, URZ, 0x1f, UR27 ;  /* 0x0000001f3f0b7899 */ /* 0x000fe2000801141b */
[----:B------:R-:W-:Y:S01]  /*0680*/  IMAD.U32 R15, RZ, RZ, UR14 ;  /* 0x0000000eff0f7e24 */ /* 0x000fe2000f8e00ff */
[----:B------:R-:W-:Y:S01]  /*0690*/  UISETP.NE.AND UP2, UPT, UR8, URZ, UPT ;  /* 0x0000003f0800728c */ /* 0x000fe2000bf45270 */
[----:B------:R-:W-:Y:S01]  /*06a0*/  LEA.HI R16, R3, R4, RZ, 0x3 ;  /* 0x0000000403107211 */ /* 0x000fe200078f18ff */
[----:B------:R-:W-:Y:S01]  /*06b0*/  UIADD3 UR15, -UR21, UR15, URZ ;  /* 0x0000000f150f7290 */ /* 0x000fe2000fffe13f */
[----:B------:R-:W-:Y:S01]  /*06c0*/  BSSY B0, `(.L_x_1315) ;  /* 0x0000051000007945 */ /* 0x000fe20003800000 */
[----:B------:R-:W-:Y:S01]  /*06d0*/  UMOV UR24, URZ ;  /* 0x0000003f00187c82 */ /* 0x000fe20008000000 */
        /* <DEDUP_REMOVED lines=20> */
[----:B------:R-:W-:Y:S01]  /*0820*/  @UP2 ULDC.64 UR4, c[0x0][0x2c0] ;  /* 0x0000b00000042ab9 */ /* 0x000fe20000000a00 */
[----:B------:R-:W-:Y:S01]  /*0830*/  @!UP2 ULDC UR8, c[0x0][0x2c4] ;  /* 0x0000b1000008aab9 */ /* 0x000fe20000000800 */
[----:B------:R-:W-:Y:S01]  /*0840*/  @UP2 UIMAD UR12, UR5, UR4, URZ ;  /* 0x00000004050c22a4 */ /* 0x000fe2000f8e023f */
[----:B------:R-:W-:Y:S01]  /*0850*/  ISETP.GE.AND P2, PT, R5, UR15, PT ;  /* 0x0000000f05007c0c */ /* 0x000fe2000bf46270 */
[----:B------:R-:W-:Y:S01]  /*0860*/  @UP2 UMOV UR9, 0x1 ;  /* 0x0000000100092882 */ /* 0x000fe20000000000 */
[----:B------:R-:W-:Y:S01]  /*0870*/  ULDC.64 UR4, c[0x0][0x2a0] ;  /* 0x0000a80000047ab9 */ /* 0x000fe20000000a00 */
[----:B------:R-:W-:Y:S01]  /*0880*/  @UP1 UIMAD UR7, UR13, UR7, UR17 ;  /* 0x000000070d0712a4 */ /* 0x000fe2000f8e0211 */
[----:B------:R-:W-:Y:S01]  /*0890*/  IMAD.U32 R10, RZ, RZ, UR4 ;  /* 0x00000004ff0a7e24 */ /* 0x000fe2000f8e00ff */
[----:B------:R-:W-:Y:S01]  /*08a0*/  UIMAD UR11, UR11, UR4, URZ ;  /* 0x000000040b0b72a4 */ /* 0x000fe2000f8e023f */
[----:B------:R-:W-:Y:S01]  /*08b0*/  ISETP.GE.AND P1, PT, R4, UR15, PT ;  /* 0x0000000f04007c0c */ /* 0x000fe2000bf26270 */
[----:B------:R-:W-:Y:S01]  /*08c0*/  @UP0 ULDC UR8, c[0x0][0x2e4] ;  /* 0x0000b90000080ab9 */ /* 0x000fe20000000800 */
[----:B------:R-:W-:Y:S01]  /*08d0*/  @!UP2 ULDC UR4, c[0x0][0x270] ;  /* 0x00009c000004aab9 */ /* 0x000fe20000000800 */
[----:B------:R-:W-:Y:S01]  /*08e0*/  @UP1 UMOV UR20, UR16 ;  /* 0x0000001000141c82 */ /* 0x000fe20008000000 */
[----:B------:R-:W-:Y:S01]  /*08f0*/  @!UP2 UIMAD UR9, UR8, UR4, URZ ;  /* 0x000000040809a2a4 */ /* 0x000fe2000f8e023f */
[C---:B------:R-:W-:Y:S01]  /*0900*/  VIADD R7, R8.reuse, 0x40 ;  /* 0x0000004008077836 */ /* 0x040fe20000000000 */
[----:B------:R-:W-:Y:S01]  /*0910*/  @!UP3 ULDC UR16, c[0x0][0x2c4] ;  /* 0x0000b1000010bab9 */ /* 0x000fe20000000800 */
[----:B------:R-:W-:Y:S01]  /*0920*/  @!UP1 UIADD3 UR7, UR19, UR6, URZ ;  /* 0x0000000613079290 */ /* 0x000fe2000fffe03f */
[C---:B------:R-:W-:Y:S01]  /*0930*/  IADD3 R6, R8.reuse, 0x80, RZ ;  /* 0x0000008008067810 */ /* 0x040fe20007ffe0ff */
        /* <DEDUP_REMOVED lines=18> */
[----:B------:R-:W-:Y:S01]  /*0a60*/  UMOV UR25, URZ ;  /* 0x0000003f00197c82 */ /* 0x000fe20008000000 */
        /* <DEDUP_REMOVED lines=22> */
.L_x_1316:
[----:B------:R-:W-:Y:S05]  /*0bd0*/  BSYNC B0 ;  /* 0x0000000000007941 */ /* 0x000fea0003800000 */
.L_x_1315:
        /* <DEDUP_REMOVED lines=22> */
.L_x_1318:
[----:B------:R-:W-:Y:S05]  /*0d40*/  BSYNC B0 ;  /* 0x0000000000007941 */ /* 0x000fea0003800000 */
.L_x_1317:
        /* <DEDUP_REMOVED lines=22> */
.L_x_1320:
[----:B------:R-:W-:Y:S05]  /*0eb0*/  BSYNC B0 ;  /* 0x0000000000007941 */ /* 0x000fea0003800000 */
.L_x_1319:
        /* <DEDUP_REMOVED lines=23> */
.L_x_1322:
[----:B------:R-:W-:Y:S05]  /*1030*/  BSYNC B0 ;  /* 0x0000000000007941 */ /* 0x000fea0003800000 */
.L_x_1321:
        /* <DEDUP_REMOVED lines=10> */
.L_x_1324:
[----:B------:R-:W-:Y:S05]  /*10e0*/  BSYNC B0 ;  /* 0x0000000000007941 */ /* 0x000fea0003800000 */
.L_x_1323:
        /* <DEDUP_REMOVED lines=10> */
.L_x_1326:
[----:B------:R-:W-:Y:S05]  /*1190*/  BSYNC B0 ;  /* 0x0000000000007941 */ /* 0x000fea0003800000 */
.L_x_1325:
        /* <DEDUP_REMOVED lines=10> */
.L_x_1328:
[----:B------:R-:W-:Y:S05]  /*1240*/  BSYNC B0 ;  /* 0x0000000000007941 */ /* 0x000fea0003800000 */
.L_x_1327:
        /* <DEDUP_REMOVED lines=10> */
.L_x_1314:
[----:B------:R-:W1:Y:S01]  /*12f0*/  LDC R0, c[0x0][0x278] ;  /* 0x00009e00ff007b82 */ /* 0x000e620000000800 */
[----:B------:R-:W2:Y:S01]  /*1300*/  S2R R3, SR_CTAID.Z ;  /* 0x0000000000037919 */ /* 0x000ea20000002700 */
[----:B------:R-:W-:Y:S01]  /*1310*/  UISETP.NE.AND UP0, UPT, UR13, -0x1, UPT ;  /* 0xffffffff0d00788c */ /* 0x000fe2000bf05270 */
[----:B------:R-:W-:Y:S01]  /*1320*/  SHF.R.S32.HI R11, RZ, 0x1f, R4 ;  /* 0x0000001fff0b7819 */ /* 0x000fe20000011404 */
        /* <DEDUP_REMOVED lines=26> */
[----:B-1----:R-:W-:Y:S02]  /*14d0*/  IMAD.MOV R5, RZ, RZ, -R7 ;  /* 0x000000ffff057224 */ /* 0x002fe400078e0a07 */
[----:B------:R-:W-:Y:S02]  /*14e0*/  IMAD.MOV.U32 R6, RZ, RZ, RZ ;  /* 0x000000ffff067224 */ /* 0x000fe400078e00ff */
        /* <DEDUP_REMOVED lines=32> */
.L_x_1329:
        /* <DEDUP_REMOVED lines=14> */
[----:B------:R-:W-:Y:S02]  /*17d0*/  ISETP.NE.AND P3, PT, R0, RZ, PT ;  /* 0x000000ff0000720c */ /* 0x000fe40003f65270 */
[----:B------:R-:W-:Y:S02]  /*17e0*/  SHF.R.S32.HI R235, RZ, 0x1f, R234 ;  /* 0x0000001fffeb7819 */ /* 0x000fe400000114ea */
[----:B------:R-:W-:Y:S02]  /*17f0*/  LEA.HI R6, R11, R4, RZ, 0x6 ;  /* 0x000000040b067211 */ /* 0x000fe400078f30ff */
[----:B------:R-:W-:Y:S01]  /*1800*/  SHF.R.S32.HI R9, RZ, 0x1f, R8 ;  /* 0x0000001fff097819 */ /* 0x000fe20000011408 */
        /* <DEDUP_REMOVED lines=13> */
.L_x_1330:
        /* <DEDUP_REMOVED lines=78> */
.L_x_1332:
[----:B------:R-:W-:Y:S05]  /*1dc0*/  BSYNC B0 ;  /* 0x0000000000007941 */ /* 0x000fea0003800000 */
.L_x_1331:
        /* <DEDUP_REMOVED lines=43> */
.L_x_1334:
[----:B------:R-:W-:Y:S05]  /*2080*/  BSYNC B0 ;  /* 0x0000000000007941 */ /* 0x000fea0003800000 */
.L_x_1333:
        /* <DEDUP_REMOVED lines=43> */
.L_x_1336:
[----:B------:R-:W-:Y:S05]  /*2340*/  BSYNC B0 ;  /* 0x0000000000007941 */ /* 0x000fea0003800000 */
.L_x_1335:
        /* <DEDUP_REMOVED lines=39> */
.L_x_1338:
[----:B------:R-:W-:Y:S05]  /*25c0*/  BSYNC B0 ;  /* 0x0000000000007941 */ /* 0x000fea0003800000 */
.L_x_1337:
        /* <DEDUP_REMOVED lines=52> */
.L_x_1340:
[----:B------:R-:W-:Y:S05]  /*2910*/  BSYNC B0 ;  /* 0x0000000000007941 */ /* 0x000fea0003800000 */
.L_x_1339:
        /* <DEDUP_REMOVED lines=36> */
.L_x_1342:
[----:B------:R-:W-:Y:S05]  /*2b60*/  BSYNC B0 ;  /* 0x0000000000007941 */ /* 0x000fea0003800000 */
.L_x_1341:
        /* <DEDUP_REMOVED lines=45> */
.L_x_1344:
[----:B------:R-:W-:Y:S05]  /*2e40*/  BSYNC B0 ;  /* 0x0000000000007941 */ /* 0x000fea0003800000 */
.L_x_1343:
        /* <DEDUP_REMOVED lines=36> */
.L_x_1346:
[----:B------:R-:W-:Y:S05]  /*3090*/  BSYNC B0 ;  /* 0x0000000000007941 */ /* 0x000fea0003800000 */
.L_x_1345:
        /* <DEDUP_REMOVED lines=9> */
[----:B-1234-:R-:W-:Y:S01]  /*3130*/  LEA.HI R6, R11, R4, RZ, 0x5 ;  /* 0x000000040b067211 */ /* 0x01efe200078f28ff */
[----:B------:R-:W-:Y:S01]  /*3140*/  IMAD.U32 R13, RZ, RZ, UR17 ;  /* 0x00000011ff0d7e24 */ /* 0x000fe2000f8e00ff */
[----:B------:R-:W-:Y:S01]  /*3150*/  UIMAD UR10, UR30, UR29, UR10 ;  /* 0x0000001d1e0a72a4 */ /* 0x000fe2000f8e020a */
[----:B------:R-:W-:Y:S01]  /*3160*/  IMAD.MOV.U32 R232, RZ, RZ, R224 ;  /* 0x000000ffffe87224 */ /* 0x000fe200078e00e0 */
[----:B------:R-:W-:Y:S01]  /*3170*/  SHF.R.S32.HI R105, RZ, 0x5, R6 ;  /* 0x00000005ff697819 */ /* 0x000fe20000011406 */
[----:B------:R-:W-:Y:S01]  /*3180*/  IMAD.SHL.U32 R7, R12, 0x40, RZ ;  /* 0x000000400c077824 */ /* 0x000fe200078e00ff */
[----:B------:R-:W-:Y:S01]  /*3190*/  BSSY B0, `(.L_x_1347) ;  /* 0x000002b000007945 */ /* 0x000fe20003800000 */
[----:B------:R-:W-:Y:S01]  /*31a0*/  IMAD.WIDE.U32 R12, R13, UR29, R232 ;  /* 0x0000001d0d0c7c25 */ /* 0x000fe2000f8e00e8 */
[----:B------:R-:W-:-:S02]  /*31b0*/  ISETP.GE.AND P5, PT, R10, UR16, PT ;  /* 0x000000100a007c0c */ /* 0x000fc4000bfa6270 */
[----:B------:R-:W-:Y:S01]  /*31c0*/  LOP3.LUT R0, R0, 0xfffffe00, R7, 0xf8, !PT ;  /* 0xfffffe0000007812 */ /* 0x000fe200078ef807 */
[----:B------:R-:W-:Y:S02]  /*31d0*/  IMAD R201, R20, 0x200, R201 ;  /* 0x0000020014c97824 */ /* 0x000fe400078e02c9 */
        /* <DEDUP_REMOVED lines=38> */
.L_x_1348:
[----:B------:R-:W-:Y:S05]  /*3440*/  BSYNC B0 ;  /* 0x0000000000007941 */ /* 0x000fea0003800000 */
.L_x_1347:
        /* <DEDUP_REMOVED lines=39> */
.L_x_1350:
[----:B------:R-:W-:Y:S05]  /*36c0*/  BSYNC B0 ;  /* 0x0000000000007941 */ /* 0x000fea0003800000 */
.L_x_1349:
        /* <DEDUP_REMOVED lines=38> */
.L_x_1352:
[----:B------:R-:W-:Y:S05]  /*3930*/  BSYNC B0 ;  /* 0x0000000000007941 */ /* 0x000fea0003800000 */
.L_x_1351:
        /* <DEDUP_REMOVED lines=39> */
.L_x_1354:
[----:B------:R-:W-:Y:S05]  /*3bb0*/  BSYNC B0 ;  /* 0x0000000000007941 */ /* 0x000fea0003800000 */
.L_x_1353:
        /* <DEDUP_REMOVED lines=14> */
[----:B------:R-:W4:Y:S01]  /*3ca0*/  LDSM.16.M88.4 R76, [R201+0x7000] ;  /* 0x00700000c94c783b */ /* 0x000f220000000200 */
        /* <DEDUP_REMOVED lines=15> */
[----:B------:R-:W-:Y:S01]  /*3da0*/  LDSM.16.M88.4 R20, [R195+0x6000] ;  /* 0x00600000c314783b */ /* 0x000fe20000000200 */
[----:B------:R-:W-:Y:S01]  /*3db0*/  IMAD R197, R5, 0x2, R200 ;  /* 0x0000000205c57824 */ /* 0x000fe200078e02c8 */
[----:B------:R-:W-:Y:S01]  /*3dc0*/  UISETP.GT.AND UP0, UPT, UR17, UR12, UPT ;  /* 0x0000000c1100728c */ /* 0x000fe2000bf04270 */
[----:B------:R-:W-:Y:S01]  /*3dd0*/  IMAD.U32 R220, RZ, RZ, UR24 ;  /* 0x00000018ffdc7e24 */ /* 0x000fe2000f8e00ff */
[----:B------:R-:W3:Y:S01]  /*3de0*/  LDSM.16.M88.4 R68, [R198] ;  /* 0x00000000c644783b */ /* 0x000ee20000000200 */
        /* <DEDUP_REMOVED lines=13> */
[----:B------:R-:W-:Y:S01]  /*3ec0*/  LDSM.16.M88.4 R60, [R188] ;  /* 0x00000000bc3c783b */ /* 0x000fe20000000200 */
[C---:B------:R-:W-:Y:S02]  /*3ed0*/  VIADD R183, R199.reuse, 0x4000 ;  /* 0x00004000c7b77836 */ /* 0x040fe40000000000 */
[C---:B------:R-:W-:Y:S01]  /*3ee0*/  VIADD R182, R199.reuse, 0x4800 ;  /* 0x00004800c7b67836 */ /* 0x040fe20000000000 */
[----:B------:R-:W-:Y:S01]  /*3ef0*/  LDSM.16.M88.4 R80, [R195+0x6800] ;  /* 0x00680000c350783b */ /* 0x000fe20000000200 */
        /* <DEDUP_REMOVED lines=23> */
[C---:B------:R-:W-:Y:S01]  /*4070*/  HMMA.16816.F32 R52, R28.reuse, R66, R52 ;  /* 0x000000421c34723c */ /* 0x040fe20000001834 */
[----:B------:R-:W2:Y:S05]  /*4080*/  LDSM.16.M88.4 R64, [R201+0x8000] ;  /* 0x00800000c940783b */ /* 0x000eaa0000000200 */
[C---:B------:R-:W-:Y:S06]  /*4090*/  HMMA.16816.F32 R48, R28.reuse, R56, R48 ;  /* 0x000000381c30723c */ /* 0x040fec0000001830 */
[C---:B------:R-:W-:Y:S01]  /*40a0*/  HMMA.16816.F32 R76, R28.reuse, R58, R76 ;  /* 0x0000003a1c4c723c */ /* 0x040fe2000000184c */
[----:B------:R-:W-:Y:S05]  /*40b0*/  LDSM.16.M88.4 R56, [R188+0x1800] ;  /* 0x00180000bc38783b */ /* 0x000fea0000000200 */
[C---:B-----5:R-:W-:Y:S06]  /*40c0*/  HMMA.16816.F32 R72, R28.reuse, R44, R72 ;  /* 0x0000002c1c48723c */ /* 0x060fec0000001848 */
[----:B------:R-:W-:Y:S01]  /*40d0*/  HMMA.16816.F32 R12, R28, R46, R12 ;  /* 0x0000002e1c0c723c */ /* 0x000fe2000000180c */
[----:B------:R-:W3:Y:S04]  /*40e0*/  LDSM.16.M88.4 R44, [R188+0x800] ;  /* 0x00080000bc2c783b */ /* 0x000ee80000000200 */
[----:B------:R-:W4:Y:S01]  /*40f0*/  LDSM.16.M88.4 R28, [R188+0x1000] ;  /* 0x00100000bc1c783b */ /* 0x000f220000000200 */
        /* <DEDUP_REMOVED lines=12> */
[----:B------:R-:W1:Y:S01]  /*41c0*/  LDSM.16.M88.4 R40, [R199+0x2000] ;  /* 0x00200000c728783b */ /* 0x000e620000000200 */
[C---:B--2---:R-:W-:Y:S06]  /*41d0*/  HMMA.16816.F32 R16, R20.reuse, R64, R16 ;  /* 0x000000401410723c */ /* 0x044fec0000001810 */
[----:B------:R-:W-:Y:S01]  /*41e0*/  HMMA.16816.F32 R24, R20, R66, R24 ;  /* 0x000000421418723c */ /* 0x000fe20000001818 */
[----:B------:R-:W-:Y:S05]  /*41f0*/  LDSM.16.M88.4 R64, [R202+0x4000] ;  /* 0x00400000ca40783b */ /* 0x000fea0000000200 */
[C---:B---3--:R-:W-:Y:S06]  /*4200*/  HMMA.16816.F32 R32, R36.reuse, R44, R32 ;  /* 0x0000002c2420723c */ /* 0x048fec0000001820 */
[C---:B------:R-:W-:Y:S01]  /*4210*/  HMMA.16816.F32 R52, R36.reuse, R46, R52 ;  /* 0x0000002e2434723c */ /* 0x040fe20000001834 */
[----:B------:R-:W-:Y:S05]  /*4220*/  LDSM.16.M88.4 R44, [R195+0x8000] ;  /* 0x00800000c32c783b */ /* 0x000fea0000000200 */
[C---:B----4-:R-:W-:Y:S06]  /*4230*/  HMMA.16816.F32 R48, R36.reuse, R28, R48 ;  /* 0x0000001c2430723c */ /* 0x050fec0000001830 */
[C---:B------:R-:W-:Y:S01]  /*4240*/  HMMA.16816.F32 R76, R36.reuse, R30, R76 ;  /* 0x0000001e244c723c */ /* 0x040fe2000000184c */
[----:B------:R-:W2:Y:S05]  /*4250*/  LDSM.16.M88.4 R28, [R198+0x2000] ;  /* 0x00200000c61c783b */ /* 0x000eaa0000000200 */
[C---:B------:R-:W-:Y:S06]  /*4260*/  HMMA.16816.F32 R72, R36.reuse, R56, R72 ;  /* 0x000000382448723c */ /* 0x040fec0000001848 */
        /* <DEDUP_REMOVED lines=11> */
[----:B------:R-:W5:Y:S05]  /*4320*/  LDSM.16.M88.4 R60, [R199+0x3800] ;  /* 0x00380000c73c783b */ /* 0x000f6a0000000200 */
[C---:B--2---:R-:W-:Y:S06]  /*4330*/  HMMA.16816.F32 R16, R28.reuse, R44, R16 ;  /* 0x0000002c1c10723c */ /* 0x044fec0000001810 */
[----:B------:R-:W-:Y:S01]  /*4340*/  HMMA.16816.F32 R24, R28, R46, R24 ;  /* 0x0000002e1c18723c */ /* 0x000fe20000001818 */
[----:B------:R-:W-:Y:S05]  /*4350*/  LDSM.16.M88.4 R44, [R200+0x4000] ;  /* 0x00400000c82c783b */ /* 0x000fea0000000200 */
[C---:B---3--:R-:W-:Y:S06]  /*4360*/  HMMA.16816.F32 R72, R20.reuse, R56, R72 ;  /* 0x000000381448723c */ /* 0x048fec0000001848 */
[----:B------:R-:W-:Y:S01]  /*4370*/  HMMA.16816.F32 R68, R20, R58, R68 ;  /* 0x0000003a1444723c */ /* 0x000fe20000001844 */
[----:B------:R-:W2:Y:S04]  /*4380*/  LDSM.16.M88.4 R20, [R201+0xa000] ;  /* 0x00a00000c914783b */ /* 0x000ea80000000200 */
[----:B------:R-:W-:Y:S01]  /*4390*/  LDSM.16.M88.4 R56, [R195+0x9800] ;  /* 0x00980000c338783b */ /* 0x000fe20000000200 */
[C---:B----4-:R-:W-:Y:S06]  /*43a0*/  HMMA.16816.F32 R32, R12.reuse, R36, R32 ;  /* 0x000000240c20723c */ /* 0x050fec0000001820 */
[C---:B------:R-:W-:Y:S01]  /*43b0*/  HMMA.16816.F32 R52, R12.reuse, R38, R52 ;  /* 0x000000260c34723c */ /* 0x040fe20000001834 */
[----:B------:R-:W-:Y:S05]  /*43c0*/  LDSM.16.M88.4 R36, [R199+0x4000] ;  /* 0x00400000c724783b */ /* 0x000fea0000000200 */
[C---:B-1----:R-:W-:Y:S06]  /*43d0*/  HMMA.16816.F32 R48, R12.reuse, R8, R48 ;  /* 0x000000080c30723c */ /* 0x042fec0000001830 */
[----:B------:R-:W-:Y:S01]  /*43e0*/  HMMA.16816.F32 R76, R12, R10, R76 ;  /* 0x0000000a0c4c723c */ /* 0x000fe2000000184c */
[----:B------:R-:W1:Y:S05]  /*43f0*/  LDSM.16.M88.4 R8, [R195+0x9000] ;  /* 0x00900000c308783b */ /* 0x000e6a0000000200 */
[C---:B------:R-:W-:Y:S06]  /*4400*/  HMMA.16816.F32 R16, R84.reuse, R80, R16 ;  /* 0x000000505410723c */ /* 0x040fec0000001810 */
[----:B------:R-:W-:Y:S01]  /*4410*/  HMMA.16816.F32 R24, R84, R82, R24 ;  /* 0x000000525418723c */ /* 0x000fe20000001818 */
[----:B------:R-:W3:Y:S05]  /*4420*/  LDSM.16.M88.4 R80, [R188+0x3800] ;  /* 0x00380000bc50783b */ /* 0x000eea0000000200 */
[C---:B-----5:R-:W-:Y:S06]  /*4430*/  HMMA.16816.F32 R72, R12.reuse, R60, R72 ;  /* 0x0000003c0c48723c */ /* 0x060fec0000001848 */
[----:B------:R-:W-:Y:S01]  /*4440*/  HMMA.16816.F32 R68, R12, R62, R68 ;  /* 0x0000003e0c44723c */ /* 0x000fe20000001844 */
[----:B------:R-:W4:Y:S04]  /*4450*/  LDSM.16.M88.4 R12, [R198+0x4000] ;  /* 0x00400000c60c783b */ /* 0x000f280000000200 */
[----:B------:R-:W5:Y:S01]  /*4460*/  LDSM.16.M88.4 R60, [R201+0xb000] ;  /* 0x00b00000c93c783b */ /* 0x000f620000000200 */
[----:B------:R-:W-:Y:S06]  /*4470*/  HMMA.16816.F32 R32, R28, R40, R32 ;  /* 0x000000281c20723c */ /* 0x000fec0000001820 */
[----:B--2---:R-:W-:Y:S06]  /*4480*/  HMMA.16816.F32 R16, R64, R20, R16 ;  /* 0x000000144010723c */ /* 0x004fec0000001810 */
[----:B------:R-:W-:Y:S01]  /*4490*/  HMMA.16816.F32 R52, R28, R42, R52 ;  /* 0x0000002a1c34723c */ /* 0x000fe20000001834 */
[----:B------:R-:W-:Y:S05]  /*44a0*/  LDSM.16.M88.4 R40, [R199+0x4800] ;  /* 0x00480000c728783b */ /* 0x000fea0000000200 */
[----:B------:R-:W-:Y:S01]  /*44b0*/  HMMA.16816.F32 R24, R64, R22, R24 ;  /* 0x000000164018723c */ /* 0x000fe20000001818 */
[----:B------:R-:W-:Y:S05]  /*44c0*/  LDSM.16.M88.4 R20, [R188+0x4000] ;  /* 0x00400000bc14783b */ /* 0x000fea0000000200 */
[C---:B-1----:R-:W-:Y:S06]  /*44d0*/  HMMA.16816.F32 R48, R28.reuse, R8, R48 ;  /* 0x000000081c30723c */ /* 0x042fec0000001830 */
[C---:B------:R-:W-:Y:S01]  /*44e0*/  HMMA.16816.F32 R76, R28.reuse, R10, R76 ;  /* 0x0000000a1c4c723c */ /* 0x040fe2000000184c */
[----:B------:R-:W-:Y:S05]  /*44f0*/  LDSM.16.M88.4 R8, [R197+0x4000] ;  /* 0x00400000c508783b */ /* 0x000fea0000000200 */
[C---:B------:R-:W-:Y:S06]  /*4500*/  HMMA.16816.F32 R72, R28.reuse, R56, R72 ;  /* 0x000000381c48723c */ /* 0x040fec0000001848 */
[----:B------:R-:W-:Y:S01]  /*4510*/  HMMA.16816.F32 R68, R28, R58, R68 ;  /* 0x0000003a1c44723c */ /* 0x000fe20000001844 */
[----:B------:R-:W1:Y:S04]  /*4520*/  LDSM.16.M88.4 R56, [R201+0xb800] ;  /* 0x00b80000c938783b */ /* 0x000e680000000200 */
[----:B------:R-:W-:Y:S01]  /*4530*/  LDSM.16.M88.4 R28, [R195+0xa800] ;  /* 0x00a80000c31c783b */ /* 0x000fe20000000200 */
[----:B------:R-:W-:Y:S06]  /*4540*/  HMMA.16816.F32 R32, R84, R100, R32 ;  /* 0x000000645420723c */ /* 0x000fec0000001820 */
[----:B------:R-:W-:Y:S06]  /*4550*/  HMMA.16816.F32 R16, R44, R36, R16 ;  /* 0x000000242c10723c */ /* 0x000fec0000001810 */
[----:B------:R-:W-:Y:S06]  /*4560*/  HMMA.16816.F32 R52, R84, R102, R52 ;  /* 0x000000665434723c */ /* 0x000fec0000001834 */
[----:B------:R-:W-:Y:S01]  /*4570*/  HMMA.16816.F32 R24, R44, R38, R24 ;  /* 0x000000262c18723c */ /* 0x000fe20000001818 */
[----:B------:R-:W2:Y:S05]  /*4580*/  LDSM.16.M88.4 R36, [R199+0x5000] ;  /* 0x00500000c724783b */ /* 0x000eaa0000000200 */
[C---:B------:R-:W-:Y:S06]  /*4590*/  HMMA.16816.F32 R48, R84.reuse, R96, R48 ;  /* 0x000000605430723c */ /* 0x040fec0000001830 */
[C---:B------:R-:W-:Y:S06]  /*45a0*/  HMMA.16816.F32 R76, R84.reuse, R98, R76 ;  /* 0x00000062544c723c */ /* 0x040fec000000184c */
[C---:B---3--:R-:W-:Y:S06]  /*45b0*/  HMMA.16816.F32 R72, R84.reuse, R80, R72 ;  /* 0x000000505448723c */ /* 0x048fec0000001848 */
[----:B------:R-:W-:Y:S01]  /*45c0*/  HMMA.16816.F32 R68, R84, R82, R68 ;  /* 0x000000525444723c */ /* 0x000fe20000001844 */
[----:B------:R-:W3:Y:S05]  /*45d0*/  LDSM.16.M88.4 R80, [R199+0x5800] ;  /* 0x00580000c750783b */ /* 0x000eea0000000200 */
[----:B------:R-:W-:Y:S06]  /*45e0*/  HMMA.16816.F32 R32, R64, R92, R32 ;  /* 0x0000005c4020723c */ /* 0x000fec0000001820 */
[----:B----4-:R-:W-:Y:S06]  /*45f0*/  HMMA.16816.F32 R16, R12, R88, R16 ;  /* 0x000000580c10723c */ /* 0x010fec0000001810 */
[----:B------:R-:W-:Y:S06]  /*4600*/  HMMA.16816.F32 R52, R64, R94, R52 ;  /* 0x0000005e4034723c */ /* 0x000fec0000001834 */
[----:B------:R-:W-:Y:S06]  /*4610*/  HMMA.16816.F32 R24, R12, R90, R24 ;  /* 0x0000005a0c18723c */ /* 0x000fec0000001818 */
[C---:B-----5:R-:W-:Y:S06]  /*4620*/  HMMA.16816.F32 R48, R64.reuse, R60, R48 ;  /* 0x0000003c4030723c */ /* 0x060fec0000001830 */
[C---:B------:R-:W-:Y:S01]  /*4630*/  HMMA.16816.F32 R76, R64.reuse, R62, R76 ;  /* 0x0000003e404c723c */ /* 0x040fe2000000184c */
[----:B------:R-:W-:Y:S05]  /*4640*/  LDSM.16.M88.4 R60, [R188+0x4800] ;  /* 0x00480000bc3c783b */ /* 0x000fea0000000200 */
[C---:B-1----:R-:W-:Y:S06]  /*4650*/  HMMA.16816.F32 R72, R64.reuse, R56, R72 ;  /* 0x000000384048723c */ /* 0x042fec0000001848 */
[----:B------:R-:W-:Y:S06]  /*4660*/  HMMA.16816.F32 R68, R64, R58, R68 ;  /* 0x0000003a4044723c */ /* 0x000fec0000001844 */
[----:B------:R-:W-:Y:S06]  /*4670*/  HMMA.16816.F32 R32, R44, R40, R32 ;  /* 0x000000282c20723c */ /* 0x000fec0000001820 */
[----:B------:R-:W-:Y:S06]  /*4680*/  HMMA.16816.F32 R16, R8, R20, R16 ;  /* 0x000000140810723c */ /* 0x000fec0000001810 */
[----:B------:R-:W-:Y:S01]  /*4690*/  HMMA.16816.F32 R52, R44, R42, R52 ;  /* 0x0000002a2c34723c */ /* 0x000fe20000001834 */
[----:B------:R-:W1:Y:S05]  /*46a0*/  LDSM.16.M88.4 R40, [R195+0xb000] ;  /* 0x00b00000c328783b */ /* 0x000e6a0000000200 */
[----:B------:R-:W-:Y:S01]  /*46b0*/  HMMA.16816.F32 R24, R8, R22, R24 ;  /* 0x000000160818723c */ /* 0x000fe20000001818 */
[----:B------:R-:W4:Y:S05]  /*46c0*/  LDSM.16.M88.4 R20, [R195+0xb800] ;  /* 0x00b80000c314783b */ /* 0x000f2a0000000200 */
[C---:B--2---:R-:W-:Y:S06]  /*46d0*/  HMMA.16816.F32 R48, R44.reuse, R36, R48 ;  /* 0x000000242c30723c */ /* 0x044fec0000001830 */
[----:B------:R-:W-:Y:S01]  /*46e0*/  HMMA.16816.F32 R76, R44, R38, R76 ;  /* 0x000000262c4c723c */ /* 0x000fe2000000184c */
[----:B------:R-:W-:-:S05]  /*46f0*/  FMUL.FTZ R2, R16, UR10 ;  /* 0x0000000a10027c20 */ /* 0x000fca0008410000 */
[C---:B---3--:R-:W-:Y:S01]  /*4700*/  HMMA.16816.F32 R72, R44.reuse, R80, R72 ;  /* 0x000000502c48723c */ /* 0x048fe20000001848 */
[----:B------:R-:W2:Y:S05]  /*4710*/  MUFU.TANH R2, R2 ;  /* 0x0000000200027308 */ /* 0x000eaa0000002400 */
[----:B------:R-:W-:Y:S01]  /*4720*/  HMMA.16816.F32 R68, R44, R82, R68 ;  /* 0x000000522c44723c */ /* 0x000fe20000001844 */
[----:B------:R-:W-:Y:S01]  /*4730*/  FMUL.FTZ R24, R24, UR10 ;  /* 0x0000000a18187c20 */ /* 0x000fe20008410000 */
[----:B------:R-:W-:Y:S01]  /*4740*/  FMUL.FTZ R25, R25, UR10 ;  /* 0x0000000a19197c20 */ /* 0x000fe20008410000 */
[----:B------:R-:W-:-:S03]  /*4750*/  FMUL.FTZ R26, R26, UR10 ;  /* 0x0000000a1a1a7c20 */ /* 0x000fc60008410000 */
[C---:B------:R-:W-:Y:S01]  /*4760*/  HMMA.16816.F32 R32, R12.reuse, R28, R32 ;  /* 0x0000001c0c20723c */ /* 0x040fe20000001820 */
[----:B------:R-:W3:Y:S05]  /*4770*/  MUFU.TANH R24, R24 ;  /* 0x0000001800187308 */ /* 0x000eea0000002400 */
[C---:B------:R-:W-:Y:S01]  /*4780*/  HMMA.16816.F32 R52, R12.reuse, R30, R52 ;  /* 0x0000001e0c34723c */ /* 0x040fe20000001834 */
[----:B------:R-:W-:Y:S01]  /*4790*/  FMUL.FTZ R28, R17, UR10 ;  /* 0x0000000a111c7c20 */ /* 0x000fe20008410000 */
[----:B------:R-:W-:Y:S01]  /*47a0*/  FMUL.FTZ R29, R18, UR10 ;  /* 0x0000000a121d7c20 */ /* 0x000fe20008410000 */
[----:B------:R-:W-:Y:S03]  /*47b0*/  MUFU.TANH R25, R25 ;  /* 0x0000001900197308 */ /* 0x000fe60000002400 */
        /* <DEDUP_REMOVED lines=8> */
[----:B----4-:R-:W-:Y:S01]  /*4840*/  HMMA.16816.F32 R72, R12, R20, R72 ;  /* 0x000000140c48723c */ /* 0x010fe20000001848 */
[----:B------:R-:W4:Y:S01]  /*4850*/  MUFU.TANH R30, R30 ;  /* 0x0000001e001e7308 */ /* 0x000f220000002400 */
[----:B------:R-:W-:-:S04]  /*4860*/  SHF.R.S32.HI R36, RZ, 0x1f, R27 ;  /* 0x0000001fff247819 */ /* 0x000fc8000001141b */
[----:B------:R-:W-:Y:S01]  /*4870*/  HMMA.16816.F32 R68, R12, R22, R68 ;  /* 0x000000160c44723c */ /* 0x000fe20000001844 */
[----:B------:R-:W5:Y:S01]  /*4880*/  LDSM.16.M88.4 R12, [R188+0x5800] ;  /* 0x00580000bc0c783b */ /* 0x000f620000000200 */
[----:B------:R-:W-:Y:S01]  /*4890*/  LEA.HI R27, R36, R27, RZ, 0x2 ;  /* 0x0000001b241b7211 */ /* 0x000fe200078f10ff */
[----:B------:R-:W4:Y:S01]  /*48a0*/  MUFU.TANH R28, R28 ;  /* 0x0000001c001c7308 */ /* 0x000f220000002400 */
[----:B------:R-:W-:-:S04]  /*48b0*/  DEPBAR.LE SB0, 0x0 ;  /* 0x000080000000791a */ /* 0x000fc80000000000 */
[C---:B------:R-:W-:Y:S01]  /*48c0*/  HMMA.16816.F32 R32, R8.reuse, R60, R32 ;  /* 0x0000003c0820723c */ /* 0x040fe20000001820 */
[----:B------:R-:W-:Y:S01]  /*48d0*/  SHF.R.S32.HI R20, RZ, 0x2, R27 ;  /* 0x00000002ff147819 */ /* 0x000fe2000001141b */
[----:B------:R-:W-:Y:S01]  /*48e0*/  IMAD.U32 R27, RZ, RZ, UR17 ;  /* 0x00000011ff1b7e24 */ /* 0x000fe2000f8e00ff */
[----:B------:R-:W-:Y:S03]  /*48f0*/  MUFU.TANH R26, R26 ;  /* 0x0000001a001a7308 */ /* 0x000fe60000002400 */
[----:B------:R-:W-:Y:S01]  /*4900*/  IMAD.IADD R221, R20, 0x1, R221 ;  /* 0x0000000114dd7824 */ /* 0x000fe200078e02dd */
[C---:B------:R-:W-:Y:S01]  /*4910*/  HMMA.16816.F32 R52, R8.reuse, R62, R52 ;  /* 0x0000003e0834723c */ /* 0x040fe20000001834 */
[----:B------:R-:W-:Y:S02]  /*4920*/  IMAD R27, R27, 0x40, R222 ;  /* 0x000000401b1b7824 */ /* 0x000fe400078e02de */
[C---:B------:R-:W-:Y:S01]  /*4930*/  VIADD R219, R221.reuse, 0x8 ;  /* 0x00000008dddb7836 */ /* 0x040fe20000000000 */
[----:B------:R-:W-:Y:S01]  /*4940*/  VIADDMNMX R220, R221, UR6, R220, PT ;  /* 0x00000006dddc7c46 */ /* 0x000fe2000b8001dc */
[----:B------:R-:W-:Y:S01]  /*4950*/  VIADD R21, R27, 0x9 ;  /* 0x000000091b157836 */ /* 0x000fe20000000000 */
[----:B------:R-:W-:Y:S01]  /*4960*/  VIADDMNMX R221, R221, UR20, RZ, !PT ;  /* 0x00000014dddd7c46 */ /* 0x000fe2000f8001ff */
[----:B------:R-:W-:Y:S01]  /*4970*/  VIADD R20, R27, 0x1 ;  /* 0x000000011b147836 */ /* 0x000fe20000000000 */
[----:B------:R-:W-:Y:S01]  /*4980*/  IADD3 R218, R219, UR19, R218 ;  /* 0x00000013dbda7c10 */ /* 0x000fe2000fffe0da */
[----:B------:R2:W-:Y:S01]  /*4990*/  MUFU.TANH R6, R31 ;  /* 0x0000001f00067308 */ /* 0x0005e20000002400 */
[----:B-1----:R-:W-:Y:S01]  /*49a0*/  HMMA.16816.F32 R48, R8, R16, R48 ;  /* 0x000000100830723c */ /* 0x002fe20000001830 */
[----:B------:R-:W-:-:S02]  /*49b0*/  ISETP.GE.AND P1, PT, R27, R220, PT ;  /* 0x000000dc1b00720c */ /* 0x000fc40003f26270 */
[----:B------:R-:W-:Y:S02]  /*49c0*/  VIMNMX R218, R218, UR24, PT ;  /* 0x00000018dada7c48 */ /* 0x000fe4000bfe0100 */
[CC--:B------:R-:W-:Y:S01]  /*49d0*/  ISETP.LT.OR P1, PT, R27.reuse, R221.reuse, P1 ;  /* 0x000000dd1b00720c */ /* 0x0c0fe20000f21670 */
[C---:B------:R-:W-:Y:S01]  /*49e0*/  HMMA.16816.F32 R76, R8.reuse, R18, R76 ;  /* 0x00000012084c723c */ /* 0x040fe2000000184c */
[----:B------:R-:W-:Y:S01]  /*49f0*/  FMUL.FTZ R32, R32, UR10 ;  /* 0x0000000a20207c20 */ /* 0x000fe20008410000 */
[----:B------:R-:W-:Y:S02]  /*4a00*/  VIADD R16, R27, 0x8 ;  /* 0x000000081b107836 */ /* 0x000fe40000000000 */
[----:B------:R-:W-:Y:S01]  /*4a10*/  FMUL.FTZ R33, R33, UR10 ;  /* 0x0000000a21217c20 */ /* 0x000fe20008410000 */
[----:B------:R-:W-:Y:S01]  /*4a20*/  VIADDMNMX R219, R219, UR20, RZ, !PT ;  /* 0x00000014dbdb7c46 */ /* 0x000fe2000f8001ff */
[----:B------:R-:W-:Y:S01]  /*4a30*/  FMUL.FTZ R35, R35, UR10 ;  /* 0x0000000a23237c20 */ /* 0x000fe20008410000 */
[-C--:B------:R-:W-:Y:S01]  /*4a40*/  ISETP.GE.AND P6, PT, R21, R220.reuse, PT ;  /* 0x000000dc1500720c */ /* 0x080fe20003fc6270 */
[----:B------:R-:W1:Y:S01]  /*4a50*/  MUFU.TANH R32, R32 ;  /* 0x0000002000207308 */ /* 0x000e620000002400 */
[C---:B------:R-:W-:Y:S01]  /*4a60*/  ISETP.GE.AND P5, PT, R16.reuse, R220, PT ;  /* 0x000000dc1000720c */ /* 0x040fe20003fa6270 */
[C---:B------:R-:W-:Y:S01]  /*4a70*/  VIADD R18, R27.reuse, 0x11 ;  /* 0x000000111b127836 */ /* 0x040fe20000000000 */
[-C--:B------:R-:W-:Y:S01]  /*4a80*/  ISETP.GE.AND P0, PT, R16, R218.reuse, PT ;  /* 0x000000da1000720c */ /* 0x080fe20003f06270 */
[C---:B-----5:R-:W-:Y:S01]  /*4a90*/  HMMA.16816.F32 R72, R8.reuse, R12, R72 ;  /* 0x0000000c0848723c */ /* 0x060fe20000001848 */
[-C--:B------:R-:W-:Y:S01]  /*4aa0*/  ISETP.GE.AND P4, PT, R20, R218.reuse, PT ;  /* 0x000000da1400720c */ /* 0x080fe20003f86270 */
[----:B------:R-:W-:Y:S01]  /*4ab0*/  FMUL.FTZ R34, R34, UR10 ;  /* 0x0000000a22227c20 */ /* 0x000fe20008410000 */
[----:B--2---:R-:W-:Y:S01]  /*4ac0*/  FSEL R31, R2, -INF , !P1 ;  /* 0xff800000021f7808 */ /* 0x004fe20004800000 */
[----:B------:R-:W2:Y:S01]  /*4ad0*/  MUFU.TANH R4, R33 ;  /* 0x0000002100047308 */ /* 0x000ea20000002400 */
[C---:B------:R-:W-:Y:S01]  /*4ae0*/  ISETP.LT.OR P5, PT, R16.reuse, R221, P5 ;  /* 0x000000dd1000720c */ /* 0x040fe20002fa1670 */
[C---:B------:R-:W-:Y:S01]  /*4af0*/  VIADD R2, R27.reuse, 0x18 ;  /* 0x000000181b027836 */ /* 0x040fe20000000000 */
[----:B------:R-:W-:Y:S01]  /*4b00*/  ISETP.LT.OR P0, PT, R16, R219, P0 ;  /* 0x000000db1000720c */ /* 0x000fe20000701670 */
[C---:B------:R-:W-:Y:S01]  /*4b10*/  VIADD R16, R27.reuse, 0x10 ;  /* 0x000000101b107836 */ /* 0x040fe20000000000 */
[----:B------:R-:W-:Y:S01]  /*4b20*/  ISETP.GE.AND P3, PT, R27, R218, PT ;  /* 0x000000da1b00720c */ /* 0x000fe20003f66270 */
[----:B------:R-:W-:Y:S01]  /*4b30*/  FMUL.FTZ R54, R54, UR10 ;  /* 0x0000000a36367c20 */ /* 0x000fe20008410000 */
[----:B------:R-:W-:Y:S01]  /*4b40*/  ISETP.LT.OR P6, PT, R21, R221, P6 ;  /* 0x000000dd1500720c */ /* 0x000fe200037c1670 */
[----:B------:R5:W2:Y:S01]  /*4b50*/  MUFU.TANH R36, R35 ;  /* 0x0000002300247308 */ /* 0x000aa20000002400 */
[CC--:B------:R-:W-:Y:S01]  /*4b60*/  ISETP.GE.AND P2, PT, R20.reuse, R220.reuse, PT ;  /* 0x000000dc1400720c */ /* 0x0c0fe20003f46270 */
[----:B------:R-:W-:Y:S01]  /*4b70*/  FMUL.FTZ R49, R49, UR10 ;  /* 0x0000000a31317c20 */ /* 0x000fe20008410000 */
[-C--:B------:R-:W-:Y:S01]  /*4b80*/  ISETP.LT.OR P4, PT, R20, R219.reuse, P4 ;  /* 0x000000db1400720c */ /* 0x080fe20002781670 */
[----:B------:R-:W-:Y:S01]  /*4b90*/  HMMA.16816.F32 R68, R8, R14, R68 ;  /* 0x0000000e0844723c */ /* 0x000fe20000001844 */
[----:B------:R-:W-:Y:S01]  /*4ba0*/  ISETP.LT.OR P3, PT, R27, R219, P3 ;  /* 0x000000db1b00720c */ /* 0x000fe20001f61670 */
[----:B------:R-:W-:Y:S01]  /*4bb0*/  FMUL.FTZ R22, R55, UR10 ;  /* 0x0000000a37167c20 */ /* 0x000fe20008410000 */
[----:B---3--:R-:W-:Y:S01]  /*4bc0*/  FSEL R37, R24, -INF , !P5 ;  /* 0xff80000018257808 */ /* 0x008fe20006800000 */
[----:B------:R3:W2:Y:S01]  /*4bd0*/  MUFU.TANH R38, R34 ;  /* 0x0000002200267308 */ /* 0x0006a20000002400 */
[-C--:B------:R-:W-:Y:S01]  /*4be0*/  ISETP.LT.OR P2, PT, R20, R221.reuse, P2 ;  /* 0x000000dd1400720c */ /* 0x080fe20001741670 */
[----:B------:R-:W-:Y:S01]  /*4bf0*/  FMUL.FTZ R17, R52, UR10 ;  /* 0x0000000a34117c20 */ /* 0x000fe20008410000 */
[----:B----4-:R-:W-:Y:S01]  /*4c00*/  FSEL R30, R30, -INF , !P4 ;  /* 0xff8000001e1e7808 */ /* 0x010fe20006000000 */
[----:B------:R-:W-:Y:S01]  /*4c10*/  FMUL.FTZ R48, R48, UR10 ;  /* 0x0000000a30307c20 */ /* 0x000fe20008410000 */
[-C--:B------:R-:W-:Y:S01]  /*4c20*/  ISETP.GE.AND P5, PT, R2, R220.reuse, PT ;  /* 0x000000dc0200720c */ /* 0x080fe20003fa6270 */
[----:B------:R-:W-:Y:S01]  /*4c30*/  FMUL.FTZ R50, R50, UR10 ;  /* 0x0000000a32327c20 */ /* 0x000fe20008410000 */
[----:B------:R-:W-:Y:S01]  /*4c40*/  ISETP.GE.AND P1, PT, R16, R220, PT ;  /* 0x000000dc1000720c */ /* 0x000fe20003f26270 */
[----:B------:R-:W4:Y:S01]  /*4c50*/  MUFU.TANH R23, R54 ;  /* 0x0000003600177308 */ /* 0x000f220000002400 */
[----:B-----5:R-:W-:Y:S01]  /*4c60*/  FSEL R35, R25, -INF , !P6 ;  /* 0xff80000019237808 */ /* 0x020fe20007000000 */
[----:B------:R-:W-:Y:S01]  /*4c70*/  FMUL.FTZ R74, R74, UR10 ;  /* 0x0000000a4a4a7c20 */ /* 0x000fe20008410000 */
[----:B------:R-:W-:Y:S01]  /*4c80*/  ISETP.GE.AND P6, PT, R2, R218, PT ;  /* 0x000000da0200720c */ /* 0x000fe20003fc6270 */
[----:B------:R-:W-:Y:S01]  /*4c90*/  VIADD R13, R27, 0x19 ;  /* 0x000000191b0d7836 */ /* 0x000fe20000000000 */
[----:B------:R-:W-:Y:S01]  /*4ca0*/  ISETP.GE.AND P4, PT, R18, R220, PT ;  /* 0x000000dc1200720c */ /* 0x000fe20003f86270 */
[----:B------:R-:W-:Y:S01]  /*4cb0*/  FMUL.FTZ R51, R51, UR10 ;  /* 0x0000000a33337c20 */ /* 0x000fe20008410000 */
[----:B------:R-:W-:Y:S01]  /*4cc0*/  FSEL R20, R29, -INF , !P3 ;  /* 0xff8000001d147808 */ /* 0x000fe20005800000 */
[----:B------:R-:W5:Y:S01]  /*4cd0*/  MUFU.TANH R157, R49 ;  /* 0x00000031009d7308 */ /* 0x000f620000002400 */
[-C--:B------:R-:W-:Y:S01]  /*4ce0*/  ISETP.GE.AND P3, PT, R21, R218.reuse, PT ;  /* 0x000000da1500720c */ /* 0x080fe20003f66270 */
[----:B---3--:R-:W-:Y:S01]  /*4cf0*/  FMUL.FTZ R34, R53, UR10 ;  /* 0x0000000a35227c20 */ /* 0x008fe20008410000 */
[----:B------:R-:W-:Y:S01]  /*4d00*/  FSEL R33, R28, -INF , !P2 ;  /* 0xff8000001c217808 */ /* 0x000fe20005000000 */
[----:B------:R-:W-:Y:S01]  /*4d10*/  FMUL.FTZ R76, R76, UR10 ;  /* 0x0000000a4c4c7c20 */ /* 0x000fe20008410000 */
[C---:B------:R-:W-:Y:S01]  /*4d20*/  ISETP.LT.OR P5, PT, R2.reuse, R221, P5 ;  /* 0x000000dd0200720c */ /* 0x040fe20002fa1670 */
[----:B------:R-:W-:Y:S01]  /*4d30*/  FMUL.FTZ R77, R77, UR10 ;  /* 0x0000000a4d4d7c20 */ /* 0x000fe20008410000 */
[----:B------:R-:W-:Y:S01]  /*4d40*/  ISETP.LT.OR P6, PT, R2, R219, P6 ;  /* 0x000000db0200720c */ /* 0x000fe200037c1670 */
[----:B------:R-:W-:Y:S01]  /*4d50*/  VIADD R2, R27, 0x20 ;  /* 0x000000201b027836 */ /* 0x000fe20000000000 */
[C---:B------:R-:W-:Y:S01]  /*4d60*/  ISETP.GE.AND P2, PT, R16.reuse, R218, PT ;  /* 0x000000da1000720c */ /* 0x040fe20003f46270 */
[----:B------:R-:W3:Y:S01]  /*4d70*/  MUFU.TANH R22, R22 ;  /* 0x0000001600167308 */ /* 0x000ee20000002400 */
[-C--:B------:R-:W-:Y:S01]  /*4d80*/  ISETP.LT.OR P1, PT, R16, R221.reuse, P1 ;  /* 0x000000dd1000720c */ /* 0x080fe20000f21670 */
[----:B------:R-:W-:Y:S01]  /*4d90*/  FMUL.FTZ R78, R78, UR10 ;  /* 0x0000000a4e4e7c20 */ /* 0x000fe20008410000 */
[----:B------:R-:W-:Y:S01]  /*4da0*/  ISETP.LT.OR P4, PT, R18, R221, P4 ;  /* 0x000000dd1200720c */ /* 0x000fe20002781670 */
[----:B------:R-:W-:Y:S01]  /*4db0*/  FMUL.FTZ R79, R79, UR10 ;  /* 0x0000000a4f4f7c20 */ /* 0x000fe20008410000 */
[-C--:B------:R-:W-:Y:S01]  /*4dc0*/  ISETP.LT.OR P3, PT, R21, R219.reuse, P3 ;  /* 0x000000db1500720c */ /* 0x080fe20001f61670 */
[----:B------:R-:W-:Y:S01]  /*4dd0*/  FMUL.FTZ R72, R72, UR10 ;  /* 0x0000000a48487c20 */ /* 0x000fe20008410000 */
[----:B------:R-:W-:Y:S01]  /*4de0*/  ISETP.LT.OR P2, PT, R16, R219, P2 ;  /* 0x000000db1000720c */ /* 0x000fe20001741670 */
[----:B------:R-:W3:Y:S01]  /*4df0*/  MUFU.TANH R165, R48 ;  /* 0x0000003000a57308 */ /* 0x000ee20000002400 */
[----:B-1----:R-:W-:Y:S01]  /*4e00*/  FSEL R21, R32, -INF , !P1 ;  /* 0xff80000020157808 */ /* 0x002fe20004800000 */
[C---:B------:R-:W-:Y:S01]  /*4e10*/  VIADD R8, R27.reuse, 0x30 ;  /* 0x000000301b087836 */ /* 0x040fe20000000000 */
[----:B--2---:R-:W-:Y:S01]  /*4e20*/  FSEL R19, R4, -INF , !P4 ;  /* 0xff80000004137808 */ /* 0x004fe20006000000 */
[C---:B------:R-:W-:Y:S01]  /*4e30*/  VIADD R9, R27.reuse, 0x29 ;  /* 0x000000291b097836 */ /* 0x040fe20000000000 */
[----:B------:R-:W-:Y:S01]  /*4e40*/  FSEL R16, R26, -INF , !P0 ;  /* 0xff8000001a107808 */ /* 0x000fe20004000000 */
[----:B------:R-:W-:Y:S01]  /*4e50*/  VIADD R24, R27, 0x28 ;  /* 0x000000281b187836 */ /* 0x000fe20000000000 */
[C---:B------:R-:W-:Y:S01]  /*4e60*/  ISETP.GE.AND P1, PT, R2.reuse, R220, PT ;  /* 0x000000dc0200720c */ /* 0x040fe20003f26270 */
[----:B------:R-:W1:Y:S01]  /*4e70*/  MUFU.TANH R158, R50 ;  /* 0x00000032009e7308 */ /* 0x000e620000002400 */
        /* <DEDUP_REMOVED lines=9> */
[----:B------:R-:W2:Y:S01]  /*4f10*/  MUFU.TANH R17, R17 ;  /* 0x0000001100117308 */ /* 0x000ea20000002400 */
[----:B------:R-:W-:Y:S01]  /*4f20*/  FSEL R18, R6, -INF , !P3 ;  /* 0xff80000006127808 */ /* 0x000fe20005800000 */
[----:B------:R-:W-:Y:S01]  /*4f30*/  FMUL.FTZ R69, R69, UR10 ;  /* 0x0000000a45457c20 */ /* 0x000fe20008410000 */
[----:B------:R-:W-:Y:S01]  /*4f40*/  FSEL R6, R36, -INF , !P0 ;  /* 0xff80000024067808 */ /* 0x000fe20004000000 */
[----:B------:R-:W-:Y:S01]  /*4f50*/  FMUL.FTZ R70, R70, UR10 ;  /* 0x0000000a46467c20 */ /* 0x000fe20008410000 */
[----:B------:R-:W-:Y:S01]  /*4f60*/  ISETP.GE.AND P0, PT, R2, R220, PT ;  /* 0x000000dc0200720c */ /* 0x000fe20003f06270 */
[----:B------:R-:W-:Y:S01]  /*4f70*/  FMUL.FTZ R71, R71, UR10 ;  /* 0x0000000a47477c20 */ /* 0x000fe20008410000 */
[----:B------:R-:W-:Y:S01]  /*4f80*/  FSEL R12, R38, -INF , !P2 ;  /* 0xff800000260c7808 */ /* 0x000fe20005000000 */
[----:B------:R-:W2:Y:S01]  /*4f90*/  MUFU.TANH R34, R34 ;  /* 0x0000002200227308 */ /* 0x000ea20000002400 */
[----:B------:R-:W-:-:S02]  /*4fa0*/  ISETP.LT.OR P0, PT, R2, R221, P0 ;  /* 0x000000dd0200720c */ /* 0x000fc40000701670 */
[C---:B------:R-:W-:Y:S02]  /*4fb0*/  ISETP.GE.AND P2, PT, R13.reuse, R218, PT ;  /* 0x000000da0d00720c */ /* 0x040fe40003f46270 */
[----:B------:R-:W-:Y:S02]  /*4fc0*/  ISETP.GE.AND P3, PT, R13, R220, PT ;  /* 0x000000dc0d00720c */ /* 0x000fe40003f66270 */
[----:B----4-:R-:W-:Y:S01]  /*4fd0*/  FSEL R4, R23, -INF , !P6 ;  /* 0xff80000017047808 */ /* 0x010fe20007000000 */
[----:B------:R-:W4:Y:S01]  /*4fe0*/  MUFU.TANH R168, R74 ;  /* 0x0000004a00a87308 */ /* 0x000f220000002400 */
[----:B------:R-:W-:Y:S02]  /*4ff0*/  ISETP.GE.AND P6, PT, R2, R218, PT ;  /* 0x000000da0200720c */ /* 0x000fe40003fc6270 */
[----:B-----5:R-:W-:Y:S02]  /*5000*/  FSEL R157, R157, -INF , !P0 ;  /* 0xff8000009d9d7808 */ /* 0x020fe40004000000 */
[----:B------:R-:W-:-:S02]  /*5010*/  ISETP.LT.OR P2, PT, R13, R219, P2 ;  /* 0x000000db0d00720c */ /* 0x000fc40001741670 */
[----:B------:R-:W-:Y:S01]  /*5020*/  ISETP.GE.AND P0, PT, R8, R218, PT ;  /* 0x000000da0800720c */ /* 0x000fe20003f06270 */
[----:B------:R-:W5:Y:S01]  /*5030*/  MUFU.TANH R174, R51 ;  /* 0x0000003300ae7308 */ /* 0x000f620000002400 */
[----:B------:R-:W-:Y:S02]  /*5040*/  ISETP.LT.OR P3, PT, R13, R221, P3 ;  /* 0x000000dd0d00720c */ /* 0x000fe40001f61670 */
[----:B------:R-:W-:Y:S02]  /*5050*/  ISETP.LT.OR P6, PT, R2, R219, P6 ;  /* 0x000000db0200720c */ /* 0x000fe400037c1670 */
[----:B---3--:R-:W-:Y:S02]  /*5060*/  FSEL R2, R22, -INF , !P2 ;  /* 0xff80000016027808 */ /* 0x008fe40005000000 */
[----:B------:R-:W-:Y:S01]  /*5070*/  FSEL R165, R165, -INF , !P1 ;  /* 0xff800000a5a57808 */ /* 0x000fe20004800000 */
[----:B------:R-:W3:Y:S01]  /*5080*/  MUFU.TANH R161, R76 ;  /* 0x0000004c00a17308 */ /* 0x000ee20000002400 */
[----:B-1----:R-:W-:-:S02]  /*5090*/  FSEL R158, R158, -INF , !P4 ;  /* 0xff8000009e9e7808 */ /* 0x002fc40006000000 */
[C---:B------:R-:W-:Y:S02]  /*50a0*/  ISETP.LT.OR P0, PT, R8.reuse, R219, P0 ;  /* 0x000000db0800720c */ /* 0x040fe40000701670 */
[CC--:B------:R-:W-:Y:S02]  /*50b0*/  ISETP.GE.AND P2, PT, R9.reuse, R220.reuse, PT ;  /* 0x000000dc0900720c */ /* 0x0c0fe40003f46270 */
[----:B------:R-:W-:Y:S01]  /*50c0*/  ISETP.GE.AND P1, PT, R8, R220, PT ;  /* 0x000000dc0800720c */ /* 0x000fe20003f26270 */
[----:B------:R-:W-:Y:S01]  /*50d0*/  MUFU.TANH R159, R77 ;  /* 0x0000004d009f7308 */ /* 0x000fe20000002400 */
[----:B------:R-:W-:Y:S02]  /*50e0*/  ISETP.GE.AND P4, PT, R9, R218, PT ;  /* 0x000000da0900720c */ /* 0x000fe40003f86270 */
[----:B--2---:R-:W-:Y:S02]  /*50f0*/  FSEL R17, R17, -INF , !P5 ;  /* 0xff80000011117808 */ /* 0x004fe40006800000 */
[----:B------:R-:W-:-:S02]  /*5100*/  FSEL R13, R34, -INF , !P3 ;  /* 0xff800000220d7808 */ /* 0x000fc40005800000 */
[C---:B------:R-:W-:Y:S01]  /*5110*/  ISETP.GE.AND P5, PT, R24.reuse, R220, PT ;  /* 0x000000dc1800720c */ /* 0x040fe20003fa6270 */
[----:B------:R-:W1:Y:S01]  /*5120*/  MUFU.TANH R162, R78 ;  /* 0x0000004e00a27308 */ /* 0x000e620000002400 */
[----:B------:R-:W-:Y:S02]  /*5130*/  ISETP.GE.AND P3, PT, R24, R218, PT ;  /* 0x000000da1800720c */ /* 0x000fe40003f66270 */
[----:B----4-:R-:W-:Y:S02]  /*5140*/  FSEL R168, R168, -INF , !P0 ;  /* 0xff800000a8a87808 */ /* 0x010fe40004000000 */
[C---:B------:R-:W-:Y:S02]  /*5150*/  ISETP.LT.OR P2, PT, R9.reuse, R221, P2 ;  /* 0x000000dd0900720c */ /* 0x040fe40001741670 */
[----:B------:R-:W-:Y:S01]  /*5160*/  ISETP.LT.OR P4, PT, R9, R219, P4 ;  /* 0x000000db0900720c */ /* 0x000fe20002781670 */
[----:B------:R-:W2:Y:S01]  /*5170*/  MUFU.TANH R172, R79 ;  /* 0x0000004f00ac7308 */ /* 0x000ea20000002400 */
[-C--:B------:R-:W-:Y:S01]  /*5180*/  ISETP.LT.OR P1, PT, R8, R221.reuse, P1 ;  /* 0x000000dd0800720c */ /* 0x080fe20000f21670 */
[C---:B------:R-:W-:Y:S01]  /*5190*/  VIADD R9, R27.reuse, 0x31 ;  /* 0x000000311b097836 */ /* 0x040fe20000000000 */
[----:B------:R-:W-:Y:S01]  /*51a0*/  PLOP3.LUT P0, PT, PT, PT, UP0, 0x80, 0x0 ;  /* 0x000000000000781c */ /* 0x000fe20003f0f008 */
[C---:B------:R-:W-:Y:S01]  /*51b0*/  VIADD R8, R27.reuse, 0x38 ;  /* 0x000000381b087836 */ /* 0x040fe20000000000 */
[C---:B------:R-:W-:Y:S01]  /*51c0*/  ISETP.LT.OR P5, PT, R24.reuse, R221, P5 ;  /* 0x000000dd1800720c */ /* 0x040fe20002fa1670 */
[----:B------:R-:W-:Y:S01]  /*51d0*/  VIADD R27, R27, 0x39 ;  /* 0x000000391b1b7836 */ /* 0x000fe20000000000 */
[----:B------:R-:W-:Y:S01]  /*51e0*/  ISETP.LT.OR P3, PT, R24, R219, P3 ;  /* 0x000000db1800720c */ /* 0x000fe20001f61670 */
[----:B------:R-:W4:Y:S01]  /*51f0*/  MUFU.TANH R173, R72 ;  /* 0x0000004800ad7308 */ /* 0x000f220000002400 */
[----:B-----5:R-:W-:-:S02]  /*5200*/  FSEL R174, R174, -INF , !P6 ;  /* 0xff800000aeae7808 */ /* 0x020fc40007000000 */
[----:B---3--:R-:W-:Y:S02]  /*5210*/  FSEL R161, R161, -INF , !P5 ;  /* 0xff800000a1a17808 */ /* 0x008fe40006800000 */
[----:B-1----:R-:W-:Y:S02]  /*5220*/  FSEL R162, R162, -INF , !P3 ;  /* 0xff800000a2a27808 */ /* 0x002fe40005800000 */
[----:B------:R-:W-:Y:S01]  /*5230*/  FSEL R159, R159, -INF , !P2 ;  /* 0xff8000009f9f7808 */ /* 0x000fe20005000000 */
[----:B------:R-:W1:Y:S01]  /*5240*/  MUFU.TANH R171, R73 ;  /* 0x0000004900ab7308 */ /* 0x000e620000002400 */
[----:B--2---:R-:W-:Y:S02]  /*5250*/  FSEL R172, R172, -INF , !P4 ;  /* 0xff800000acac7808 */ /* 0x004fe40006000000 */
[-C--:B------:R-:W-:Y:S02]  /*5260*/  ISETP.GE.AND P6, PT, R9, R220.reuse, PT ;  /* 0x000000dc0900720c */ /* 0x080fe40003fc6270 */
[----:B------:R-:W-:-:S02]  /*5270*/  ISETP.GE.AND P5, PT, R8, R220, PT ;  /* 0x000000dc0800720c */ /* 0x000fc40003fa6270 */
[-C--:B------:R-:W-:Y:S01]  /*5280*/  ISETP.GE.AND P3, PT, R9, R218.reuse, PT ;  /* 0x000000da0900720c */ /* 0x080fe20003f66270 */
[----:B------:R-:W2:Y:S01]  /*5290*/  MUFU.TANH R166, R75 ;  /* 0x0000004b00a67308 */ /* 0x000ea20000002400 */
[----:B----4-:R-:W-:Y:S02]  /*52a0*/  FSEL R173, R173, -INF , !P1 ;  /* 0xff800000adad7808 */ /* 0x010fe40004800000 */
        /* <DEDUP_REMOVED lines=12> */
[----:B-1----:R-:W-:-:S02]  /*5370*/  FSEL R171, R171, -INF , !P6 ;  /* 0xff800000abab7808 */ /* 0x002fc40007000000 */
[----:B------:R-:W1:Y:S01]  /*5380*/  MUFU.TANH R164, R70 ;  /* 0x0000004600a47308 */ /* 0x000e620000002400 */
[----:B--2---:R-:W-:Y:S02]  /*5390*/  FSEL R166, R166, -INF , !P3 ;  /* 0xff800000a6a67808 */ /* 0x004fe40005800000 */
[----:B---3--:R-:W-:-:S05]  /*53a0*/  FSEL R169, R169, -INF , !P5 ;  /* 0xff800000a9a97808 */ /* 0x008fca0006800000 */
[----:B------:R-:W2:Y:S01]  /*53b0*/  MUFU.TANH R160, R71 ;  /* 0x0000004700a07308 */ /* 0x000ea20000002400 */
[----:B----4-:R-:W-:Y:S02]  /*53c0*/  FSEL R167, R167, -INF , !P4 ;  /* 0xff800000a7a77808 */ /* 0x010fe40006000000 */
[----:B-1----:R-:W-:Y:S02]  /*53d0*/  FSEL R164, R164, -INF , !P2 ;  /* 0xff800000a4a47808 */ /* 0x002fe40005000000 */
[----:B--2---:R-:W-:Y:S01]  /*53e0*/  FSEL R160, R160, -INF , !P1 ;  /* 0xff800000a0a07808 */ /* 0x004fe20004800000 */
        /* <DEDUP_REMOVED lines=54> */
[----:B------:R-:W1:Y:S02]  /*5750*/  @!P3 LDC.64 R14, c[0x0][0x218] ;  /* 0x00008600ff0ebb82 */ /* 0x000e640000000a00 */
        /* <DEDUP_REMOVED lines=8> */
[C---:B----4-:R-:W-:Y:S02]  /*57e0*/  @!P3 LEA R26, P1, R3.reuse, R26, 0x1 ;  /* 0x0000001a031ab211 */ /* 0x050fe400078208ff */
[C---:B------:R-:W-:Y:S02]  /*57f0*/  @!P5 LEA.HI.X R45, R28.reuse, R25, R24, 0x1, P2 ;  /* 0x000000191c2dd211 */ /* 0x040fe400010f0c18 */
        /* <DEDUP_REMOVED lines=50> */
.L_x_1357:
[----:B------:R-:W-:Y:S05]  /*5b20*/  BSYNC B0 ;  /* 0x0000000000007941 */ /* 0x000fea0003800000 */
.L_x_1356:
[----:B------:R-:W0:Y:S02]  /*5b30*/  LDGDEPBAR ;  /* 0x00000000000079af */ /* 0x000e240000000000 */
.L_x_1355:
        /* <DEDUP_REMOVED lines=310> */
[----:B------:R-:W-:-:S04]  /*6ea0*/  DEPBAR.LE SB0, 0x0 ;  /* 0x000080000000791a */ /* 0x000fc80000000000 */
[----:B------:R-:W-:Y:S01]  /*6eb0*/  ISETP.GE.AND P2, PT, R203, UR4, PT ;  /* 0x00000004cb007c0c */ /* 0x000fe2000bf46270 */
[----:B------:R-:W-:Y:S01]  /*6ec0*/  IMAD.U32 R18, RZ, RZ, UR17 ;  /* 0x00000011ff127e24 */ /* 0x000fe2000f8e00ff */
[----:B------:R-:W-:Y:S01]  /*6ed0*/  MOV R5, R233 ;  /* 0x000000e900057202 */ /* 0x000fe20000000f00 */
[----:B------:R-:W-:Y:S01]  /*6ee0*/  BAR.SYNC.DEFER_BLOCKING 0x0 ;  /* 0x0000000000007b1d */ /* 0x000fe20000010000 */
[----:B------:R-:W-:Y:S02]  /*6ef0*/  USHF.R.S32.HI UR5, URZ, 0x1f, UR17 ;  /* 0x0000001f3f057899 */ /* 0x000fe40008011411 */
[----:B------:R-:W-:Y:S01]  /*6f00*/  UIMAD UR4, UR28, UR17, URZ ;  /* 0x000000111c0472a4 */ /* 0x000fe2000f8e023f */
[----:B------:R-:W-:Y:S01]  /*6f10*/  IMAD.WIDE.U32 R18, R18, UR29, R4 ;  /* 0x0000001d12127c25 */ /* 0x000fe2000f8e0004 */
[----:B------:R-:W-:-:S03]  /*6f20*/  UISETP.GT.AND UP0, UPT, UR17, UR12, UPT ;  /* 0x0000000c1100728c */ /* 0x000fc6000bf04270 */
[----:B------:R-:W1:Y:S01]  /*6f30*/  @!P3 LDC.64 R10, c[0x0][0x220] ;  /* 0x00008800ff0abb82 */ /* 0x000e620000000a00 */
[----:B------:R-:W-:-:S06]  /*6f40*/  UIMAD UR4, UR5, UR29, UR4 ;  /* 0x0000001d050472a4 */ /* 0x000fcc000f8e0204 */
[----:B------:R-:W-:Y:S01]  /*6f50*/  IADD3 R2, R19, UR4, RZ ;  /* 0x0000000413027c10 */ /* 0x000fe2000fffe0ff */
[----:B------:R-:W2:Y:S08]  /*6f60*/  @!P4 LDC.64 R12, c[0x0][0x220] ;  /* 0x00008800ff0ccb82 */ /* 0x000eb00000000a00 */
        /* <DEDUP_REMOVED lines=31> */
[----:B------:R5:W-:Y:S04]  /*7160*/  @!P2 LDGSTS.E.BYPASS.LTC128B.128 [R213+0x10000], desc[UR22][R24.64+0x100] ;  /* 0x1000010018d5afae */ /* 0x000be8000b901d56 */
        /* <DEDUP_REMOVED lines=58> */
[----:B------:R-:W-:-:S03]  /*7510*/  PLOP3.LUT P0, PT, PT, PT, UP0, 0x80, 0x0 ;  /* 0x000000000000781c */ /* 0x000fc60003f0f008 */
        /* <DEDUP_REMOVED lines=14> */
[----:B------:R-:W5:Y:S04]  /*7600*/  LDSM.16.M88.4 R136, [R201+0x6800] ;  /* 0x00680000c988783b */ /* 0x000f680000000200 */
[----:B------:R-:W4:Y:S04]  /*7610*/  LDSM.16.M88.4 R156, [R201+0x7000] ;  /* 0x00700000c99c783b */ /* 0x000f280000000200 */
[----:B--2---:R-:W-:Y:S04]  /*7620*/  LDSM.16.M88.4 R8, [R198] ;  /* 0x00000000c608783b */ /* 0x004fe80000000200 */
[----:B------:R-:W2:Y:S04]  /*7630*/  LDSM.16.M88.4 R168, [R195+0x6000] ;  /* 0x00600000c3a8783b */ /* 0x000ea80000000200 */
[----:B------:R-:W2:Y:S04]  /*7640*/  LDSM.16.M88.4 R28, [R201+0x7800] ;  /* 0x00780000c91c783b */ /* 0x000ea80000000200 */
[----:B---3--:R-:W3:Y:S04]  /*7650*/  LDSM.16.M88.4 R4, [R191] ;  /* 0x00000000bf04783b */ /* 0x008ee80000000200 */
[----:B------:R-:W3:Y:S01]  /*7660*/  LDSM.16.M88.4 R20, [R190] ;  /* 0x00000000be14783b */ /* 0x000ee20000000200 */
[C---:B-1----:R-:W-:Y:S03]  /*7670*/  HMMA.16816.F32 R16, R176.reuse, R12, RZ ;  /* 0x0000000cb010723c */ /* 0x042fe600000018ff */
[----:B------:R-:W-:Y:S04]  /*7680*/  LDSM.16.M88.4 R164, [R197] ;  /* 0x00000000c5a4783b */ /* 0x000fe80000000200 */
[----:B------:R-:W1:Y:S01]  /*7690*/  LDSM.16.M88.4 R208, [R188] ;  /* 0x00000000bcd0783b */ /* 0x000e620000000200 */
[C---:B------:R-:W-:Y:S03]  /*76a0*/  HMMA.16816.F32 R12, R176.reuse, R14, RZ ;  /* 0x0000000eb00c723c */ /* 0x040fe600000018ff */
[----:B------:R-:W1:Y:S03]  /*76b0*/  LDSM.16.M88.4 R152, [R189] ;  /* 0x00000000bd98783b */ /* 0x000e660000000200 */
        /* <DEDUP_REMOVED lines=12> */
[----:B--2---:R-:W-:Y:S06]  /*7780*/  HMMA.16816.F32 R16, R8, R168, R16 ;  /* 0x000000a80810723c */ /* 0x004fec0000001810 */
[----:B------:R-:W-:Y:S06]  /*7790*/  HMMA.16816.F32 R204, R176, R28, RZ ;  /* 0x0000001cb0cc723c */ /* 0x000fec00000018ff */
[----:B------:R-:W-:Y:S01]  /*77a0*/  HMMA.16816.F32 R12, R8, R170, R12 ;  /* 0x000000aa080c723c */ /* 0x000fe2000000180c */
[----:B------:R-:W-:Y:S05]  /*77b0*/  LDSM.16.M88.4 R168, [R188+0x1800] ;  /* 0x00180000bca8783b */ /* 0x000fea0000000200 */
[----:B------:R-:W-:Y:S01]  /*77c0*/  HMMA.16816.F32 R176, R176, R30, RZ ;  /* 0x0000001eb0b0723c */ /* 0x000fe200000018ff */
[----:B------:R-:W-:Y:S05]  /*77d0*/  LDSM.16.M88.4 R28, [R188+0x1000] ;  /* 0x00100000bc1c783b */ /* 0x000fea0000000200 */
[C---:B---3--:R-:W-:Y:S06]  /*77e0*/  HMMA.16816.F32 R140, R144.reuse, R4, R140 ;  /* 0x00000004908c723c */ /* 0x048fec000000188c */
[C---:B------:R-:W-:Y:S01]  /*77f0*/  HMMA.16816.F32 R136, R144.reuse, R6, R136 ;  /* 0x000000069088723c */ /* 0x040fe20000001888 */
[----:B------:R-:W-:Y:S05]  /*7800*/  LDSM.16.M88.4 R4, [R188+0x800] ;  /* 0x00080000bc04783b */ /* 0x000fea0000000200 */
[C---:B------:R-:W-:Y:S06]  /*7810*/  HMMA.16816.F32 R160, R144.reuse, R20, R160 ;  /* 0x0000001490a0723c */ /* 0x040fec00000018a0 */
[----:B------:R-:W-:Y:S01]  /*7820*/  HMMA.16816.F32 R156, R144, R22, R156 ;  /* 0x00000016909c723c */ /* 0x000fe2000000189c */
[----:B------:R-:W2:Y:S05]  /*7830*/  LDSM.16.M88.4 R20, [R202+0x2000] ;  /* 0x00200000ca14783b */ /* 0x000eaa0000000200 */
[C---:B-1----:R-:W-:Y:S06]  /*7840*/  HMMA.16816.F32 R16, R164.reuse, R208, R16 ;  /* 0x000000d0a410723c */ /* 0x042fec0000001810 */
[----:B------:R-:W-:Y:S01]  /*7850*/  HMMA.16816.F32 R12, R164, R210, R12 ;  /* 0x000000d2a40c723c */ /* 0x000fe2000000180c */
[----:B------:R-:W-:Y:S05]  /*7860*/  LDSM.16.M88.4 R208, [R195+0x9800] ;  /* 0x00980000c3d0783b */ /* 0x000fea0000000200 */
[C---:B------:R-:W-:Y:S06]  /*7870*/  HMMA.16816.F32 R204, R144.reuse, R152, R204 ;  /* 0x0000009890cc723c */ /* 0x040fec00000018cc */
[----:B------:R-:W-:Y:S01]  /*7880*/  HMMA.16816.F32 R176, R144, R154, R176 ;  /* 0x0000009a90b0723c */ /* 0x000fe200000018b0 */
[----:B------:R-:W-:Y:S04]  /*7890*/  LDSM.16.M88.4 R152, [R187] ;  /* 0x00000000bb98783b */ /* 0x000fe80000000200 */
[----:B------:R-:W-:Y:S01]  /*78a0*/  LDSM.16.M88.4 R144, [R201+0x8800] ;  /* 0x00880000c990783b */ /* 0x000fe20000000200 */
[C---:B----4-:R-:W-:Y:S06]  /*78b0*/  HMMA.16816.F32 R140, R8.reuse, R24, R140 ;  /* 0x00000018088c723c */ /* 0x050fec000000188c */
[C---:B------:R-:W-:Y:S01]  /*78c0*/  HMMA.16816.F32 R136, R8.reuse, R26, R136 ;  /* 0x0000001a0888723c */ /* 0x040fe20000001888 */
[----:B------:R-:W-:Y:S05]  /*78d0*/  LDSM.16.M88.4 R24, [R201+0x9000] ;  /* 0x00900000c918783b */ /* 0x000fea0000000200 */
[C---:B-----5:R-:W-:Y:S06]  /*78e0*/  HMMA.16816.F32 R160, R8.reuse, R32, R160 ;  /* 0x0000002008a0723c */ /* 0x060fec00000018a0 */
[----:B------:R-:W-:Y:S01]  /*78f0*/  HMMA.16816.F32 R156, R8, R34, R156 ;  /* 0x00000022089c723c */ /* 0x000fe2000000189c */
[----:B------:R-:W1:Y:S05]  /*7900*/  LDSM.16.M88.4 R32, [R200+0x2000] ;  /* 0x00200000c820783b */ /* 0x000e6a0000000200 */
[C---:B--2---:R-:W-:Y:S06]  /*7910*/  HMMA.16816.F32 R16, R20.reuse, R172, R16 ;  /* 0x000000ac1410723c */ /* 0x044fec0000001810 */
[----:B------:R-:W-:Y:S01]  /*7920*/  HMMA.16816.F32 R12, R20, R174, R12 ;  /* 0x000000ae140c723c */ /* 0x000fe2000000180c */
[----:B------:R-:W-:Y:S05]  /*7930*/  LDSM.16.M88.4 R172, [R197+0x2000] ;  /* 0x00200000c5ac783b */ /* 0x000fea0000000200 */
[C---:B------:R-:W-:Y:S06]  /*7940*/  HMMA.16816.F32 R204, R8.reuse, R148, R204 ;  /* 0x0000009408cc723c */ /* 0x040fec00000018cc */
[----:B------:R-:W-:Y:S01]  /*7950*/  HMMA.16816.F32 R176, R8, R150, R176 ;  /* 0x0000009608b0723c */ /* 0x000fe200000018b0 */
[----:B------:R-:W-:Y:S04]  /*7960*/  LDSM.16.M88.4 R148, [R201+0x9800] ;  /* 0x00980000c994783b */ /* 0x000fe80000000200 */
[----:B------:R-:W-:Y:S01]  /*7970*/  LDSM.16.M88.4 R8, [R186] ;  /* 0x00000000ba08783b */ /* 0x000fe20000000200 */
[C---:B------:R-:W-:Y:S06]  /*7980*/  HMMA.16816.F32 R140, R164.reuse, R4, R140 ;  /* 0x00000004a48c723c */ /* 0x040fec000000188c */
[C---:B------:R-:W-:Y:S01]  /*7990*/  HMMA.16816.F32 R136, R164.reuse, R6, R136 ;  /* 0x00000006a488723c */ /* 0x040fe20000001888 */
[----:B------:R-:W-:Y:S05]  /*79a0*/  LDSM.16.M88.4 R4, [R185] ;  /* 0x00000000b904783b */ /* 0x000fea0000000200 */
        /* <DEDUP_REMOVED lines=8> */
[----:B------:R-:W-:Y:S04]  /*7a30*/  LDSM.16.M88.4 R168, [R188+0x3000] ;  /* 0x00300000bca8783b */ /* 0x000fe80000000200 */
[----:B------:R-:W-:Y:S01]  /*7a40*/  LDSM.16.M88.4 R164, [R188+0x3800] ;  /* 0x00380000bca4783b */ /* 0x000fe20000000200 */
[C---:B------:R-:W-:Y:S06]  /*7a50*/  HMMA.16816.F32 R140, R20.reuse, R144, R140 ;  /* 0x00000090148c723c */ /* 0x040fec000000188c */
[C---:B------:R-:W-:Y:S01]  /*7a60*/  HMMA.16816.F32 R136, R20.reuse, R146, R136 ;  /* 0x000000921488723c */ /* 0x040fe20000001888 */
[----:B------:R-:W-:Y:S05]  /*7a70*/  LDSM.16.M88.4 R144, [R184] ;  /* 0x00000000b890783b */ /* 0x000fea0000000200 */
[C---:B------:R-:W-:Y:S06]  /*7a80*/  HMMA.16816.F32 R160, R20.reuse, R24, R160 ;  /* 0x0000001814a0723c */ /* 0x040fec00000018a0 */
[----:B------:R-:W-:Y:S01]  /*7a90*/  HMMA.16816.F32 R156, R20, R26, R156 ;  /* 0x0000001a149c723c */ /* 0x000fe2000000189c */
[----:B------:R-:W1:Y:S05]  /*7aa0*/  LDSM.16.M88.4 R24, [R188+0x2000] ;  /* 0x00200000bc18783b */ /* 0x000e6a0000000200 */
[C---:B--2---:R-:W-:Y:S06]  /*7ab0*/  HMMA.16816.F32 R16, R228.reuse, R28, R16 ;  /* 0x0000001ce410723c */ /* 0x044fec0000001810 */
[----:B------:R-:W-:Y:S01]  /*7ac0*/  HMMA.16816.F32 R12, R228, R30, R12 ;  /* 0x0000001ee40c723c */ /* 0x000fe2000000180c */
[----:B------:R-:W-:Y:S05]  /*7ad0*/  LDSM.16.M88.4 R28, [R188+0x2800] ;  /* 0x00280000bc1c783b */ /* 0x000fea0000000200 */
[C---:B------:R-:W-:Y:S06]  /*7ae0*/  HMMA.16816.F32 R204, R20.reuse, R148, R204 ;  /* 0x0000009414cc723c */ /* 0x040fec00000018cc */
[----:B------:R-:W-:Y:S01]  /*7af0*/  HMMA.16816.F32 R176, R20, R150, R176 ;  /* 0x0000009614b0723c */ /* 0x000fe200000018b0 */
[----:B------:R-:W2:Y:S04]  /*7b00*/  LDSM.16.M88.4 R20, [R195+0x8800] ;  /* 0x00880000c314783b */ /* 0x000ea80000000200 */
[----:B------:R-:W-:Y:S01]  /*7b10*/  LDSM.16.M88.4 R148, [R201+0xa800] ;  /* 0x00a80000c994783b */ /* 0x000fe20000000200 */
        /* <DEDUP_REMOVED lines=8> */
[----:B------:R-:W-:Y:S05]  /*7ba0*/  LDSM.16.M88.4 R24, [R198+0x4000] ;  /* 0x00400000c618783b */ /* 0x000fea0000000200 */
[C---:B------:R-:W-:Y:S06]  /*7bb0*/  HMMA.16816.F32 R204, R32.reuse, R144, R204 ;  /* 0x0000009020cc723c */ /* 0x040fec00000018cc */
[----:B------:R-:W-:Y:S01]  /*7bc0*/  HMMA.16816.F32 R176, R32, R146, R176 ;  /* 0x0000009220b0723c */ /* 0x000fe200000018b0 */
[----:B------:R-:W-:Y:S04]  /*7bd0*/  LDSM.16.M88.4 R32, [R200+0x4000] ;  /* 0x00400000c820783b */ /* 0x000fe80000000200 */
[----:B------:R-:W4:Y:S01]  /*7be0*/  LDSM.16.M88.4 R144, [R183] ;  /* 0x00000000b790783b */ /* 0x000f220000000200 */
[C---:B--2---:R-:W-:Y:S06]  /*7bf0*/  HMMA.16816.F32 R140, R228.reuse, R20, R140 ;  /* 0x00000014e48c723c */ /* 0x044fec000000188c */
[----:B------:R-:W-:Y:S01]  /*7c00*/  HMMA.16816.F32 R136, R228, R22, R136 ;  /* 0x00000016e488723c */ /* 0x000fe20000001888 */
[----:B------:R-:W2:Y:S05]  /*7c10*/  LDSM.16.M88.4 R20, [R195+0xa000] ;  /* 0x00a00000c314783b */ /* 0x000eaa0000000200 */
[C---:B---3--:R-:W-:Y:S06]  /*7c20*/  HMMA.16816.F32 R16, R152.reuse, R8, R16 ;  /* 0x000000089810723c */ /* 0x048fec0000001810 */
[----:B------:R-:W-:Y:S01]  /*7c30*/  HMMA.16816.F32 R12, R152, R10, R12 ;  /* 0x0000000a980c723c */ /* 0x000fe2000000180c */
[----:B------:R-:W-:Y:S05]  /*7c40*/  LDSM.16.M88.4 R8, [R197+0x4000] ;  /* 0x00400000c508783b */ /* 0x000fea0000000200 */
[----:B-1----:R-:W-:Y:S06]  /*7c50*/  HMMA.16816.F32 R160, R228, R4, R160 ;  /* 0x00000004e4a0723c */ /* 0x002fec00000018a0 */
[C---:B------:R-:W-:Y:S06]  /*7c60*/  HMMA.16816.F32 R140, R172.reuse, R28, R140 ;  /* 0x0000001cac8c723c */ /* 0x040fec000000188c */
[----:B------:R-:W-:Y:S01]  /*7c70*/  HMMA.16816.F32 R136, R172, R30, R136 ;  /* 0x0000001eac88723c */ /* 0x000fe20000001888 */
[----:B------:R-:W-:Y:S05]  /*7c80*/  LDSM.16.M88.4 R28, [R182] ;  /* 0x00000000b61c783b */ /* 0x000fea0000000200 */
[C---:B----4-:R-:W-:Y:S06]  /*7c90*/  HMMA.16816.F32 R16, R32.reuse, R144, R16 ;  /* 0x000000902010723c */ /* 0x050fec0000001810 */
[----:B------:R-:W-:Y:S01]  /*7ca0*/  HMMA.16816.F32 R12, R32, R146, R12 ;  /* 0x00000092200c723c */ /* 0x000fe2000000180c */
[----:B------:R-:W1:Y:S05]  /*7cb0*/  LDSM.16.M88.4 R144, [R201+0xb000] ;  /* 0x00b00000c990783b */ /* 0x000e6a0000000200 */
[----:B------:R-:W-:Y:S01]  /*7cc0*/  HMMA.16816.F32 R156, R228, R6, R156 ;  /* 0x00000006e49c723c */ /* 0x000fe2000000189c */
[----:B------:R-:W3:Y:S05]  /*7cd0*/  LDSM.16.M88.4 R4, [R188+0x4000] ;  /* 0x00400000bc04783b */ /* 0x000eea0000000200 */
[----:B------:R-:W-:Y:S06]  /*7ce0*/  HMMA.16816.F32 R160, R172, R168, R160 ;  /* 0x000000a8aca0723c */ /* 0x000fec00000018a0 */
[----:B--2---:R-:W-:Y:S06]  /*7cf0*/  HMMA.16816.F32 R16, R24, R20, R16 ;  /* 0x000000141810723c */ /* 0x004fec0000001810 */
[C---:B------:R-:W-:Y:S06]  /*7d00*/  HMMA.16816.F32 R140, R152.reuse, R148, R140 ;  /* 0x00000094988c723c */ /* 0x040fec000000188c */
[----:B------:R-:W-:Y:S01]  /*7d10*/  HMMA.16816.F32 R136, R152, R150, R136 ;  /* 0x000000969888723c */ /* 0x000fe20000001888 */
[----:B------:R-:W-:Y:S05]  /*7d20*/  LDSM.16.M88.4 R148, [R188+0x4800] ;  /* 0x00480000bc94783b */ /* 0x000fea0000000200 */
[----:B------:R-:W-:Y:S01]  /*7d30*/  HMMA.16816.F32 R12, R24, R22, R12 ;  /* 0x00000016180c723c */ /* 0x000fe2000000180c */
[----:B------:R-:W2:Y:S05]  /*7d40*/  LDSM.16.M88.4 R20, [R181] ;  /* 0x00000000b514783b */ /* 0x000eaa0000000200 */
[C---:B------:R-:W-:Y:S06]  /*7d50*/  HMMA.16816.F32 R204, R228.reuse, R208, R204 ;  /* 0x000000d0e4cc723c */ /* 0x040fec00000018cc */
[----:B------:R-:W-:Y:S01]  /*7d60*/  HMMA.16816.F32 R208, R228, R210, R176 ;  /* 0x000000d2e4d0723c */ /* 0x000fe200000018b0 */
[----:B------:R-:W4:Y:S05]  /*7d70*/  LDSM.16.M88.4 R176, [R195+0xa800] ;  /* 0x00a80000c3b0783b */ /* 0x000f2a0000000200 */
[----:B------:R-:W-:Y:S06]  /*7d80*/  HMMA.16816.F32 R156, R172, R170, R156 ;  /* 0x000000aaac9c723c */ /* 0x000fec000000189c */
[----:B-1----:R-:W-:Y:S06]  /*7d90*/  HMMA.16816.F32 R160, R152, R144, R160 ;  /* 0x0000009098a0723c */ /* 0x002fec00000018a0 */
[----:B---3--:R-:W-:Y:S06]  /*7da0*/  HMMA.16816.F32 R16, R8, R4, R16 ;  /* 0x000000040810723c */ /* 0x008fec0000001810 */
[C---:B------:R-:W-:Y:S06]  /*7db0*/  HMMA.16816.F32 R140, R32.reuse, R28, R140 ;  /* 0x0000001c208c723c */ /* 0x040fec000000188c */
[----:B------:R-:W-:Y:S01]  /*7dc0*/  HMMA.16816.F32 R136, R32, R30, R136 ;  /* 0x0000001e2088723c */ /* 0x000fe20000001888 */
[----:B------:R-:W1:Y:S05]  /*7dd0*/  LDSM.16.M88.4 R28, [R201+0xb800] ;  /* 0x00b80000c91c783b */ /* 0x000e6a0000000200 */
[C---:B------:R-:W-:Y:S06]  /*7de0*/  HMMA.16816.F32 R204, R172.reuse, R164, R204 ;  /* 0x000000a4accc723c */ /* 0x040fec00000018cc */
[----:B------:R-:W-:Y:S01]  /*7df0*/  HMMA.16816.F32 R208, R172, R166, R208 ;  /* 0x000000a6acd0723c */ /* 0x000fe200000018d0 */
[----:B------:R-:W-:Y:S01]  /*7e00*/  FMUL.FTZ R0, R16, UR10 ;  /* 0x0000000a10007c20 */ /* 0x000fe20008410000 */
[----:B------:R-:W-:Y:S01]  /*7e10*/  FMUL.FTZ R2, R17, UR10 ;  /* 0x0000000a11027c20 */ /* 0x000fe20008410000 */
[----:B------:R-:W-:-:S03]  /*7e20*/  FMUL.FTZ R133, R18, UR10 ;  /* 0x0000000a12857c20 */ /* 0x000fc60008410000 */
[----:B------:R-:W-:Y:S01]  /*7e30*/  HMMA.16816.F32 R12, R8, R6, R12 ;  /* 0x00000006080c723c */ /* 0x000fe2000000180c */
[----:B------:R-:W3:Y:S01]  /*7e40*/  LDSM.16.M88.4 R4, [R195+0xb000] ;  /* 0x00b00000c304783b */ /* 0x000ee20000000200 */
[----:B------:R-:W1:Y:S04]  /*7e50*/  MUFU.TANH R0, R0 ;  /* 0x0000000000007308 */ /* 0x000e680000002400 */
[----:B------:R-:W-:Y:S01]  /*7e60*/  HMMA.16816.F32 R156, R152, R146, R156 ;  /* 0x00000092989c723c */ /* 0x000fe2000000189c */
[----:B------:R-:W-:Y:S03]  /*7e70*/  LDSM.16.M88.4 R144, [R188+0x5000] ;  /* 0x00500000bc90783b */ /* 0x000fe60000000200 */
[----:B------:R-:W3:Y:S02]  /*7e80*/  MUFU.TANH R2, R2 ;  /* 0x0000000200027308 */ /* 0x000ee40000002400 */
[----:B--2---:R-:W-:Y:S06]  /*7e90*/  HMMA.16816.F32 R160, R32, R20, R160 ;  /* 0x0000001420a0723c */ /* 0x004fec00000018a0 */
[----:B----4-:R-:W-:Y:S01]  /*7ea0*/  HMMA.16816.F32 R140, R24, R176, R140 ;  /* 0x000000b0188c723c */ /* 0x010fe2000000188c */
[----:B------:R-:W-:Y:S01]  /*7eb0*/  FMUL.FTZ R20, R19, UR10 ;  /* 0x0000000a13147c20 */ /* 0x000fe20008410000 */
[----:B------:R-:W2:Y:S01]  /*7ec0*/  MUFU.TANH R133, R133 ;  /* 0x0000008500857308 */ /* 0x000ea20000002400 */
[----:B------:R-:W4:Y:S03]  /*7ed0*/  LDSM.16.M88.4 R16, [R180] ;  /* 0x00000000b410783b */ /* 0x000f260000000200 */
[----:B-1----:R-:W-:Y:S01]  /*7ee0*/  HMMA.16816.F32 R204, R152, R28, R204 ;  /* 0x0000001c98cc723c */ /* 0x002fe200000018cc */
[----:B------:R-:W-:Y:S01]  /*7ef0*/  FMUL.FTZ R12, R12, UR10 ;  /* 0x0000000a0c0c7c20 */ /* 0x000fe20008410000 */
[----:B------:R-:W-:-:S02]  /*7f00*/  FMUL.FTZ R134, R13, UR10 ;  /* 0x0000000a0d867c20 */ /* 0x000fc40008410000 */
[----:B------:R-:W1:Y:S02]  /*7f10*/  MUFU.TANH R20, R20 ;  /* 0x0000001400147308 */ /* 0x000e640000002400 */
[----:B------:R-:W-:Y:S06]  /*7f20*/  HMMA.16816.F32 R208, R152, R30, R208 ;  /* 0x0000001e98d0723c */ /* 0x000fec00000018d0 */
[----:B------:R-:W-:Y:S01]  /*7f30*/  HMMA.16816.F32 R156, R32, R22, R156 ;  /* 0x00000016209c723c */ /* 0x000fe2000000189c */
[----:B------:R5:W1:Y:S05]  /*7f40*/  MUFU.TANH R21, R12 ;  /* 0x0000000c00157308 */ /* 0x000a6a0000002400 */
[C---:B---3--:R-:W-:Y:S01]  /*7f50*/  HMMA.16816.F32 R160, R24.reuse, R4, R160 ;  /* 0x0000000418a0723c */ /* 0x048fe200000018a0 */
[----:B------:R-:W-:Y:S01]  /*7f60*/  FMUL.FTZ R22, R14, UR10 ;  /* 0x0000000a0e167c20 */ /* 0x000fe20008410000 */
[----:B------:R-:W-:Y:S01]  /*7f70*/  FMUL.FTZ R23, R15, UR10 ;  /* 0x0000000a0f177c20 */ /* 0x000fe20008410000 */
[----:B------:R3:W1:Y:S03]  /*7f80*/  MUFU.TANH R28, R134 ;  /* 0x00000086001c7308 */ /* 0x0006660000002400 */
[----:B------:R-:W-:Y:S05]  /*7f90*/  HMMA.16816.F32 R136, R24, R178, R136 ;  /* 0x000000b21888723c */ /* 0x000fea0000001888 */
[----:B------:R-:W1:Y:S01]  /*7fa0*/  MUFU.TANH R22, R22 ;  /* 0x0000001600167308 */ /* 0x000e620000002400 */
[----:B-----5:R-:W5:Y:S01]  /*7fb0*/  LDSM.16.M88.4 R12, [R195+0xb800] ;  /* 0x00b80000c30c783b */ /* 0x020f620000000200 */
[----:B------:R-:W-:Y:S06]  /*7fc0*/  HMMA.16816.F32 R140, R8, R148, R140 ;  /* 0x00000094088c723c */ /* 0x000fec000000188c */
[C---:B----4-:R-:W-:Y:S01]  /*7fd0*/  HMMA.16816.F32 R204, R32.reuse, R16, R204 ;  /* 0x0000001020cc723c */ /* 0x050fe200000018cc */
[----:B------:R-:W4:Y:S05]  /*7fe0*/  MUFU.TANH R23, R23 ;  /* 0x0000001700177308 */ /* 0x000f2a0000002400 */
[----:B------:R-:W-:Y:S06]  /*7ff0*/  HMMA.16816.F32 R208, R32, R18, R208 ;  /* 0x0000001220d0723c */ /* 0x000fec00000018d0 */
[----:B------:R-:W-:Y:S01]  /*8000*/  HMMA.16816.F32 R156, R24, R6, R156 ;  /* 0x00000006189c723c */ /* 0x000fe2000000189c */
[----:B------:R-:W2:Y:S01]  /*8010*/  LDSM.16.M88.4 R4, [R188+0x5800] ;  /* 0x00580000bc04783b */ /* 0x000ea20000000200 */
[----:B------:R-:W-:-:S04]  /*8020*/  DEPBAR.LE SB0, 0x0 ;  /* 0x000080000000791a */ /* 0x000fc80000000000 */
[C---:B------:R-:W-:Y:S01]  /*8030*/  HMMA.16816.F32 R136, R8.reuse, R150, R136 ;  /* 0x000000960888723c */ /* 0x040fe20000001888 */
[----:B------:R-:W-:Y:S01]  /*8040*/  FMUL.FTZ R29, R140, UR10 ;  /* 0x0000000a8c1d7c20 */ /* 0x000fe20008410000 */
[----:B------:R-:W-:Y:S01]  /*8050*/  FMUL.FTZ R30, R142, UR10 ;  /* 0x0000000a8e1e7c20 */ /* 0x000fe20008410000 */
[----:B---3--:R-:W-:Y:S01]  /*8060*/  FMUL.FTZ R134, R143, UR10 ;  /* 0x0000000a8f867c20 */ /* 0x008fe20008410000 */
[----:B------:R-:W-:Y:S02]  /*8070*/  FMUL.FTZ R141, R141, UR10 ;  /* 0x0000000a8d8d7c20 */ /* 0x000fe40008410000 */
[----:B------:R-:W-:Y:S01]  /*8080*/  HMMA.16816.F32 R160, R8, R144, R160 ;  /* 0x0000009008a0723c */ /* 0x000fe200000018a0 */
[----:B------:R-:W3:Y:S05]  /*8090*/  MUFU.TANH R29, R29 ;  /* 0x0000001d001d7308 */ /* 0x000eea0000002400 */
[C---:B-----5:R-:W-:Y:S03]  /*80a0*/  HMMA.16816.F32 R204, R24.reuse, R12, R204 ;  /* 0x0000000c18cc723c */ /* 0x060fe600000018cc */
[----:B------:R1:W1:Y:S03]  /*80b0*/  MUFU.TANH R178, R141 ;  /* 0x0000008d00b27308 */ /* 0x0002660000002400 */
[----:B------:R-:W-:Y:S06]  /*80c0*/  HMMA.16816.F32 R208, R24, R14, R208 ;  /* 0x0000000e18d0723c */ /* 0x000fec00000018d0 */
[----:B------:R-:W-:Y:S01]  /*80d0*/  FMUL.FTZ R31, R136, UR10 ;  /* 0x0000000a881f7c20 */ /* 0x000fe20008410000 */
[----:B------:R-:W-:Y:S01]  /*80e0*/  FMUL.FTZ R136, R137, UR10 ;  /* 0x0000000a89887c20 */ /* 0x000fe20008410000 */
[----:B------:R-:W-:Y:S01]  /*80f0*/  FMUL.FTZ R18, R139, UR10 ;  /* 0x0000000a8b127c20 */ /* 0x000fe20008410000 */
[----:B------:R-:W-:Y:S01]  /*8100*/  HMMA.16816.F32 R156, R8, R146, R156 ;  /* 0x00000092089c723c */ /* 0x000fe2000000189c */
[----:B------:R-:W-:Y:S01]  /*8110*/  FMUL.FTZ R138, R138, UR10 ;  /* 0x0000000a8a8a7c20 */ /* 0x000fe20008410000 */
[----:B------:R-:W1:Y:S01]  /*8120*/  MUFU.TANH R30, R30 ;  /* 0x0000001e001e7308 */ /* 0x000e620000002400 */
[----:B------:R-:W-:Y:S01]  /*8130*/  FMUL.FTZ R19, R161, UR10 ;  /* 0x0000000aa1137c20 */ /* 0x000fe20008410000 */
[----:B------:R-:W-:Y:S01]  /*8140*/  FMUL.FTZ R144, R163, UR10 ;  /* 0x0000000aa3907c20 */ /* 0x000fe20008410000 */
[----:B------:R-:W-:-:S02]  /*8150*/  FMUL.FTZ R160, R160, UR10 ;  /* 0x0000000aa0a07c20 */ /* 0x000fc40008410000 */
[----:B------:R-:W-:-:S03]  /*8160*/  FMUL.FTZ R146, R162, UR10 ;  /* 0x0000000aa2927c20 */ /* 0x000fc60008410000 */
[----:B------:R-:W1:Y:S01]  /*8170*/  MUFU.TANH R134, R134 ;  /* 0x0000008600867308 */ /* 0x000e620000002400 */
[C---:B--2---:R-:W-:Y:S06]  /*8180*/  HMMA.16816.F32 R204, R8.reuse, R4, R204 ;  /* 0x0000000408cc723c */ /* 0x044fec00000018cc */
[----:B------:R-:W-:Y:S01]  /*8190*/  HMMA.16816.F32 R208, R8, R6, R208 ;  /* 0x0000000608d0723c */ /* 0x000fe200000018d0 */
[----:B------:R-:W2:Y:S06]  /*81a0*/  MUFU.TANH R31, R31 ;  /* 0x0000001f001f7308 */ /* 0x000eac0000002400 */
[----:B------:R-:W-:Y:S01]  /*81b0*/  FMUL.FTZ R150, R156, UR10 ;  /* 0x0000000a9c967c20 */ /* 0x000fe20008410000 */
[----:B------:R-:W-:Y:S01]  /*81c0*/  FMUL.FTZ R148, R157, UR10 ;  /* 0x0000000a9d947c20 */ /* 0x000fe20008410000 */
[----:B------:R-:W-:Y:S01]  /*81d0*/  FMUL.FTZ R142, R158, UR10 ;  /* 0x0000000a9e8e7c20 */ /* 0x000fe20008410000 */
[----:B------:R-:W-:Y:S01]  /*81e0*/  FMUL.FTZ R140, R159, UR10 ;  /* 0x0000000a9f8c7c20 */ /* 0x000fe20008410000 */
[----:B------:R-:W1:Y:S07]  /*81f0*/  MUFU.TANH R136, R136 ;  /* 0x0000008800887308 */ /* 0x000e6e0000002400 */
[----:B------:R-:W-:Y:S01]  /*8200*/  FMUL.FTZ R176, R204, UR10 ;  /* 0x0000000accb07c20 */ /* 0x000fe20008410000 */
[----:B------:R-:W-:Y:S01]  /*8210*/  FMUL.FTZ R174, R205, UR10 ;  /* 0x0000000acdae7c20 */ /* 0x000fe20008410000 */
[----:B------:R-:W-:Y:S01]  /*8220*/  FMUL.FTZ R168, R206, UR10 ;  /* 0x0000000acea87c20 */ /* 0x000fe20008410000 */
[----:B------:R-:W-:Y:S01]  /*8230*/  FMUL.FTZ R166, R207, UR10 ;  /* 0x0000000acfa67c20 */ /* 0x000fe20008410000 */
[----:B------:R1:W1:Y:S02]  /*8240*/  MUFU.TANH R228, R138 ;  /* 0x0000008a00e47308 */ /* 0x0002640000002400 */
[----:B------:R-:W-:Y:S01]  /*8250*/  FMUL.FTZ R172, R208, UR10 ;  /* 0x0000000ad0ac7c20 */ /* 0x000fe20008410000 */
[----:B------:R-:W-:Y:S01]  /*8260*/  FMUL.FTZ R170, R209, UR10 ;  /* 0x0000000ad1aa7c20 */ /* 0x000fe20008410000 */
[----:B------:R-:W-:Y:S01]  /*8270*/  FMUL.FTZ R164, R210, UR10 ;  /* 0x0000000ad2a47c20 */ /* 0x000fe20008410000 */
[----:B------:R-:W-:-:S03]  /*8280*/  FMUL.FTZ R162, R211, UR10 ;  /* 0x0000000ad3a27c20 */ /* 0x000fc60008410000 */
[----:B------:R-:W1:Y:S08]  /*8290*/  MUFU.TANH R18, R18 ;  /* 0x0000001200127308 */ /* 0x000e700000002400 */
[----:B------:R1:W1:Y:S08]  /*82a0*/  MUFU.TANH R226, R160 ;  /* 0x000000a000e27308 */ /* 0x0002700000002400 */
        /* <DEDUP_REMOVED lines=24> */
[----:B------:R-:W1:Y:S03]  /*8430*/  @!P3 LDC.64 R8, c[0x0][0x218] ;  /* 0x00008600ff08bb82 */ /* 0x000e660000000a00 */
        /* <DEDUP_REMOVED lines=10> */
[C---:B--2---:R-:W-:Y:S02]  /*84e0*/  @!P4 LEA R152, P0, R27.reuse, R10, 0x1 ;  /* 0x0000000a1b98c211 */ /* 0x044fe400078008ff */
[----:B------:R-:W-:Y:S02]  /*84f0*/  IADD3.X R25, R26, UR26, RZ, P5, !PT ;  /* 0x0000001a1a197c10 */ /* 0x000fe4000affe4ff */
[----:B------:R-:W2:Y:S01]  /*8500*/  @!P3 LDC.64 R16, c[0x0][0x218] ;  /* 0x00008600ff10bb82 */ /* 0x000ea20000000a00 */
[----:B------:R-:W-:-:S02]  /*8510*/  @!P4 LEA.HI.X R153, R27, R11, R26, 0x1, P0 ;  /* 0x0000000b1b99c211 */ /* 0x000fc400000f0c1a */
[----:B-1----:R-:W-:-:S03]  /*8520*/  @!P3 LEA R138, P0, R27, R8, 0x1 ;  /* 0x000000081b8ab211 */ /* 0x002fc600078008ff */
[----:B------:R-:W-:Y:S01]  /*8530*/  @!PT LDS RZ, [RZ] ;  /* 0x00000000fffff984 */ /* 0x000fe20000000800 */
[----:B------:R-:W-:Y:S01]  /*8540*/  @!PT LDS RZ, [RZ] ;  /* 0x00000000fffff984 */ /* 0x000fe20000000800 */
[----:B------:R-:W-:Y:S01]  /*8550*/  @!PT LDS RZ, [RZ] ;  /* 0x00000000fffff984 */ /* 0x000fe20000000800 */
[----:B------:R3:W-:Y:S01]  /*8560*/  @!P4 LDGSTS.E.BYPASS.LTC128B.128 [R213+0x6000], desc[UR22][R152.64] ;  /* 0x0600000098d5cfae */ /* 0x0007e2000b901d56 */
[C-C-:B------:R-:W-:Y:S01]  /*8570*/  @!P3 LEA.HI.X R139, R27.reuse, R9, R26.reuse, 0x1, P0 ;  /* 0x000000091b8bb211 */ /* 0x140fe200000f0c1a */
[----:B------:R-:W1:Y:S01]  /*8580*/  @!P2 LDC.64 R14, c[0x0][0x218] ;  /* 0x00008600ff0eab82 */ /* 0x000e620000000a00 */
        /* <DEDUP_REMOVED lines=16> */
[C---:B--2---:R-:W-:Y:S01]  /*8690*/  @!P3 LEA R16, P0, R24.reuse, R16, 0x1 ;  /* 0x000000101810b211 */ /* 0x044fe200078008ff */
[----:B------:R3:W-:Y:S03]  /*86a0*/  @P4 STS.128 [R213+0x6800], RZ ;  /* 0x006800ffd5004388 */ /* 0x0007e60000000c00 */
[C-C-:B------:R-:W-:Y:S01]  /*86b0*/  @!P3 LEA.HI.X R17, R24.reuse, R17, R25.reuse, 0x1, P0 ;  /* 0x000000111811b211 */ /* 0x140fe200000f0c19 */
[----:B------:R-:W-:Y:S01]  /*86c0*/  @!PT LDS RZ, [RZ] ;  /* 0x00000000fffff984 */ /* 0x000fe20000000800 */
[----:B------:R-:W-:Y:S01]  /*86d0*/  @!PT LDS RZ, [RZ] ;  /* 0x00000000fffff984 */ /* 0x000fe20000000800 */
[----:B------:R-:W-:Y:S01]  /*86e0*/  @!PT LDS RZ, [RZ] ;  /* 0x00000000fffff984 */ /* 0x000fe20000000800 */
[----:B------:R3:W-:Y:S02]  /*86f0*/  @!P4 LDGSTS.E.BYPASS.LTC128B.128 [R213+0x6800], desc[UR22][R34.64] ;  /* 0x0680000022d5cfae */ /* 0x0007e4000b901d56 */
[----:B------:R-:W2:Y:S01]  /*8700*/  @!P2 LDC.64 R8, c[0x0][0x218] ;  /* 0x00008600ff08ab82 */ /* 0x000ea20000000a00 */
[C---:B-1----:R-:W-:Y:S01]  /*8710*/  @!P2 LEA R14, P0, R24.reuse, R14, 0x1 ;  /* 0x0000000e180ea211 */ /* 0x042fe200078008ff */
[----:B------:R3:W-:Y:S03]  /*8720*/  @P3 STS.128 [R213+0x8800], RZ ;  /* 0x008800ffd5003388 */ /* 0x0007e60000000c00 */
[C---:B------:R-:W-:Y:S01]  /*8730*/  @!P2 LEA.HI.X R15, R24.reuse, R15, R25, 0x1, P0 ;  /* 0x0000000f180fa211 */ /* 0x040fe200000f0c19 */
[----:B------:R-:W-:Y:S01]  /*8740*/  @!PT LDS RZ, [RZ] ;  /* 0x00000000fffff984 */ /* 0x000fe20000000800 */
[----:B------:R-:W-:Y:S01]  /*8750*/  @!PT LDS RZ, [RZ] ;  /* 0x00000000fffff984 */ /* 0x000fe20000000800 */
[----:B------:R-:W-:Y:S01]  /*8760*/  @!PT LDS RZ, [RZ] ;  /* 0x00000000fffff984 */ /* 0x000fe20000000800 */
[----:B------:R3:W-:Y:S01]  /*8770*/  @!P3 LDGSTS.E.BYPASS.LTC128B.128 [R213+0x8800], desc[UR22][R16.64+0x80] ;  /* 0x0880008010d5bfae */ /* 0x0007e2000b901d56 */
[----:B------:R-:W-:Y:S01]  /*8780*/  IADD3 R24, P5, R24, UR27, RZ ;  /* 0x0000001b18187c10 */ /* 0x000fe2000ffbe0ff */
[----:B------:R-:W1:Y:S02]  /*8790*/  @!P4 LDC.64 R6, c[0x0][0x218] ;  /* 0x00008600ff06cb82 */ /* 0x000e640000000a00 */
        /* <DEDUP_REMOVED lines=13> */
[C---:B--2---:R-:W-:Y:S01]  /*8870*/  @!P2 LEA R8, P1, R24.reuse, R8, 0x1 ;  /* 0x000000081808a211 */ /* 0x044fe200078208ff */
[----:B------:R-:W-:Y:S01]  /*8880*/  @!PT LDS RZ, [RZ] ;  /* 0x00000000fffff984 */ /* 0x000fe20000000800 */
[----:B------:R-:W-:Y:S01]  /*8890*/  @!PT LDS RZ, [RZ] ;  /* 0x00000000fffff984 */ /* 0x000fe20000000800 */
[----:B------:R-:W-:Y:S01]  /*88a0*/  @!PT LDS RZ, [RZ] ;  /* 0x00000000fffff984 */ /* 0x000fe20000000800 */
[----:B------:R3:W-:Y:S01]  /*88b0*/  @!P4 LDGSTS.E.BYPASS.LTC128B.128 [R213+0x7000], desc[UR22][R12.64] ;  /* 0x070000000cd5cfae */ /* 0x0007e2000b901d56 */
[----:B------:R-:W-:Y:S02]  /*88c0*/  IADD3.X R11, R25, UR26, RZ, P6, !PT ;  /* 0x0000001a190b7c10 */ /* 0x000fe4000b7fe4ff */
[----:B------:R-:W-:Y:S01]  /*88d0*/  @!P2 LEA.HI.X R9, R24, R9, R25, 0x1, P1 ;  /* 0x000000091809a211 */ /* 0x000fe200008f0c19 */
[----:B------:R3:W-:Y:S01]  /*88e0*/  @P3 STS.128 [R213+0x9000], RZ ;  /* 0x009000ffd5003388 */ /* 0x0007e20000000c00 */
[----:B-1----:R-:W-:-:S03]  /*88f0*/  @!P4 LEA R6, P5, R10, R6, 0x1 ;  /* 0x000000060a06c211 */ /* 0x002fc600078a08ff */
        /* <DEDUP_REMOVED lines=31> */
.L_x_1361:
[----:B------:R-:W-:Y:S05]  /*8af0*/  BSYNC B0 ;  /* 0x0000000000007941 */ /* 0x000fea0003800000 */
.L_x_1360:
[----:B------:R-:W0:Y:S02]  /*8b00*/  LDGDEPBAR ;  /* 0x00000000000079af */ /* 0x000e240000000000 */
.L_x_1359:
[----:B-1-3--:R-:W-:Y:S01]  /*8b10*/  MOV R5, UR17 ;  /* 0x0000001100057c02 */ /* 0x00afe20008000f00 */
[----:B------:R-:W-:Y:S03]  /*8b20*/  LDSM.16.MT88.4 R24, [R193+0xc000] ;  /* 0x00c00000c118783b */ /* 0x000fe60000004200 */
[----:B------:R-:W-:Y:S01]  /*8b30*/  LEA R5, R5, R222, 0x6 ;  /* 0x000000de05057211 */ /* 0x000fe200078e30ff */
[----:B------:R-:W-:Y:S03]  /*8b40*/  LDSM.16.MT88.4 R32, [R192+0xc000] ;  /* 0x00c00000c020783b */ /* 0x000fe60000004200 */
[C---:B------:R-:W-:Y:S02]  /*8b50*/  IADD3 R6, R5.reuse, 0x1, RZ ;  /* 0x0000000105067810 */ /* 0x040fe40007ffe0ff */
[----:B------:R-:W-:-:S02]  /*8b60*/  ISETP.GE.AND P3, PT, R5, R220, PT ;  /* 0x000000dc0500720c */ /* 0x000fc40003f66270 */
[C---:B------:R-:W-:Y:S02]  /*8b70*/  IADD3 R4, R5.reuse, 0x8, RZ ;  /* 0x0000000805047810 */ /* 0x040fe40007ffe0ff */
[C---:B------:R-:W-:Y:S02]  /*8b80*/  ISETP.GE.AND P2, PT, R6.reuse, R220, PT ;  /* 0x000000dc0600720c */ /* 0x040fe40003f46270 */
[----:B------:R-:W-:Y:S02]  /*8b90*/  ISETP.GE.AND P5, PT, R6, R218, PT ;  /* 0x000000da0600720c */ /* 0x000fe40003fa6270 */
[----:B------:R-:W-:Y:S02]  /*8ba0*/  ISETP.LT.OR P3, PT, R5, R221, P3 ;  /* 0x000000dd0500720c */ /* 0x000fe40001f61670 */
[C---:B------:R-:W-:Y:S02]  /*8bb0*/  ISETP.GE.AND P1, PT, R4.reuse, R220, PT ;  /* 0x000000dc0400720c */ /* 0x040fe40003f26270 */
[----:B------:R-:W-:-:S02]  /*8bc0*/  ISETP.GE.AND P4, PT, R4, R218, PT ;  /* 0x000000da0400720c */ /* 0x000fc40003f86270 */
[C---:B------:R-:W-:Y:S02]  /*8bd0*/  ISETP.LT.OR P2, PT, R6.reuse, R221, P2 ;  /* 0x000000dd0600720c */ /* 0x040fe40001741670 */
[----:B------:R-:W-:Y:S02]  /*8be0*/  ISETP.LT.OR P5, PT, R6, R219, P5 ;  /* 0x000000db0600720c */ /* 0x000fe40002fa1670 */
[C---:B------:R-:W-:Y:S02]  /*8bf0*/  ISETP.GE.AND P6, PT, R5.reuse, R218, PT ;  /* 0x000000da0500720c */ /* 0x040fe40003fc6270 */
[----:B------:R-:W-:Y:S02]  /*8c00*/  IADD3 R7, R5, 0x9, RZ ;  /* 0x0000000905077810 */ /* 0x000fe40007ffe0ff */
[----:B------:R-:W-:Y:S02]  /*8c10*/  FSEL R6, R0, -INF , !P3 ;  /* 0xff80000000067808 */ /* 0x000fe40005800000 */
[----:B------:R-:W-:-:S02]  /*8c20*/  ISETP.LT.OR P1, PT, R4, R221, P1 ;  /* 0x000000dd0400720c */ /* 0x000fc40000f21670 */
[-C--:B------:R-:W-:Y:S01]  /*8c30*/  ISETP.LT.OR P4, PT, R4, R219.reuse, P4 ;  /* 0x000000db0400720c */ /* 0x080fe20002781670 */
[C---:B------:R-:W-:Y:S01]  /*8c40*/  VIADD R4, R5.reuse, 0x10 ;  /* 0x0000001005047836 */ /* 0x040fe20000000000 */
[----:B------:R-:W-:Y:S02]  /*8c50*/  ISETP.LT.OR P6, PT, R5, R219, P6 ;  /* 0x000000db0500720c */ /* 0x000fe400037c1670 */
[----:B------:R-:W-:Y:S02]  /*8c60*/  ISETP.GE.AND P0, PT, R7, R220, PT ;  /* 0x000000dc0700720c */ /* 0x000fe40003f06270 */
[----:B------:R-:W-:Y:S02]  /*8c70*/  FSEL R2, R2, -INF , !P2 ;  /* 0xff80000002027808 */ /* 0x000fe40005000000 */
[----:B------:R-:W-:Y:S02]  /*8c80*/  FMNMX.FTZ R11, R132, R6, !PT ;  /* 0x00000006840b7209 */ /* 0x000fe40007810000 */
[----:B------:R-:W-:-:S02]  /*8c90*/  FSEL R0, R133, -INF , !P6 ;  /* 0xff80000085007808 */ /* 0x000fc40007000000 */
[----:B------:R-:W-:Y:S02]  /*8ca0*/  ISETP.GE.AND P6, PT, R4, R220, PT ;  /* 0x000000dc0400720c */ /* 0x000fe40003fc6270 */
[----:B------:R-:W-:Y:S02]  /*8cb0*/  ISETP.LT.OR P0, PT, R7, R221, P0 ;  /* 0x000000dd0700720c */ /* 0x000fe40000701670 */
[----:B------:R-:W-:Y:S02]  /*8cc0*/  FSEL R8, R21, -INF , !P1 ;  /* 0xff80000015087808 */ /* 0x000fe40004800000 */
[----:B------:R-:W-:Y:S02]  /*8cd0*/  FMNMX.FTZ R11, R2, R11, !PT ;  /* 0x0000000b020b7209 */ /* 0x000fe40007810000 */
[----:B------:R-:W-:Y:S02]  /*8ce0*/  ISETP.LT.OR P6, PT, R4, R221, P6 ;  /* 0x000000dd0400720c */ /* 0x000fe400037c1670 */
[----:B------:R-:W-:-:S02]  /*8cf0*/  FSEL R28, R28, -INF , !P0 ;  /* 0xff8000001c1c7808 */ /* 0x000fc40004000000 */
[----:B------:R-:W-:Y:S02]  /*8d00*/  FMNMX.FTZ R11, R8, R11, !PT ;  /* 0x0000000b080b7209 */ /* 0x000fe40007810000 */
[-C--:B------:R-:W-:Y:S02]  /*8d10*/  ISETP.GE.AND P2, PT, R4, R218.reuse, PT ;  /* 0x000000da0400720c */ /* 0x080fe40003f46270 */
[----:B------:R-:W-:Y:S02]  /*8d20*/  FSEL R206, R29, -INF , !P6 ;  /* 0xff8000001dce7808 */ /* 0x000fe40007000000 */
[----:B------:R-:W-:Y:S02]  /*8d30*/  FMNMX.FTZ R11, R28, R11, !PT ;  /* 0x0000000b1c0b7209 */ /* 0x000fe40007810000 */
[----:B------:R-:W-:Y:S02]  /*8d40*/  ISETP.GE.AND P3, PT, R7, R218, PT ;  /* 0x000000da0700720c */ /* 0x000fe40003f66270 */
[----:B------:R-:W-:-:S02]  /*8d50*/  ISETP.LT.OR P2, PT, R4, R219, P2 ;  /* 0x000000db0400720c */ /* 0x000fc40001741670 */
[----:B------:R-:W-:Y:S02]  /*8d60*/  IADD3 R4, R5, 0x18, RZ ;  /* 0x0000001805047810 */ /* 0x000fe40007ffe0ff */
[----:B------:R-:W-:Y:S02]  /*8d70*/  FMNMX.FTZ R13, R206, R11, !PT ;  /* 0x0000000bce0d7209 */ /* 0x000fe40007810000 */
[----:B------:R-:W-:Y:S02]  /*8d80*/  FSEL R20, R20, -INF , !P5 ;  /* 0xff80000014147808 */ /* 0x000fe40006800000 */
[----:B------:R-:W-:Y:S02]  /*8d90*/  FMNMX.FTZ R11, R3, R0, !PT ;  /* 0x00000000030b7209 */ /* 0x000fe40007810000 */
[----:B------:R-:W-:Y:S02]  /*8da0*/  ISETP.LT.OR P3, PT, R7, R219, P3 ;  /* 0x000000db0700720c */ /* 0x000fe40001f61670 */
[----:B------:R-:W-:-:S02]  /*8db0*/  IADD3 R7, R5, 0x11, RZ ;  /* 0x0000001105077810 */ /* 0x000fc40007ffe0ff */
[----:B------:R-:W-:Y:S02]  /*8dc0*/  FSEL R22, R22, -INF , !P4 ;  /* 0xff80000016167808 */ /* 0x000fe40006000000 */
[C---:B------:R-:W-:Y:S02]  /*8dd0*/  ISETP.GE.AND P4, PT, R4.reuse, R220, PT ;  /* 0x000000dc0400720c */ /* 0x040fe40003f86270 */
[----:B------:R-:W-:Y:S02]  /*8de0*/  ISETP.GE.AND P0, PT, R4, R218, PT ;  /* 0x000000da0400720c */ /* 0x000fe40003f06270 */
[----:B------:R-:W-:Y:S02]  /*8df0*/  FMNMX.FTZ R11, R20, R11, !PT ;  /* 0x0000000b140b7209 */ /* 0x000fe40007810000 */
[C---:B------:R-:W-:Y:S02]  /*8e00*/  ISETP.GE.AND P5, PT, R7.reuse, R220, PT ;  /* 0x000000dc0700720c */ /* 0x040fe40003fa6270 */
[----:B------:R-:W-:-:S02]  /*8e10*/  ISETP.GE.AND P1, PT, R7, R218, PT ;  /* 0x000000da0700720c */ /* 0x000fc40003f26270 */
[----:B------:R-:W-:Y:S02]  /*8e20*/  IADD3 R9, R5, 0x19, RZ ;  /* 0x0000001905097810 */ /* 0x000fe40007ffe0ff */
[C---:B------:R-:W-:Y:S02]  /*8e30*/  ISETP.LT.OR P4, PT, R4.reuse, R221, P4 ;  /* 0x000000dd0400720c */ /* 0x040fe40002781670 */
[----:B------:R-:W-:Y:S02]  /*8e40*/  ISETP.LT.OR P0, PT, R4, R219, P0 ;  /* 0x000000db0400720c */ /* 0x000fe40000701670 */
[----:B------:R-:W-:Y:S02]  /*8e50*/  FSEL R4, R23, -INF , !P3 ;  /* 0xff80000017047808 */ /* 0x000fe40005800000 */
[----:B------:R-:W-:Y:S02]  /*8e60*/  FMNMX.FTZ R11, R22, R11, !PT ;  /* 0x0000000b160b7209 */ /* 0x000fe40007810000 */
[----:B------:R-:W-:-:S02]  /*8e70*/  ISETP.LT.OR P5, PT, R7, R221, P5 ;  /* 0x000000dd0700720c */ /* 0x000fc40002fa1670 */
[----:B------:R-:W-:Y:S01]  /*8e80*/  ISETP.LT.OR P1, PT, R7, R219, P1 ;  /* 0x000000db0700720c */ /* 0x000fe20000f21670 */
[----:B------:R-:W-:Y:S01]  /*8e90*/  VIADD R7, R5, 0x20 ;  /* 0x0000002005077836 */ /* 0x000fe20000000000 */
[C---:B------:R-:W-:Y:S02]  /*8ea0*/  ISETP.GE.AND P3, PT, R9.reuse, R220, PT ;  /* 0x000000dc0900720c */ /* 0x040fe40003f66270 */
[----:B------:R-:W-:Y:S02]  /*8eb0*/  ISETP.GE.AND P6, PT, R9, R218, PT ;  /* 0x000000da0900720c */ /* 0x000fe40003fc6270 */
[----:B------:R-:W-:Y:S02]  /*8ec0*/  FSEL R204, R30, -INF , !P2 ;  /* 0xff8000001ecc7808 */ /* 0x000fe40005000000 */
[----:B------:R-:W-:Y:S02]  /*8ed0*/  FMNMX.FTZ R11, R4, R11, !PT ;  /* 0x0000000b040b7209 */ /* 0x000fe40007810000 */
[----:B------:R-:W-:-:S02]  /*8ee0*/  FSEL R178, R178, -INF , !P5 ;  /* 0xff800000b2b27808 */ /* 0x000fc40006800000 */
[C---:B------:R-:W-:Y:S02]  /*8ef0*/  ISETP.LT.OR P3, PT, R9.reuse, R221, P3 ;  /* 0x000000dd0900720c */ /* 0x040fe40001f61670 */
[----:B------:R-:W-:Y:S02]  /*8f00*/  ISETP.LT.OR P6, PT, R9, R219, P6 ;  /* 0x000000db0900720c */ /* 0x000fe400037c1670 */
[C---:B------:R-:W-:Y:S02]  /*8f10*/  ISETP.GE.AND P2, PT, R7.reuse, R220, PT ;  /* 0x000000dc0700720c */ /* 0x040fe40003f46270 */
[----:B------:R-:W-:Y:S02]  /*8f20*/  ISETP.GE.AND P5, PT, R7, R218, PT ;  /* 0x000000da0700720c */ /* 0x000fe40003fa6270 */
[----:B------:R-:W-:Y:S02]  /*8f30*/  IADD3 R9, R5, 0x21, RZ ;  /* 0x0000002105097810 */ /* 0x000fe40007ffe0ff */
[----:B------:R-:W-:-:S02]  /*8f40*/  FSEL R134, R134, -INF , !P1 ;  /* 0xff80000086867808 */ /* 0x000fc40004800000 */
[----:B------:R-:W-:Y:S02]  /*8f50*/  FMNMX.FTZ R11, R204, R11, !PT ;  /* 0x0000000bcc0b7209 */ /* 0x000fe40007810000 */
[----:B------:R-:W-:Y:S02]  /*8f60*/  FSEL R138, R31, -INF , !P4 ;  /* 0xff8000001f8a7808 */ /* 0x000fe40006000000 */
[----:B------:R-:W-:Y:S02]  /*8f70*/  FMNMX.FTZ R13, R178, R13, !PT ;  /* 0x0000000db20d7209 */ /* 0x000fe40007810000 */
[C---:B------:R-:W-:Y:S02]  /*8f80*/  ISETP.LT.OR P2, PT, R7.reuse, R221, P2 ;  /* 0x000000dd0700720c */ /* 0x040fe40001741670 */
[----:B------:R-:W-:Y:S02]  /*8f90*/  ISETP.LT.OR P5, PT, R7, R219, P5 ;  /* 0x000000db0700720c */ /* 0x000fe40002fa1670 */
[----:B------:R-:W-:-:S02]  /*8fa0*/  ISETP.GE.AND P1, PT, R9, R220, PT ;  /* 0x000000dc0900720c */ /* 0x000fc40003f26270 */
[----:B------:R-:W-:Y:S02]  /*8fb0*/  ISETP.GE.AND P4, PT, R9, R218, PT ;  /* 0x000000da0900720c */ /* 0x000fe40003f86270 */
[----:B------:R-:W-:Y:S02]  /*8fc0*/  FSEL R228, R228, -INF , !P0 ;  /* 0xff800000e4e47808 */ /* 0x000fe40004000000 */
[----:B------:R-:W-:Y:S02]  /*8fd0*/  FMNMX.FTZ R11, R134, R11, !PT ;  /* 0x0000000b860b7209 */ /* 0x000fe40007810000 */
[----:B------:R-:W-:Y:S02]  /*8fe0*/  IADD3 R7, R5, 0x28, RZ ;  /* 0x0000002805077810 */ /* 0x000fe40007ffe0ff */
[----:B------:R-:W-:Y:S02]  /*8ff0*/  FSEL R136, R136, -INF , !P3 ;  /* 0xff80000088887808 */ /* 0x000fe40005800000 */
[----:B------:R-:W-:-:S02]  /*9000*/  FMNMX.FTZ R13, R138, R13, !PT ;  /* 0x0000000d8a0d7209 */ /* 0x000fc40007810000 */
[C---:B------:R-:W-:Y:S02]  /*9010*/  ISETP.LT.OR P1, PT, R9.reuse, R221, P1 ;  /* 0x000000dd0900720c */ /* 0x040fe40000f21670 */
[----:B------:R-:W-:Y:S02]  /*9020*/  ISETP.LT.OR P4, PT, R9, R219, P4 ;  /* 0x000000db0900720c */ /* 0x000fe40002781670 */
[----:B------:R-:W-:Y:S02]  /*9030*/  FSEL R208, R18, -INF , !P6 ;  /* 0xff80000012d07808 */ /* 0x000fe40007000000 */
[----:B------:R-:W-:Y:S02]  /*9040*/  FMNMX.FTZ R11, R228, R11, !PT ;  /* 0x0000000be40b7209 */ /* 0x000fe40007810000 */
[C---:B------:R-:W-:Y:S02]  /*9050*/  ISETP.GE.AND P0, PT, R7.reuse, R220, PT ;  /* 0x000000dc0700720c */ /* 0x040fe40003f06270 */
[----:B------:R-:W-:-:S02]  /*9060*/  ISETP.GE.AND P3, PT, R7, R218, PT ;  /* 0x000000da0700720c */ /* 0x000fc40003f66270 */
[----:B------:R-:W-:Y:S02]  /*9070*/  IADD3 R9, R5, 0x29, RZ ;  /* 0x0000002905097810 */ /* 0x000fe40007ffe0ff */
[----:B------:R-:W-:Y:S02]  /*9080*/  FSEL R226, R226, -INF , !P2 ;  /* 0xff800000e2e27808 */ /* 0x000fe40005000000 */
[----:B------:R-:W-:Y:S02]  /*9090*/  FMNMX.FTZ R13, R136, R13, !PT ;  /* 0x0000000d880d7209 */ /* 0x000fe40007810000 */
[----:B------:R-:W-:Y:S02]  /*90a0*/  FSEL R146, R146, -INF , !P5 ;  /* 0xff80000092927808 */ /* 0x000fe40006800000 */
[----:B------:R-:W-:Y:S02]  /*90b0*/  FMNMX.FTZ R11, R208, R11, !PT ;  /* 0x0000000bd00b7209 */ /* 0x000fe40007810000 */
[----:B------:R-:W-:-:S02]  /*90c0*/  ISETP.LT.OR P0, PT, R7, R221, P0 ;  /* 0x000000dd0700720c */ /* 0x000fc40000701670 */
[----:B------:R-:W-:Y:S02]  /*90d0*/  ISETP.LT.OR P3, PT, R7, R219, P3 ;  /* 0x000000db0700720c */ /* 0x000fe40001f61670 */
[C---:B------:R-:W-:Y:S02]  /*90e0*/  ISETP.GE.AND P6, PT, R9.reuse, R220, PT ;  /* 0x000000dc0900720c */ /* 0x040fe40003fc6270 */
[----:B------:R-:W-:Y:S02]  /*90f0*/  ISETP.GE.AND P2, PT, R9, R218, PT ;  /* 0x000000da0900720c */ /* 0x000fe40003f46270 */
[----:B------:R-:W-:Y:S02]  /*9100*/  IADD3 R7, R5, 0x30, RZ ;  /* 0x0000003005077810 */ /* 0x000fe40007ffe0ff */
[----:B------:R-:W-:Y:S02]  /*9110*/  FSEL R210, R19, -INF , !P1 ;  /* 0xff80000013d27808 */ /* 0x000fe40004800000 */
[----:B------:R-:W-:Y:S01]  /*9120*/  FMNMX.FTZ R13, R226, R13, !PT ;  /* 0x0000000de20d7209 */ /* 0x000fe20007810000 */
[----:B------:R-:W-:Y:S01]  /*9130*/  LDSM.16.MT88.4 R16, [R194+0xc000] ;  /* 0x00c00000c210783b */ /* 0x000fe20000004200 */
[----:B------:R-:W-:-:S02]  /*9140*/  FSEL R144, R144, -INF , !P4 ;  /* 0xff80000090907808 */ /* 0x000fc40006000000 */
[----:B------:R-:W-:Y:S02]  /*9150*/  FMNMX.FTZ R11, R146, R11, !PT ;  /* 0x0000000b920b7209 */ /* 0x000fe40007810000 */
[C---:B------:R-:W-:Y:S02]  /*9160*/  ISETP.LT.OR P6, PT, R9.reuse, R221, P6 ;  /* 0x000000dd0900720c */ /* 0x040fe400037c1670 */
[----:B------:R-:W-:Y:S01]  /*9170*/  ISETP.LT.OR P2, PT, R9, R219, P2 ;  /* 0x000000db0900720c */ /* 0x000fe20001741670 */
[----:B------:R-:W-:Y:S01]  /*9180*/  VIADD R9, R5, 0x31 ;  /* 0x0000003105097836 */ /* 0x000fe20000000000 */
[C---:B------:R-:W-:Y:S02]  /*9190*/  ISETP.GE.AND P5, PT, R7.reuse, R220, PT ;  /* 0x000000dc0700720c */ /* 0x040fe40003fa6270 */
[----:B------:R-:W-:Y:S02]  /*91a0*/  ISETP.GE.AND P1, PT, R7, R218, PT ;  /* 0x000000da0700720c */ /* 0x000fe40003f26270 */
[----:B------:R-:W-:-:S02]  /*91b0*/  FSEL R150, R150, -INF , !P0 ;  /* 0xff80000096967808 */ /* 0x000fc40004000000 */
[----:B------:R-:W-:Y:S02]  /*91c0*/  FMNMX.FTZ R13, R210, R13, !PT ;  /* 0x0000000dd20d7209 */ /* 0x000fe40007810000 */
[----:B------:R-:W-:Y:S02]  /*91d0*/  FSEL R142, R142, -INF , !P3 ;  /* 0xff8000008e8e7808 */ /* 0x000fe40005800000 */
[----:B------:R-:W-:Y:S02]  /*91e0*/  FMNMX.FTZ R11, R144, R11, !PT ;  /* 0x0000000b900b7209 */ /* 0x000fe40007810000 */
[C---:B------:R-:W-:Y:S02]  /*91f0*/  ISETP.LT.OR P5, PT, R7.reuse, R221, P5 ;  /* 0x000000dd0700720c */ /* 0x040fe40002fa1670 */
[----:B------:R-:W-:Y:S02]  /*9200*/  ISETP.LT.OR P1, PT, R7, R219, P1 ;  /* 0x000000db0700720c */ /* 0x000fe40000f21670 */
[----:B------:R-:W-:-:S02]  /*9210*/  IADD3 R7, R5, 0x38, RZ ;  /* 0x0000003805077810 */ /* 0x000fc40007ffe0ff */
[C---:B------:R-:W-:Y:S02]  /*9220*/  ISETP.GE.AND P4, PT, R9.reuse, R220, PT ;  /* 0x000000dc0900720c */ /* 0x040fe40003f86270 */
[----:B------:R-:W-:Y:S02]  /*9230*/  ISETP.GE.AND P0, PT, R9, R218, PT ;  /* 0x000000da0900720c */ /* 0x000fe40003f06270 */
[----:B------:R-:W-:Y:S02]  /*9240*/  FSEL R148, R148, -INF , !P6 ;  /* 0xff80000094947808 */ /* 0x000fe40007000000 */
[----:B------:R-:W-:Y:S02]  /*9250*/  FMNMX.FTZ R13, R150, R13, !PT ;  /* 0x0000000d960d7209 */ /* 0x000fe40007810000 */
[----:B------:R-:W-:Y:S02]  /*9260*/  FSEL R140, R140, -INF , !P2 ;  /* 0xff8000008c8c7808 */ /* 0x000fe40005000000 */
[----:B------:R-:W-:-:S02]  /*9270*/  FMNMX.FTZ R11, R142, R11, !PT ;  /* 0x0000000b8e0b7209 */ /* 0x000fc40007810000 */
[----:B------:R-:W-:Y:S02]  /*9280*/  IADD3 R5, R5, 0x39, RZ ;  /* 0x0000003905057810 */ /* 0x000fe40007ffe0ff */
[----:B------:R-:W-:Y:S02]  /*9290*/  ISETP.GE.AND P6, PT, R7, R220, PT ;  /* 0x000000dc0700720c */ /* 0x000fe40003fc6270 */
[----:B------:R-:W-:Y:S02]  /*92a0*/  FSEL R176, R176, -INF , !P5 ;  /* 0xff800000b0b07808 */ /* 0x000fe40006800000 */
[C---:B------:R-:W-:Y:S02]  /*92b0*/  ISETP.LT.OR P4, PT, R9.reuse, R221, P4 ;  /* 0x000000dd0900720c */ /* 0x040fe40002781670 */
[----:B------:R-:W-:Y:S02]  /*92c0*/  FMNMX.FTZ R13, R148, R13, !PT ;  /* 0x0000000d940d7209 */ /* 0x000fe40007810000 */
[----:B------:R-:W-:-:S02]  /*92d0*/  ISETP.LT.OR P0, PT, R9, R219, P0 ;  /* 0x000000db0900720c */ /* 0x000fc40000701670 */
[----:B------:R-:W-:Y:S02]  /*92e0*/  ISETP.GE.AND P3, PT, R7, R218, PT ;  /* 0x000000da0700720c */ /* 0x000fe40003f66270 */
[----:B------:R-:W-:Y:S02]  /*92f0*/  FSEL R168, R168, -INF , !P1 ;  /* 0xff800000a8a87808 */ /* 0x000fe40004800000 */
[----:B------:R-:W-:Y:S02]  /*9300*/  FMNMX.FTZ R9, R140, R11, !PT ;  /* 0x0000000b8c097209 */ /* 0x000fe40007810000 */
[----:B------:R-:W-:Y:S02]  /*9310*/  ISETP.GE.AND P5, PT, R5, R220, PT ;  /* 0x000000dc0500720c */ /* 0x000fe40003fa6270 */
[----:B------:R-:W-:Y:S02]  /*9320*/  ISETP.LT.OR P6, PT, R7, R221, P6 ;  /* 0x000000dd0700720c */ /* 0x000fe400037c1670 */
[----:B------:R-:W-:-:S02]  /*9330*/  FSEL R174, R174, -INF , !P4 ;  /* 0xff800000aeae7808 */ /* 0x000fc40006000000 */
[----:B------:R-:W-:Y:S02]  /*9340*/  FMNMX.FTZ R13, R176, R13, !PT ;  /* 0x0000000db00d7209 */ /* 0x000fe40007810000 */
[----:B------:R-:W-:Y:S02]  /*9350*/  ISETP.LT.OR P3, PT, R7, R219, P3 ;  /* 0x000000db0700720c */ /* 0x000fe40001f61670 */
[C---:B------:R-:W-:Y:S02]  /*9360*/  ISETP.GE.AND P1, PT, R5.reuse, R218, PT ;  /* 0x000000da0500720c */ /* 0x040fe40003f26270 */
[----:B------:R-:W-:Y:S02]  /*9370*/  FSEL R166, R166, -INF , !P0 ;  /* 0xff800000a6a67808 */ /* 0x000fe40004000000 */
[----:B------:R-:W-:Y:S02]  /*9380*/  FMNMX.FTZ R9, R168, R9, !PT ;  /* 0x00000009a8097209 */ /* 0x000fe40007810000 */
[----:B------:R-:W-:-:S02]  /*9390*/  ISETP.LT.OR P5, PT, R5, R221, P5 ;  /* 0x000000dd0500720c */ /* 0x000fc40002fa1670 */
[----:B------:R-:W-:Y:S02]  /*93a0*/  FSEL R172, R172, -INF , !P6 ;  /* 0xff800000acac7808 */ /* 0x000fe40007000000 */
[----:B------:R-:W-:Y:S02]  /*93b0*/  FMNMX.FTZ R13, R174, R13, !PT ;  /* 0x0000000dae0d7209 */ /* 0x000fe40007810000 */
[----:B------:R-:W-:Y:S02]  /*93c0*/  ISETP.LT.OR P1, PT, R5, R219, P1 ;  /* 0x000000db0500720c */ /* 0x000fe40000f21670 */
[----:B------:R-:W-:Y:S02]  /*93d0*/  FSEL R164, R164, -INF , !P3 ;  /* 0xff800000a4a47808 */ /* 0x000fe40005800000 */
[----:B------:R-:W-:Y:S02]  /*93e0*/  FMNMX.FTZ R9, R166, R9, !PT ;  /* 0x00000009a6097209 */ /* 0x000fe40007810000 */
[----:B------:R-:W-:-:S02]  /*93f0*/  FSEL R170, R170, -INF , !P5 ;  /* 0xff800000aaaa7808 */ /* 0x000fc40006800000 */
[----:B------:R-:W-:Y:S02]  /*9400*/  FMNMX.FTZ R13, R172, R13, !PT ;  /* 0x0000000dac0d7209 */ /* 0x000fe40007810000 */
[----:B------:R-:W-:Y:S02]  /*9410*/  FSEL R162, R162, -INF , !P1 ;  /* 0xff800000a2a27808 */ /* 0x000fe40004800000 */
        /* <DEDUP_REMOVED lines=8> */
[----:B------:R-:W2:Y:S01]  /*94a0*/  SHFL.BFLY PT, R157, R10, 0x1, 0x1f ;  /* 0x0c201f000a9d7f89 */ /* 0x000ea200000e0000 */
[----:B-1----:R-:W-:Y:S02]  /*94b0*/  FMNMX.FTZ R158, R7, R158, !PT ;  /* 0x0000009e079e7209 */ /* 0x002fe40007810000 */
[----:B--2---:R-:W-:-:S03]  /*94c0*/  FMNMX.FTZ R157, R10, R157, !PT ;  /* 0x0000009d0a9d7209 */ /* 0x004fc60007810000 */
[C---:B------:R-:W-:Y:S01]  /*94d0*/  FMUL.FTZ R163, R158.reuse, UR6 ;  /* 0x000000069ea37c20 */ /* 0x040fe20008410000 */
[C---:B------:R-:W-:Y:S02]  /*94e0*/  FSETP.NEU.FTZ.AND P1, PT, R158.reuse, -INF , PT ;  /* 0xff8000009e00780b */ /* 0x040fe40003f3d000 */
[C---:B------:R-:W-:Y:S01]  /*94f0*/  FSETP.NEU.FTZ.AND P0, PT, R157.reuse, -INF , PT ;  /* 0xff8000009d00780b */ /* 0x040fe20003f1d000 */
[----:B------:R-:W-:Y:S01]  /*9500*/  FMUL.FTZ R161, R157, UR6 ;  /* 0x000000069da17c20 */ /* 0x000fe20008410000 */
[----:B------:R-:W-:Y:S02]  /*9510*/  FSEL R5, R158, RZ, P1 ;  /* 0x000000ff9e057208 */ /* 0x000fe40000800000 */
[----:B------:R-:W-:Y:S02]  /*9520*/  FSEL R163, R163, RZ, P1 ;  /* 0x000000ffa3a37208 */ /* 0x000fe40000800000 */
[----:B------:R-:W-:Y:S01]  /*9530*/  FSEL R161, R161, RZ, P0 ;  /* 0x000000ffa1a17208 */ /* 0x000fe20000000000 */
[----:B------:R-:W-:-:S02]  /*9540*/  FADD.FTZ R5, R132, -R5 ;  /* 0x8000000584057221 */ /* 0x000fc40000010000 */
[--C-:B------:R-:W-:Y:S01]  /*9550*/  FFMA.FTZ R155, R2, UR6, -R163.reuse ;  /* 0x00000006029b7c23 */ /* 0x100fe200080108a3 */
[----:B------:R-:W-:Y:S01]  /*9560*/  FFMA.FTZ R156, R6, UR6, -R163 ;  /* 0x00000006069c7c23 */ /* 0x000fe200080108a3 */
[--C-:B------:R-:W-:Y:S01]  /*9570*/  FFMA.FTZ R159, R4, UR6, -R161.reuse ;  /* 0x00000006049f7c23 */ /* 0x100fe200080108a1 */
[----:B------:R-:W-:Y:S01]  /*9580*/  FSEL R4, R157, RZ, P0 ;  /* 0x000000ff9d047208 */ /* 0x000fe20000000000 */
[----:B------:R-:W-:Y:S01]  /*9590*/  FFMA.FTZ R152, R0, UR6, -R161 ;  /* 0x0000000600987c23 */ /* 0x000fe200080108a1 */
[--C-:B------:R-:W-:Y:S01]  /*95a0*/  FFMA.FTZ R154, R8, UR6, -R163.reuse ;  /* 0x00000006089a7c23 */ /* 0x100fe200080108a3 */
[----:B------:R-:W-:Y:S01]  /*95b0*/  FFMA.FTZ R153, R28, UR6, -R163 ;  /* 0x000000061c997c23 */ /* 0x000fe200080108a3 */
[--C-:B------:R-:W-:Y:S01]  /*95c0*/  FFMA.FTZ R2, R20, UR6, -R161.reuse ;  /* 0x0000000614027c23 */ /* 0x100fe200080108a1 */
[----:B------:R-:W-:Y:S01]  /*95d0*/  FADD.FTZ R4, R3, -R4 ;  /* 0x8000000403047221 */ /* 0x000fe20000010000 */
[----:B------:R-:W-:Y:S01]  /*95e0*/  FFMA.FTZ R0, R22, UR6, -R161 ;  /* 0x0000000616007c23 */ /* 0x000fe200080108a1 */
[----:B------:R-:W-:Y:S01]  /*95f0*/  FMUL.FTZ R160, R5, UR6 ;  /* 0x0000000605a07c20 */ /* 0x000fe20008410000 */
[----:B------:R-:W-:Y:S01]  /*9600*/  MUFU.EX2 R156, R156 ;  /* 0x0000009c009c7308 */ /* 0x000fe20000000800 */
[----:B------:R-:W-:Y:S01]  /*9610*/  FMUL.FTZ R3, R4, UR6 ;  /* 0x0000000604037c20 */ /* 0x000fe20008410000 */
[----:B------:R-:W1:Y:S01]  /*9620*/  LDSM.16.MT88.4 R8, [R196+0xc000] ;  /* 0x00c00000c408783b */ /* 0x000e620000004200 */
[----:B------:R-:W-:Y:S01]  /*9630*/  FFMA.FTZ R167, R138, UR6, -R163 ;  /* 0x000000068aa77c23 */ /* 0x000fe200080108a3 */
[----:B------:R-:W-:Y:S01]  /*9640*/  FFMA.FTZ R169, R204, UR6, -R161 ;  /* 0x00000006cca97c23 */ /* 0x000fe200080108a1 */
[--C-:B------:R-:W-:Y:S01]  /*9650*/  FFMA.FTZ R165, R206, UR6, -R163.reuse ;  /* 0x00000006cea57c23 */ /* 0x100fe200080108a3 */
[----:B------:R-:W-:Y:S01]  /*9660*/  FFMA.FTZ R178, R178, UR6, -R163 ;  /* 0x00000006b2b27c23 */ /* 0x000fe200080108a3 */
[--C-:B------:R-:W-:Y:S01]  /*9670*/  FFMA.FTZ R206, R134, UR6, -R161.reuse ;  /* 0x0000000686ce7c23 */ /* 0x100fe200080108a1 */
[----:B------:R-:W2:Y:S01]  /*9680*/  MUFU.EX2 R155, R155 ;  /* 0x0000009b009b7308 */ /* 0x000ea20000000800 */
[--C-:B------:R-:W-:Y:S01]  /*9690*/  FFMA.FTZ R171, R228, UR6, -R161.reuse ;  /* 0x00000006e4ab7c23 */ /* 0x100fe200080108a1 */
        /* <DEDUP_REMOVED lines=9> */
[----:B------:R-:W-:Y:S01]  /*9730*/  FFMA.FTZ R226, R148, UR6, -R163 ;  /* 0x0000000694e27c23 */ /* 0x000fe200080108a3 */
[--C-:B------:R-:W-:Y:S01]  /*9740*/  FFMA.FTZ R179, R142, UR6, -R161.reuse ;  /* 0x000000068eb37c23 */ /* 0x100fe200080108a1 */
[--C-:B------:R-:W-:Y:S01]  /*9750*/  FFMA.FTZ R230, R140, UR6, -R161.reuse ;  /* 0x000000068ce67c23 */ /* 0x100fe200080108a1 */
[----:B------:R-:W-:Y:S01]  /*9760*/  LDSM.16.MT88.4 R148, [R192+0xd000] ;  /* 0x00d00000c094783b */ /* 0x000fe20000004200 */
[--C-:B------:R-:W-:Y:S01]  /*9770*/  FFMA.FTZ R166, R166, UR6, -R161.reuse ;  /* 0x00000006a6a67c23 */ /* 0x100fe200080108a1 */
[----:B------:R-:W3:Y:S01]  /*9780*/  MUFU.EX2 R153, R153 ;  /* 0x0000009900997308 */ /* 0x000ee20000000800 */
[----:B--2---:R-:W-:Y:S01]  /*9790*/  F2FP.F16.F32.PACK_AB R4, R155, R156 ;  /* 0x0000009c9b04723e */ /* 0x004fe200000000ff */
[----:B------:R-:W-:Y:S01]  /*97a0*/  LDSM.16.MT88.4 R140, [R194+0xf000] ;  /* 0x00f00000c28c783b */ /* 0x000fe20000004200 */
[----:B------:R-:W-:-:S05]  /*97b0*/  FFMA.FTZ R164, R164, UR6, -R161 ;  /* 0x00000006a4a47c23 */ /* 0x000fca00080108a1 */
        /* <DEDUP_REMOVED lines=45> */
[----:B------:R-:W3:Y:S01]  /*9a90*/  MUFU.EX2 R178, R178 ;  /* 0x000000b200b27308 */ /* 0x000ee20000000800 */
        /* <DEDUP_REMOVED lines=22> */
[----:B------:R-:W1:Y:S01]  /*9c00*/  LDSM.16.MT88.4 R108, [R193+0xe000] ;  /* 0x00e00000c16c783b */ /* 0x000e620000004200 */
[----:B------:R-:W-:Y:S01]  /*9c10*/  MUFU.EX2 R169, R169 ;  /* 0x000000a900a97308 */ /* 0x000fe20000000800 */
[-C--:B------:R-:W-:Y:S01]  /*9c20*/  FMUL.FTZ R96, R96, R160.reuse ;  /* 0x000000a060607220 */ /* 0x080fe20000410000 */
[----:B------:R-:W-:Y:S01]  /*9c30*/  HMMA.16816.F32 R32, R4, R34, R104 ;  /* 0x000000220420723c */ /* 0x000fe20000001868 */
[-C--:B------:R-:W-:Y:S01]  /*9c40*/  FMUL.FTZ R97, R97, R160.reuse ;  /* 0x000000a061617220 */ /* 0x080fe20000410000 */
[-C--:B------:R-:W-:Y:S01]  /*9c50*/  FMUL.FTZ R98, R98, R3.reuse ;  /* 0x0000000362627220 */ /* 0x080fe20000410000 */
[----:B------:R-:W-:Y:S01]  /*9c60*/  FMUL.FTZ R99, R99, R3 ;  /* 0x0000000363637220 */ /* 0x000fe20000410000 */
[----:B------:R-:W-:-:S02]  /*9c70*/  FFMA.FTZ R156, R227, R160, R156 ;  /* 0x000000a0e39c7223 */ /* 0x000fc4000001009c */
[----:B------:R-:W4:Y:S01]  /*9c80*/  MUFU.EX2 R206, R206 ;  /* 0x000000ce00ce7308 */ /* 0x000f220000000800 */
        /* <DEDUP_REMOVED lines=8> */
[----:B------:R-:W-:Y:S01]  /*9d10*/  MUFU.EX2 R171, R171 ;  /* 0x000000ab00ab7308 */ /* 0x000fe20000000800 */
[----:B------:R-:W-:Y:S01]  /*9d20*/  FADD.FTZ R155, R155, R156 ;  /* 0x0000009c9b9b7221 */ /* 0x000fe20000010000 */
[----:B--2---:R-:W-:Y:S01]  /*9d30*/  HMMA.16816.F32 R40, R4, R116, R104 ;  /* 0x000000740428723c */ /* 0x004fe20000001868 */
[----:B------:R-:W2:Y:S02]  /*9d40*/  LDSM.16.MT88.4 R104, [R192+0xe000] ;  /* 0x00e00000c068783b */ /* 0x000ea40000004200 */
[----:B------:R-:W-:-:S03]  /*9d50*/  FADD.FTZ R154, R154, R155 ;  /* 0x0000009b9a9a7221 */ /* 0x000fc60000010000 */
[----:B------:R-:W-:Y:S01]  /*9d60*/  HMMA.16816.F32 R36, R4, R118, R36 ;  /* 0x000000760424723c */ /* 0x000fe20000001824 */
[-C--:B------:R-:W-:Y:S01]  /*9d70*/  FMUL.FTZ R116, R44, R160.reuse ;  /* 0x000000a02c747220 */ /* 0x080fe20000410000 */
[-C--:B------:R-:W-:Y:S01]  /*9d80*/  FMUL.FTZ R117, R45, R160.reuse ;  /* 0x000000a02d757220 */ /* 0x080fe20000410000 */
[-C--:B------:R-:W-:Y:S01]  /*9d90*/  FMUL.FTZ R44, R48, R160.reuse ;  /* 0x000000a0302c7220 */ /* 0x080fe20000410000 */
[----:B------:R-:W-:Y:S01]  /*9da0*/  FMUL.FTZ R45, R49, R160 ;  /* 0x000000a0312d7220 */ /* 0x000fe20000410000 */
[----:B------:R-:W-:Y:S01]  /*9db0*/  MUFU.EX2 R208, R208 ;  /* 0x000000d000d07308 */ /* 0x000fe20000000800 */
[----:B------:R-:W-:Y:S01]  /*9dc0*/  FADD.FTZ R154, R153, R154 ;  /* 0x0000009a999a7221 */ /* 0x000fe20000010000 */
[-C--:B------:R-:W-:Y:S01]  /*9dd0*/  FMUL.FTZ R118, R46, R3.reuse ;  /* 0x000000032e767220 */ /* 0x080fe20000410000 */
[-C--:B------:R-:W-:Y:S01]  /*9de0*/  FMUL.FTZ R119, R47, R3.reuse ;  /* 0x000000032f777220 */ /* 0x080fe20000410000 */
[-C--:B------:R-:W-:Y:S01]  /*9df0*/  FMUL.FTZ R46, R50, R3.reuse ;  /* 0x00000003322e7220 */ /* 0x080fe20000410000 */
[----:B------:R-:W-:-:S03]  /*9e00*/  FMUL.FTZ R47, R51, R3 ;  /* 0x00000003332f7220 */ /* 0x000fc60000410000 */
[----:B------:R-:W-:Y:S02]  /*9e10*/  MUFU.EX2 R173, R173 ;  /* 0x000000ad00ad7308 */ /* 0x000fe40000000800 */
[C---:B------:R-:W-:Y:S06]  /*9e20*/  HMMA.16816.F32 R48, R4.reuse, R112, R116 ;  /* 0x000000700430723c */ /* 0x040fec0000001874 */
[C---:B------:R-:W-:Y:S01]  /*9e30*/  HMMA.16816.F32 R44, R4.reuse, R114, R44 ;  /* 0x00000072042c723c */ /* 0x040fe2000000182c */
[----:B------:R-:W5:Y:S01]  /*9e40*/  LDSM.16.MT88.4 R112, [R196+0x10000] ;  /* 0x01000000c470783b */ /* 0x000f620000004200 */
        /* <DEDUP_REMOVED lines=21> */
[C---:B--2---:R-:W-:Y:S06]  /*9fa0*/  HMMA.16816.F32 R64, R4.reuse, R104, R116 ;  /* 0x000000680440723c */ /* 0x044fec0000001874 */
[C---:B------:R-:W-:Y:S01]  /*9fb0*/  HMMA.16816.F32 R60, R4.reuse, R106, R60 ;  /* 0x0000006a043c723c */ /* 0x040fe2000000183c */
[-C--:B------:R-:W-:Y:S01]  /*9fc0*/  FMUL.FTZ R116, R68, R160.reuse ;  /* 0x000000a044747220 */ /* 0x080fe20000410000 */
[-C--:B------:R-:W-:Y:S01]  /*9fd0*/  FMUL.FTZ R117, R69, R160.reuse ;  /* 0x000000a045757220 */ /* 0x080fe20000410000 */
[-C--:B------:R-:W-:Y:S01]  /*9fe0*/  FMUL.FTZ R118, R70, R3.reuse ;  /* 0x0000000346767220 */ /* 0x080fe20000410000 */
[-C--:B------:R-:W-:Y:S01]  /*9ff0*/  FMUL.FTZ R119, R71, R3.reuse ;  /* 0x0000000347777220 */ /* 0x080fe20000410000 */
[----:B------:R-:W2:Y:S01]  /*a000*/  LDSM.16.MT88.4 R104, [R193+0x10000] ;  /* 0x01000000c168783b */ /* 0x000ea20000004200 */
[-C--:B------:R-:W-:Y:S01]  /*a010*/  FMUL.FTZ R68, R72, R160.reuse ;  /* 0x000000a048447220 */ /* 0x080fe20000410000 */
[-C--:B------:R-:W-:Y:S01]  /*a020*/  FMUL.FTZ R69, R73, R160.reuse ;  /* 0x000000a049457220 */ /* 0x080fe20000410000 */
[-C--:B------:R-:W-:Y:S01]  /*a030*/  FMUL.FTZ R70, R74, R3.reuse ;  /* 0x000000034a467220 */ /* 0x080fe20000410000 */
[-C--:B------:R-:W-:Y:S01]  /*a040*/  FMUL.FTZ R71, R75, R3.reuse ;  /* 0x000000034b477220 */ /* 0x080fe20000410000 */
[----:B------:R-:W-:Y:S01]  /*a050*/  MUFU.EX2 R226, R226 ;  /* 0x000000e200e27308 */ /* 0x000fe20000000800 */
[C---:B-----5:R-:W-:Y:S06]  /*a060*/  HMMA.16816.F32 R72, R4.reuse, R112, R116 ;  /* 0x000000700448723c */ /* 0x060fec0000001874 */
[C---:B------:R-:W-:Y:S01]  /*a070*/  HMMA.16816.F32 R68, R4.reuse, R114, R68 ;  /* 0x000000720444723c */ /* 0x040fe20000001844 */
[----:B------:R-:W-:Y:S01]  /*a080*/  FFMA.FTZ R116, R136, UR6, -R163 ;  /* 0x0000000688747c23 */ /* 0x000fe200080108a3 */
[-C--:B------:R-:W-:Y:S01]  /*a090*/  FMUL.FTZ R112, R80, R160.reuse ;  /* 0x000000a050707220 */ /* 0x080fe20000410000 */
[----:B------:R-:W5:Y:S01]  /*a0a0*/  LDSM.16.MT88.4 R136, [R192+0x10000] ;  /* 0x01000000c088783b */ /* 0x000f620000004200 */
[-C--:B------:R-:W-:Y:S01]  /*a0b0*/  FMUL.FTZ R113, R81, R160.reuse ;  /* 0x000000a051717220 */ /* 0x080fe20000410000 */
[----:B------:R3:W4:Y:S01]  /*a0c0*/  MUFU.EX2 R204, R116 ;  /* 0x0000007400cc7308 */ /* 0x0007220000000800 */
[-C--:B------:R-:W-:Y:S01]  /*a0d0*/  FMUL.FTZ R80, R84, R160.reuse ;  /* 0x000000a054507220 */ /* 0x080fe20000410000 */
[-C--:B------:R-:W-:Y:S01]  /*a0e0*/  FMUL.FTZ R114, R82, R3.reuse ;  /* 0x0000000352727220 */ /* 0x080fe20000410000 */
[-C--:B------:R-:W-:Y:S01]  /*a0f0*/  FMUL.FTZ R115, R83, R3.reuse ;  /* 0x0000000353737220 */ /* 0x080fe20000410000 */
[----:B------:R-:W-:Y:S01]  /*a100*/  FMUL.FTZ R81, R85, R160 ;  /* 0x000000a055517220 */ /* 0x000fe20000410000 */
[-C--:B------:R-:W-:Y:S01]  /*a110*/  FMUL.FTZ R82, R86, R3.reuse ;  /* 0x0000000356527220 */ /* 0x080fe20000410000 */
[-C--:B------:R-:W-:Y:S01]  /*a120*/  FMUL.FTZ R83, R87, R3.reuse ;  /* 0x0000000357537220 */ /* 0x080fe20000410000 */
[----:B-1----:R-:W-:Y:S01]  /*a130*/  HMMA.16816.F32 R76, R4, R108, R76 ;  /* 0x0000006c044c723c */ /* 0x002fe2000000184c */
[----:B------:R-:W-:Y:S01]  /*a140*/  MUFU.EX2 R177, R177 ;  /* 0x000000b100b17308 */ /* 0x000fe20000000800 */
[----:B------:R-:W-:-:S04]  /*a150*/  FFMA.FTZ R3, R223, R3, R152 ;  /* 0x00000003df037223 */ /* 0x000fc80000010098 */
[----:B------:R-:W-:Y:S01]  /*a160*/  HMMA.16816.F32 R84, R4, R110, R112 ;  /* 0x0000006e0454723c */ /* 0x000fe20000001870 */
[----:B------:R-:W-:Y:S01]  /*a170*/  LDSM.16.MT88.4 R112, [R194+0xe800] ;  /* 0x00e80000c270783b */ /* 0x000fe20000004200 */
[----:B------:R-:W-:Y:S01]  /*a180*/  FADD.FTZ R3, R2, R3 ;  /* 0x0000000302037221 */ /* 0x000fe20000010000 */
[----:B------:R-:W1:Y:S02]  /*a190*/  MUFU.EX2 R228, R228 ;  /* 0x000000e400e47308 */ /* 0x000e640000000800 */
[----:B---3--:R-:W3:Y:S01]  /*a1a0*/  LDSM.16.MT88.4 R116, [R194+0xc800] ;  /* 0x00c80000c274783b */ /* 0x008ee20000004200 */
[----:B------:R-:W-:-:S03]  /*a1b0*/  FADD.FTZ R0, R0, R3 ;  /* 0x0000000300007221 */ /* 0x000fc60000010000 */
[----:B------:R-:W1:Y:S01]  /*a1c0*/  LDSM.16.MT88.4 R108, [R193+0xe800] ;  /* 0x00e80000c16c783b */ /* 0x000e620000004200 */
[----:B--2---:R-:W-:Y:S01]  /*a1d0*/  HMMA.16816.F32 R80, R4, R104, R80 ;  /* 0x000000680450723c */ /* 0x004fe20000001850 */
[----:B------:R-:W-:Y:S01]  /*a1e0*/  MUFU.EX2 R179, R179 ;  /* 0x000000b300b37308 */ /* 0x000fe20000000800 */
[----:B------:R-:W-:-:S04]  /*a1f0*/  FADD.FTZ R0, R159, R0 ;  /* 0x000000009f007221 */ /* 0x000fc80000010000 */
[C---:B------:R-:W-:Y:S01]  /*a200*/  HMMA.16816.F32 R88, R4.reuse, R106, R88 ;  /* 0x0000006a0458723c */ /* 0x040fe20000001858 */
[----:B------:R-:W-:Y:S01]  /*a210*/  F2FP.F16.F32.PACK_AB R104, R178, R165 ;  /* 0x000000a5b268723e */ /* 0x000fe200000000ff */
[----:B------:R-:W-:Y:S01]  /*a220*/  FADD.FTZ R165, R165, R154 ;  /* 0x0000009aa5a57221 */ /* 0x000fe20000010000 */
[----:B----4-:R-:W-:Y:S01]  /*a230*/  F2FP.F16.F32.PACK_AB R105, R206, R169 ;  /* 0x000000a9ce69723e */ /* 0x010fe200000000ff */
[----:B------:R-:W2:Y:S01]  /*a240*/  MUFU.EX2 R230, R230 ;  /* 0x000000e600e67308 */ /* 0x000ea20000000800 */
[----:B------:R-:W-:Y:S01]  /*a250*/  FADD.FTZ R169, R169, R0 ;  /* 0x00000000a9a97221 */ /* 0x000fe20000010000 */
[----:B------:R-:W-:Y:S01]  /*a260*/  FADD.FTZ R178, R178, R165 ;  /* 0x000000a5b2b27221 */ /* 0x000fe20000010000 */
[----:B------:R-:W-:Y:S02]  /*a270*/  F2FP.F16.F32.PACK_AB R106, R204, R167 ;  /* 0x000000a7cc6a723e */ /* 0x000fe400000000ff */
[----:B------:R-:W-:Y:S01]  /*a280*/  F2FP.F16.F32.PACK_AB R107, R208, R171 ;  /* 0x000000abd06b723e */ /* 0x000fe200000000ff */
[----:B-----5:R-:W-:Y:S01]  /*a290*/  HMMA.16816.F32 R92, R4, R136, R92 ;  /* 0x00000088045c723c */ /* 0x020fe2000000185c */
[----:B------:R-:W-:Y:S01]  /*a2a0*/  FADD.FTZ R206, R206, R169 ;  /* 0x000000a9cece7221 */ /* 0x000fe20000010000 */
[----:B------:R-:W-:Y:S01]  /*a2b0*/  MUFU.EX2 R166, R166 ;  /* 0x000000a600a67308 */ /* 0x000fe20000000800 */
[----:B------:R-:W-:-:S02]  /*a2c0*/  FADD.FTZ R167, R167, R178 ;  /* 0x000000b2a7a77221 */ /* 0x000fc40000010000 */
[----:B------:R-:W-:Y:S01]  /*a2d0*/  FADD.FTZ R171, R171, R206 ;  /* 0x000000ceabab7221 */ /* 0x000fe20000010000 */
[----:B------:R-:W-:Y:S01]  /*a2e0*/  HMMA.16816.F32 R4, R4, R138, R96 ;  /* 0x0000008a0404723c */ /* 0x000fe20000001860 */
[----:B------:R-:W-:Y:S01]  /*a2f0*/  LDSM.16.MT88.4 R96, [R193+0x10800] ;  /* 0x01080000c160783b */ /* 0x000fe20000004200 */
[----:B------:R-:W-:Y:S01]  /*a300*/  FADD.FTZ R204, R204, R167 ;  /* 0x000000a7cccc7221 */ /* 0x000fe20000010000 */
[----:B------:R-:W-:Y:S01]  /*a310*/  FADD.FTZ R208, R208, R171 ;  /* 0x000000abd0d07221 */ /* 0x000fe20000010000 */
[----:B------:R-:W-:Y:S01]  /*a320*/  MUFU.EX2 R164, R164 ;  /* 0x000000a400a47308 */ /* 0x000fe20000000800 */
        /* <DEDUP_REMOVED lines=8> */
[C---:B------:R-:W-:Y:S01]  /*a3b0*/  HMMA.16816.F32 R32, R104.reuse, R126, R32 ;  /* 0x0000007e6820723c */ /* 0x040fe20000001820 */
[----:B------:R-:W-:Y:S05]  /*a3c0*/  LDSM.16.MT88.4 R124, [R196+0xd000] ;  /* 0x00d00000c47c783b */ /* 0x000fea0000004200 */
[C---:B------:R-:W-:Y:S06]  /*a3d0*/  HMMA.16816.F32 R48, R104.reuse, R112, R48 ;  /* 0x000000706830723c */ /* 0x040fec0000001830 */
[C---:B------:R-:W-:Y:S01]  /*a3e0*/  HMMA.16816.F32 R44, R104.reuse, R114, R44 ;  /* 0x00000072682c723c */ /* 0x040fe2000000182c */
[----:B------:R-:W4:Y:S05]  /*a3f0*/  LDSM.16.MT88.4 R112, [R192+0x10800] ;  /* 0x01080000c070783b */ /* 0x000f2a0000004200 */
        /* <DEDUP_REMOVED lines=21> */
[----:B--2---:R-:W-:Y:S01]  /*a550*/  F2FP.F16.F32.PACK_AB R99, R230, R179 ;  /* 0x000000b3e663723e */ /* 0x004fe200000000ff */
[----:B------:R-:W-:Y:S02]  /*a560*/  FADD.FTZ R228, R228, R177 ;  /* 0x000000b1e4e47221 */ /* 0x000fe40000010000 */
[----:B------:R-:W-:Y:S01]  /*a570*/  HMMA.16816.F32 R68, R104, R130, R68 ;  /* 0x000000826844723c */ /* 0x000fe20000001844 */
[----:B------:R-:W-:Y:S01]  /*a580*/  FADD.FTZ R3, R175, R210 ;  /* 0x000000d2af037221 */ /* 0x000fe20000010000 */
[----:B------:R-:W-:-:S03]  /*a590*/  FADD.FTZ R179, R179, R228 ;  /* 0x000000e4b3b37221 */ /* 0x000fc60000010000 */
[----:B------:R-:W-:Y:S01]  /*a5a0*/  FADD.FTZ R3, R226, R3 ;  /* 0x00000003e2037221 */ /* 0x000fe20000010000 */
[----:B----4-:R-:W-:Y:S01]  /*a5b0*/  HMMA.16816.F32 R92, R104, R112, R92 ;  /* 0x00000070685c723c */ /* 0x010fe2000000185c */
[----:B------:R-:W-:-:S05]  /*a5c0*/  FADD.FTZ R230, R230, R179 ;  /* 0x000000b3e6e67221 */ /* 0x000fca0000010000 */
[----:B------:R-:W-:Y:S06]  /*a5d0*/  HMMA.16816.F32 R4, R104, R114, R4 ;  /* 0x000000726804723c */ /* 0x000fec0000001804 */
[C---:B------:R-:W-:Y:S06]  /*a5e0*/  HMMA.16816.F32 R128, R96.reuse, R124, R12 ;  /* 0x0000007c6080723c */ /* 0x040fec000000180c */
[C---:B------:R-:W-:Y:S01]  /*a5f0*/  HMMA.16816.F32 R124, R96.reuse, R126, R8 ;  /* 0x0000007e607c723c */ /* 0x040fe20000001808 */
[----:B------:R-:W2:Y:S05]  /*a600*/  LDSM.16.MT88.4 R8, [R196+0x11000] ;  /* 0x01100000c408783b */ /* 0x000eaa0000004200 */
[C---:B-1----:R-:W-:Y:S06]  /*a610*/  HMMA.16816.F32 R112, R96.reuse, R108, R28 ;  /* 0x0000006c6070723c */ /* 0x042fec000000181c */
[C---:B------:R-:W-:Y:S06]  /*a620*/  HMMA.16816.F32 R28, R96.reuse, R144, R40 ;  /* 0x00000090601c723c */ /* 0x040fec0000001828 */
[----:B------:R-:W-:Y:S01]  /*a630*/  HMMA.16816.F32 R40, R96, R146, R36 ;  /* 0x000000926028723c */ /* 0x000fe20000001824 */
[----:B------:R-:W1:Y:S04]  /*a640*/  LDSM.16.MT88.4 R36, [R194+0x11000] ;  /* 0x01100000c224783b */ /* 0x000e680000004200 */
[----:B------:R-:W-:Y:S01]  /*a650*/  LDSM.16.MT88.4 R144, [R192+0x11000] ;  /* 0x01100000c090783b */ /* 0x000fe20000004200 */
[C---:B-----5:R-:W-:Y:S06]  /*a660*/  HMMA.16816.F32 R76, R104.reuse, R120, R76 ;  /* 0x00000078684c723c */ /* 0x060fec000000184c */
[----:B------:R-:W-:Y:S01]  /*a670*/  HMMA.16816.F32 R84, R104, R122, R84 ;  /* 0x0000007a6854723c */ /* 0x000fe20000001854 */
[----:B------:R-:W-:Y:S05]  /*a680*/  LDSM.16.MT88.4 R104, [R193+0xd800] ;  /* 0x00d80000c168783b */ /* 0x000fea0000004200 */
[C---:B---3--:R-:W-:Y:S06]  /*a690*/  HMMA.16816.F32 R120, R96.reuse, R116, R20 ;  /* 0x000000746078723c */ /* 0x048fec0000001814 */
[C---:B------:R-:W-:Y:S06]  /*a6a0*/  HMMA.16816.F32 R20, R96.reuse, R132, R56 ;  /* 0x000000846014723c */ /* 0x040fec0000001838 */
[C---:B------:R-:W-:Y:S01]  /*a6b0*/  HMMA.16816.F32 R56, R96.reuse, R134, R52 ;  /* 0x000000866038723c */ /* 0x040fe20000001834 */
[----:B------:R-:W3:Y:S04]  /*a6c0*/  LDSM.16.MT88.4 R132, [R193+0x11000] ;  /* 0x01100000c184783b */ /* 0x000ee80000004200 */
[----:B------:R-:W-:Y:S01]  /*a6d0*/  LDSM.16.MT88.4 R52, [R194+0xf800] ;  /* 0x00f80000c234783b */ /* 0x000fe20000004200 */
[C---:B--2---:R-:W-:Y:S06]  /*a6e0*/  HMMA.16816.F32 R12, R96.reuse, R8, R72 ;  /* 0x00000008600c723c */ /* 0x044fec0000001848 */
[C---:B------:R-:W-:Y:S01]  /*a6f0*/  HMMA.16816.F32 R72, R96.reuse, R10, R68 ;  /* 0x0000000a6048723c */ /* 0x040fe20000001844 */
[----:B------:R-:W-:Y:S05]  /*a700*/  LDSM.16.MT88.4 R68, [R192+0xf800] ;  /* 0x00f80000c044783b */ /* 0x000fea0000004200 */
[C---:B------:R-:W-:Y:S06]  /*a710*/  HMMA.16816.F32 R108, R96.reuse, R110, R24 ;  /* 0x0000006e606c723c */ /* 0x040fec0000001818 */
[C---:B-1----:R-:W-:Y:S06]  /*a720*/  HMMA.16816.F32 R76, R96.reuse, R36, R76 ;  /* 0x00000024604c723c */ /* 0x042fec000000184c */
        /* <DEDUP_REMOVED lines=14> */
[----:B------:R-:W-:-:S04]  /*a810*/  FFMA.FTZ R149, R174, UR6, -R163 ;  /* 0x00000006ae957c23 */ /* 0x000fc800080108a3 */
[C---:B---3--:R-:W-:Y:S01]  /*a820*/  HMMA.16816.F32 R84, R96.reuse, R132, R80 ;  /* 0x000000846054723c */ /* 0x048fe20000001850 */
[--C-:B------:R-:W-:Y:S01]  /*a830*/  FFMA.FTZ R150, R172, UR6, -R163.reuse ;  /* 0x00000006ac967c23 */ /* 0x100fe200080108a3 */
[----:B------:R-:W-:Y:S01]  /*a840*/  FFMA.FTZ R151, R170, UR6, -R163 ;  /* 0x00000006aa977c23 */ /* 0x000fe200080108a3 */
[--C-:B------:R-:W-:Y:S01]  /*a850*/  FFMA.FTZ R163, R168, UR6, -R161.reuse ;  /* 0x00000006a8a37c23 */ /* 0x100fe200080108a1 */
[----:B------:R-:W-:Y:S01]  /*a860*/  FFMA.FTZ R161, R162, UR6, -R161 ;  /* 0x00000006a2a17c23 */ /* 0x000fe200080108a1 */
[----:B------:R-:W-:Y:S01]  /*a870*/  MUFU.EX2 R148, R148 ;  /* 0x0000009400947308 */ /* 0x000fe20000000800 */
[C---:B------:R-:W-:Y:S01]  /*a880*/  HMMA.16816.F32 R88, R96.reuse, R134, R88 ;  /* 0x000000866058723c */ /* 0x040fe20000001858 */
[----:B------:R-:W3:Y:S04]  /*a890*/  LDSM.16.MT88.4 R80, [R194+0x11800] ;  /* 0x01180000c250783b */ /* 0x000ee80000004200 */
[----:B------:R-:W3:Y:S01]  /*a8a0*/  LDSM.16.MT88.4 R132, [R196+0x11800] ;  /* 0x01180000c484783b */ /* 0x000ee20000004200 */
[C---:B------:R-:W-:Y:S01]  /*a8b0*/  HMMA.16816.F32 R92, R96.reuse, R144, R92 ;  /* 0x00000090605c723c */ /* 0x040fe2000000185c */
[----:B------:R-:W1:Y:S05]  /*a8c0*/  MUFU.EX2 R149, R149 ;  /* 0x0000009500957308 */ /* 0x000e6a0000000800 */
[----:B------:R-:W-:Y:S03]  /*a8d0*/  HMMA.16816.F32 R4, R96, R146, R4 ;  /* 0x000000926004723c */ /* 0x000fe60000001804 */
[----:B------:R-:W-:Y:S08]  /*a8e0*/  MUFU.EX2 R150, R150 ;  /* 0x0000009600967308 */ /* 0x000ff00000000800 */
[----:B------:R-:W2:Y:S01]  /*a8f0*/  MUFU.EX2 R151, R151 ;  /* 0x0000009700977308 */ /* 0x000ea20000000800 */
[----:B-1----:R-:W-:Y:S01]  /*a900*/  F2FP.F16.F32.PACK_AB R96, R149, R148 ;  /* 0x000000949560723e */ /* 0x002fe200000000ff */
[----:B------:R-:W-:Y:S01]  /*a910*/  FADD.FTZ R148, R148, R3 ;  /* 0x0000000394947221 */ /* 0x000fe20000010000 */
[----:B------:R-:W-:-:S03]  /*a920*/  MOV R3, R157 ;  /* 0x0000009d00037202 */ /* 0x000fc60000000f00 */
[----:B------:R-:W-:Y:S02]  /*a930*/  FADD.FTZ R149, R149, R148 ;  /* 0x0000009495957221 */ /* 0x000fe40000010000 */
[----:B------:R-:W1:Y:S08]  /*a940*/  MUFU.EX2 R163, R163 ;  /* 0x000000a300a37308 */ /* 0x000e700000000800 */
[----:B------:R-:W4:Y:S01]  /*a950*/  MUFU.EX2 R161, R161 ;  /* 0x000000a100a17308 */ /* 0x000f220000000800 */
[----:B--2---:R-:W-:Y:S01]  /*a960*/  F2FP.F16.F32.PACK_AB R98, R151, R150 ;  /* 0x000000969762723e */ /* 0x004fe200000000ff */
[----:B------:R-:W-:-:S04]  /*a970*/  FADD.FTZ R150, R150, R149 ;  /* 0x0000009596967221 */ /* 0x000fc80000010000 */
[----:B------:R-:W-:Y:S01]  /*a980*/  FADD.FTZ R227, R151, R150 ;  /* 0x0000009697e37221 */ /* 0x000fe20000010000 */
[----:B-1----:R-:W-:Y:S01]  /*a990*/  F2FP.F16.F32.PACK_AB R97, R166, R163 ;  /* 0x000000a3a661723e */ /* 0x002fe200000000ff */
[----:B------:R-:W-:-:S04]  /*a9a0*/  FADD.FTZ R163, R163, R230 ;  /* 0x000000e6a3a37221 */ /* 0x000fc80000010000 */
[----:B------:R-:W-:Y:S01]  /*a9b0*/  FADD.FTZ R163, R166, R163 ;  /* 0x000000a3a6a37221 */ /* 0x000fe20000010000 */
[----:B----4-:R-:W-:-:S03]  /*a9c0*/  F2FP.F16.F32.PACK_AB R99, R161, R164 ;  /* 0x000000a4a163723e */ /* 0x010fc600000000ff */
        /* <DEDUP_REMOVED lines=30> */
.L_x_1358:
[----:B------:R-:W-:-:S06]  /*abb0*/  UISETP.GT.AND UP0, UPT, UR17, UR12, UPT ;  /* 0x0000000c1100728c */ /* 0x000fcc000bf04270 */
[----:B------:R-:W-:-:S13]  /*abc0*/  PLOP3.LUT P0, PT, PT, PT, UP0, 0x80, 0x0 ;  /* 0x000000000000781c */ /* 0x000fda0003f0f008 */
[----:B------:R-:W-:Y:S05]  /*abd0*/  @!P0 BRA `(.L_x_1362) ;  /* 0x0000003c007c8947 */ /* 0x000fea0003800000 */
[----:B------:R-:W-:Y:S01]  /*abe0*/  ULDC UR4, c[0x0][0x2d0] ;  /* 0x0000b40000047ab9 */ /* 0x000fe20000000800 */
[----:B------:R-:W-:Y:S01]  /*abf0*/  IMAD.MOV.U32 R2, RZ, RZ, R3 ;  /* 0x000000ffff027224 */ /* 0x000fe200078e0003 */
[----:B------:R-:W-:Y:S01]  /*ac00*/  ISETP.GE.AND P2, PT, R234, UR4, PT ;  /* 0x00000004ea007c0c */ /* 0x000fe2000bf46270 */
[----:B------:R-:W-:Y:S01]  /*ac10*/  IMAD.MOV.U32 R225, RZ, RZ, R233 ;  /* 0x000000ffffe17224 */ /* 0x000fe200078e00e9 */
[----:B------:R-:W-:Y:S01]  /*ac20*/  MOV R0, R132 ;  /* 0x0000008400007202 */ /* 0x000fe20000000f00 */
[----:B------:R-:W-:Y:S01]  /*ac30*/  ULDC UR8, c[0x0][0x2d0] ;  /* 0x0000b40000087ab9 */ /* 0x000fe20000000800 */
[----:B------:R-:W-:Y:S01]  /*ac40*/  ULDC UR5, c[0x0][0x39c] ;  /* 0x0000e70000057ab9 */ /* 0x000fe20000000800 */
[----:B------:R-:W-:Y:S01]  /*ac50*/  ULDC UR4, c[0x0][0x2ec] ;  /* 0x0000bb0000047ab9 */ /* 0x000fe20000000800 */
[----:B------:R-:W-:-:S07]  /*ac60*/  ULDC.64 UR6, c[0x0][0x248] ;  /* 0x0000920000067ab9 */ /* 0x000fce0000000a00 */
[----:B------:R-:W1:Y:S08]  /*ac70*/  @!P2 LDC.64 R210, c[0x0][0x220] ;  /* 0x00008800ffd2ab82 */ /* 0x000e700000000a00 */
[----:B------:R-:W2:Y:S08]  /*ac80*/  @!P2 LDC.64 R208, c[0x0][0x220] ;  /* 0x00008800ffd0ab82 */ /* 0x000eb00000000a00 */
[----:B------:R-:W3:Y:S08]  /*ac90*/  @!P2 LDC.64 R206, c[0x0][0x220] ;  /* 0x00008800ffceab82 */ /* 0x000ef00000000a00 */
[----:B------:R-:W4:Y:S01]  /*aca0*/  @!P2 LDC.64 R204, c[0x0][0x220] ;  /* 0x00008800ffccab82 */ /* 0x000f220000000a00 */
[----:B------:R-:W-:Y:S05]  /*acb0*/  BRA `(.L_x_1363) ;  /* 0x0000000400cc7947 */ /* 0x000fea0003800000 */
.L_x_1365:
        /* <DEDUP_REMOVED lines=79> */
[----:B----4-:R-:W-:Y:S01]  /*b1b0*/  @!P3 LEA R28, P0, R26, R10, 0x1 ;  /* 0x0000000a1a1cb211 */ /* 0x010fe200078008ff */
        /* <DEDUP_REMOVED lines=35> */
.L_x_1363:
        /* <DEDUP_REMOVED lines=41> */
[----:B------:R-:W2:Y:S01]  /*b680*/  @!P4 LDC.64 R234, c[0x0][0x220] ;  /* 0x00008800ffeacb82 */ /* 0x000ea20000000a00 */
        /* <DEDUP_REMOVED lines=9> */
[----:B------:R-:W3:Y:S01]  /*b720*/  @!P4 LDC.64 R230, c[0x0][0x220] ;  /* 0x00008800ffe6cb82 */ /* 0x000ee20000000a00 */
[C---:B------:R-:W-:Y:S03]  /*b730*/  @!P3 LEA.HI.X R237, R3.reuse, R237, R226, 0x1, P0 ;  /* 0x000000ed03edb211 */ /* 0x040fe600000f0ce2 */
[----:B------:R-:W-:Y:S05]  /*b740*/  @P4 STS.128 [R213+0xe800], RZ ;  /* 0x00e800ffd5004388 */ /* 0x000fea0000000c00 */
[----:B------:R-:W-:Y:S01]  /*b750*/  @!PT LDS RZ, [RZ] ;  /* 0x00000000fffff984 */ /* 0x000fe20000000800 */
[----:B------:R-:W-:Y:S01]  /*b760*/  @!PT LDS RZ, [RZ] ;  /* 0x00000000fffff984 */ /* 0x000fe20000000800 */
[----:B------:R-:W-:Y:S01]  /*b770*/  @!PT LDS RZ, [RZ] ;  /* 0x00000000fffff984 */ /* 0x000fe20000000800 */
[----:B------:R-:W-:Y:S01]  /*b780*/  @!P4 LDGSTS.E.BYPASS.LTC128B.128 [R213+0xe800], desc[UR22][R242.64+0x80] ;  /* 0x0e800080f2d5cfae */ /* 0x000fe2000b901d56 */
[----:B------:R-:W4:Y:S01]  /*b790*/  @!P3 LDC.64 R228, c[0x0][0x220] ;  /* 0x00008800ffe4bb82 */ /* 0x000f220000000a00 */
[----:B-----5:R-:W-:Y:S03]  /*b7a0*/  IADD3 R238, P1, R3, UR31, RZ ;  /* 0x0000001f03ee7c10 */ /* 0x020fe6000ff3e0ff */
[----:B------:R-:W-:Y:S01]  /*b7b0*/  @P3 STS.128 [R213+0x10800], RZ ;  /* 0x010800ffd5003388 */ /* 0x000fe20000000c00 */
[----:B------:R-:W-:Y:S04]  /*b7c0*/  IADD3.X R226, R226, UR30, RZ, P1, !PT ;  /* 0x0000001ee2e27c10 */ /* 0x000fe80008ffe4ff */
[----:B------:R-:W-:Y:S01]  /*b7d0*/  @!PT LDS RZ, [RZ] ;  /* 0x00000000fffff984 */ /* 0x000fe20000000800 */
[----:B------:R-:W-:Y:S01]  /*b7e0*/  @!PT LDS RZ, [RZ] ;  /* 0x00000000fffff984 */ /* 0x000fe20000000800 */
[----:B------:R-:W-:Y:S01]  /*b7f0*/  @!PT LDS RZ, [RZ] ;  /* 0x00000000fffff984 */ /* 0x000fe20000000800 */
[----:B------:R-:W-:Y:S01]  /*b800*/  @!P3 LDGSTS.E.BYPASS.LTC128B.128 [R213+0x10800], desc[UR22][R236.64+0x100] ;  /* 0x10800100ecd5bfae */ /* 0x000fe2000b901d56 */
[C---:B--2---:R-:W-:Y:S02]  /*b810*/  @!P4 LEA R234, P1, R238.reuse, R234, 0x1 ;  /* 0x000000eaeeeac211 */ /* 0x044fe400078208ff */
[C---:B------:R-:W-:Y:S02]  /*b820*/  @!P2 LEA R244, P0, R238.reuse, R206, 0x1 ;  /* 0x000000ceeef4a211 */ /* 0x040fe400078008ff */
[----:B------:R-:W-:Y:S01]  /*b830*/  @P2 STS.128 [R213+0xd000], RZ ;  /* 0x00d000ffd5002388 */ /* 0x000fe20000000c00 */
[C-C-:B------:R-:W-:Y:S02]  /*b840*/  @!P4 LEA.HI.X R235, R238.reuse, R235, R226.reuse, 0x1, P1 ;  /* 0x000000ebeeebc211 */ /* 0x140fe400008f0ce2 */
[C-C-:B------:R-:W-:Y:S02]  /*b850*/  @!P2 LEA.HI.X R245, R238.reuse, R207, R226.reuse, 0x1, P0 ;  /* 0x000000cfeef5a211 */ /* 0x140fe400000f0ce2 */
[C---:B-1----:R-:W-:Y:S02]  /*b860*/  @!P3 LEA R232, P0, R238.reuse, R232, 0x1 ;  /* 0x000000e8eee8b211 */ /* 0x042fe400078008ff */
[C---:B------:R-:W-:Y:S01]  /*b870*/  IADD3 R3, P5, R238.reuse, UR31, RZ ;  /* 0x0000001fee037c10 */ /* 0x040fe2000ffbe0ff */
[----:B------:R-:W-:Y:S01]  /*b880*/  @!PT LDS RZ, [RZ] ;  /* 0x00000000fffff984 */ /* 0x000fe20000000800 */
[----:B------:R-:W-:Y:S01]  /*b890*/  @!PT LDS RZ, [RZ] ;  /* 0x00000000fffff984 */ /* 0x000fe20000000800 */
[----:B------:R-:W-:Y:S01]  /*b8a0*/  @!PT LDS RZ, [RZ] ;  /* 0x00000000fffff984 */ /* 0x000fe20000000800 */
[----:B------:R-:W-:Y:S01]  /*b8b0*/  @!P2 LDGSTS.E.BYPASS.LTC128B.128 [R213+0xd000], desc[UR22][R244.64] ;  /* 0x0d000000f4d5afae */ /* 0x000fe2000b901d56 */
[----:B------:R-:W-:Y:S02]  /*b8c0*/  @!P3 LEA.HI.X R233, R238, R233, R226, 0x1, P0 ;  /* 0x000000e9eee9b211 */ /* 0x000fe400000f0ce2 */
[----:B------:R-:W-:Y:S02]  /*b8d0*/  IADD3.X R226, R226, UR30, RZ, P5, !PT ;  /* 0x0000001ee2e27c10 */ /* 0x000fe4000affe4ff */
[----:B------:R-:W-:Y:S01]  /*b8e0*/  @P4 STS.128 [R213+0xf000], RZ ;  /* 0x00f000ffd5004388 */ /* 0x000fe20000000c00 */
[C---:B------:R-:W-:Y:S02]  /*b8f0*/  @!P2 LEA R238, P5, R3.reuse, R204, 0x1 ;  /* 0x000000cc03eea211 */ /* 0x040fe400078a08ff */
        /* <DEDUP_REMOVED lines=8> */
[C---:B----4-:R-:W-:Y:S04]  /*b980*/  @!P3 LEA R228, P0, R3.reuse, R228, 0x1 ;  /* 0x000000e403e4b211 */ /* 0x050fe800078008ff */
[----:B------:R-:W-:Y:S01]  /*b990*/  @!PT LDS RZ, [RZ] ;  /* 0x00000000fffff984 */ /* 0x000fe20000000800 */
[----:B------:R-:W-:Y:S01]  /*b9a0*/  @!PT LDS RZ, [RZ] ;  /* 0x00000000fffff984 */ /* 0x000fe20000000800 */
[----:B------:R-:W-:Y:S01]  /*b9b0*/  @!PT LDS RZ, [RZ] ;  /* 0x00000000fffff984 */ /* 0x000fe20000000800 */
[----:B------:R1:W-:Y:S01]  /*b9c0*/  @!P3 LDGSTS.E.BYPASS.LTC128B.128 [R213+0x11000], desc[UR22][R232.64+0x100] ;  /* 0x11000100e8d5bfae */ /* 0x0003e2000b901d56 */
[----:B------:R-:W-:Y:S01]  /*b9d0*/  @!P3 LEA.HI.X R229, R3, R229, R226, 0x1, P0 ;  /* 0x000000e503e5b211 */ /* 0x000fe200000f0ce2 */
[----:B------:R-:W-:Y:S03]  /*b9e0*/  IMAD.U32 R3, RZ, RZ, UR9 ;  /* 0x00000009ff037e24 */ /* 0x000fe6000f8e00ff */
[----:B------:R-:W-:Y:S01]  /*b9f0*/  @P2 STS.128 [R213+0xd800], RZ ;  /* 0x00d800ffd5002388 */ /* 0x000fe20000000c00 */
[----:B------:R-:W-:Y:S04]  /*ba00*/  IMAD R3, R3, 0x40, R222 ;  /* 0x0000004003037824 */ /* 0x000fe800078e02de */
[----:B------:R-:W-:Y:S01]  /*ba10*/  @!PT LDS RZ, [RZ] ;  /* 0x00000000fffff984 */ /* 0x000fe20000000800 */
[----:B------:R-:W-:Y:S01]  /*ba20*/  @!PT LDS RZ, [RZ] ;  /* 0x00000000fffff984 */ /* 0x000fe20000000800 */
[----:B------:R-:W-:Y:S01]  /*ba30*/  @!PT LDS RZ, [RZ] ;  /* 0x00000000fffff984 */ /* 0x000fe20000000800 */
[----:B------:R-:W-:Y:S01]  /*ba40*/  @!P2 LDGSTS.E.BYPASS.LTC128B.128 [R213+0xd800], desc[UR22][R238.64] ;  /* 0x0d800000eed5afae */ /* 0x000fe2000b901d56 */
[C---:B------:R-:W-:Y:S04]  /*ba50*/  ISETP.GE.AND P0, PT, R3.reuse, R221, PT ;  /* 0x000000dd0300720c */ /* 0x040fe80003f06270 */
[----:B------:R-:W-:Y:S01]  /*ba60*/  @P4 STS.128 [R213+0xf800], RZ ;  /* 0x00f800ffd5004388 */ /* 0x000fe20000000c00 */
[C---:B------:R-:W-:Y:S02]  /*ba70*/  ISETP.GE.AND P1, PT, R3.reuse, R219, PT ;  /* 0x000000db0300720c */ /* 0x040fe40003f26270 */
[C---:B------:R-:W-:Y:S02]  /*ba80*/  ISETP.GE.OR P0, PT, R3.reuse, R220, !P0 ;  /* 0x000000dc0300720c */ /* 0x040fe40004706670 */
[----:B------:R-:W-:Y:S01]  /*ba90*/  @!PT LDS RZ, [RZ] ;  /* 0x00000000fffff984 */ /* 0x000fe20000000800 */
[----:B------:R-:W-:Y:S01]  /*baa0*/  @!PT LDS RZ, [RZ] ;  /* 0x00000000fffff984 */ /* 0x000fe20000000800 */
[----:B------:R-:W-:Y:S01]  /*bab0*/  @!PT LDS RZ, [RZ] ;  /* 0x00000000fffff984 */ /* 0x000fe20000000800 */
[----:B------:R2:W-:Y:S01]  /*bac0*/  @!P4 LDGSTS.E.BYPASS.LTC128B.128 [R213+0xf800], desc[UR22][R230.64+0x80] ;  /* 0x0f800080e6d5cfae */ /* 0x0005e2000b901d56 */
[C---:B------:R-:W-:Y:S04]  /*bad0*/  ISETP.GE.OR P1, PT, R3.reuse, R218, !P1 ;  /* 0x000000da0300720c */ /* 0x040fe80004f26670 */
[----:B------:R-:W-:Y:S05]  /*bae0*/  @P3 STS.128 [R213+0x11800], RZ ;  /* 0x011800ffd5003388 */ /* 0x000fea0000000c00 */
[----:B------:R-:W-:Y:S01]  /*baf0*/  @!PT LDS RZ, [RZ] ;  /* 0x00000000fffff984 */ /* 0x000fe20000000800 */
[----:B------:R-:W-:Y:S01]  /*bb00*/  @!PT LDS RZ, [RZ] ;  /* 0x00000000fffff984 */ /* 0x000fe20000000800 */
[----:B------:R-:W-:Y:S01]  /*bb10*/  @!PT LDS RZ, [RZ] ;  /* 0x00000000fffff984 */ /* 0x000fe20000000800 */
[----:B------:R3:W-:Y:S01]  /*bb20*/  @!P3 LDGSTS.E.BYPASS.LTC128B.128 [R213+0x11800], desc[UR22][R228.64+0x100] ;  /* 0x11800100e4d5bfae */ /* 0x0007e2000b901d56 */
[C---:B-1----:R-:W-:Y:S04]  /*bb30*/  VIADD R232, R3.reuse, 0x8 ;  /* 0x0000000803e87836 */ /* 0x042fe80000000000 */
[----:B------:R-:W-:Y:S05]  /*bb40*/  LDSM.16.M88.4 R132, [R202] ;  /* 0x00000000ca84783b */ /* 0x000fea0000000200 */
[----:B------:R-:W1:Y:S05]  /*bb50*/  LDSM.16.M88.4 R136, [R201+0x6000] ;  /* 0x00600000c988783b */ /* 0x000e6a0000000200 */
[----:B------:R-:W4:Y:S05]  /*bb60*/  LDSM.16.M88.4 R140, [R201+0x6800] ;  /* 0x00680000c98c783b */ /* 0x000f2a0000000200 */
[----:B------:R-:W5:Y:S01]  /*bb70*/  LDSM.16.M88.4 R144, [R201+0x7000] ;  /* 0x00700000c990783b */ /* 0x000f620000000200 */
[C---:B--2---:R-:W-:Y:S04]  /*bb80*/  VIADD R230, R3.reuse, 0x1 ;  /* 0x0000000103e67836 */ /* 0x044fe80000000000 */
[----:B------:R-:W2:Y:S01]  /*bb90*/  LDSM.16.M88.4 R148, [R201+0x7800] ;  /* 0x00780000c994783b */ /* 0x000ea20000000200 */
[C---:B------:R-:W-:Y:S02]  /*bba0*/  ISETP.GE.AND P5, PT, R230.reuse, R221, PT ;  /* 0x000000dde600720c */ /* 0x040fe40003fa6270 */
[C---:B------:R-:W-:Y:S02]  /*bbb0*/  ISETP.GE.AND P6, PT, R230.reuse, R219, PT ;  /* 0x000000dbe600720c */ /* 0x040fe40003fc6270 */
[----:B------:R-:W0:Y:S01]  /*bbc0*/  LDGDEPBAR ;  /* 0x00000000000079af */ /* 0x000e220000000000 */
[C---:B------:R-:W-:Y:S02]  /*bbd0*/  ISETP.GE.OR P5, PT, R230.reuse, R220, !P5 ;  /* 0x000000dce600720c */ /* 0x040fe40006fa6670 */
[----:B------:R-:W-:Y:S02]  /*bbe0*/  ISETP.GE.OR P6, PT, R230, R218, !P6 ;  /* 0x000000dae600720c */ /* 0x000fe400077c6670 */
[----:B------:R-:W-:Y:S01]  /*bbf0*/  LDSM.16.M88.4 R152, [R200] ;  /* 0x00000000c898783b */ /* 0x000fe20000000200 */
[----:B------:R-:W-:Y:S04]  /*bc00*/  VIADD R230, R3, 0x9 ;  /* 0x0000000903e67836 */ /* 0x000fe80000000000 */
[----:B------:R-:W3:Y:S05]  /*bc10*/  LDSM.16.M88.4 R156, [R199] ;  /* 0x00000000c79c783b */ /* 0x000eea0000000200 */
[----:B------:R-:W3:Y:S05]  /*bc20*/  LDSM.16.M88.4 R160, [R191] ;  /* 0x00000000bfa0783b */ /* 0x000eea0000000200 */
[----:B------:R-:W3:Y:S01]  /*bc30*/  LDSM.16.M88.4 R164, [R190] ;  /* 0x00000000bea4783b */ /* 0x000ee20000000200 */
[C---:B-1----:R-:W-:Y:S04]  /*bc40*/  HMMA.16816.F32 R4, R132.reuse, R136, RZ ;  /* 0x000000888404723c */ /* 0x042fe800000018ff */
[----:B------:R-:W1:Y:S02]  /*bc50*/  LDSM.16.M88.4 R168, [R189] ;  /* 0x00000000bda8783b */ /* 0x000e640000000200 */
[C---:B------:R-:W-:Y:S03]  /*bc60*/  HMMA.16816.F32 R8, R132.reuse, R138, RZ ;  /* 0x0000008a8408723c */ /* 0x040fe600000018ff */
[----:B------:R-:W-:Y:S03]  /*bc70*/  LDSM.16.M88.4 R172, [R198] ;  /* 0x00000000c6ac783b */ /* 0x000fe60000000200 */
[C---:B----4-:R-:W-:Y:S02]  /*bc80*/  HMMA.16816.F32 R12, R132.reuse, R140, RZ ;  /* 0x0000008c840c723c */ /* 0x050fe400000018ff */
[----:B------:R-:W4:Y:S04]  /*bc90*/  LDSM.16.M88.4 R176, [R195+0x6000] ;  /* 0x00600000c3b0783b */ /* 0x000f280000000200 */
[C---:B------:R-:W-:Y:S01]  /*bca0*/  HMMA.16816.F32 R16, R132.reuse, R142, RZ ;  /* 0x0000008e8410723c */ /* 0x040fe200000018ff */
[----:B------:R-:W-:Y:S05]  /*bcb0*/  LDSM.16.M88.4 R136, [R195+0x7000] ;  /* 0x00700000c388783b */ /* 0x000fea0000000200 */
[C---:B-----5:R-:W-:Y:S01]  /*bcc0*/  HMMA.16816.F32 R20, R132.reuse, R144, RZ ;  /* 0x000000908414723c */ /* 0x060fe200000018ff */
[----:B------:R-:W-:Y:S05]  /*bcd0*/  LDSM.16.M88.4 R140, [R195+0x7800] ;  /* 0x00780000c38c783b */ /* 0x000fea0000000200 */
[C---:B------:R-:W-:Y:S01]  /*bce0*/  HMMA.16816.F32 R24, R132.reuse, R146, RZ ;  /* 0x000000928418723c */ /* 0x040fe200000018ff */
[----:B------:R-:W-:Y:S05]  /*bcf0*/  LDSM.16.M88.4 R144, [R197] ;  /* 0x00000000c590783b */ /* 0x000fea0000000200 */
[C---:B--2---:R-:W-:Y:S06]  /*bd00*/  HMMA.16816.F32 R28, R132.reuse, R148, RZ ;  /* 0x00000094841c723c */ /* 0x044fec00000018ff */
[----:B------:R-:W-:Y:S01]  /*bd10*/  HMMA.16816.F32 R32, R132, R150, RZ ;  /* 0x000000968420723c */ /* 0x000fe200000018ff */
[----:B------:R-:W2:Y:S05]  /*bd20*/  LDSM.16.M88.4 R132, [R195+0x6800] ;  /* 0x00680000c384783b */ /* 0x000eaa0000000200 */
[C---:B---3--:R-:W-:Y:S01]  /*bd30*/  HMMA.16816.F32 R4, R152.reuse, R156, R4 ;  /* 0x0000009c9804723c */ /* 0x048fe20000001804 */
[----:B------:R-:W3:Y:S05]  /*bd40*/  LDSM.16.M88.4 R148, [R188] ;  /* 0x00000000bc94783b */ /* 0x000eea0000000200 */
        /* <DEDUP_REMOVED lines=12> */
[----:B------:R-:W4:Y:S05]  /*be10*/  LDSM.16.M88.4 R168, [R201+0x8000] ;  /* 0x00800000c9a8783b */ /* 0x000f2a0000000200 */
[C---:B------:R-:W-:Y:S01]  /*be20*/  HMMA.16816.F32 R8, R172.reuse, R178, R8 ;  /* 0x000000b2ac08723c */ /* 0x040fe20000001808 */
[----:B------:R-:W-:Y:S05]  /*be30*/  LDSM.16.M88.4 R176, [R187] ;  /* 0x00000000bbb0783b */ /* 0x000fea0000000200 */
        /* <DEDUP_REMOVED lines=8> */
[----:B------:R-:W5:Y:S05]  /*bec0*/  LDSM.16.M88.4 R140, [R201+0x9800] ;  /* 0x00980000c98c783b */ /* 0x000f6a0000000200 */
[C---:B---3--:R-:W-:Y:S01]  /*bed0*/  HMMA.16816.F32 R4, R144.reuse, R148, R4 ;  /* 0x000000949004723c */ /* 0x048fe20000001804 */
[----:B------:R-:W3:Y:S05]  /*bee0*/  LDSM.16.M88.4 R172, [R200+0x2000] ;  /* 0x00200000c8ac783b */ /* 0x000eea0000000200 */
        /* <DEDUP_REMOVED lines=11> */
[C---:B----4-:R-:W-:Y:S01]  /*bfa0*/  HMMA.16816.F32 R4, R164.reuse, R168, R4 ;  /* 0x000000a8a404723c */ /* 0x050fe20000001804 */
[----:B------:R-:W4:Y:S05]  /*bfb0*/  LDSM.16.M88.4 R160, [R195+0x8000] ;  /* 0x00800000c3a0783b */ /* 0x000f2a0000000200 */
[C---:B------:R-:W-:Y:S01]  /*bfc0*/  HMMA.16816.F32 R8, R164.reuse, R170, R8 ;  /* 0x000000aaa408723c */ /* 0x040fe20000001808 */
[----:B------:R-:W-:Y:S05]  /*bfd0*/  LDSM.16.M88.4 R168, [R188+0x2000] ;  /* 0x00200000bca8783b */ /* 0x000fea0000000200 */
[C---:B--2---:R-:W-:Y:S06]  /*bfe0*/  HMMA.16816.F32 R12, R164.reuse, R132, R12 ;  /* 0x00000084a40c723c */ /* 0x044fec000000180c */
[C---:B------:R-:W-:Y:S01]  /*bff0*/  HMMA.16816.F32 R16, R164.reuse, R134, R16 ;  /* 0x00000086a410723c */ /* 0x040fe20000001810 */
[----:B------:R-:W2:Y:S05]  /*c000*/  LDSM.16.M88.4 R132, [R195+0x8800] ;  /* 0x00880000c384783b */ /* 0x000eaa0000000200 */
[C---:B-----5:R-:W-:Y:S06]  /*c010*/  HMMA.16816.F32 R20, R164.reuse, R136, R20 ;  /* 0x00000088a414723c */ /* 0x060fec0000001814 */
        /* <DEDUP_REMOVED lines=59> */
[C---:B------:R-:W-:Y:S06]  /*c3d0*/  HMMA.16816.F32 R8, R156.reuse, R162, R8 ;  /* 0x000000a29c08723c */ /* 0x040fec0000001808 */
[C---:B-1----:R-:W-:Y:S06]  /*c3e0*/  HMMA.16816.F32 R12, R156.reuse, R144, R12 ;  /* 0x000000909c0c723c */ /* 0x042fec000000180c */
[C---:B------:R-:W-:Y:S06]  /*c3f0*/  HMMA.16816.F32 R16, R156.reuse, R146, R16 ;  /* 0x000000929c10723c */ /* 0x040fec0000001810 */
[C---:B------:R-:W-:Y:S06]  /*c400*/  HMMA.16816.F32 R20, R156.reuse, R148, R20 ;  /* 0x000000949c14723c */ /* 0x040fec0000001814 */
[C---:B------:R-:W-:Y:S06]  /*c410*/  HMMA.16816.F32 R24, R156.reuse, R150, R24 ;  /* 0x000000969c18723c */ /* 0x040fec0000001818 */
[C---:B------:R-:W-:Y:S06]  /*c420*/  HMMA.16816.F32 R28, R156.reuse, R152, R28 ;  /* 0x000000989c1c723c */ /* 0x040fec000000181c */
[----:B------:R-:W-:Y:S06]  /*c430*/  HMMA.16816.F32 R32, R156, R154, R32 ;  /* 0x0000009a9c20723c */ /* 0x000fec0000001820 */
[C---:B----4-:R-:W-:Y:S06]  /*c440*/  HMMA.16816.F32 R4, R164.reuse, R168, R4 ;  /* 0x000000a8a404723c */ /* 0x050fec0000001804 */
[C---:B------:R-:W-:Y:S06]  /*c450*/  HMMA.16816.F32 R8, R164.reuse, R170, R8 ;  /* 0x000000aaa408723c */ /* 0x040fec0000001808 */
[C---:B--2---:R-:W-:Y:S06]  /*c460*/  HMMA.16816.F32 R12, R164.reuse, R132, R12 ;  /* 0x00000084a40c723c */ /* 0x044fec000000180c */
[C---:B------:R-:W-:Y:S01]  /*c470*/  HMMA.16816.F32 R16, R164.reuse, R134, R16 ;  /* 0x00000086a410723c */ /* 0x040fe20000001810 */
[----:B------:R-:W1:Y:S05]  /*c480*/  LDSM.16.M88.4 R132, [R188+0x4800] ;  /* 0x00480000bc84783b */ /* 0x000e6a0000000200 */
[C---:B-----5:R-:W-:Y:S06]  /*c490*/  HMMA.16816.F32 R20, R164.reuse, R136, R20 ;  /* 0x00000088a414723c */ /* 0x060fec0000001814 */
[C---:B------:R-:W-:Y:S01]  /*c4a0*/  HMMA.16816.F32 R24, R164.reuse, R138, R24 ;  /* 0x0000008aa418723c */ /* 0x040fe20000001818 */
[----:B------:R-:W2:Y:S05]  /*c4b0*/  LDSM.16.M88.4 R136, [R188+0x5000] ;  /* 0x00500000bc88783b */ /* 0x000eaa0000000200 */
[C---:B------:R-:W-:Y:S06]  /*c4c0*/  HMMA.16816.F32 R28, R164.reuse, R140, R28 ;  /* 0x0000008ca41c723c */ /* 0x040fec000000181c */
[----:B------:R-:W-:Y:S06]  /*c4d0*/  HMMA.16816.F32 R32, R164, R142, R32 ;  /* 0x0000008ea420723c */ /* 0x000fec0000001820 */
[C---:B---3--:R-:W-:Y:S06]  /*c4e0*/  HMMA.16816.F32 R4, R172.reuse, R176, R4 ;  /* 0x000000b0ac04723c */ /* 0x048fec0000001804 */
        /* <DEDUP_REMOVED lines=29> */
[----:B------:R-:W-:Y:S01]  /*c6c0*/  VIADD R228, R3, 0x11 ;  /* 0x0000001103e47836 */ /* 0x000fe20000000000 */
[-C--:B------:R-:W-:Y:S01]  /*c6d0*/  ISETP.GE.AND P0, PT, R232, R221.reuse, PT ;  /* 0x000000dde800720c */ /* 0x080fe20003f06270 */
[----:B------:R-:W-:Y:S01]  /*c6e0*/  FMUL.FTZ R242, R22, UR5 ;  /* 0x0000000516f27c20 */ /* 0x000fe20008410000 */
[----:B------:R-:W-:Y:S01]  /*c6f0*/  FMUL.FTZ R238, R23, UR5 ;  /* 0x0000000517ee7c20 */ /* 0x000fe20008410000 */
[----:B------:R-:W-:Y:S01]  /*c700*/  FMUL.FTZ R246, R24, UR5 ;  /* 0x0000000518f67c20 */ /* 0x000fe20008410000 */
[-C--:B------:R-:W-:Y:S03]  /*c710*/  ISETP.GE.OR P0, PT, R232, R220.reuse, !P0 ;  /* 0x000000dce800720c */ /* 0x080fe60004706670 */
        /* <DEDUP_REMOVED lines=9> */
[-C--:B------:R-:W-:Y:S02]  /*c7b0*/  ISETP.GE.AND P5, PT, R232, R219.reuse, PT ;  /* 0x000000dbe800720c */ /* 0x080fe40003fa6270 */
[----:B------:R-:W-:Y:S01]  /*c7c0*/  FMUL.FTZ R240, R26, UR5 ;  /* 0x000000051af07c20 */ /* 0x000fe20008410000 */
[----:B------:R-:W-:Y:S04]  /*c7d0*/  HMMA.16816.F32 R32, R172, R134, R32 ;  /* 0x00000086ac20723c */ /* 0x000fe80000001820 */
[----:B------:R-:W3:Y:S01]  /*c7e0*/  MUFU.TANH R251, R251 ;  /* 0x000000fb00fb7308 */ /* 0x000ee20000002400 */
[----:B--2---:R-:W-:Y:S01]  /*c7f0*/  FSEL R245, R245, -INF , !P6 ;  /* 0xff800000f5f57808 */ /* 0x004fe20007000000 */
[----:B------:R-:W-:Y:S01]  /*c800*/  FMUL.FTZ R236, R27, UR5 ;  /* 0x000000051bec7c20 */ /* 0x000fe20008410000 */
[----:B------:R-:W-:Y:S01]  /*c810*/  ISETP.GE.AND P6, PT, R230, R219, PT ;  /* 0x000000dbe600720c */ /* 0x000fe20003fc6270 */
[----:B------:R-:W-:Y:S01]  /*c820*/  VIADD R23, R3, 0x39 ;  /* 0x0000003903177836 */ /* 0x000fe20000000000 */
[-C--:B------:R-:W-:Y:S02]  /*c830*/  ISETP.GE.OR P5, PT, R232, R218.reuse, !P5 ;  /* 0x000000dae800720c */ /* 0x080fe40006fa6670 */
[----:B------:R-:W-:Y:S03]  /*c840*/  ISETP.GE.OR P6, PT, R230, R218, !P6 ;  /* 0x000000dae600720c */ /* 0x000fe600077c6670 */
[----:B------:R-:W2:Y:S01]  /*c850*/  MUFU.TANH R249, R249 ;  /* 0x000000f900f97308 */ /* 0x000ea20000002400 */
[----:B------:R-:W-:Y:S01]  /*c860*/  FMUL.FTZ R230, R18, UR5 ;  /* 0x0000000512e67c20 */ /* 0x000fe20008410000 */
        /* <DEDUP_REMOVED lines=37> */
[C---:B------:R-:W-:Y:S03]  /*cac0*/  ISETP.GE.OR P1, PT, R228.reuse, R220, !P1 ;  /* 0x000000dce400720c */ /* 0x040fe60004f26670 */
        /* <DEDUP_REMOVED lines=33> */
[C---:B------:R-:W-:Y:S01]  /*cce0*/  VIADD R228, R3.reuse, 0x30 ;  /* 0x0000003003e47836 */ /* 0x040fe20000000000 */
        /* <DEDUP_REMOVED lines=13> */
[----:B------:R-:W-:Y:S02]  /*cdc0*/  ISETP.GE.AND P6, PT, R226, R219, PT ;  /* 0x000000dbe200720c */ /* 0x000fe40003fc6270 */
[----:B------:R-:W-:Y:S03]  /*cdd0*/  FMNMX.FTZ R228, R158, R228, !PT ;  /* 0x000000e49ee47209 */ /* 0x000fe60007810000 */
[----:B------:R-:W2:Y:S01]  /*cde0*/  MUFU.TANH R232, R232 ;  /* 0x000000e800e87308 */ /* 0x000ea20000002400 */
[----:B------:R-:W-:Y:S01]  /*cdf0*/  ISETP.GE.OR P6, PT, R226, R218, !P6 ;  /* 0x000000dae200720c */ /* 0x000fe200077c6670 */
[C---:B------:R-:W-:Y:S01]  /*ce00*/  VIADD R226, R3.reuse, 0x31 ;  /* 0x0000003103e27836 */ /* 0x040fe20000000000 */
[----:B------:R-:W-:Y:S01]  /*ce10*/  FMNMX.FTZ R230, R18, R228, !PT ;  /* 0x000000e412e67209 */ /* 0x000fe20007810000 */
[----:B------:R-:W-:Y:S01]  /*ce20*/  VIADD R228, R3, 0x38 ;  /* 0x0000003803e47836 */ /* 0x000fe20000000000 */
[----:B-1----:R-:W-:Y:S02]  /*ce30*/  FSEL R240, R240, -INF , !P5 ;  /* 0xff800000f0f07808 */ /* 0x002fe40006800000 */
[----:B------:R-:W-:Y:S03]  /*ce40*/  FMNMX.FTZ R10, R251, R230, !PT ;  /* 0x000000e6fb0a7209 */ /* 0x000fe60007810000 */
[----:B------:R-:W1:Y:S01]  /*ce50*/  MUFU.TANH R236, R236 ;  /* 0x000000ec00ec7308 */ /* 0x000e620000002400 */
[----:B------:R-:W-:Y:S02]  /*ce60*/  FMNMX.FTZ R230, R247, R2, !PT ;  /* 0x00000002f7e67209 */ /* 0x000fe40007810000 */
[CC--:B------:R-:W-:Y:S02]  /*ce70*/  ISETP.GE.AND P5, PT, R226.reuse, R221.reuse, PT ;  /* 0x000000dde200720c */ /* 0x0c0fe40003fa6270 */
[----:B------:R-:W-:Y:S02]  /*ce80*/  FMNMX.FTZ R10, R241, R10, !PT ;  /* 0x0000000af10a7209 */ /* 0x000fe40007810000 */
[----:B------:R-:W-:Y:S03]  /*ce90*/  FMNMX.FTZ R14, R245, R230, !PT ;  /* 0x000000e6f50e7209 */ /* 0x000fe60007810000 */
[----:B------:R-:W-:Y:S01]  /*cea0*/  MUFU.TANH R21, R21 ;  /* 0x0000001500157308 */ /* 0x000fe20000002400 */
[----:B------:R-:W-:Y:S02]  /*ceb0*/  ISETP.GE.OR P5, PT, R226, R220, !P5 ;  /* 0x000000dce200720c */ /* 0x000fe40006fa6670 */
        /* <DEDUP_REMOVED lines=9> */
[----:B------:R-:W-:Y:S02]  /*cf50*/  ISETP.GE.OR P5, PT, R228, R218, !P5 ;  /* 0x000000dae400720c */ /* 0x000fe40006fa6670 */
[----:B------:R-:W-:Y:S02]  /*cf60*/  FMNMX.FTZ R228, R235, R10, !PT ;  /* 0x0000000aebe47209 */ /* 0x000fe40007810000 */
[----:B------:R-:W-:Y:S02]  /*cf70*/  FMNMX.FTZ R14, R249, R14, !PT ;  /* 0x0000000ef90e7209 */ /* 0x000fe40007810000 */
[----:B------:R-:W-:Y:S02]  /*cf80*/  FMNMX.FTZ R11, R250, R228, !PT ;  /* 0x000000e4fa0b7209 */ /* 0x000fe40007810000 */
[----:B------:R-:W-:Y:S01]  /*cf90*/  FMNMX.FTZ R10, R243, R14, !PT ;  /* 0x0000000ef30a7209 */ /* 0x000fe20007810000 */
[----:B------:R-:W4:Y:S01]  /*cfa0*/  MUFU.TANH R228, R33 ;  /* 0x0000002100e47308 */ /* 0x000f220000002400 */
[----:B--2---:R-:W-:Y:S02]  /*cfb0*/  FMNMX.FTZ R9, R248, R11, !PT ;  /* 0x0000000bf8097209 */ /* 0x004fe40007810000 */
[----:B-1----:R-:W-:Y:S02]  /*cfc0*/  FSEL R236, R236, -INF , !P6 ;  /* 0xff800000ecec7808 */ /* 0x002fe40007000000 */
[----:B------:R-:W-:Y:S02]  /*cfd0*/  FMNMX.FTZ R3, R246, R9, !PT ;  /* 0x00000009f6037209 */ /* 0x000fe40007810000 */
[----:B------:R-:W-:Y:S02]  /*cfe0*/  ISETP.GE.AND P6, PT, R226, R219, PT ;  /* 0x000000dbe200720c */ /* 0x000fe40003fc6270 */
[----:B------:R-:W-:Y:S02]  /*cff0*/  FMNMX.FTZ R3, R244, R3, !PT ;  /* 0x00000003f4037209 */ /* 0x000fe40007810000 */
[----:B---3--:R-:W-:Y:S02]  /*d000*/  FSEL R230, R230, -INF , !P0 ;  /* 0xff800000e6e67808 */ /* 0x008fe40004000000 */
[----:B------:R-:W-:Y:S02]  /*d010*/  FMNMX.FTZ R10, R233, R10, !PT ;  /* 0x0000000ae90a7209 */ /* 0x000fe40007810000 */
[----:B------:R-:W-:Y:S02]  /*d020*/  ISETP.GE.AND P0, PT, R23, R221, PT ;  /* 0x000000dd1700720c */ /* 0x000fe40003f06270 */
[----:B------:R-:W-:Y:S02]  /*d030*/  ISETP.GE.OR P6, PT, R226, R218, !P6 ;  /* 0x000000dae200720c */ /* 0x000fe400077c6670 */
[----:B------:R-:W-:Y:S01]  /*d040*/  FMNMX.FTZ R19, R234, R3, !PT ;  /* 0x00000003ea137209 */ /* 0x000fe20007810000 */
[----:B------:R-:W1:Y:S01]  /*d050*/  MUFU.TANH R226, R30 ;  /* 0x0000001e00e27308 */ /* 0x000e620000002400 */
[----:B------:R-:W-:Y:S02]  /*d060*/  FMNMX.FTZ R10, R231, R10, !PT ;  /* 0x0000000ae70a7209 */ /* 0x000fe40007810000 */
[----:B------:R-:W-:Y:S02]  /*d070*/  ISETP.GE.OR P0, PT, R23, R220, !P0 ;  /* 0x000000dc1700720c */ /* 0x000fe40004706670 */
[----:B------:R-:W-:Y:S02]  /*d080*/  FMNMX.FTZ R25, R229, R10, !PT ;  /* 0x0000000ae5197209 */ /* 0x000fe40007810000 */
[----:B----4-:R-:W-:Y:S03]  /*d090*/  FSEL R228, R228, -INF , !P0 ;  /* 0xff800000e4e47808 */ /* 0x010fe60004000000 */
[----:B------:R2:W3:Y:S01]  /*d0a0*/  MUFU.TANH R3, R35 ;  /* 0x0000002300037308 */ /* 0x0004e20000002400 */
[----:B------:R-:W-:Y:S02]  /*d0b0*/  PLOP3.LUT P0, PT, PT, PT, UP0, 0x80, 0x0 ;  /* 0x000000000000781c */ /* 0x000fe40003f0f008 */
[----:B------:R-:W-:Y:S02]  /*d0c0*/  FMNMX.FTZ R25, R252, R25, !PT ;  /* 0x00000019fc197209 */ /* 0x000fe40007810000 */
[----:B------:R-:W-:Y:S02]  /*d0d0*/  FMNMX.FTZ R19, R232, R19, !PT ;  /* 0x00000013e8137209 */ /* 0x000fe40007810000 */
[----:B------:R-:W-:Y:S02]  /*d0e0*/  FMNMX.FTZ R25, R242, R25, !PT ;  /* 0x00000019f2197209 */ /* 0x000fe40007810000 */
[----:B------:R-:W-:Y:S02]  /*d0f0*/  FMNMX.FTZ R19, R230, R19, !PT ;  /* 0x00000013e6137209 */ /* 0x000fe40007810000 */
[----:B------:R-:W-:Y:S02]  /*d100*/  FMNMX.FTZ R25, R238, R25, !PT ;  /* 0x00000019ee197209 */ /* 0x000fe40007810000 */
[----:B-1----:R-:W-:Y:S02]  /*d110*/  FSEL R226, R226, -INF , !P1 ;  /* 0xff800000e2e27808 */ /* 0x002fe40004800000 */
[----:B------:R-:W-:Y:S02]  /*d120*/  FMNMX.FTZ R25, R240, R25, !PT ;  /* 0x00000019f0197209 */ /* 0x000fe40007810000 */
[----:B------:R-:W-:Y:S01]  /*d130*/  FMNMX.FTZ R19, R228, R19, !PT ;  /* 0x00000013e4137209 */ /* 0x000fe20007810000 */
[----:B--23--:R-:W-:Y:S06]  /*d140*/  @P0 BRA `(.L_x_1365) ;  /* 0xffffffd800dc0947 */ /* 0x00cfec000383ffff */
.L_x_1364:
[----:B---3--:R-:W-:Y:S01]  /*d150*/  FMNMX.FTZ R5, R236, R25, !PT ;  /* 0x00000019ec057209 */ /* 0x008fe20007810000 */
[----:B------:R-:W1:Y:S01]  /*d160*/  SHFL.BFLY PT, R4, R19, 0x2, 0x1f ;  /* 0x0c401f0013047f89 */ /* 0x000e6200000e0000 */
[----:B------:R-:W-:Y:S01]  /*d170*/  ISETP.GE.AND P0, PT, R23, R219, PT ;  /* 0x000000db1700720c */ /* 0x000fe20003f06270 */
[----:B------:R-:W-:Y:S01]  /*d180*/  UISETP.GT.AND UP0, UPT, UR9, UR12, UPT ;  /* 0x0000000c0900728c */ /* 0x000fe2000bf04270 */
[----:B------:R-:W-:Y:S05]  /*d190*/  FSEL R146, R21, -INF , !P6 ;  /* 0xff80000015927808 */ /* 0x000fea0007000000 */
[----:B------:R-:W-:Y:S01]  /*d1a0*/  LDSM.16.MT88.4 R12, [R196+0xc000] ;  /* 0x00c00000c40c783b */ /* 0x000fe20000004200 */
[----:B------:R-:W-:Y:S01]  /*d1b0*/  FMNMX.FTZ R5, R226, R5, !PT ;  /* 0x00000005e2057209 */ /* 0x000fe20007810000 */
[----:B------:R-:W-:Y:S01]  /*d1c0*/  UMOV UR17, UR9 ;  /* 0x0000000900117c82 */ /* 0x000fe20008000000 */
[----:B------:R-:W-:Y:S02]  /*d1d0*/  ISETP.GE.OR P0, PT, R23, R218, !P0 ;  /* 0x000000da1700720c */ /* 0x000fe40004706670 */
[----:B------:R-:W-:Y:S02]  /*d1e0*/  FSEL R144, R22, -INF , !P5 ;  /* 0xff80000016907808 */ /* 0x000fe40006800000 */
[----:B------:R-:W-:Y:S01]  /*d1f0*/  FMNMX.FTZ R5, R146, R5, !PT ;  /* 0x0000000592057209 */ /* 0x000fe20007810000 */
[----:B------:R-:W-:Y:S01]  /*d200*/  LDSM.16.MT88.4 R20, [R194+0xc000] ;  /* 0x00c00000c214783b */ /* 0x000fe20000004200 */
[----:B------:R-:W-:Y:S02]  /*d210*/  FSEL R133, R3, -INF , !P0 ;  /* 0xff80000003857808 */ /* 0x000fe40004000000 */
[----:B------:R-:W-:Y:S04]  /*d220*/  FMNMX.FTZ R8, R144, R5, !PT ;  /* 0x0000000590087209 */ /* 0x000fe80007810000 */
[----:B------:R-:W-:Y:S01]  /*d230*/  FMNMX.FTZ R6, R133, R8, !PT ;  /* 0x0000000885067209 */ /* 0x000fe20007810000 */
[----:B------:R-:W-:Y:S08]  /*d240*/  LDSM.16.MT88.4 R28, [R193+0xc000] ;  /* 0x00c00000c11c783b */ /* 0x000ff00000004200 */
[----:B------:R-:W2:Y:S08]  /*d250*/  SHFL.BFLY PT, R3, R6, 0x2, 0x1f ;  /* 0x0c401f0006037f89 */ /* 0x000eb000000e0000 */
        /* <DEDUP_REMOVED lines=30> */
[----:B------:R-:W-:Y:S01]  /*d440*/  LDSM.16.MT88.4 R156, [R192+0xf800] ;  /* 0x00f80000c09c783b */ /* 0x000fe20000004200 */
[--C-:B------:R-:W-:Y:S01]  /*d450*/  FFMA.FTZ R172, R233, UR4, -R145.reuse ;  /* 0x00000004e9ac7c23 */ /* 0x100fe20008010891 */
[--C-:B------:R-:W-:Y:S01]  /*d460*/  FFMA.FTZ R177, R231, UR4, -R145.reuse ;  /* 0x00000004e7b17c23 */ /* 0x100fe20008010891 */
[--C-:B------:R-:W-:Y:S01]  /*d470*/  FFMA.FTZ R174, R229, UR4, -R145.reuse ;  /* 0x00000004e5ae7c23 */ /* 0x100fe20008010891 */
[--C-:B------:R-:W-:Y:S01]  /*d480*/  FFMA.FTZ R179, R252, UR4, -R145.reuse ;  /* 0x00000004fcb37c23 */ /* 0x100fe20008010891 */
[--C-:B------:R-:W-:Y:S01]  /*d490*/  FFMA.FTZ R233, R242, UR4, -R145.reuse ;  /* 0x00000004f2e97c23 */ /* 0x100fe20008010891 */
[--C-:B------:R-:W-:Y:S03]  /*d4a0*/  FFMA.FTZ R238, R238, UR4, -R145.reuse ;  /* 0x00000004eeee7c23 */ /* 0x100fe60008010891 */
[----:B------:R-:W1:Y:S01]  /*d4b0*/  MUFU.EX2 R166, R166 ;  /* 0x000000a600a67308 */ /* 0x000e620000000800 */
[----:B------:R-:W-:Y:S01]  /*d4c0*/  LDSM.16.MT88.4 R160, [R196+0x11800] ;  /* 0x01180000c4a0783b */ /* 0x000fe20000004200 */
[--C-:B------:R-:W-:Y:S01]  /*d4d0*/  FFMA.FTZ R236, R236, UR4, -R145.reuse ;  /* 0x00000004ecec7c23 */ /* 0x100fe20008010891 */
[--C-:B------:R-:W-:Y:S01]  /*d4e0*/  FFMA.FTZ R226, R226, UR4, -R145.reuse ;  /* 0x00000004e2e27c23 */ /* 0x100fe20008010891 */
[----:B------:R-:W-:Y:S01]  /*d4f0*/  FFMA.FTZ R133, R133, UR4, -R145 ;  /* 0x0000000485857c23 */ /* 0x000fe20008010891 */
[----:B------:R-:W-:Y:S01]  /*d500*/  FFMA.FTZ R168, R241, UR4, -R147 ;  /* 0x00000004f1a87c23 */ /* 0x000fe20008010893 */
[----:B------:R-:W-:Y:S01]  /*d510*/  FFMA.FTZ R241, R146, UR4, -R145 ;  /* 0x0000000492f17c23 */ /* 0x000fe20008010891 */
[--C-:B------:R-:W-:Y:S03]  /*d520*/  FFMA.FTZ R173, R239, UR4, -R147.reuse ;  /* 0x00000004efad7c23 */ /* 0x100fe60008010893 */
[----:B------:R-:W-:Y:S01]  /*d530*/  MUFU.EX2 R165, R165 ;  /* 0x000000a500a57308 */ /* 0x000fe20000000800 */
[--C-:B------:R-:W-:Y:S01]  /*d540*/  FFMA.FTZ R170, R237, UR4, -R147.reuse ;  /* 0x00000004edaa7c23 */ /* 0x100fe20008010893 */
[----:B------:R-:W-:Y:S01]  /*d550*/  FFMA.FTZ R175, R235, UR4, -R147 ;  /* 0x00000004ebaf7c23 */ /* 0x000fe20008010893 */
[----:B------:R-:W-:Y:S01]  /*d560*/  FFMA.FTZ R235, R240, UR4, -R145 ;  /* 0x00000004f0eb7c23 */ /* 0x000fe20008010891 */
[--C-:B------:R-:W-:Y:S01]  /*d570*/  FFMA.FTZ R176, R250, UR4, -R147.reuse ;  /* 0x00000004fab07c23 */ /* 0x100fe20008010893 */
[--C-:B------:R-:W-:Y:S01]  /*d580*/  FFMA.FTZ R229, R248, UR4, -R147.reuse ;  /* 0x00000004f8e57c23 */ /* 0x100fe20008010893 */
[--C-:B------:R-:W-:Y:S01]  /*d590*/  FFMA.FTZ R178, R246, UR4, -R147.reuse ;  /* 0x00000004f6b27c23 */ /* 0x100fe20008010893 */
[--C-:B------:R-:W-:Y:S03]  /*d5a0*/  FFMA.FTZ R231, R244, UR4, -R147.reuse ;  /* 0x00000004f4e77c23 */ /* 0x100fe60008010893 */
[----:B------:R-:W2:Y:S01]  /*d5b0*/  MUFU.EX2 R164, R164 ;  /* 0x000000a400a47308 */ /* 0x000ea20000000800 */
[----:B-1----:R-:W-:Y:S01]  /*d5c0*/  F2FP.F16.F32.PACK_AB R136, R166, R169 ;  /* 0x000000a9a688723e */ /* 0x002fe200000000ff */
[--C-:B------:R-:W-:Y:S01]  /*d5d0*/  FFMA.FTZ R234, R234, UR4, -R147.reuse ;  /* 0x00000004eaea7c23 */ /* 0x100fe20008010893 */
[--C-:B------:R-:W-:Y:S01]  /*d5e0*/  FFMA.FTZ R237, R232, UR4, -R147.reuse ;  /* 0x00000004e8ed7c23 */ /* 0x100fe20008010893 */
[--C-:B------:R-:W-:Y:S01]  /*d5f0*/  FFMA.FTZ R230, R230, UR4, -R147.reuse ;  /* 0x00000004e6e67c23 */ /* 0x100fe20008010893 */
[----:B------:R-:W-:Y:S01]  /*d600*/  FFMA.FTZ R147, R228, UR4, -R147 ;  /* 0x00000004e4937c23 */ /* 0x000fe20008010893 */
[----:B------:R-:W-:Y:S01]  /*d610*/  FFMA.FTZ R228, R144, UR4, -R145 ;  /* 0x0000000490e47c23 */ /* 0x000fe20008010891 */
[----:B------:R-:W-:Y:S03]  /*d620*/  PLOP3.LUT P0, PT, PT, PT, UP0, 0x80, 0x0 ;  /* 0x000000000000781c */ /* 0x000fe60003f0f008 */
        /* <DEDUP_REMOVED lines=314> */
.L_x_1362:
        /* <DEDUP_REMOVED lines=12> */
[----:B------:R-:W1:Y:S04]  /*ea90*/  SHFL.BFLY PT, R10, R5, 0x1, 0x1f ;  /* 0x0c201f00050a7f89 */ /* 0x000e6800000e0000 */
        /* <DEDUP_REMOVED lines=13> */
[----:B------:R-:W-:Y:S02]  /*eb70*/  IADD3 R5, R6, -R5, RZ ;  /* 0x8000000506057210 */ /* 0x000fe40007ffe0ff */
        /* <DEDUP_REMOVED lines=13> */
[----:B------:R-:W-:Y:S01]  /*ec50*/  IADD3 R0, R0, -R9, RZ ;  /* 0x8000000900007210 */ /* 0x000fe20007ffe0ff */
        /* <DEDUP_REMOVED lines=59> */
[----:B------:R-:W-:Y:S01]  /*f010*/  F2FP.F16.F32.PACK_AB R128, R129, R128 ;  /* 0x000000808180723e */ /* 0x000fe200000000ff */
[----:B------:R-:W-:Y:S01]  /*f020*/  FMUL.FTZ R120, R14, R120 ;  /* 0x000000780e787220 */ /* 0x000fe20000410000 */
[----:B------:R-:W-:Y:S01]  /*f030*/  LEA R15, R12, UR4, 0x1 ;  /* 0x000000040c0f7c11 */ /* 0x000fe2000f8e08ff */
[----:B------:R-:W-:Y:S01]  /*f040*/  @UP0 ULDC.64 UR4, c[0x0][0x298] ;  /* 0x0000a60000040ab9 */ /* 0x000fe20000000a00 */
[----:B------:R-:W-:Y:S01]  /*f050*/  F2FP.F16.F32.PACK_AB R130, R131, R130 ;  /* 0x000000828382723e */ /* 0x000fe200000000ff */
[----:B------:R-:W-:Y:S01]  /*f060*/  @UP0 UIMAD.WIDE.U32 UR8, UR13, UR4, URZ ;  /* 0x000000040d0802a5 */ /* 0x000fe2000f8e003f */
[----:B------:R-:W-:Y:S01]  /*f070*/  IADD3 R17, R15, -0x10, RZ ;  /* 0xfffffff00f117810 */ /* 0x000fe20007ffe0ff */
[----:B------:R1:W-:Y:S01]  /*f080*/  STS [R15], R128 ;  /* 0x000000800f007388 */ /* 0x0003e20000000800 */
[----:B------:R-:W-:Y:S01]  /*f090*/  F2FP.F16.F32.PACK_AB R124, R125, R124 ;  /* 0x0000007c7d7c723e */ /* 0x000fe200000000ff */
[C---:B------:R-:W-:Y:S01]  /*f0a0*/  FMUL.FTZ R121, R14.reuse, R121 ;  /* 0x000000790e797220 */ /* 0x040fe20000410000 */
[----:B------:R-:W-:Y:S01]  /*f0b0*/  @P0 IADD3 R17, R15, 0x10, RZ ;  /* 0x000000100f110810 */ /* 0x000fe20007ffe0ff */
[----:B------:R1:W-:Y:S01]  /*f0c0*/  STS [R15+0x400], R130 ;  /* 0x000400820f007388 */ /* 0x0003e20000000800 */
[----:B------:R-:W-:Y:S01]  /*f0d0*/  PLOP3.LUT P0, PT, PT, PT, UP0, 0x80, 0x0 ;  /* 0x000000000000781c */ /* 0x000fe20003f0f008 */
        /* <DEDUP_REMOVED lines=37> */
[----:B------:R-:W-:Y:S01]  /*f330*/  R2P PR, R13, 0x6 ;  /* 0x000000060d007804 */ /* 0x000fe20000000000 */
[----:B------:R-:W-:Y:S01]  /*f340*/  @UP0 UIMAD UR6, UR13, UR5, UR9 ;  /* 0x000000050d0602a4 */ /* 0x000fe2000f8e0209 */
[----:B------:R-:W-:Y:S01]  /*f350*/  MOV R8, 0x20 ;  /* 0x0000002000087802 */ /* 0x000fe20000000f00 */
[C---:B------:R-:W-:Y:S01]  /*f360*/  FMUL.FTZ R88, R14.reuse, R88 ;  /* 0x000000580e587220 */ /* 0x040fe20000410000 */
[----:B------:R-:W-:Y:S01]  /*f370*/  MOV R6, 0x40 ;  /* 0x0000004000067802 */ /* 0x000fe20000000f00 */
        /* <DEDUP_REMOVED lines=43> */
[----:B------:R-:W-:Y:S02]  /*f630*/  SEL R8, R8, 0xffffffe0, !P1 ;  /* 0xffffffe008087807 */ /* 0x000fe40004800000 */
[----:B------:R-:W-:Y:S01]  /*f640*/  SEL R6, R6, 0xffffffc0, !P2 ;  /* 0xffffffc006067807 */ /* 0x000fe20005000000 */
        /* <DEDUP_REMOVED lines=8> */
.L_x_1366:
[----:B------:R-:W-:Y:S01]  /*f6d0*/  ULDC.U8 UR4, c[0x0][0x3d8] ;  /* 0x0000f60000047ab9 */ /* 0x000fe20000000000 */
[----:B------:R-:W-:Y:S01]  /*f6e0*/  ULDC.U8 UR7, c[0x0][0x3d9] ;  /* 0x0000f64000077ab9 */ /* 0x000fe20000000000 */
[----:B------:R-:W-:Y:S01]  /*f6f0*/  ISETP.NE.AND P5, PT, RZ, UR4, PT ;  /* 0x00000004ff007c0c */ /* 0x000fe2000bfa5270 */
[----:B------:R-:W-:Y:S01]  /*f700*/  IMAD.IADD R13, R15, 0x1, R8 ;  /* 0x000000010f0d7824 */ /* 0x000fe200078e0208 */
        /* <DEDUP_REMOVED lines=19> */
.L_x_1367:
[----:B------:R-:W-:Y:S01]  /*f840*/  ISETP.NE.AND P1, PT, RZ, UR7, PT ;  /* 0x00000007ff007c0c */ /* 0x000fe2000bf25270 */
[--C-:B------:R-:W-:Y:S01]  /*f850*/  IMAD.IADD R23, R15, 0x1, R6.reuse ;  /* 0x000000010f177824 */ /* 0x100fe200078e0206 */
[----:B------:R-:W-:Y:S01]  /*f860*/  STS [R17+0x400], R126 ;  /* 0x0004007e11007388 */ /* 0x000fe20000000800 */
[----:B------:R-:W-:Y:S01]  /*f870*/  IMAD.IADD R25, R6, 0x1, R17 ;  /* 0x0000000106197824 */ /* 0x000fe200078e0211 */
[----:B------:R-:W-:Y:S01]  /*f880*/  PLOP3.LUT P0, PT, PT, PT, PT, 0x8, 0x0 ;  /* 0x000000000000781c */ /* 0x000fe20003f0e170 */
[--C-:B------:R-:W-:Y:S01]  /*f890*/  IMAD.IADD R27, R13, 0x1, R6.reuse ;  /* 0x000000010d1b7824 */ /* 0x100fe200078e0206 */
[----:B------:R-:W-:Y:S01]  /*f8a0*/  STS [R13], R120 ;  /* 0x000000780d007388 */ /* 0x000fe20000000800 */
[----:B------:R-:W-:Y:S01]  /*f8b0*/  IMAD.IADD R29, R19, 0x1, R6 ;  /* 0x00000001131d7824 */ /* 0x000fe200078e0206 */
[----:B------:R-:W1:Y:S01]  /*f8c0*/  S2UR UR4, SR_CTAID.X ;  /* 0x00000000000479c3 */ /* 0x000e620000002500 */
[----:B------:R-:W2:Y:S01]  /*f8d0*/  @P4 MUFU.LG2 R11, R11 ;  /* 0x0000000b000b4308 */ /* 0x000ea20000000c00 */
[----:B------:R-:W-:Y:S01]  /*f8e0*/  STS [R13+0x400], R122 ;  /* 0x0004007a0d007388 */ /* 0x000fe20000000800 */
[C---:B------:R-:W-:Y:S01]  /*f8f0*/  LEA.HI.SX32 R26, R7.reuse, 0x20, 0x1d ;  /* 0x00000020071a7811 */ /* 0x040fe200078feaff */
[----:B------:R-:W-:Y:S01]  /*f900*/  BSSY B0, `(.L_x_1368) ;  /* 0x0000070000007945 */ /* 0x000fe20003800000 */
[----:B------:R-:W-:Y:S01]  /*f910*/  @!P1 PLOP3.LUT P0, PT, P5, PT, PT, 0x80, 0x0 ;  /* 0x000000000000981c */ /* 0x000fe20002f0f070 */
[----:B------:R-:W-:Y:S01]  /*f920*/  STS [R19], R116 ;  /* 0x0000007413007388 */ /* 0x000fe20000000800 */
[----:B------:R-:W-:Y:S01]  /*f930*/  @P1 IMAD.MOV.U32 R35, RZ, RZ, 0x1 ;  /* 0x00000001ff231424 */ /* 0x000fe200078e00ff */
[----:B------:R-:W3:Y:S01]  /*f940*/  @!P1 LDC R6, c[0x0][0x2c4] ;  /* 0x0000b100ff069b82 */ /* 0x000ee20000000800 */
[----:B------:R-:W-:Y:S01]  /*f950*/  LEA.HI.SX32 R28, R7, 0x10, 0x1d ;  /* 0x00000010071c7811 */ /* 0x000fe200078feaff */
[----:B------:R-:W-:Y:S01]  /*f960*/  STS [R19+0x400], R118 ;  /* 0x0004007613007388 */ /* 0x000fe20000000800 */
[----:B------:R-:W4:Y:S03]  /*f970*/  @P3 MUFU.LG2 R10, R10 ;  /* 0x0000000a000a3308 */ /* 0x000f260000000c00 */
[----:B------:R-:W-:Y:S02]  /*f980*/  STS [R23], R112 ;  /* 0x0000007017007388 */ /* 0x000fe40000000800 */
[----:B------:R-:W5:Y:S02]  /*f990*/  @!P1 LDC R33, c[0x0][0x270] ;  /* 0x00009c00ff219b82 */ /* 0x000f640000000800 */
[----:B------:R-:W-:Y:S04]  /*f9a0*/  STS [R23+0x400], R114 ;  /* 0x0004007217007388 */ /* 0x000fe80000000800 */
[----:B------:R-:W-:Y:S02]  /*f9b0*/  STS [R25], R108 ;  /* 0x0000006c19007388 */ /* 0x000fe40000000800 */
[----:B------:R-:W4:Y:S01]  /*f9c0*/  @P1 LDC R24, c[0x0][0x2c0] ;  /* 0x0000b000ff181b82 */ /* 0x000f220000000800 */
[----:B-1----:R-:W-:Y:S01]  /*f9d0*/  UIMAD UR7, UR4, -0x40, UR15 ;  /* 0xffffffc0040778a4 */ /* 0x002fe2000f8e020f */
[----:B------:R-:W-:Y:S04]  /*f9e0*/  STS [R25+0x400], R110 ;  /* 0x0004006e19007388 */ /* 0x000fe80000000800 */
[----:B------:R-:W-:Y:S01]  /*f9f0*/  STS [R27], R104 ;  /* 0x000000681b007388 */ /* 0x000fe20000000800 */
[----:B------:R-:W-:Y:S01]  /*fa00*/  ISETP.GE.AND P5, PT, R26, UR7, PT ;  /* 0x000000071a007c0c */ /* 0x000fe2000bfa6270 */
[----:B---3--:R-:W5:Y:S01]  /*fa10*/  @P0 LDC R6, c[0x0][0x2e4] ;  /* 0x0000b900ff060b82 */ /* 0x008f620000000800 */
[----:B------:R-:W-:Y:S01]  /*fa20*/  ISETP.GE.AND P6, PT, R28, UR7, PT ;  /* 0x000000071c007c0c */ /* 0x000fe2000bfc6270 */
[----:B------:R-:W-:Y:S01]  /*fa30*/  STS [R27+0x400], R106 ;  /* 0x0004006a1b007388 */ /* 0x000fe20000000800 */
[----:B------:R-:W-:-:S03]  /*fa40*/  SHF.R.S32.HI R28, RZ, 0x1f, R9 ;  /* 0x0000001fff1c7819 */ /* 0x000fc60000011409 */
[----:B------:R-:W-:Y:S01]  /*fa50*/  STS [R29], R100 ;  /* 0x000000641d007388 */ /* 0x000fe20000000800 */
[----:B------:R-:W-:Y:S01]  /*fa60*/  LEA.HI R28, R28, R9, RZ, 0x2 ;  /* 0x000000091c1c7211 */ /* 0x000fe200078f10ff */
[----:B------:R-:W1:Y:S02]  /*fa70*/  @P1 LDC.64 R30, c[0x0][0x2c0] ;  /* 0x0000b000ff1e1b82 */ /* 0x000e640000000a00 */
[----:B------:R-:W-:Y:S01]  /*fa80*/  STS [R29+0x400], R102 ;  /* 0x000400661d007388 */ /* 0x000fe20000000800 */
[----:B------:R-:W-:-:S03]  /*fa90*/  LOP3.LUT R28, R28, 0xffffffc, RZ, 0xc0, !PT ;  /* 0x0ffffffc1c1c7812 */ /* 0x000fc600078ec0ff */
[----:B------:R-:W-:Y:S02]  /*faa0*/  STS [R15+0x2000], R36 ;  /* 0x002000240f007388 */ /* 0x000fe40000000800 */
[----:B------:R-:W3:Y:S01]  /*fab0*/  @P3 LDC R26, c[0x0][0x2e8] ;  /* 0x0000ba00ff1a3b82 */ /* 0x000ee20000000800 */
[----:B------:R-:W-:Y:S01]  /*fac0*/  @!P1 MOV R24, 0x1 ;  /* 0x0000000100189802 */ /* 0x000fe20000000f00 */
[----:B------:R-:W-:Y:S01]  /*fad0*/  STS [R15+0x2400], R38 ;  /* 0x002400260f007388 */ /* 0x000fe20000000800 */
[----:B------:R-:W-:-:S03]  /*fae0*/  IMAD.IADD R28, R9, 0x1, -R28 ;  /* 0x00000001091c7824 */ /* 0x000fc600078e0a1c */
[----:B------:R-:W-:Y:S01]  /*faf0*/  STS [R17+0x2000], R40 ;  /* 0x0020002811007388 */ /* 0x000fe20000000800 */
[----:B-----5:R-:W-:-:S03]  /*fb00*/  @!P1 IMAD R35, R6, R33, RZ ;  /* 0x0000002106239224 */ /* 0x020fc600078e02ff */
[----:B------:R-:W-:Y:S04]  /*fb10*/  STS [R17+0x2400], R42 ;  /* 0x0024002a11007388 */ /* 0x000fe80000000800 */
[----:B------:R-:W-:Y:S01]  /*fb20*/  STS [R13+0x2000], R44 ;  /* 0x0020002c0d007388 */ /* 0x000fe20000000800 */
[----:B-1----:R-:W-:-:S03]  /*fb30*/  @P1 IMAD R31, R31, R30, RZ ;  /* 0x0000001e1f1f1224 */ /* 0x002fc600078e02ff */
[----:B------:R-:W-:Y:S01]  /*fb40*/  STS [R13+0x2400], R46 ;  /* 0x0024002e0d007388 */ /* 0x000fe20000000800 */
[----:B------:R-:W-:Y:S02]  /*fb50*/  @!P1 IMAD.MOV.U32 R31, RZ, RZ, R6 ;  /* 0x000000ffff1f9224 */ /* 0x000fe400078e0006 */
[----:B------:R-:W-:Y:S01]  /*fb60*/  IMAD.MOV.U32 R6, RZ, RZ, 0x7f800000 ;  /* 0x7f800000ff067424 */ /* 0x000fe200078e00ff */
        /* <DEDUP_REMOVED lines=22> */
[----:B------:R3:W-:Y:S04]  /*fcd0*/  STS [R27+0x4000], R92 ;  /* 0x0040005c1b007388 */ /* 0x0007e80000000800 */
[----:B------:R3:W-:Y:S04]  /*fce0*/  STS [R27+0x4400], R94 ;  /* 0x0044005e1b007388 */ /* 0x0007e80000000800 */
[----:B------:R3:W-:Y:S04]  /*fcf0*/  STS [R29+0x4000], R96 ;  /* 0x004000601d007388 */ /* 0x0007e80000000800 */
[----:B------:R3:W-:Y:S01]  /*fd00*/  STS [R29+0x4400], R98 ;  /* 0x004400621d007388 */ /* 0x0007e20000000800 */
[----:B-1----:R-:W-:Y:S01]  /*fd10*/  SHF.R.S32.HI R23, RZ, 0x3, R7 ;  /* 0x00000003ff177819 */ /* 0x002fe20000011407 */
[----:B------:R-:W-:Y:S03]  /*fd20*/  BAR.SYNC.DEFER_BLOCKING 0x0 ;  /* 0x0000000000007b1d */ /* 0x000fe60000010000 */
[----:B------:R-:W-:Y:S01]  /*fd30*/  ISETP.GE.AND P0, PT, R23, UR7, PT ;  /* 0x0000000717007c0c */ /* 0x000fe2000bf06270 */
[----:B--2---:R-:W-:Y:S01]  /*fd40*/  @P4 FMUL.FTZ R23, R11, 0.69314718246459960938 ;  /* 0x3f3172180b174820 */ /* 0x004fe20000410000 */
[----:B----4-:R-:W-:-:S03]  /*fd50*/  IMAD R11, R24, UR4, RZ ;  /* 0x00000004180b7c24 */ /* 0x010fc6000f8e02ff */
[----:B-----5:R-:W1:Y:S01]  /*fd60*/  @P4 LDC R25, c[0x0][0x2e8] ;  /* 0x0000ba00ff194b82 */ /* 0x020e620000000800 */
[----:B------:R-:W2:Y:S01]  /*fd70*/  S2R R8, SR_CTAID.Y ;  /* 0x0000000000087919 */ /* 0x000ea20000002600 */
[----:B------:R-:W4:Y:S01]  /*fd80*/  S2R R22, SR_CTAID.Z ;  /* 0x0000000000167919 */ /* 0x000f220000002700 */
[----:B------:R1:W1:Y:S04]  /*fd90*/  LDS.128 R16, [R213+0x1800] ;  /* 0x00180000d5107984 */ /* 0x0002680000000c00 */
[----:B------:R1:W1:Y:S02]  /*fda0*/  LDS.128 R12, [R213+0x3800] ;  /* 0x00380000d50c7984 */ /* 0x0002640000000c00 */
[----:B-1----:R-:W-:Y:S01]  /*fdb0*/  @P4 FFMA.FTZ R6, R132, R25, R23 ;  /* 0x0000001984064223 */ /* 0x002fe20000010017 */
[----:B------:R-:W-:-:S05]  /*fdc0*/  IMAD.SHL.U32 R23, R11, 0x40, RZ ;  /* 0x000000400b177824 */ /* 0x000fca00078e00ff */
[----:B------:R-:W-:Y:S01]  /*fdd0*/  SHF.R.S32.HI R9, RZ, 0x1f, R23 ;  /* 0x0000001fff097819 */ /* 0x000fe20000011417 */
[----:B--2---:R-:W-:-:S05]  /*fde0*/  IMAD R8, R8, R35, RZ ;  /* 0x0000002308087224 */ /* 0x004fca00078e02ff */
[----:B------:R-:W-:Y:S02]  /*fdf0*/  SEL R8, R8, RZ, !P2 ;  /* 0x000000ff08087207 */ /* 0x000fe40005000000 */
[----:B------:R-:W-:Y:S02]  /*fe00*/  LOP3.LUT P2, RZ, R0, 0x3, RZ, 0xc0, !PT ;  /* 0x0000000300ff7812 */ /* 0x000fe4000784c0ff */
[----:B------:R-:W-:Y:S01]  /*fe10*/  SHF.R.S32.HI R0, RZ, 0x1f, R5 ;  /* 0x0000001fff007819 */ /* 0x000fe20000011405 */
[----:B----4-:R-:W-:Y:S02]  /*fe20*/  IMAD R31, R22, R31, R8 ;  /* 0x0000001f161f7224 */ /* 0x010fe400078e0208 */
[----:B------:R-:W-:Y:S01]  /*fe30*/  @P3 FMUL.FTZ R8, R10, 0.69314718246459960938 ;  /* 0x3f3172180a083820 */ /* 0x000fe20000410000 */
[----:B------:R-:W-:Y:S02]  /*fe40*/  LEA.HI R0, R0, R5, RZ, 0x2 ;  /* 0x0000000500007211 */ /* 0x000fe400078f10ff */
[----:B------:R-:W-:-:S02]  /*fe50*/  IADD3 R10, P4, P1, R23, R20, R31 ;  /* 0x00000014170a7210 */ /* 0x000fc4000799e01f */
[----:B------:R-:W-:Y:S01]  /*fe60*/  SHF.R.S32.HI R11, RZ, 0x2, R0 ;  /* 0x00000002ff0b7819 */ /* 0x000fe20000011400 */
[----:B------:R-:W-:Y:S01]  /*fe70*/  IMAD.SHL.U32 R0, R2, 0x8, RZ ;  /* 0x0000000802007824 */ /* 0x000fe200078e00ff */
[----:B------:R-:W-:Y:S02]  /*fe80*/  SHF.R.S32.HI R20, RZ, 0x1f, R31 ;  /* 0x0000001fff147819 */ /* 0x000fe4000001141f */
[----:B------:R-:W-:Y:S01]  /*fe90*/  MOV R5, 0x7f800000 ;  /* 0x7f80000000057802 */ /* 0x000fe20000000f00 */
[----:B------:R-:W-:Y:S02]  /*fea0*/  IMAD R11, R28, 0x10, R11 ;  /* 0x000000101c0b7824 */ /* 0x000fe400078e020b */
[----:B---3--:R-:W-:Y:S01]  /*feb0*/  @P3 FFMA.FTZ R5, R3, R26, R8 ;  /* 0x0000001a03053223 */ /* 0x008fe20000010008 */
        /* <DEDUP_REMOVED lines=20> */
.L_x_1369:
[----:B------:R-:W-:Y:S05]  /*10000*/  BSYNC B0 ;  /* 0x0000000000007941 */ /* 0x000fea0003800000 */
.L_x_1368:
[----:B-1----:R-:W-:Y:S01]  /*10010*/  SHF.R.S32.HI R3, RZ, 0x1f, R22 ;  /* 0x0000001fff037819 */ /* 0x002fe20000011416 */
[----:B------:R-:W-:Y:S01]  /*10020*/  ULDC.64 UR4, c[0x0][0x2a0] ;  /* 0x0000a80000047ab9 */ /* 0x000fe20000000a00 */
[----:B------:R-:W-:Y:S01]  /*10030*/  SHF.R.S32.HI R2, RZ, 0x1f, R0 ;  /* 0x0000001fff027819 */ /* 0x000fe20000011400 */
[----:B------:R1:W2:Y:S01]  /*10040*/  LDS.128 R8, [R213+0x2000] ;  /* 0x00200000d5087984 */ /* 0x0002a20000000c00 */
[----:B------:R-:W-:Y:S01]  /*10050*/  IADD3 R26, P1, R0, UR8, RZ ;  /* 0x00000008001a7c10 */ /* 0x000fe2000ff3e0ff */
[----:B------:R-:W-:Y:S01]  /*10060*/  IMAD R3, R3, UR4, RZ ;  /* 0x0000000403037c24 */ /* 0x000fe2000f8e02ff */
[----:B------:R-:W-:Y:S01]  /*10070*/  SHF.R.S32.HI R4, RZ, 0x3, R4 ;  /* 0x00000003ff047819 */ /* 0x000fe20000011404 */
[----:B------:R-:W-:Y:S01]  /*10080*/  BSSY B0, `(.L_x_1370) ;  /* 0x000001d000007945 */ /* 0x000fe20003800000 */
[----:B------:R-:W-:Y:S01]  /*10090*/  LEA.HI.SX32 R7, R7, 0x30, 0x1d ;  /* 0x0000003007077811 */ /* 0x000fe200078feaff */
[----:B------:R-:W-:Y:S01]  /*100a0*/  IMAD R29, R22, UR5, R3 ;  /* 0x00000005161d7c24 */ /* 0x000fe2000f8e0203 */
[----:B------:R-:W-:Y:S01]  /*100b0*/  IADD3.X R27, R2, UR6, RZ, P1, !PT ;  /* 0x00000006021b7c10 */ /* 0x000fe20008ffe4ff */
[----:B------:R-:W-:Y:S01]  /*100c0*/  IMAD.U32 R2, RZ, RZ, UR14 ;  /* 0x0000000eff027e24 */ /* 0x000fe2000f8e00ff */
[----:B------:R-:W-:-:S02]  /*100d0*/  SHF.R.S32.HI R5, RZ, 0x1f, R4 ;  /* 0x0000001fff057819 */ /* 0x000fc40000011404 */
[----:B------:R-:W-:Y:S01]  /*100e0*/  ISETP.GE.AND P4, PT, R7, UR7, PT ;  /* 0x0000000707007c0c */ /* 0x000fe2000bf86270 */
[----:B------:R-:W-:Y:S02]  /*100f0*/  IMAD.WIDE.U32 R26, R22, UR4, R26 ;  /* 0x00000004161a7c25 */ /* 0x000fe4000f8e001a */
[----:B------:R1:W3:Y:S02]  /*10100*/  LDS.128 R20, [R213] ;  /* 0x00000000d5147984 */ /* 0x0002e40000000c00 */
[----:B------:R-:W-:Y:S02]  /*10110*/  IMAD.WIDE R2, R2, 0x40, R4 ;  /* 0x0000004002027825 */ /* 0x000fe400078e0204 */
        /* <DEDUP_REMOVED lines=19> */
.L_x_1371:
[----:B------:R-:W-:Y:S05]  /*10250*/  BSYNC B0 ;  /* 0x0000000000007941 */ /* 0x000fea0003800000 */
.L_x_1370:
        /* <DEDUP_REMOVED lines=24> */
.L_x_1373:
[----:B------:R-:W-:Y:S05]  /*103e0*/  BSYNC B0 ;  /* 0x0000000000007941 */ /* 0x000fea0003800000 */
.L_x_1372:
        /* <DEDUP_REMOVED lines=24> */
.L_x_1375:
[----:B------:R-:W-:Y:S05]  /*10570*/  BSYNC B0 ;  /* 0x0000000000007941 */ /* 0x000fea0003800000 */
.L_x_1374:
        /* <DEDUP_REMOVED lines=23> */
.L_x_1376:
        /* <DEDUP_REMOVED lines=9> */
.L_x_1533:


//--------------------- .text._ZN5flash16flash_fwd_kernelI23Flash_fwd_kernel_traitsILi192ELi64ELi64ELi4ELb0ELb0EN7cutlass6half_tE19Flash_kernel_traitsILi192ELi64ELi64ELi4ES3_EELb1ELb0ELb1ELb1ELb0ELb0ELb0ELb1EEEvNS_16Flash_fwd_paramsE --------------------------
	.section	.text._ZN5flash16flash_fwd_kernelI23Flash_fwd_kernel_traitsILi192ELi64ELi64ELi4ELb0ELb0EN7cutlass6half_tE19Flash_kernel_traitsILi192ELi64ELi64ELi4ES3_EELb1ELb0ELb1ELb1ELb0ELb0ELb0ELb1EEEvNS_16Flash_fwd_paramsE,"ax",@progbits
	.align	128
        .global         _ZN5flash16flash_fwd_kernelI23Flash_fwd_kernel_traitsILi192ELi64ELi64ELi4ELb0ELb0EN7cutlass6half_tE19Flash_kernel_traitsILi192ELi64ELi64ELi4ES3_EELb1ELb0ELb1ELb1ELb0ELb0ELb0ELb1EEEvNS_16Flash_fwd_paramsE
        .type           _ZN5flash16flash_fwd_kernelI23Flash_fwd_kernel_traitsILi192ELi64ELi64ELi4ELb0ELb0EN7cutlass6half_tE19Flash_kernel_traitsILi192ELi64ELi64ELi4ES3_EELb1ELb0ELb1ELb1ELb0ELb0ELb0ELb1EEEvNS_16Flash_fwd_paramsE,@function
        .size           _ZN5flash16flash_fwd_kernelI23Flash_fwd_kernel_traitsILi192ELi64ELi64ELi4ELb0ELb0EN7cutlass6half_tE19Flash_kernel_traitsILi192ELi64ELi64ELi4ES3_EELb1ELb0ELb1ELb1ELb0ELb0ELb0ELb1EEEvNS_16Flash_fwd_paramsE,(.L_x_1534 - _ZN5flash16flash_fwd_kernelI23Flash_fwd_kernel_traitsILi192ELi64ELi64ELi4ELb0ELb0EN7cutlass6half_tE19Flash_kernel_traitsILi192ELi64ELi64ELi4ES3_EELb1ELb0ELb1ELb1ELb0ELb0ELb0ELb1EEEvNS_16Flash_fwd_paramsE)
        .other          _ZN5flash16flash_fwd_kernelI23Flash_fwd_kernel_traitsILi192ELi64ELi64ELi4ELb0ELb0EN7cutlass6half_tE19Flash_kernel_traitsILi192ELi64ELi64ELi4ES3_EELb1ELb0ELb1ELb1ELb0ELb0ELb0ELb1EEEvNS_16Flash_fwd_paramsE,@"STO_CUDA_ENTRY STV_DEFAULT"
_ZN5flash16flash_fwd_kernelI23Flash_fwd_kernel_traitsILi192ELi64ELi64ELi4ELb0ELb0EN7cutlass6half_tE19Flash_kernel_traitsILi192ELi64ELi64ELi4ES3_EELb1ELb0ELb1ELb1ELb0ELb0ELb0ELb1EEEvNS_16Flash_fwd_paramsE:
.text._ZN5flash16flash_fwd_kernelI23Flash_fwd_kernel_traitsILi192ELi64ELi64ELi4ELb0ELb0EN7cutlass6half_tE19Flash_kernel_traitsILi192ELi64ELi64ELi4ES3_EELb1ELb0ELb1ELb1ELb0ELb0ELb0ELb1EEEvNS_16Flash_fwd_paramsE:
        /* <DEDUP_REMOVED lines=27> */
[----:B------:R-:W-:-:S03]  /*01b0*/  ULDC.64 UR6, c[0x0][0x2f8] ;  /* 0x0000be0000067ab9 */ /* 0x000fc60000000a00 */
[----:B------:R-:W-:Y:S01]  /*01c0*/  PLOP3.LUT P0, PT, PT, PT, UP2, 0x80, 0x0 ;  /* 0x000000000000781c */ /* 0x000fe20003f0f028 */
[----:B------:R-:W-:Y:S01]  /*01d0*/  UISETP.EQ.U32.AND UP0, UPT, UR6, URZ, UPT ;  /* 0x0000003f0600728c */ /* 0x000fe2000bf02070 */
[----:B------:R-:W-:Y:S01]  /*01e0*/  LOP3.LUT P3, RZ, R99, UR4, RZ, 0xfc, !PT ;  /* 0x0000000463ff7c12 */ /* 0x000fe2000f86fcff */
[----:B------:R-:W-:Y:S02]  /*01f0*/  ULDC.64 UR4, c[0x0][0x300] ;  /* 0x0000c00000047ab9 */ /* 0x000fe40000000a00 */
[----:B------:R-:W-:-:S03]  /*0200*/  UISETP.NE.U32.AND UP1, UPT, UR4, URZ, UPT ;  /* 0x0000003f0400728c */ /* 0x000fc6000bf25070 */
[----:B------:R-:W-:Y:S01]  /*0210*/  ULDC.U8 UR4, c[0x0][0x3c2] ;  /* 0x0000f08000047ab9 */ /* 0x000fe20000000000 */
[----:B------:R-:W-:Y:S02]  /*0220*/  UISETP.NE.AND.EX UP1, UPT, UR5, URZ, UPT, UP1 ;  /* 0x0000003f0500728c */ /* 0x000fe4000bf25310 */
[----:B------:R-:W-:-:S03]  /*0230*/  UISETP.NE.AND UP3, UPT, UR4, URZ, UPT ;  /* 0x0000003f0400728c */ /* 0x000fc6000bf65270 */
[----:B------:R-:W-:Y:S01]  /*0240*/  ULDC.64 UR4, c[0x0][0x2f8] ;  /* 0x0000be0000047ab9 */ /* 0x000fe20000000a00 */
[----:B------:R-:W1:Y:S01]  /*0250*/  @!P3 LDC.64 R6, c[0x0][0x3b8] ;  /* 0x0000ee00ff06bb82 */ /* 0x000e620000000a00 */
        /* <DEDUP_REMOVED lines=46> */
.L_x_1377:
[----:B------:R-:W-:-:S05]  /*0540*/  ULDC UR5, c[0x0][0x2c8] ;  /* 0x0000b20000057ab9 */ /* 0x000fca0000000800 */
.L_x_1378:
        /* <DEDUP_REMOVED lines=87> */
.L_x_1380:
        /* <DEDUP_REMOVED lines=48> */
.L_x_1382:
[----:B------:R-:W-:Y:S05]  /*0dc0*/  BSYNC B0 ;  /* 0x0000000000007941 */ /* 0x000fea0003800000 */
.L_x_1381:
        /* <DEDUP_REMOVED lines=22> */
.L_x_1384:
[----:B------:R-:W-:Y:S05]  /*0f30*/  BSYNC B0 ;  /* 0x0000000000007941 */ /* 0x000fea0003800000 */
.L_x_1383:
        /* <DEDUP_REMOVED lines=22> */
.L_x_1386:
[----:B------:R-:W-:Y:S05]  /*10a0*/  BSYNC B0 ;  /* 0x0000000000007941 */ /* 0x000fea0003800000 */
.L_x_1385:
        /* <DEDUP_REMOVED lines=24> */
.L_x_1388:
[----:B------:R-:W-:Y:S05]  /*1230*/  BSYNC B0 ;  /* 0x0000000000007941 */ /* 0x000fea0003800000 */
.L_x_1387:
        /* <DEDUP_REMOVED lines=10> */
.L_x_1390:
[----:B------:R-:W-:Y:S05]  /*12e0*/  BSYNC B0 ;  /* 0x0000000000007941 */ /* 0x000fea0003800000 */
.L_x_1389:
        /* <DEDUP_REMOVED lines=10> */
.L_x_1392:
[----:B------:R-:W-:Y:S05]  /*1390*/  BSYNC B0 ;  /* 0x0000000000007941 */ /* 0x000fea0003800000 */
.L_x_1391:
        /* <DEDUP_REMOVED lines=10> */
.L_x_1394:
[----:B------:R-:W-:Y:S05]  /*1440*/  BSYNC B0 ;  /* 0x0000000000007941 */ /* 0x000fea0003800000 */
.L_x_1393:
        /* <DEDUP_REMOVED lines=10> */
.L_x_1379:
[----:B------:R-:W1:Y:S01]  /*14f0*/  LDC R16, c[0x0][0x278] ;  /* 0x00009e00ff107b82 */ /* 0x000e620000000800 */
[----:B------:R-:W2:Y:S01]  /*1500*/  S2R R5, SR_CTAID.Z ;  /* 0x0000000000057919 */ /* 0x000ea20000002700 */
[----:B------:R-:W-:Y:S01]  /*1510*/  ULDC UR9, c[0x0][0x270] ;  /* 0x00009c0000097ab9 */ /* 0x000fe20000000800 */
[----:B------:R-:W-:Y:S01]  /*1520*/  UISETP.NE.AND UP0, UPT, UR13, -0x1, UPT ;  /* 0xffffffff0d00788c */ /* 0x000fe2000bf05270 */
[----:B------:R-:W-:Y:S01]  /*1530*/  LEA.HI R14, R25, R99, RZ, 0x3 ;  /* 0x00000063190e7211 */ /* 0x000fe200078f18ff */
[----:B------:R-:W-:Y:S01]  /*1540*/  UIMAD UR9, UR23, UR9, UR24 ;  /* 0x00000009170972a4 */ /* 0x000fe2000f8e0218 */
[----:B------:R-:W-:Y:S01]  /*1550*/  SHF.R.S32.HI R96, RZ, 0x5, R12 ;  /* 0x00000005ff607819 */ /* 0x000fe2000001140c */
[----:B------:R-:W-:Y:S01]  /*1560*/  UISETP.NE.AND UP1, UPT, UR8, -0x1, UPT ;  /* 0xffffffff0800788c */ /* 0x000fe2000bf25270 */
[----:B------:R-:W-:Y:S01]  /*1570*/  IMAD.U32 R10, RZ, RZ, UR14 ;  /* 0x0000000eff0a7e24 */ /* 0x000fe2000f8e00ff */
[----:B------:R-:W-:Y:S01]  /*1580*/  USHF.L.U32 UR6, UR9, 0x5, URZ ;  /* 0x0000000509067899 */ /* 0x000fe2000800063f */
[----:B------:R-:W-:-:S03]  /*1590*/  ULDC UR20, c[0x0][0x2d8] ;  /* 0x0000b60000147ab9 */ /* 0x000fc60000000800 */
[----:B------:R-:W-:Y:S02]  /*15a0*/  USHF.R.S32.HI UR10, URZ, 0x1f, UR6 ;  /* 0x0000001f3f0a7899 */ /* 0x000fe40008011406 */
[----:B------:R-:W-:Y:S01]  /*15b0*/  IADD3 R102, P1, P0, R8, UR6, R4 ;  /* 0x0000000608667c10 */ /* 0x000fe2000f83e004 */
[----:B------:R-:W-:Y:S02]  /*15c0*/  @UP0 ULDC.64 UR6, c[0x0][0x240] ;  /* 0x0000900000060ab9 */ /* 0x000fe40000000a00 */
[----:B------:R-:W-:Y:S02]  /*15d0*/  @UP0 UIMAD.WIDE.U32 UR34, UR13, UR6, URZ ;  /* 0x000000060d2202a5 */ /* 0x000fe4000f8e003f */
[----:B------:R3:W-:Y:S01]  /*15e0*/  STL [R1+0xc8], R102 ;  /* 0x0000c86601007387 */ /* 0x0007e20000100800 */
[----:B------:R-:W-:Y:S02]  /*15f0*/  @UP1 UIADD3 UR32, UR4, UR8, URZ ;  /* 0x0000000804201290 */ /* 0x000fe4000fffe03f */
[----:B------:R-:W-:Y:S01]  /*1600*/  @UP0 UIMAD UR16, UR13, UR7, UR35 ;  /* 0x000000070d1002a4 */ /* 0x000fe2000f8e0223 */
[----:B-1----:R-:W-:Y:S01]  /*1610*/  IABS R13, R16 ;  /* 0x00000010000d7213 */ /* 0x002fe20000000000 */
[----:B------:R-:W-:Y:S01]  /*1620*/  @UP0 UMOV UR18, UR34 ;  /* 0x0000002200120c82 */ /* 0x000fe20008000000 */
[----:B------:R-:W-:-:S02]  /*1630*/  @!UP0 ULDC.64 UR6, c[0x0][0x228] ;  /* 0x00008a0000068ab9 */ /* 0x000fc40000000a00 */
[----:B------:R-:W1:Y:S01]  /*1640*/  I2F.RP R2, R13 ;  /* 0x0000000d00027306 */ /* 0x000e620000209400 */
[----:B------:R-:W-:Y:S01]  /*1650*/  @!UP0 UIMAD.WIDE.U32 UR36, UR23, UR6, URZ ;  /* 0x00000006172482a5 */ /* 0x000fe2000f8e003f */
[----:B--2---:R-:W-:-:S06]  /*1660*/  IABS R5, R5 ;  /* 0x0000000500057213 */ /* 0x004fcc0000000000 */
[----:B------:R-:W-:Y:S01]  /*1670*/  @!UP0 UMOV UR18, UR36 ;  /* 0x0000002400128c82 */ /* 0x000fe20008000000 */
[----:B-1----:R-:W1:Y:S02]  /*1680*/  MUFU.RCP R2, R2 ;  /* 0x0000000200027308 */ /* 0x002e640000001000 */
[----:B-1----:R-:W-:-:S06]  /*1690*/  VIADD R2, R2, 0xffffffe ;  /* 0x0ffffffe02027836 */ /* 0x002fcc0000000000 */
[----:B------:R-:W1:Y:S02]  /*16a0*/  F2I.FTZ.U32.TRUNC.NTZ R3, R2 ;  /* 0x0000000200037305 */ /* 0x000e64000021f000 */
[----:B-1----:R-:W-:Y:S02]  /*16b0*/  IMAD.MOV R0, RZ, RZ, -R3 ;  /* 0x000000ffff007224 */ /* 0x002fe400078e0a03 */
[----:B------:R-:W-:Y:S02]  /*16c0*/  IMAD.MOV.U32 R2, RZ, RZ, RZ ;  /* 0x000000ffff027224 */ /* 0x000fe400078e00ff */
[----:B------:R-:W-:-:S04]  /*16d0*/  IMAD R0, R0, R13, RZ ;  /* 0x0000000d00007224 */ /* 0x000fc800078e02ff */
[----:B------:R-:W-:-:S04]  /*16e0*/  IMAD.HI.U32 R2, R3, R0, R2 ;  /* 0x0000000003027227 */ /* 0x000fc800078e0002 */
[----:B------:R-:W-:-:S04]  /*16f0*/  IMAD.MOV.U32 R3, RZ, RZ, R5 ;  /* 0x000000ffff037224 */ /* 0x000fc800078e0005 */
[----:B------:R-:W-:Y:S01]  /*1700*/  IMAD.HI.U32 R6, R2, R3, RZ ;  /* 0x0000000302067227 */ /* 0x000fe200078e00ff */
[----:B------:R-:W-:-:S03]  /*1710*/  SHF.R.S32.HI R2, RZ, 0x1f, R4 ;  /* 0x0000001fff027819 */ /* 0x000fc60000011404 */
[----:B------:R-:W-:Y:S01]  /*1720*/  IMAD.MOV R0, RZ, RZ, -R6 ;  /* 0x000000ffff007224 */ /* 0x000fe200078e0a06 */
[----:B------:R-:W-:-:S03]  /*1730*/  LEA.HI R5, R2, R4, RZ, 0x2 ;  /* 0x0000000402057211 */ /* 0x000fc600078f10ff */
[----:B------:R-:W-:Y:S01]  /*1740*/  IMAD R0, R13, R0, R3 ;  /* 0x000000000d007224 */ /* 0x000fe200078e0203 */
[----:B------:R-:W-:Y:S02]  /*1750*/  LOP3.LUT R2, R5, 0x7ffffffc, RZ, 0xc0, !PT ;  /* 0x7ffffffc05027812 */ /* 0x000fe400078ec0ff */
[----:B------:R-:W-:Y:S02]  /*1760*/  LOP3.LUT R3, R14, 0xfffffff8, RZ, 0xc0, !PT ;  /* 0xfffffff80e037812 */ /* 0x000fe400078ec0ff */
[----:B------:R-:W-:Y:S01]  /*1770*/  ISETP.GT.U32.AND P2, PT, R13, R0, PT ;  /* 0x000000000d00720c */ /* 0x000fe20003f44070 */
[----:B------:R-:W-:Y:S01]  /*1780*/  IMAD.IADD R7, R4, 0x1, -R2 ;  /* 0x0000000104077824 */ /* 0x000fe200078e0a02 */
[----:B------:R-:W-:Y:S01]  /*1790*/  SHF.R.S32.HI R4, RZ, 0x1f, R4 ;  /* 0x0000001fff047819 */ /* 0x000fe20000011404 */
[----:B------:R-:W-:Y:S01]  /*17a0*/  IMAD.IADD R28, R99, 0x1, -R3 ;  /* 0x00000001631c7824 */ /* 0x000fe200078e0a03 */
[----:B------:R-:W-:Y:S02]  /*17b0*/  SHF.R.S32.HI R14, RZ, 0x3, R14 ;  /* 0x00000003ff0e7819 */ /* 0x000fe4000001140e */
[----:B------:R-:W-:Y:S01]  /*17c0*/  IADD3.X R101, R9, UR10, R4, P1, P0 ;  /* 0x0000000a09657c10 */ /* 0x000fe20008fe0404 */
[----:B------:R-:W-:Y:S01]  /*17d0*/  @!UP0 USHF.R.S32.HI UR10, URZ, 0x1f, UR23 ;  /* 0x0000001f3f0a8899 */ /* 0x000fe20008011417 */
[----:B------:R-:W-:Y:S01]  /*17e0*/  IMAD.SHL.U32 R206, R28, 0x8, RZ ;  /* 0x000000081cce7824 */ /* 0x000fe200078e00ff */
[----:B------:R-:W-:Y:S01]  /*17f0*/  PLOP3.LUT P0, PT, PT, PT, UP1, 0x80, 0x0 ;  /* 0x000000000000781c */ /* 0x000fe20003f0f018 */
[----:B------:R-:W-:Y:S01]  /*1800*/  IMAD.SHL.U32 R2, R14, 0x40, RZ ;  /* 0x000000400e027824 */ /* 0x000fe200078e00ff */
[----:B------:R-:W-:Y:S01]  /*1810*/  @!UP0 UIMAD UR10, UR10, UR6, URZ ;  /* 0x000000060a0a82a4 */ /* 0x000fe2000f8e023f */
[----:B------:R-:W-:Y:S01]  /*1820*/  SHF.R.S32.HI R97, RZ, 0x2, R5 ;  /* 0x00000002ff617819 */ /* 0x000fe20000011405 */
[----:B------:R-:W-:Y:S01]  /*1830*/  @!P2 IMAD.IADD R0, R0, 0x1, -R13 ;  /* 0x000000010000a824 */ /* 0x000fe200078e0a0d */
[----:B------:R-:W-:Y:S01]  /*1840*/  ULDC UR6, c[0x0][0x2d4] ;  /* 0x0000b50000067ab9 */ /* 0x000fe20000000800 */
[----:B------:R-:W-:Y:S01]  /*1850*/  LOP3.LUT R2, R2, 0x1c0, RZ, 0xc0, !PT ;  /* 0x000001c002027812 */ /* 0x000fe200078ec0ff */
[----:B------:R-:W-:Y:S01]  /*1860*/  @!UP0 UIMAD UR7, UR23, UR7, UR10 ;  /* 0x00000007170782a4 */ /* 0x000fe2000f8e020a */
[----:B------:R-:W-:Y:S01]  /*1870*/  SHF.R.S32.HI R15, RZ, 0x1f, R14 ;  /* 0x0000001fff0f7819 */ /* 0x000fe2000001140e */
[----:B------:R-:W-:Y:S01]  /*1880*/  UIMAD UR6, UR9, UR6, UR25 ;  /* 0x00000006090672a4 */ /* 0x000fe2000f8e0219 */
[----:B------:R-:W-:Y:S01]  /*1890*/  ISETP.GE.U32.AND P4, PT, R0, R13, PT ;  /* 0x0000000d0000720c */ /* 0x000fe20003f86070 */
[----:B------:R-:W-:Y:S01]  /*18a0*/  @UP1 ULDC.64 UR10, c[0x0][0x248] ;  /* 0x00009200000a1ab9 */ /* 0x000fe20000000a00 */
[----:B------:R-:W-:Y:S01]  /*18b0*/  SHF.R.S32.HI R0, RZ, 0x1f, R12 ;  /* 0x0000001fff007819 */ /* 0x000fe2000001140c */
[----:B------:R-:W-:Y:S01]  /*18c0*/  @UP1 UIMAD.WIDE.U32 UR38, UR32, UR10, URZ ;  /* 0x0000000a202612a5 */ /* 0x000fe2000f8e003f */
[----:B------:R-:W-:Y:S01]  /*18d0*/  LOP3.LUT R3, R2, 0x38, R206, 0xf8, !PT ;  /* 0x0000003802037812 */ /* 0x000fe200078ef8ce */
[----:B------:R-:W-:Y:S01]  /*18e0*/  @UP1 UIMAD UR32, UR32, UR11, URZ ;  /* 0x0000000b202012a4 */ /* 0x000fe2000f8e023f */
[----:B------:R-:W-:Y:S01]  /*18f0*/  LEA.HI R0, R0, R96, RZ, 0x2 ;  /* 0x0000006000007211 */ /* 0x000fe200078f10ff */
[----:B------:R-:W-:Y:S01]  /*1900*/  UIMAD UR29, UR6, UR20, URZ ;  /* 0x00000014061d72a4 */ /* 0x000fe2000f8e023f */
[----:B------:R-:W-:Y:S01]  /*1910*/  SHF.R.U32.HI R2, RZ, 0x3, R2 ;  /* 0x00000003ff027819 */ /* 0x000fe20000011602 */
[----:B------:R-:W-:Y:S01]  /*1920*/  @UP1 UIADD3 UR32, UR39, UR32, URZ ;  /* 0x0000002027201290 */ /* 0x000fe2000fffe03f */
[----:B------:R-:W-:Y:S01]  /*1930*/  LOP3.LUT R0, R0, 0xffffffc, RZ, 0xc0, !PT ;  /* 0x0ffffffc00007812 */ /* 0x000fe200078ec0ff */
[----:B------:R-:W-:Y:S01]  /*1940*/  @UP1 UMOV UR34, UR38 ;  /* 0x0000002600221c82 */ /* 0x000fe20008000000 */
[----:B------:R-:W-:Y:S01]  /*1950*/  LOP3.LUT R4, R3, R2, RZ, 0x3c, !PT ;  /* 0x0000000203047212 */ /* 0x000fe200078e3cff */
[----:B------:R-:W-:Y:S01]  /*1960*/  @!UP0 UIADD3 UR16, UR37, UR7, URZ ;  /* 0x0000000725108290 */ /* 0x000fe2000fffe03f */
[----:B------:R-:W-:Y:S01]  /*1970*/  LOP3.LUT R2, R16, UR24, RZ, 0x3c, !PT ;  /* 0x0000001810027c12 */ /* 0x000fe2000f8e3cff */
[----:B------:R-:W-:Y:S01]  /*1980*/  IMAD.IADD R0, R96, 0x1, -R0 ;  /* 0x0000000160007824 */ /* 0x000fe200078e0a00 */
[----:B------:R-:W-:Y:S01]  /*1990*/  LEA.HI R3, R25, R99, RZ, 0x6 ;  /* 0x0000006319037211 */ /* 0x000fe200078f30ff */
[----:B------:R-:W-:Y:S01]  /*19a0*/  IMAD.WIDE R10, R10, 0x40, R14 ;  /* 0x000000400a0a7825 */ /* 0x000fe200078e020e */
[----:B------:R-:W-:-:S03]  /*19b0*/  ISETP.GE.AND P1, PT, R2, RZ, PT ;  /* 0x000000ff0200720c */ /* 0x000fc60003f26270 */
[----:B------:R-:W-:Y:S02]  /*19c0*/  IMAD R2, R0, 0x10, R97 ;  /* 0x0000001000027824 */ /* 0x000fe400078e0261 */
[----:B------:R-:W-:Y:S02]  /*19d0*/  IMAD.SHL.U32 R3, R3, 0x8, RZ ;  /* 0x0000000803037824 */ /* 0x000fe400078e00ff */
[----:B------:R-:W-:Y:S01]  /*19e0*/  IMAD.SHL.U32 R0, R7, 0x2, RZ ;  /* 0x0000000207007824 */ /* 0x000fe200078e00ff */
[----:B---3--:R-:W-:Y:S06]  /*19f0*/  @P0 BRA `(.L_x_1395) ;  /* 0x0000000000300947 */ /* 0x008fec0003800000 */
        /* <DEDUP_REMOVED lines=12> */
.L_x_1395:
[----:B------:R-:W-:Y:S01]  /*1ac0*/  @UP1 UIADD3 UR6, UR4, UR8, URZ ;  /* 0x0000000804061290 */ /* 0x000fe2000fffe03f */
[----:B------:R-:W-:Y:S01]  /*1ad0*/  ISETP.NE.AND P3, PT, R16, RZ, PT ;  /* 0x000000ff1000720c */ /* 0x000fe20003f65270 */
[----:B------:R-:W-:Y:S01]  /*1ae0*/  USHF.R.S32.HI UR17, URZ, 0x1f, UR24 ;  /* 0x0000001f3f117899 */ /* 0x000fe20008011418 */
[----:B------:R-:W-:Y:S01]  /*1af0*/  SHF.R.S32.HI R207, RZ, 0x1f, R206 ;  /* 0x0000001fffcf7819 */ /* 0x000fe200000114ce */
[----:B------:R-:W-:Y:S01]  /*1b00*/  @UP1 ULDC.64 UR8, c[0x0][0x250] ;  /* 0x0000940000081ab9 */ /* 0x000fe20000000a00 */
[----:B------:R-:W-:Y:S01]  /*1b10*/  IMAD R98, R2, UR20, R0 ;  /* 0x0000001402627c24 */ /* 0x000fe2000f8e0200 */
[----:B------:R-:W-:Y:S01]  /*1b20*/  @UP1 UIMAD.WIDE.U32 UR36, UR6, UR8, URZ ;  /* 0x00000008062412a5 */ /* 0x000fe2000f8e003f */
[----:B------:R-:W-:Y:S01]  /*1b30*/  LOP3.LUT R199, R4, 0xfffffe00, R3, 0xf8, !PT ;  /* 0xfffffe0004c77812 */ /* 0x000fe200078ef803 */
[----:B------:R-:W-:-:S04]  /*1b40*/  @UP1 UIMAD UR6, UR6, UR9, URZ ;  /* 0x00000009060612a4 */ /* 0x000fc8000f8e023f */
        /* <DEDUP_REMOVED lines=14> */
.L_x_1396:
[----:B------:R-:W-:Y:S01]  /*1c30*/  @!P2 IADD3 R6, R6, 0x1, RZ ;  /* 0x000000010606a810 */ /* 0x000fe20007ffe0ff */
[C---:B------:R-:W-:Y:S01]  /*1c40*/  IMAD R0, R15.reuse, UR10, RZ ;  /* 0x0000000a0f007c24 */ /* 0x040fe2000f8e02ff */
[----:B------:R-:W1:Y:S01]  /*1c50*/  S2UR UR4, SR_CgaCtaId ;  /* 0x00000000000479c3 */ /* 0x000e620000008800 */
[--C-:B------:R-:W-:Y:S01]  /*1c60*/  IMAD.WIDE.U32 R4, R14, UR10, R206.reuse ;  /* 0x0000000a0e047c25 */ /* 0x100fe2000f8e00ce */
[----:B------:R-:W-:Y:S01]  /*1c70*/  @P4 IADD3 R6, R6, 0x1, RZ ;  /* 0x0000000106064810 */ /* 0x000fe20007ffe0ff */
[----:B------:R-:W-:Y:S01]  /*1c80*/  BSSY B0, `(.L_x_1397) ;  /* 0x0000050000007945 */ /* 0x000fe20003800000 */
[----:B------:R-:W-:Y:S01]  /*1c90*/  IADD3 R106, R206, 0x80, RZ ;  /* 0x00000080ce6a7810 */ /* 0x000fe20007ffe0ff */
[C---:B------:R-:W-:Y:S01]  /*1ca0*/  IMAD.WIDE.U32 R2, R14.reuse, UR8, R206 ;  /* 0x000000080e027c25 */ /* 0x040fe2000f8e00ce */
[C---:B------:R-:W-:Y:S02]  /*1cb0*/  IADD3 R20, R14.reuse, 0x10, RZ ;  /* 0x000000100e147810 */ /* 0x040fe40007ffe0ff */
[----:B------:R-:W-:Y:S01]  /*1cc0*/  IADD3 R21, R14, 0x20, RZ ;  /* 0x000000200e157810 */ /* 0x000fe20007ffe0ff */
[----:B------:R-:W-:-:S02]  /*1cd0*/  IMAD R7, R15, UR8, RZ ;  /* 0x000000080f077c24 */ /* 0x000fc4000f8e02ff */
[----:B------:R-:W-:Y:S02]  /*1ce0*/  IMAD R9, R14, UR11, R0 ;  /* 0x0000000b0e097c24 */ /* 0x000fe4000f8e0200 */
[----:B------:R-:W-:Y:S01]  /*1cf0*/  IMAD.MOV.U32 R0, RZ, RZ, R6 ;  /* 0x000000ffff007224 */ /* 0x000fe200078e0006 */
[----:B------:R-:W-:Y:S01]  /*1d00*/  IADD3 R6, P2, R4, UR34, RZ ;  /* 0x0000002204067c10 */ /* 0x000fe2000ff5e0ff */
[----:B------:R-:W-:Y:S01]  /*1d10*/  IMAD R8, R14, UR9, R7 ;  /* 0x000000090e087c24 */ /* 0x000fe2000f8e0207 */
[----:B------:R-:W-:Y:S01]  /*1d20*/  IADD3 R4, P0, R2, UR36, RZ ;  /* 0x0000002402047c10 */ /* 0x000fe2000ff1e0ff */
[----:B------:R-:W-:Y:S01]  /*1d30*/  VIADD R107, R206, 0x40 ;  /* 0x00000040ce6b7836 */ /* 0x000fe20000000000 */
[----:B------:R-:W-:Y:S01]  /*1d40*/  IADD3.X R7, R5, UR32, R9, P2, !PT ;  /* 0x0000002005077c10 */ /* 0x000fe200097fe409 */
[----:B------:R-:W-:Y:S01]  /*1d50*/  ULDC.64 UR32, c[0x0][0x260] ;  /* 0x0000980000207ab9 */ /* 0x000fe20000000a00 */
[----:B------:R-:W-:Y:S01]  /*1d60*/  IADD3.X R5, R3, UR6, R8, P0, !PT ;  /* 0x0000000603057c10 */ /* 0x000fe200087fe408 */
[----:B------:R-:W-:Y:S01]  /*1d70*/  ULDC.64 UR6, c[0x0][0x258] ;  /* 0x0000960000067ab9 */ /* 0x000fe20000000a00 */
[----:B------:R-:W-:Y:S01]  /*1d80*/  @!P1 IADD3 R0, -R0, RZ, RZ ;  /* 0x000000ff00009210 */ /* 0x000fe20007ffe1ff */
[----:B------:R-:W-:Y:S01]  /*1d90*/  UIMAD UR35, UR17, UR6, URZ ;  /* 0x00000006112372a4 */ /* 0x000fe2000f8e023f */
[----:B------:R-:W-:Y:S01]  /*1da0*/  @!P3 LOP3.LUT R0, RZ, R16, RZ, 0x33, !PT ;  /* 0x00000010ff00b212 */ /* 0x000fe200078e33ff */
[----:B------:R-:W-:Y:S01]  /*1db0*/  IMAD.U32 R12, RZ, RZ, UR6 ;  /* 0x00000006ff0c7e24 */ /* 0x000fe2000f8e00ff */
[----:B------:R-:W-:Y:S01]  /*1dc0*/  UIADD3 UR34, -UR25, UR15, URZ ;  /* 0x0000000f19227290 */ /* 0x000fe2000fffe13f */
[----:B------:R-:W-:Y:S01]  /*1dd0*/  IADD3 R2, P1, R206, UR18, RZ ;  /* 0x00000012ce027c10 */ /* 0x000fe2000ff3e0ff */
[----:B------:R-:W-:Y:S01]  /*1de0*/  UIMAD UR35, UR24, UR7, UR35 ;  /* 0x00000007182372a4 */ /* 0x000fe2000f8e0223 */
[----:B------:R-:W-:Y:S01]  /*1df0*/  IMAD.WIDE.U32 R30, R0, UR32, R6 ;  /* 0x00000020001e7c25 */ /* 0x000fe2000f8e0006 */
[----:B------:R-:W-:Y:S01]  /*1e00*/  SHF.R.S32.HI R8, RZ, 0x1f, R0 ;  /* 0x0000001fff087819 */ /* 0x000fe20000011400 */
[----:B------:R-:W-:Y:S01]  /*1e10*/  ULDC.64 UR6, c[0x0][0x268] ;  /* 0x00009a0000067ab9 */ /* 0x000fe20000000a00 */
[----:B------:R-:W-:Y:S01]  /*1e20*/  ISETP.GE.AND P0, PT, R14, UR34, PT ;  /* 0x000000220e007c0c */ /* 0x000fe2000bf06270 */
[----:B------:R-:W-:Y:S01]  /*1e30*/  IMAD.WIDE.U32 R26, R0, UR6, R4 ;  /* 0x00000006001a7c25 */ /* 0x000fe2000f8e0004 */
[----:B------:R2:W-:Y:S01]  /*1e40*/  STL.64 [R1+0x90], R30 ;  /* 0x0000901e01007387 */ /* 0x0005e20000100a00 */
[----:B------:R-:W-:Y:S01]  /*1e50*/  IADD3.X R3, R207, UR16, RZ, P1, !PT ;  /* 0x00000010cf037c10 */ /* 0x000fe20008ffe4ff */
[----:B------:R-:W-:Y:S01]  /*1e60*/  UMOV UR16, 0x400 ;  /* 0x0000040000107882 */ /* 0x000fe20000000000 */
[----:B------:R-:W-:Y:S01]  /*1e70*/  UIADD3 UR18, UR19, -0x1, URZ ;  /* 0xffffffff13127890 */ /* 0x000fe2000fffe03f */
[----:B------:R2:W-:Y:S01]  /*1e80*/  STL.64 [R1+0xc0], R26 ;  /* 0x0000c01a01007387 */ /* 0x0005e20000100a00 */
[----:B-1----:R-:W-:Y:S01]  /*1e90*/  ULEA UR4, UR4, UR16, 0x18 ;  /* 0x0000001004047291 */ /* 0x002fe2000f8ec03f */
[----:B------:R-:W-:Y:S01]  /*1ea0*/  IMAD.WIDE.U32 R12, R12, UR24, R2 ;  /* 0x000000180c0c7c25 */ /* 0x000fe2000f8e0002 */
[----:B------:R-:W-:Y:S01]  /*1eb0*/  USHF.R.S32.HI UR16, URZ, 0x1f, UR18 ;  /* 0x0000001f3f107899 */ /* 0x000fe20008011412 */
[----:B------:R2:W-:Y:S02]  /*1ec0*/  STL [R1+0x54], R107 ;  /* 0x0000546b01007387 */ /* 0x0005e40000100800 */
[C---:B------:R-:W-:Y:S01]  /*1ed0*/  IMAD R2, R8.reuse, UR32, RZ ;  /* 0x0000002008027c24 */ /* 0x040fe2000f8e02ff */
[----:B------:R-:W-:Y:S01]  /*1ee0*/  IADD3 R9, R13, UR35, RZ ;  /* 0x000000230d097c10 */ /* 0x000fe2000fffe0ff */
[----:B------:R2:W-:Y:S01]  /*1ef0*/  STL [R1+0x58], R106 ;  /* 0x0000586a01007387 */ /* 0x0005e20000100800 */
[----:B------:R-:W-:Y:S01]  /*1f00*/  IMAD R8, R8, UR6, RZ ;  /* 0x0000000608087c24 */ /* 0x000fe2000f8e02ff */
[----:B------:R-:W-:Y:S01]  /*1f10*/  LEA R199, R199, UR4, 0x1 ;  /* 0x00000004c7c77c11 */ /* 0x000fe2000f8e08ff */
[----:B------:R-:W-:-:S02]  /*1f20*/  IMAD R23, R0, UR33, R2 ;  /* 0x0000002100177c24 */ /* 0x000fc4000f8e0202 */
        /* <DEDUP_REMOVED lines=37> */
.L_x_1398:
[----:B------:R-:W-:Y:S05]  /*2180*/  BSYNC B0 ;  /* 0x0000000000007941 */ /* 0x000fea0003800000 */
.L_x_1397:
[----:B------:R-:W-:Y:S01]  /*2190*/  ISETP.GE.AND P1, PT, R20, UR34, PT ;  /* 0x0000002214007c0c */ /* 0x000fe2000bf26270 */
[----:B------:R-:W-:Y:S01]  /*21a0*/  ULEA UR6, UR19, UR29, 0x6 ;  /* 0x0000001d13067291 */ /* 0x000fe2000f8e303f */
[----:B------:R-:W-:Y:S01]  /*21b0*/  VIADD R22, R14, 0x30 ;  /* 0x000000300e167836 */ /* 0x000fe20000000000 */
[----:B------:R-:W-:Y:S01]  /*21c0*/  UIMAD UR29, UR18, -0x40, UR28 ;  /* 0xffffffc0121d78a4 */ /* 0x000fe2000f8e021c */
[----:B------:R-:W-:Y:S01]  /*21d0*/  BSSY B0, `(.L_x_1399) ;  /* 0x000002d000007945 */ /* 0x000fe20003800000 */
[----:B------:R-:W-:Y:S01]  /*21e0*/  UIADD3 UR6, UR6, -0x40, URZ ;  /* 0xffffffc006067890 */ /* 0x000fe2000fffe03f */
[----:B------:R-:W-:Y:S02]  /*21f0*/  ISETP.GE.AND P5, PT, R21, UR34, PT ;  /* 0x0000002215007c0c */ /* 0x000fe4000bfa6270 */
[----:B------:R-:W-:-:S03]  /*2200*/  ISETP.GE.AND P6, PT, R22, UR34, PT ;  /* 0x0000002216007c0c */ /* 0x000fc6000bfc6270 */
        /* <DEDUP_REMOVED lines=41> */
.L_x_1400:
[----:B------:R-:W-:Y:S05]  /*24a0*/  BSYNC B0 ;  /* 0x0000000000007941 */ /* 0x000fea0003800000 */
.L_x_1399:
        /* <DEDUP_REMOVED lines=40> */
.L_x_1402:
[----:B------:R-:W-:Y:S05]  /*2730*/  BSYNC B0 ;  /* 0x0000000000007941 */ /* 0x000fea0003800000 */
.L_x_1401:
        /* <DEDUP_REMOVED lines=40> */
.L_x_1404:
[----:B------:R-:W-:Y:S05]  /*29c0*/  BSYNC B0 ;  /* 0x0000000000007941 */ /* 0x000fea0003800000 */
.L_x_1403:
[----:B------:R-:W-:Y:S01]  /*29d0*/  IMAD.IADD R105, R31, 0x1, R23 ;  /* 0x000000011f697824 */ /* 0x000fe200078e0217 */
[----:B------:R-:W-:Y:S01]  /*29e0*/  MOV R104, R30 ;  /* 0x0000001e00687202 */ /* 0x000fe20000000f00 */
[----:B------:R-:W-:Y:S01]  /*29f0*/  USHF.L.U64.HI UR32, UR10, 0x6, UR11 ;  /* 0x000000060a207899 */ /* 0x000fe2000801020b */
[----:B------:R-:W-:Y:S01]  /*2a00*/  ISETP.GE.AND P2, PT, R14, UR29, PT ;  /* 0x0000001d0e007c0c */ /* 0x000fe2000bf46270 */
[----:B------:R-:W-:Y:S01]  /*2a10*/  USHF.L.U32 UR33, UR10, 0x6, URZ ;  /* 0x000000060a217899 */ /* 0x000fe2000800063f */
[----:B------:R-:W-:Y:S01]  /*2a20*/  IMAD.U32 R11, RZ, RZ, UR18 ;  /* 0x00000012ff0b7e24 */ /* 0x000fe2000f8e00ff */
[----:B------:R2:W-:Y:S01]  /*2a30*/  STL.64 [R1+0x88], R104 ;  /* 0x0000886801007387 */ /* 0x0005e20000100a00 */
[----:B------:R-:W-:Y:S01]  /*2a40*/  UIMAD UR6, UR32, UR18, URZ ;  /* 0x00000012200672a4 */ /* 0x000fe2000f8e023f */
[----:B------:R-:W-:Y:S01]  /*2a50*/  BSSY B0, `(.L_x_1405) ;  /* 0x0000024000007945 */ /* 0x000fe20003800000 */
[----:B------:R-:W-:Y:S01]  /*2a60*/  ISETP.GE.AND P6, PT, R20, UR29, PT ;  /* 0x0000001d14007c0c */ /* 0x000fe2000bfc6270 */
[----:B-1-3--:R-:W-:Y:S01]  /*2a70*/  IMAD.WIDE.U32 R2, R11, UR33, R104 ;  /* 0x000000210b027c25 */ /* 0x00afe2000f8e0068 */
        /* <DEDUP_REMOVED lines=33> */
.L_x_1406:
[----:B------:R-:W-:Y:S05]  /*2c90*/  BSYNC B0 ;  /* 0x0000000000007941 */ /* 0x000fea0003800000 */
.L_x_1405:
        /* <DEDUP_REMOVED lines=35> */
.L_x_1408:
[----:B------:R-:W-:Y:S05]  /*2ed0*/  BSYNC B0 ;  /* 0x0000000000007941 */ /* 0x000fea0003800000 */
.L_x_1407:
        /* <DEDUP_REMOVED lines=36> */
.L_x_1410:
[----:B------:R-:W-:Y:S05]  /*3120*/  BSYNC B0 ;  /* 0x0000000000007941 */ /* 0x000fea0003800000 */
.L_x_1409:
        /* <DEDUP_REMOVED lines=36> */
.L_x_1412:
[----:B------:R-:W-:Y:S05]  /*3370*/  BSYNC B0 ;  /* 0x0000000000007941 */ /* 0x000fea0003800000 */
.L_x_1411:
        /* <DEDUP_REMOVED lines=11> */
[----:B------:R-:W-:-:S04]  /*3430*/  DEPBAR.LE SB0, 0x0 ;  /* 0x000080000000791a */ /* 0x000fc80000000000 */
[----:B------:R-:W-:Y:S02]  /*3440*/  @UP1 UIMAD UR7, UR23, UR7, UR36 ;  /* 0x00000007170712a4 */ /* 0x000fe4000f8e0224 */
[----:B------:R-:W-:Y:S02]  /*3450*/  @UP1 ULEA UR10, UP0, UR38, UR10, 0x2 ;  /* 0x0000000a260a1291 */ /* 0x000fe4000f80103f */
[----:B------:R-:W-:Y:S01]  /*3460*/  @UP1 UIADD3 UR7, UR39, UR7, URZ ;  /* 0x0000000727071290 */ /* 0x000fe2000fffe03f */
[----:B------:R-:W-:-:S03]  /*3470*/  @UP1 ULDC UR6, c[0x0][0x2e8] ;  /* 0x0000ba0000061ab9 */ /* 0x000fc60000000800 */
[----:B------:R-:W-:Y:S01]  /*3480*/  @UP1 ULEA.HI.X UR11, UR38, UR11, UR7, 0x2, UP0 ;  /* 0x0000000b260b1291 */ /* 0x000fe200080f1407 */
[----:B------:R-:W-:-:S05]  /*3490*/  IMAD.U32 R2, RZ, RZ, UR10 ;  /* 0x0000000aff027e24 */ /* 0x000fca000f8e00ff */
[----:B------:R-:W-:-:S05]  /*34a0*/  IMAD.U32 R3, RZ, RZ, UR11 ;  /* 0x0000000bff037e24 */ /* 0x000fca000f8e00ff */
[----:B-1-34-:R1:W3:Y:S01]  /*34b0*/  @P2 LDG.E R7, desc[UR26][R2.64] ;  /* 0x0000001a02072981 */ /* 0x01a2e2000c1e1900 */
[----:B------:R-:W3:Y:S01]  /*34c0*/  @P2 MUFU.RCP R6, UR6 ;  /* 0x0000000600062d08 */ /* 0x000ee20008001000 */
[----:B------:R-:W-:Y:S01]  /*34d0*/  ISETP.GE.AND P3, PT, R14, UR29, PT ;  /* 0x0000001d0e007c0c */ /* 0x000fe2000bf66270 */
[----:B------:R-:W-:Y:S01]  /*34e0*/  IMAD.IADD R17, R27, 0x1, R24 ;  /* 0x000000011b117824 */ /* 0x000fe200078e0218 */
[----:B------:R-:W-:Y:S01]  /*34f0*/  BAR.SYNC.DEFER_BLOCKING 0x0 ;  /* 0x0000000000007b1d */ /* 0x000fe20000010000 */
[----:B------:R-:W-:Y:S01]  /*3500*/  IMAD.MOV.U32 R16, RZ, RZ, R26 ;  /* 0x000000ffff107224 */ /* 0x000fe200078e001a */
[----:B------:R-:W-:Y:S01]  /*3510*/  USHF.L.U64.HI UR10, UR8, 0x6, UR9 ;  /* 0x00000006080a7899 */ /* 0x000fe20008010209 */
[----:B------:R-:W-:Y:S01]  /*3520*/  ISETP.GE.AND P6, PT, R20, UR29, PT ;  /* 0x0000001d14007c0c */ /* 0x000fe2000bfc6270 */
[----:B------:R-:W-:Y:S01]  /*3530*/  USHF.L.U32 UR11, UR8, 0x6, URZ ;  /* 0x00000006080b7899 */ /* 0x000fe2000800063f */
[----:B------:R-:W-:Y:S01]  /*3540*/  ISETP.GE.AND P1, PT, R21, UR29, PT ;  /* 0x0000001d15007c0c */ /* 0x000fe2000bf26270 */
[----:B------:R-:W-:Y:S01]  /*3550*/  UIMAD UR7, UR10, UR18, URZ ;  /* 0x000000120a0772a4 */ /* 0x000fe2000f8e023f */
[----:B------:R-:W-:Y:S01]  /*3560*/  BSSY B0, `(.L_x_1413) ;  /* 0x0000042000007945 */ /* 0x000fe20003800000 */
[----:B------:R4:W-:Y:S02]  /*3570*/  STL.64 [R1+0xb0], R16 ;  /* 0x0000b01001007387 */ /* 0x0009e40000100a00 */
[----:B------:R-:W-:-:S03]  /*3580*/  UIMAD UR7, UR16, UR11, UR7 ;  /* 0x0000000b100772a4 */ /* 0x000fc6000f8e0207 */
[----:B------:R-:W-:Y:S01]  /*3590*/  UMOV UR16, URZ ;  /* 0x0000003f00107c82 */ /* 0x000fe20008000000 */
[----:B-1----:R-:W-:Y:S01]  /*35a0*/  LEA.HI R3, R25, R99, RZ, 0x4 ;  /* 0x0000006319037211 */ /* 0x002fe200078f20ff */
[----:B------:R4:W-:Y:S03]  /*35b0*/  @P3 STS.128 [R199+0xc000], RZ ;  /* 0x00c000ffc7003388 */ /* 0x0009e60000000c00 */
[----:B------:R-:W-:Y:S02]  /*35c0*/  LOP3.LUT R0, R3, 0xfffffff0, RZ, 0xc0, !PT ;  /* 0xfffffff003007812 */ /* 0x000fe400078ec0ff */
[----:B------:R-:W-:Y:S01]  /*35d0*/  SHF.R.S32.HI R2, RZ, 0x4, R3 ;  /* 0x00000004ff027819 */ /* 0x000fe20000011403 */
[----:B------:R4:W-:Y:S02]  /*35e0*/  @P3 STS.128 [R199+0xe000], RZ ;  /* 0x00e000ffc7003388 */ /* 0x0009e40000000c00 */
[----:B------:R-:W-:Y:S01]  /*35f0*/  IMAD.IADD R0, R99, 0x1, -R0 ;  /* 0x0000000163007824 */ /* 0x000fe200078e0a00 */
[----:B------:R-:W-:Y:S01]  /*3600*/  LEA.HI R3, R3, R2, RZ, 0x1 ;  /* 0x0000000203037211 */ /* 0x000fe200078f08ff */
[----:B------:R4:W-:Y:S03]  /*3610*/  @P3 STS.128 [R199+0x10000], RZ ;  /* 0x010000ffc7003388 */ /* 0x0009e60000000c00 */
[----:B------:R-:W-:-:S02]  /*3620*/  SHF.R.S32.HI R8, RZ, 0x1f, R0 ;  /* 0x0000001fff087819 */ /* 0x000fc40000011400 */
[----:B------:R-:W-:Y:S02]  /*3630*/  LOP3.LUT R3, R3, 0xfffffffe, RZ, 0xc0, !PT ;  /* 0xfffffffe03037812 */ /* 0x000fe400078ec0ff */
[----:B------:R-:W-:-:S03]  /*3640*/  LEA.HI R8, R8, R0, RZ, 0x3 ;  /* 0x0000000008087211 */ /* 0x000fc600078f18ff */
[----:B------:R-:W-:Y:S01]  /*3650*/  IMAD.IADD R12, R2, 0x1, -R3 ;  /* 0x00000001020c7824 */ /* 0x000fe200078e0a03 */
[----:B------:R-:W-:Y:S01]  /*3660*/  LOP3.LUT R4, R8, 0xfffffff8, RZ, 0xc0, !PT ;  /* 0xfffffff808047812 */ /* 0x000fe200078ec0ff */
[----:B------:R-:W-:Y:S02]  /*3670*/  IMAD.SHL.U32 R3, R14, 0x8, RZ ;  /* 0x000000080e037824 */ /* 0x000fe400078e00ff */
[----:B------:R-:W-:Y:S02]  /*3680*/  IMAD.SHL.U32 R8, R8, 0x40, RZ ;  /* 0x0000004008087824 */ /* 0x000fe400078e00ff */
[----:B------:R-:W-:Y:S02]  /*3690*/  IMAD.IADD R48, R0, 0x1, -R4 ;  /* 0x0000000100307824 */ /* 0x000fe400078e0a04 */
[----:B------:R-:W-:Y:S02]  /*36a0*/  IMAD.SHL.U32 R0, R28, 0x40, RZ ;  /* 0x000000401c007824 */ /* 0x000fe400078e00ff */
[----:B------:R-:W-:-:S02]  /*36b0*/  IMAD.SHL.U32 R2, R48, 0x40, RZ ;  /* 0x0000004030027824 */ /* 0x000fc400078e00ff */
[----:B------:R-:W-:Y:S01]  /*36c0*/  IMAD.SHL.U32 R4, R12, 0x8, RZ ;  /* 0x000000080c047824 */ /* 0x000fe200078e00ff */
[----:B------:R-:W-:Y:S02]  /*36d0*/  LOP3.LUT R0, R0, 0x1c0, RZ, 0xc0, !PT ;  /* 0x000001c000007812 */ /* 0x000fe400078ec0ff */
[----:B------:R-:W-:Y:S02]  /*36e0*/  LOP3.LUT R2, R2, 0x1c0, RZ, 0xc0, !PT ;  /* 0x000001c002027812 */ /* 0x000fe400078ec0ff */
[----:B------:R-:W-:Y:S02]  /*36f0*/  LOP3.LUT R5, R0, 0x8, R3, 0xf8, !PT ;  /* 0x0000000800057812 */ /* 0x000fe400078ef803 */
[----:B------:R-:W-:Y:S02]  /*3700*/  SHF.R.U32.HI R3, RZ, 0x3, R0 ;  /* 0x00000003ff037819 */ /* 0x000fe40000011600 */
[----:B------:R-:W-:Y:S02]  /*3710*/  LOP3.LUT R4, R2, 0x8, R4, 0xf8, !PT ;  /* 0x0000000802047812 */ /* 0x000fe400078ef804 */
[----:B------:R-:W-:-:S02]  /*3720*/  SHF.R.U32.HI R0, RZ, 0x3, R2 ;  /* 0x00000003ff007819 */ /* 0x000fc40000011602 */
[----:B------:R-:W-:Y:S02]  /*3730*/  LOP3.LUT R13, R5, R3, RZ, 0x3c, !PT ;  /* 0x00000003050d7212 */ /* 0x000fe400078e3cff */
[----:B------:R-:W-:Y:S01]  /*3740*/  LOP3.LUT R0, R4, R0, RZ, 0x3c, !PT ;  /* 0x0000000004007212 */ /* 0x000fe200078e3cff */
[----:B---3--:R-:W-:Y:S01]  /*3750*/  @P2 FMUL.FTZ R2, R7, R6 ;  /* 0x0000000607022220 */ /* 0x008fe20000410000 */
[----:B------:R-:W-:-:S04]  /*3760*/  IMAD.WIDE.U32 R6, R11, UR11, R16 ;  /* 0x0000000b0b067c25 */ /* 0x000fc8000f8e0010 */
[----:B------:R-:W-:Y:S01]  /*3770*/  @P2 R2UR UR6, R2 ;  /* 0x00000000020622ca */ /* 0x000fe200000e0000 */
[----:B------:R-:W-:-:S12]  /*3780*/  VIADD R9, R7, UR7 ;  /* 0x0000000707097c36 */ /* 0x000fd80008000000 */
[----:B------:R-:W-:Y:S01]  /*3790*/  @UP1 UMOV UR16, UR6 ;  /* 0x0000000600101c82 */ /* 0x000fe20008000000 */
[----:B----4-:R-:W-:Y:S05]  /*37a0*/  @P3 BRA `(.L_x_1414) ;  /* 0x0000000000743947 */ /* 0x010fea0003800000 */
        /* <DEDUP_REMOVED lines=29> */
.L_x_1414:
[----:B------:R-:W-:Y:S05]  /*3980*/  BSYNC B0 ;  /* 0x0000000000007941 */ /* 0x000fea0003800000 */
.L_x_1413:
[----:B------:R4:W-:Y:S01]  /*3990*/  @P6 STS.128 [R199+0xc800], RZ ;  /* 0x00c800ffc7006388 */ /* 0x0009e20000000c00 */
[----:B------:R-:W-:Y:S01]  /*39a0*/  USHF.L.U64.HI UR17, UR8, 0x4, UR9 ;  /* 0x0000000408117899 */ /* 0x000fe20008010209 */
[----:B------:R-:W-:Y:S01]  /*39b0*/  BSSY B0, `(.L_x_1415) ;  /* 0x0000025000007945 */ /* 0x000fe20003800000 */
[----:B------:R-:W-:Y:S01]  /*39c0*/  USHF.L.U32 UR23, UR8, 0x4, URZ ;  /* 0x0000000408177899 */ /* 0x000fe2000800063f */
[----:B------:R4:W-:Y:S01]  /*39d0*/  @P6 STS.128 [R199+0xe800], RZ ;  /* 0x00e800ffc7006388 */ /* 0x0009e20000000c00 */
[----:B---3--:R-:W-:-:S03]  /*39e0*/  LOP3.LUT R5, R0, 0xfffffe00, R8, 0xf8, !PT ;  /* 0xfffffe0000057812 */ /* 0x008fc600078ef808 */
        /* <DEDUP_REMOVED lines=8> */
[----:B------:R-:W3:Y:S01]  /*3a70*/  @!P5 LDC.64 R10, c[0x0][0x220] ;  /* 0x00008800ff0adb82 */ /* 0x000ee20000000a00 */
        /* <DEDUP_REMOVED lines=24> */
.L_x_1416:
[----:B------:R-:W-:Y:S05]  /*3c00*/  BSYNC B0 ;  /* 0x0000000000007941 */ /* 0x000fea0003800000 */
.L_x_1415:
[----:B------:R4:W-:Y:S01]  /*3c10*/  @P1 STS.128 [R199+0xd000], RZ ;  /* 0x00d000ffc7001388 */ /* 0x0009e20000000c00 */
[----:B------:R-:W-:Y:S01]  /*3c20*/  IMAD R0, R12, 0x200, R13 ;  /* 0x000002000c007824 */ /* 0x000fe200078e020d */
[----:B------:R-:W-:Y:S01]  /*3c30*/  BSSY B0, `(.L_x_1417) ;  /* 0x0000029000007945 */ /* 0x000fe20003800000 */
[----:B-123--:R-:W-:Y:S01]  /*3c40*/  IMAD R2, R96, 0x400, R5 ;  /* 0x0000040060027824 */ /* 0x00efe200078e0205 */
[----:B------:R4:W-:Y:S01]  /*3c50*/  @P1 STS.128 [R199+0xf000], RZ ;  /* 0x00f000ffc7001388 */ /* 0x0009e20000000c00 */
[----:B------:R-:W-:Y:S02]  /*3c60*/  ISETP.GE.AND P6, PT, R22, UR29, PT ;  /* 0x0000001d16007c0c */ /* 0x000fe4000bfc6270 */
[----:B------:R-:W-:Y:S01]  /*3c70*/  LEA R176, R0, UR4, 0x1 ;  /* 0x0000000400b07c11 */ /* 0x000fe2000f8e08ff */
[----:B------:R4:W-:Y:S01]  /*3c80*/  @P1 STS.128 [R199+0x11000], RZ ;  /* 0x011000ffc7001388 */ /* 0x0009e20000000c00 */
[----:B------:R-:W-:Y:S01]  /*3c90*/  LEA R183, R2, UR4, 0x1 ;  /* 0x0000000402b77c11 */ /* 0x000fe2000f8e08ff */
[----:B------:R-:W-:Y:S08]  /*3ca0*/  @P1 BRA `(.L_x_1418) ;  /* 0x0000000000841947 */ /* 0x000ff00003800000 */
        /* <DEDUP_REMOVED lines=33> */
.L_x_1418:
[----:B------:R-:W-:Y:S05]  /*3ec0*/  BSYNC B0 ;  /* 0x0000000000007941 */ /* 0x000fea0003800000 */
.L_x_1417:
[----:B------:R3:W-:Y:S01]  /*3ed0*/  @P6 STS.128 [R199+0xd800], RZ ;  /* 0x00d800ffc7006388 */ /* 0x0007e20000000c00 */
[----:B------:R-:W-:Y:S03]  /*3ee0*/  BSSY B0, `(.L_x_1419) ;  /* 0x0000026000007945 */ /* 0x000fe60003800000 */
[----:B------:R3:W-:Y:S04]  /*3ef0*/  @P6 STS.128 [R199+0xf800], RZ ;  /* 0x00f800ffc7006388 */ /* 0x0007e80000000c00 */
[----:B------:R3:W-:Y:S01]  /*3f00*/  @P6 STS.128 [R199+0x11800], RZ ;  /* 0x011800ffc7006388 */ /* 0x0007e20000000c00 */
[----:B------:R-:W-:Y:S05]  /*3f10*/  @P6 BRA `(.L_x_1420) ;  /* 0x0000000000886947 */ /* 0x000fea0003800000 */
[----:B------:R-:W-:Y:S01]  /*3f20*/  ULDC UR6, c[0x0][0x2d0] ;  /* 0x0000b40000067ab9 */ /* 0x000fe20000000800 */
[----:B-12---:R-:W-:Y:S01]  /*3f30*/  IMAD.U32 R2, RZ, RZ, UR8 ;  /* 0x00000008ff027e24 */ /* 0x006fe2000f8e00ff */
        /* <DEDUP_REMOVED lines=32> */
.L_x_1420:
[----:B------:R-:W-:Y:S05]  /*4140*/  BSYNC B0 ;  /* 0x0000000000007941 */ /* 0x000fea0003800000 */
.L_x_1419:
[----:B--2---:R-:W-:Y:S01]  /*4150*/  LDSM.16.M88.4 R8, [R183] ;  /* 0x00000000b708783b */ /* 0x004fe20000000200 */
[----:B------:R-:W-:Y:S01]  /*4160*/  R2P PR, R28, 0x6 ;  /* 0x000000061c007804 */ /* 0x000fe20000000000 */
[----:B------:R-:W-:Y:S01]  /*4170*/  IMAD.MOV.U32 R4, RZ, RZ, 0x10 ;  /* 0x00000010ff047424 */ /* 0x000fe200078e00ff */
[----:B------:R-:W-:Y:S01]  /*4180*/  LOP3.LUT P3, RZ, R48, 0x2, RZ, 0xc0, !PT ;  /* 0x0000000230ff7812 */ /* 0x000fe2000786c0ff */
[----:B------:R-:W2:Y:S01]  /*4190*/  LDSM.16.M88.4 R24, [R176+0x6000] ;  /* 0x00600000b018783b */ /* 0x000ea20000000200 */
[----:B------:R-:W-:Y:S01]  /*41a0*/  VIADD R0, R176, 0x6000 ;  /* 0x00006000b0007836 */ /* 0x000fe20000000000 */
[----:B-1----:R-:W-:Y:S01]  /*41b0*/  LEA R3, R96, UR25, 0x4 ;  /* 0x0000001960037c11 */ /* 0x002fe2000f8e20ff */
[----:B------:R-:W-:Y:S01]  /*41c0*/  VIADD R187, R176, 0x6020 ;  /* 0x00006020b0bb7836 */ /* 0x000fe20000000000 */
[----:B------:R-:W1:Y:S01]  /*41d0*/  LDSM.16.M88.4 R20, [R176+0x6800] ;  /* 0x00680000b014783b */ /* 0x000e620000000200 */
[----:B------:R-:W-:Y:S01]  /*41e0*/  SEL R4, R4, 0xfffffff0, !P3 ;  /* 0xfffffff004047807 */ /* 0x000fe20005800000 */
[----:B------:R-:W-:Y:S01]  /*41f0*/  IMAD.MOV.U32 R2, RZ, RZ, 0x20 ;  /* 0x00000020ff027424 */ /* 0x000fe200078e00ff */
[----:B------:R-:W-:Y:S01]  /*4200*/  UIADD3 UR6, UR28, -UR15, URZ ;  /* 0x8000000f1c067290 */ /* 0x000fe2000fffe03f */
[----:B------:R-:W5:Y:S01]  /*4210*/  LDSM.16.M88.4 R16, [R176+0x7000] ;  /* 0x00700000b010783b */ /* 0x000f620000000200 */
[----:B------:R-:W-:Y:S01]  /*4220*/  IMAD.SHL.U32 R99, R99, 0x2, RZ ;  /* 0x0000000263637824 */ /* 0x000fe200078e00ff */
[----:B------:R-:W-:Y:S01]  /*4230*/  UIADD3 UR7, UR28, 0x1, -UR15 ;  /* 0x000000011c077890 */ /* 0x000fe2000fffe80f */
[----:B------:R-:W-:Y:S01]  /*4240*/  IMAD R184, R4, 0x2, R183 ;  /* 0x0000000204b87824 */ /* 0x000fe200078e02b7 */
[----:B------:R-:W4:Y:S01]  /*4250*/  LDSM.16.M88.4 R36, [R176+0x7800] ;  /* 0x00780000b024783b */ /* 0x000f220000000200 */
[----:B------:R-:W-:Y:S01]  /*4260*/  @P1 VIADD R187, R0, 0xffffffe0 ;  /* 0xffffffe000bb1836 */ /* 0x000fe20000000000 */
[----:B------:R-:W-:Y:S01]  /*4270*/  LOP3.LUT P1, RZ, R48, 0x4, RZ, 0xc0, !PT ;  /* 0x0000000430ff7812 */ /* 0x000fe2000782c0ff */
[----:B------:R-:W-:Y:S01]  /*4280*/  IMAD.MOV.U32 R0, RZ, RZ, 0x40 ;  /* 0x00000040ff007424 */ /* 0x000fe200078e00ff */
[----:B------:R-:W-:Y:S01]  /*4290*/  LDSM.16.M88.4 R12, [R184] ;  /* 0x00000000b80c783b */ /* 0x000fe20000000200 */
[----:B------:R-:W-:Y:S01]  /*42a0*/  LOP3.LUT R108, R99, 0x6, RZ, 0xc0, !PT ;  /* 0x00000006636c7812 */ /* 0x000fe200078ec0ff */
[----:B------:R-:W-:Y:S01]  /*42b0*/  IMAD.IADD R3, R97, 0x1, R3 ;  /* 0x0000000161037824 */ /* 0x000fe200078e0203 */
[----:B------:R-:W-:Y:S01]  /*42c0*/  SEL R2, R2, 0xffffffe0, !P1 ;  /* 0xffffffe002027807 */ /* 0x000fe20004800000 */
[----:B------:R-:W3:Y:S01]  /*42d0*/  LDSM.16.M88.4 R64, [R187] ;  /* 0x00000000bb40783b */ /* 0x000ee20000000200 */
[----:B------:R-:W-:Y:S01]  /*42e0*/  SEL R0, R0, 0xffffffc0, !P2 ;  /* 0xffffffc000007807 */ /* 0x000fe20005000000 */
[----:B------:R-:W-:Y:S01]  /*42f0*/  VIADD R6, R3, 0x8 ;  /* 0x0000000803067836 */ /* 0x000fe20000000000 */
[----:B------:R-:W-:Y:S01]  /*4300*/  UISETP.GT.AND UP0, UPT, UR18, UR5, UPT ;  /* 0x000000051200728c */ /* 0x000fe2000bf04270 */
[----:B------:R-:W3:Y:S01]  /*4310*/  LDSM.16.M88.4 R52, [R187+0x800] ;  /* 0x00080000bb34783b */ /* 0x000ee20000000200 */
[----:B------:R-:W-:Y:S01]  /*4320*/  IMAD R186, R2, 0x2, R183 ;  /* 0x0000000202ba7824 */ /* 0x000fe200078e02b7 */
[----:B------:R-:W-:Y:S01]  /*4330*/  UIADD3 UR9, UR30, -0x4ab325aa, URZ ;  /* 0xb54cda561e097890 */ /* 0x000fe2000fffe03f */
[----:B------:R-:W-:Y:S01]  /*4340*/  IMAD.IADD R182, R176, 0x1, R0 ;  /* 0x00000001b0b67824 */ /* 0x000fe200078e0200 */
[----:B------:R-:W3:Y:S01]  /*4350*/  LDSM.16.M88.4 R32, [R187+0x1000] ;  /* 0x00100000bb20783b */ /* 0x000ee20000000200 */
[----:B------:R-:W-:-:S02]  /*4360*/  IMAD R185, R2, 0x2, R184 ;  /* 0x0000000202b97824 */ /* 0x000fc400078e02b8 */
[----:B------:R-:W-:Y:S01]  /*4370*/  IMAD.IADD R181, R0, 0x1, R187 ;  /* 0x0000000100b57824 */ /* 0x000fe200078e02bb */
[----:B------:R-:W3:Y:S01]  /*4380*/  LDSM.16.M88.4 R48, [R187+0x1800] ;  /* 0x00180000bb30783b */ /* 0x000ee20000000200 */
[----:B------:R-:W-:Y:S02]  /*4390*/  IMAD.U32 R0, RZ, RZ, UR18 ;  /* 0x00000012ff007e24 */ /* 0x000fe4000f8e00ff */
[----:B------:R-:W-:Y:S01]  /*43a0*/  VIADD R202, R3, UR6 ;  /* 0x0000000603ca7c36 */ /* 0x000fe20008000000 */
[----:B------:R-:W-:Y:S01]  /*43b0*/  LDSM.16.M88.4 R68, [R182+0x6000] ;  /* 0x00600000b644783b */ /* 0x000fe20000000200 */
[----:B------:R-:W-:Y:S02]  /*43c0*/  IMAD R0, R0, 0x40, R108 ;  /* 0x0000004000007824 */ /* 0x000fe400078e026c */
[----:B------:R-:W-:Y:S01]  /*43d0*/  IMAD.U32 R7, RZ, RZ, UR14 ;  /* 0x0000000eff077e24 */ /* 0x000fe2000f8e00ff */
[C---:B--2---:R-:W-:Y:S01]  /*43e0*/  HMMA.16816.F32 R60, R8.reuse, R24, RZ ;  /* 0x00000018083c723c */ /* 0x044fe200000018ff */
[----:B------:R-:W-:Y:S01]  /*43f0*/  LDSM.16.M88.4 R84, [R182+0x6800] ;  /* 0x00680000b654783b */ /* 0x000fe20000000200 */
[----:B------:R-:W-:Y:S01]  /*4400*/  VIADD R203, R6, UR6 ;  /* 0x0000000606cb7c36 */ /* 0x000fe20008000000 */
[----:B------:R-:W-:Y:S01]  /*4410*/  UIADD3 UR6, UR7, UR21, URZ ;  /* 0x0000001507067290 */ /* 0x000fe2000fffe03f */
[----:B------:R-:W-:Y:S01]  /*4420*/  IMAD R103, R7, 0x4, R96 ;  /* 0x0000000407677824 */ /* 0x000fe200078e0260 */
[----:B------:R-:W-:Y:S01]  /*4430*/  LDSM.16.M88.4 R76, [R182+0x7000] ;  /* 0x00700000b64c783b */ /* 0x000fe20000000200 */
[C---:B------:R-:W-:Y:S01]  /*4440*/  HMMA.16816.F32 R56, R8.reuse, R26, RZ ;  /* 0x0000001a0838723c */ /* 0x040fe200000018ff */
[----:B------:R-:W-:Y:S01]  /*4450*/  SHF.R.S32.HI R7, RZ, 0x1f, R98 ;  /* 0x0000001fff077819 */ /* 0x000fe20000011462 */
[C---:B------:R-:W-:Y:S01]  /*4460*/  VIADD R198, R187.reuse, 0x800 ;  /* 0x00000800bbc67836 */ /* 0x040fe20000000000 */
[----:B------:R-:W-:Y:S01]  /*4470*/  LDSM.16.M88.4 R72, [R182+0x7800] ;  /* 0x00780000b648783b */ /* 0x000fe20000000200 */
[----:B------:R-:W-:Y:S01]  /*4480*/  VIADDMNMX R201, R202, -UR22, RZ, !PT ;  /* 0x80000016cac97c46 */ /* 0x000fe2000f8001ff */
[C---:B------:R-:W-:Y:S01]  /*4490*/  VIADD R197, R187.reuse, 0x1000 ;  /* 0x00001000bbc57836 */ /* 0x040fe20000000000 */
[C---:B-1----:R-:W-:Y:S01]  /*44a0*/  HMMA.16816.F32 R44, R8.reuse, R20, RZ ;  /* 0x00000014082c723c */ /* 0x042fe200000018ff */
[----:B------:R-:W-:Y:S01]  /*44b0*/  LDSM.16.M88.4 R80, [R181+0x1800] ;  /* 0x00180000b550783b */ /* 0x000fe20000000200 */
[----:B------:R-:W-:Y:S01]  /*44c0*/  LEA.HI.X.SX32 R163, R100, R7, 0x1, P0 ;  /* 0x0000000764a37211 */ /* 0x000fe200000f0eff */
[----:B------:R-:W-:Y:S01]  /*44d0*/  VIADD R196, R187, 0x1800 ;  /* 0x00001800bbc47836 */ /* 0x000fe20000000000 */
[----:B------:R-:W-:Y:S01]  /*44e0*/  VIADDMNMX R200, R203, -UR22, RZ, !PT ;  /* 0x80000016cbc87c46 */ /* 0x000fe2000f8001ff */
[----:B------:R-:W-:Y:S01]  /*44f0*/  LDSM.16.M88.4 R88, [R176+0x8800] ;  /* 0x00880000b058783b */ /* 0x000fe20000000200 */
[----:B------:R-:W-:Y:S01]  /*4500*/  HMMA.16816.F32 R40, R8, R22, RZ ;  /* 0x000000160828723c */ /* 0x000fe200000018ff */
[----:B------:R-:W-:-:S02]  /*4510*/  VIADD R195, R187, 0x2000 ;  /* 0x00002000bbc37836 */ /* 0x000fc40000000000 */
[----:B------:R-:W-:Y:S01]  /*4520*/  LDSM.16.M88.4 R92, [R176+0x9800] ;  /* 0x00980000b05c783b */ /* 0x000fe20000000200 */
[C---:B------:R-:W-:Y:S02]  /*4530*/  VIADD R194, R187.reuse, 0x2800 ;  /* 0x00002800bbc27836 */ /* 0x040fe40000000000 */
[C---:B-----5:R-:W-:Y:S01]  /*4540*/  HMMA.16816.F32 R28, R8.reuse, R16, RZ ;  /* 0x00000010081c723c */ /* 0x060fe200000018ff */
[----:B------:R-:W0:Y:S01]  /*4550*/  LDGDEPBAR ;  /* 0x00000000000079af */ /* 0x000e220000000000 */
[C---:B------:R-:W-:Y:S02]  /*4560*/  VIADD R193, R187.reuse, 0x3000 ;  /* 0x00003000bbc17836 */ /* 0x040fe40000000000 */
[C---:B------:R-:W-:Y:S01]  /*4570*/  VIADD R192, R187.reuse, 0x3800 ;  /* 0x00003800bbc07836 */ /* 0x040fe20000000000 */
[----:B------:R-:W-:Y:S01]  /*4580*/  STL [R1+0xac], R103 ;  /* 0x0000ac6701007387 */ /* 0x000fe20000100800 */
[----:B------:R-:W-:Y:S01]  /*4590*/  HMMA.16816.F32 R24, R8, R18, RZ ;  /* 0x000000120818723c */ /* 0x000fe200000018ff */
[----:B------:R-:W-:-:S02]  /*45a0*/  VIADD R191, R187, 0x4000 ;  /* 0x00004000bbbf7836 */ /* 0x000fc40000000000 */
[C---:B------:R-:W-:Y:S02]  /*45b0*/  VIADD R190, R187.reuse, 0x4800 ;  /* 0x00004800bbbe7836 */ /* 0x040fe40000000000 */
[C---:B------:R-:W-:Y:S01]  /*45c0*/  VIADD R189, R187.reuse, 0x5000 ;  /* 0x00005000bbbd7836 */ /* 0x040fe20000000000 */
[----:B----4-:R-:W-:Y:S01]  /*45d0*/  HMMA.16816.F32 R20, R8, R36, RZ ;  /* 0x000000240814723c */ /* 0x010fe200000018ff */
[----:B------:R-:W-:-:S05]  /*45e0*/  VIADD R188, R187, 0x5800 ;  /* 0x00005800bbbc7836 */ /* 0x000fca0000000000 */
[----:B------:R-:W-:Y:S01]  /*45f0*/  HMMA.16816.F32 R16, R8, R38, RZ ;  /* 0x000000260810723c */ /* 0x000fe200000018ff */
[----:B------:R-:W1:Y:S05]  /*4600*/  LDSM.16.M88.4 R8, [R186] ;  /* 0x00000000ba08783b */ /* 0x000e6a0000000200 */
[C---:B---3--:R-:W-:Y:S06]  /*4610*/  HMMA.16816.F32 R60, R12.reuse, R64, R60 ;  /* 0x000000400c3c723c */ /* 0x048fec000000183c */
[C---:B------:R-:W-:Y:S06]  /*4620*/  HMMA.16816.F32 R56, R12.reuse, R66, R56 ;  /* 0x000000420c38723c */ /* 0x040fec0000001838 */
[C---:B------:R-:W-:Y:S06]  /*4630*/  HMMA.16816.F32 R64, R12.reuse, R52, R44 ;  /* 0x000000340c40723c */ /* 0x040fec000000182c */
[C---:B------:R-:W-:Y:S06]  /*4640*/  HMMA.16816.F32 R52, R12.reuse, R54, R40 ;  /* 0x000000360c34723c */ /* 0x040fec0000001828 */
[C---:B------:R-:W-:Y:S01]  /*4650*/  HMMA.16816.F32 R40, R12.reuse, R32, R28 ;  /* 0x000000200c28723c */ /* 0x040fe2000000181c */
[----:B------:R-:W-:Y:S05]  /*4660*/  LDSM.16.M88.4 R28, [R181] ;  /* 0x00000000b51c783b */ /* 0x000fea0000000200 */
[C---:B------:R-:W-:Y:S06]  /*4670*/  HMMA.16816.F32 R36, R12.reuse, R34, R24 ;  /* 0x000000220c24723c */ /* 0x040fec0000001818 */
[C---:B------:R-:W-:Y:S01]  /*4680*/  HMMA.16816.F32 R24, R12.reuse, R50, R16 ;  /* 0x000000320c18723c */ /* 0x040fe20000001810 */
[----:B------:R-:W2:Y:S05]  /*4690*/  LDSM.16.M88.4 R16, [R185] ;  /* 0x00000000b910783b */ /* 0x000eaa0000000200 */
[----:B------:R-:W-:Y:S01]  /*46a0*/  HMMA.16816.F32 R32, R12, R48, R20 ;  /* 0x000000300c20723c */ /* 0x000fe20000001814 */
[----:B------:R-:W-:Y:S05]  /*46b0*/  LDSM.16.M88.4 R20, [R183+0x2000] ;  /* 0x00200000b714783b */ /* 0x000fea0000000200 */
[C---:B-1----:R-:W-:Y:S01]  /*46c0*/  HMMA.16816.F32 R12, R8.reuse, R68, R60 ;  /* 0x00000044080c723c */ /* 0x042fe2000000183c */
[----:B------:R-:W1:Y:S05]  /*46d0*/  LDSM.16.M88.4 R60, [R181+0x800] ;  /* 0x00080000b53c783b */ /* 0x000e6a0000000200 */
[C---:B------:R-:W-:Y:S01]  /*46e0*/  HMMA.16816.F32 R44, R8.reuse, R70, R56 ;  /* 0x00000046082c723c */ /* 0x040fe20000001838 */
[----:B------:R-:W3:Y:S05]  /*46f0*/  LDSM.16.M88.4 R68, [R181+0x1000] ;  /* 0x00100000b544783b */ /* 0x000eea0000000200 */
[C---:B------:R-:W-:Y:S01]  /*4700*/  HMMA.16816.F32 R56, R8.reuse, R84, R64 ;  /* 0x000000540838723c */ /* 0x040fe20000001840 */
[----:B------:R-:W-:Y:S05]  /*4710*/  LDSM.16.M88.4 R64, [R187+0x2000] ;  /* 0x00200000bb40783b */ /* 0x000fea0000000200 */
[C---:B------:R-:W-:Y:S01]  /*4720*/  HMMA.16816.F32 R52, R8.reuse, R86, R52 ;  /* 0x000000560834723c */ /* 0x040fe20000001834 */
[----:B------:R-:W-:Y:S05]  /*4730*/  LDSM.16.M88.4 R84, [R176+0x9000] ;  /* 0x00900000b054783b */ /* 0x000fea0000000200 */
[C---:B------:R-:W-:Y:S06]  /*4740*/  HMMA.16816.F32 R48, R8.reuse, R76, R40 ;  /* 0x0000004c0830723c */ /* 0x040fec0000001828 */
[C---:B------:R-:W-:Y:S01]  /*4750*/  HMMA.16816.F32 R40, R8.reuse, R78, R36 ;  /* 0x0000004e0828723c */ /* 0x040fe20000001824 */
[----:B------:R-:W4:Y:S05]  /*4760*/  LDSM.16.M88.4 R76, [R176+0x8000] ;  /* 0x00800000b04c783b */ /* 0x000f2a0000000200 */
[C---:B------:R-:W-:Y:S06]  /*4770*/  HMMA.16816.F32 R36, R8.reuse, R72, R32 ;  /* 0x000000480824723c */ /* 0x040fec0000001820 */
[----:B------:R-:W-:Y:S01]  /*4780*/  HMMA.16816.F32 R32, R8, R74, R24 ;  /* 0x0000004a0820723c */ /* 0x000fe20000001818 */
[----:B------:R-:W-:Y:S05]  /*4790*/  LDSM.16.M88.4 R72, [R187+0x3000] ;  /* 0x00300000bb48783b */ /* 0x000fea0000000200 */
[C---:B--2---:R-:W-:Y:S01]  /*47a0*/  HMMA.16816.F32 R24, R16.reuse, R28, R12 ;  /* 0x0000001c1018723c */ /* 0x044fe2000000180c */
[----:B------:R-:W2:Y:S05]  /*47b0*/  LDSM.16.M88.4 R12, [R184+0x2000] ;  /* 0x00200000b80c783b */ /* 0x000eaa0000000200 */
[C---:B------:R-:W-:Y:S06]  /*47c0*/  HMMA.16816.F32 R8, R16.reuse, R30, R44 ;  /* 0x0000001e1008723c */ /* 0x040fec000000182c */
[C---:B-1----:R-:W-:Y:S06]  /*47d0*/  HMMA.16816.F32 R28, R16.reuse, R60, R56 ;  /* 0x0000003c101c723c */ /* 0x042fec0000001838 */
[C---:B------:R-:W-:Y:S01]  /*47e0*/  HMMA.16816.F32 R56, R16.reuse, R62, R52 ;  /* 0x0000003e1038723c */ /* 0x040fe20000001834 */
[----:B------:R-:W1:Y:S05]  /*47f0*/  LDSM.16.M88.4 R60, [R187+0x2800] ;  /* 0x00280000bb3c783b */ /* 0x000e6a0000000200 */
[C---:B---3--:R-:W-:Y:S06]  /*4800*/  HMMA.16816.F32 R52, R16.reuse, R68, R48 ;  /* 0x000000441034723c */ /* 0x048fec0000001830 */
[C---:B------:R-:W-:Y:S01]  /*4810*/  HMMA.16816.F32 R48, R16.reuse, R70, R40 ;  /* 0x000000461030723c */ /* 0x040fe20000001828 */
[----:B------:R-:W3:Y:S05]  /*4820*/  LDSM.16.M88.4 R68, [R187+0x3800] ;  /* 0x00380000bb44783b */ /* 0x000eea0000000200 */
[C---:B------:R-:W-:Y:S06]  /*4830*/  HMMA.16816.F32 R44, R16.reuse, R80, R36 ;  /* 0x00000050102c723c */ /* 0x040fec0000001824 */
[----:B------:R-:W-:Y:S01]  /*4840*/  HMMA.16816.F32 R40, R16, R82, R32 ;  /* 0x000000521028723c */ /* 0x000fe20000001820 */
[----:B------:R-:W-:Y:S05]  /*4850*/  LDSM.16.M88.4 R80, [R181+0x2000] ;  /* 0x00200000b550783b */ /* 0x000fea0000000200 */
[C---:B----4-:R-:W-:Y:S06]  /*4860*/  HMMA.16816.F32 R36, R20.reuse, R76, R24 ;  /* 0x0000004c1424723c */ /* 0x050fec0000001818 */
[C---:B------:R-:W-:Y:S01]  /*4870*/  HMMA.16816.F32 R24, R20.reuse, R78, R8 ;  /* 0x0000004e1418723c */ /* 0x040fe20000001808 */
[----:B------:R-:W-:Y:S04]  /*4880*/  LDSM.16.M88.4 R8, [R186+0x2000] ;  /* 0x00200000ba08783b */ /* 0x000fe80000000200 */
[----:B------:R-:W4:Y:S01]  /*4890*/  LDSM.16.M88.4 R76, [R182+0x8000] ;  /* 0x00800000b64c783b */ /* 0x000f220000000200 */
[C---:B------:R-:W-:Y:S06]  /*48a0*/  HMMA.16816.F32 R16, R20.reuse, R88, R28 ;  /* 0x000000581410723c */ /* 0x040fec000000181c */
[C---:B------:R-:W-:Y:S01]  /*48b0*/  HMMA.16816.F32 R32, R20.reuse, R90, R56 ;  /* 0x0000005a1420723c */ /* 0x040fe20000001838 */
[----:B------:R-:W-:Y:S05]  /*48c0*/  LDSM.16.M88.4 R88, [R176+0xa000] ;  /* 0x00a00000b058783b */ /* 0x000fea0000000200 */
[C---:B------:R-:W-:Y:S06]  /*48d0*/  HMMA.16816.F32 R52, R20.reuse, R84, R52 ;  /* 0x000000541434723c */ /* 0x040fec0000001834 */
        /* <DEDUP_REMOVED lines=8> */
[----:B------:R-:W-:Y:S05]  /*4960*/  LDSM.16.M88.4 R64, [R181+0x3000] ;  /* 0x00300000b540783b */ /* 0x000fea0000000200 */
[C---:B-1----:R-:W-:Y:S06]  /*4970*/  HMMA.16816.F32 R28, R12.reuse, R60, R16 ;  /* 0x0000003c0c1c723c */ /* 0x042fec0000001810 */
[C---:B------:R-:W-:Y:S01]  /*4980*/  HMMA.16816.F32 R24, R12.reuse, R62, R32 ;  /* 0x0000003e0c18723c */ /* 0x040fe20000001820 */
[----:B------:R-:W1:Y:S05]  /*4990*/  LDSM.16.M88.4 R60, [R182+0x9800] ;  /* 0x00980000b63c783b */ /* 0x000e6a0000000200 */
[C---:B------:R-:W-:Y:S06]  /*49a0*/  HMMA.16816.F32 R16, R12.reuse, R72, R52 ;  /* 0x000000480c10723c */ /* 0x040fec0000001834 */
[C---:B------:R-:W-:Y:S01]  /*49b0*/  HMMA.16816.F32 R52, R12.reuse, R74, R56 ;  /* 0x0000004a0c34723c */ /* 0x040fe20000001838 */
[----:B------:R-:W2:Y:S05]  /*49c0*/  LDSM.16.M88.4 R72, [R181+0x2800] ;  /* 0x00280000b548783b */ /* 0x000eaa0000000200 */
[C---:B---3--:R-:W-:Y:S06]  /*49d0*/  HMMA.16816.F32 R48, R12.reuse, R68, R48 ;  /* 0x000000440c30723c */ /* 0x048fec0000001830 */
[----:B------:R-:W-:Y:S01]  /*49e0*/  HMMA.16816.F32 R44, R12, R70, R44 ;  /* 0x000000460c2c723c */ /* 0x000fe2000000182c */
[----:B------:R-:W-:Y:S05]  /*49f0*/  LDSM.16.M88.4 R68, [R176+0xa800] ;  /* 0x00a80000b044783b */ /* 0x000fea0000000200 */
[C---:B----4-:R-:W-:Y:S06]  /*4a00*/  HMMA.16816.F32 R40, R8.reuse, R76, R40 ;  /* 0x0000004c0828723c */ /* 0x050fec0000001828 */
[C---:B------:R-:W-:Y:S01]  /*4a10*/  HMMA.16816.F32 R36, R8.reuse, R78, R36 ;  /* 0x0000004e0824723c */ /* 0x040fe20000001824 */
[----:B------:R-:W3:Y:S05]  /*4a20*/  LDSM.16.M88.4 R76, [R181+0x3800] ;  /* 0x00380000b54c783b */ /* 0x000eea0000000200 */
[C---:B-----5:R-:W-:Y:S06]  /*4a30*/  HMMA.16816.F32 R32, R8.reuse, R84, R28 ;  /* 0x000000540820723c */ /* 0x060fec000000181c */
[C---:B------:R-:W-:Y:S01]  /*4a40*/  HMMA.16816.F32 R28, R8.reuse, R86, R24 ;  /* 0x00000056081c723c */ /* 0x040fe20000001818 */
[----:B------:R-:W-:Y:S05]  /*4a50*/  LDSM.16.M88.4 R84, [R176+0xb000] ;  /* 0x00b00000b054783b */ /* 0x000fea0000000200 */
[C---:B------:R-:W-:Y:S01]  /*4a60*/  HMMA.16816.F32 R24, R8.reuse, R92, R16 ;  /* 0x0000005c0818723c */ /* 0x040fe20000001810 */
[----:B------:R-:W4:Y:S05]  /*4a70*/  LDSM.16.M88.4 R16, [R183+0x4000] ;  /* 0x00400000b710783b */ /* 0x000f2a0000000200 */
[C---:B------:R-:W-:Y:S06]  /*4a80*/  HMMA.16816.F32 R12, R8.reuse, R94, R52 ;  /* 0x0000005e080c723c */ /* 0x040fec0000001834 */
[C---:B-1----:R-:W-:Y:S06]  /*4a90*/  HMMA.16816.F32 R56, R8.reuse, R60, R48 ;  /* 0x0000003c0838723c */ /* 0x042fec0000001830 */
[----:B------:R-:W-:Y:S01]  /*4aa0*/  HMMA.16816.F32 R8, R8, R62, R44 ;  /* 0x0000003e0808723c */ /* 0x000fe2000000182c */
[----:B------:R-:W1:Y:S05]  /*4ab0*/  LDSM.16.M88.4 R60, [R176+0xb800] ;  /* 0x00b80000b03c783b */ /* 0x000e6a0000000200 */
[C---:B------:R-:W-:Y:S06]  /*4ac0*/  HMMA.16816.F32 R44, R20.reuse, R80, R40 ;  /* 0x00000050142c723c */ /* 0x040fec0000001828 */
[C---:B------:R-:W-:Y:S01]  /*4ad0*/  HMMA.16816.F32 R40, R20.reuse, R82, R36 ;  /* 0x000000521428723c */ /* 0x040fe20000001824 */
[----:B------:R-:W-:Y:S05]  /*4ae0*/  LDSM.16.M88.4 R80, [R187+0x5800] ;  /* 0x00580000bb50783b */ /* 0x000fea0000000200 */
[C---:B--2---:R-:W-:Y:S06]  /*4af0*/  HMMA.16816.F32 R32, R20.reuse, R72, R32 ;  /* 0x000000481420723c */ /* 0x044fec0000001820 */
[C---:B------:R-:W-:Y:S01]  /*4b00*/  HMMA.16816.F32 R36, R20.reuse, R74, R28 ;  /* 0x0000004a1424723c */ /* 0x040fe2000000181c */
[----:B------:R-:W-:Y:S05]  /*4b10*/  LDSM.16.M88.4 R72, [R187+0x4000] ;  /* 0x00400000bb48783b */ /* 0x000fea0000000200 */
[C---:B------:R-:W-:Y:S01]  /*4b20*/  HMMA.16816.F32 R48, R20.reuse, R66, R12 ;  /* 0x000000421430723c */ /* 0x040fe2000000180c */
[----:B------:R-:W2:Y:S05]  /*4b30*/  LDSM.16.M88.4 R12, [R184+0x4000] ;  /* 0x00400000b80c783b */ /* 0x000eaa0000000200 */
        /* <DEDUP_REMOVED lines=8> */
[----:B------:R-:W4:Y:S05]  /*4bc0*/  LDSM.16.M88.4 R88, [R182+0xa000] ;  /* 0x00a00000b658783b */ /* 0x000f2a0000000200 */
[C---:B------:R-:W-:Y:S06]  /*4bd0*/  HMMA.16816.F32 R32, R16.reuse, R68, R32 ;  /* 0x000000441020723c */ /* 0x040fec0000001820 */
[C---:B------:R-:W-:Y:S01]  /*4be0*/  HMMA.16816.F32 R36, R16.reuse, R70, R36 ;  /* 0x000000461024723c */ /* 0x040fe20000001824 */
[----:B------:R-:W-:Y:S05]  /*4bf0*/  LDSM.16.M88.4 R68, [R181+0x4000] ;  /* 0x00400000b544783b */ /* 0x000fea0000000200 */
[C---:B------:R-:W-:Y:S06]  /*4c00*/  HMMA.16816.F32 R44, R16.reuse, R84, R52 ;  /* 0x00000054102c723c */ /* 0x040fec0000001834 */
[C---:B------:R-:W-:Y:S01]  /*4c10*/  HMMA.16816.F32 R48, R16.reuse, R86, R48 ;  /* 0x000000561030723c */ /* 0x040fe20000001830 */
[----:B------:R-:W4:Y:S05]  /*4c20*/  LDSM.16.M88.4 R84, [R182+0xa800] ;  /* 0x00a80000b654783b */ /* 0x000f2a0000000200 */
[C---:B-1----:R-:W-:Y:S01]  /*4c30*/  HMMA.16816.F32 R52, R16.reuse, R60, R56 ;  /* 0x0000003c1034723c */ /* 0x042fe20000001838 */
[----:B------:R-:W-:Y:S05]  /*4c40*/  LDSM.16.M88.4 R56, [R181+0x5000] ;  /* 0x00500000b538783b */ /* 0x000fea0000000200 */
[----:B------:R-:W-:Y:S01]  /*4c50*/  HMMA.16816.F32 R40, R16, R62, R24 ;  /* 0x0000003e1028723c */ /* 0x000fe20000001818 */
[----:B------:R-:W-:Y:S04]  /*4c60*/  LDSM.16.M88.4 R16, [R185+0x4000] ;  /* 0x00400000b910783b */ /* 0x000fe80000000200 */
[----:B------:R-:W-:Y:S01]  /*4c70*/  LDSM.16.M88.4 R60, [R181+0x5800] ;  /* 0x00580000b53c783b */ /* 0x000fe20000000200 */
[C---:B--2---:R-:W-:Y:S06]  /*4c80*/  HMMA.16816.F32 R24, R12.reuse, R72, R20 ;  /* 0x000000480c18723c */ /* 0x044fec0000001814 */
[C---:B------:R-:W-:Y:S01]  /*4c90*/  HMMA.16816.F32 R20, R12.reuse, R74, R28 ;  /* 0x0000004a0c14723c */ /* 0x040fe2000000181c */
[----:B------:R-:W1:Y:S05]  /*4ca0*/  LDSM.16.M88.4 R72, [R182+0xb000] ;  /* 0x00b00000b648783b */ /* 0x000e6a0000000200 */
[C---:B-----5:R-:W-:Y:S06]  /*4cb0*/  HMMA.16816.F32 R28, R12.reuse, R64, R32 ;  /* 0x000000400c1c723c */ /* 0x060fec0000001820 */
[C---:B------:R-:W-:Y:S01]  /*4cc0*/  HMMA.16816.F32 R32, R12.reuse, R66, R36 ;  /* 0x000000420c20723c */ /* 0x040fe20000001824 */
[----:B------:R-:W2:Y:S05]  /*4cd0*/  LDSM.16.M88.4 R64, [R182+0xb800] ;  /* 0x00b80000b640783b */ /* 0x000eaa0000000200 */
[C---:B---3--:R-:W-:Y:S06]  /*4ce0*/  HMMA.16816.F32 R36, R12.reuse, R76, R44 ;  /* 0x0000004c0c24723c */ /* 0x048fec000000182c */
[----:B------:R-:W-:Y:S01]  /*4cf0*/  HMMA.16816.F32 R48, R12, R78, R48 ;  /* 0x0000004e0c30723c */ /* 0x000fe20000001830 */
[----:B------:R-:W3:Y:S01]  /*4d00*/  LDSM.16.M88.4 R76, [R181+0x4800] ;  /* 0x00480000b54c783b */ /* 0x000ee20000000200 */
[----:B------:R-:W-:-:S04]  /*4d10*/  DEPBAR.LE SB0, 0x0 ;  /* 0x000080000000791a */ /* 0x000fc80000000000 */
[C---:B------:R-:W-:Y:S06]  /*4d20*/  HMMA.16816.F32 R52, R12.reuse, R80, R52 ;  /* 0x000000500c34723c */ /* 0x040fec0000001834 */
[----:B------:R-:W-:Y:S06]  /*4d30*/  HMMA.16816.F32 R40, R12, R82, R40 ;  /* 0x000000520c28723c */ /* 0x000fec0000001828 */
[C---:B----4-:R-:W-:Y:S06]  /*4d40*/  HMMA.16816.F32 R44, R8.reuse, R88, R24 ;  /* 0x00000058082c723c */ /* 0x050fec0000001818 */
[C---:B------:R-:W-:Y:S06]  /*4d50*/  HMMA.16816.F32 R24, R8.reuse, R90, R20 ;  /* 0x0000005a0818723c */ /* 0x040fec0000001814 */
[C---:B------:R-:W-:Y:S06]  /*4d60*/  HMMA.16816.F32 R20, R8.reuse, R84, R28 ;  /* 0x000000540814723c */ /* 0x040fec000000181c */
[C---:B------:R-:W-:Y:S06]  /*4d70*/  HMMA.16816.F32 R12, R8.reuse, R86, R32 ;  /* 0x00000056080c723c */ /* 0x040fec0000001820 */
[C---:B-1----:R-:W-:Y:S06]  /*4d80*/  HMMA.16816.F32 R28, R8.reuse, R72, R36 ;  /* 0x00000048081c723c */ /* 0x042fec0000001824 */
[C---:B------:R-:W-:Y:S06]  /*4d90*/  HMMA.16816.F32 R32, R8.reuse, R74, R48 ;  /* 0x0000004a0820723c */ /* 0x040fec0000001830 */
[C---:B--2---:R-:W-:Y:S06]  /*4da0*/  HMMA.16816.F32 R36, R8.reuse, R64, R52 ;  /* 0x000000400824723c */ /* 0x044fec0000001834 */
[----:B------:R-:W-:Y:S06]  /*4db0*/  HMMA.16816.F32 R40, R8, R66, R40 ;  /* 0x000000420828723c */ /* 0x000fec0000001828 */
[----:B------:R-:W-:Y:S01]  /*4dc0*/  HMMA.16816.F32 R44, R16, R68, R44 ;  /* 0x00000044102c723c */ /* 0x000fe2000000182c */
[----:B------:R-:W-:-:S02]  /*4dd0*/  IMAD.IADD R8, R202, 0x1, -R0 ;  /* 0x00000001ca087824 */ /* 0x000fc400078e0a00 */
[----:B------:R-:W-:Y:S02]  /*4de0*/  IMAD.IADD R9, R203, 0x1, -R0 ;  /* 0x00000001cb097824 */ /* 0x000fe400078e0a00 */
[----:B------:R-:W-:Y:S01]  /*4df0*/  IMAD.U32 R10, RZ, RZ, UR7 ;  /* 0x00000007ff0a7e24 */ /* 0x000fe2000f8e00ff */
[----:B------:R-:W-:Y:S01]  /*4e00*/  IABS R8, R8 ;  /* 0x0000000800087213 */ /* 0x000fe20000000000 */
[----:B---3--:R-:W-:Y:S01]  /*4e10*/  HMMA.16816.F32 R20, R16, R76, R20 ;  /* 0x0000004c1014723c */ /* 0x008fe20000001814 */
[----:B------:R-:W-:-:S03]  /*4e20*/  IABS R7, R9 ;  /* 0x0000000900077213 */ /* 0x000fc60000000000 */
[----:B------:R-:W-:Y:S02]  /*4e30*/  IMAD.MOV.U32 R9, RZ, RZ, R8 ;  /* 0x000000ffff097224 */ /* 0x000fe400078e0008 */
[----:B------:R-:W-:Y:S01]  /*4e40*/  IMAD.MOV.U32 R8, RZ, RZ, R7 ;  /* 0x000000ffff087224 */ /* 0x000fe200078e0007 */
[C---:B------:R-:W-:Y:S01]  /*4e50*/  HMMA.16816.F32 R76, R16.reuse, R78, R12 ;  /* 0x0000004e104c723c */ /* 0x040fe2000000180c */
[----:B------:R-:W-:Y:S01]  /*4e60*/  IMAD.U32 R7, RZ, RZ, UR28 ;  /* 0x0000001cff077e24 */ /* 0x000fe2000f8e00ff */
[----:B------:R-:W-:Y:S02]  /*4e70*/  I2FP.F32.S32 R11, R9 ;  /* 0x00000009000b7245 */ /* 0x000fe40000201400 */
[----:B------:R-:W-:Y:S01]  /*4e80*/  IADD3 R9, R6, UR21, R10 ;  /* 0x0000001506097c10 */ /* 0x000fe2000fffe00a */
[C---:B------:R-:W-:Y:S01]  /*4e90*/  VIADD R6, R0.reuse, 0x1 ;  /* 0x0000000100067836 */ /* 0x040fe20000000000 */
[----:B------:R-:W-:Y:S01]  /*4ea0*/  VIADDMNMX R205, R3, UR6, R7, PT ;  /* 0x0000000603cd7c46 */ /* 0x000fe2000b800107 */
[C---:B------:R-:W-:Y:S01]  /*4eb0*/  VIADD R3, R0.reuse, 0x8 ;  /* 0x0000000800037836 */ /* 0x040fe20000000000 */
[----:B------:R-:W-:Y:S01]  /*4ec0*/  VIMNMX R204, R9, UR28, PT ;  /* 0x0000001c09cc7c48 */ /* 0x000fe2000bfe0100 */
[C---:B------:R-:W-:Y:S01]  /*4ed0*/  HMMA.16816.F32 R24, R16.reuse, R70, R24 ;  /* 0x000000461018723c */ /* 0x040fe20000001818 */
[----:B------:R-:W-:Y:S01]  /*4ee0*/  I2FP.F32.S32 R8, R8 ;  /* 0x0000000800087245 */ /* 0x000fe20000201400 */
[----:B------:R-:W-:Y:S01]  /*4ef0*/  VIADD R7, R0, 0x9 ;  /* 0x0000000900077836 */ /* 0x000fe20000000000 */
[----:B------:R-:W-:Y:S01]  /*4f00*/  ISETP.GE.AND P4, PT, R6, R205, PT ;  /* 0x000000cd0600720c */ /* 0x000fe20003f86270 */
[----:B------:R-:W-:Y:S01]  /*4f10*/  IMAD.IADD R9, R202, 0x1, -R3 ;  /* 0x00000001ca097824 */ /* 0x000fe200078e0a03 */
[----:B------:R-:W-:Y:S01]  /*4f20*/  ISETP.GE.AND P1, PT, R6, R204, PT ;  /* 0x000000cc0600720c */ /* 0x000fe20003f26270 */
[----:B------:R-:W-:Y:S01]  /*4f30*/  FFMA.FTZ R13, R8, -UR16, R46 ;  /* 0x80000010080d7c23 */ /* 0x000fe2000801002e */
[----:B------:R-:W-:Y:S01]  /*4f40*/  IMAD.IADD R8, R202, 0x1, -R6 ;  /* 0x00000001ca087824 */ /* 0x000fe200078e0a06 */
[C---:B------:R-:W-:Y:S01]  /*4f50*/  ISETP.LT.OR P4, PT, R6.reuse, R201, P4 ;  /* 0x000000c90600720c */ /* 0x040fe20002781670 */
[----:B------:R-:W-:Y:S01]  /*4f60*/  FFMA.FTZ R11, R11, -UR16, R44 ;  /* 0x800000100b0b7c23 */ /* 0x000fe2000801002c */
[----:B------:R-:W-:Y:S01]  /*4f70*/  ISETP.LT.OR P1, PT, R6, R200, P1 ;  /* 0x000000c80600720c */ /* 0x000fe20000f21670 */
[----:B------:R-:W-:Y:S01]  /*4f80*/  IMAD.IADD R6, R203, 0x1, -R6 ;  /* 0x00000001cb067824 */ /* 0x000fe200078e0a06 */
[----:B------:R-:W-:Y:S01]  /*4f90*/  IABS R10, R8 ;  /* 0x00000008000a7213 */ /* 0x000fe20000000000 */
[----:B------:R-:W-:Y:S01]  /*4fa0*/  IMAD.IADD R8, R202, 0x1, -R7 ;  /* 0x00000001ca087824 */ /* 0x000fe200078e0a07 */
[C---:B------:R-:W-:Y:S01]  /*4fb0*/  ISETP.GE.AND P0, PT, R3.reuse, R205, PT ;  /* 0x000000cd0300720c */ /* 0x040fe20003f06270 */
[----:B------:R-:W-:Y:S01]  /*4fc0*/  HMMA.16816.F32 R48, R16, R56, R28 ;  /* 0x000000381030723c */ /* 0x000fe2000000181c */
[----:B------:R-:W-:Y:S01]  /*4fd0*/  ISETP.GE.AND P5, PT, R3, R204, PT ;  /* 0x000000cc0300720c */ /* 0x000fe20003fa6270 */
[----:B------:R-:W-:Y:S01]  /*4fe0*/  UIADD3 UR21, UR31, 0x646e171e, URZ ;  /* 0x646e171e1f157890 */ /* 0x000fe2000fffe03f */
[----:B------:R-:W-:-:S02]  /*4ff0*/  IABS R6, R6 ;  /* 0x0000000600067213 */ /* 0x000fc40000000000 */
[C---:B------:R-:W-:Y:S01]  /*5000*/  ISETP.LT.OR P0, PT, R3.reuse, R201, P0 ;  /* 0x000000c90300720c */ /* 0x040fe20000701670 */
[C---:B------:R-:W-:Y:S01]  /*5010*/  HMMA.16816.F32 R56, R16.reuse, R58, R32 ;  /* 0x0000003a1038723c */ /* 0x040fe20000001820 */
[----:B------:R-:W-:Y:S01]  /*5020*/  ISETP.LT.OR P5, PT, R3, R200, P5 ;  /* 0x000000c80300720c */ /* 0x000fe20002fa1670 */
[----:B------:R-:W-:Y:S01]  /*5030*/  IMAD.IADD R3, R203, 0x1, -R3 ;  /* 0x00000001cb037824 */ /* 0x000fe200078e0a03 */
[----:B------:R-:W-:Y:S01]  /*5040*/  IABS R14, R9 ;  /* 0x00000009000e7213 */ /* 0x000fe20000000000 */
[----:B------:R-:W-:Y:S01]  /*5050*/  IMAD.MOV.U32 R9, RZ, RZ, R6 ;  /* 0x000000ffff097224 */ /* 0x000fe200078e0006 */
[----:B------:R-:W-:Y:S01]  /*5060*/  IABS R8, R8 ;  /* 0x0000000800087213 */ /* 0x000fe20000000000 */
[C---:B------:R-:W-:Y:S01]  /*5070*/  HMMA.16816.F32 R52, R16.reuse, R60, R36 ;  /* 0x0000003c1034723c */ /* 0x040fe20000001824 */
[----:B------:R-:W-:Y:S02]  /*5080*/  I2FP.F32.S32 R10, R10 ;  /* 0x0000000a000a7245 */ /* 0x000fe40000201400 */
[----:B------:R-:W-:Y:S01]  /*5090*/  ISETP.GE.AND P6, PT, R0, R205, PT ;  /* 0x000000cd0000720c */ /* 0x000fe20003fc6270 */
[----:B------:R-:W-:Y:S01]  /*50a0*/  IMAD.MOV.U32 R6, RZ, RZ, R8 ;  /* 0x000000ffff067224 */ /* 0x000fe200078e0008 */
[----:B------:R-:W-:Y:S01]  /*50b0*/  IABS R3, R3 ;  /* 0x0000000300037213 */ /* 0x000fe20000000000 */
[----:B------:R-:W-:Y:S01]  /*50c0*/  FFMA.FTZ R12, R10, -UR16, R45 ;  /* 0x800000100a0c7c23 */ /* 0x000fe2000801002d */
[----:B------:R-:W-:Y:S01]  /*50d0*/  I2FP.F32.S32 R9, R9 ;  /* 0x0000000900097245 */ /* 0x000fe20000201400 */
[----:B------:R-:W-:Y:S01]  /*50e0*/  HMMA.16816.F32 R40, R16, R62, R40 ;  /* 0x0000003e1028723c */ /* 0x000fe20000001828 */
[----:B------:R-:W-:Y:S01]  /*50f0*/  BAR.SYNC.DEFER_BLOCKING 0x0 ;  /* 0x0000000000007b1d */ /* 0x000fe20000010000 */
[----:B------:R-:W-:-:S02]  /*5100*/  ISETP.LT.OR P6, PT, R0, R201, P6 ;  /* 0x000000c90000720c */ /* 0x000fc400037c1670 */
[C---:B------:R-:W-:Y:S01]  /*5110*/  ISETP.GE.AND P2, PT, R0.reuse, R204, PT ;  /* 0x000000cc0000720c */ /* 0x040fe20003f46270 */
[----:B------:R-:W-:Y:S01]  /*5120*/  FFMA.FTZ R9, R9, -UR16, R47 ;  /* 0x8000001009097c23 */ /* 0x000fe2000801002f */
[----:B------:R-:W-:Y:S02]  /*5130*/  I2FP.F32.S32 R8, R3 ;  /* 0x0000000300087245 */ /* 0x000fe40000201400 */
[----:B------:R-:W-:Y:S02]  /*5140*/  I2FP.F32.S32 R10, R14 ;  /* 0x0000000e000a7245 */ /* 0x000fe40000201400 */
[----:B------:R-:W-:Y:S01]  /*5150*/  I2FP.F32.S32 R3, R6 ;  /* 0x0000000600037245 */ /* 0x000fe20000201400 */
[----:B------:R-:W-:Y:S01]  /*5160*/  VIADD R6, R0, 0x10 ;  /* 0x0000001000067836 */ /* 0x000fe20000000000 */
[----:B------:R-:W-:Y:S01]  /*5170*/  FSEL R45, R11, -INF , !P6 ;  /* 0xff8000000b2d7808 */ /* 0x000fe20007000000 */
[----:B------:R-:W-:Y:S01]  /*5180*/  FFMA.FTZ R10, R10, -UR16, R24 ;  /* 0x800000100a0a7c23 */ /* 0x000fe20008010018 */
[----:B------:R-:W-:Y:S01]  /*5190*/  ISETP.LT.OR P2, PT, R0, R200, P2 ;  /* 0x000000c80000720c */ /* 0x000fe20001741670 */
[----:B------:R-:W-:Y:S01]  /*51a0*/  FFMA.FTZ R14, R3, -UR16, R25 ;  /* 0x80000010030e7c23 */ /* 0x000fe20008010019 */
[C---:B------:R-:W-:Y:S01]  /*51b0*/  ISETP.GE.AND P3, PT, R7.reuse, R205, PT ;  /* 0x000000cd0700720c */ /* 0x040fe20003f66270 */
[----:B------:R-:W-:Y:S01]  /*51c0*/  FFMA.FTZ R16, R8, -UR16, R26 ;  /* 0x8000001008107c23 */ /* 0x000fe2000801001a */
[----:B------:R-:W-:Y:S01]  /*51d0*/  ISETP.GE.AND P6, PT, R7, R204, PT ;  /* 0x000000cc0700720c */ /* 0x000fe20003fc6270 */
[----:B------:R-:W-:Y:S01]  /*51e0*/  VIADD R3, R0, 0x11 ;  /* 0x0000001100037836 */ /* 0x000fe20000000000 */
[----:B------:R-:W-:Y:S01]  /*51f0*/  FSEL R33, R13, -INF , !P2 ;  /* 0xff8000000d217808 */ /* 0x000fe20005000000 */
[----:B------:R-:W-:Y:S01]  /*5200*/  IMAD.IADD R8, R203, 0x1, -R7 ;  /* 0x00000001cb087824 */ /* 0x000fe200078e0a07 */
[----:B------:R-:W-:Y:S01]  /*5210*/  FSEL R34, R9, -INF , !P1 ;  /* 0xff80000009227808 */ /* 0x000fe20004800000 */
[C-C-:B------:R-:W-:Y:S01]  /*5220*/  IMAD.IADD R11, R202.reuse, 0x1, -R6.reuse ;  /* 0x00000001ca0b7824 */ /* 0x140fe200078e0a06 */
[C---:B------:R-:W-:Y:S01]  /*5230*/  ISETP.LT.OR P3, PT, R7.reuse, R201, P3 ;  /* 0x000000c90700720c */ /* 0x040fe20001f61670 */
[----:B------:R-:W-:Y:S01]  /*5240*/  IMAD.IADD R9, R202, 0x1, -R3 ;  /* 0x00000001ca097824 */ /* 0x000fe200078e0a03 */
[----:B------:R-:W-:Y:S01]  /*5250*/  ISETP.LT.OR P6, PT, R7, R200, P6 ;  /* 0x000000c80700720c */ /* 0x000fe200037c1670 */
[----:B------:R-:W-:Y:S01]  /*5260*/  IMAD.IADD R7, R203, 0x1, -R6 ;  /* 0x00000001cb077824 */ /* 0x000fe200078e0a06 */
[----:B------:R-:W-:-:S02]  /*5270*/  ISETP.GE.AND P2, PT, R6, R205, PT ;  /* 0x000000cd0600720c */ /* 0x000fc40003f46270 */
[-C--:B------:R-:W-:Y:S02]  /*5280*/  ISETP.GE.AND P1, PT, R6, R204.reuse, PT ;  /* 0x000000cc0600720c */ /* 0x080fe40003f26270 */
[----:B------:R-:W-:Y:S02]  /*5290*/  FSEL R46, R12, -INF , !P4 ;  /* 0xff8000000c2e7808 */ /* 0x000fe40006000000 */
[----:B------:R-:W-:Y:S02]  /*52a0*/  FSEL R47, R10, -INF , !P0 ;  /* 0xff8000000a2f7808 */ /* 0x000fe40004000000 */
[C---:B------:R-:W-:Y:S02]  /*52b0*/  ISETP.GE.AND P4, PT, R3.reuse, R205, PT ;  /* 0x000000cd0300720c */ /* 0x040fe40003f86270 */
[----:B------:R-:W-:Y:S02]  /*52c0*/  ISETP.LT.OR P2, PT, R6, R201, P2 ;  /* 0x000000c90600720c */ /* 0x000fe40001741670 */
[----:B------:R-:W-:-:S02]  /*52d0*/  ISETP.GE.AND P0, PT, R3, R204, PT ;  /* 0x000000cc0300720c */ /* 0x000fc40003f06270 */
[-C--:B------:R-:W-:Y:S01]  /*52e0*/  ISETP.LT.OR P1, PT, R6, R200.reuse, P1 ;  /* 0x000000c80600720c */ /* 0x080fe20000f21670 */
[----:B------:R-:W-:Y:S01]  /*52f0*/  IMAD.IADD R6, R203, 0x1, -R3 ;  /* 0x00000001cb067824 */ /* 0x000fe200078e0a03 */
[----:B------:R-:W-:Y:S02]  /*5300*/  IABS R7, R7 ;  /* 0x0000000700077213 */ /* 0x000fe40000000000 */
[C---:B------:R-:W-:Y:S02]  /*5310*/  ISETP.LT.OR P4, PT, R3.reuse, R201, P4 ;  /* 0x000000c90300720c */ /* 0x040fe40002781670 */
[----:B------:R-:W-:Y:S02]  /*5320*/  ISETP.LT.OR P0, PT, R3, R200, P0 ;  /* 0x000000c80300720c */ /* 0x000fe40000701670 */
[----:B------:R-:W-:Y:S02]  /*5330*/  IABS R3, R8 ;  /* 0x0000000800037213 */ /* 0x000fe40000000000 */
[----:B------:R-:W-:-:S02]  /*5340*/  IABS R11, R11 ;  /* 0x0000000b000b7213 */ /* 0x000fc40000000000 */
[----:B------:R-:W-:Y:S01]  /*5350*/  IABS R8, R6 ;  /* 0x0000000600087213 */ /* 0x000fe20000000000 */
[----:B------:R-:W-:Y:S01]  /*5360*/  IMAD.MOV.U32 R6, RZ, RZ, R7 ;  /* 0x000000ffff067224 */ /* 0x000fe200078e0007 */
[----:B------:R-:W-:Y:S01]  /*5370*/  IABS R10, R9 ;  /* 0x00000009000a7213 */ /* 0x000fe20000000000 */
[----:B------:R-:W-:Y:S01]  /*5380*/  IMAD.MOV.U32 R9, RZ, RZ, R11 ;  /* 0x000000ffff097224 */ /* 0x000fe200078e000b */
[----:B------:R-:W-:Y:S01]  /*5390*/  I2FP.F32.S32 R7, R3 ;  /* 0x0000000300077245 */ /* 0x000fe20000201400 */
[----:B------:R-:W-:Y:S01]  /*53a0*/  IMAD.MOV.U32 R3, RZ, RZ, R8 ;  /* 0x000000ffff037224 */ /* 0x000fe200078e0008 */
[----:B------:R-:W-:Y:S02]  /*53b0*/  I2FP.F32.S32 R6, R6 ;  /* 0x0000000600067245 */ /* 0x000fe40000201400 */
[----:B------:R-:W-:Y:S01]  /*53c0*/  I2FP.F32.S32 R8, R9 ;  /* 0x0000000900087245 */ /* 0x000fe20000201400 */
[----:B------:R-:W-:Y:S01]  /*53d0*/  FFMA.FTZ R9, R7, -UR16, R27 ;  /* 0x8000001007097c23 */ /* 0x000fe2000801001b */
[----:B------:R-:W-:Y:S01]  /*53e0*/  I2FP.F32.S32 R10, R10 ;  /* 0x0000000a000a7245 */ /* 0x000fe20000201400 */
[----:B------:R-:W-:Y:S01]  /*53f0*/  FFMA.FTZ R13, R6, -UR16, R22 ;  /* 0x80000010060d7c23 */ /* 0x000fe20008010016 */
[----:B------:R-:W-:Y:S01]  /*5400*/  VIADD R6, R0, 0x18 ;  /* 0x0000001800067836 */ /* 0x000fe20000000000 */
        /* <DEDUP_REMOVED lines=15> */
[----:B------:R-:W-:Y:S01]  /*5500*/  IMAD.IADD R9, R202, 0x1, -R3 ;  /* 0x00000001ca097824 */ /* 0x000fe200078e0a03 */
[----:B------:R-:W-:Y:S01]  /*5510*/  FSEL R44, R8, -INF , !P2 ;  /* 0xff800000082c7808 */ /* 0x000fe20005000000 */
[----:B------:R-:W-:Y:S01]  /*5520*/  IMAD.IADD R8, R202, 0x1, -R7 ;  /* 0x00000001ca087824 */ /* 0x000fe200078e0a07 */
[----:B------:R-:W-:-:S02]  /*5530*/  ISETP.GE.AND P3, PT, R3, R205, PT ;  /* 0x000000cd0300720c */ /* 0x000fc40003f66270 */
[C---:B------:R-:W-:Y:S02]  /*5540*/  ISETP.GE.AND P2, PT, R3.reuse, R204, PT ;  /* 0x000000cc0300720c */ /* 0x040fe40003f46270 */
[----:B------:R-:W-:Y:S02]  /*5550*/  IABS R6, R6 ;  /* 0x0000000600067213 */ /* 0x000fe40000000000 */
[C---:B------:R-:W-:Y:S02]  /*5560*/  ISETP.LT.OR P3, PT, R3.reuse, R201, P3 ;  /* 0x000000c90300720c */ /* 0x040fe40001f61670 */
[----:B------:R-:W-:Y:S01]  /*5570*/  ISETP.LT.OR P2, PT, R3, R200, P2 ;  /* 0x000000c80300720c */ /* 0x000fe20001741670 */
[----:B------:R-:W-:Y:S01]  /*5580*/  IMAD.IADD R3, R203, 0x1, -R3 ;  /* 0x00000001cb037824 */ /* 0x000fe200078e0a03 */
[----:B------:R-:W-:Y:S01]  /*5590*/  IABS R14, R9 ;  /* 0x00000009000e7213 */ /* 0x000fe20000000000 */
[----:B------:R-:W-:Y:S01]  /*55a0*/  IMAD.MOV.U32 R9, RZ, RZ, R6 ;  /* 0x000000ffff097224 */ /* 0x000fe200078e0006 */
[----:B------:R-:W-:-:S02]  /*55b0*/  IABS R8, R8 ;  /* 0x0000000800087213 */ /* 0x000fc40000000000 */
[----:B------:R-:W-:Y:S02]  /*55c0*/  IABS R10, R10 ;  /* 0x0000000a000a7213 */ /* 0x000fe40000000000 */
[----:B------:R-:W-:Y:S01]  /*55d0*/  IABS R3, R3 ;  /* 0x0000000300037213 */ /* 0x000fe20000000000 */
[----:B------:R-:W-:Y:S01]  /*55e0*/  IMAD.MOV.U32 R6, RZ, RZ, R8 ;  /* 0x000000ffff067224 */ /* 0x000fe200078e0008 */
[----:B------:R-:W-:Y:S02]  /*55f0*/  I2FP.F32.S32 R9, R9 ;  /* 0x0000000900097245 */ /* 0x000fe40000201400 */
[----:B------:R-:W-:Y:S02]  /*5600*/  I2FP.F32.S32 R10, R10 ;  /* 0x0000000a000a7245 */ /* 0x000fe40000201400 */
[----:B------:R-:W-:Y:S01]  /*5610*/  I2FP.F32.S32 R8, R3 ;  /* 0x0000000300087245 */ /* 0x000fe20000201400 */
[----:B------:R-:W-:Y:S01]  /*5620*/  FFMA.FTZ R9, R9, -UR16, R78 ;  /* 0x8000001009097c23 */ /* 0x000fe2000801004e */
[----:B------:R-:W-:Y:S01]  /*5630*/  I2FP.F32.S32 R14, R14 ;  /* 0x0000000e000e7245 */ /* 0x000fe20000201400 */
[----:B------:R-:W-:Y:S01]  /*5640*/  FFMA.FTZ R12, R10, -UR16, R76 ;  /* 0x800000100a0c7c23 */ /* 0x000fe2000801004c */
[----:B------:R-:W-:Y:S01]  /*5650*/  I2FP.F32.S32 R3, R6 ;  /* 0x0000000600037245 */ /* 0x000fe20000201400 */
[----:B------:R-:W-:Y:S01]  /*5660*/  VIADD R6, R0, 0x21 ;  /* 0x0000002100067836 */ /* 0x000fe20000000000 */
[----:B------:R-:W-:Y:S01]  /*5670*/  FSEL R28, R13, -INF , !P1 ;  /* 0xff8000000d1c7808 */ /* 0x000fe20004800000 */
[----:B------:R-:W-:Y:S01]  /*5680*/  FFMA.FTZ R10, R14, -UR16, R77 ;  /* 0x800000100e0a7c23 */ /* 0x000fe2000801004d */
[----:B------:R-:W-:Y:S01]  /*5690*/  FSEL R36, R11, -INF , !P4 ;  /* 0xff8000000b247808 */ /* 0x000fe20006000000 */
        /* <DEDUP_REMOVED lines=44> */
[----:B------:R-:W-:Y:S01]  /*5960*/  VIADD R3, R0, 0x30 ;  /* 0x0000003000037836 */ /* 0x000fe20000000000 */
[----:B------:R-:W-:Y:S01]  /*5970*/  ISETP.GE.AND P2, PT, R6, R205, PT ;  /* 0x000000cd0600720c */ /* 0x000fe20003f46270 */
[----:B------:R-:W-:Y:S01]  /*5980*/  VIADD R7, R0, 0x31 ;  /* 0x0000003100077836 */ /* 0x000fe20000000000 */
[----:B------:R-:W-:Y:S01]  /*5990*/  ISETP.GE.AND P4, PT, R6, R204, PT ;  /* 0x000000cc0600720c */ /* 0x000fe20003f86270 */
[----:B------:R-:W-:Y:S01]  /*59a0*/  FFMA.FTZ R13, R10, -UR16, R56 ;  /* 0x800000100a0d7c23 */ /* 0x000fe20008010038 */
[--C-:B------:R-:W-:Y:S01]  /*59b0*/  IMAD.IADD R10, R202, 0x1, -R6.reuse ;  /* 0x00000001ca0a7824 */ /* 0x100fe200078e0a06 */
[----:B------:R-:W-:Y:S01]  /*59c0*/  ISETP.LT.OR P2, PT, R6, R201, P2 ;  /* 0x000000c90600720c */ /* 0x000fe20001741670 */
[----:B------:R-:W-:Y:S01]  /*59d0*/  IMAD.IADD R9, R202, 0x1, -R3 ;  /* 0x00000001ca097824 */ /* 0x000fe200078e0a03 */
[----:B------:R-:W-:Y:S01]  /*59e0*/  ISETP.LT.OR P4, PT, R6, R200, P4 ;  /* 0x000000c80600720c */ /* 0x000fe20002781670 */
[----:B------:R-:W-:Y:S01]  /*59f0*/  IMAD.IADD R6, R203, 0x1, -R6 ;  /* 0x00000001cb067824 */ /* 0x000fe200078e0a06 */
[----:B------:R-:W-:-:S02]  /*5a00*/  FSEL R127, R16, -INF , !P1 ;  /* 0xff800000107f7808 */ /* 0x000fc40004800000 */
[----:B------:R-:W-:Y:S01]  /*5a10*/  FSEL R126, R8, -INF , !P0 ;  /* 0xff800000087e7808 */ /* 0x000fe20004000000 */
[----:B------:R-:W-:Y:S01]  /*5a20*/  IMAD.IADD R8, R202, 0x1, -R7 ;  /* 0x00000001ca087824 */ /* 0x000fe200078e0a07 */
[C---:B------:R-:W-:Y:S02]  /*5a30*/  ISETP.GE.AND P1, PT, R3.reuse, R205, PT ;  /* 0x000000cd0300720c */ /* 0x040fe40003f26270 */
[C---:B------:R-:W-:Y:S02]  /*5a40*/  ISETP.GE.AND P0, PT, R3.reuse, R204, PT ;  /* 0x000000cc0300720c */ /* 0x040fe40003f06270 */
[C---:B------:R-:W-:Y:S02]  /*5a50*/  ISETP.LT.OR P1, PT, R3.reuse, R201, P1 ;  /* 0x000000c90300720c */ /* 0x040fe40000f21670 */
[----:B------:R-:W-:Y:S01]  /*5a60*/  ISETP.LT.OR P0, PT, R3, R200, P0 ;  /* 0x000000c80300720c */ /* 0x000fe20000701670 */
[----:B------:R-:W-:Y:S01]  /*5a70*/  IMAD.IADD R3, R203, 0x1, -R3 ;  /* 0x00000001cb037824 */ /* 0x000fe200078e0a03 */
[----:B------:R-:W-:-:S02]  /*5a80*/  IABS R6, R6 ;  /* 0x0000000600067213 */ /* 0x000fc40000000000 */
[----:B------:R-:W-:Y:S02]  /*5a90*/  IABS R8, R8 ;  /* 0x0000000800087213 */ /* 0x000fe40000000000 */
[----:B------:R-:W-:Y:S01]  /*5aa0*/  IABS R11, R9 ;  /* 0x00000009000b7213 */ /* 0x000fe20000000000 */
[----:B------:R-:W-:Y:S01]  /*5ab0*/  IMAD.MOV.U32 R9, RZ, RZ, R6 ;  /* 0x000000ffff097224 */ /* 0x000fe200078e0006 */
[----:B------:R-:W-:Y:S01]  /*5ac0*/  IABS R3, R3 ;  /* 0x0000000300037213 */ /* 0x000fe20000000000 */
[----:B------:R-:W-:Y:S01]  /*5ad0*/  IMAD.MOV.U32 R6, RZ, RZ, R8 ;  /* 0x000000ffff067224 */ /* 0x000fe200078e0008 */
[----:B------:R-:W-:Y:S02]  /*5ae0*/  IABS R10, R10 ;  /* 0x0000000a000a7213 */ /* 0x000fe40000000000 */
[----:B------:R-:W-:Y:S02]  /*5af0*/  I2FP.F32.S32 R8, R3 ;  /* 0x0000000300087245 */ /* 0x000fe40000201400 */
[----:B------:R-:W-:-:S02]  /*5b00*/  I2FP.F32.S32 R10, R10 ;  /* 0x0000000a000a7245 */ /* 0x000fc40000201400 */
[----:B------:R-:W-:Y:S01]  /*5b10*/  I2FP.F32.S32 R3, R6 ;  /* 0x0000000600037245 */ /* 0x000fe20000201400 */
[----:B------:R-:W-:Y:S01]  /*5b20*/  FFMA.FTZ R15, R8, -UR16, R54 ;  /* 0x80000010080f7c23 */ /* 0x000fe20008010036 */
[----:B------:R-:W-:Y:S01]  /*5b30*/  FSEL R121, R14, -INF , !P6 ;  /* 0xff8000000e797808 */ /* 0x000fe20007000000 */
[----:B------:R-:W-:Y:S01]  /*5b40*/  FFMA.FTZ R6, R10, -UR16, R57 ;  /* 0x800000100a067c23 */ /* 0x000fe20008010039 */
[----:B------:R-:W-:Y:S01]  /*5b50*/  FSEL R123, R12, -INF , !P3 ;  /* 0xff8000000c7b7808 */ /* 0x000fe20005800000 */
[----:B------:R-:W-:Y:S01]  /*5b60*/  FFMA.FTZ R16, R3, -UR16, R53 ;  /* 0x8000001003107c23 */ /* 0x000fe20008010035 */
[C---:B------:R-:W-:Y:S01]  /*5b70*/  VIADD R3, R0.reuse, 0x38 ;  /* 0x0000003800037836 */ /* 0x040fe20000000000 */
[C---:B------:R-:W-:Y:S01]  /*5b80*/  ISETP.GE.AND P6, PT, R7.reuse, R205, PT ;  /* 0x000000cd0700720c */ /* 0x040fe20003fc6270 */
[----:B------:R-:W-:Y:S01]  /*5b90*/  VIADD R0, R0, 0x39 ;  /* 0x0000003900007836 */ /* 0x000fe20000000000 */
[----:B------:R-:W-:Y:S01]  /*5ba0*/  ISETP.GE.AND P3, PT, R7, R204, PT ;  /* 0x000000cc0700720c */ /* 0x000fe20003f66270 */
[----:B------:R-:W-:Y:S01]  /*5bb0*/  IMAD.IADD R8, R203, 0x1, -R3 ;  /* 0x00000001cb087824 */ /* 0x000fe200078e0a03 */
[----:B------:R-:W-:-:S02]  /*5bc0*/  FSEL R132, R13, -INF , !P5 ;  /* 0xff8000000d847808 */ /* 0x000fc40006800000 */
[C---:B------:R-:W-:Y:S02]  /*5bd0*/  ISETP.LT.OR P6, PT, R7.reuse, R201, P6 ;  /* 0x000000c90700720c */ /* 0x040fe400037c1670 */
[----:B------:R-:W-:Y:S01]  /*5be0*/  FSEL R134, R6, -INF , !P2 ;  /* 0xff80000006867808 */ /* 0x000fe20005000000 */
[----:B------:R-:W-:Y:S01]  /*5bf0*/  IMAD.IADD R6, R202, 0x1, -R3 ;  /* 0x00000001ca067824 */ /* 0x000fe200078e0a03 */
[----:B------:R-:W-:Y:S01]  /*5c00*/  ISETP.LT.OR P3, PT, R7, R200, P3 ;  /* 0x000000c80700720c */ /* 0x000fe20001f61670 */
[----:B------:R-:W-:Y:S01]  /*5c10*/  IMAD.IADD R7, R203, 0x1, -R7 ;  /* 0x00000001cb077824 */ /* 0x000fe200078e0a07 */
[C---:B------:R-:W-:Y:S02]  /*5c20*/  ISETP.GE.AND P5, PT, R3.reuse, R205, PT ;  /* 0x000000cd0300720c */ /* 0x040fe40003fa6270 */
[----:B------:R-:W-:Y:S02]  /*5c30*/  ISETP.GE.AND P2, PT, R3, R204, PT ;  /* 0x000000cc0300720c */ /* 0x000fe40003f46270 */
[----:B------:R-:W-:-:S02]  /*5c40*/  I2FP.F32.S32 R9, R9 ;  /* 0x0000000900097245 */ /* 0x000fc40000201400 */
[----:B------:R-:W-:Y:S02]  /*5c50*/  I2FP.F32.S32 R11, R11 ;  /* 0x0000000b000b7245 */ /* 0x000fe40000201400 */
[----:B------:R-:W-:Y:S01]  /*5c60*/  ISETP.LT.OR P5, PT, R3, R201, P5 ;  /* 0x000000c90300720c */ /* 0x000fe20002fa1670 */
[----:B------:R-:W-:Y:S01]  /*5c70*/  FFMA.FTZ R10, R9, -UR16, R59 ;  /* 0x80000010090a7c23 */ /* 0x000fe2000801003b */
[----:B------:R-:W-:Y:S01]  /*5c80*/  ISETP.LT.OR P2, PT, R3, R200, P2 ;  /* 0x000000c80300720c */ /* 0x000fe20001741670 */
[----:B------:R-:W-:Y:S01]  /*5c90*/  FFMA.FTZ R11, R11, -UR16, R52 ;  /* 0x800000100b0b7c23 */ /* 0x000fe20008010034 */
[----:B------:R-:W-:Y:S01]  /*5ca0*/  IABS R3, R7 ;  /* 0x0000000700037213 */ /* 0x000fe20000000000 */
[----:B------:R-:W-:Y:S01]  /*5cb0*/  IMAD.IADD R9, R202, 0x1, -R0 ;  /* 0x00000001ca097824 */ /* 0x000fe200078e0a00 */
[----:B------:R-:W-:Y:S02]  /*5cc0*/  IABS R7, R6 ;  /* 0x0000000600077213 */ /* 0x000fe40000000000 */
[----:B------:R-:W-:Y:S01]  /*5cd0*/  FSEL R120, R10, -INF , !P4 ;  /* 0xff8000000a787808 */ /* 0x000fe20006000000 */
[----:B------:R-:W-:Y:S01]  /*5ce0*/  IMAD.MOV.U32 R6, RZ, RZ, R3 ;  /* 0x000000ffff067224 */ /* 0x000fe200078e0003 */
[----:B------:R-:W-:-:S02]  /*5cf0*/  FSEL R133, R11, -INF , !P1 ;  /* 0xff8000000b857808 */ /* 0x000fc40004800000 */
[C---:B------:R-:W-:Y:S02]  /*5d00*/  ISETP.GE.AND P4, PT, R0.reuse, R205, PT ;  /* 0x000000cd0000720c */ /* 0x040fe40003f86270 */
[C---:B------:R-:W-:Y:S02]  /*5d10*/  ISETP.GE.AND P1, PT, R0.reuse, R204, PT ;  /* 0x000000cc0000720c */ /* 0x040fe40003f26270 */
[----:B------:R-:W-:Y:S02]  /*5d20*/  I2FP.F32.S32 R6, R6 ;  /* 0x0000000600067245 */ /* 0x000fe40000201400 */
[C---:B------:R-:W-:Y:S02]  /*5d30*/  ISETP.LT.OR P4, PT, R0.reuse, R201, P4 ;  /* 0x000000c90000720c */ /* 0x040fe40002781670 */
[----:B------:R-:W-:Y:S01]  /*5d40*/  ISETP.LT.OR P1, PT, R0, R200, P1 ;  /* 0x000000c80000720c */ /* 0x000fe20000f21670 */
[----:B------:R-:W-:Y:S01]  /*5d50*/  IMAD.IADD R0, R203, 0x1, -R0 ;  /* 0x00000001cb007824 */ /* 0x000fe200078e0a00 */
[----:B------:R-:W-:-:S02]  /*5d60*/  IABS R9, R9 ;  /* 0x0000000900097213 */ /* 0x000fc40000000000 */
[----:B------:R-:W-:Y:S01]  /*5d70*/  IABS R3, R8 ;  /* 0x0000000800037213 */ /* 0x000fe20000000000 */
[----:B------:R-:W-:Y:S01]  /*5d80*/  FFMA.FTZ R8, R6, -UR16, R55 ;  /* 0x8000001006087c23 */ /* 0x000fe20008010037 */
[----:B------:R-:W-:Y:S01]  /*5d90*/  FSEL R116, R15, -INF , !P0 ;  /* 0xff8000000f747808 */ /* 0x000fe20004000000 */
[----:B------:R-:W-:Y:S01]  /*5da0*/  IMAD.MOV.U32 R6, RZ, RZ, R9 ;  /* 0x000000ffff067224 */ /* 0x000fe200078e0009 */
[----:B------:R-:W-:Y:S02]  /*5db0*/  PLOP3.LUT P0, PT, PT, PT, UP0, 0x80, 0x0 ;  /* 0x000000000000781c */ /* 0x000fe40003f0f008 */
[----:B------:R-:W-:Y:S02]  /*5dc0*/  IABS R0, R0 ;  /* 0x0000000000007213 */ /* 0x000fe40000000000 */
[----:B------:R-:W-:Y:S02]  /*5dd0*/  I2FP.F32.S32 R7, R7 ;  /* 0x0000000700077245 */ /* 0x000fe40000201400 */
[----:B------:R-:W-:-:S02]  /*5de0*/  I2FP.F32.S32 R3, R3 ;  /* 0x0000000300037245 */ /* 0x000fc40000201400 */
        /* <DEDUP_REMOVED lines=8> */
[----:B------:R-:W-:Y:S02]  /*5e70*/  FSEL R125, R7, -INF , !P5 ;  /* 0xff800000077d7808 */ /* 0x000fe40006800000 */
[----:B------:R-:W-:-:S02]  /*5e80*/  FSEL R118, R3, -INF , !P2 ;  /* 0xff80000003767808 */ /* 0x000fc40005000000 */
        /* <DEDUP_REMOVED lines=118> */
.L_x_1423:
[----:B------:R-:W-:Y:S05]  /*65f0*/  BSYNC B0 ;  /* 0x0000000000007941 */ /* 0x000fea0003800000 */
.L_x_1422:
[----:B------:R-:W0:Y:S02]  /*6600*/  LDGDEPBAR ;  /* 0x00000000000079af */ /* 0x000e240000000000 */
.L_x_1421:
[----:B------:R-:W-:Y:S01]  /*6610*/  FMNMX.FTZ R3, R33, R34, !PT ;  /* 0x0000002221037209 */ /* 0x000fe20007810000 */
[----:B------:R-:W-:Y:S01]  /*6620*/  STL [R1+0xd8], R183 ;  /* 0x0000d8b701007387 */ /* 0x000fe20000100800 */
[----:B------:R-:W-:Y:S01]  /*6630*/  FMNMX.FTZ R0, R45, R46, !PT ;  /* 0x0000002e2d007209 */ /* 0x000fe20007810000 */
[----:B------:R-:W-:Y:S01]  /*6640*/  IMAD.WIDE.U32 R136, R103, -0x326172a9, RZ ;  /* 0xcd9e8d5767887825 */ /* 0x000fe200078e00ff */
[----:B------:R-:W-:Y:S01]  /*6650*/  FMNMX.FTZ R3, R31, R3, !PT ;  /* 0x000000031f037209 */ /* 0x000fe20007810000 */
[----:B------:R-:W-:Y:S01]  /*6660*/  STL [R1+0xd4], R182 ;  /* 0x0000d4b601007387 */ /* 0x000fe20000100800 */
[----:B------:R-:W-:Y:S01]  /*6670*/  FMNMX.FTZ R0, R47, R0, !PT ;  /* 0x000000002f007209 */ /* 0x000fe20007810000 */
[----:B------:R-:W-:Y:S01]  /*6680*/  UIADD3 UR6, UR31, -0x4498517b, URZ ;  /* 0xbb67ae851f067890 */ /* 0x000fe2000fffe03f */
[----:B------:R-:W-:Y:S01]  /*6690*/  FMNMX.FTZ R3, R32, R3, !PT ;  /* 0x0000000320037209 */ /* 0x000fe20007810000 */
[----:B------:R-:W-:Y:S01]  /*66a0*/  STL [R1+0xd0], R181 ;  /* 0x0000d0b501007387 */ /* 0x000fe20000100800 */
[----:B------:R-:W-:Y:S01]  /*66b0*/  FMNMX.FTZ R0, R39, R0, !PT ;  /* 0x0000000027007209 */ /* 0x000fe20007810000 */
[----:B------:R-:W-:Y:S01]  /*66c0*/  USHF.L.U32 UR38, UR18, 0x1, URZ ;  /* 0x0000000112267899 */ /* 0x000fe2000800063f */
[----:B------:R-:W-:Y:S01]  /*66d0*/  FMNMX.FTZ R3, R28, R3, !PT ;  /* 0x000000031c037209 */ /* 0x000fe20007810000 */
[----:B------:R-:W-:Y:S01]  /*66e0*/  STL [R1+0xcc], R176 ;  /* 0x0000ccb001007387 */ /* 0x000fe20000100800 */
[----:B------:R-:W-:Y:S01]  /*66f0*/  FMNMX.FTZ R0, R44, R0, !PT ;  /* 0x000000002c007209 */ /* 0x000fe20007810000 */
[----:B------:R-:W-:Y:S01]  /*6700*/  ULOP3.LUT UR7, UR38, UR31, URZ, 0x3c, !UPT ;  /* 0x0000001f26077292 */ /* 0x000fe2000f8e3c3f */
[----:B------:R-:W-:Y:S01]  /*6710*/  FMNMX.FTZ R3, R29, R3, !PT ;  /* 0x000000031d037209 */ /* 0x000fe20007810000 */
[----:B------:R-:W-:Y:S01]  /*6720*/  UIADD3 UR37, UR30, -0x61c88647, URZ ;  /* 0x9e3779b91e257890 */ /* 0x000fe2000fffe03f */
[----:B------:R-:W-:Y:S01]  /*6730*/  FMNMX.FTZ R0, R36, R0, !PT ;  /* 0x0000000024007209 */ /* 0x000fe20007810000 */
[----:B------:R-:W-:Y:S01]  /*6740*/  UIADD3 UR36, UR30, 0x3c6ef372, URZ ;  /* 0x3c6ef3721e247890 */ /* 0x000fe2000fffe03f */
[----:B------:R-:W-:Y:S01]  /*6750*/  FMNMX.FTZ R3, R30, R3, !PT ;  /* 0x000000031e037209 */ /* 0x000fe20007810000 */
[----:B------:R-:W-:Y:S01]  /*6760*/  ULDC UR8, c[0x0][0x2ec] ;  /* 0x0000bb0000087ab9 */ /* 0x000fe20000000800 */
        /* <DEDUP_REMOVED lines=24> */
[----:B------:R-:W-:Y:S02]  /*68f0*/  UIADD3 UR4, UR38, 0x1, URZ ;  /* 0x0000000126047890 */ /* 0x000fe4000fffe03f */
[----:B--2---:R-:W2:Y:S02]  /*6900*/  SHFL.BFLY PT, R6, R3, 0x2, 0x1f ;  /* 0x0c401f0003067f89 */ /* 0x004ea400000e0000 */
[--C-:B------:R-:W-:Y:S01]  /*6910*/  IMAD R178, R4, 0x2, R177.reuse ;  /* 0x0000000204b27824 */ /* 0x100fe200078e02b1 */
[----:B------:R-:W-:Y:S01]  /*6920*/  ULOP3.LUT UR4, UR4, UR31, URZ, 0x3c, !UPT ;  /* 0x0000001f04047292 */ /* 0x000fe2000f8e3c3f */
[----:B------:R-:W-:Y:S01]  /*6930*/  LDSM.16.MT88.4 R20, [R177+0xc000] ;  /* 0x00c00000b114783b */ /* 0x000fe20000004200 */
[C---:B------:R-:W-:Y:S02]  /*6940*/  IMAD R180, R2.reuse, 0x2, R177 ;  /* 0x0000000202b47824 */ /* 0x040fe400078e02b1 */
[----:B------:R-:W-:Y:S01]  /*6950*/  IMAD R179, R2, 0x2, R178 ;  /* 0x0000000202b37824 */ /* 0x000fe200078e02b2 */
[----:B------:R-:W-:Y:S04]  /*6960*/  LDSM.16.MT88.4 R40, [R178+0xc000] ;  /* 0x00c00000b228783b */ /* 0x000fe80000004200 */
[----:B------:R-:W-:Y:S04]  /*6970*/  LDSM.16.MT88.4 R76, [R178+0xc800] ;  /* 0x00c80000b24c783b */ /* 0x000fe80000004200 */
[----:B------:R-:W-:Y:S04]  /*6980*/  LDSM.16.MT88.4 R64, [R180+0xc000] ;  /* 0x00c00000b440783b */ /* 0x000fe80000004200 */
[----:B------:R-:W-:Y:S01]  /*6990*/  LDSM.16.MT88.4 R52, [R179+0xc000] ;  /* 0x00c00000b334783b */ /* 0x000fe20000004200 */
[----:B--2---:R-:W-:-:S03]  /*69a0*/  FMNMX.FTZ R3, R3, R6, !PT ;  /* 0x0000000603037209 */ /* 0x004fc60007810000 */
[----:B------:R-:W-:Y:S01]  /*69b0*/  LDSM.16.MT88.4 R80, [R177+0xe000] ;  /* 0x00e00000b150783b */ /* 0x000fe20000004200 */
[----:B------:R-:W-:Y:S01]  /*69c0*/  LOP3.LUT R6, R101, UR30, RZ, 0x3c, !PT ;  /* 0x0000001e65067c12 */ /* 0x000fe2000f8e3cff */
[----:B------:R-:W-:Y:S02]  /*69d0*/  IMAD.WIDE.U32 R100, R102, -0x2daee0ad, RZ ;  /* 0xd2511f5366647825 */ /* 0x000fe400078e00ff */
[----:B------:R-:W2:Y:S04]  /*69e0*/  SHFL.BFLY PT, R7, R3, 0x1, 0x1f ;  /* 0x0c201f0003077f89 */ /* 0x000ea800000e0000 */
[----:B------:R3:W-:Y:S04]  /*69f0*/  STL [R1+0xb8], R6 ;  /* 0x0000b80601007387 */ /* 0x0007e80000100800 */
[----:B------:R-:W-:Y:S04]  /*6a00*/  LDSM.16.MT88.4 R60, [R180+0xc800] ;  /* 0x00c80000b43c783b */ /* 0x000fe80000004200 */
[----:B------:R-:W-:Y:S04]  /*6a10*/  LDSM.16.MT88.4 R84, [R177+0xe800] ;  /* 0x00e80000b154783b */ /* 0x000fe80000004200 */
[----:B------:R-:W-:Y:S04]  /*6a20*/  LDSM.16.MT88.4 R72, [R179+0xe000] ;  /* 0x00e00000b348783b */ /* 0x000fe80000004200 */
[----:B------:R-:W-:Y:S01]  /*6a30*/  LDSM.16.MT88.4 R112, [R179+0x10000] ;  /* 0x01000000b370783b */ /* 0x000fe20000004200 */
[----:B--2---:R-:W-:-:S03]  /*6a40*/  FMNMX.FTZ R3, R3, R7, !PT ;  /* 0x0000000703037209 */ /* 0x004fc60007810000 */
[----:B------:R-:W-:Y:S01]  /*6a50*/  LDSM.16.MT88.4 R88, [R177+0x10000] ;  /* 0x01000000b158783b */ /* 0x000fe20000004200 */
[C---:B------:R-:W-:Y:S01]  /*6a60*/  FSETP.NEU.FTZ.AND P1, PT, R3.reuse, -INF , PT ;  /* 0xff8000000300780b */ /* 0x040fe20003f3d000 */
[----:B-1----:R-:W-:Y:S01]  /*6a70*/  FMUL.FTZ R12, R3, UR8 ;  /* 0x00000008030c7c20 */ /* 0x002fe20008410000 */
[----:B---3--:R-:W-:Y:S01]  /*6a80*/  LOP3.LUT R6, R137, R6, RZ, 0x3c, !PT ;  /* 0x0000000689067212 */ /* 0x008fe200078e3cff */
[----:B------:R-:W-:Y:S03]  /*6a90*/  LDSM.16.MT88.4 R108, [R180+0x10000] ;  /* 0x01000000b46c783b */ /* 0x000fe60000004200 */
[----:B------:R-:W-:Y:S01]  /*6aa0*/  FSEL R12, R12, RZ, P1 ;  /* 0x000000ff0c0c7208 */ /* 0x000fe20000800000 */
[----:B------:R-:W-:Y:S01]  /*6ab0*/  IMAD.WIDE.U32 R68, R6, -0x2daee0ad, RZ ;  /* 0xd2511f5306447825 */ /* 0x000fe200078e00ff */
[----:B------:R-:W-:Y:S01]  /*6ac0*/  LOP3.LUT R6, R101, UR7, RZ, 0x3c, !PT ;  /* 0x0000000765067c12 */ /* 0x000fe2000f8e3cff */
[----:B------:R-:W-:Y:S01]  /*6ad0*/  UIADD3 UR7, UR30, 0x1715609d, URZ ;  /* 0x1715609d1e077890 */ /* 0x000fe2000fffe03f */
[----:B------:R-:W-:Y:S02]  /*6ae0*/  LDSM.16.MT88.4 R104, [R178+0xe800] ;  /* 0x00e80000b268783b */ /* 0x000fe40000004200 */
[----:B------:R-:W-:Y:S01]  /*6af0*/  LOP3.LUT R8, R69, UR6, R100, 0x96, !PT ;  /* 0x0000000645087c12 */ /* 0x000fe2000f8e9664 */
[----:B------:R-:W-:Y:S01]  /*6b00*/  IMAD.WIDE.U32 R6, R6, -0x326172a9, RZ ;  /* 0xcd9e8d5706067825 */ /* 0x000fe200078e00ff */
[----:B------:R-:W-:-:S03]  /*6b10*/  FMNMX.FTZ R100, R124, R0, !PT ;  /* 0x000000007c647209 */ /* 0x000fc60007810000 */
[----:B------:R-:W-:Y:S01]  /*6b20*/  FFMA.FTZ R0, R33, UR8, -R12 ;  /* 0x0000000821007c23 */ /* 0x000fe2000801080c */
[----:B------:R-:W-:Y:S01]  /*6b30*/  UIADD3 UR6, UR31, -0x56f99767, URZ ;  /* 0xa90668991f067890 */ /* 0x000fe2000fffe03f */
[----:B------:R-:W-:Y:S01]  /*6b40*/  IMAD.WIDE.U32 R50, R8, -0x326172a9, RZ ;  /* 0xcd9e8d5708327825 */ /* 0x000fe200078e00ff */
[----:B------:R-:W-:Y:S01]  /*6b50*/  LOP3.LUT R7, R7, UR37, R136, 0x96, !PT ;  /* 0x0000002507077c12 */ /* 0x000fe2000f8e9688 */
[----:B------:R-:W1:Y:S01]  /*6b60*/  SHFL.BFLY PT, R13, R100, 0x2, 0x1f ;  /* 0x0c401f00640d7f89 */ /* 0x000e6200000e0000 */
[----:B------:R2:W-:Y:S02]  /*6b70*/  MUFU.EX2 R159, R0 ;  /* 0x00000000009f7308 */ /* 0x0005e40000000800 */
[----:B------:R-:W-:Y:S01]  /*6b80*/  LOP3.LUT R10, R51, UR36, R6, 0x96, !PT ;  /* 0x00000024330a7c12 */ /* 0x000fe2000f8e9606 */
[----:B------:R-:W-:Y:S01]  /*6b90*/  IMAD.WIDE.U32 R6, R7, -0x2daee0ad, RZ ;  /* 0xd2511f5307067825 */ /* 0x000fe200078e00ff */
[----:B------:R-:W-:Y:S03]  /*6ba0*/  LDSM.16.MT88.4 R92, [R179+0xe800] ;  /* 0x00e80000b35c783b */ /* 0x000fe60000004200 */
[----:B------:R-:W-:Y:S01]  /*6bb0*/  IMAD.WIDE.U32 R10, R10, -0x2daee0ad, RZ ;  /* 0xd2511f530a0a7825 */ /* 0x000fe200078e00ff */
[----:B------:R-:W-:Y:S01]  /*6bc0*/  LOP3.LUT R7, R7, UR29, R68, 0x96, !PT ;  /* 0x0000001d07077c12 */ /* 0x000fe2000f8e9644 */
[----:B------:R-:W-:Y:S03]  /*6bd0*/  LDSM.16.MT88.4 R96, [R180+0xe800] ;  /* 0x00e80000b460783b */ /* 0x000fe60000004200 */
[----:B------:R-:W-:Y:S01]  /*6be0*/  LOP3.LUT R8, R11, UR25, R6, 0x96, !PT ;  /* 0x000000190b087c12 */ /* 0x000fe2000f8e9606 */
[----:B------:R-:W-:-:S04]  /*6bf0*/  IMAD.WIDE.U32 R6, R7, -0x326172a9, RZ ;  /* 0xcd9e8d5707067825 */ /* 0x000fc800078e00ff */
[----:B------:R-:W-:-:S04]  /*6c00*/  IMAD.WIDE.U32 R8, R8, -0x326172a9, RZ ;  /* 0xcd9e8d5708087825 */ /* 0x000fc800078e00ff */
[----:B--2---:R-:W-:Y:S01]  /*6c10*/  FFMA.FTZ R0, R34, UR8, -R12 ;  /* 0x0000000822007c23 */ /* 0x004fe2000801080c */
[----:B------:R-:W-:-:S03]  /*6c20*/  LOP3.LUT R7, R7, UR28, R50, 0x96, !PT ;  /* 0x0000001c07077c12 */ /* 0x000fc6000f8e9632 */
[----:B------:R2:W-:Y:S01]  /*6c30*/  MUFU.EX2 R165, R0 ;  /* 0x0000000000a57308 */ /* 0x0005e20000000800 */
[----:B-1----:R-:W-:-:S05]  /*6c40*/  FMNMX.FTZ R100, R100, R13, !PT ;  /* 0x0000000d64647209 */ /* 0x002fca0007810000 */
[----:B------:R-:W1:Y:S01]  /*6c50*/  SHFL.BFLY PT, R11, R100, 0x1, 0x1f ;  /* 0x0c201f00640b7f89 */ /* 0x000e6200000e0000 */
[----:B--2---:R-:W-:Y:S01]  /*6c60*/  LOP3.LUT R0, R9, UR24, R6, 0x96, !PT ;  /* 0x0000001809007c12 */ /* 0x004fe2000f8e9606 */
[----:B------:R-:W-:-:S04]  /*6c70*/  IMAD.WIDE.U32 R6, R7, -0x2daee0ad, RZ ;  /* 0xd2511f5307067825 */ /* 0x000fc800078e00ff */
[----:B------:R-:W-:Y:S01]  /*6c80*/  FFMA.FTZ R9, R31, UR8, -R12 ;  /* 0x000000081f097c23 */ /* 0x000fe2000801080c */
[----:B------:R-:W-:-:S04]  /*6c90*/  IMAD.WIDE.U32 R102, R0, -0x2daee0ad, RZ ;  /* 0xd2511f5300667825 */ /* 0x000fc800078e00ff */
[----:B------:R-:W-:Y:S01]  /*6ca0*/  FFMA.FTZ R0, R32, UR8, -R12 ;  /* 0x0000000820007c23 */ /* 0x000fe2000801080c */
[----:B------:R-:W-:Y:S01]  /*6cb0*/  MUFU.EX2 R164, R9 ;  /* 0x0000000900a47308 */ /* 0x000fe20000000800 */
[----:B------:R-:W-:Y:S02]  /*6cc0*/  LOP3.LUT R14, R103, UR6, R6, 0x96, !PT ;  /* 0x00000006670e7c12 */ /* 0x000fe4000f8e9606 */
[----:B------:R-:W-:Y:S01]  /*6cd0*/  LOP3.LUT R6, R7, UR22, R10, 0x96, !PT ;  /* 0x0000001607067c12 */ /* 0x000fe2000f8e960a */
[----:B------:R-:W-:Y:S01]  /*6ce0*/  FFMA.FTZ R7, R28, UR8, -R12 ;  /* 0x000000081c077c23 */ /* 0x000fe2000801080c */
[----:B-1----:R-:W-:Y:S01]  /*6cf0*/  FMNMX.FTZ R100, R100, R11, !PT ;  /* 0x0000000b64647209 */ /* 0x002fe20007810000 */
[----:B------:R-:W-:Y:S02]  /*6d00*/  IMAD.WIDE.U32 R14, R14, -0x326172a9, RZ ;  /* 0xcd9e8d570e0e7825 */ /* 0x000fe400078e00ff */
[----:B------:R1:W-:Y:S01]  /*6d10*/  MUFU.EX2 R128, R0 ;  /* 0x0000000000807308 */ /* 0x0003e20000000800 */
[----:B------:R-:W-:Y:S01]  /*6d20*/  FSETP.NEU.FTZ.AND P1, PT, R100, -INF , PT ;  /* 0xff8000006400780b */ /* 0x000fe20003f3d000 */
[----:B------:R-:W-:-:S04]  /*6d30*/  IMAD.WIDE.U32 R70, R6, -0x326172a9, RZ ;  /* 0xcd9e8d5706467825 */ /* 0x000fc800078e00ff */
[----:B------:R-:W-:Y:S01]  /*6d40*/  FMUL.FTZ R13, R100, UR8 ;  /* 0x00000008640d7c20 */ /* 0x000fe20008410000 */
[----:B------:R-:W-:Y:S01]  /*6d50*/  SHF.R.U32.HI R17, RZ, 0x18, R14 ;  /* 0x00000018ff117819 */ /* 0x000fe2000001160e */
[----:B------:R2:W-:Y:S01]  /*6d60*/  MUFU.EX2 R155, R7 ;  /* 0x00000007009b7308 */ /* 0x0005e20000000800 */
[----:B------:R-:W-:Y:S02]  /*6d70*/  LOP3.LUT R8, R71, UR7, R8, 0x96, !PT ;  /* 0x0000000747087c12 */ /* 0x000fe4000f8e9608 */
[----:B------:R-:W-:-:S03]  /*6d80*/  FSEL R13, R13, RZ, P1 ;  /* 0x000000ff0d0d7208 */ /* 0x000fc60000800000 */
[----:B------:R-:W-:Y:S01]  /*6d90*/  IMAD.WIDE.U32 R48, R8, -0x2daee0ad, RZ ;  /* 0xd2511f5308307825 */ /* 0x000fe200078e00ff */
[----:B------:R-:W-:-:S03]  /*6da0*/  SHF.R.U32.HI R8, RZ, 0x10, R14 ;  /* 0x00000010ff087819 */ /* 0x000fc6000001160e */
[--C-:B------:R-:W-:Y:S01]  /*6db0*/  FFMA.FTZ R5, R36, UR8, -R13.reuse ;  /* 0x0000000824057c23 */ /* 0x100fe2000801080d */
[----:B-1----:R-:W-:Y:S01]  /*6dc0*/  LOP3.LUT R0, R14, 0xffff, RZ, 0xc0, !PT ;  /* 0x0000ffff0e007812 */ /* 0x002fe200078ec0ff */
[--C-:B------:R-:W-:Y:S01]  /*6dd0*/  FFMA.FTZ R4, R37, UR8, -R13.reuse ;  /* 0x0000000825047c23 */ /* 0x100fe2000801080d */
[----:B------:R-:W-:Y:S01]  /*6de0*/  LOP3.LUT R10, R8, 0xff, RZ, 0xc0, !PT ;  /* 0x000000ff080a7812 */ /* 0x000fe200078ec0ff */
[----:B------:R-:W-:Y:S01]  /*6df0*/  FFMA.FTZ R8, R46, UR8, -R13 ;  /* 0x000000082e087c23 */ /* 0x000fe2000801080d */
[----:B------:R-:W-:Y:S01]  /*6e00*/  SHF.R.U32.HI R6, RZ, 0x8, R0 ;  /* 0x00000008ff067819 */ /* 0x000fe20000011600 */
[----:B------:R-:W-:Y:S01]  /*6e10*/  FFMA.FTZ R0, R29, UR8, -R12 ;  /* 0x000000081d007c23 */ /* 0x000fe2000801080c */
[----:B------:R-:W-:Y:S01]  /*6e20*/  LOP3.LUT R9, R48, 0xff, RZ, 0xc0, !PT ;  /* 0x000000ff30097812 */ /* 0x000fe200078ec0ff */
[----:B------:R1:W-:Y:S01]  /*6e30*/  MUFU.EX2 R181, R8 ;  /* 0x0000000800b57308 */ /* 0x0003e20000000800 */
[----:B--2---:R-:W-:Y:S02]  /*6e40*/  LOP3.LUT R7, R14, 0xff, RZ, 0xc0, !PT ;  /* 0x000000ff0e077812 */ /* 0x004fe400078ec0ff */
[----:B------:R-:W-:-:S02]  /*6e50*/  PRMT R19, R10, 0x5410, R17 ;  /* 0x000054100a137816 */ /* 0x000fc40000000011 */
[----:B------:R-:W-:Y:S01]  /*6e60*/  PRMT R24, R7, 0x5410, R6 ;  /* 0x0000541007187816 */ /* 0x000fe20000000006 */
[----:B------:R-:W-:Y:S02]  /*6e70*/  FFMA.FTZ R6, R30, UR8, -R12 ;  /* 0x000000081e067c23 */ /* 0x000fe4000801080c */
[----:B------:R2:W-:Y:S01]  /*6e80*/  MUFU.EX2 R130, R0 ;  /* 0x0000000000827308 */ /* 0x0005e20000000800 */
[----:B------:R-:W3:Y:S07]  /*6e90*/  LDSM.16.MT88.4 R28, [R177+0xc800] ;  /* 0x00c80000b11c783b */ /* 0x000eee0000004200 */
[----:B------:R4:W-:Y:S01]  /*6ea0*/  MUFU.EX2 R131, R6 ;  /* 0x0000000600837308 */ /* 0x0009e20000000800 */
[----:B-1----:R-:W-:-:S07]  /*6eb0*/  FFMA.FTZ R8, R39, UR8, -R13 ;  /* 0x0000000827087c23 */ /* 0x002fce000801080d */
[----:B------:R-:W-:Y:S01]  /*6ec0*/  MUFU.EX2 R156, R8 ;  /* 0x00000008009c7308 */ /* 0x000fe20000000800 */
[----:B--2---:R-:W-:-:S04]  /*6ed0*/  LOP3.LUT R0, R15, UR9, R70, 0x96, !PT ;  /* 0x000000090f007c12 */ /* 0x004fc8000f8e9646 */
[C---:B------:R-:W-:Y:S02]  /*6ee0*/  LOP3.LUT R7, R0.reuse, 0xffff, RZ, 0xc0, !PT ;  /* 0x0000ffff00077812 */ /* 0x040fe400078ec0ff */
[----:B------:R-:W-:Y:S01]  /*6ef0*/  LOP3.LUT R18, R0, 0xff, RZ, 0xc0, !PT ;  /* 0x000000ff00127812 */ /* 0x000fe200078ec0ff */
[----:B------:R-:W-:Y:S01]  /*6f00*/  MUFU.EX2 R183, R5 ;  /* 0x0000000500b77308 */ /* 0x000fe20000000800 */
[----:B----4-:R-:W-:Y:S01]  /*6f10*/  FFMA.FTZ R6, R45, UR8, -R13 ;  /* 0x000000082d067c23 */ /* 0x010fe2000801080d */
[--C-:B------:R-:W-:Y:S02]  /*6f20*/  SHF.R.U32.HI R11, RZ, 0x10, R0.reuse ;  /* 0x00000010ff0b7819 */ /* 0x100fe40000011600 */
[----:B------:R-:W-:Y:S02]  /*6f30*/  SHF.R.U32.HI R16, RZ, 0x18, R0 ;  /* 0x00000018ff107819 */ /* 0x000fe40000011600 */
[----:B------:R-:W-:Y:S02]  /*6f40*/  LOP3.LUT R0, R48, 0xffff, RZ, 0xc0, !PT ;  /* 0x0000ffff30007812 */ /* 0x000fe400078ec0ff */
[----:B------:R1:W2:Y:S01]  /*6f50*/  MUFU.EX2 R182, R6 ;  /* 0x0000000600b67308 */ /* 0x0002a20000000800 */
[----:B------:R-:W-:-:S02]  /*6f60*/  SHF.R.U32.HI R7, RZ, 0x8, R7 ;  /* 0x00000008ff077819 */ /* 0x000fc40000011607 */
[----:B------:R-:W-:Y:S02]  /*6f70*/  SHF.R.U32.HI R0, RZ, 0x8, R0 ;  /* 0x00000008ff007819 */ /* 0x000fe40000011600 */
[----:B------:R-:W-:Y:S01]  /*6f80*/  PRMT R18, R18, 0x5410, R7 ;  /* 0x0000541012127816 */ /* 0x000fe20000000007 */
[----:B------:R-:W-:Y:S01]  /*6f90*/  FFMA.FTZ R7, R47, UR8, -R13 ;  /* 0x000000082f077c23 */ /* 0x000fe2000801080d */
[----:B------:R-:W-:Y:S01]  /*6fa0*/  PRMT R33, R9, 0x5410, R0 ;  /* 0x0000541009217816 */ /* 0x000fe20000000000 */
[----:B------:R-:W-:Y:S01]  /*6fb0*/  MUFU.EX2 R167, R4 ;  /* 0x0000000400a77308 */ /* 0x000fe20000000800 */
[----:B------:R-:W-:-:S04]  /*6fc0*/  LOP3.LUT R0, R49, UR21, R102, 0x96, !PT ;  /* 0x0000001531007c12 */ /* 0x000fc8000f8e9666 */
[----:B------:R-:W-:-:S03]  /*6fd0*/  LOP3.LUT R10, R0, 0xff, RZ, 0xc0, !PT ;  /* 0x000000ff000a7812 */ /* 0x000fc600078ec0ff */
[----:B------:R4:W3:Y:S01]  /*6fe0*/  MUFU.EX2 R129, R7 ;  /* 0x0000000700817308 */ /* 0x0008e20000000800 */
[----:B-1----:R-:W-:Y:S02]  /*6ff0*/  LOP3.LUT R6, R11, 0xff, RZ, 0xc0, !PT ;  /* 0x000000ff0b067812 */ /* 0x002fe400078ec0ff */
[----:B------:R-:W-:Y:S02]  /*7000*/  SHF.R.U32.HI R11, RZ, 0x18, R0 ;  /* 0x00000018ff0b7819 */ /* 0x000fe40000011600 */
[----:B------:R-:W-:Y:S02]  /*7010*/  PRMT R17, R6, 0x5410, R16 ;  /* 0x0000541006117816 */ /* 0x000fe40000000010 */
[--C-:B------:R-:W-:Y:S02]  /*7020*/  SHF.R.U32.HI R6, RZ, 0x10, R48.reuse ;  /* 0x00000010ff067819 */ /* 0x100fe40000011630 */
[----:B------:R-:W-:Y:S02]  /*7030*/  SHF.R.U32.HI R16, RZ, 0x18, R48 ;  /* 0x00000018ff107819 */ /* 0x000fe40000011630 */
[----:B------:R-:W-:-:S02]  /*7040*/  LOP3.LUT R9, R6, 0xff, RZ, 0xc0, !PT ;  /* 0x000000ff06097812 */ /* 0x000fc400078ec0ff */
[----:B------:R-:W-:Y:S02]  /*7050*/  LOP3.LUT R6, R0, 0xffff, RZ, 0xc0, !PT ;  /* 0x0000ffff00067812 */ /* 0x000fe400078ec0ff */
[----:B------:R-:W-:Y:S01]  /*7060*/  PRMT R32, R9, 0x5410, R16 ;  /* 0x0000541009207816 */ /* 0x000fe20000000010 */
[----:B------:R-:W-:Y:S01]  /*7070*/  FFMA.FTZ R9, R35, UR8, -R12 ;  /* 0x0000000823097c23 */ /* 0x000fe2000801080c */
[----:B------:R-:W-:Y:S02]  /*7080*/  SHF.R.U32.HI R6, RZ, 0x8, R6 ;  /* 0x00000008ff067819 */ /* 0x000fe40000011606 */
[----:B----4-:R-:W-:Y:S01]  /*7090*/  SHF.R.U32.HI R7, RZ, 0x10, R0 ;  /* 0x00000010ff077819 */ /* 0x010fe20000011600 */
[----:B------:R-:W-:Y:S01]  /*70a0*/  MUFU.EX2 R166, R9 ;  /* 0x0000000900a67308 */ /* 0x000fe20000000800 */
[----:B------:R-:W-:Y:S02]  /*70b0*/  PRMT R10, R10, 0x5410, R6 ;  /* 0x000054100a0a7816 */ /* 0x000fe40000000006 */
[----:B------:R-:W-:Y:S01]  /*70c0*/  LOP3.LUT R0, R7, 0xff, RZ, 0xc0, !PT ;  /* 0x000000ff07007812 */ /* 0x000fe200078ec0ff */
[----:B------:R-:W-:Y:S01]  /*70d0*/  FFMA.FTZ R7, R44, UR8, -R13 ;  /* 0x000000082c077c23 */ /* 0x000fe2000801080d */
[----:B--2---:R-:W-:Y:S01]  /*70e0*/  F2FP.F16.F32.PACK_AB R6, R181, R182 ;  /* 0x000000b6b506723e */ /* 0x004fe200000000ff */
[----:B------:R-:W-:Y:S01]  /*70f0*/  LDSM.16.MT88.4 R44, [R178+0xe000] ;  /* 0x00e00000b22c783b */ /* 0x000fe20000004200 */
[----:B------:R-:W-:Y:S01]  /*7100*/  PRMT R11, R0, 0x5410, R11 ;  /* 0x00005410000b7816 */ /* 0x000fe2000000000b */
[----:B------:R1:W2:Y:S01]  /*7110*/  MUFU.EX2 R157, R7 ;  /* 0x00000007009d7308 */ /* 0x0002a20000000800 */
[----:B------:R-:W-:-:S02]  /*7120*/  PRMT R151, R6, 0x7610, R151 ;  /* 0x0000761006977816 */ /* 0x000fc40000000097 */
[----:B------:R-:W-:Y:S01]  /*7130*/  PRMT R149, R6, 0x7632, R149 ;  /* 0x0000763206957816 */ /* 0x000fe20000000095 */
[----:B------:R-:W-:Y:S01]  /*7140*/  IMAD.U32 R6, RZ, RZ, UR12 ;  /* 0x0000000cff067e24 */ /* 0x000fe2000f8e00ff */
[----:B------:R-:W-:Y:S02]  /*7150*/  F2FP.F16.F32.PACK_AB R0, R165, R159 ;  /* 0x0000009fa500723e */ /* 0x000fe400000000ff */
[----:B---3--:R-:W-:Y:S02]  /*7160*/  F2FP.F16.F32.PACK_AB R5, R156, R129 ;  /* 0x000000819c05723e */ /* 0x008fe400000000ff */
[C---:B------:R-:W-:Y:S02]  /*7170*/  PRMT R148, R0.reuse, 0x7610, R148 ;  /* 0x0000761000947816 */ /* 0x040fe40000000094 */
[----:B------:R-:W-:Y:S02]  /*7180*/  PRMT R153, R0, 0x7632, R153 ;  /* 0x0000763200997816 */ /* 0x000fe40000000099 */
[----:B------:R-:W-:-:S02]  /*7190*/  LEA R0, R6, UR12, 0x10 ;  /* 0x0000000c06007c11 */ /* 0x000fc4000f8e80ff */
[C---:B------:R-:W-:Y:S01]  /*71a0*/  PRMT R147, R5.reuse, 0x7610, R147 ;  /* 0x0000761005937816 */ /* 0x040fe20000000093 */
[----:B-1----:R-:W-:Y:S01]  /*71b0*/  FFMA.FTZ R7, R38, UR8, -R13 ;  /* 0x0000000826077c23 */ /* 0x002fe2000801080d */
[----:B------:R-:W-:Y:S01]  /*71c0*/  PRMT R146, R5, 0x7632, R146 ;  /* 0x0000763205927816 */ /* 0x000fe20000000092 */
[----:B------:R-:W1:Y:S01]  /*71d0*/  LDSM.16.MT88.4 R36, [R179+0xc800] ;  /* 0x00c80000b324783b */ /* 0x000e620000004200 */
[----:B------:R-:W-:Y:S01]  /*71e0*/  F2FP.F16.F32.PACK_AB R5, R128, R164 ;  /* 0x000000a48005723e */ /* 0x000fe200000000ff */
[----:B------:R3:W4:Y:S01]  /*71f0*/  MUFU.EX2 R158, R7 ;  /* 0x00000007009e7308 */ /* 0x0007220000000800 */
[----:B------:R-:W-:Y:S02]  /*7200*/  HSET2.LE.AND R4, R18, R0, PT ;  /* 0x0000000012047233 */ /* 0x000fe40003803000 */
[----:B------:R-:W-:Y:S02]  /*7210*/  PRMT R6, R151, 0x5410, R149 ;  /* 0x0000541097067816 */ /* 0x000fe40000000095 */
[----:B------:R-:W-:-:S02]  /*7220*/  PRMT R152, R5, 0x7610, R152 ;  /* 0x0000761005987816 */ /* 0x000fc40000000098 */
[----:B------:R-:W-:Y:S02]  /*7230*/  PRMT R150, R5, 0x7632, R150 ;  /* 0x0000763205967816 */ /* 0x000fe40000000096 */
[--C-:B------:R-:W-:Y:S02]  /*7240*/  HSET2.LE.AND R5, R17, R0.reuse, PT ;  /* 0x0000000011057233 */ /* 0x100fe40003803000 */
[----:B------:R-:W-:Y:S02]  /*7250*/  LOP3.LUT R4, R4, R6, RZ, 0xc0, !PT ;  /* 0x0000000604047212 */ /* 0x000fe400078ec0ff */
[----:B------:R-:W-:Y:S02]  /*7260*/  HSET2.LE.AND R6, R24, R0, PT ;  /* 0x0000000018067233 */ /* 0x000fe40003803000 */
[----:B------:R-:W-:Y:S02]  /*7270*/  PRMT R8, R147, 0x5410, R146 ;  /* 0x0000541093087816 */ /* 0x000fe40000000092 */
[----:B---3--:R-:W-:-:S02]  /*7280*/  PRMT R7, R148, 0x5410, R153 ;  /* 0x0000541094077816 */ /* 0x008fc40000000099 */
[----:B------:R-:W-:Y:S02]  /*7290*/  LOP3.LUT R6, R6, R8, RZ, 0xc0, !PT ;  /* 0x0000000806067212 */ /* 0x000fe400078ec0ff */
[----:B------:R-:W-:Y:S02]  /*72a0*/  LOP3.LUT R5, R5, R7, RZ, 0xc0, !PT ;  /* 0x0000000705057212 */ /* 0x000fe400078ec0ff */
[----:B------:R-:W-:Y:S02]  /*72b0*/  HSET2.LE.AND R7, R19, R0, PT ;  /* 0x0000000013077233 */ /* 0x000fe40003803000 */
[----:B------:R-:W-:Y:S02]  /*72c0*/  PRMT R8, R152, 0x5410, R150 ;  /* 0x0000541098087816 */ /* 0x000fe40000000096 */
[----:B--2---:R-:W-:Y:S02]  /*72d0*/  F2FP.F16.F32.PACK_AB R9, R183, R157 ;  /* 0x0000009db709723e */ /* 0x004fe400000000ff */
[----:B------:R-:W-:-:S02]  /*72e0*/  LOP3.LUT R7, R7, R8, RZ, 0xc0, !PT ;  /* 0x0000000807077212 */ /* 0x000fc400078ec0ff */
[----:B----4-:R-:W-:Y:S02]  /*72f0*/  F2FP.F16.F32.PACK_AB R8, R158, R167 ;  /* 0x000000a79e08723e */ /* 0x010fe400000000ff */
[C---:B------:R-:W-:Y:S02]  /*7300*/  PRMT R144, R9.reuse, 0x7610, R144 ;  /* 0x0000761009907816 */ /* 0x040fe40000000090 */
[----:B------:R-:W-:Y:S01]  /*7310*/  PRMT R143, R9, 0x7632, R143 ;  /* 0x00007632098f7816 */ /* 0x000fe2000000008f */
[C---:B------:R-:W-:Y:S01]  /*7320*/  HMMA.16816.F32 R24, R4.reuse, R20, RZ ;  /* 0x000000140418723c */ /* 0x040fe200000018ff */
[----:B------:R-:W-:Y:S02]  /*7330*/  F2FP.F16.F32.PACK_AB R9, R130, R155 ;  /* 0x0000009b8209723e */ /* 0x000fe400000000ff */
[C---:B------:R-:W-:Y:S02]  /*7340*/  PRMT R142, R8.reuse, 0x7610, R142 ;  /* 0x00007610088e7816 */ /* 0x040fe4000000008e */
[----:B------:R-:W-:Y:S01]  /*7350*/  PRMT R140, R8, 0x7632, R140 ;  /* 0x00007632088c7816 */ /* 0x000fe2000000008c */
[----:B------:R-:W-:Y:S01]  /*7360*/  HMMA.16816.F32 R16, R4, R40, RZ ;  /* 0x000000280410723c */ /* 0x000fe200000018ff */
[----:B------:R-:W-:-:S02]  /*7370*/  HSET2.LE.AND R8, R10, R0, PT ;  /* 0x000000000a087233 */ /* 0x000fc40003803000 */
[C---:B------:R-:W-:Y:S02]  /*7380*/  PRMT R145, R9.reuse, 0x7610, R145 ;  /* 0x0000761009917816 */ /* 0x040fe40000000091 */
[----:B------:R-:W-:Y:S01]  /*7390*/  PRMT R141, R9, 0x7632, R141 ;  /* 0x00007632098d7816 */ /* 0x000fe2000000008d */
[C---:B------:R-:W-:Y:S01]  /*73a0*/  HMMA.16816.F32 R20, R4.reuse, R22, RZ ;  /* 0x000000160414723c */ /* 0x040fe200000018ff */
[----:B------:R-:W-:Y:S02]  /*73b0*/  PRMT R2, R144, 0x5410, R143 ;  /* 0x0000541090027816 */ /* 0x000fe4000000008f */
[----:B------:R-:W-:Y:S02]  /*73c0*/  F2FP.F16.F32.PACK_AB R9, R166, R131 ;  /* 0x00000083a609723e */ /* 0x000fe400000000ff */
[----:B------:R-:W-:Y:S01]  /*73d0*/  LOP3.LUT R8, R8, R2, RZ, 0xc0, !PT ;  /* 0x0000000208087212 */ /* 0x000fe200078ec0ff */
[----:B------:R-:W-:Y:S01]  /*73e0*/  HMMA.16816.F32 R40, R4, R42, RZ ;  /* 0x0000002a0428723c */ /* 0x000fe200000018ff */
[----:B------:R-:W-:-:S02]  /*73f0*/  PRMT R139, R9, 0x7610, R139 ;  /* 0x00007610098b7816 */ /* 0x000fc4000000008b */
[----:B------:R-:W-:Y:S02]  /*7400*/  PRMT R138, R9, 0x7632, R138 ;  /* 0x00007632098a7816 */ /* 0x000fe4000000008a */
[--C-:B------:R-:W-:Y:S02]  /*7410*/  HSET2.LE.AND R2, R11, R0.reuse, PT ;  /* 0x000000000b027233 */ /* 0x100fe40003803000 */
[----:B------:R-:W-:Y:S02]  /*7420*/  PRMT R9, R145, 0x5410, R141 ;  /* 0x0000541091097816 */ /* 0x000fe4000000008d */
[----:B------:R-:W-:Y:S02]  /*7430*/  HSET2.LE.AND R10, R33, R0, PT ;  /* 0x00000000210a7233 */ /* 0x000fe40003803000 */
[----:B------:R-:W-:Y:S02]  /*7440*/  LOP3.LUT R9, R2, R9, RZ, 0xc0, !PT ;  /* 0x0000000902097212 */ /* 0x000fe400078ec0ff */
[----:B------:R-:W-:-:S02]  /*7450*/  PRMT R2, R142, 0x5410, R140 ;  /* 0x000054108e027816 */ /* 0x000fc4000000008c */
[----:B------:R-:W-:Y:S02]  /*7460*/  HSET2.LE.AND R11, R32, R0, PT ;  /* 0x00000000200b7233 */ /* 0x000fe40003803000 */
[----:B------:R-:W-:Y:S01]  /*7470*/  LOP3.LUT R10, R10, R2, RZ, 0xc0, !PT ;  /* 0x000000020a0a7212 */ /* 0x000fe200078ec0ff */
[----:B------:R-:W-:Y:S01]  /*7480*/  HMMA.16816.F32 R32, R4, R64, RZ ;  /* 0x000000400420723c */ /* 0x000fe200000018ff */
[----:B------:R-:W-:-:S04]  /*7490*/  PRMT R2, R139, 0x5410, R138 ;  /* 0x000054108b027816 */ /* 0x000fc8000000008a */
[----:B------:R-:W-:-:S07]  /*74a0*/  LOP3.LUT R11, R11, R2, RZ, 0xc0, !PT ;  /* 0x000000020b0b7212 */ /* 0x000fce00078ec0ff */
[C---:B------:R-:W-:Y:S06]  /*74b0*/  HMMA.16816.F32 R56, R8.reuse, R28, R24 ;  /* 0x0000001c0838723c */ /* 0x040fec0000001818 */
[C---:B------:R-:W-:Y:S06]  /*74c0*/  HMMA.16816.F32 R16, R8.reuse, R76, R16 ;  /* 0x0000004c0810723c */ /* 0x040fec0000001810 */
[----:B------:R-:W-:Y:S06]  /*74d0*/  HMMA.16816.F32 R248, R8, R30, R20 ;  /* 0x0000001e08f8723c */ /* 0x000fec0000001814 */
[C---:B------:R-:W-:Y:S01]  /*74e0*/  HMMA.16816.F32 R28, R4.reuse, R66, RZ ;  /* 0x00000042041c723c */ /* 0x040fe200000018ff */
[----:B------:R-:W-:Y:S05]  /*74f0*/  LDSM.16.MT88.4 R64, [R178+0x10000] ;  /* 0x01000000b240783b */ /* 0x000fea0000004200 */
[----:B------:R-:W-:Y:S01]  /*7500*/  IMAD.MOV.U32 R170, RZ, RZ, R57 ;  /* 0x000000ffffaa7224 */ /* 0x000fe200078e0039 */
[----:B------:R-:W-:Y:S01]  /*7510*/  HMMA.16816.F32 R24, R4, R52, RZ ;  /* 0x000000340418723c */ /* 0x000fe200000018ff */
[----:B------:R-:W-:-:S02]  /*7520*/  IMAD.MOV.U32 R169, RZ, RZ, R58 ;  /* 0x000000ffffa97224 */ /* 0x000fc400078e003a */
[----:B------:R-:W-:Y:S02]  /*7530*/  IMAD.MOV.U32 R168, RZ, RZ, R56 ;  /* 0x000000ffffa87224 */ /* 0x000fe400078e0038 */
[----:B------:R-:W-:Y:S01]  /*7540*/  IMAD.MOV.U32 R176, RZ, RZ, R59 ;  /* 0x000000ffffb07224 */ /* 0x000fe200078e003b */
[----:B------:R-:W-:Y:S01]  /*7550*/  HMMA.16816.F32 R20, R4, R54, RZ ;  /* 0x000000360414723c */ /* 0x000fe200000018ff */
[----:B------:R-:W2:Y:S01]  /*7560*/  LDSM.16.MT88.4 R56, [R180+0xe000] ;  /* 0x00e00000b438783b */ /* 0x000ea20000004200 */
[----:B------:R-:W-:Y:S02]  /*7570*/  IMAD.MOV.U32 R162, RZ, RZ, R19 ;  /* 0x000000ffffa27224 */ /* 0x000fe400078e0013 */
[----:B------:R-:W-:Y:S02]  /*7580*/  IMAD.MOV.U32 R161, RZ, RZ, R17 ;  /* 0x000000ffffa17224 */ /* 0x000fe400078e0011 */
[----:B------:R-:W-:Y:S01]  /*7590*/  IMAD.MOV.U32 R160, RZ, RZ, R18 ;  /* 0x000000ffffa07224 */ /* 0x000fe200078e0012 */
[----:B------:R-:W-:Y:S01]  /*75a0*/  HMMA.16816.F32 R232, R8, R60, R32 ;  /* 0x0000003c08e8723c */ /* 0x000fe20000001820 */
[----:B------:R-:W-:-:S05]  /*75b0*/  IMAD.MOV.U32 R2, RZ, RZ, R16 ;  /* 0x000000ffff027224 */ /* 0x000fca00078e0010 */
[----:B------:R-:W-:Y:S06]  /*75c0*/  HMMA.16816.F32 R16, R4, R80, RZ ;  /* 0x000000500410723c */ /* 0x000fec00000018ff */
[C---:B------:R-:W-:Y:S06]  /*75d0*/  HMMA.16816.F32 R224, R8.reuse, R62, R28 ;  /* 0x0000003e08e0723c */ /* 0x040fec000000181c */
[C---:B------:R-:W-:Y:S01]  /*75e0*/  HMMA.16816.F32 R240, R8.reuse, R78, R40 ;  /* 0x0000004e08f0723c */ /* 0x040fe20000001828 */
[----:B------:R-:W-:Y:S05]  /*75f0*/  LDSM.16.MT88.4 R76, [R177+0x10800] ;  /* 0x01080000b14c783b */ /* 0x000fea0000004200 */
[C---:B-1----:R-:W-:Y:S06]  /*7600*/  HMMA.16816.F32 R244, R8.reuse, R36, R24 ;  /* 0x0000002408f4723c */ /* 0x042fec0000001818 */
[----:B------:R-:W-:Y:S06]  /*7610*/  HMMA.16816.F32 R236, R8, R38, R20 ;  /* 0x0000002608ec723c */ /* 0x000fec0000001814 */
[C---:B------:R-:W-:Y:S06]  /*7620*/  HMMA.16816.F32 R52, R4.reuse, R82, RZ ;  /* 0x000000520434723c */ /* 0x040fec00000018ff */
[C---:B--2---:R-:W-:Y:S06]  /*7630*/  HMMA.16816.F32 R32, R4.reuse, R56, RZ ;  /* 0x000000380420723c */ /* 0x044fec00000018ff */
        /* <DEDUP_REMOVED lines=13> */
[----:B------:R-:W-:-:S02]  /*7710*/  IMAD.MOV.U32 R109, RZ, RZ, R170 ;  /* 0x000000ffff6d7224 */ /* 0x000fc400078e00aa */
[----:B------:R-:W-:-:S03]  /*7720*/  IMAD.MOV.U32 R108, RZ, RZ, R168 ;  /* 0x000000ffff6c7224 */ /* 0x000fc600078e00a8 */
[----:B------:R-:W-:Y:S01]  /*7730*/  HMMA.16816.F32 R112, R4, R114, RZ ;  /* 0x000000720470723c */ /* 0x000fe200000018ff */
[----:B------:R-:W1:Y:S01]  /*7740*/  LDSM.16.MT88.4 R4, [R178+0x10800] ;  /* 0x01080000b204783b */ /* 0x000e620000004200 */
[----:B------:R-:W-:Y:S02]  /*7750*/  IMAD.MOV.U32 R111, RZ, RZ, R169 ;  /* 0x000000ffff6f7224 */ /* 0x000fe400078e00a9 */
[----:B------:R-:W-:Y:S02]  /*7760*/  IMAD.MOV.U32 R110, RZ, RZ, R131 ;  /* 0x000000ffff6e7224 */ /* 0x000fe400078e0083 */
[C---:B------:R-:W-:Y:S06]  /*7770*/  HMMA.16816.F32 R88, R8.reuse, R86, R52 ;  /* 0x000000560858723c */ /* 0x040fec0000001834 */
        /* <DEDUP_REMOVED lines=8> */
[C---:B------:R-:W-:Y:S01]  /*7800*/  HMMA.16816.F32 R84, R8.reuse, R98, R28 ;  /* 0x000000620854723c */ /* 0x040fe2000000181c */
[----:B------:R-:W-:Y:S01]  /*7810*/  IMAD.MOV.U32 R93, RZ, RZ, R2 ;  /* 0x000000ffff5d7224 */ /* 0x000fe200078e0002 */
[----:B------:R-:W-:Y:S01]  /*7820*/  LOP3.LUT R2, R101, UR4, RZ, 0x3c, !PT ;  /* 0x0000000465027c12 */ /* 0x000fe2000f8e3cff */
[----:B------:R-:W-:Y:S01]  /*7830*/  IMAD.MOV.U32 R40, RZ, RZ, R128 ;  /* 0x000000ffff287224 */ /* 0x000fe200078e0080 */
[----:B------:R-:W-:Y:S01]  /*7840*/  LOP3.LUT R25, R49, UR21, R102, 0x96, !PT ;  /* 0x0000001531197c12 */ /* 0x000fe2000f8e9666 */
[----:B------:R-:W-:Y:S01]  /*7850*/  IMAD.MOV.U32 R55, RZ, RZ, R155 ;  /* 0x000000ffff377224 */ /* 0x000fe200078e009b */
[----:B------:R-:W-:Y:S01]  /*7860*/  HMMA.16816.F32 R156, R8, R94, R20 ;  /* 0x0000005e089c723c */ /* 0x000fe20000001814 */
[----:B------:R-:W2:Y:S01]  /*7870*/  LDSM.16.MT88.4 R20, [R180+0x10800] ;  /* 0x01080000b414783b */ /* 0x000ea20000004200 */
[----:B------:R-:W-:Y:S01]  /*7880*/  IMAD.MOV.U32 R98, RZ, RZ, R161 ;  /* 0x000000ffff627224 */ /* 0x000fe200078e00a1 */
[----:B------:R-:W-:Y:S01]  /*7890*/  LOP3.LUT R155, R14, 0xffff, RZ, 0xc0, !PT ;  /* 0x0000ffff0e9b7812 */ /* 0x000fe200078ec0ff */
[----:B------:R-:W-:-:S02]  /*78a0*/  IMAD.MOV.U32 R99, RZ, RZ, R160 ;  /* 0x000000ffff637224 */ /* 0x000fc400078e00a0 */
[----:B------:R-:W-:Y:S01]  /*78b0*/  HMMA.16816.F32 R128, R8, R106, R36 ;  /* 0x0000006a0880723c */ /* 0x000fe20000001824 */
[----:B------:R-:W-:Y:S01]  /*78c0*/  IMAD.MOV.U32 R92, RZ, RZ, R154 ;  /* 0x000000ffff5c7224 */ /* 0x000fe200078e009a */
[----:B------:R-:W-:-:S04]  /*78d0*/  SHF.R.U32.HI R154, RZ, 0x10, R14 ;  /* 0x00000010ff9a7819 */ /* 0x000fc8000001160e */
[C---:B-1----:R-:W-:Y:S01]  /*78e0*/  HMMA.16816.F32 R168, R8.reuse, R4, R56 ;  /* 0x0000000408a8723c */ /* 0x042fe20000001838 */
[----:B------:R-:W-:Y:S02]  /*78f0*/  IMAD.MOV.U32 R39, RZ, RZ, R167 ;  /* 0x000000ffff277224 */ /* 0x000fe400078e00a7 */
[----:B------:R-:W-:Y:S02]  /*7900*/  IMAD.MOV.U32 R38, RZ, RZ, R166 ;  /* 0x000000ffff267224 */ /* 0x000fe400078e00a6 */
[----:B------:R-:W-:Y:S01]  /*7910*/  IMAD.MOV.U32 R37, RZ, RZ, R165 ;  /* 0x000000ffff257224 */ /* 0x000fe200078e00a5 */
[----:B------:R-:W-:Y:S01]  /*7920*/  HMMA.16816.F32 R172, R8, R6, R60 ;  /* 0x0000000608ac723c */ /* 0x000fe2000000183c */
[----:B------:R-:W-:-:S04]  /*7930*/  IMAD.WIDE.U32 R4, R2, -0x326172a9, RZ ;  /* 0xcd9e8d5702047825 */ /* 0x000fc800078e00ff */
[----:B------:R-:W-:Y:S01]  /*7940*/  IMAD.MOV.U32 R36, RZ, RZ, R164 ;  /* 0x000000ffff247224 */ /* 0x000fe200078e00a4 */
[----:B------:R-:W-:Y:S01]  /*7950*/  LOP3.LUT R5, R5, UR37, R136, 0x96, !PT ;  /* 0x0000002505057c12 */ /* 0x000fe2000f8e9688 */
[C---:B------:R-:W-:Y:S01]  /*7960*/  HMMA.16816.F32 R104, R8.reuse, R96, R32 ;  /* 0x000000600868723c */ /* 0x040fe20000001820 */
[----:B------:R-:W-:Y:S01]  /*7970*/  LOP3.LUT R2, R51, UR36, R4, 0x96, !PT ;  /* 0x0000002433027c12 */ /* 0x000fe2000f8e9604 */
[----:B------:R-:W-:Y:S02]  /*7980*/  IMAD.MOV.U32 R56, RZ, RZ, R93 ;  /* 0x000000ffff387224 */ /* 0x000fe400078e005d */
[----:B------:R-:W-:Y:S02]  /*7990*/  IMAD.WIDE.U32 R4, R5, -0x2daee0ad, RZ ;  /* 0xd2511f5305047825 */ /* 0x000fe400078e00ff */
[----:B------:R-:W-:Y:S02]  /*79a0*/  HMMA.16816.F32 R164, R8, R78, R44 ;  /* 0x0000004e08a4723c */ /* 0x000fe4000000182c */
[----:B------:R-:W-:Y:S01]  /*79b0*/  IMAD.WIDE.U32 R6, R2, -0x2daee0ad, RZ ;  /* 0xd2511f5302067825 */ /* 0x000fe200078e00ff */
[----:B------:R-:W-:-:S03]  /*79c0*/  LOP3.LUT R2, R5, UR29, R68, 0x96, !PT ;  /* 0x0000001d05027c12 */ /* 0x000fc6000f8e9644 */
[----:B------:R-:W-:Y:S01]  /*79d0*/  IMAD.MOV.U32 R97, RZ, RZ, R163 ;  /* 0x000000ffff617224 */ /* 0x000fe200078e00a3 */
[----:B------:R-:W-:Y:S01]  /*79e0*/  LOP3.LUT R44, R15, UR9, R70, 0x96, !PT ;  /* 0x000000090f2c7c12 */ /* 0x000fe2000f8e9646 */
[----:B------:R-:W-:Y:S02]  /*79f0*/  IMAD.MOV.U32 R96, RZ, RZ, R162 ;  /* 0x000000ffff607224 */ /* 0x000fe400078e00a2 */
[C---:B------:R-:W-:Y:S01]  /*7a00*/  HMMA.16816.F32 R160, R8.reuse, R76, R16 ;  /* 0x0000004c08a0723c */ /* 0x040fe20000001810 */
[----:B------:R-:W-:Y:S02]  /*7a10*/  IMAD.MOV.U32 R79, RZ, RZ, R97 ;  /* 0x000000ffff4f7224 */ /* 0x000fe400078e0061 */
[----:B------:R-:W-:Y:S02]  /*7a20*/  IMAD.MOV.U32 R59, RZ, RZ, R96 ;  /* 0x000000ffff3b7224 */ /* 0x000fe400078e0060 */
[----:B------:R-:W-:Y:S01]  /*7a30*/  IMAD.MOV.U32 R62, RZ, RZ, R36 ;  /* 0x000000ffff3e7224 */ /* 0x000fe200078e0024 */
[----:B--2---:R-:W-:Y:S01]  /*7a40*/  HMMA.16816.F32 R208, R8, R20, R64 ;  /* 0x0000001408d0723c */ /* 0x004fe20000001840 */
[C-C-:B------:R-:W-:Y:S01]  /*7a50*/  LOP3.LUT R18, R7.reuse, UR25, R4.reuse, 0x96, !PT ;  /* 0x0000001907127c12 */ /* 0x140fe2000f8e9604 */
[----:B------:R-:W-:Y:S01]  /*7a60*/  IMAD.WIDE.U32 R16, R2, -0x326172a9, RZ ;  /* 0xcd9e8d5702107825 */ /* 0x000fe200078e00ff */
[----:B------:R-:W-:-:S03]  /*7a70*/  LOP3.LUT R2, R7, UR25, R4, 0x96, !PT ;  /* 0x0000001907027c12 */ /* 0x000fc6000f8e9604 */
[----:B------:R-:W-:Y:S01]  /*7a80*/  IMAD.WIDE.U32 R18, R18, -0x326172a9, RZ ;  /* 0xcd9e8d5712127825 */ /* 0x000fe200078e00ff */
[----:B------:R-:W-:Y:S01]  /*7a90*/  LOP3.LUT R20, R17, UR28, R50, 0x96, !PT ;  /* 0x0000001c11147c12 */ /* 0x000fe2000f8e9632 */
[----:B------:R-:W-:Y:S02]  /*7aa0*/  HMMA.16816.F32 R212, R8, R22, R72 ;  /* 0x0000001608d4723c */ /* 0x000fe40000001848 */
[----:B------:R-:W-:Y:S01]  /*7ab0*/  IMAD.MOV.U32 R65, RZ, RZ, R52 ;  /* 0x000000ffff417224 */ /* 0x000fe200078e0034 */
[----:B------:R-:W-:Y:S01]  /*7ac0*/  LOP3.LUT R17, R19, UR24, R16, 0x96, !PT ;  /* 0x0000001813117c12 */ /* 0x000fe2000f8e9610 */
[----:B------:R-:W-:Y:S01]  /*7ad0*/  IMAD.MOV.U32 R66, RZ, RZ, R40 ;  /* 0x000000ffff427224 */ /* 0x000fe200078e0028 */
[----:B------:R-:W-:Y:S01]  /*7ae0*/  LOP3.LUT R16, R5, UR29, R68, 0x96, !PT ;  /* 0x0000001d05107c12 */ /* 0x000fe2000f8e9644 */
[----:B------:R-:W-:-:S04]  /*7af0*/  IMAD.WIDE.U32 R4, R20, -0x2daee0ad, RZ ;  /* 0xd2511f5314047825 */ /* 0x000fc800078e00ff */
        /* <DEDUP_REMOVED lines=10> */
[----:B------:R-:W-:Y:S01]  /*7ba0*/  LOP3.LUT R21, R14, 0xff, RZ, 0xc0, !PT ;  /* 0x000000ff0e157812 */ /* 0x000fe200078ec0ff */
        /* <DEDUP_REMOVED lines=17> */
[----:B------:R-:W-:Y:S01]  /*7cc0*/  ISETP.LE.U32.AND P1, PT, R21, UR12, PT ;  /* 0x0000000c15007c0c */ /* 0x000fe2000bf23070 */
[----:B------:R-:W-:Y:S01]  /*7cd0*/  IMAD.WIDE.U32 R14, R6, -0x326172a9, RZ ;  /* 0xcd9e8d57060e7825 */ /* 0x000fe200078e00ff */
[----:B------:R-:W-:-:S02]  /*7ce0*/  ISETP.LE.U32.AND P4, PT, R23, UR12, PT ;  /* 0x0000000c17007c0c */ /* 0x000fc4000bf83070 */
[----:B------:R-:W-:Y:S01]  /*7cf0*/  ISETP.LE.U32.AND P2, PT, R18, UR12, PT ;  /* 0x0000000c12007c0c */ /* 0x000fe2000bf43070 */
        /* <DEDUP_REMOVED lines=14> */
[----:B------:R-:W-:Y:S01]  /*7de0*/  IMAD.MOV.U32 R68, RZ, RZ, R74 ;  /* 0x000000ffff447224 */ /* 0x000fe200078e004a */
[----:B------:R-:W-:Y:S01]  /*7df0*/  SHF.R.U32.HI R4, RZ, 0x8, R5 ;  /* 0x00000008ff047819 */ /* 0x000fe20000011605 */
[----:B------:R-:W-:Y:S01]  /*7e00*/  FFMA.FTZ R5, R126, UR8, -R13 ;  /* 0x000000087e057c23 */ /* 0x000fe2000801080d */
[----:B------:R-:W-:-:S02]  /*7e10*/  IMAD.MOV.U32 R69, RZ, RZ, R65 ;  /* 0x000000ffff457224 */ /* 0x000fc400078e0041 */
[----:B------:R-:W-:Y:S01]  /*7e20*/  PRMT R22, R17, 0x5410, R4 ;  /* 0x0000541011167816 */ /* 0x000fe20000000004 */
[----:B------:R2:W3:Y:S01]  /*7e30*/  MUFU.EX2 R77, R5 ;  /* 0x00000005004d7308 */ /* 0x0004e20000000800 */
[----:B------:R-:W-:Y:S01]  /*7e40*/  IMAD.MOV.U32 R72, RZ, RZ, R66 ;  /* 0x000000ffff487224 */ /* 0x000fe200078e0042 */
[----:B-1----:R-:W-:Y:S01]  /*7e50*/  LOP3.LUT R2, R15, 0xff, RZ, 0xc0, !PT ;  /* 0x000000ff0f027812 */ /* 0x002fe200078ec0ff */
[----:B------:R-:W-:Y:S01]  /*7e60*/  IMAD.MOV.U32 R73, RZ, RZ, R67 ;  /* 0x000000ffff497224 */ /* 0x000fe200078e0043 */
[C---:B------:R-:W-:Y:S01]  /*7e70*/  LOP3.LUT R15, R7.reuse, 0xff, RZ, 0xc0, !PT ;  /* 0x000000ff070f7812 */ /* 0x040fe200078ec0ff */
[----:B------:R-:W-:Y:S01]  /*7e80*/  IMAD.MOV.U32 R74, RZ, RZ, R61 ;  /* 0x000000ffff4a7224 */ /* 0x000fe200078e003d */
[----:B------:R-:W-:Y:S01]  /*7e90*/  PRMT R21, R2, 0x5410, R14 ;  /* 0x0000541002157816 */ /* 0x000fe2000000000e */
[----:B------:R-:W-:Y:S01]  /*7ea0*/  IMAD.MOV.U32 R65, RZ, RZ, R41 ;  /* 0x000000ffff417224 */ /* 0x000fe200078e0029 */
[----:B------:R-:W-:Y:S01]  /*7eb0*/  LOP3.LUT R2, R7, 0xffff, RZ, 0xc0, !PT ;  /* 0x0000ffff07027812 */ /* 0x000fe200078ec0ff */
[----:B------:R-:W-:Y:S01]  /*7ec0*/  IMAD.MOV.U32 R66, RZ, RZ, R42 ;  /* 0x000000ffff427224 */ /* 0x000fe200078e002a */
[----:B------:R-:W-:Y:S01]  /*7ed0*/  ISETP.LE.U32.AND P5, PT, R15, UR12, PT ;  /* 0x0000000c0f007c0c */ /* 0x000fe2000bfa3070 */
[----:B------:R-:W-:Y:S01]  /*7ee0*/  IMAD.MOV.U32 R67, RZ, RZ, R43 ;  /* 0x000000ffff437224 */ /* 0x000fe200078e002b */
[----:B------:R-:W-:Y:S01]  /*7ef0*/  SHF.R.U32.HI R14, RZ, 0x8, R2 ;  /* 0x00000008ff0e7819 */ /* 0x000fe20000011602 */
[----:B------:R-:W-:-:S02]  /*7f00*/  IMAD.MOV.U32 R61, RZ, RZ, R79 ;  /* 0x000000ffff3d7224 */ /* 0x000fc400078e004f */
[----:B------:R-:W-:Y:S01]  /*7f10*/  IMAD.MOV.U32 R51, RZ, RZ, R54 ;  /* 0x000000ffff337224 */ /* 0x000fe200078e0036 */
[----:B------:R-:W-:Y:S01]  /*7f20*/  LOP3.LUT R14, R14, 0xffff, RZ, 0xc0, !PT ;  /* 0x0000ffff0e0e7812 */ /* 0x000fe200078ec0ff */
[----:B--2---:R-:W-:-:S03]  /*7f30*/  IMAD.WIDE.U32 R4, R19, -0x2daee0ad, RZ ;  /* 0xd2511f5313047825 */ /* 0x004fc600078e00ff */
[----:B------:R-:W-:Y:S01]  /*7f40*/  ISETP.LE.U32.AND P6, PT, R14, UR12, PT ;  /* 0x0000000c0e007c0c */ /* 0x000fe2000bfc3070 */
[----:B------:R-:W-:Y:S01]  /*7f50*/  IMAD.MOV.U32 R79, RZ, RZ, R55 ;  /* 0x000000ffff4f7224 */ /* 0x000fe200078e0037 */
[----:B------:R-:W-:Y:S02]  /*7f60*/  LOP3.LUT R2, R5, UR21, R16, 0x96, !PT ;  /* 0x0000001505027c12 */ /* 0x000fe4000f8e9610 */
[C---:B------:R-:W-:Y:S01]  /*7f70*/  LOP3.LUT R15, R4.reuse, 0xffff, RZ, 0xc0, !PT ;  /* 0x0000ffff040f7812 */ /* 0x040fe200078ec0ff */
[----:B------:R-:W-:Y:S01]  /*7f80*/  FFMA.FTZ R5, R135, UR8, -R12 ;  /* 0x0000000887057c23 */ /* 0x000fe2000801080c */
[----:B------:R-:W-:Y:S02]  /*7f90*/  LOP3.LUT R19, R4, 0xff, RZ, 0xc0, !PT ;  /* 0x000000ff04137812 */ /* 0x000fe400078ec0ff */
[--C-:B------:R-:W-:Y:S01]  /*7fa0*/  SHF.R.U32.HI R16, RZ, 0x10, R4.reuse ;  /* 0x00000010ff107819 */ /* 0x100fe20000011604 */
[----:B------:R1:W-:Y:S01]  /*7fb0*/  MUFU.EX2 R70, R5 ;  /* 0x0000000500467308 */ /* 0x0003e20000000800 */
[----:B------:R-:W-:-:S02]  /*7fc0*/  SHF.R.U32.HI R17, RZ, 0x18, R4 ;  /* 0x00000018ff117819 */ /* 0x000fc40000011604 */
[----:B---3--:R-:W-:-:S04]  /*7fd0*/  F2FP.F16.F32.PACK_AB R4, R77, R78 ;  /* 0x0000004e4d04723e */ /* 0x008fc800000000ff */
[C---:B------:R-:W-:Y:S02]  /*7fe0*/  PRMT R137, R4.reuse, 0x7610, R137 ;  /* 0x0000761004897816 */ /* 0x040fe40000000089 */
[----:B------:R-:W-:Y:S02]  /*7ff0*/  PRMT R136, R4, 0x7632, R136 ;  /* 0x0000763204887816 */ /* 0x000fe40000000088 */
[----:B------:R-:W-:Y:S01]  /*8000*/  SHF.R.U32.HI R4, RZ, 0x18, R7 ;  /* 0x00000018ff047819 */ /* 0x000fe20000011607 */
[----:B------:R-:W-:Y:S01]  /*8010*/  @!P5 HADD2 R126, -R137.H0_H0, -RZ.H0_H0 ;  /* 0xa00000ff897ed230 */ /* 0x000fe20000000900 */
[----:B------:R-:W-:Y:S01]  /*8020*/  PRMT R23, R137, 0x5410, R136 ;  /* 0x0000541089177816 */ /* 0x000fe20000000088 */
[----:B------:R-:W-:-:S03]  /*8030*/  @!P6 HADD2 R127, -R136.H0_H0, -RZ.H0_H0 ;  /* 0xa00000ff887fe230 */ /* 0x000fc60000000900 */
[----:B------:R-:W-:Y:S02]  /*8040*/  @!P5 PRMT R137, R126, 0x5410, RZ ;  /* 0x000054107e89d816 */ /* 0x000fe400000000ff */
[----:B------:R-:W-:Y:S02]  /*8050*/  ISETP.LE.U32.AND P5, PT, R4, UR12, PT ;  /* 0x0000000c04007c0c */ /* 0x000fe4000bfa3070 */
[----:B------:R-:W-:Y:S01]  /*8060*/  SHF.R.U32.HI R4, RZ, 0x10, R7 ;  /* 0x00000010ff047819 */ /* 0x000fe20000011607 */
[----:B------:R-:W-:Y:S01]  /*8070*/  FFMA.FTZ R7, R121, UR8, -R12 ;  /* 0x0000000879077c23 */ /* 0x000fe2000801080c */
[----:B------:R-:W-:Y:S02]  /*8080*/  @!P6 PRMT R136, R127, 0x5410, RZ ;  /* 0x000054107f88e816 */ /* 0x000fe400000000ff */
[----:B------:R-:W-:Y:S01]  /*8090*/  LOP3.LUT R4, R4, 0xff, RZ, 0xc0, !PT ;  /* 0x000000ff04047812 */ /* 0x000fe200078ec0ff */
[----:B------:R2:W3:Y:S03]  /*80a0*/  MUFU.EX2 R121, R7 ;  /* 0x0000000700797308 */ /* 0x0004e60000000800 */
[----:B------:R-:W-:-:S02]  /*80b0*/  ISETP.LE.U32.AND P6, PT, R4, UR12, PT ;  /* 0x0000000c04007c0c */ /* 0x000fc4000bfc3070 */
[----:B------:R-:W-:-:S04]  /*80c0*/  LOP3.LUT R4, R6, 0xffff, RZ, 0xc0, !PT ;  /* 0x0000ffff06047812 */ /* 0x000fc800078ec0ff */
[----:B-1----:R-:W-:Y:S02]  /*80d0*/  SHF.R.U32.HI R5, RZ, 0x8, R4 ;  /* 0x00000008ff057819 */ /* 0x002fe40000011604 */
[----:B------:R-:W-:-:S04]  /*80e0*/  LOP3.LUT R4, R6, 0xff, RZ, 0xc0, !PT ;  /* 0x000000ff06047812 */ /* 0x000fc800078ec0ff */
[----:B------:R-:W-:Y:S01]  /*80f0*/  PRMT R20, R4, 0x5410, R5 ;  /* 0x0000541004147816 */ /* 0x000fe20000000005 */
[----:B------:R-:W-:Y:S01]  /*8100*/  FFMA.FTZ R4, R123, UR8, -R12 ;  /* 0x000000087b047c23 */ /* 0x000fe2000801080c */
[----:B------:R-:W-:Y:S01]  /*8110*/  SHF.R.U32.HI R5, RZ, 0x10, R6 ;  /* 0x00000010ff057819 */ /* 0x000fe20000011606 */
[----:B------:R-:W-:Y:S01]  /*8120*/  IMAD.MOV.U32 R123, RZ, RZ, R92 ;  /* 0x000000ffff7b7224 */ /* 0x000fe200078e005c */
[----:B------:R-:W-:Y:S01]  /*8130*/  SHF.R.U32.HI R6, RZ, 0x18, R6 ;  /* 0x00000018ff067819 */ /* 0x000fe20000011606 */
[----:B------:R1:W-:Y:S01]  /*8140*/  MUFU.EX2 R92, R4 ;  /* 0x00000004005c7308 */ /* 0x0003e20000000800 */
[----:B--2---:R-:W-:Y:S02]  /*8150*/  HSET2.LE.AND R7, R21, R0, PT ;  /* 0x0000000015077233 */ /* 0x004fe40003803000 */
[----:B-1----:R-:W-:Y:S01]  /*8160*/  LOP3.LUT R4, R5, 0xff, RZ, 0xc0, !PT ;  /* 0x000000ff05047812 */ /* 0x002fe200078ec0ff */
[----:B------:R-:W-:-:S03]  /*8170*/  FFMA.FTZ R5, R120, UR8, -R12 ;  /* 0x0000000878057c23 */ /* 0x000fc6000801080c */
[----:B------:R-:W-:Y:S01]  /*8180*/  PRMT R18, R4, 0x5410, R6 ;  /* 0x0000541004127816 */ /* 0x000fe20000000006 */
[----:B------:R1:W2:Y:S01]  /*8190*/  MUFU.EX2 R52, R5 ;  /* 0x0000000500347308 */ /* 0x0002a20000000800 */
[----:B------:R-:W-:Y:S01]  /*81a0*/  LOP3.LUT R4, R16, 0xff, RZ, 0xc0, !PT ;  /* 0x000000ff10047812 */ /* 0x000fe200078ec0ff */
[----:B------:R-:W-:-:S03]  /*81b0*/  FFMA.FTZ R6, R116, UR8, -R12 ;  /* 0x0000000874067c23 */ /* 0x000fc6000801080c */
[----:B------:R-:W-:Y:S02]  /*81c0*/  PRMT R17, R4, 0x5410, R17 ;  /* 0x0000541004117816 */ /* 0x000fe40000000011 */
[----:B------:R-:W-:Y:S01]  /*81d0*/  LOP3.LUT R4, R2, 0xffff, RZ, 0xc0, !PT ;  /* 0x0000ffff02047812 */ /* 0x000fe200078ec0ff */
[----:B------:R4:W-:Y:S02]  /*81e0*/  MUFU.EX2 R94, R6 ;  /* 0x00000006005e7308 */ /* 0x0009e40000000800 */
[----:B------:R-:W-:Y:S02]  /*81f0*/  HSET2.LE.AND R17, R17, R0, PT ;  /* 0x0000000011117233 */ /* 0x000fe40003803000 */
[----:B-1----:R-:W-:-:S04]  /*8200*/  SHF.R.U32.HI R5, RZ, 0x8, R15 ;  /* 0x00000008ff057819 */ /* 0x002fc8000001160f */
[----:B------:R-:W-:Y:S01]  /*8210*/  PRMT R16, R19, 0x5410, R5 ;  /* 0x0000541013107816 */ /* 0x000fe20000000005 */
[--C-:B------:R-:W-:Y:S01]  /*8220*/  FFMA.FTZ R5, R117, UR8, -R12.reuse ;  /* 0x0000000875057c23 */ /* 0x100fe2000801080c */
[----:B----4-:R-:W-:-:S03]  /*8230*/  FFMA.FTZ R6, R118, UR8, -R12 ;  /* 0x0000000876067c23 */ /* 0x010fc6000801080c */
[----:B------:R1:W-:Y:S01]  /*8240*/  MUFU.EX2 R93, R5 ;  /* 0x00000005005d7308 */ /* 0x0003e20000000800 */
[----:B------:R-:W-:-:S07]  /*8250*/  HSET2.LE.AND R16, R16, R0, PT ;  /* 0x0000000010107233 */ /* 0x000fce0003803000 */
[----:B------:R4:W-:Y:S01]  /*8260*/  MUFU.EX2 R64, R6 ;  /* 0x0000000600407308 */ /* 0x0009e20000000800 */
[----:B-1----:R-:W-:Y:S02]  /*8270*/  SHF.R.U32.HI R5, RZ, 0x8, R4 ;  /* 0x00000008ff057819 */ /* 0x002fe40000011604 */
[----:B------:R-:W-:-:S04]  /*8280*/  LOP3.LUT R4, R2, 0xff, RZ, 0xc0, !PT ;  /* 0x000000ff02047812 */ /* 0x000fc800078ec0ff */
[----:B------:R-:W-:Y:S01]  /*8290*/  PRMT R14, R4, 0x5410, R5 ;  /* 0x00005410040e7816 */ /* 0x000fe20000000005 */
[--C-:B------:R-:W-:Y:S01]  /*82a0*/  FFMA.FTZ R4, R132, UR8, -R13.reuse ;  /* 0x0000000884047c23 */ /* 0x100fe2000801080d */
[--C-:B------:R-:W-:Y:S02]  /*82b0*/  SHF.R.U32.HI R5, RZ, 0x10, R2.reuse ;  /* 0x00000010ff057819 */ /* 0x100fe40000011602 */
[--C-:B----4-:R-:W-:Y:S01]  /*82c0*/  HSET2.LE.AND R6, R22, R0.reuse, PT ;  /* 0x0000000016067233 */ /* 0x110fe20003803000 */
[----:B------:R1:W-:Y:S01]  /*82d0*/  MUFU.EX2 R95, R4 ;  /* 0x00000004005f7308 */ /* 0x0003e20000000800 */
[----:B------:R-:W-:Y:S02]  /*82e0*/  HSET2.LE.AND R14, R14, R0, PT ;  /* 0x000000000e0e7233 */ /* 0x000fe40003803000 */
[----:B-1----:R-:W-:Y:S02]  /*82f0*/  SHF.R.U32.HI R4, RZ, 0x18, R2 ;  /* 0x00000018ff047819 */ /* 0x002fe40000011602 */
[----:B------:R-:W-:Y:S01]  /*8300*/  LOP3.LUT R2, R5, 0xff, RZ, 0xc0, !PT ;  /* 0x000000ff05027812 */ /* 0x000fe200078ec0ff */
[----:B------:R-:W-:-:S03]  /*8310*/  FFMA.FTZ R5, R134, UR8, -R13 ;  /* 0x0000000886057c23 */ /* 0x000fc6000801080d */
[----:B------:R-:W-:Y:S01]  /*8320*/  PRMT R15, R2, 0x5410, R4 ;  /* 0x00005410020f7816 */ /* 0x000fe20000000004 */
[----:B------:R-:W-:Y:S01]  /*8330*/  FFMA.FTZ R4, R133, UR8, -R13 ;  /* 0x0000000885047c23 */ /* 0x000fe2000801080d */
[----:B------:R1:W4:Y:S01]  /*8340*/  MUFU.EX2 R76, R5 ;  /* 0x00000005004c7308 */ /* 0x0003220000000800 */
[----:B------:R-:W-:-:S07]  /*8350*/  HSET2.LE.AND R2, R20, R0, PT ;  /* 0x0000000014027233 */ /* 0x000fce0003803000 */
[----:B------:R3:W-:Y:S01]  /*8360*/  MUFU.EX2 R53, R4 ;  /* 0x0000000400357308 */ /* 0x0007e20000000800 */
[--C-:B-1----:R-:W-:Y:S02]  /*8370*/  HSET2.LE.AND R5, R18, R0.reuse, PT ;  /* 0x0000000012057233 */ /* 0x102fe40003803000 */
[----:B------:R-:W-:Y:S01]  /*8380*/  HSET2.LE.AND R0, R15, R0, PT ;  /* 0x000000000f007233 */ /* 0x000fe20003803000 */
[----:B------:R-:W-:Y:S01]  /*8390*/  FFMA.FTZ R15, R119, UR8, -R12 ;  /* 0x00000008770f7c23 */ /* 0x000fe2000801080c */
[----:B------:R-:W-:-:S03]  /*83a0*/  FFMA.FTZ R12, R125, UR8, -R13 ;  /* 0x000000087d0c7c23 */ /* 0x000fc6000801080d */
[----:B------:R-:W-:Y:S01]  /*83b0*/  MUFU.EX2 R60, R15 ;  /* 0x0000000f003c7308 */ /* 0x000fe20000000800 */
[--C-:B---3--:R-:W-:Y:S01]  /*83c0*/  FFMA.FTZ R4, R122, UR8, -R13.reuse ;  /* 0x000000087a047c23 */ /* 0x108fe2000801080d */
[----:B------:R-:W-:-:S06]  /*83d0*/  FFMA.FTZ R13, R124, UR8, -R13 ;  /* 0x000000087c0d7c23 */ /* 0x000fcc000801080d */
[----:B------:R1:W3:Y:S08]  /*83e0*/  MUFU.EX2 R40, R4 ;  /* 0x0000000400287308 */ /* 0x0002f00000000800 */
[----:B------:R2:W-:Y:S08]  /*83f0*/  MUFU.EX2 R75, R12 ;  /* 0x0000000c004b7308 */ /* 0x0005f00000000800 */
[----:B------:R-:W3:Y:S01]  /*8400*/  MUFU.EX2 R176, R13 ;  /* 0x0000000d00b07308 */ /* 0x000ee20000000800 */
[----:B-1----:R-:W-:-:S04]  /*8410*/  F2FP.F16.F32.PACK_AB R4, R121, R70 ;  /* 0x000000467904723e */ /* 0x002fc800000000ff */
[C---:B------:R-:W-:Y:S02]  /*8420*/  PRMT R103, R4.reuse, 0x7632, R103 ;  /* 0x0000763204677816 */ /* 0x040fe40000000067 */
[----:B------:R-:W-:Y:S02]  /*8430*/  PRMT R102, R4, 0x7610, R102 ;  /* 0x0000761004667816 */ /* 0x000fe40000000066 */
[----:B------:R-:W-:Y:S02]  /*8440*/  LOP3.LUT R4, R2, R23, RZ, 0xc0, !PT ;  /* 0x0000001702047212 */ /* 0x000fe400078ec0ff */
[----:B------:R-:W-:Y:S02]  /*8450*/  PRMT R2, R102, 0x5410, R103 ;  /* 0x0000541066027816 */ /* 0x000fe40000000067 */
[----:B--2---:R-:W-:Y:S02]  /*8460*/  F2FP.F16.F32.PACK_AB R12, R52, R92 ;  /* 0x0000005c340c723e */ /* 0x004fe400000000ff */
[----:B------:R-:W-:-:S02]  /*8470*/  LOP3.LUT R5, R5, R2, RZ, 0xc0, !PT ;  /* 0x0000000205057212 */ /* 0x000fc400078ec0ff */
[----:B----4-:R-:W-:Y:S02]  /*8480*/  F2FP.F16.F32.PACK_AB R2, R76, R95 ;  /* 0x0000005f4c02723e */ /* 0x010fe400000000ff */
[----:B------:R-:W-:Y:S02]  /*8490*/  PRMT R34, R12, 0x7632, R34 ;  /* 0x000076320c227816 */ /* 0x000fe40000000022 */
[C---:B------:R-:W-:Y:S02]  /*84a0*/  PRMT R101, R2.reuse, 0x7610, R101 ;  /* 0x0000761002657816 */ /* 0x040fe40000000065 */
[----:B------:R-:W-:Y:S02]  /*84b0*/  PRMT R35, R2, 0x7632, R35 ;  /* 0x0000763202237816 */ /* 0x000fe40000000023 */
[----:B---3--:R-:W-:Y:S02]  /*84c0*/  F2FP.F16.F32.PACK_AB R2, R40, R53 ;  /* 0x000000352802723e */ /* 0x008fe400000000ff */
[----:B------:R-:W-:-:S02]  /*84d0*/  PRMT R33, R12, 0x7610, R33 ;  /* 0x000076100c217816 */ /* 0x000fc40000000021 */
[C---:B------:R-:W-:Y:S02]  /*84e0*/  PRMT R32, R2.reuse, 0x7610, R32 ;  /* 0x0000761002207816 */ /* 0x040fe40000000020 */
[----:B------:R-:W-:Y:S02]  /*84f0*/  PRMT R31, R2, 0x7632, R31 ;  /* 0x00007632021f7816 */ /* 0x000fe4000000001f */
[----:B------:R-:W-:Y:S02]  /*8500*/  PRMT R2, R101, 0x5410, R35 ;  /* 0x0000541065027816 */ /* 0x000fe40000000023 */
[----:B------:R-:W-:Y:S02]  /*8510*/  F2FP.F16.F32.PACK_AB R12, R176, R75 ;  /* 0x0000004bb00c723e */ /* 0x000fe400000000ff */
[----:B------:R-:W-:Y:S02]  /*8520*/  LOP3.LUT R6, R6, R2, RZ, 0xc0, !PT ;  /* 0x0000000206067212 */ /* 0x000fe400078ec0ff */
[----:B------:R-:W-:-:S02]  /*8530*/  PRMT R2, R33, 0x5410, R34 ;  /* 0x0000541021027816 */ /* 0x000fc40000000022 */
[----:B------:R-:W-:Y:S02]  /*8540*/  PRMT R28, R12, 0x7610, R28 ;  /* 0x000076100c1c7816 */ /* 0x000fe4000000001c */
[----:B------:R-:W-:Y:S02]  /*8550*/  LOP3.LUT R7, R7, R2, RZ, 0xc0, !PT ;  /* 0x0000000207077212 */ /* 0x000fe400078ec0ff */
[----:B------:R-:W-:Y:S02]  /*8560*/  PRMT R2, R32, 0x5410, R31 ;  /* 0x0000541020027816 */ /* 0x000fe4000000001f */
[----:B------:R-:W-:Y:S02]  /*8570*/  PRMT R27, R12, 0x7632, R27 ;  /* 0x000076320c1b7816 */ /* 0x000fe4000000001b */
[----:B------:R-:W-:Y:S02]  /*8580*/  LOP3.LUT R96, R14, R2, RZ, 0xc0, !PT ;  /* 0x000000020e607212 */ /* 0x000fe400078ec0ff */
[----:B------:R-:W1:Y:S01]  /*8590*/  LDSM.16.MT88.4 R12, [R179+0x10800] ;  /* 0x01080000b30c783b */ /* 0x000e620000004200 */
[----:B------:R-:W-:-:S04]  /*85a0*/  F2FP.F16.F32.PACK_AB R2, R93, R94 ;  /* 0x0000005e5d02723e */ /* 0x000fc800000000ff */
[C---:B------:R-:W-:Y:S02]  /*85b0*/  PRMT R30, R2.reuse, 0x7632, R30 ;  /* 0x00007632021e7816 */ /* 0x040fe4000000001e */
[----:B------:R-:W-:Y:S02]  /*85c0*/  PRMT R29, R2, 0x7610, R29 ;  /* 0x00007610021d7816 */ /* 0x000fe4000000001d */
[----:B------:R-:W-:-:S04]  /*85d0*/  F2FP.F16.F32.PACK_AB R2, R60, R64 ;  /* 0x000000403c02723e */ /* 0x000fc800000000ff */
[C---:B------:R-:W-:Y:S02]  /*85e0*/  PRMT R26, R2.reuse, 0x7610, R26 ;  /* 0x00007610021a7816 */ /* 0x040fe4000000001a */
[----:B------:R-:W-:Y:S02]  /*85f0*/  PRMT R24, R2, 0x7632, R24 ;  /* 0x0000763202187816 */ /* 0x000fe40000000018 */
[----:B------:R-:W-:-:S04]  /*8600*/  PRMT R2, R29, 0x5410, R30 ;  /* 0x000054101d027816 */ /* 0x000fc8000000001e */
[----:B------:R-:W-:Y:S02]  /*8610*/  LOP3.LUT R97, R0, R2, RZ, 0xc0, !PT ;  /* 0x0000000200617212 */ /* 0x000fe400078ec0ff */
[----:B------:R2:W3:Y:S01]  /*8620*/  LDL.LU.S16 R2, [R1+0x20] ;  /* 0x0000200001027983 */ /* 0x0004e20000300600 */
[----:B------:R-:W-:-:S04]  /*8630*/  PRMT R0, R28, 0x5410, R27 ;  /* 0x000054101c007816 */ /* 0x000fc8000000001b */
[----:B------:R-:W-:Y:S02]  /*8640*/  LOP3.LUT R98, R16, R0, RZ, 0xc0, !PT ;  /* 0x0000000010627212 */ /* 0x000fe400078ec0ff */
[----:B------:R-:W-:-:S04]  /*8650*/  PRMT R0, R26, 0x5410, R24 ;  /* 0x000054101a007816 */ /* 0x000fc80000000018 */
[----:B------:R-:W-:Y:S01]  /*8660*/  LOP3.LUT R99, R17, R0, RZ, 0xc0, !PT ;  /* 0x0000000011637212 */ /* 0x000fe200078ec0ff */
[C---:B-1----:R-:W-:Y:S06]  /*8670*/  HMMA.16816.F32 R36, R8.reuse, R12, R80 ;  /* 0x0000000c0824723c */ /* 0x042fec0000001850 */
[----:B------:R-:W-:Y:S01]  /*8680*/  HMMA.16816.F32 R20, R8, R14, R112 ;  /* 0x0000000e0814723c */ /* 0x000fe20000001870 */
[----:B------:R-:W1:Y:S01]  /*8690*/  LDSM.16.MT88.4 R8, [R177+0xd000] ;  /* 0x00d00000b108783b */ /* 0x000e620000004200 */
[----:B------:R-:W-:Y:S02]  /*86a0*/  IMAD.MOV.U32 R80, RZ, RZ, R70 ;  /* 0x000000ffff507224 */ /* 0x000fe400078e0046 */
[----:B------:R-:W-:Y:S01]  /*86b0*/  IMAD.MOV.U32 R81, RZ, RZ, R71 ;  /* 0x000000ffff517224 */ /* 0x000fe200078e0047 */
[----:B------:R-:W4:Y:S01]  /*86c0*/  LDSM.16.MT88.4 R12, [R178+0xd000] ;  /* 0x00d00000b20c783b */ /* 0x000f220000004200 */
[----:B------:R-:W-:-:S02]  /*86d0*/  IMAD.MOV.U32 R82, RZ, RZ, R68 ;  /* 0x000000ffff527224 */ /* 0x000fc400078e0044 */
[----:B---3--:R-:W-:Y:S01]  /*86e0*/  @!P6 HADD2 R2, -R102.H0_H0, -RZ.H0_H0 ;  /* 0xa00000ff6602e230 */ /* 0x008fe20000000900 */
[C---:B-1----:R-:W-:Y:S01]  /*86f0*/  HMMA.16816.F32 R108, R4.reuse, R8, R108 ;  /* 0x00000008046c723c */ /* 0x042fe2000000186c */
[----:B------:R-:W-:Y:S01]  /*8700*/  SHF.R.U32.HI R0, RZ, 0x8, R45 ;  /* 0x00000008ff007819 */ /* 0x000fe2000001162d */
[----:B------:R-:W-:Y:S01]  /*8710*/  @!P5 HADD2 R252, -R103.H0_H0, -RZ.H0_H0 ;  /* 0xa00000ff67fcd230 */ /* 0x000fe20000000900 */
[----:B------:R-:W-:Y:S01]  /*8720*/  LDSM.16.MT88.4 R112, [R178+0xd800] ;  /* 0x00d80000b270783b */ /* 0x000fe20000004200 */
[----:B------:R-:W-:Y:S01]  /*8730*/  USHF.L.U32 UR4, UR20, 0x3, URZ ;  /* 0x0000000314047899 */ /* 0x000fe2000800063f */
[----:B------:R-:W-:Y:S01]  /*8740*/  IMAD.MOV.U32 R83, RZ, RZ, R121 ;  /* 0x000000ffff537224 */ /* 0x000fe200078e0079 */
[C---:B------:R-:W-:Y:S01]  /*8750*/  HMMA.16816.F32 R16, R4.reuse, R10, R248 ;  /* 0x0000000a0410723c */ /* 0x040fe200000018f8 */
[----:B------:R-:W1:Y:S05]  /*8760*/  LDSM.16.MT88.4 R8, [R180+0xd000] ;  /* 0x00d00000b408783b */ /* 0x000e6a0000004200 */
[----:B----4-:R-:W-:Y:S01]  /*8770*/  HMMA.16816.F32 R116, R4, R12, R56 ;  /* 0x0000000c0474723c */ /* 0x010fe20000001838 */
[----:B------:R-:W-:-:S02]  /*8780*/  IMAD.MOV.U32 R248, RZ, RZ, R40 ;  /* 0x000000fffff87224 */ /* 0x000fc400078e0028 */
[----:B------:R-:W-:Y:S02]  /*8790*/  IMAD.MOV.U32 R251, RZ, RZ, R60 ;  /* 0x000000fffffb7224 */ /* 0x000fe400078e003c */
[----:B------:R-:W-:Y:S01]  /*87a0*/  IMAD.MOV.U32 R249, RZ, RZ, R64 ;  /* 0x000000fffff97224 */ /* 0x000fe200078e0040 */
[----:B------:R-:W-:Y:S01]  /*87b0*/  HMMA.16816.F32 R40, R4, R14, R240 ;  /* 0x0000000e0428723c */ /* 0x000fe200000018f0 */
[----:B------:R-:W3:Y:S01]  /*87c0*/  LDSM.16.MT88.4 R12, [R179+0xd000] ;  /* 0x00d00000b30c783b */ /* 0x000ee20000004200 */
[----:B------:R-:W-:-:S05]  /*87d0*/  IMAD.MOV.U32 R250, RZ, RZ, R75 ;  /* 0x000000fffffa7224 */ /* 0x000fca00078e004b */
[----:B------:R-:W-:Y:S02]  /*87e0*/  IMAD.MOV.U32 R242, RZ, RZ, R53 ;  /* 0x000000fffff27224 */ /* 0x000fe400078e0035 */
[----:B------:R-:W-:Y:S02]  /*87f0*/  IMAD.MOV.U32 R240, RZ, RZ, R76 ;  /* 0x000000fffff07224 */ /* 0x000fe400078e004c */
[----:B------:R-:W-:Y:S02]  /*8800*/  IMAD.MOV.U32 R241, RZ, RZ, R94 ;  /* 0x000000fffff17224 */ /* 0x000fe400078e005e */
[----:B------:R-:W-:Y:S01]  /*8810*/  IMAD.MOV.U32 R243, RZ, RZ, R93 ;  /* 0x000000fffff37224 */ /* 0x000fe200078e005d */
[----:B-1----:R-:W-:Y:S07]  /*8820*/  HMMA.16816.F32 R124, R4, R8, R232 ;  /* 0x00000008047c723c */ /* 0x002fee00000018e8 */
[----:B------:R-:W-:-:S02]  /*8830*/  IMAD.MOV.U32 R235, RZ, RZ, R52 ;  /* 0x000000ffffeb7224 */ /* 0x000fc400078e0034 */
[C---:B------:R-:W-:Y:S01]  /*8840*/  HMMA.16816.F32 R52, R4.reuse, R10, R224 ;  /* 0x0000000a0434723c */ /* 0x040fe200000018e0 */
[----:B------:R-:W1:Y:S01]  /*8850*/  LDSM.16.MT88.4 R8, [R177+0xf000] ;  /* 0x00f00000b108783b */ /* 0x000e620000004200 */
[----:B------:R-:W-:Y:S02]  /*8860*/  IMAD.MOV.U32 R232, RZ, RZ, R77 ;  /* 0x000000ffffe87224 */ /* 0x000fe400078e004d */
[----:B------:R-:W-:Y:S02]  /*8870*/  IMAD.MOV.U32 R234, RZ, RZ, R95 ;  /* 0x000000ffffea7224 */ /* 0x000fe400078e005f */
[C---:B---3--:R-:W-:Y:S01]  /*8880*/  HMMA.16816.F32 R132, R4.reuse, R12, R244 ;  /* 0x0000000c0484723c */ /* 0x048fe200000018f4 */
[----:B------:R-:W-:Y:S02]  /*8890*/  IMAD.MOV.U32 R224, RZ, RZ, R66 ;  /* 0x000000ffffe07224 */ /* 0x000fe400078e0042 */
[----:B------:R-:W-:Y:S02]  /*88a0*/  IMAD.MOV.U32 R227, RZ, RZ, R78 ;  /* 0x000000ffffe37224 */ /* 0x000fe400078e004e */
[----:B------:R-:W-:Y:S01]  /*88b0*/  IMAD.MOV.U32 R226, RZ, RZ, R73 ;  /* 0x000000ffffe27224 */ /* 0x000fe200078e0049 */
[----:B------:R-:W-:Y:S01]  /*88c0*/  HMMA.16816.F32 R56, R4, R14, R236 ;  /* 0x0000000e0438723c */ /* 0x000fe200000018ec */
[----:B------:R-:W-:Y:S01]  /*88d0*/  IMAD.MOV.U32 R244, RZ, RZ, R62 ;  /* 0x000000fffff47224 */ /* 0x000fe200078e003e */
[----:B------:R-:W3:Y:S01]  /*88e0*/  LDSM.16.MT88.4 R12, [R178+0xf000] ;  /* 0x00f00000b20c783b */ /* 0x000ee20000004200 */
        /* <DEDUP_REMOVED lines=8> */
[----:B------:R-:W-:Y:S02]  /*8970*/  LOP3.LUT R0, R0, 0xffff, RZ, 0xc0, !PT ;  /* 0x0000ffff00007812 */ /* 0x000fe400078ec0ff */
[----:B------:R-:W-:Y:S01]  /*8980*/  @!P5 PRMT R103, R252, 0x5410, RZ ;  /* 0x00005410fc67d816 */ /* 0x000fe200000000ff */
[----:B------:R-:W-:Y:S01]  /*8990*/  HMMA.16816.F32 R116, R96, R112, R116 ;  /* 0x000000706074723c */ /* 0x000fe20000001874 */
[----:B------:R-:W-:-:S05]  /*89a0*/  IMAD.MOV.U32 R236, RZ, RZ, R123 ;  /* 0x000000ffffec7224 */ /* 0x000fca00078e007b */
[C---:B-1----:R-:W-:Y:S06]  /*89b0*/  HMMA.16816.F32 R60, R4.reuse, R8, R228 ;  /* 0x00000008043c723c */ /* 0x042fec00000018e4 */
[----:B---3--:R-:W-:Y:S01]  /*89c0*/  HMMA.16816.F32 R68, R4, R12, R220 ;  /* 0x0000000c0444723c */ /* 0x008fe200000018dc */
[----:B------:R-:W-:-:S05]  /*89d0*/  IMAD.MOV.U32 R231, RZ, RZ, R65 ;  /* 0x000000ffffe77224 */ /* 0x000fca00078e0041 */
[----:B------:R-:W-:Y:S01]  /*89e0*/  HMMA.16816.F32 R72, R4, R14, R128 ;  /* 0x0000000e0448723c */ /* 0x000fe20000001880 */
[----:B------:R-:W-:Y:S01]  /*89f0*/  LDSM.16.MT88.4 R12, [R179+0xf000] ;  /* 0x00f00000b30c783b */ /* 0x000fe20000004200 */
[----:B------:R-:W-:-:S03]  /*8a00*/  ISETP.LE.U32.AND P5, PT, R0, UR12, PT ;  /* 0x0000000c00007c0c */ /* 0x000fc6000bfa3070 */
[----:B------:R-:W-:Y:S01]  /*8a10*/  LDSM.16.MT88.4 R120, [R180+0xd800] ;  /* 0x00d80000b478783b */ /* 0x000fe20000004200 */
[----:B------:R-:W-:Y:S03]  /*8a20*/  HMMA.16816.F32 R64, R4, R10, R88 ;  /* 0x0000000a0440723c */ /* 0x000fe60000001858 */
[----:B------:R-:W1:Y:S03]  /*8a30*/  LDSM.16.MT88.4 R8, [R180+0xf000] ;  /* 0x00f00000b408783b */ /* 0x000e660000004200 */
[----:B------:R-:W-:Y:S01]  /*8a40*/  HMMA.16816.F32 R112, R96, R114, R40 ;  /* 0x000000726070723c */ /* 0x000fe20000001828 */
[----:B------:R-:W-:Y:S01]  /*8a50*/  IMAD.MOV.U32 R230, RZ, RZ, R231 ;  /* 0x000000ffffe67224 */ /* 0x000fe200078e00e7 */
[----:B------:R-:W-:Y:S04]  /*8a60*/  LDSM.16.MT88.4 R128, [R179+0xd800] ;  /* 0x00d80000b380783b */ /* 0x000fe80000004200 */
[C---:B-1----:R-:W-:Y:S01]  /*8a70*/  HMMA.16816.F32 R76, R4.reuse, R8, R104 ;  /* 0x00000008044c723c */ /* 0x042fe20000001868 */
[----:B------:R-:W-:Y:S05]  /*8a80*/  LDSM.16.MT88.4 R104, [R177+0xd800] ;  /* 0x00d80000b168783b */ /* 0x000fea0000004200 */
[C---:B------:R-:W-:Y:S01]  /*8a90*/  HMMA.16816.F32 R84, R4.reuse, R10, R84 ;  /* 0x0000000a0454723c */ /* 0x040fe20000001854 */
[----:B------:R-:W1:Y:S05]  /*8aa0*/  LDSM.16.MT88.4 R8, [R177+0x11000] ;  /* 0x01100000b108783b */ /* 0x000e6a0000004200 */
[C---:B-1----:R-:W-:Y:S06]  /*8ab0*/  HMMA.16816.F32 R160, R4.reuse, R8, R160 ;  /* 0x0000000804a0723c */ /* 0x042fec00000018a0 */
[C---:B------:R-:W-:Y:S01]  /*8ac0*/  HMMA.16816.F32 R164, R4.reuse, R10, R164 ;  /* 0x0000000a04a4723c */ /* 0x040fe200000018a4 */
[----:B------:R-:W1:Y:S05]  /*8ad0*/  LDSM.16.MT88.4 R8, [R180+0x11000] ;  /* 0x01100000b408783b */ /* 0x000e6a0000004200 */
[C---:B-1----:R-:W-:Y:S06]  /*8ae0*/  HMMA.16816.F32 R208, R4.reuse, R8, R208 ;  /* 0x0000000804d0723c */ /* 0x042fec00000018d0 */
[C---:B------:R-:W-:Y:S01]  /*8af0*/  HMMA.16816.F32 R212, R4.reuse, R10, R212 ;  /* 0x0000000a04d4723c */ /* 0x040fe200000018d4 */
[----:B------:R-:W1:Y:S05]  /*8b00*/  LDSM.16.MT88.4 R8, [R179+0x11000] ;  /* 0x01100000b308783b */ /* 0x000e6a0000004200 */
[C---:B------:R-:W-:Y:S06]  /*8b10*/  HMMA.16816.F32 R92, R4.reuse, R12, R216 ;  /* 0x0000000c045c723c */ /* 0x040fec00000018d8 */
[----:B-1----:R-:W-:Y:S07]  /*8b20*/  HMMA.16816.F32 R216, R4, R8, R36 ;  /* 0x0000000804d8723c */ /* 0x002fee0000001824 */
[----:B------:R-:W-:-:S04]  /*8b30*/  PRMT R8, R2, 0x7610, R8 ;  /* 0x0000761002087816 */ /* 0x000fc80000000008 */
[----:B------:R-:W-:Y:S02]  /*8b40*/  @!P6 PRMT R102, R8, 0x5410, RZ ;  /* 0x000054100866e816 */ /* 0x000fe400000000ff */
[----:B------:R2:W3:Y:S01]  /*8b50*/  LDL.LU.S16 R8, [R1+0x24] ;  /* 0x0000240001087983 */ /* 0x0004e20000300600 */
[C---:B------:R-:W-:Y:S03]  /*8b60*/  HMMA.16816.F32 R156, R4.reuse, R14, R156 ;  /* 0x0000000e049c723c */ /* 0x040fe6000000189c */
[----:B------:R-:W1:Y:S03]  /*8b70*/  LDSM.16.MT88.4 R12, [R178+0x11000] ;  /* 0x01100000b20c783b */ /* 0x000e660000004200 */
[C---:B------:R-:W-:Y:S06]  /*8b80*/  HMMA.16816.F32 R20, R4.reuse, R10, R20 ;  /* 0x0000000a0414723c */ /* 0x040fec0000001814 */
[C---:B-1----:R-:W-:Y:S06]  /*8b90*/  HMMA.16816.F32 R168, R4.reuse, R12, R168 ;  /* 0x0000000c04a8723c */ /* 0x042fec00000018a8 */
[----:B------:R-:W-:Y:S01]  /*8ba0*/  HMMA.16816.F32 R172, R4, R14, R172 ;  /* 0x0000000e04ac723c */ /* 0x000fe200000018ac */
[----:B---3--:R-:W-:-:S06]  /*8bb0*/  @!P4 HADD2 R8, -R101.H0_H0, -RZ.H0_H0 ;  /* 0xa00000ff6508c230 */ /* 0x008fcc0000000900 */
[----:B------:R-:W-:Y:S02]  /*8bc0*/  PRMT R7, R8, 0x7610, R7 ;  /* 0x0000761008077816 */ /* 0x000fe40000000007 */
[----:B------:R2:W3:Y:S02]  /*8bd0*/  LDL.LU.S16 R8, [R1+0x28] ;  /* 0x0000280001087983 */ /* 0x0004e40000300600 */
[----:B---3--:R-:W-:-:S05]  /*8be0*/  @!P5 HADD2 R8, -R35.H0_H0, -RZ.H0_H0 ;  /* 0xa00000ff2308d230 */ /* 0x008fca0000000900 */
[----:B------:R-:W-:-:S04]  /*8bf0*/  PRMT R6, R8, 0x7610, R6 ;  /* 0x0000761008067816 */ /* 0x000fc80000000006 */
[----:B------:R-:W-:Y:S02]  /*8c00*/  @!P5 PRMT R35, R6, 0x5410, RZ ;  /* 0x000054100623d816 */ /* 0x000fe400000000ff */
[----:B------:R2:W3:Y:S01]  /*8c10*/  LDL.LU.S16 R6, [R1+0x2c] ;  /* 0x00002c0001067983 */ /* 0x0004e20000300600 */
[----:B------:R-:W-:Y:S01]  /*8c20*/  LOP3.LUT R2, R47, 0xff, RZ, 0xc0, !PT ;  /* 0x000000ff2f027812 */ /* 0x000fe200078ec0ff */
[----:B---3--:R-:W-:-:S05]  /*8c30*/  @!P3 HADD2 R6, -R34.H0_H0, -RZ.H0_H0 ;  /* 0xa00000ff2206b230 */ /* 0x008fca0000000900 */
[----:B------:R-:W-:-:S04]  /*8c40*/  PRMT R41, R6, 0x7610, R41 ;  /* 0x0000761006297816 */ /* 0x000fc80000000029 */
[----:B------:R-:W-:Y:S02]  /*8c50*/  @!P3 PRMT R34, R41, 0x5410, RZ ;  /* 0x000054102922b816 */ /* 0x000fe400000000ff */
[----:B------:R2:W3:Y:S01]  /*8c60*/  LDL.LU.S16 R41, [R1+0x30] ;  /* 0x0000300001297983 */ /* 0x0004e20000300600 */
[----:B------:R-:W-:Y:S01]  /*8c70*/  ISETP.LE.U32.AND P6, PT, R2, UR12, PT ;  /* 0x0000000c02007c0c */ /* 0x000fe2000bfc3070 */
[----:B------:R-:W-:-:S05]  /*8c80*/  IMAD.WIDE.U32 R4, R50, -0x2daee0ad, RZ ;  /* 0xd2511f5332047825 */ /* 0x000fca00078e00ff */
[----:B------:R-:W-:-:S04]  /*8c90*/  LOP3.LUT R0, R5, UR21, R46, 0x96, !PT ;  /* 0x0000001505007c12 */ /* 0x000fc8000f8e962e */
[----:B------:R-:W-:-:S04]  /*8ca0*/  LOP3.LUT R2, R0, 0xffff, RZ, 0xc0, !PT ;  /* 0x0000ffff00027812 */ /* 0x000fc800078ec0ff */
[----:B------:R-:W-:Y:S01]  /*8cb0*/  SHF.R.U32.HI R2, RZ, 0x8, R2 ;  /* 0x00000008ff027819 */ /* 0x000fe20000011602 */
[----:B---3--:R-:W-:-:S05]  /*8cc0*/  @!P6 HADD2 R41, -R33.H0_H0, -RZ.H0_H0 ;  /* 0xa00000ff2129e230 */ /* 0x008fca0000000900 */
[----:B------:R-:W-:Y:S02]  /*8cd0*/  PRMT R40, R41, 0x7610, R40 ;  /* 0x0000761029287816 */ /* 0x000fe40000000028 */
[----:B------:R2:W3:Y:S01]  /*8ce0*/  LDL.LU.S16 R41, [R1+0x38] ;  /* 0x0000380001297983 */ /* 0x0004e20000300600 */
[----:B------:R-:W-:Y:S02]  /*8cf0*/  LOP3.LUT R2, R2, 0xffff, RZ, 0xc0, !PT ;  /* 0x0000ffff02027812 */ /* 0x000fe400078ec0ff */
[----:B------:R-:W-:Y:S02]  /*8d00*/  @!P4 PRMT R101, R7, 0x5410, RZ ;  /* 0x000054100765c816 */ /* 0x000fe400000000ff */
[----:B------:R-:W-:Y:S02]  /*8d10*/  ISETP.LE.U32.AND P4, PT, R2, UR12, PT ;  /* 0x0000000c02007c0c */ /* 0x000fe4000bf83070 */
[----:B------:R-:W-:-:S04]  /*8d20*/  LOP3.LUT R2, R0, 0xff, RZ, 0xc0, !PT ;  /* 0x000000ff00027812 */ /* 0x000fc800078ec0ff */
[----:B------:R-:W-:-:S13]  /*8d30*/  ISETP.LE.U32.AND P5, PT, R2, UR12, PT ;  /* 0x0000000c02007c0c */ /* 0x000fda000bfa3070 */
[----:B---3--:R-:W-:-:S05]  /*8d40*/  @!P5 HADD2 R41, -R32.H0_H0, -RZ.H0_H0 ;  /* 0xa00000ff2029d230 */ /* 0x008fca0000000900 */
[----:B------:R-:W-:Y:S02]  /*8d50*/  PRMT R39, R41, 0x7610, R39 ;  /* 0x0000761029277816 */ /* 0x000fe40000000027 */
[----:B------:R2:W3:Y:S01]  /*8d60*/  LDL.LU.S16 R41, [R1+0x34] ;  /* 0x0000340001297983 */ /* 0x0004e20000300600 */
[----:B------:R-:W-:-:S04]  /*8d70*/  SHF.R.U32.HI R2, RZ, 0x18, R0 ;  /* 0x00000018ff027819 */ /* 0x000fc80000011600 */
[----:B------:R-:W-:Y:S01]  /*8d80*/  ISETP.LE.U32.AND P3, PT, R2, UR12, PT ;  /* 0x0000000c02007c0c */ /* 0x000fe2000bf63070 */
[----:B---3--:R-:W-:-:S05]  /*8d90*/  @!P4 HADD2 R41, -R31.H0_H0, -RZ.H0_H0 ;  /* 0xa00000ff1f29c230 */ /* 0x008fca0000000900 */
[----:B------:R-:W-:-:S04]  /*8da0*/  PRMT R2, R41, 0x7610, R2 ;  /* 0x0000761029027816 */ /* 0x000fc80000000002 */
[----:B------:R-:W-:Y:S02]  /*8db0*/  @!P4 PRMT R31, R2, 0x5410, RZ ;  /* 0x00005410021fc816 */ /* 0x000fe400000000ff */
[----:B------:R2:W3:Y:S01]  /*8dc0*/  LDL.LU.S16 R2, [R1+0x3c] ;  /* 0x00003c0001027983 */ /* 0x0004e20000300600 */
[----:B------:R-:W-:-:S04]  /*8dd0*/  SHF.R.U32.HI R0, RZ, 0x10, R0 ;  /* 0x00000010ff007819 */ /* 0x000fc80000011600 */
[----:B------:R-:W-:Y:S01]  /*8de0*/  LOP3.LUT R0, R0, 0xff, RZ, 0xc0, !PT ;  /* 0x000000ff00007812 */ /* 0x000fe200078ec0ff */
[----:B---3--:R-:W-:-:S05]  /*8df0*/  @!P3 HADD2 R2, -R30.H0_H0, -RZ.H0_H0 ;  /* 0xa00000ff1e02b230 */ /* 0x008fca0000000900 */
[----:B------:R-:W-:-:S04]  /*8e00*/  PRMT R38, R2, 0x7610, R38 ;  /* 0x0000761002267816 */ /* 0x000fc80000000026 */
[----:B------:R-:W-:Y:S02]  /*8e10*/  @!P3 PRMT R30, R38, 0x5410, RZ ;  /* 0x00005410261eb816 */ /* 0x000fe400000000ff */
[----:B------:R2:W3:Y:S01]  /*8e20*/  LDL.LU.S16 R38, [R1+0x40] ;  /* 0x0000400001267983 */ /* 0x0004e20000300600 */
[----:B------:R-:W-:Y:S02]  /*8e30*/  @!P6 PRMT R33, R40, 0x5410, RZ ;  /* 0x000054102821e816 */ /* 0x000fe400000000ff */
[----:B------:R-:W-:Y:S01]  /*8e40*/  ISETP.LE.U32.AND P6, PT, R0, UR12, PT ;  /* 0x0000000c00007c0c */ /* 0x000fe2000bfc3070 */
[----:B------:R-:W-:Y:S01]  /*8e50*/  HMMA.16816.F32 R108, R96, R104, R108 ;  /* 0x00000068606c723c */ /* 0x000fe2000000186c */
[C---:B------:R-:W-:Y:S01]  /*8e60*/  LOP3.LUT R0, R25.reuse, 0xffff, RZ, 0xc0, !PT ;  /* 0x0000ffff19007812 */ /* 0x040fe200078ec0ff */
[----:B------:R-:W-:Y:S01]  /*8e70*/  IMAD.MOV.U32 R231, RZ, RZ, R237 ;  /* 0x000000ffffe77224 */ /* 0x000fe200078e00ed */
[----:B------:R-:W-:Y:S01]  /*8e80*/  LOP3.LUT R2, R25, 0xff, RZ, 0xc0, !PT ;  /* 0x000000ff19027812 */ /* 0x000fe200078ec0ff */
[----:B------:R-:W-:Y:S01]  /*8e90*/  IMAD.MOV.U32 R229, RZ, RZ, R230 ;  /* 0x000000ffffe57224 */ /* 0x000fe200078e00e6 */
[----:B------:R-:W-:Y:S01]  /*8ea0*/  SHF.R.U32.HI R0, RZ, 0x8, R0 ;  /* 0x00000008ff007819 */ /* 0x000fe20000011600 */
[----:B------:R-:W1:Y:S06]  /*8eb0*/  LDSM.16.MT88.4 R40, [R177+0xf800] ;  /* 0x00f80000b128783b */ /* 0x000e6c0000004200 */
[----:B---3--:R-:W-:-:S05]  /*8ec0*/  @!P6 HADD2 R38, -R29.H0_H0, -RZ.H0_H0 ;  /* 0xa00000ff1d26e230 */ /* 0x008fca0000000900 */
[----:B------:R-:W-:-:S04]  /*8ed0*/  PRMT R37, R38, 0x7610, R37 ;  /* 0x0000761026257816 */ /* 0x000fc80000000025 */
[----:B------:R-:W-:Y:S02]  /*8ee0*/  @!P6 PRMT R29, R37, 0x5410, RZ ;  /* 0x00005410251de816 */ /* 0x000fe400000000ff */
[----:B------:R2:W3:Y:S01]  /*8ef0*/  LDL.LU.S16 R37, [R1+0x44] ;  /* 0x0000440001257983 */ /* 0x0004e20000300600 */
[----:B------:R-:W-:-:S04]  /*8f00*/  LOP3.LUT R0, R0, 0xffff, RZ, 0xc0, !PT ;  /* 0x0000ffff00007812 */ /* 0x000fc800078ec0ff */
[----:B------:R-:W-:Y:S02]  /*8f10*/  ISETP.LE.U32.AND P4, PT, R0, UR12, PT ;  /* 0x0000000c00007c0c */ /* 0x000fe4000bf83070 */
[--C-:B------:R-:W-:Y:S02]  /*8f20*/  SHF.R.U32.HI R0, RZ, 0x18, R25.reuse ;  /* 0x00000018ff007819 */ /* 0x100fe40000011619 */
[----:B------:R-:W-:Y:S02]  /*8f30*/  @!P5 PRMT R32, R39, 0x5410, RZ ;  /* 0x000054102720d816 */ /* 0x000fe400000000ff */
[----:B------:R-:W-:Y:S02]  /*8f40*/  ISETP.LE.U32.AND P5, PT, R2, UR12, PT ;  /* 0x0000000c02007c0c */ /* 0x000fe4000bfa3070 */
[----:B------:R-:W-:Y:S02]  /*8f50*/  ISETP.LE.U32.AND P3, PT, R0, UR12, PT ;  /* 0x0000000c00007c0c */ /* 0x000fe4000bf63070 */
[----:B------:R-:W-:-:S04]  /*8f60*/  SHF.R.U32.HI R0, RZ, 0x10, R25 ;  /* 0x00000010ff007819 */ /* 0x000fc80000011619 */
[----:B------:R-:W-:-:S04]  /*8f70*/  LOP3.LUT R0, R0, 0xff, RZ, 0xc0, !PT ;  /* 0x000000ff00007812 */ /* 0x000fc800078ec0ff */
[----:B------:R-:W-:Y:S02]  /*8f80*/  ISETP.LE.U32.AND P6, PT, R0, UR12, PT ;  /* 0x0000000c00007c0c */ /* 0x000fe4000bfc3070 */
[----:B------:R-:W-:-:S04]  /*8f90*/  LOP3.LUT R0, R44, 0xffff, RZ, 0xc0, !PT ;  /* 0x0000ffff2c007812 */ /* 0x000fc800078ec0ff */
[----:B------:R-:W-:-:S04]  /*8fa0*/  SHF.R.U32.HI R0, RZ, 0x8, R0 ;  /* 0x00000008ff007819 */ /* 0x000fc80000011600 */
[----:B------:R-:W-:Y:S01]  /*8fb0*/  LOP3.LUT R0, R0, 0xffff, RZ, 0xc0, !PT ;  /* 0x0000ffff00007812 */ /* 0x000fe200078ec0ff */
[----:B---3--:R-:W-:-:S05]  /*8fc0*/  @!P5 HADD2 R37, -R144.H0_H0, -RZ.H0_H0 ;  /* 0xa00000ff9025d230 */ /* 0x008fca0000000900 */
[----:B------:R-:W-:Y:S02]  /*8fd0*/  PRMT R36, R37, 0x7610, R36 ;  /* 0x0000761025247816 */ /* 0x000fe40000000024 */
[----:B------:R2:W3:Y:S02]  /*8fe0*/  LDL.LU.S16 R37, [R1+0x4c] ;  /* 0x00004c0001257983 */ /* 0x0004e40000300600 */
[----:B------:R-:W-:Y:S02]  /*8ff0*/  @!P5 PRMT R144, R36, 0x5410, RZ ;  /* 0x000054102490d816 */ /* 0x000fe400000000ff */
[----:B------:R-:W-:Y:S02]  /*9000*/  ISETP.LE.U32.AND P5, PT, R0, UR12, PT ;  /* 0x0000000c00007c0c */ /* 0x000fe4000bfa3070 */
[----:B------:R2:W4:Y:S01]  /*9010*/  LDL.LU.S16 R0, [R1+0x48] ;  /* 0x0000480001007983 */ /* 0x0005220000300600 */
[----:B------:R-:W-:Y:S01]  /*9020*/  HMMA.16816.F32 R104, R96, R106, R16 ;  /* 0x0000006a6068723c */ /* 0x000fe20000001810 */
[----:B----4-:R-:W-:-:S06]  /*9030*/  @!P6 HADD2 R0, -R145.H0_H0, -RZ.H0_H0 ;  /* 0xa00000ff9100e230 */ /* 0x010fcc0000000900 */
[----:B------:R-:W-:-:S04]  /*9040*/  PRMT R19, R0, 0x7610, R19 ;  /* 0x0000761000137816 */ /* 0x000fc80000000013 */
[----:B------:R-:W-:Y:S02]  /*9050*/  @!P6 PRMT R145, R19, 0x5410, RZ ;  /* 0x000054101391e816 */ /* 0x000fe400000000ff */
[----:B------:R2:W4:Y:S01]  /*9060*/  LDL.LU.S16 R19, [R1+0x50] ;  /* 0x0000500001137983 */ /* 0x0005220000300600 */
[----:B---3--:R-:W-:Y:S01]  /*9070*/  @!P4 HADD2 R37, -R143.H0_H0, -RZ.H0_H0 ;  /* 0xa00000ff8f25c230 */ /* 0x008fe20000000900 */
[----:B------:R-:W-:-:S04]  /*9080*/  LOP3.LUT R0, R44, 0xff, RZ, 0xc0, !PT ;  /* 0x000000ff2c007812 */ /* 0x000fc800078ec0ff */
[----:B------:R-:W-:Y:S01]  /*9090*/  PRMT R25, R37, 0x7610, R25 ;  /* 0x0000761025197816 */ /* 0x000fe20000000019 */
[----:B----4-:R-:W-:-:S05]  /*90a0*/  @!P3 HADD2 R19, -R141.H0_H0, -RZ.H0_H0 ;  /* 0xa00000ff8d13b230 */ /* 0x010fca0000000900 */
[----:B------:R-:W-:-:S04]  /*90b0*/  PRMT R17, R19, 0x7610, R17 ;  /* 0x0000761013117816 */ /* 0x000fc80000000011 */
[----:B------:R-:W-:Y:S02]  /*90c0*/  @!P3 PRMT R141, R17, 0x5410, RZ ;  /* 0x00005410118db816 */ /* 0x000fe400000000ff */
[----:B------:R2:W3:Y:S01]  /*90d0*/  LDL.LU.S16 R17, [R1+0x5c] ;  /* 0x00005c0001117983 */ /* 0x0004e20000300600 */
[----:B------:R-:W-:Y:S02]  /*90e0*/  @!P4 PRMT R143, R25, 0x5410, RZ ;  /* 0x00005410198fc816 */ /* 0x000fe400000000ff */
[----:B------:R-:W-:-:S13]  /*90f0*/  ISETP.LE.U32.AND P4, PT, R0, UR12, PT ;  /* 0x0000000c00007c0c */ /* 0x000fda000bf83070 */
[----:B---3--:R-:W-:-:S05]  /*9100*/  @!P4 HADD2 R17, -R151.H0_H0, -RZ.H0_H0 ;  /* 0xa00000ff9711c230 */ /* 0x008fca0000000900 */
[----:B------:R-:W-:-:S04]  /*9110*/  PRMT R16, R17, 0x7610, R16 ;  /* 0x0000761011107816 */ /* 0x000fc80000000010 */
[----:B------:R-:W-:Y:S02]  /*9120*/  @!P4 PRMT R151, R16, 0x5410, RZ ;  /* 0x000054101097c816 */ /* 0x000fe400000000ff */
[----:B------:R2:W3:Y:S01]  /*9130*/  LDL.LU.S16 R16, [R1+0x68] ;  /* 0x0000680001107983 */ /* 0x0004e20000300600 */
[----:B------:R-:W-:-:S04]  /*9140*/  SHF.R.U32.HI R0, RZ, 0x18, R44 ;  /* 0x00000018ff007819 */ /* 0x000fc8000001162c */
[----:B------:R-:W-:Y:S02]  /*9150*/  ISETP.LE.U32.AND P6, PT, R0, UR12, PT ;  /* 0x0000000c00007c0c */ /* 0x000fe4000bfc3070 */
[----:B------:R-:W-:-:S04]  /*9160*/  SHF.R.U32.HI R0, RZ, 0x10, R44 ;  /* 0x00000010ff007819 */ /* 0x000fc8000001162c */
[----:B------:R-:W-:Y:S01]  /*9170*/  LOP3.LUT R0, R0, 0xff, RZ, 0xc0, !PT ;  /* 0x000000ff00007812 */ /* 0x000fe200078ec0ff */
[----:B---3--:R-:W-:-:S05]  /*9180*/  @!P5 HADD2 R16, -R149.H0_H0, -RZ.H0_H0 ;  /* 0xa00000ff9510d230 */ /* 0x008fca0000000900 */
[----:B------:R-:W-:Y:S02]  /*9190*/  PRMT R15, R16, 0x7610, R15 ;  /* 0x00007610100f7816 */ /* 0x000fe4000000000f */
[----:B------:R2:W3:Y:S01]  /*91a0*/  LDL.LU.S16 R16, [R1+0x64] ;  /* 0x0000640001107983 */ /* 0x0004e20000300600 */
[----:B------:R-:W-:Y:S02]  /*91b0*/  ISETP.LE.U32.AND P3, PT, R0, UR12, PT ;  /* 0x0000000c00007c0c */ /* 0x000fe4000bf63070 */
[----:B------:R-:W-:-:S04]  /*91c0*/  LOP3.LUT R0, R154, 0xff, RZ, 0xc0, !PT ;  /* 0x000000ff9a007812 */ /* 0x000fc800078ec0ff */
[----:B------:R-:W-:Y:S02]  /*91d0*/  ISETP.LE.U32.AND P4, PT, R0, UR12, PT ;  /* 0x0000000c00007c0c */ /* 0x000fe4000bf83070 */
[----:B------:R-:W-:-:S04]  /*91e0*/  SHF.R.U32.HI R0, RZ, 0x8, R155 ;  /* 0x00000008ff007819 */ /* 0x000fc8000001169b */
[----:B------:R-:W-:Y:S02]  /*91f0*/  LOP3.LUT R0, R0, 0xffff, RZ, 0xc0, !PT ;  /* 0x0000ffff00007812 */ /* 0x000fe400078ec0ff */
[----:B------:R-:W-:Y:S02]  /*9200*/  @!P5 PRMT R149, R15, 0x5410, RZ ;  /* 0x000054100f95d816 */ /* 0x000fe400000000ff */
[----:B------:R-:W-:Y:S01]  /*9210*/  ISETP.LE.U32.AND P5, PT, R0, UR12, PT ;  /* 0x0000000c00007c0c */ /* 0x000fe2000bfa3070 */
[----:B---3--:R-:W-:-:S05]  /*9220*/  @!P3 HADD2 R16, -R148.H0_H0, -RZ.H0_H0 ;  /* 0xa00000ff9410b230 */ /* 0x008fca0000000900 */
[----:B------:R-:W-:Y:S02]  /*9230*/  PRMT R14, R16, 0x7610, R14 ;  /* 0x00007610100e7816 */ /* 0x000fe4000000000e */
[----:B------:R2:W3:Y:S04]  /*9240*/  LDL.LU.S16 R16, [R1+0x60] ;  /* 0x0000600001107983 */ /* 0x0004e80000300600 */
[----:B------:R2:W4:Y:S01]  /*9250*/  LDL.LU.S16 R0, [R1+0x70] ;  /* 0x0000700001007983 */ /* 0x0005220000300600 */
[----:B------:R-:W-:Y:S02]  /*9260*/  IMAD.MOV.U32 R237, RZ, RZ, R238 ;  /* 0x000000ffffed7224 */ /* 0x000fe400078e00ee */
[----:B----4-:R-:W-:-:S05]  /*9270*/  @!P1 HADD2 R0, -R147.H0_H0, -RZ.H0_H0 ;  /* 0xa00000ff93009230 */ /* 0x010fca0000000900 */
[----:B------:R-:W-:Y:S02]  /*9280*/  PRMT R13, R0, 0x7610, R13 ;  /* 0x00007610000d7816 */ /* 0x000fe4000000000d */
[----:B------:R2:W4:Y:S01]  /*9290*/  LDL.LU.S16 R0, [R1+0x6c] ;  /* 0x00006c0001007983 */ /* 0x0005220000300600 */
[----:B------:R-:W-:Y:S02]  /*92a0*/  IMAD.MOV.U32 R238, RZ, RZ, R51 ;  /* 0x000000ffffee7224 */ /* 0x000fe400078e0033 */
[----:B------:R-:W-:Y:S02]  /*92b0*/  IMAD.MOV.U32 R230, RZ, RZ, R231 ;  /* 0x000000ffffe67224 */ /* 0x000fe400078e00e7 */
[----:B------:R-:W-:Y:S02]  /*92c0*/  IMAD.MOV.U32 R231, RZ, RZ, R238 ;  /* 0x000000ffffe77224 */ /* 0x000fe400078e00ee */
[----:B------:R-:W-:Y:S02]  /*92d0*/  IMAD.MOV.U32 R238, RZ, RZ, R239 ;  /* 0x000000ffffee7224 */ /* 0x000fe400078e00ef */
[----:B------:R-:W-:Y:S01]  /*92e0*/  IMAD.MOV.U32 R239, RZ, RZ, R244 ;  /* 0x000000ffffef7224 */ /* 0x000fe200078e00f4 */
[----:B------:R-:W-:Y:S01]  /*92f0*/  SHF.R.U32.HI R8, RZ, 0x10, R48 ;  /* 0x00000010ff087819 */ /* 0x000fe20000011630 */
        /* <DEDUP_REMOVED lines=10> */
[----:B------:R-:W-:Y:S02]  /*93a0*/  IMAD.MOV.U32 R82, RZ, RZ, R183 ;  /* 0x000000ffff527224 */ /* 0x000fe400078e00b7 */
[----:B------:R2:W5:Y:S01]  /*93b0*/  LDL.LU R183, [R1+0xd8] ;  /* 0x0000d80001b77983 */ /* 0x0005620000300800 */
[----:B----4-:R-:W-:-:S05]  /*93c0*/  @!P5 HADD2 R0, -R146.H0_H0, -RZ.H0_H0 ;  /* 0xa00000ff9200d230 */ /* 0x010fca0000000900 */
[----:B------:R-:W-:Y:S02]  /*93d0*/  PRMT R12, R0, 0x7610, R12 ;  /* 0x00007610000c7816 */ /* 0x000fe4000000000c */
[----:B------:R-:W-:-:S04]  /*93e0*/  LOP3.LUT R0, R8, 0xff, RZ, 0xc0, !PT ;  /* 0x000000ff08007812 */ /* 0x000fc800078ec0ff */
[----:B------:R-:W-:Y:S02]  /*93f0*/  ISETP.LE.U32.AND P1, PT, R0, UR12, PT ;  /* 0x0000000c00007c0c */ /* 0x000fe4000bf23070 */
[----:B------:R2:W4:Y:S02]  /*9400*/  LDL.LU.S16 R0, [R1+0x78] ;  /* 0x0000780001007983 */ /* 0x0005240000300600 */
[----:B----4-:R-:W-:-:S05]  /*9410*/  @!P4 HADD2 R0, -R152.H0_H0, -RZ.H0_H0 ;  /* 0xa00000ff9800c230 */ /* 0x010fca0000000900 */
[----:B------:R-:W-:Y:S02]  /*9420*/  PRMT R11, R0, 0x7610, R11 ;  /* 0x00007610000b7816 */ /* 0x000fe4000000000b */
[----:B------:R2:W4:Y:S01]  /*9430*/  LDL.LU.S16 R0, [R1+0x74] ;  /* 0x0000740001007983 */ /* 0x0005220000300600 */
[----:B------:R-:W-:Y:S02]  /*9440*/  LOP3.LUT R9, R48, 0xffff, RZ, 0xc0, !PT ;  /* 0x0000ffff30097812 */ /* 0x000fe400078ec0ff */
[----:B------:R-:W-:Y:S01]  /*9450*/  @!P4 PRMT R152, R11, 0x5410, RZ ;  /* 0x000054100b98c816 */ /* 0x000fe200000000ff */
[----:B----4-:R-:W-:-:S05]  /*9460*/  @!P2 HADD2 R0, -R150.H0_H0, -RZ.H0_H0 ;  /* 0xa00000ff9600a230 */ /* 0x010fca0000000900 */
[----:B------:R-:W-:Y:S02]  /*9470*/  PRMT R10, R0, 0x7610, R10 ;  /* 0x00007610000a7816 */ /* 0x000fe4000000000a */
[----:B------:R-:W-:-:S04]  /*9480*/  SHF.R.U32.HI R0, RZ, 0x8, R9 ;  /* 0x00000008ff007819 */ /* 0x000fc80000011609 */
[----:B------:R-:W-:-:S04]  /*9490*/  LOP3.LUT R0, R0, 0xffff, RZ, 0xc0, !PT ;  /* 0x0000ffff00007812 */ /* 0x000fc800078ec0ff */
[----:B------:R-:W-:Y:S02]  /*94a0*/  ISETP.LE.U32.AND P4, PT, R0, UR12, PT ;  /* 0x0000000c00007c0c */ /* 0x000fe4000bf83070 */
[----:B------:R2:W4:Y:S01]  /*94b0*/  LDL.LU.S16 R0, [R1+0x7c] ;  /* 0x00007c0001007983 */ /* 0x0005220000300600 */
[----:B------:R-:W-:Y:S02]  /*94c0*/  LOP3.LUT R6, R48, 0xff, RZ, 0xc0, !PT ;  /* 0x000000ff30067812 */ /* 0x000fe400078ec0ff */
[----:B------:R-:W-:Y:S02]  /*94d0*/  @!P3 PRMT R148, R14, 0x5410, RZ ;  /* 0x000054100e94b816 */ /* 0x000fe400000000ff */
[----:B------:R-:W-:Y:S01]  /*94e0*/  ISETP.LE.U32.AND P3, PT, R6, UR12, PT ;  /* 0x0000000c06007c0c */ /* 0x000fe2000bf63070 */
[----:B---3--:R-:W-:-:S05]  /*94f0*/  @!P6 HADD2 R16, -R153.H0_H0, -RZ.H0_H0 ;  /* 0xa00000ff9910e230 */ /* 0x008fca0000000900 */
[----:B------:R-:W-:Y:S01]  /*9500*/  PRMT R2, R16, 0x7610, R2 ;  /* 0x0000761010027816 */ /* 0x000fe20000000002 */
[----:B------:R-:W-:Y:S01]  /*9510*/  IMAD.MOV.U32 R90, RZ, RZ, R230 ;  /* 0x000000ffff5a7224 */ /* 0x000fe200078e00e6 */
[----:B------:R-:W-:Y:S02]  /*9520*/  LOP3.LUT R6, R4, 0xffff, RZ, 0xc0, !PT ;  /* 0x0000ffff04067812 */ /* 0x000fe400078ec0ff */
[----:B------:R-:W-:Y:S01]  /*9530*/  @!P6 PRMT R153, R2, 0x5410, RZ ;  /* 0x000054100299e816 */ /* 0x000fe200000000ff */
[----:B------:R-:W-:Y:S01]  /*9540*/  IMAD.MOV.U32 R89, RZ, RZ, R229 ;  /* 0x000000ffff597224 */ /* 0x000fe200078e00e5 */
[----:B------:R-:W-:Y:S02]  /*9550*/  LOP3.LUT R2, R4, 0xff, RZ, 0xc0, !PT ;  /* 0x000000ff04027812 */ /* 0x000fe400078ec0ff */
[----:B------:R-:W-:Y:S01]  /*9560*/  SHF.R.U32.HI R5, RZ, 0x10, R4 ;  /* 0x00000010ff057819 */ /* 0x000fe20000011604 */
[----:B------:R-:W-:Y:S01]  /*9570*/  IMAD.MOV.U32 R222, RZ, RZ, R90 ;  /* 0x000000ffffde7224 */ /* 0x000fe200078e005a */
[----:B------:R-:W-:Y:S01]  /*9580*/  @!P5 PRMT R146, R12, 0x5410, RZ ;  /* 0x000054100c92d816 */ /* 0x000fe200000000ff */
[----:B------:R-:W-:Y:S01]  /*9590*/  IMAD.MOV.U32 R221, RZ, RZ, R89 ;  /* 0x000000ffffdd7224 */ /* 0x000fe200078e0059 */
[----:B------:R-:W-:Y:S01]  /*95a0*/  ISETP.LE.U32.AND P5, PT, R2, UR12, PT ;  /* 0x0000000c02007c0c */ /* 0x000fe2000bfa3070 */
[----:B------:R-:W-:-:S02]  /*95b0*/  IMAD.MOV.U32 R13, RZ, RZ, R222 ;  /* 0x000000ffff0d7224 */ /* 0x000fc400078e00de */
[----:B------:R-:W-:Y:S02]  /*95c0*/  IMAD.MOV.U32 R220, RZ, RZ, R221 ;  /* 0x000000ffffdc7224 */ /* 0x000fe400078e00dd */
[----:B------:R-:W-:Y:S02]  /*95d0*/  IMAD.MOV.U32 R222, RZ, RZ, R182 ;  /* 0x000000ffffde7224 */ /* 0x000fe400078e00b6 */
[----:B------:R2:W5:Y:S01]  /*95e0*/  LDL.LU R182, [R1+0xd4] ;  /* 0x0000d40001b67983 */ /* 0x0005620000300800 */
[----:B------:R-:W-:-:S03]  /*95f0*/  IMAD.MOV.U32 R221, RZ, RZ, R181 ;  /* 0x000000ffffdd7224 */ /* 0x000fc600078e00b5 */
[----:B------:R2:W5:Y:S01]  /*9600*/  LDL.LU R181, [R1+0xd0] ;  /* 0x0000d00001b57983 */ /* 0x0005620000300800 */
[----:B------:R-:W-:Y:S01]  /*9610*/  @!P2 PRMT R150, R10, 0x5410, RZ ;  /* 0x000054100a96a816 */ /* 0x000fe200000000ff */
[----:B----4-:R-:W-:-:S05]  /*9620*/  @!P3 HADD2 R0, -R142.H0_H0, -RZ.H0_H0 ;  /* 0xa00000ff8e00b230 */ /* 0x010fca0000000900 */
[----:B------:R-:W-:Y:S02]  /*9630*/  PRMT R2, R0, 0x7610, R2 ;  /* 0x0000761000027816 */ /* 0x000fe40000000002 */
[----:B------:R-:W-:Y:S02]  /*9640*/  LOP3.LUT R0, R5, 0xff, RZ, 0xc0, !PT ;  /* 0x000000ff05007812 */ /* 0x000fe400078ec0ff */
[----:B------:R-:W-:Y:S02]  /*9650*/  @!P3 PRMT R142, R2, 0x5410, RZ ;  /* 0x00005410028eb816 */ /* 0x000fe400000000ff */
[----:B------:R-:W-:Y:S02]  /*9660*/  ISETP.LE.U32.AND P3, PT, R0, UR12, PT ;  /* 0x0000000c00007c0c */ /* 0x000fe4000bf63070 */
[----:B------:R2:W3:Y:S04]  /*9670*/  LDL.LU.S16 R0, [R1+0x80] ;  /* 0x0000800001007983 */ /* 0x0004e80000300600 */
[----:B------:R2:W4:Y:S01]  /*9680*/  LDL.LU.S16 R10, [R1+0x84] ;  /* 0x00008400010a7983 */ /* 0x0005220000300600 */
[----:B------:R-:W-:Y:S01]  /*9690*/  SHF.R.U32.HI R4, RZ, 0x18, R4 ;  /* 0x00000018ff047819 */ /* 0x000fe20000011604 */
[----:B------:R-:W-:-:S03]  /*96a0*/  IMAD.MOV.U32 R228, RZ, RZ, R244 ;  /* 0x000000ffffe47224 */ /* 0x000fc600078e00f4 */
[----:B------:R-:W-:Y:S01]  /*96b0*/  ISETP.LE.U32.AND P2, PT, R4, UR12, PT ;  /* 0x0000000c04007c0c */ /* 0x000fe2000bf43070 */
[----:B------:R-:W-:Y:S01]  /*96c0*/  FADD.FTZ R4, R222, R221 ;  /* 0x000000ddde047221 */ /* 0x000fe20000010000 */
[----:B---3--:R-:W-:-:S05]  /*96d0*/  @!P4 HADD2 R0, -R140.H0_H0, -RZ.H0_H0 ;  /* 0xa00000ff8c00c230 */ /* 0x008fca0000000900 */
[----:B------:R-:W-:Y:S02]  /*96e0*/  PRMT R9, R0, 0x7610, R9 ;  /* 0x0000761000097816 */ /* 0x000fe40000000009 */
[----:B------:R-:W-:-:S04]  /*96f0*/  SHF.R.U32.HI R0, RZ, 0x8, R6 ;  /* 0x00000008ff007819 */ /* 0x000fc80000011606 */
[----:B------:R-:W-:Y:S01]  /*9700*/  LOP3.LUT R0, R0, 0xffff, RZ, 0xc0, !PT ;  /* 0x0000ffff00007812 */ /* 0x000fe200078ec0ff */
[----:B----4-:R-:W-:Y:S01]  /*9710*/  @!P1 HADD2 R10, -R139.H0_H0, -RZ.H0_H0 ;  /* 0xa00000ff8b0a9230 */ /* 0x010fe20000000900 */
[----:B------:R-:W-:Y:S02]  /*9720*/  @!P4 PRMT R140, R9, 0x5410, RZ ;  /* 0x00005410098cc816 */ /* 0x000fe400000000ff */
[----:B------:R-:W-:Y:S01]  /*9730*/  ISETP.LE.U32.AND P4, PT, R0, UR12, PT ;  /* 0x0000000c00007c0c */ /* 0x000fe2000bf83070 */
[----:B------:R-:W-:Y:S02]  /*9740*/  FADD.FTZ R0, R228, R4 ;  /* 0x00000004e4007221 */ /* 0x000fe40000010000 */
[----:B------:R2:W3:Y:S01]  /*9750*/  LDL.LU.S16 R4, [R1+0x98] ;  /* 0x0000980001047983 */ /* 0x0004e20000300600 */
[----:B------:R-:W-:-:S03]  /*9760*/  PRMT R8, R10, 0x7610, R8 ;  /* 0x000076100a087816 */ /* 0x000fc60000000008 */
[----:B------:R2:W4:Y:S04]  /*9770*/  LDL.LU.S16 R17, [R1+0xa0] ;  /* 0x0000a00001117983 */ /* 0x0005280000300600 */
[----:B------:R2:W2:Y:S04]  /*9780*/  LDL.LU.S16 R16, [R1+0x9c] ;  /* 0x00009c0001107983 */ /* 0x0004a80000300600 */
[----:B------:R1:W4:Y:S04]  /*9790*/  LDL.LU.S16 R11, [R1+0xa8] ;  /* 0x0000a800010b7983 */ /* 0x0003280000300600 */
[----:B------:R1:W4:Y:S01]  /*97a0*/  LDL.LU.S16 R10, [R1+0xa4] ;  /* 0x0000a400010a7983 */ /* 0x0003220000300600 */
[----:B------:R-:W-:Y:S01]  /*97b0*/  SHF.R.U32.HI R7, RZ, 0x18, R48 ;  /* 0x00000018ff077819 */ /* 0x000fe20000011630 */
[----:B------:R-:W-:-:S02]  /*97c0*/  IMAD.MOV.U32 R91, RZ, RZ, R239 ;  /* 0x000000ffff5b7224 */ /* 0x000fc400078e00ef */
[----:B------:R-:W1:Y:S01]  /*97d0*/  LDSM.16.MT88.4 R48, [R178+0xf800] ;  /* 0x00f80000b230783b */ /* 0x000e620000004200 */
[----:B------:R-:W-:Y:S01]  /*97e0*/  ISETP.LE.U32.AND P6, PT, R7, UR12, PT ;  /* 0x0000000c07007c0c */ /* 0x000fe2000bfc3070 */
[----:B------:R-:W-:Y:S02]  /*97f0*/  IMAD.MOV.U32 R223, RZ, RZ, R91 ;  /* 0x000000ffffdf7224 */ /* 0x000fe400078e005b */
[----:B------:R-:W-:Y:S01]  /*9800*/  FADD.FTZ R2, R220, R13 ;  /* 0x0000000ddc027221 */ /* 0x000fe20000010000 */
[----:B------:R-:W-:Y:S02]  /*9810*/  IMAD.MOV.U32 R230, RZ, RZ, R231 ;  /* 0x000000ffffe67224 */ /* 0x000fe400078e00e7 */
[----:B------:R-:W-:Y:S02]  /*9820*/  IMAD.MOV.U32 R229, RZ, RZ, R245 ;  /* 0x000000ffffe57224 */ /* 0x000fe400078e00f5 */
[----:B------:R-:W-:Y:S01]  /*9830*/  FADD.FTZ R2, R223, R2 ;  /* 0x00000002df027221 */ /* 0x000fe20000010000 */
[----:B------:R-:W-:-:S02]  /*9840*/  IMAD.MOV.U32 R231, RZ, RZ, R238 ;  /* 0x000000ffffe77224 */ /* 0x000fc400078e00ee */
[----:B------:R-:W-:Y:S01]  /*9850*/  FADD.FTZ R0, R230, R0 ;  /* 0x00000000e6007221 */ /* 0x000fe20000010000 */
[----:B------:R-:W-:Y:S02]  /*9860*/  IMAD.MOV.U32 R238, RZ, RZ, R246 ;  /* 0x000000ffffee7224 */ /* 0x000fe400078e00f6 */
[----:B------:R-:W-:Y:S01]  /*9870*/  FADD.FTZ R2, R229, R2 ;  /* 0x00000002e5027221 */ /* 0x000fe20000010000 */
[----:B------:R-:W-:Y:S01]  /*9880*/  @!P1 PRMT R139, R8, 0x5410, RZ ;  /* 0x00005410088b9816 */ /* 0x000fe200000000ff */
[----:B------:R-:W-:Y:S01]  /*9890*/  IMAD.MOV.U32 R239, RZ, RZ, R81 ;  /* 0x000000ffffef7224 */ /* 0x000fe200078e0051 */
[C---:B------:R-:W-:Y:S01]  /*98a0*/  LEA R8, P1, R236.reuse, UR6, 0x1 ;  /* 0x00000006ec087c11 */ /* 0x040fe2000f8208ff */
[----:B------:R-:W-:Y:S01]  /*98b0*/  FADD.FTZ R2, R237, R2 ;  /* 0x00000002ed027221 */ /* 0x000fe20000010000 */
[----:B------:R-:W-:Y:S01]  /*98c0*/  IMAD.MOV.U32 R244, RZ, RZ, R82 ;  /* 0x000000fffff47224 */ /* 0x000fe200078e0052 */
[----:B------:R-:W-:Y:S01]  /*98d0*/  HMMA.16816.F32 R132, R96, R128, R132 ;  /* 0x000000806084723c */ /* 0x000fe20000001884 */
[----:B------:R-:W-:Y:S01]  /*98e0*/  LEA.HI.X R9, R236, UR7, R231, 0x1, P1 ;  /* 0x00000007ec097c11 */ /* 0x000fe200088f0ce7 */
[----:B------:R-:W-:Y:S01]  /*98f0*/  IMAD.MOV.U32 R245, RZ, RZ, R80 ;  /* 0x000000fffff57224 */ /* 0x000fe200078e0050 */
[----:B------:R-:W-:Y:S01]  /*9900*/  LDSM.16.MT88.4 R88, [R180+0x11800] ;  /* 0x01180000b458783b */ /* 0x000fe20000004200 */
[----:B------:R-:W-:-:S02]  /*9910*/  IMAD.MOV.U32 R246, RZ, RZ, R225 ;  /* 0x000000fffff67224 */ /* 0x000fc400078e00e1 */
[----:B------:R-:W-:Y:S01]  /*9920*/  IMAD.MOV.U32 R225, RZ, RZ, R227 ;  /* 0x000000ffffe17224 */ /* 0x000fe200078e00e3 */
[C---:B-1----:R-:W-:Y:S01]  /*9930*/  HMMA.16816.F32 R36, R96.reuse, R40, R60 ;  /* 0x000000286024723c */ /* 0x042fe2000000183c */
[----:B------:R-:W-:Y:S01]  /*9940*/  IMAD.MOV.U32 R227, RZ, RZ, R83 ;  /* 0x000000ffffe37224 */ /* 0x000fe200078e0053 */
[----:B------:R-:W-:Y:S04]  /*9950*/  LDSM.16.MT88.4 R12, [R179+0x11800] ;  /* 0x01180000b30c783b */ /* 0x000fe80000004200 */
[C---:B------:R-:W-:Y:S01]  /*9960*/  HMMA.16816.F32 R128, R96.reuse, R130, R56 ;  /* 0x000000826080723c */ /* 0x040fe20000001838 */
[----:B------:R-:W1:Y:S04]  /*9970*/  LDSM.16.MT88.4 R56, [R180+0xf800] ;  /* 0x00f80000b438783b */ /* 0x000e680000004200 */
[----:B------:R-:W-:Y:S01]  /*9980*/  LDSM.16.MT88.4 R80, [R178+0x11800] ;  /* 0x01180000b250783b */ /* 0x000fe20000004200 */
[C---:B------:R-:W-:Y:S03]  /*9990*/  HMMA.16816.F32 R40, R96.reuse, R42, R64 ;  /* 0x0000002a6028723c */ /* 0x040fe60000001840 */
[----:B------:R-:W1:Y:S03]  /*99a0*/  LDSM.16.MT88.4 R64, [R179+0xf800] ;  /* 0x00f80000b340783b */ /* 0x000e660000004200 */
[C---:B------:R-:W-:Y:S06]  /*99b0*/  HMMA.16816.F32 R44, R96.reuse, R48, R68 ;  /* 0x00000030602c723c */ /* 0x040fec0000001844 */
[C---:B------:R-:W-:Y:S01]  /*99c0*/  HMMA.16816.F32 R48, R96.reuse, R50, R72 ;  /* 0x000000326030723c */ /* 0x040fe20000001848 */
[----:B------:R-:W1:Y:S04]  /*99d0*/  LDSM.16.MT88.4 R72, [R177+0x11800] ;  /* 0x01180000b148783b */ /* 0x000e680000004200 */
[----:B------:R2:W-:Y:S04]  /*99e0*/  STG.E.U16 desc[UR26][R8.64], R151 ;  /* 0x0000009708007986 */ /* 0x0005e8000c10151a */
[----:B------:R2:W-:Y:S01]  /*99f0*/  STG.E.U16 desc[UR26][R8.64+0x2], R149 ;  /* 0x0000029508007986 */ /* 0x0005e2000c10151a */
[----:B------:R-:W-:Y:S01]  /*9a00*/  HMMA.16816.F32 R124, R96, R120, R124 ;  /* 0x00000078607c723c */ /* 0x000fe2000000187c */
[----:B------:R-:W-:-:S05]  /*9a10*/  IADD3 R220, P1, R8, -0x80, RZ ;  /* 0xffffff8008dc7810 */ /* 0x000fca0007f3e0ff */
        /* <DEDUP_REMOVED lines=12> */
[----:B------:R-:W-:Y:S01]  /*9ae0*/  HMMA.16816.F32 R96, R96, R14, R20 ;  /* 0x0000000e6060723c */ /* 0x000fe20000001814 */
[----:B------:R-:W-:Y:S01]  /*9af0*/  IADD3.X R219, R9, -0x1, RZ, P1, !PT ;  /* 0xffffffff09db7810 */ /* 0x000fe20000ffe4ff */
[----:B---3--:R-:W-:-:S05]  /*9b00*/  @!P6 HADD2 R4, -R138.H0_H0, -RZ.H0_H0 ;  /* 0xa00000ff8a04e230 */ /* 0x008fca0000000900 */
[----:B------:R-:W-:Y:S01]  /*9b10*/  PRMT R18, R4, 0x7610, R18 ;  /* 0x0000761004127816 */ /* 0x000fe20000000012 */
[----:B--2---:R-:W-:Y:S02]  /*9b20*/  @!P4 HADD2 R16, -R27.H0_H0, -RZ.H0_H0 ;  /* 0xa00000ff1b10c230 */ /* 0x004fe40000000900 */
[----:B------:R-:W-:Y:S01]  /*9b30*/  FADD.FTZ R4, R238, R0 ;  /* 0x00000000ee047221 */ /* 0x000fe20000010000 */
[----:B----4-:R-:W-:Y:S02]  /*9b40*/  @!P3 HADD2 R11, -R26.H0_H0, -RZ.H0_H0 ;  /* 0xa00000ff1a0bb230 */ /* 0x010fe40000000900 */
        /* <DEDUP_REMOVED lines=66> */
[----:B------:R1:W-:Y:S01]  /*9f70*/  STL [R1+0x50], R222 ;  /* 0x000050de01007387 */ /* 0x0003e20000100800 */
[----:B------:R-:W-:Y:S05]  /*9f80*/  @!P0 BRA `(.L_x_1424) ;  /* 0x0000006400d48947 */ /* 0x000fea0003800000 */
[----:B------:R-:W2:Y:S01]  /*9f90*/  LDL R242, [R1+0x54] ;  /* 0x0000540001f27983 */ /* 0x000ea20000100800 */
[----:B------:R-:W-:Y:S01]  /*9fa0*/  ULDC UR6, c[0x0][0x2d0] ;  /* 0x0000b40000067ab9 */ /* 0x000fe20000000800 */
[----:B------:R-:W-:-:S04]  /*9fb0*/  DEPBAR.LE SB0, 0x0 ;  /* 0x000080000000791a */ /* 0x000fc80000000000 */
[----:B------:R-:W3:Y:S04]  /*9fc0*/  LDL R243, [R1+0x58] ;  /* 0x0000580001f37983 */ /* 0x000ee80000100800 */
[----:B------:R-:W4:Y:S04]  /*9fd0*/  LDL.64 R248, [R1+0xb0] ;  /* 0x0000b00001f87983 */ /* 0x000f280000100a00 */
[----:B------:R-:W4:Y:S01]  /*9fe0*/  LDL.64 R250, [R1+0xc0] ;  /* 0x0000c00001fa7983 */ /* 0x000f220000100a00 */
[----:B------:R-:W-:Y:S01]  /*9ff0*/  BAR.SYNC.DEFER_BLOCKING 0x0 ;  /* 0x0000000000007b1d */ /* 0x000fe20000010000 */
[----:B------:R-:W-:Y:S01]  /*a000*/  ISETP.GE.AND P3, PT, R206, UR6, PT ;  /* 0x00000006ce007c0c */ /* 0x000fe2000bf66270 */
[----:B------:R-:W-:-:S04]  /*a010*/  UIADD3 UR18, UR19, -0x2, URZ ;  /* 0xfffffffe13127890 */ /* 0x000fc8000fffe03f */
[----:B------:R-:W-:Y:S02]  /*a020*/  USHF.R.S32.HI UR7, URZ, 0x1f, UR18 ;  /* 0x0000001f3f077899 */ /* 0x000fe40008011412 */
[----:B------:R-:W-:Y:S01]  /*a030*/  IMAD.U32 R0, RZ, RZ, UR18 ;  /* 0x00000012ff007e24 */ /* 0x000fe2000f8e00ff */
[----:B------:R-:W-:-:S05]  /*a040*/  UISETP.GT.AND UP0, UPT, UR18, UR5, UPT ;  /* 0x000000051200728c */ /* 0x000fca000bf04270 */
[----:B------:R-:W4:Y:S08]  /*a050*/  @!P3 LDC.64 R10, c[0x0][0x220] ;  /* 0x00008800ff0abb82 */ /* 0x000f300000000a00 */
[----:B------:R-:W4:Y:S01]  /*a060*/  @!P3 LDC.64 R16, c[0x0][0x220] ;  /* 0x00008800ff10bb82 */ /* 0x000f220000000a00 */
[----:B------:R-:W-:Y:S07]  /*a070*/  @P3 STS.128 [R199+0xc000], RZ ;  /* 0x00c000ffc7003388 */ /* 0x000fee0000000c00 */
[----:B-1----:R-:W1:Y:S08]  /*a080*/  @!P3 LDC.64 R30, c[0x0][0x220] ;  /* 0x00008800ff1ebb82 */ /* 0x002e700000000a00 */
[----:B------:R-:W1:Y:S01]  /*a090*/  @!P3 LDC.64 R18, c[0x0][0x220] ;  /* 0x00008800ff12bb82 */ /* 0x000e620000000a00 */
[----:B--2---:R-:W-:-:S02]  /*a0a0*/  ISETP.GE.AND P2, PT, R242, UR6, PT ;  /* 0x00000006f2007c0c */ /* 0x004fc4000bf46270 */
[----:B---3--:R-:W-:Y:S01]  /*a0b0*/  ISETP.GE.AND P1, PT, R243, UR6, PT ;  /* 0x00000006f3007c0c */ /* 0x008fe2000bf26270 */
[----:B------:R-:W-:Y:S01]  /*a0c0*/  UIMAD UR6, UR10, UR18, URZ ;  /* 0x000000120a0672a4 */ /* 0x000fe2000f8e023f */
[----:B----4-:R-:W-:-:S03]  /*a0d0*/  IMAD.MOV.U32 R5, RZ, RZ, R249 ;  /* 0x000000ffff057224 */ /* 0x010fc600078e00f9 */
[----:B------:R-:W-:-:S06]  /*a0e0*/  UIMAD UR6, UR7, UR11, UR6 ;  /* 0x0000000b070672a4 */ /* 0x000fcc000f8e0206 */
[----:B------:R-:W2:Y:S01]  /*a0f0*/  @!P2 LDC.64 R6, c[0x0][0x220] ;  /* 0x00008800ff06ab82 */ /* 0x000ea20000000a00 */
[----:B------:R-:W-:Y:S01]  /*a100*/  IMAD.MOV.U32 R4, RZ, RZ, R250 ;  /* 0x000000ffff047224 */ /* 0x000fe200078e00fa */
[----:B------:R-:W3:Y:S03]  /*a110*/  S2R R251, SR_TID.X ;  /* 0x0000000000fb7919 */ /* 0x000ee60000002100 */
[----:B------:R-:W-:-:S03]  /*a120*/  IMAD.WIDE.U32 R4, R0, UR11, R4 ;  /* 0x0000000b00047c25 */ /* 0x000fc6000f8e0004 */
[----:B------:R-:W4:Y:S01]  /*a130*/  @!P1 LDC.64 R12, c[0x0][0x220] ;  /* 0x00008800ff0c9b82 */ /* 0x000f220000000a00 */
[----:B------:R-:W-:Y:S01]  /*a140*/  VIADD R0, R5, UR6 ;  /* 0x0000000605007c36 */ /* 0x000fe20008000000 */
[----:B------:R-:W-:-:S04]  /*a150*/  @!P3 LEA R10, P4, R4, R10, 0x1 ;  /* 0x0000000a040ab211 */ /* 0x000fc800078808ff */
        /* <DEDUP_REMOVED lines=9> */
[----:B--2---:R-:W-:-:S04]  /*a1f0*/  @!P2 LEA R6, P0, R4, R6, 0x1 ;  /* 0x000000060406a211 */ /* 0x004fc800078008ff */
[----:B------:R-:W-:-:S03]  /*a200*/  @!P2 LEA.HI.X R7, R4, R7, R0, 0x1, P0 ;  /* 0x000000070407a211 */ /* 0x000fc600000f0c00 */
[----:B------:R-:W2:Y:S02]  /*a210*/  @!P2 LDC.64 R22, c[0x0][0x220] ;  /* 0x00008800ff16ab82 */ /* 0x000ea40000000a00 */
[----:B------:R-:W-:Y:S01]  /*a220*/  @!PT LDS RZ, [RZ] ;  /* 0x00000000fffff984 */ /* 0x000fe20000000800 */
[----:B------:R-:W-:Y:S01]  /*a230*/  @!PT LDS RZ, [RZ] ;  /* 0x00000000fffff984 */ /* 0x000fe20000000800 */
[----:B------:R-:W-:Y:S01]  /*a240*/  @!PT LDS RZ, [RZ] ;  /* 0x00000000fffff984 */ /* 0x000fe20000000800 */
[----:B------:R1:W-:Y:S01]  /*a250*/  @!P2 LDGSTS.E.BYPASS.LTC128B.128 [R199+0xe000], desc[UR26][R6.64+0x80] ;  /* 0x0e00008006c7afae */ /* 0x0003e2000b901d5a */
[----:B---3--:R-:W-:-:S03]  /*a260*/  IMAD.SHL.U32 R251, R251, 0x2, RZ ;  /* 0x00000002fbfb7824 */ /* 0x008fc600078e00ff */
[----:B------:R-:W-:Y:S02]  /*a270*/  @P1 STS.128 [R199+0x10000], RZ ;  /* 0x010000ffc7001388 */ /* 0x000fe40000000c00 */
[----:B------:R-:W3:Y:S01]  /*a280*/  @!P1 LDC.64 R26, c[0x0][0x220] ;  /* 0x00008800ff1a9b82 */ /* 0x000ee20000000a00 */
[----:B------:R-:W-:Y:S02]  /*a290*/  LOP3.LUT R251, R251, 0x6, RZ, 0xc0, !PT ;  /* 0x00000006fbfb7812 */ /* 0x000fe400078ec0ff */
[----:B----4-:R-:W-:-:S05]  /*a2a0*/  @!P1 LEA R10, P0, R4, R12, 0x1 ;  /* 0x0000000c040a9211 */ /* 0x010fca00078008ff */
[----:B------:R-:W4:Y:S01]  /*a2b0*/  @!P2 LDC.64 R20, c[0x0][0x220] ;  /* 0x00008800ff14ab82 */ /* 0x000f220000000a00 */
[----:B------:R-:W-:Y:S02]  /*a2c0*/  @!P1 LEA.HI.X R11, R4, R13, R0, 0x1, P0 ;  /* 0x0000000d040b9211 */ /* 0x000fe400000f0c00 */
[----:B------:R-:W-:Y:S02]  /*a2d0*/  IADD3.X R4, R0, UR17, RZ, P4, !PT ;  /* 0x0000001100047c10 */ /* 0x000fe4000a7fe4ff */
[C---:B-1----:R-:W-:Y:S01]  /*a2e0*/  @!P2 LEA R12, P0, R2.reuse, R14, 0x1 ;  /* 0x0000000e020ca211 */ /* 0x042fe200078008ff */
[----:B------:R-:W-:Y:S01]  /*a2f0*/  @!PT LDS RZ, [RZ] ;  /* 0x00000000fffff984 */ /* 0x000fe20000000800 */
[----:B------:R-:W-:Y:S01]  /*a300*/  @!PT LDS RZ, [RZ] ;  /* 0x00000000fffff984 */ /* 0x000fe20000000800 */
[----:B------:R-:W-:Y:S01]  /*a310*/  @!PT LDS RZ, [RZ] ;  /* 0x00000000fffff984 */ /* 0x000fe20000000800 */
[----:B------:R1:W-:Y:S02]  /*a320*/  @!P1 LDGSTS.E.BYPASS.LTC128B.128 [R199+0x10000], desc[UR26][R10.64+0x100] ;  /* 0x100001000ac79fae */ /* 0x0003e4000b901d5a */
[----:B------:R-:W4:Y:S01]  /*a330*/  @!P1 LDC.64 R24, c[0x0][0x220] ;  /* 0x00008800ff189b82 */ /* 0x000f220000000a00 */
        /* <DEDUP_REMOVED lines=18> */
[C---:B--2---:R-:W-:Y:S01]  /*a460*/  @!P2 LEA R16, P4, R0.reuse, R22, 0x1 ;  /* 0x000000160010a211 */ /* 0x044fe200078808ff */
[----:B------:R-:W-:Y:S01]  /*a470*/  @!PT LDS RZ, [RZ] ;  /* 0x00000000fffff984 */ /* 0x000fe20000000800 */
[----:B------:R-:W-:Y:S01]  /*a480*/  @!PT LDS RZ, [RZ] ;  /* 0x00000000fffff984 */ /* 0x000fe20000000800 */
[----:B------:R-:W-:Y:S01]  /*a490*/  @!PT LDS RZ, [RZ] ;  /* 0x00000000fffff984 */ /* 0x000fe20000000800 */
[----:B------:R1:W-:Y:S01]  /*a4a0*/  @!P1 LDGSTS.E.BYPASS.LTC128B.128 [R199+0x10800], desc[UR26][R10.64+0x100] ;  /* 0x108001000ac79fae */ /* 0x0003e2000b901d5a */
[C---:B------:R-:W-:Y:S02]  /*a4b0*/  IADD3 R2, P5, R0.reuse, UR23, RZ ;  /* 0x0000001700027c10 */ /* 0x040fe4000ffbe0ff */
[C---:B------:R-:W-:Y:S01]  /*a4c0*/  @!P2 LEA.HI.X R17, R0.reuse, R23, R4, 0x1, P4 ;  /* 0x000000170011a211 */ /* 0x040fe200020f0c04 */
[----:B------:R-:W-:Y:S01]  /*a4d0*/  @P3 STS.128 [R199+0xd000], RZ ;  /* 0x00d000ffc7003388 */ /* 0x000fe20000000c00 */
[----:B---3--:R-:W-:-:S04]  /*a4e0*/  @!P3 LEA R6, P0, R0, R30, 0x1 ;  /* 0x0000001e0006b211 */ /* 0x008fc800078008ff */
        /* <DEDUP_REMOVED lines=10> */
[----:B----4-:R-:W-:Y:S01]  /*a590*/  @!P3 LEA R12, P5, R2, R18, 0x1 ;  /* 0x00000012020cb211 */ /* 0x010fe200078a08ff */
        /* <DEDUP_REMOVED lines=19> */
[----:B------:R1:W-:Y:S01]  /*a6d0*/  @!P3 LDGSTS.E.BYPASS.LTC128B.128 [R199+0xd800], desc[UR26][R12.64] ;  /* 0x0d8000000cc7bfae */ /* 0x0003e2000b901d5a */
[----:B--2---:R-:W-:-:S03]  /*a6e0*/  @!P1 LEA R6, P0, R2, R24, 0x1 ;  /* 0x0000001802069211 */ /* 0x004fc600078008ff */
[----:B------:R-:W-:Y:S01]  /*a6f0*/  @P2 STS.128 [R199+0xf800], RZ ;  /* 0x00f800ffc7002388 */ /* 0x000fe20000000c00 */
[----:B------:R-:W-:-:S03]  /*a700*/  @!P1 LEA.HI.X R7, R2, R25, R4, 0x1, P0 ;  /* 0x0000001902079211 */ /* 0x000fc600000f0c04 */
[----:B------:R-:W-:Y:S01]  /*a710*/  @!PT LDS RZ, [RZ] ;  /* 0x00000000fffff984 */ /* 0x000fe20000000800 */
[----:B------:R-:W-:Y:S01]  /*a720*/  @!PT LDS RZ, [RZ] ;  /* 0x00000000fffff984 */ /* 0x000fe20000000800 */
[----:B------:R-:W-:Y:S01]  /*a730*/  @!PT LDS RZ, [RZ] ;  /* 0x00000000fffff984 */ /* 0x000fe20000000800 */
[----:B------:R-:W-:Y:S01]  /*a740*/  @!P2 LDGSTS.E.BYPASS.LTC128B.128 [R199+0xf800], desc[UR26][R10.64+0x80] ;  /* 0x0f8000800ac7afae */ /* 0x000fe2000b901d5a */
[C---:B------:R-:W-:Y:S01]  /*a750*/  VIADD R2, R0.reuse, 0x1 ;  /* 0x0000000100027836 */ /* 0x040fe20000000000 */
[-C--:B------:R-:W-:Y:S02]  /*a760*/  ISETP.GE.AND P0, PT, R0, R205.reuse, PT ;  /* 0x000000cd0000720c */ /* 0x080fe40003f06270 */
        /* <DEDUP_REMOVED lines=8> */
[----:B---3-5:R-:W-:Y:S01]  /*a7f0*/  LDSM.16.M88.4 R16, [R176+0x6000] ;  /* 0x00600000b010783b */ /* 0x028fe20000000200 */
[----:B------:R-:W-:-:S02]  /*a800*/  ISETP.LT.OR P4, PT, R2, R200, P4 ;  /* 0x000000c80200720c */ /* 0x000fc40002781670 */
[----:B------:R-:W-:Y:S01]  /*a810*/  ISETP.LT.OR P0, PT, R0, R201, P0 ;  /* 0x000000c90000720c */ /* 0x000fe20000701670 */
[----:B------:R-:W-:Y:S04]  /*a820*/  LDSM.16.M88.4 R32, [R176+0x6800] ;  /* 0x00680000b020783b */ /* 0x000fe80000000200 */
[----:B------:R-:W-:Y:S04]  /*a830*/  LDSM.16.M88.4 R28, [R176+0x7000] ;  /* 0x00700000b01c783b */ /* 0x000fe80000000200 */
[----:B------:R-:W-:Y:S04]  /*a840*/  LDSM.16.M88.4 R24, [R176+0x7800] ;  /* 0x00780000b018783b */ /* 0x000fe80000000200 */
[----:B-1----:R-:W-:Y:S04]  /*a850*/  LDSM.16.M88.4 R12, [R184] ;  /* 0x00000000b80c783b */ /* 0x002fe80000000200 */
[----:B------:R-:W-:Y:S04]  /*a860*/  LDSM.16.M88.4 R144, [R187] ;  /* 0x00000000bb90783b */ /* 0x000fe80000000200 */
[----:B--2---:R-:W1:Y:S04]  /*a870*/  LDSM.16.M88.4 R4, [R183] ;  /* 0x00000000b704783b */ /* 0x004e680000000200 */
        /* <DEDUP_REMOVED lines=10> */
[----:B------:R-:W0:Y:S03]  /*a920*/  LDGDEPBAR ;  /* 0x00000000000079af */ /* 0x000e260000000000 */
[C---:B------:R-:W-:Y:S06]  /*a930*/  HMMA.16816.F32 R140, R4.reuse, R18, RZ ;  /* 0x00000012048c723c */ /* 0x040fec00000018ff */
[C---:B------:R-:W-:Y:S06]  /*a940*/  HMMA.16816.F32 R148, R4.reuse, R32, RZ ;  /* 0x000000200494723c */ /* 0x040fec00000018ff */
[C---:B------:R-:W-:Y:S06]  /*a950*/  HMMA.16816.F32 R152, R4.reuse, R34, RZ ;  /* 0x000000220498723c */ /* 0x040fec00000018ff */
[C---:B------:R-:W-:Y:S06]  /*a960*/  HMMA.16816.F32 R156, R4.reuse, R28, RZ ;  /* 0x0000001c049c723c */ /* 0x040fec00000018ff */
[C---:B------:R-:W-:Y:S06]  /*a970*/  HMMA.16816.F32 R160, R4.reuse, R30, RZ ;  /* 0x0000001e04a0723c */ /* 0x040fec00000018ff */
[C---:B------:R-:W-:Y:S06]  /*a980*/  HMMA.16816.F32 R164, R4.reuse, R24, RZ ;  /* 0x0000001804a4723c */ /* 0x040fec00000018ff */
[----:B------:R-:W-:Y:S01]  /*a990*/  HMMA.16816.F32 R16, R4, R26, RZ ;  /* 0x0000001a0410723c */ /* 0x000fe200000018ff */
        /* <DEDUP_REMOVED lines=10> */
[----:B------:R-:W2:Y:S04]  /*aa40*/  LDSM.16.M88.4 R160, [R181+0x1800] ;  /* 0x00180000b5a0783b */ /* 0x000ea80000000200 */
[----:B------:R-:W-:Y:S01]  /*aa50*/  LDSM.16.M88.4 R172, [R192] ;  /* 0x00000000c0ac783b */ /* 0x000fe20000000200 */
[C---:B----4-:R-:W-:Y:S03]  /*aa60*/  HMMA.16816.F32 R156, R12.reuse, R208, R164 ;  /* 0x000000d00c9c723c */ /* 0x050fe600000018a4 */
[----:B------:R-:W-:Y:S03]  /*aa70*/  LDSM.16.M88.4 R164, [R176+0x8800] ;  /* 0x00880000b0a4783b */ /* 0x000fe60000000200 */
[----:B------:R-:W-:Y:S01]  /*aa80*/  HMMA.16816.F32 R12, R12, R210, R16 ;  /* 0x000000d20c0c723c */ /* 0x000fe20000001810 */
[----:B------:R-:W-:Y:S04]  /*aa90*/  LDSM.16.M88.4 R16, [R183+0x2000] ;  /* 0x00200000b710783b */ /* 0x000fe80000000200 */
[----:B------:R-:W-:Y:S01]  /*aaa0*/  LDSM.16.M88.4 R208, [R176+0x9800] ;  /* 0x00980000b0d0783b */ /* 0x000fe20000000200 */
[C---:B------:R-:W-:Y:S06]  /*aab0*/  HMMA.16816.F32 R28, R20.reuse, R216, R28 ;  /* 0x000000d8141c723c */ /* 0x040fec000000181c */
[C---:B------:R-:W-:Y:S01]  /*aac0*/  HMMA.16816.F32 R32, R20.reuse, R218, R32 ;  /* 0x000000da1420723c */ /* 0x040fe20000001820 */
[----:B------:R-:W3:Y:S05]  /*aad0*/  LDSM.16.M88.4 R216, [R176+0x8000] ;  /* 0x00800000b0d8783b */ /* 0x000eea0000000200 */
[C---:B------:R-:W-:Y:S06]  /*aae0*/  HMMA.16816.F32 R136, R20.reuse, R212, R136 ;  /* 0x000000d41488723c */ /* 0x040fec0000001888 */
[C---:B------:R-:W-:Y:S01]  /*aaf0*/  HMMA.16816.F32 R144, R20.reuse, R214, R144 ;  /* 0x000000d61490723c */ /* 0x040fe20000001890 */
[----:B------:R-:W-:Y:S05]  /*ab00*/  LDSM.16.M88.4 R212, [R182+0x9800] ;  /* 0x00980000b6d4783b */ /* 0x000fea0000000200 */
[C---:B------:R-:W-:Y:S06]  /*ab10*/  HMMA.16816.F32 R148, R20.reuse, R224, R148 ;  /* 0x000000e01494723c */ /* 0x040fec0000001894 */
[C---:B------:R-:W-:Y:S01]  /*ab20*/  HMMA.16816.F32 R152, R20.reuse, R226, R152 ;  /* 0x000000e21498723c */ /* 0x040fe20000001898 */
[----:B------:R-:W-:Y:S05]  /*ab30*/  LDSM.16.M88.4 R224, [R195] ;  /* 0x00000000c3e0783b */ /* 0x000fea0000000200 */
[C---:B------:R-:W-:Y:S06]  /*ab40*/  HMMA.16816.F32 R156, R20.reuse, R228, R156 ;  /* 0x000000e4149c723c */ /* 0x040fec000000189c */
[----:B------:R-:W-:Y:S01]  /*ab50*/  HMMA.16816.F32 R12, R20, R230, R12 ;  /* 0x000000e6140c723c */ /* 0x000fe2000000180c */
[----:B------:R-:W4:Y:S04]  /*ab60*/  LDSM.16.M88.4 R20, [R184+0x2000] ;  /* 0x00200000b814783b */ /* 0x000f280000000200 */
[----:B------:R-:W-:Y:S01]  /*ab70*/  LDSM.16.M88.4 R228, [R176+0xa000] ;  /* 0x00a00000b0e4783b */ /* 0x000fe20000000200 */
[C---:B-1----:R-:W-:Y:S06]  /*ab80*/  HMMA.16816.F32 R28, R4.reuse, R232, R28 ;  /* 0x000000e8041c723c */ /* 0x042fec000000181c */
[C---:B------:R-:W-:Y:S01]  /*ab90*/  HMMA.16816.F32 R32, R4.reuse, R234, R32 ;  /* 0x000000ea0420723c */ /* 0x040fe20000001820 */
[----:B------:R-:W-:Y:S05]  /*aba0*/  LDSM.16.M88.4 R232, [R191] ;  /* 0x00000000bfe8783b */ /* 0x000fea0000000200 */
[C---:B------:R-:W-:Y:S06]  /*abb0*/  HMMA.16816.F32 R136, R4.reuse, R24, R136 ;  /* 0x000000180488723c */ /* 0x040fec0000001888 */
[C---:B------:R-:W-:Y:S01]  /*abc0*/  HMMA.16816.F32 R144, R4.reuse, R26, R144 ;  /* 0x0000001a0490723c */ /* 0x040fe20000001890 */
[----:B------:R-:W1:Y:S05]  /*abd0*/  LDSM.16.M88.4 R24, [R194] ;  /* 0x00000000c218783b */ /* 0x000e6a0000000200 */
[C---:B------:R-:W-:Y:S06]  /*abe0*/  HMMA.16816.F32 R148, R4.reuse, R140, R148 ;  /* 0x0000008c0494723c */ /* 0x040fec0000001894 */
[C---:B------:R-:W-:Y:S01]  /*abf0*/  HMMA.16816.F32 R152, R4.reuse, R142, R152 ;  /* 0x0000008e0498723c */ /* 0x040fe20000001898 */
[----:B------:R-:W-:Y:S05]  /*ac00*/  LDSM.16.M88.4 R140, [R182+0x8800] ;  /* 0x00880000b68c783b */ /* 0x000fea0000000200 */
        /* <DEDUP_REMOVED lines=17> */
[C---:B----4-:R-:W-:Y:S06]  /*ad20*/  HMMA.16816.F32 R28, R20.reuse, R224, R28 ;  /* 0x000000e0141c723c */ /* 0x050fec000000181c */
[C---:B------:R-:W-:Y:S01]  /*ad30*/  HMMA.16816.F32 R32, R20.reuse, R226, R32 ;  /* 0x000000e21420723c */ /* 0x040fe20000001820 */
[----:B------:R-:W4:Y:S05]  /*ad40*/  LDSM.16.M88.4 R224, [R181+0x2000] ;  /* 0x00200000b5e0783b */ /* 0x000f2a0000000200 */
[C---:B-1----:R-:W-:Y:S06]  /*ad50*/  HMMA.16816.F32 R136, R20.reuse, R24, R136 ;  /* 0x000000181488723c */ /* 0x042fec0000001888 */
[C---:B------:R-:W-:Y:S06]  /*ad60*/  HMMA.16816.F32 R144, R20.reuse, R26, R144 ;  /* 0x0000001a1490723c */ /* 0x040fec0000001890 */
[C---:B--2---:R-:W-:Y:S06]  /*ad70*/  HMMA.16816.F32 R148, R20.reuse, R160, R148 ;  /* 0x000000a01494723c */ /* 0x044fec0000001894 */
[C---:B------:R-:W-:Y:S01]  /*ad80*/  HMMA.16816.F32 R152, R20.reuse, R162, R152 ;  /* 0x000000a21498723c */ /* 0x040fe20000001898 */
[----:B------:R-:W-:Y:S05]  /*ad90*/  LDSM.16.M88.4 R160, [R176+0xa800] ;  /* 0x00a80000b0a0783b */ /* 0x000fea0000000200 */
[C---:B------:R-:W-:Y:S06]  /*ada0*/  HMMA.16816.F32 R156, R20.reuse, R172, R156 ;  /* 0x000000ac149c723c */ /* 0x040fec000000189c */
[----:B------:R-:W-:Y:S01]  /*adb0*/  HMMA.16816.F32 R24, R20, R174, R16 ;  /* 0x000000ae1418723c */ /* 0x000fe20000001810 */
[----:B------:R-:W1:Y:S04]  /*adc0*/  LDSM.16.M88.4 R172, [R181+0x3000] ;  /* 0x00300000b5ac783b */ /* 0x000e680000000200 */
[----:B------:R-:W2:Y:S01]  /*add0*/  LDSM.16.M88.4 R20, [R183+0x4000] ;  /* 0x00400000b714783b */ /* 0x000ea20000000200 */
[C---:B---3--:R-:W-:Y:S06]  /*ade0*/  HMMA.16816.F32 R16, R12.reuse, R216, R28 ;  /* 0x000000d80c10723c */ /* 0x048fec000000181c */
[C---:B------:R-:W-:Y:S01]  /*adf0*/  HMMA.16816.F32 R32, R12.reuse, R218, R32 ;  /* 0x000000da0c20723c */ /* 0x040fe20000001820 */
[----:B------:R-:W-:Y:S05]  /*ae00*/  LDSM.16.M88.4 R216, [R176+0xb800] ;  /* 0x00b80000b0d8783b */ /* 0x000fea0000000200 */
[C---:B------:R-:W-:Y:S06]  /*ae10*/  HMMA.16816.F32 R148, R12.reuse, R164, R148 ;  /* 0x000000a40c94723c */ /* 0x040fec0000001894 */
[C---:B------:R-:W-:Y:S06]  /*ae20*/  HMMA.16816.F32 R136, R12.reuse, R140, R136 ;  /* 0x0000008c0c88723c */ /* 0x040fec0000001888 */
[C---:B------:R-:W-:Y:S06]  /*ae30*/  HMMA.16816.F32 R144, R12.reuse, R142, R144 ;  /* 0x0000008e0c90723c */ /* 0x040fec0000001890 */
[C---:B------:R-:W-:Y:S01]  /*ae40*/  HMMA.16816.F32 R152, R12.reuse, R166, R152 ;  /* 0x000000a60c98723c */ /* 0x040fe20000001898 */
[----:B------:R-:W3:Y:S05]  /*ae50*/  LDSM.16.M88.4 R164, [R176+0xb000] ;  /* 0x00b00000b0a4783b */ /* 0x000eea0000000200 */
[C---:B------:R-:W-:Y:S06]  /*ae60*/  HMMA.16816.F32 R156, R12.reuse, R212, R156 ;  /* 0x000000d40c9c723c */ /* 0x040fec000000189c */
[----:B------:R-:W-:Y:S01]  /*ae70*/  HMMA.16816.F32 R28, R12, R214, R24 ;  /* 0x000000d60c1c723c */ /* 0x000fe20000001818 */
[----:B------:R-:W-:Y:S05]  /*ae80*/  LDSM.16.M88.4 R212, [R189] ;  /* 0x00000000bdd4783b */ /* 0x000fea0000000200 */
[C---:B----4-:R-:W-:Y:S01]  /*ae90*/  HMMA.16816.F32 R24, R4.reuse, R224, R16 ;  /* 0x000000e00418723c */ /* 0x050fe20000001810 */
[----:B------:R-:W4:Y:S05]  /*aea0*/  LDSM.16.M88.4 R16, [R184+0x4000] ;  /* 0x00400000b810783b */ /* 0x000f2a0000000200 */
[C---:B------:R-:W-:Y:S01]  /*aeb0*/  HMMA.16816.F32 R12, R4.reuse, R226, R32 ;  /* 0x000000e2040c723c */ /* 0x040fe20000001820 */
[----:B------:R-:W-:Y:S05]  /*aec0*/  LDSM.16.M88.4 R224, [R188] ;  /* 0x00000000bce0783b */ /* 0x000fea0000000200 */
[C---:B-1----:R-:W-:Y:S06]  /*aed0*/  HMMA.16816.F32 R148, R4.reuse, R172, R148 ;  /* 0x000000ac0494723c */ /* 0x042fec0000001894 */
[C---:B------:R-:W-:Y:S06]  /*aee0*/  HMMA.16816.F32 R32, R4.reuse, R168, R136 ;  /* 0x000000a80420723c */ /* 0x040fec0000001888 */
[C---:B------:R-:W-:Y:S01]  /*aef0*/  HMMA.16816.F32 R144, R4.reuse, R170, R144 ;  /* 0x000000aa0490723c */ /* 0x040fe20000001890 */
[----:B------:R-:W-:Y:S05]  /*af00*/  LDSM.16.M88.4 R168, [R182+0xb800] ;  /* 0x00b80000b6a8783b */ /* 0x000fea0000000200 */
[C---:B------:R-:W-:Y:S01]  /*af10*/  HMMA.16816.F32 R152, R4.reuse, R174, R152 ;  /* 0x000000ae0498723c */ /* 0x040fe20000001898 */
[----:B------:R-:W-:Y:S05]  /*af20*/  LDSM.16.M88.4 R172, [R181+0x4000] ;  /* 0x00400000b5ac783b */ /* 0x000fea0000000200 */
[C---:B------:R-:W-:Y:S06]  /*af30*/  HMMA.16816.F32 R156, R4.reuse, R208, R156 ;  /* 0x000000d0049c723c */ /* 0x040fec000000189c */
[----:B------:R-:W-:Y:S01]  /*af40*/  HMMA.16816.F32 R140, R4, R210, R28 ;  /* 0x000000d2048c723c */ /* 0x000fe2000000181c */
[----:B------:R-:W1:Y:S04]  /*af50*/  LDSM.16.M88.4 R208, [R190] ;  /* 0x00000000bed0783b */ /* 0x000e680000000200 */
[----:B------:R-:W-:Y:S01]  /*af60*/  LDSM.16.M88.4 R4, [R186+0x4000] ;  /* 0x00400000ba04783b */ /* 0x000fe20000000200 */
[C---:B--2---:R-:W-:Y:S06]  /*af70*/  HMMA.16816.F32 R136, R20.reuse, R228, R24 ;  /* 0x000000e41488723c */ /* 0x044fec0000001818 */
[C---:B------:R-:W-:Y:S01]  /*af80*/  HMMA.16816.F32 R12, R20.reuse, R230, R12 ;  /* 0x000000e6140c723c */ /* 0x040fe2000000180c */
[----:B------:R-:W2:Y:S05]  /*af90*/  LDSM.16.M88.4 R228, [R182+0xa000] ;  /* 0x00a00000b6e4783b */ /* 0x000eaa0000000200 */
[C---:B---3--:R-:W-:Y:S06]  /*afa0*/  HMMA.16816.F32 R24, R20.reuse, R164, R148 ;  /* 0x000000a41418723c */ /* 0x048fec0000001894 */
[C---:B------:R-:W-:Y:S06]  /*afb0*/  HMMA.16816.F32 R32, R20.reuse, R160, R32 ;  /* 0x000000a01420723c */ /* 0x040fec0000001820 */
[C---:B------:R-:W-:Y:S01]  /*afc0*/  HMMA.16816.F32 R28, R20.reuse, R162, R144 ;  /* 0x000000a2141c723c */ /* 0x040fe20000001890 */
[----:B------:R-:W-:Y:S05]  /*afd0*/  LDSM.16.M88.4 R160, [R182+0xa800] ;  /* 0x00a80000b6a0783b */ /* 0x000fea0000000200 */
[C---:B------:R-:W-:Y:S01]  /*afe0*/  HMMA.16816.F32 R152, R20.reuse, R166, R152 ;  /* 0x000000a61498723c */ /* 0x040fe20000001898 */
[----:B------:R-:W-:Y:S05]  /*aff0*/  LDSM.16.M88.4 R164, [R182+0xb000] ;  /* 0x00b00000b6a4783b */ /* 0x000fea0000000200 */
[C---:B------:R-:W-:Y:S06]  /*b000*/  HMMA.16816.F32 R156, R20.reuse, R216, R156 ;  /* 0x000000d8149c723c */ /* 0x040fec000000189c */
[----:B------:R-:W-:Y:S06]  /*b010*/  HMMA.16816.F32 R148, R20, R218, R140 ;  /* 0x000000da1494723c */ /* 0x000fec000000188c */
[C---:B----4-:R-:W-:Y:S06]  /*b020*/  HMMA.16816.F32 R20, R16.reuse, R232, R136 ;  /* 0x000000e81014723c */ /* 0x050fec0000001888 */
[C---:B------:R-:W-:Y:S01]  /*b030*/  HMMA.16816.F32 R136, R16.reuse, R234, R12 ;  /* 0x000000ea1088723c */ /* 0x040fe2000000180c */
[----:B------:R-:W3:Y:S05]  /*b040*/  LDSM.16.M88.4 R12, [R185+0x4000] ;  /* 0x00400000b90c783b */ /* 0x000eea0000000200 */
[C---:B-1----:R-:W-:Y:S06]  /*b050*/  HMMA.16816.F32 R144, R16.reuse, R208, R32 ;  /* 0x000000d01090723c */ /* 0x042fec0000001820 */
[----:B------:R-:W-:Y:S06]  /*b060*/  HMMA.16816.F32 R140, R16, R210, R28 ;  /* 0x000000d2108c723c */ /* 0x000fec000000181c */
[----:B--2---:R-:W-:Y:S06]  /*b070*/  HMMA.16816.F32 R20, R4, R228, R20 ;  /* 0x000000e40414723c */ /* 0x004fec0000001814 */
[C---:B------:R-:W-:Y:S06]  /*b080*/  HMMA.16816.F32 R32, R16.reuse, R212, R24 ;  /* 0x000000d41020723c */ /* 0x040fec0000001818 */
[C---:B------:R-:W-:Y:S06]  /*b090*/  HMMA.16816.F32 R28, R16.reuse, R214, R152 ;  /* 0x000000d6101c723c */ /* 0x040fec0000001898 */
[C---:B------:R-:W-:Y:S06]  /*b0a0*/  HMMA.16816.F32 R24, R16.reuse, R224, R156 ;  /* 0x000000e01018723c */ /* 0x040fec000000189c */
[----:B------:R-:W-:Y:S01]  /*b0b0*/  HMMA.16816.F32 R16, R16, R226, R148 ;  /* 0x000000e21010723c */ /* 0x000fe20000001894 */
[----:B------:R-:W1:Y:S05]  /*b0c0*/  LDSM.16.M88.4 R148, [R181+0x4800] ;  /* 0x00480000b594783b */ /* 0x000e6a0000000200 */
[----:B---3--:R-:W-:Y:S06]  /*b0d0*/  HMMA.16816.F32 R20, R12, R172, R20 ;  /* 0x000000ac0c14723c */ /* 0x008fec0000001814 */
[C---:B------:R-:W-:Y:S06]  /*b0e0*/  HMMA.16816.F32 R152, R4.reuse, R164, R32 ;  /* 0x000000a40498723c */ /* 0x040fec0000001820 */
[C---:B------:R-:W-:Y:S06]  /*b0f0*/  HMMA.16816.F32 R156, R4.reuse, R168, R24 ;  /* 0x000000a8049c723c */ /* 0x040fec0000001818 */
[C---:B------:R-:W-:Y:S06]  /*b100*/  HMMA.16816.F32 R136, R4.reuse, R230, R136 ;  /* 0x000000e60488723c */ /* 0x040fec0000001888 */
[C---:B------:R-:W-:Y:S06]  /*b110*/  HMMA.16816.F32 R144, R4.reuse, R160, R144 ;  /* 0x000000a00490723c */ /* 0x040fec0000001890 */
[C---:B------:R-:W-:Y:S06]  /*b120*/  HMMA.16816.F32 R140, R4.reuse, R162, R140 ;  /* 0x000000a2048c723c */ /* 0x040fec000000188c */
[C---:B------:R-:W-:Y:S06]  /*b130*/  HMMA.16816.F32 R164, R4.reuse, R166, R28 ;  /* 0x000000a604a4723c */ /* 0x040fec000000181c */
[----:B------:R-:W-:Y:S06]  /*b140*/  HMMA.16816.F32 R168, R4, R170, R16 ;  /* 0x000000aa04a8723c */ /* 0x000fec0000001810 */
[----:B-1----:R-:W-:Y:S01]  /*b150*/  HMMA.16816.F32 R28, R12, R148, R144 ;  /* 0x000000940c1c723c */ /* 0x002fe20000001890 */
[----:B------:R-:W-:-:S02]  /*b160*/  IMAD.IADD R5, R203, 0x1, -R0 ;  /* 0x00000001cb057824 */ /* 0x000fc400078e0a00 */
[C---:B------:R-:W-:Y:S02]  /*b170*/  IMAD.IADD R4, R202.reuse, 0x1, -R0 ;  /* 0x00000001ca047824 */ /* 0x040fe400078e0a00 */
[--C-:B------:R-:W-:Y:S01]  /*b180*/  IMAD.IADD R7, R202, 0x1, -R2.reuse ;  /* 0x00000001ca077824 */ /* 0x100fe200078e0a02 */
[----:B------:R-:W-:Y:S01]  /*b190*/  IABS R5, R5 ;  /* 0x0000000500057213 */ /* 0x000fe20000000000 */
[----:B------:R-:W-:Y:S01]  /*b1a0*/  IMAD.IADD R6, R203, 0x1, -R2 ;  /* 0x00000001cb067824 */ /* 0x000fe200078e0a02 */
[----:B------:R-:W-:Y:S01]  /*b1b0*/  IABS R4, R4 ;  /* 0x0000000400047213 */ /* 0x000fe20000000000 */
[C---:B------:R-:W-:Y:S01]  /*b1c0*/  HMMA.16816.F32 R16, R12.reuse, R174, R136 ;  /* 0x000000ae0c10723c */ /* 0x040fe20000001888 */
[----:B------:R-:W-:Y:S01]  /*b1d0*/  IABS R7, R7 ;  /* 0x0000000700077213 */ /* 0x000fe20000000000 */
[----:B------:R-:W-:Y:S01]  /*b1e0*/  IMAD.MOV.U32 R2, RZ, RZ, R5 ;  /* 0x000000ffff027224 */ /* 0x000fe200078e0005 */
[----:B------:R-:W-:Y:S02]  /*b1f0*/  IABS R5, R6 ;  /* 0x0000000600057213 */ /* 0x000fe40000000000 */
[----:B------:R-:W-:Y:S01]  /*b200*/  I2FP.F32.S32 R4, R4 ;  /* 0x0000000400047245 */ /* 0x000fe20000201400 */
[----:B------:R-:W-:Y:S01]  /*b210*/  HMMA.16816.F32 R32, R12, R150, R140 ;  /* 0x000000960c20723c */ /* 0x000fe2000000188c */
[----:B------:R-:W-:-:S02]  /*b220*/  I2FP.F32.S32 R2, R2 ;  /* 0x0000000200027245 */ /* 0x000fc40000201400 */
[----:B------:R-:W-:Y:S01]  /*b230*/  I2FP.F32.S32 R7, R7 ;  /* 0x0000000700077245 */ /* 0x000fe20000201400 */
[----:B------:R-:W-:Y:S01]  /*b240*/  FFMA.FTZ R10, R4, -UR16, R20 ;  /* 0x80000010040a7c23 */ /* 0x000fe20008010014 */
[----:B------:R-:W-:Y:S01]  /*b250*/  I2FP.F32.S32 R5, R5 ;  /* 0x0000000500057245 */ /* 0x000fe20000201400 */
[----:B------:R-:W-:Y:S01]  /*b260*/  FFMA.FTZ R6, R2, -UR16, R22 ;  /* 0x8000001002067c23 */ /* 0x000fe20008010016 */
[C---:B------:R-:W-:Y:S02]  /*b270*/  VIADD R4, R0.reuse, 0x8 ;  /* 0x0000000800047836 */ /* 0x040fe40000000000 */
[----:B------:R-:W-:Y:S01]  /*b280*/  FFMA.FTZ R7, R7, -UR16, R21 ;  /* 0x8000001007077c23 */ /* 0x000fe20008010015 */
[----:B------:R-:W-:Y:S02]  /*b290*/  VIADD R2, R0, 0x9 ;  /* 0x0000000900027836 */ /* 0x000fe40000000000 */
[----:B------:R-:W-:Y:S01]  /*b2a0*/  FFMA.FTZ R5, R5, -UR16, R23 ;  /* 0x8000001005057c23 */ /* 0x000fe20008010017 */
[----:B------:R-:W-:Y:S01]  /*b2b0*/  FSEL R103, R10, -INF , !P0 ;  /* 0xff8000000a677808 */ /* 0x000fe20004000000 */
[----:B------:R-:W1:Y:S01]  /*b2c0*/  LDSM.16.M88.4 R20, [R181+0x5000] ;  /* 0x00500000b514783b */ /* 0x000e620000000200 */
[----:B------:R-:W-:Y:S01]  /*b2d0*/  FSEL R144, R6, -INF , !P5 ;  /* 0xff80000006907808 */ /* 0x000fe20006800000 */
[----:B------:R-:W-:Y:S01]  /*b2e0*/  IMAD.IADD R6, R202, 0x1, -R4 ;  /* 0x00000001ca067824 */ /* 0x000fe200078e0a04 */
[----:B------:R-:W-:-:S02]  /*b2f0*/  ISETP.GE.AND P0, PT, R4, R205, PT ;  /* 0x000000cd0400720c */ /* 0x000fc40003f06270 */
[-C--:B------:R-:W-:Y:S02]  /*b300*/  ISETP.GE.AND P5, PT, R4, R204.reuse, PT ;  /* 0x000000cc0400720c */ /* 0x080fe40003fa6270 */
[----:B------:R-:W-:Y:S02]  /*b310*/  FSEL R138, R7, -INF , !P6 ;  /* 0xff800000078a7808 */ /* 0x000fe40007000000 */
[----:B------:R-:W-:Y:S01]  /*b320*/  FSEL R145, R5, -INF , !P4 ;  /* 0xff80000005917808 */ /* 0x000fe20006000000 */
[----:B------:R-:W-:Y:S01]  /*b330*/  IMAD.IADD R5, R202, 0x1, -R2 ;  /* 0x00000001ca057824 */ /* 0x000fe200078e0a02 */
[C---:B------:R-:W-:Y:S02]  /*b340*/  ISETP.GE.AND P6, PT, R2.reuse, R205, PT ;  /* 0x000000cd0200720c */ /* 0x040fe40003fc6270 */
[----:B------:R-:W-:Y:S02]  /*b350*/  ISETP.GE.AND P4, PT, R2, R204, PT ;  /* 0x000000cc0200720c */ /* 0x000fe40003f86270 */
[----:B------:R-:W-:-:S02]  /*b360*/  ISETP.LT.OR P0, PT, R4, R201, P0 ;  /* 0x000000c90400720c */ /* 0x000fc40000701670 */
[-C--:B------:R-:W-:Y:S01]  /*b370*/  ISETP.LT.OR P5, PT, R4, R200.reuse, P5 ;  /* 0x000000c80400720c */ /* 0x080fe20002fa1670 */
[C---:B------:R-:W-:Y:S01]  /*b380*/  IMAD.IADD R4, R203.reuse, 0x1, -R4 ;  /* 0x00000001cb047824 */ /* 0x040fe200078e0a04 */
[C---:B------:R-:W-:Y:S02]  /*b390*/  ISETP.LT.OR P6, PT, R2.reuse, R201, P6 ;  /* 0x000000c90200720c */ /* 0x040fe400037c1670 */
[----:B------:R-:W-:Y:S01]  /*b3a0*/  ISETP.LT.OR P4, PT, R2, R200, P4 ;  /* 0x000000c80200720c */ /* 0x000fe20002781670 */
[----:B------:R-:W-:Y:S01]  /*b3b0*/  IMAD.IADD R2, R203, 0x1, -R2 ;  /* 0x00000001cb027824 */ /* 0x000fe200078e0a02 */
[----:B------:R-:W-:Y:S02]  /*b3c0*/  IABS R6, R6 ;  /* 0x0000000600067213 */ /* 0x000fe40000000000 */
[----:B------:R-:W-:Y:S02]  /*b3d0*/  IABS R4, R4 ;  /* 0x0000000400047213 */ /* 0x000fe40000000000 */
[----:B------:R-:W-:-:S02]  /*b3e0*/  IABS R5, R5 ;  /* 0x0000000500057213 */ /* 0x000fc40000000000 */
[----:B------:R-:W-:Y:S01]  /*b3f0*/  IABS R10, R2 ;  /* 0x00000002000a7213 */ /* 0x000fe20000000000 */
[----:B------:R-:W-:Y:S02]  /*b400*/  IMAD.MOV.U32 R2, RZ, RZ, R6 ;  /* 0x000000ffff027224 */ /* 0x000fe400078e0006 */
[----:B------:R-:W-:Y:S02]  /*b410*/  IMAD.MOV.U32 R6, RZ, RZ, R4 ;  /* 0x000000ffff067224 */ /* 0x000fe400078e0004 */
        /* <DEDUP_REMOVED lines=12> */
[----:B------:R-:W-:Y:S01]  /*b4e0*/  VIADD R2, R0, 0x11 ;  /* 0x0000001100027836 */ /* 0x000fe20000000000 */
[----:B------:R-:W-:Y:S01]  /*b4f0*/  FSEL R140, R6, -INF , !P5 ;  /* 0xff800000068c7808 */ /* 0x000fe20006800000 */
[----:B------:R-:W-:Y:S01]  /*b500*/  IMAD.IADD R6, R202, 0x1, -R4 ;  /* 0x00000001ca067824 */ /* 0x000fe200078e0a04 */
[C---:B------:R-:W-:Y:S01]  /*b510*/  ISETP.GE.AND P0, PT, R4.reuse, R205, PT ;  /* 0x000000cd0400720c */ /* 0x040fe20003f06270 */
[----:B-1----:R-:W-:Y:S01]  /*b520*/  HMMA.16816.F32 R24, R12, R20, R152 ;  /* 0x000000140c18723c */ /* 0x002fe20000001898 */
[----:B------:R-:W-:Y:S01]  /*b530*/  ISETP.GE.AND P5, PT, R4, R204, PT ;  /* 0x000000cc0400720c */ /* 0x000fe20003fa6270 */
[----:B------:R-:W1:Y:S01]  /*b540*/  LDSM.16.M88.4 R16, [R181+0x5800] ;  /* 0x00580000b510783b */ /* 0x000e620000000200 */
[----:B------:R-:W-:Y:S01]  /*b550*/  FSEL R102, R7, -INF , !P6 ;  /* 0xff80000007667808 */ /* 0x000fe20007000000 */
[----:B------:R-:W-:-:S04]  /*b560*/  DEPBAR.LE SB0, 0x0 ;  /* 0x000080000000791a */ /* 0x000fc80000000000 */
[----:B------:R-:W-:Y:S01]  /*b570*/  FSEL R141, R5, -INF , !P4 ;  /* 0xff800000058d7808 */ /* 0x000fe20006000000 */
[----:B------:R-:W-:Y:S01]  /*b580*/  IMAD.IADD R5, R202, 0x1, -R2 ;  /* 0x00000001ca057824 */ /* 0x000fe200078e0a02 */
[----:B------:R-:W-:Y:S01]  /*b590*/  BAR.SYNC.DEFER_BLOCKING 0x0 ;  /* 0x0000000000007b1d */ /* 0x000fe20000010000 */
[C---:B------:R-:W-:Y:S01]  /*b5a0*/  ISETP.GE.AND P6, PT, R2.reuse, R205, PT ;  /* 0x000000cd0200720c */ /* 0x040fe20003fc6270 */
[----:B------:R-:W-:Y:S01]  /*b5b0*/  HMMA.16816.F32 R20, R12, R22, R164 ;  /* 0x000000160c14723c */ /* 0x000fe200000018a4 */
[----:B------:R-:W-:Y:S02]  /*b5c0*/  ISETP.GE.AND P4, PT, R2, R204, PT ;  /* 0x000000cc0200720c */ /* 0x000fe40003f86270 */
[CC--:B------:R-:W-:Y:S02]  /*b5d0*/  ISETP.LT.OR P0, PT, R4.reuse, R201.reuse, P0 ;  /* 0x000000c90400720c */ /* 0x0c0fe40000701670 */
[----:B------:R-:W-:Y:S01]  /*b5e0*/  ISETP.LT.OR P5, PT, R4, R200, P5 ;  /* 0x000000c80400720c */ /* 0x000fe20002fa1670 */
[----:B------:R-:W-:Y:S01]  /*b5f0*/  IMAD.IADD R4, R203, 0x1, -R4 ;  /* 0x00000001cb047824 */ /* 0x000fe200078e0a04 */
[----:B------:R-:W-:-:S02]  /*b600*/  ISETP.LT.OR P6, PT, R2, R201, P6 ;  /* 0x000000c90200720c */ /* 0x000fc400037c1670 */
[----:B------:R-:W-:Y:S01]  /*b610*/  ISETP.LT.OR P4, PT, R2, R200, P4 ;  /* 0x000000c80200720c */ /* 0x000fe20002781670 */
[----:B------:R-:W-:Y:S01]  /*b620*/  IMAD.IADD R2, R203, 0x1, -R2 ;  /* 0x00000001cb027824 */ /* 0x000fe200078e0a02 */
[----:B------:R-:W-:Y:S02]  /*b630*/  IABS R6, R6 ;  /* 0x0000000600067213 */ /* 0x000fe40000000000 */
[----:B------:R-:W-:Y:S02]  /*b640*/  IABS R4, R4 ;  /* 0x0000000400047213 */ /* 0x000fe40000000000 */
[----:B------:R-:W-:Y:S02]  /*b650*/  IABS R7, R5 ;  /* 0x0000000500077213 */ /* 0x000fe40000000000 */
[----:B------:R-:W-:Y:S01]  /*b660*/  IABS R5, R2 ;  /* 0x0000000200057213 */ /* 0x000fe20000000000 */
[----:B------:R-:W-:Y:S01]  /*b670*/  IMAD.MOV.U32 R2, RZ, RZ, R6 ;  /* 0x000000ffff027224 */ /* 0x000fe200078e0006 */
[----:B------:R-:W-:Y:S01]  /*b680*/  I2FP.F32.S32 R7, R7 ;  /* 0x0000000700077245 */ /* 0x000fe20000201400 */
[----:B------:R-:W-:-:S03]  /*b690*/  IMAD.MOV.U32 R6, RZ, RZ, R4 ;  /* 0x000000ffff067224 */ /* 0x000fc600078e0004 */
[----:B------:R-:W-:Y:S01]  /*b6a0*/  I2FP.F32.S32 R4, R2 ;  /* 0x0000000200047245 */ /* 0x000fe20000201400 */
[----:B------:R-:W-:Y:S01]  /*b6b0*/  FFMA.FTZ R7, R7, -UR16, R29 ;  /* 0x8000001007077c23 */ /* 0x000fe2000801001d */
[----:B------:R-:W-:Y:S02]  /*b6c0*/  I2FP.F32.S32 R6, R6 ;  /* 0x0000000600067245 */ /* 0x000fe40000201400 */
[----:B------:R-:W-:Y:S01]  /*b6d0*/  I2FP.F32.S32 R2, R5 ;  /* 0x0000000500027245 */ /* 0x000fe20000201400 */
[----:B------:R-:W-:Y:S01]  /*b6e0*/  FFMA.FTZ R10, R4, -UR16, R28 ;  /* 0x80000010040a7c23 */ /* 0x000fe2000801001c */
[----:B------:R-:W-:Y:S02]  /*b6f0*/  VIADD R4, R0, 0x18 ;  /* 0x0000001800047836 */ /* 0x000fe40000000000 */
[----:B------:R-:W-:Y:S01]  /*b700*/  FFMA.FTZ R6, R6, -UR16, R30 ;  /* 0x8000001006067c23 */ /* 0x000fe2000801001e */
[----:B------:R-:W-:Y:S01]  /*b710*/  FSEL R223, R7, -INF , !P6 ;  /* 0xff80000007df7808 */ /* 0x000fe20007000000 */
[----:B------:R-:W-:Y:S01]  /*b720*/  FFMA.FTZ R5, R2, -UR16, R31 ;  /* 0x8000001002057c23 */ /* 0x000fe2000801001f */
[----:B------:R-:W-:Y:S01]  /*b730*/  VIADD R2, R0, 0x19 ;  /* 0x0000001900027836 */ /* 0x000fe20000000000 */
[----:B------:R-:W-:Y:S01]  /*b740*/  FSEL R236, R10, -INF , !P0 ;  /* 0xff8000000aec7808 */ /* 0x000fe20004000000 */
[----:B-1----:R-:W-:Y:S01]  /*b750*/  HMMA.16816.F32 R28, R12, R16, R156 ;  /* 0x000000100c1c723c */ /* 0x002fe2000000189c */
[----:B------:R-:W-:Y:S01]  /*b760*/  FSEL R237, R6, -INF , !P5 ;  /* 0xff80000006ed7808 */ /* 0x000fe20006800000 */
[----:B------:R-:W-:Y:S01]  /*b770*/  IMAD.IADD R6, R202, 0x1, -R4 ;  /* 0x00000001ca067824 */ /* 0x000fe200078e0a04 */
[----:B------:R-:W-:-:S02]  /*b780*/  ISETP.GE.AND P0, PT, R4, R205, PT ;  /* 0x000000cd0400720c */ /* 0x000fc40003f06270 */
[-C--:B------:R-:W-:Y:S01]  /*b790*/  ISETP.GE.AND P5, PT, R4, R204.reuse, PT ;  /* 0x000000cc0400720c */ /* 0x080fe20003fa6270 */
[----:B------:R-:W-:Y:S01]  /*b7a0*/  HMMA.16816.F32 R12, R12, R18, R168 ;  /* 0x000000120c0c723c */ /* 0x000fe200000018a8 */
[----:B------:R-:W-:Y:S01]  /*b7b0*/  FSEL R238, R5, -INF , !P4 ;  /* 0xff80000005ee7808 */ /* 0x000fe20006000000 */
[----:B------:R-:W-:Y:S01]  /*b7c0*/  IMAD.IADD R5, R202, 0x1, -R2 ;  /* 0x00000001ca057824 */ /* 0x000fe200078e0a02 */
        /* <DEDUP_REMOVED lines=12> */
[----:B------:R-:W-:Y:S02]  /*b890*/  IMAD.MOV.U32 R2, RZ, RZ, R6 ;  /* 0x000000ffff027224 */ /* 0x000fe400078e0006 */
[----:B------:R-:W-:-:S02]  /*b8a0*/  IMAD.MOV.U32 R6, RZ, RZ, R4 ;  /* 0x000000ffff067224 */ /* 0x000fc400078e0004 */
[----:B------:R-:W-:Y:S01]  /*b8b0*/  IMAD.MOV.U32 R7, RZ, RZ, R5 ;  /* 0x000000ffff077224 */ /* 0x000fe200078e0005 */
[----:B------:R-:W-:Y:S01]  /*b8c0*/  I2FP.F32.S32 R2, R2 ;  /* 0x0000000200027245 */ /* 0x000fe20000201400 */
[----:B------:R-:W-:Y:S01]  /*b8d0*/  IMAD.MOV.U32 R5, RZ, RZ, R10 ;  /* 0x000000ffff057224 */ /* 0x000fe200078e000a */
[----:B------:R-:W-:Y:S01]  /*b8e0*/  I2FP.F32.S32 R6, R6 ;  /* 0x0000000600067245 */ /* 0x000fe20000201400 */
[----:B------:R-:W-:Y:S01]  /*b8f0*/  VIADD R4, R0, 0x20 ;  /* 0x0000002000047836 */ /* 0x000fe20000000000 */
[----:B------:R-:W-:Y:S01]  /*b900*/  I2FP.F32.S32 R7, R7 ;  /* 0x0000000700077245 */ /* 0x000fe20000201400 */
[----:B------:R-:W-:Y:S01]  /*b910*/  FFMA.FTZ R10, R2, -UR16, R32 ;  /* 0x80000010020a7c23 */ /* 0x000fe20008010020 */
[----:B------:R-:W-:Y:S01]  /*b920*/  I2FP.F32.S32 R5, R5 ;  /* 0x0000000500057245 */ /* 0x000fe20000201400 */
[----:B------:R-:W-:Y:S01]  /*b930*/  FFMA.FTZ R6, R6, -UR16, R34 ;  /* 0x8000001006067c23 */ /* 0x000fe20008010022 */
[----:B------:R-:W-:Y:S02]  /*b940*/  VIADD R2, R0, 0x21 ;  /* 0x0000002100027836 */ /* 0x000fe40000000000 */
[----:B------:R-:W-:Y:S01]  /*b950*/  FFMA.FTZ R7, R7, -UR16, R33 ;  /* 0x8000001007077c23 */ /* 0x000fe20008010021 */
[----:B------:R-:W-:Y:S01]  /*b960*/  FSEL R142, R10, -INF , !P0 ;  /* 0xff8000000a8e7808 */ /* 0x000fe20004000000 */
[----:B------:R-:W-:Y:S01]  /*b970*/  FFMA.FTZ R5, R5, -UR16, R35 ;  /* 0x8000001005057c23 */ /* 0x000fe20008010023 */
        /* <DEDUP_REMOVED lines=27> */
[----:B------:R-:W-:Y:S02]  /*bb30*/  FFMA.FTZ R5, R5, -UR16, R27 ;  /* 0x8000001005057c23 */ /* 0x000fe4000801001b */
[----:B------:R-:W-:Y:S01]  /*bb40*/  FFMA.FTZ R10, R2, -UR16, R24 ;  /* 0x80000010020a7c23 */ /* 0x000fe20008010018 */
[----:B------:R-:W-:-:S02]  /*bb50*/  VIADD R2, R0, 0x29 ;  /* 0x0000002900027836 */ /* 0x000fc40000000000 */
[----:B------:R-:W-:Y:S01]  /*bb60*/  FFMA.FTZ R6, R6, -UR16, R26 ;  /* 0x8000001006067c23 */ /* 0x000fe2000801001a */
[----:B------:R-:W-:Y:S02]  /*bb70*/  FSEL R249, R7, -INF , !P6 ;  /* 0xff80000007f97808 */ /* 0x000fe40007000000 */
[----:B------:R-:W-:Y:S02]  /*bb80*/  FSEL R245, R10, -INF , !P0 ;  /* 0xff8000000af57808 */ /* 0x000fe40004000000 */
[----:B------:R-:W-:Y:S01]  /*bb90*/  FSEL R250, R6, -INF , !P5 ;  /* 0xff80000006fa7808 */ /* 0x000fe20006800000 */
[----:B------:R-:W-:Y:S01]  /*bba0*/  IMAD.IADD R6, R202, 0x1, -R4 ;  /* 0x00000001ca067824 */ /* 0x000fe200078e0a04 */
[CC--:B------:R-:W-:Y:S02]  /*bbb0*/  ISETP.GE.AND P0, PT, R4.reuse, R205.reuse, PT ;  /* 0x000000cd0400720c */ /* 0x0c0fe40003f06270 */
[----:B------:R-:W-:Y:S02]  /*bbc0*/  ISETP.GE.AND P5, PT, R4, R204, PT ;  /* 0x000000cc0400720c */ /* 0x000fe40003fa6270 */
[----:B------:R-:W-:Y:S01]  /*bbd0*/  FSEL R251, R5, -INF , !P4 ;  /* 0xff80000005fb7808 */ /* 0x000fe20006000000 */
[----:B------:R-:W-:Y:S01]  /*bbe0*/  IMAD.IADD R5, R202, 0x1, -R2 ;  /* 0x00000001ca057824 */ /* 0x000fe200078e0a02 */
[----:B------:R-:W-:-:S02]  /*bbf0*/  ISETP.GE.AND P6, PT, R2, R205, PT ;  /* 0x000000cd0200720c */ /* 0x000fc40003fc6270 */
[----:B------:R-:W-:Y:S02]  /*bc00*/  ISETP.GE.AND P4, PT, R2, R204, PT ;  /* 0x000000cc0200720c */ /* 0x000fe40003f86270 */
[CC--:B------:R-:W-:Y:S02]  /*bc10*/  ISETP.LT.OR P0, PT, R4.reuse, R201.reuse, P0 ;  /* 0x000000c90400720c */ /* 0x0c0fe40000701670 */
[-C--:B------:R-:W-:Y:S01]  /*bc20*/  ISETP.LT.OR P5, PT, R4, R200.reuse, P5 ;  /* 0x000000c80400720c */ /* 0x080fe20002fa1670 */
[C---:B------:R-:W-:Y:S01]  /*bc30*/  IMAD.IADD R4, R203.reuse, 0x1, -R4 ;  /* 0x00000001cb047824 */ /* 0x040fe200078e0a04 */
[C---:B------:R-:W-:Y:S02]  /*bc40*/  ISETP.LT.OR P6, PT, R2.reuse, R201, P6 ;  /* 0x000000c90200720c */ /* 0x040fe400037c1670 */
[----:B------:R-:W-:Y:S01]  /*bc50*/  ISETP.LT.OR P4, PT, R2, R200, P4 ;  /* 0x000000c80200720c */ /* 0x000fe20002781670 */
[----:B------:R-:W-:Y:S01]  /*bc60*/  IMAD.IADD R2, R203, 0x1, -R2 ;  /* 0x00000001cb027824 */ /* 0x000fe200078e0a02 */
[----:B------:R-:W-:-:S02]  /*bc70*/  IABS R7, R6 ;  /* 0x0000000600077213 */ /* 0x000fc40000000000 */
[----:B------:R-:W-:Y:S02]  /*bc80*/  IABS R4, R4 ;  /* 0x0000000400047213 */ /* 0x000fe40000000000 */
[----:B------:R-:W-:Y:S02]  /*bc90*/  IABS R5, R5 ;  /* 0x0000000500057213 */ /* 0x000fe40000000000 */
[----:B------:R-:W-:Y:S01]  /*bca0*/  IABS R6, R2 ;  /* 0x0000000200067213 */ /* 0x000fe20000000000 */
[----:B------:R-:W-:Y:S02]  /*bcb0*/  IMAD.MOV.U32 R2, RZ, RZ, R7 ;  /* 0x000000ffff027224 */ /* 0x000fe400078e0007 */
        /* <DEDUP_REMOVED lines=14> */
[----:B------:R-:W-:Y:S01]  /*bda0*/  ISETP.GE.AND P4, PT, R2, R204, PT ;  /* 0x000000cc0200720c */ /* 0x000fe20003f86270 */
[----:B------:R-:W-:Y:S01]  /*bdb0*/  VIADD R0, R0, 0x39 ;  /* 0x0000003900007836 */ /* 0x000fe20000000000 */
[----:B------:R-:W-:Y:S01]  /*bdc0*/  FSEL R247, R7, -INF , !P5 ;  /* 0xff80000007f77808 */ /* 0x000fe20006800000 */
[--C-:B------:R-:W-:Y:S01]  /*bdd0*/  IMAD.IADD R6, R203, 0x1, -R4.reuse ;  /* 0x00000001cb067824 */ /* 0x100fe200078e0a04 */
[----:B------:R-:W-:Y:S01]  /*bde0*/  FSEL R246, R10, -INF , !P6 ;  /* 0xff8000000af67808 */ /* 0x000fe20007000000 */
[----:B------:R-:W-:Y:S01]  /*bdf0*/  IMAD.IADD R10, R202, 0x1, -R4 ;  /* 0x00000001ca0a7824 */ /* 0x000fe200078e0a04 */
[----:B------:R-:W-:Y:S01]  /*be00*/  ISETP.GE.AND P6, PT, R2, R205, PT ;  /* 0x000000cd0200720c */ /* 0x000fe20003fc6270 */
[----:B------:R-:W-:Y:S01]  /*be10*/  IMAD.IADD R7, R202, 0x1, -R2 ;  /* 0x00000001ca077824 */ /* 0x000fe200078e0a02 */
[----:B------:R-:W-:-:S02]  /*be20*/  ISETP.LT.OR P4, PT, R2, R200, P4 ;  /* 0x000000c80200720c */ /* 0x000fc40002781670 */
[----:B------:R-:W-:Y:S02]  /*be30*/  IABS R16, R10 ;  /* 0x0000000a00107213 */ /* 0x000fe40000000000 */
[----:B------:R-:W-:Y:S02]  /*be40*/  IABS R10, R6 ;  /* 0x00000006000a7213 */ /* 0x000fe40000000000 */
[----:B------:R-:W-:Y:S01]  /*be50*/  ISETP.LT.OR P6, PT, R2, R201, P6 ;  /* 0x000000c90200720c */ /* 0x000fe200037c1670 */
[----:B------:R-:W-:Y:S01]  /*be60*/  IMAD.IADD R2, R203, 0x1, -R2 ;  /* 0x00000001cb027824 */ /* 0x000fe200078e0a02 */
[----:B------:R-:W-:Y:S01]  /*be70*/  FSEL R244, R11, -INF , !P0 ;  /* 0xff8000000bf47808 */ /* 0x000fe20004000000 */
[----:B------:R-:W-:Y:S01]  /*be80*/  IMAD.MOV.U32 R6, RZ, RZ, R16 ;  /* 0x000000ffff067224 */ /* 0x000fe200078e0010 */
[C---:B------:R-:W-:Y:S02]  /*be90*/  ISETP.GE.AND P0, PT, R4.reuse, R205, PT ;  /* 0x000000cd0400720c */ /* 0x040fe40003f06270 */
[----:B------:R-:W-:-:S02]  /*bea0*/  ISETP.GE.AND P5, PT, R4, R204, PT ;  /* 0x000000cc0400720c */ /* 0x000fc40003fa6270 */
[----:B------:R-:W-:Y:S01]  /*beb0*/  IABS R11, R7 ;  /* 0x00000007000b7213 */ /* 0x000fe20000000000 */
[----:B------:R-:W-:Y:S01]  /*bec0*/  IMAD.MOV.U32 R7, RZ, RZ, R10 ;  /* 0x000000ffff077224 */ /* 0x000fe200078e000a */
[C---:B------:R-:W-:Y:S02]  /*bed0*/  ISETP.LT.OR P0, PT, R4.reuse, R201, P0 ;  /* 0x000000c90400720c */ /* 0x040fe40000701670 */
[----:B------:R-:W-:Y:S01]  /*bee0*/  ISETP.LT.OR P5, PT, R4, R200, P5 ;  /* 0x000000c80400720c */ /* 0x000fe20002fa1670 */
[----:B------:R-:W-:Y:S01]  /*bef0*/  IMAD.IADD R4, R202, 0x1, -R5 ;  /* 0x00000001ca047824 */ /* 0x000fe200078e0a05 */
[----:B------:R-:W-:Y:S01]  /*bf00*/  IABS R2, R2 ;  /* 0x0000000200027213 */ /* 0x000fe20000000000 */
[----:B------:R-:W-:Y:S01]  /*bf10*/  IMAD.MOV.U32 R10, RZ, RZ, R11 ;  /* 0x000000ffff0a7224 */ /* 0x000fe200078e000b */
[----:B------:R-:W-:Y:S02]  /*bf20*/  I2FP.F32.S32 R6, R6 ;  /* 0x0000000600067245 */ /* 0x000fe40000201400 */
[----:B------:R-:W-:Y:S01]  /*bf30*/  I2FP.F32.S32 R7, R7 ;  /* 0x0000000700077245 */ /* 0x000fe20000201400 */
[----:B------:R-:W-:Y:S01]  /*bf40*/  IMAD.MOV.U32 R11, RZ, RZ, R2 ;  /* 0x000000ffff0b7224 */ /* 0x000fe200078e0002 */
[----:B------:R-:W-:Y:S01]  /*bf50*/  IABS R2, R4 ;  /* 0x0000000400027213 */ /* 0x000fe20000000000 */
[----:B------:R-:W-:Y:S01]  /*bf60*/  FFMA.FTZ R6, R6, -UR16, R28 ;  /* 0x8000001006067c23 */ /* 0x000fe2000801001c */
[----:B------:R-:W-:Y:S01]  /*bf70*/  I2FP.F32.S32 R10, R10 ;  /* 0x0000000a000a7245 */ /* 0x000fe20000201400 */
[----:B------:R-:W-:Y:S01]  /*bf80*/  FFMA.FTZ R4, R7, -UR16, R30 ;  /* 0x8000001007047c23 */ /* 0x000fe2000801001e */
[----:B------:R-:W-:-:S02]  /*bf90*/  I2FP.F32.S32 R11, R11 ;  /* 0x0000000b000b7245 */ /* 0x000fc40000201400 */
[----:B------:R-:W-:Y:S01]  /*bfa0*/  I2FP.F32.S32 R2, R2 ;  /* 0x0000000200027245 */ /* 0x000fe20000201400 */
[----:B------:R-:W-:Y:S01]  /*bfb0*/  FFMA.FTZ R7, R10, -UR16, R29 ;  /* 0x800000100a077c23 */ /* 0x000fe2000801001d */
[----:B------:R-:W-:Y:S01]  /*bfc0*/  FSEL R172, R6, -INF , !P0 ;  /* 0xff80000006ac7808 */ /* 0x000fe20004000000 */
[----:B------:R-:W-:Y:S01]  /*bfd0*/  FFMA.FTZ R10, R11, -UR16, R31 ;  /* 0x800000100b0a7c23 */ /* 0x000fe2000801001f */
[----:B------:R-:W-:Y:S01]  /*bfe0*/  FSEL R173, R4, -INF , !P5 ;  /* 0xff80000004ad7808 */ /* 0x000fe20006800000 */
[----:B------:R-:W-:Y:S01]  /*bff0*/  FFMA.FTZ R6, R2, -UR16, R12 ;  /* 0x8000001002067c23 */ /* 0x000fe2000801000c */
[C---:B------:R-:W-:Y:S01]  /*c000*/  ISETP.GE.AND P0, PT, R5.reuse, R205, PT ;  /* 0x000000cd0500720c */ /* 0x040fe20003f06270 */
[--C-:B------:R-:W-:Y:S01]  /*c010*/  IMAD.IADD R4, R202, 0x1, -R0.reuse ;  /* 0x00000001ca047824 */ /* 0x100fe200078e0a00 */
        /* <DEDUP_REMOVED lines=21> */
[----:B------:R-:W-:Y:S01]  /*c170*/  FFMA.FTZ R0, R0, -UR16, R15 ;  /* 0x8000001000007c23 */ /* 0x000fe2000801000f */
[----:B------:R-:W-:-:S02]  /*c180*/  FSEL R174, R2, -INF , !P5 ;  /* 0xff80000002ae7808 */ /* 0x000fc40006800000 */
        /* <DEDUP_REMOVED lines=118> */
.L_x_1427:
[----:B------:R-:W-:Y:S05]  /*c8f0*/  BSYNC B0 ;  /* 0x0000000000007941 */ /* 0x000fea0003800000 */
.L_x_1426:
[----:B------:R-:W0:Y:S02]  /*c900*/  LDGDEPBAR ;  /* 0x00000000000079af */ /* 0x000e240000000000 */
.L_x_1425:
[----:B--2---:R-:W2:Y:S04]  /*c910*/  LDL R11, [R1+0xac] ;  /* 0x0000ac00010b7983 */ /* 0x004ea80000100800 */
[----:B------:R-:W3:Y:S04]  /*c920*/  LDL R10, [R1+0xb8] ;  /* 0x0000b800010a7983 */ /* 0x000ee80000100800 */
[----:B------:R-:W4:Y:S01]  /*c930*/  LDL R7, [R1+0xc8] ;  /* 0x0000c80001077983 */ /* 0x000f220000100800 */
[----:B------:R-:W-:Y:S01]  /*c940*/  FMNMX.FTZ R0, R100, R103, !PT ;  /* 0x0000006764007209 */ /* 0x000fe20007810000 */
[----:B------:R-:W-:Y:S01]  /*c950*/  USHF.L.U32 UR7, UR18, 0x1, URZ ;  /* 0x0000000112077899 */ /* 0x000fe2000800063f */
[----:B------:R-:W-:Y:S01]  /*c960*/  IMAD.MOV.U32 R25, RZ, RZ, R222 ;  /* 0x000000ffff197224 */ /* 0x000fe200078e00de */
[----:B------:R-:W-:Y:S01]  /*c970*/  UIADD3 UR6, UR31, -0x4498517b, URZ ;  /* 0xbb67ae851f067890 */ /* 0x000fe2000fffe03f */
[----:B------:R-:W-:Y:S01]  /*c980*/  FMNMX.FTZ R0, R138, R0, !PT ;  /* 0x000000008a007209 */ /* 0x000fe20007810000 */
[----:B------:R-:W-:-:S02]  /*c990*/  ULOP3.LUT UR9, UR7, UR31, URZ, 0x3c, !UPT ;  /* 0x0000001f07097292 */ /* 0x000fc4000f8e3c3f */
[----:B------:R-:W-:Y:S01]  /*c9a0*/  UIADD3 UR25, UR30, -0x61c88647, URZ ;  /* 0x9e3779b91e197890 */ /* 0x000fe2000fffe03f */
[----:B------:R-:W-:Y:S01]  /*c9b0*/  FMNMX.FTZ R0, R101, R0, !PT ;  /* 0x0000000065007209 */ /* 0x000fe20007810000 */
[----:B------:R-:W-:Y:S02]  /*c9c0*/  UIADD3 UR24, UR30, 0x3c6ef372, URZ ;  /* 0x3c6ef3721e187890 */ /* 0x000fe4000fffe03f */
[----:B------:R-:W-:Y:S01]  /*c9d0*/  UIADD3 UR22, UR31, 0x76cf5d0a, URZ ;  /* 0x76cf5d0a1f167890 */ /* 0x000fe2000fffe03f */
[----:B------:R-:W-:Y:S01]  /*c9e0*/  FMNMX.FTZ R0, R102, R0, !PT ;  /* 0x0000000066007209 */ /* 0x000fe20007810000 */
[----:B------:R-:W-:Y:S02]  /*c9f0*/  UIADD3 UR20, UR31, 0x32370b8f, URZ ;  /* 0x32370b8f1f147890 */ /* 0x000fe4000fffe03f */
[----:B------:R-:W-:Y:S01]  /*ca00*/  UIADD3 UR21, UR30, -0x255992d5, URZ ;  /* 0xdaa66d2b1e157890 */ /* 0x000fe2000fffe03f */
[----:B------:R-:W-:Y:S01]  /*ca10*/  FMNMX.FTZ R0, R236, R0, !PT ;  /* 0x00000000ec007209 */ /* 0x000fe20007810000 */
[----:B------:R-:W-:-:S02]  /*ca20*/  UIADD3 UR19, UR30, 0x78dde6e4, URZ ;  /* 0x78dde6e41e137890 */ /* 0x000fc4000fffe03f */
[----:B------:R-:W-:Y:S01]  /*ca30*/  UIADD3 UR28, UR30, -0x4ab325aa, URZ ;  /* 0xb54cda561e1c7890 */ /* 0x000fe2000fffe03f */
[----:B------:R-:W-:Y:S01]  /*ca40*/  FMNMX.FTZ R2, R223, R0, !PT ;  /* 0x00000000df027209 */ /* 0x000fe20007810000 */
[----:B------:R-:W-:Y:S01]  /*ca50*/  UIADD3 UR7, UR7, 0x1, URZ ;  /* 0x0000000107077890 */ /* 0x000fe2000fffe03f */
[----:B------:R-:W-:Y:S01]  /*ca60*/  FMNMX.FTZ R0, R3, R144, !PT ;  /* 0x0000009003007209 */ /* 0x000fe20007810000 */
[----:B------:R-:W-:Y:S01]  /*ca70*/  UIADD3 UR29, UR31, 0x646e171e, URZ ;  /* 0x646e171e1f1d7890 */ /* 0x000fe2000fffe03f */
[----:B------:R-:W-:Y:S01]  /*ca80*/  FMNMX.FTZ R2, R142, R2, !PT ;  /* 0x000000028e027209 */ /* 0x000fe20007810000 */
[----:B------:R-:W-:Y:S01]  /*ca90*/  ULOP3.LUT UR7, UR7, UR31, URZ, 0x3c, !UPT ;  /* 0x0000001f07077292 */ /* 0x000fe2000f8e3c3f */
[----:B------:R-:W-:Y:S02]  /*caa0*/  FMNMX.FTZ R0, R145, R0, !PT ;  /* 0x0000000091007209 */ /* 0x000fe40007810000 */
[----:B-1----:R-:W-:Y:S02]  /*cab0*/  FMNMX.FTZ R4, R143, R2, !PT ;  /* 0x000000028f047209 */ /* 0x002fe40007810000 */
        /* <DEDUP_REMOVED lines=22> */
[----:B------:R-:W-:-:S05]  /*cc20*/  FMNMX.FTZ R2, R160, R2, !PT ;  /* 0x00000002a0027209 */ /* 0x000fca0007810000 */
[----:B------:R-:W5:Y:S01]  /*cc30*/  SHFL.BFLY PT, R5, R2, 0x2, 0x1f ;  /* 0x0c401f0002057f89 */ /* 0x000f6200000e0000 */
[----:B-1----:R-:W-:-:S05]  /*cc40*/  FMNMX.FTZ R0, R0, R4, !PT ;  /* 0x0000000400007209 */ /* 0x002fca0007810000 */
[----:B------:R-:W1:Y:S01]  /*cc50*/  SHFL.BFLY PT, R6, R0, 0x1, 0x1f ;  /* 0x0c201f0000067f89 */ /* 0x000e6200000e0000 */
[----:B-----5:R-:W-:Y:S02]  /*cc60*/  FMNMX.FTZ R2, R2, R5, !PT ;  /* 0x0000000502027209 */ /* 0x020fe40007810000 */
[----:B-1----:R-:W-:-:S04]  /*cc70*/  FMNMX.FTZ R222, R0, R6, !PT ;  /* 0x0000000600de7209 */ /* 0x002fc80007810000 */
[C---:B------:R-:W-:Y:S01]  /*cc80*/  FSETP.NEU.FTZ.AND P1, PT, R222.reuse, -INF , PT ;  /* 0xff800000de00780b */ /* 0x040fe20003f3d000 */
[----:B------:R-:W-:-:S05]  /*cc90*/  FMUL.FTZ R12, R222, UR8 ;  /* 0x00000008de0c7c20 */ /* 0x000fca0008410000 */
[----:B------:R-:W-:-:S05]  /*cca0*/  FSEL R12, R12, RZ, P1 ;  /* 0x000000ff0c0c7208 */ /* 0x000fca0000800000 */
[----:B------:R-:W-:-:S04]  /*ccb0*/  FFMA.FTZ R0, R103, UR8, -R12 ;  /* 0x0000000867007c23 */ /* 0x000fc8000801080c */
[----:B------:R1:W-:Y:S02]  /*ccc0*/  MUFU.EX2 R29, R0 ;  /* 0x00000000001d7308 */ /* 0x0003e40000000800 */
[----:B-1----:R-:W-:-:S06]  /*ccd0*/  FFMA.FTZ R0, R138, UR8, -R12 ;  /* 0x000000088a007c23 */ /* 0x002fcc000801080c */
[----:B------:R1:W-:Y:S01]  /*cce0*/  MUFU.EX2 R19, R0 ;  /* 0x0000000000137308 */ /* 0x0003e20000000800 */
[----:B--2---:R-:W-:-:S05]  /*ccf0*/  IMAD.WIDE.U32 R148, R11, -0x326172a9, RZ ;  /* 0xcd9e8d570b947825 */ /* 0x004fca00078e00ff */
[----:B---3--:R-:W-:Y:S02]  /*cd00*/  LOP3.LUT R4, R149, R10, RZ, 0x3c, !PT ;  /* 0x0000000a95047212 */ /* 0x008fe400078e3cff */
[----:B------:R-:W2:Y:S01]  /*cd10*/  SHFL.BFLY PT, R10, R2, 0x1, 0x1f ;  /* 0x0c201f00020a7f89 */ /* 0x000ea200000e0000 */
[----:B----4-:R-:W-:-:S04]  /*cd20*/  IMAD.WIDE.U32 R14, R7, -0x2daee0ad, RZ ;  /* 0xd2511f53070e7825 */ /* 0x010fc800078e00ff */
        /* <DEDUP_REMOVED lines=10> */
[----:B--2---:R-:W-:-:S03]  /*cdd0*/  FMNMX.FTZ R215, R2, R10, !PT ;  /* 0x0000000a02d77209 */ /* 0x004fc60007810000 */
[----:B------:R-:W-:Y:S01]  /*cde0*/  IMAD.WIDE.U32 R6, R6, -0x2daee0ad, RZ ;  /* 0xd2511f5306067825 */ /* 0x000fe200078e00ff */
[----:B------:R-:W-:Y:S02]  /*cdf0*/  LOP3.LUT R16, R5, UR22, R136, 0x96, !PT ;  /* 0x0000001605107c12 */ /* 0x000fe4000f8e9688 */
[C---:B------:R-:W-:Y:S01]  /*ce00*/  FSETP.NEU.FTZ.AND P0, PT, R215.reuse, -INF , PT ;  /* 0xff800000d700780b */ /* 0x040fe20003f1d000 */
[----:B------:R-:W-:Y:S01]  /*ce10*/  FMUL.FTZ R11, R215, UR8 ;  /* 0x00000008d70b7c20 */ /* 0x000fe20008410000 */
[----:B------:R-:W-:Y:S01]  /*ce20*/  LOP3.LUT R20, R7, UR20, R4, 0x96, !PT ;  /* 0x0000001407147c12 */ /* 0x000fe2000f8e9604 */
[----:B------:R-:W-:-:S04]  /*ce30*/  IMAD.WIDE.U32 R16, R16, -0x326172a9, RZ ;  /* 0xcd9e8d5710107825 */ /* 0x000fc800078e00ff */
[----:B------:R-:W-:Y:S01]  /*ce40*/  FFMA.FTZ R4, R101, UR8, -R12 ;  /* 0x0000000865047c23 */ /* 0x000fe2000801080c */
[----:B------:R-:W-:Y:S01]  /*ce50*/  FSEL R11, R11, RZ, P0 ;  /* 0x000000ff0b0b7208 */ /* 0x000fe20000000000 */
[----:B------:R-:W-:Y:S01]  /*ce60*/  IMAD.WIDE.U32 R20, R20, -0x326172a9, RZ ;  /* 0xcd9e8d5714147825 */ /* 0x000fe200078e00ff */
[C-C-:B------:R-:W-:Y:S01]  /*ce70*/  LOP3.LUT R2, R17.reuse, UR21, R30.reuse, 0x96, !PT ;  /* 0x0000001511027c12 */ /* 0x140fe2000f8e961e */
[----:B------:R2:W-:Y:S01]  /*ce80*/  MUFU.EX2 R153, R4 ;  /* 0x0000000400997308 */ /* 0x0005e20000000800 */
[----:B------:R-:W-:Y:S01]  /*ce90*/  LOP3.LUT R5, R17, UR21, R30, 0x96, !PT ;  /* 0x0000001511057c12 */ /* 0x000fe2000f8e961e */
[----:B------:R-:W-:Y:S01]  /*cea0*/  IMAD.U32 R10, RZ, RZ, UR12 ;  /* 0x0000000cff0a7e24 */ /* 0x000fe2000f8e00ff */
[----:B-1----:R-:W-:Y:S01]  /*ceb0*/  LOP3.LUT R0, R21, UR19, R16, 0x96, !PT ;  /* 0x0000001315007c12 */ /* 0x002fe2000f8e9610 */
[----:B------:R-:W-:Y:S02]  /*cec0*/  IMAD R2, R2, -0x2daee0ad, RZ ;  /* 0xd2511f5302027824 */ /* 0x000fe400078e02ff */
[----:B------:R-:W-:-:S04]  /*ced0*/  IMAD.WIDE.U32 R34, R5, -0x2daee0ad, RZ ;  /* 0xd2511f5305227825 */ /* 0x000fc800078e00ff */
[----:B------:R-:W-:-:S04]  /*cee0*/  IMAD.WIDE.U32 R138, R0, -0x2daee0ad, RZ ;  /* 0xd2511f53008a7825 */ /* 0x000fc800078e00ff */
[----:B------:R-:W-:Y:S01]  /*cef0*/  FFMA.FTZ R0, R102, UR8, -R12 ;  /* 0x0000000866007c23 */ /* 0x000fe2000801080c */
[----:B------:R-:W-:Y:S01]  /*cf00*/  LOP3.LUT R22, R35, UR9, R6, 0x96, !PT ;  /* 0x0000000923167c12 */ /* 0x000fe2000f8e9606 */
[----:B------:R-:W-:Y:S01]  /*cf10*/  FFMA.FTZ R6, R145, UR8, -R11 ;  /* 0x0000000891067c23 */ /* 0x000fe2000801080b */
[----:B------:R-:W-:Y:S01]  /*cf20*/  IMAD.MOV.U32 R17, RZ, RZ, 0x7054 ;  /* 0x00007054ff117424 */ /* 0x000fe200078e00ff */
[----:B------:R1:W3:Y:S01]  /*cf30*/  MUFU.EX2 R28, R0 ;  /* 0x00000000001c7308 */ /* 0x0002e20000000800 */
[----:B--2---:R-:W-:Y:S01]  /*cf40*/  LOP3.LUT R4, R139, UR6, R2, 0x96, !PT ;  /* 0x000000068b047c12 */ /* 0x004fe2000f8e9602 */
[----:B------:R-:W-:Y:S02]  /*cf50*/  IMAD.WIDE.U32 R22, R22, -0x326172a9, RZ ;  /* 0xcd9e8d5716167825 */ /* 0x000fe400078e00ff */
[----:B------:R-:W-:Y:S02]  /*cf60*/  PRMT R10, R10, R17, UR12 ;  /* 0x0000000c0a0a7e16 */ /* 0x000fe40008000011 */
[----:B------:R-:W-:-:S02]  /*cf70*/  IMAD.WIDE.U32 R4, R4, -0x326172a9, RZ ;  /* 0xcd9e8d5704047825 */ /* 0x000fc400078e00ff */
[----:B------:R-:W-:Y:S01]  /*cf80*/  MUFU.EX2 R24, R6 ;  /* 0x0000000600187308 */ /* 0x000fe20000000800 */
[--C-:B------:R-:W-:Y:S02]  /*cf90*/  SHF.R.U32.HI R2, RZ, 0x10, R4.reuse ;  /* 0x00000010ff027819 */ /* 0x100fe40000011604 */
[----:B------:R-:W-:Y:S02]  /*cfa0*/  LOP3.LUT R13, R4, 0xff, RZ, 0xc0, !PT ;  /* 0x000000ff040d7812 */ /* 0x000fe400078ec0ff */
[----:B------:R-:W-:Y:S01]  /*cfb0*/  SHF.R.U32.HI R7, RZ, 0x18, R4 ;  /* 0x00000018ff077819 */ /* 0x000fe20000011604 */
[----:B-1----:R-:W-:Y:S01]  /*cfc0*/  FFMA.FTZ R0, R144, UR8, -R11 ;  /* 0x0000000890007c23 */ /* 0x002fe2000801080b */
[----:B------:R-:W-:-:S03]  /*cfd0*/  LOP3.LUT R2, R2, 0xff, RZ, 0xc0, !PT ;  /* 0x000000ff02027812 */ /* 0x000fc600078ec0ff */
[----:B------:R1:W2:Y:S02]  /*cfe0*/  MUFU.EX2 R152, R0 ;  /* 0x0000000000987308 */ /* 0x0002a40000000800 */
[----:B-1----:R-:W-:Y:S02]  /*cff0*/  LOP3.LUT R0, R4, 0xffff, RZ, 0xc0, !PT ;  /* 0x0000ffff04007812 */ /* 0x002fe400078ec0ff */
[----:B------:R-:W-:Y:S01]  /*d000*/  LOP3.LUT R4, R5, UR28, R22, 0x96, !PT ;  /* 0x0000001c05047c12 */ /* 0x000fe2000f8e9616 */
[--C-:B------:R-:W-:Y:S01]  /*d010*/  FFMA.FTZ R5, R141, UR8, -R11.reuse ;  /* 0x000000088d057c23 */ /* 0x100fe2000801080b */
[----:B------:R-:W-:Y:S01]  /*d020*/  SHF.R.U32.HI R6, RZ, 0x8, R0 ;  /* 0x00000008ff067819 */ /* 0x000fe20000011600 */
[----:B------:R-:W-:Y:S02]  /*d030*/  FFMA.FTZ R0, R140, UR8, -R11 ;  /* 0x000000088c007c23 */ /* 0x000fe4000801080b */
[----:B------:R1:W-:Y:S01]  /*d040*/  MUFU.EX2 R18, R5 ;  /* 0x0000000500127308 */ /* 0x0003e20000000800 */
[----:B------:R-:W-:-:S02]  /*d050*/  PRMT R14, R13, 0x5410, R6 ;  /* 0x000054100d0e7816 */ /* 0x000fc40000000006 */
[----:B------:R-:W-:Y:S02]  /*d060*/  PRMT R13, R2, 0x5410, R7 ;  /* 0x00005410020d7816 */ /* 0x000fe40000000007 */
[--C-:B------:R-:W-:Y:S02]  /*d070*/  SHF.R.U32.HI R2, RZ, 0x10, R4.reuse ;  /* 0x00000010ff027819 */ /* 0x100fe40000011604 */
[----:B------:R-:W-:Y:S01]  /*d080*/  LOP3.LUT R6, R4, 0xff, RZ, 0xc0, !PT ;  /* 0x000000ff04067812 */ /* 0x000fe200078ec0ff */
[----:B------:R4:W-:Y:S01]  /*d090*/  MUFU.EX2 R154, R0 ;  /* 0x00000000009a7308 */ /* 0x0009e20000000800 */
[----:B------:R-:W-:Y:S02]  /*d0a0*/  SHF.R.U32.HI R7, RZ, 0x18, R4 ;  /* 0x00000018ff077819 */ /* 0x000fe40000011604 */
[----:B------:R-:W-:-:S04]  /*d0b0*/  LOP3.LUT R2, R2, 0xff, RZ, 0xc0, !PT ;  /* 0x000000ff02027812 */ /* 0x000fc800078ec0ff */
[----:B------:R-:W-:Y:S02]  /*d0c0*/  PRMT R7, R2, 0x5410, R7 ;  /* 0x0000541002077816 */ /* 0x000fe40000000007 */
[----:B-1----:R-:W-:-:S05]  /*d0d0*/  FSEL R5, R215, RZ, P0 ;  /* 0x000000ffd7057208 */ /* 0x002fca0000000000 */
[----:B------:R-:W-:Y:S01]  /*d0e0*/  FADD.FTZ R5, R3, -R5 ;  /* 0x8000000503057221 */ /* 0x000fe20000010000 */
[----:B---3--:R-:W-:Y:S02]  /*d0f0*/  F2FP.F16.F32.PACK_AB R3, R28, R153 ;  /* 0x000000991c03723e */ /* 0x008fe400000000ff */
[----:B----4-:R-:W-:Y:S01]  /*d100*/  LOP3.LUT R0, R4, 0xffff, RZ, 0xc0, !PT ;  /* 0x0000ffff04007812 */ /* 0x010fe200078ec0ff */
[----:B------:R-:W-:Y:S01]  /*d110*/  FMUL.FTZ R5, R5, UR8 ;  /* 0x0000000805057c20 */ /* 0x000fe20008410000 */
[----:B------:R-:W-:Y:S02]  /*d120*/  FSEL R4, R222, RZ, P1 ;  /* 0x000000ffde047208 */ /* 0x000fe40000800000 */
[----:B------:R-:W-:Y:S01]  /*d130*/  SHF.R.U32.HI R0, RZ, 0x8, R0 ;  /* 0x00000008ff007819 */ /* 0x000fe20000011600 */
[----:B------:R-:W1:Y:S01]  /*d140*/  MUFU.EX2 R32, R5 ;  /* 0x0000000500207308 */ /* 0x000e620000000800 */
[----:B------:R-:W-:Y:S01]  /*d150*/  PRMT R210, R3, 0x7610, R210 ;  /* 0x0000761003d27816 */ /* 0x000fe200000000d2 */
[----:B------:R-:W-:Y:S01]  /*d160*/  FADD.FTZ R2, R100, -R4 ;  /* 0x8000000464027221 */ /* 0x000fe20000010000 */
[----:B------:R-:W-:Y:S01]  /*d170*/  PRMT R6, R6, 0x5410, R0 ;  /* 0x0000541006067816 */ /* 0x000fe20000000000 */
[----:B------:R-:W3:Y:S01]  /*d180*/  LDSM.16.MT88.4 R100, [R177+0xc000] ;  /* 0x00c00000b164783b */ /* 0x000ee20000004200 */
[----:B------:R-:W-:Y:S01]  /*d190*/  F2FP.F16.F32.PACK_AB R0, R19, R29 ;  /* 0x0000001d1300723e */ /* 0x000fe200000000ff */
[----:B------:R-:W-:Y:S01]  /*d1a0*/  FMUL.FTZ R2, R2, UR8 ;  /* 0x0000000802027c20 */ /* 0x000fe20008410000 */
[----:B------:R-:W-:-:S02]  /*d1b0*/  PRMT R209, R3, 0x7632, R209 ;  /* 0x0000763203d17816 */ /* 0x000fc400000000d1 */
[C---:B------:R-:W-:Y:S01]  /*d1c0*/  PRMT R214, R0.reuse, 0x7610, R214 ;  /* 0x0000761000d67816 */ /* 0x040fe200000000d6 */
[----:B------:R-:W4:Y:S01]  /*d1d0*/  MUFU.EX2 R33, R2 ;  /* 0x0000000200217308 */ /* 0x000f220000000800 */
[----:B------:R-:W-:Y:S02]  /*d1e0*/  PRMT R213, R0, 0x7632, R213 ;  /* 0x0000763200d57816 */ /* 0x000fe400000000d5 */
[----:B--2---:R-:W-:Y:S02]  /*d1f0*/  F2FP.F16.F32.PACK_AB R0, R24, R152 ;  /* 0x000000981800723e */ /* 0x004fe400000000ff */
[----:B------:R-:W-:Y:S02]  /*d200*/  PRMT R3, R214, 0x5410, R213 ;  /* 0x00005410d6037816 */ /* 0x000fe400000000d5 */
[----:B------:R-:W-:Y:S01]  /*d210*/  PRMT R212, R0, 0x7610, R212 ;  /* 0x0000761000d47816 */ /* 0x000fe200000000d4 */
[-C--:B-1----:R-:W-:Y:S01]  /*d220*/  FMUL.FTZ R118, R118, R32.reuse ;  /* 0x0000002076767220 */ /* 0x082fe20000410000 */
[----:B------:R-:W-:Y:S01]  /*d230*/  PRMT R211, R0, 0x7632, R211 ;  /* 0x0000763200d37816 */ /* 0x000fe200000000d3 */
[-C--:B------:R-:W-:Y:S01]  /*d240*/  FMUL.FTZ R119, R119, R32.reuse ;  /* 0x0000002077777220 */ /* 0x080fe20000410000 */
[--C-:B------:R-:W-:Y:S01]  /*d250*/  HSET2.LE.AND R0, R6, R10.reuse, PT ;  /* 0x0000000a06007233 */ /* 0x100fe20003803000 */
[-C--:B------:R-:W-:Y:S01]  /*d260*/  FMUL.FTZ R114, R114, R32.reuse ;  /* 0x0000002072727220 */ /* 0x080fe20000410000 */
[----:B------:R-:W-:Y:S01]  /*d270*/  PRMT R5, R212, 0x5410, R211 ;  /* 0x00005410d4057816 */ /* 0x000fe200000000d3 */
[-C--:B------:R-:W-:Y:S01]  /*d280*/  FMUL.FTZ R115, R115, R32.reuse ;  /* 0x0000002073737220 */ /* 0x080fe20000410000 */
[----:B------:R-:W-:Y:S01]  /*d290*/  FMUL.FTZ R110, R110, R32 ;  /* 0x000000206e6e7220 */ /* 0x000fe20000410000 */
[----:B------:R-:W-:Y:S01]  /*d2a0*/  LOP3.LUT R4, R0, R3, RZ, 0xc0, !PT ;  /* 0x0000000300047212 */ /* 0x000fe200078ec0ff */
[-C--:B----4-:R-:W-:Y:S01]  /*d2b0*/  FMUL.FTZ R116, R116, R33.reuse ;  /* 0x0000002174747220 */ /* 0x090fe20000410000 */
[----:B------:R-:W-:Y:S01]  /*d2c0*/  F2FP.F16.F32.PACK_AB R2, R18, R154 ;  /* 0x0000009a1202723e */ /* 0x000fe200000000ff */
[-C--:B------:R-:W-:Y:S01]  /*d2d0*/  FMUL.FTZ R117, R117, R33.reuse ;  /* 0x0000002175757220 */ /* 0x080fe20000410000 */
[--C-:B------:R-:W-:Y:S01]  /*d2e0*/  HSET2.LE.AND R0, R14, R10.reuse, PT ;  /* 0x0000000a0e007233 */ /* 0x100fe20003803000 */
[-C--:B------:R-:W-:Y:S01]  /*d2f0*/  FMUL.FTZ R112, R112, R33.reuse ;  /* 0x0000002170707220 */ /* 0x080fe20000410000 */
[C---:B------:R-:W-:Y:S01]  /*d300*/  PRMT R208, R2.reuse, 0x7610, R208 ;  /* 0x0000761002d07816 */ /* 0x040fe200000000d0 */
[-C--:B------:R-:W-:Y:S01]  /*d310*/  FMUL.FTZ R113, R113, R33.reuse ;  /* 0x0000002171717220 */ /* 0x080fe20000410000 */
[----:B------:R-:W-:Y:S01]  /*d320*/  PRMT R147, R2, 0x7632, R147 ;  /* 0x0000763202937816 */ /* 0x000fe20000000093 */
        /* <DEDUP_REMOVED lines=9> */
[-C--:B------:R-:W-:Y:S01]  /*d3c0*/  FMUL.FTZ R106, R106, R32.reuse ;  /* 0x000000206a6a7220 */ /* 0x080fe20000410000 */
[----:B------:R-:W-:Y:S01]  /*d3d0*/  FMUL.FTZ R107, R107, R32 ;  /* 0x000000206b6b7220 */ /* 0x000fe20000410000 */
[-C--:B------:R-:W-:Y:S01]  /*d3e0*/  FMUL.FTZ R132, R132, R33.reuse ;  /* 0x0000002184847220 */ /* 0x080fe20000410000 */
[----:B------:R-:W-:Y:S01]  /*d3f0*/  LOP3.LUT R6, R0, R2, RZ, 0xc0, !PT ;  /* 0x0000000200067212 */ /* 0x000fe200078ec0ff */
[-C--:B------:R-:W-:Y:S01]  /*d400*/  FMUL.FTZ R133, R133, R33.reuse ;  /* 0x0000002185857220 */ /* 0x080fe20000410000 */
[----:B------:R-:W-:Y:S01]  /*d410*/  PRMT R0, R208, 0x5410, R147 ;  /* 0x00005410d0007816 */ /* 0x000fe20000000093 */
[-C--:B------:R-:W-:Y:S01]  /*d420*/  FMUL.FTZ R134, R134, R32.reuse ;  /* 0x0000002086867220 */ /* 0x080fe20000410000 */
[----:B------:R-:W-:Y:S01]  /*d430*/  FMUL.FTZ R135, R135, R32 ;  /* 0x0000002087877220 */ /* 0x000fe20000410000 */
[----:B------:R-:W-:Y:S01]  /*d440*/  FMUL.FTZ R128, R128, R33 ;  /* 0x0000002180807220 */ /* 0x000fe20000410000 */
[----:B------:R-:W-:Y:S01]  /*d450*/  LOP3.LUT R7, R3, R0, RZ, 0xc0, !PT ;  /* 0x0000000003077212 */ /* 0x000fe200078ec0ff */
[----:B------:R-:W-:-:S02]  /*d460*/  IMAD.MOV.U32 R0, RZ, RZ, R25 ;  /* 0x000000ffff007224 */ /* 0x000fc400078e0019 */
[-C--:B------:R-:W-:Y:S01]  /*d470*/  FMUL.FTZ R129, R129, R33.reuse ;  /* 0x0000002181817220 */ /* 0x080fe20000410000 */
[----:B------:R-:W-:Y:S02]  /*d480*/  IMAD.MOV.U32 R3, RZ, RZ, R24 ;  /* 0x000000ffff037224 */ /* 0x000fe400078e0018 */
[-C--:B------:R-:W-:Y:S01]  /*d490*/  FMUL.FTZ R130, R130, R32.reuse ;  /* 0x0000002082827220 */ /* 0x080fe20000410000 */
[----:B------:R-:W1:Y:S01]  /*d4a0*/  LDSM.16.MT88.4 R24, [R178+0xc000] ;  /* 0x00c00000b218783b */ /* 0x000e620000004200 */
        /* <DEDUP_REMOVED lines=46> */
[----:B------:R-:W1:Y:S01]  /*d790*/  LDSM.16.MT88.4 R24, [R179+0xc000] ;  /* 0x00c00000b318783b */ /* 0x000e620000004200 */
[----:B------:R-:W-:-:S02]  /*d7a0*/  IMAD.MOV.U32 R13, RZ, RZ, R161 ;  /* 0x000000ffff0d7224 */ /* 0x000fc400078e00a1 */
[-C--:B------:R-:W-:Y:S01]  /*d7b0*/  FMUL.FTZ R76, R76, R33.reuse ;  /* 0x000000214c4c7220 */ /* 0x080fe20000410000 */
[----:B------:R-:W-:Y:S02]  /*d7c0*/  IMAD.MOV.U32 R2, RZ, RZ, R160 ;  /* 0x000000ffff027224 */ /* 0x000fe400078e00a0 */
[-C--:B------:R-:W-:Y:S01]  /*d7d0*/  FMUL.FTZ R77, R77, R33.reuse ;  /* 0x000000214d4d7220 */ /* 0x080fe20000410000 */
[C---:B--2---:R-:W-:Y:S01]  /*d7e0*/  HMMA.16816.F32 R124, R4.reuse, R100, R124 ;  /* 0x00000064047c723c */ /* 0x044fe2000000187c */
[----:B------:R-:W-:Y:S02]  /*d7f0*/  IMAD.MOV.U32 R114, RZ, RZ, R148 ;  /* 0x000000ffff727224 */ /* 0x000fe400078e0094 */
[-C--:B------:R-:W-:Y:S01]  /*d800*/  FMUL.FTZ R78, R78, R32.reuse ;  /* 0x000000204e4e7220 */ /* 0x080fe20000410000 */
[----:B------:R-:W-:Y:S02]  /*d810*/  IMAD.MOV.U32 R115, RZ, RZ, R149 ;  /* 0x000000ffff737224 */ /* 0x000fe400078e0095 */
        /* <DEDUP_REMOVED lines=31> */
[C---:B-1----:R-:W-:Y:S06]  /*da10*/  HMMA.16816.F32 R132, R4.reuse, R24, R132 ;  /* 0x000000180484723c */ /* 0x042fec0000001884 */
[C---:B------:R-:W-:Y:S01]  /*da20*/  HMMA.16816.F32 R216, R4.reuse, R26, R128 ;  /* 0x0000001a04d8723c */ /* 0x040fe20000001880 */
[----:B------:R-:W1:Y:S05]  /*da30*/  LDSM.16.MT88.4 R24, [R178+0xe000] ;  /* 0x00e00000b218783b */ /* 0x000e6a0000004200 */
[C---:B--2---:R-:W-:Y:S01]  /*da40*/  HMMA.16816.F32 R168, R4.reuse, R100, R36 ;  /* 0x0000006404a8723c */ /* 0x044fe20000001824 */
[----:B------:R-:W2:Y:S05]  /*da50*/  LDSM.16.MT88.4 R36, [R180+0xe000] ;  /* 0x00e00000b424783b */ /* 0x000eaa0000004200 */
[C---:B------:R-:W-:Y:S06]  /*da60*/  HMMA.16816.F32 R160, R4.reuse, R102, R40 ;  /* 0x0000006604a0723c */ /* 0x040fec0000001828 */
[C---:B-1----:R-:W-:Y:S06]  /*da70*/  HMMA.16816.F32 R128, R4.reuse, R24, R44 ;  /* 0x000000180480723c */ /* 0x042fec000000182c */
[C---:B------:R-:W-:Y:S01]  /*da80*/  HMMA.16816.F32 R148, R4.reuse, R26, R48 ;  /* 0x0000001a0494723c */ /* 0x040fe20000001830 */
[----:B------:R-:W1:Y:S01]  /*da90*/  LDSM.16.MT88.4 R24, [R179+0xe000] ;  /* 0x00e00000b318783b */ /* 0x000e620000004200 */
[----:B------:R-:W-:Y:S01]  /*daa0*/  IMAD.MOV.U32 R46, RZ, RZ, R0 ;  /* 0x000000ffff2e7224 */ /* 0x000fe200078e0000 */
[----:B------:R-:W-:Y:S01]  /*dab0*/  LOP3.LUT R0, R15, UR7, RZ, 0x3c, !PT ;  /* 0x000000070f007c12 */ /* 0x000fe2000f8e3cff */
[----:B------:R-:W-:Y:S01]  /*dac0*/  IMAD.MOV.U32 R45, RZ, RZ, R2 ;  /* 0x000000ffff2d7224 */ /* 0x000fe200078e0002 */
[----:B------:R-:W-:Y:S01]  /*dad0*/  UIADD3 UR7, UR30, 0x1715609d, URZ ;  /* 0x1715609d1e077890 */ /* 0x000fe2000fffe03f */
[----:B--2---:R-:W-:Y:S01]  /*dae0*/  HMMA.16816.F32 R156, R4, R36, R52 ;  /* 0x00000024049c723c */ /* 0x004fe20000001834 */
[----:B------:R-:W-:-:S02]  /*daf0*/  IMAD.MOV.U32 R47, RZ, RZ, R3 ;  /* 0x000000ffff2f7224 */ /* 0x000fc400078e0003 */
[----:B------:R-:W-:Y:S01]  /*db00*/  IMAD.MOV.U32 R44, RZ, RZ, R13 ;  /* 0x000000ffff2c7224 */ /* 0x000fe200078e000d */
[----:B------:R-:W-:Y:S02]  /*db10*/  LOP3.LUT R13, R21, UR19, R16, 0x96, !PT ;  /* 0x00000013150d7c12 */ /* 0x000fe4000f8e9610 */
[----:B------:R-:W-:Y:S01]  /*db20*/  HMMA.16816.F32 R164, R4, R38, R56 ;  /* 0x0000002604a4723c */ /* 0x000fe20000001838 */
[----:B------:R-:W2:Y:S06]  /*db30*/  LDSM.16.MT88.4 R36, [R177+0x10000] ;  /* 0x01000000b124783b */ /* 0x000eac0000004200 */
[----:B------:R-:W-:-:S02]  /*db40*/  IMAD.MOV.U32 R59, RZ, RZ, R174 ;  /* 0x000000ffff3b7224 */ /* 0x000fc400078e00ae */
[----:B------:R-:W-:Y:S02]  /*db50*/  IMAD.MOV.U32 R57, RZ, RZ, R175 ;  /* 0x000000ffff397224 */ /* 0x000fe400078e00af */
[----:B------:R-:W-:Y:S02]  /*db60*/  IMAD.MOV.U32 R56, RZ, RZ, R173 ;  /* 0x000000ffff387224 */ /* 0x000fe400078e00ad */
[----:B------:R-:W-:Y:S01]  /*db70*/  IMAD.MOV.U32 R58, RZ, RZ, R154 ;  /* 0x000000ffff3a7224 */ /* 0x000fe200078e009a */
[C---:B-1----:R-:W-:Y:S06]  /*db80*/  HMMA.16816.F32 R104, R4.reuse, R24, R60 ;  /* 0x000000180468723c */ /* 0x042fec000000183c */
[----:B------:R-:W-:Y:S01]  /*db90*/  HMMA.16816.F32 R100, R4, R26, R64 ;  /* 0x0000001a0464723c */ /* 0x000fe20000001840 */
[----:B------:R-:W1:Y:S01]  /*dba0*/  LDSM.16.MT88.4 R24, [R178+0x10000] ;  /* 0x01000000b218783b */ /* 0x000e620000004200 */
[----:B------:R-:W-:-:S02]  /*dbb0*/  IMAD.MOV.U32 R63, RZ, RZ, R29 ;  /* 0x000000ffff3f7224 */ /* 0x000fc400078e001d */
[----:B------:R-:W-:Y:S02]  /*dbc0*/  IMAD.MOV.U32 R62, RZ, RZ, R28 ;  /* 0x000000ffff3e7224 */ /* 0x000fe400078e001c */
[----:B--2---:R-:W-:Y:S01]  /*dbd0*/  HMMA.16816.F32 R68, R4, R36, R68 ;  /* 0x000000240444723c */ /* 0x004fe20000001844 */
[----:B------:R-:W-:-:S04]  /*dbe0*/  IMAD.WIDE.U32 R28, R0, -0x326172a9, RZ ;  /* 0xcd9e8d57001c7825 */ /* 0x000fc800078e00ff */
[----:B------:R-:W-:Y:S01]  /*dbf0*/  IMAD.MOV.U32 R61, RZ, RZ, R172 ;  /* 0x000000ffff3d7224 */ /* 0x000fe200078e00ac */
[----:B------:R-:W-:Y:S01]  /*dc00*/  HMMA.16816.F32 R40, R4, R38, R72 ;  /* 0x000000260428723c */ /* 0x000fe20000001848 */
[----:B------:R-:W2:Y:S01]  /*dc10*/  LDSM.16.MT88.4 R36, [R180+0x10000] ;  /* 0x01000000b424783b */ /* 0x000ea20000004200 */
[----:B------:R-:W-:Y:S01]  /*dc20*/  LOP3.LUT R0, R31, UR24, R28, 0x96, !PT ;  /* 0x000000181f007c12 */ /* 0x000fe2000f8e961c */
[----:B------:R-:W-:Y:S02]  /*dc30*/  IMAD.MOV.U32 R67, RZ, RZ, R63 ;  /* 0x000000ffff437224 */ /* 0x000fe400078e003f */
[----:B------:R-:W-:Y:S02]  /*dc40*/  IMAD.MOV.U32 R63, RZ, RZ, R57 ;  /* 0x000000ffff3f7224 */ /* 0x000fe400078e0039 */
[----:B------:R-:W-:Y:S02]  /*dc50*/  IMAD.MOV.U32 R74, RZ, RZ, R114 ;  /* 0x000000ffff4a7224 */ /* 0x000fe400078e0072 */
[----:B------:R-:W-:-:S03]  /*dc60*/  IMAD.WIDE.U32 R14, R0, -0x2daee0ad, RZ ;  /* 0xd2511f53000e7825 */ /* 0x000fc600078e00ff */
[----:B------:R-:W-:Y:S01]  /*dc70*/  LOP3.LUT R2, R29, UR25, R74, 0x96, !PT ;  /* 0x000000191d027c12 */ /* 0x000fe2000f8e964a */
[----:B------:R-:W-:Y:S02]  /*dc80*/  IMAD.MOV.U32 R75, RZ, RZ, R115 ;  /* 0x000000ffff4b7224 */ /* 0x000fe400078e0073 */
[----:B------:R-:W-:Y:S02]  /*dc90*/  IMAD.MOV.U32 R73, RZ, RZ, R58 ;  /* 0x000000ffff497224 */ /* 0x000fe400078e003a */
[----:B------:R-:W-:-:S04]  /*dca0*/  IMAD.WIDE.U32 R2, R2, -0x2daee0ad, RZ ;  /* 0xd2511f5302027825 */ /* 0x000fc800078e00ff */
[----:B------:R-:W-:Y:S01]  /*dcb0*/  IMAD.MOV.U32 R58, RZ, RZ, R44 ;  /* 0x000000ffff3a7224 */ /* 0x000fe200078e002c */
[----:B------:R-:W-:Y:S01]  /*dcc0*/  LOP3.LUT R3, R3, UR22, R136, 0x96, !PT ;  /* 0x0000001603037c12 */ /* 0x000fe2000f8e9688 */
[----:B------:R-:W-:Y:S01]  /*dcd0*/  IMAD.MOV.U32 R72, RZ, RZ, R47 ;  /* 0x000000ffff487224 */ /* 0x000fe200078e002f */
[----:B------:R-:W-:Y:S01]  /*dce0*/  LOP3.LUT R0, R15, UR20, R2, 0x96, !PT ;  /* 0x000000140f007c12 */ /* 0x000fe2000f8e9602 */
[----:B------:R-:W-:Y:S02]  /*dcf0*/  IMAD.MOV.U32 R66, RZ, RZ, R56 ;  /* 0x000000ffff427224 */ /* 0x000fe400078e0038 */
[----:B------:R-:W-:Y:S01]  /*dd00*/  IMAD.WIDE.U32 R2, R3, -0x326172a9, RZ ;  /* 0xcd9e8d5703027825 */ /* 0x000fe200078e00ff */
[----:B-1----:R-:W-:Y:S03]  /*dd10*/  HMMA.16816.F32 R48, R4, R24, R76 ;  /* 0x000000180430723c */ /* 0x002fe6000000184c */
[----:B------:R-:W-:Y:S01]  /*dd20*/  IMAD.WIDE.U32 R16, R0, -0x326172a9, RZ ;  /* 0xcd9e8d5700107825 */ /* 0x000fe200078e00ff */
[----:B------:R-:W-:-:S02]  /*dd30*/  LOP3.LUT R3, R3, UR21, R30, 0x96, !PT ;  /* 0x0000001503037c12 */ /* 0x000fc4000f8e961e */
[C---:B------:R-:W-:Y:S01]  /*dd40*/  HMMA.16816.F32 R120, R4.reuse, R26, R80 ;  /* 0x0000001a0478723c */ /* 0x040fe20000001850 */
[----:B------:R-:W1:Y:S01]  /*dd50*/  LDSM.16.MT88.4 R24, [R179+0x10000] ;  /* 0x01000000b318783b */ /* 0x000e620000004200 */
[----:B------:R-:W-:Y:S01]  /*dd60*/  IMAD.MOV.U32 R79, RZ, RZ, R19 ;  /* 0x000000ffff4f7224 */ /* 0x000fe200078e0013 */
[----:B------:R-:W-:Y:S01]  /*dd70*/  LOP3.LUT R0, R17, UR19, R2, 0x96, !PT ;  /* 0x0000001311007c12 */ /* 0x000fe2000f8e9602 */
[----:B------:R-:W-:Y:S01]  /*dd80*/  IMAD.MOV.U32 R78, RZ, RZ, R18 ;  /* 0x000000ffff4e7224 */ /* 0x000fe200078e0012 */
[--C-:B------:R-:W-:Y:S01]  /*dd90*/  LOP3.LUT R17, R23, UR7, R20.reuse, 0x96, !PT ;  /* 0x0000000717117c12 */ /* 0x100fe2000f8e9614 */
[----:B------:R-:W-:Y:S01]  /*dda0*/  IMAD.WIDE.U32 R18, R13, -0x2daee0ad, RZ ;  /* 0xd2511f530d127825 */ /* 0x000fe200078e00ff */
[----:B--2---:R-:W-:Y:S01]  /*ddb0*/  HMMA.16816.F32 R112, R4, R36, R84 ;  /* 0x000000240470723c */ /* 0x004fe20000001854 */
[----:B------:R-:W-:Y:S02]  /*ddc0*/  LOP3.LUT R13, R23, UR7, R20, 0x96, !PT ;  /* 0x00000007170d7c12 */ /* 0x000fe4000f8e9614 */
[----:B------:R-:W-:-:S03]  /*ddd0*/  IMAD.WIDE.U32 R2, R3, -0x2daee0ad, RZ ;  /* 0xd2511f5303027825 */ /* 0x000fc600078e00ff */
[----:B------:R-:W-:Y:S01]  /*dde0*/  HMMA.16816.F32 R52, R4, R38, R88 ;  /* 0x000000260434723c */ /* 0x000fe20000001858 */
[----:B------:R-:W-:Y:S02]  /*ddf0*/  IMAD.MOV.U32 R57, RZ, RZ, R45 ;  /* 0x000000ffff397224 */ /* 0x000fe400078e002d */
[----:B------:R-:W-:-:S04]  /*de00*/  IMAD.MOV.U32 R56, RZ, RZ, R46 ;  /* 0x000000ffff387224 */ /* 0x000fc800078e002e */
[----:B------:R-:W-:Y:S02]  /*de10*/  IMAD.MOV.U32 R90, RZ, RZ, R56 ;  /* 0x000000ffff5a7224 */ /* 0x000fe400078e0038 */
[----:B------:R-:W-:Y:S02]  /*de20*/  IMAD.MOV.U32 R91, RZ, RZ, R57 ;  /* 0x000000ffff5b7224 */ /* 0x000fe400078e0039 */
[----:B------:R-:W-:Y:S02]  /*de30*/  IMAD.MOV.U32 R89, RZ, RZ, R72 ;  /* 0x000000ffff597224 */ /* 0x000fe400078e0048 */
[----:B------:R-:W-:Y:S01]  /*de40*/  IMAD.MOV.U32 R88, RZ, RZ, R79 ;  /* 0x000000ffff587224 */ /* 0x000fe200078e004f */
[----:B-1----:R-:W-:Y:S07]  /*de50*/  HMMA.16816.F32 R172, R4, R24, R92 ;  /* 0x0000001804ac723c */ /* 0x002fee000000185c */
[----:B------:R-:W-:-:S02]  /*de60*/  IMAD.MOV.U32 R95, RZ, RZ, R153 ;  /* 0x000000ffff5f7224 */ /* 0x000fc400078e0099 */
[----:B------:R-:W-:Y:S02]  /*de70*/  IMAD.MOV.U32 R94, RZ, RZ, R152 ;  /* 0x000000ffff5e7224 */ /* 0x000fe400078e0098 */
[----:B------:R-:W-:Y:S02]  /*de80*/  IMAD.MOV.U32 R93, RZ, RZ, R155 ;  /* 0x000000ffff5d7224 */ /* 0x000fe400078e009b */
[----:B------:R-:W-:Y:S07]  /*de90*/  HMMA.16816.F32 R152, R4, R26, R96 ;  /* 0x0000001a0498723c */ /* 0x000fee0000001860 */
[----:B------:R-:W-:Y:S01]  /*dea0*/  LOP3.LUT R4, R19, UR6, R34, 0x96, !PT ;  /* 0x0000000613047c12 */ /* 0x000fe2000f8e9622 */
[----:B------:R-:W-:Y:S01]  /*deb0*/  IMAD.WIDE.U32 R34, R0, -0x2daee0ad, RZ ;  /* 0xd2511f5300227825 */ /* 0x000fe200078e00ff */
[----:B------:R-:W-:-:S03]  /*dec0*/  LOP3.LUT R0, R3, UR9, R14, 0x96, !PT ;  /* 0x0000000903007c12 */ /* 0x000fc6000f8e960e */
[----:B------:R-:W-:Y:S01]  /*ded0*/  IMAD.WIDE.U32 R4, R4, -0x326172a9, RZ ;  /* 0xcd9e8d5704047825 */ /* 0x000fe200078e00ff */
[----:B------:R-:W-:-:S03]  /*dee0*/  LOP3.LUT R2, R35, UR6, R2, 0x96, !PT ;  /* 0x0000000623027c12 */ /* 0x000fc6000f8e9602 */
[----:B------:R-:W-:Y:S01]  /*def0*/  IMAD.WIDE.U32 R14, R0, -0x326172a9, RZ ;  /* 0xcd9e8d57000e7825 */ /* 0x000fe200078e00ff */
[----:B------:R-:W-:Y:S02]  /*df00*/  LOP3.LUT R6, R5, UR28, R22, 0x96, !PT ;  /* 0x0000001c05067c12 */ /* 0x000fe4000f8e9616 */
[----:B------:R-:W-:Y:S01]  /*df10*/  LOP3.LUT R19, R4, 0xffff, RZ, 0xc0, !PT ;  /* 0x0000ffff04137812 */ /* 0x000fe200078ec0ff */
[----:B------:R-:W-:Y:S01]  /*df20*/  IMAD.WIDE.U32 R2, R2, -0x326172a9, RZ ;  /* 0xcd9e8d5702027825 */ /* 0x000fe200078e00ff */
[----:B------:R-:W-:Y:S01]  /*df30*/  LOP3.LUT R7, R4, 0xff, RZ, 0xc0, !PT ;  /* 0x000000ff04077812 */ /* 0x000fe200078ec0ff */
[----:B------:R-:W-:Y:S01]  /*df40*/  LDSM.16.MT88.4 R20, [R178+0xc800] ;  /* 0x00c80000b214783b */ /* 0x000fe20000004200 */
[--C-:B------:R-:W-:Y:S01]  /*df50*/  SHF.R.U32.HI R38, RZ, 0x10, R4.reuse ;  /* 0x00000010ff267819 */ /* 0x100fe20000011604 */
[----:B------:R-:W-:Y:S01]  /*df60*/  IMAD.MOV.U32 R99, RZ, RZ, R61 ;  /* 0x000000ffff637224 */ /* 0x000fe200078e003d */
[----:B------:R-:W-:Y:S01]  /*df70*/  SHF.R.U32.HI R5, RZ, 0x18, R4 ;  /* 0x00000018ff057819 */ /* 0x000fe20000011604 */
[----:B------:R-:W-:Y:S01]  /*df80*/  IMAD.MOV.U32 R98, RZ, RZ, R62 ;  /* 0x000000ffff627224 */ /* 0x000fe200078e003e */
[----:B------:R-:W-:Y:S01]  /*df90*/  LOP3.LUT R44, R3, UR28, R14, 0x96, !PT ;  /* 0x0000001c032c7c12 */ /* 0x000fe2000f8e960e */
[----:B------:R-:W-:Y:S01]  /*dfa0*/  IMAD.MOV.U32 R97, RZ, RZ, R63 ;  /* 0x000000ffff617224 */ /* 0x000fe200078e003f */
[----:B------:R-:W-:-:S02]  /*dfb0*/  LOP3.LUT R4, R2, 0xff, RZ, 0xc0, !PT ;  /* 0x000000ff02047812 */ /* 0x000fc400078ec0ff */
[----:B------:R-:W-:Y:S02]  /*dfc0*/  LOP3.LUT R47, R2, 0xffff, RZ, 0xc0, !PT ;  /* 0x0000ffff022f7812 */ /* 0x000fe400078ec0ff */
[--C-:B------:R-:W-:Y:S02]  /*dfd0*/  SHF.R.U32.HI R37, RZ, 0x10, R2.reuse ;  /* 0x00000010ff257819 */ /* 0x100fe40000011602 */
[----:B------:R-:W-:Y:S01]  /*dfe0*/  SHF.R.U32.HI R0, RZ, 0x18, R2 ;  /* 0x00000018ff007819 */ /* 0x000fe20000011602 */
[----:B------:R-:W-:Y:S01]  /*dff0*/  IMAD.WIDE.U32 R2, R13, -0x2daee0ad, RZ ;  /* 0xd2511f530d027825 */ /* 0x000fe200078e00ff */
[----:B------:R-:W-:Y:S02]  /*e000*/  LOP3.LUT R45, R15, UR7, R16, 0x96, !PT ;  /* 0x000000070f2d7c12 */ /* 0x000fe4000f8e9610 */
[----:B------:R-:W-:Y:S02]  /*e010*/  ISETP.LE.U32.AND P6, PT, R7, UR12, PT ;  /* 0x0000000c07007c0c */ /* 0x000fe4000bfc3070 */
[----:B------:R-:W-:-:S02]  /*e020*/  LOP3.LUT R15, R3, UR29, R18, 0x96, !PT ;  /* 0x0000001d030f7c12 */ /* 0x000fc4000f8e9612 */
[C---:B------:R-:W-:Y:S02]  /*e030*/  LOP3.LUT R35, R2.reuse, 0xff, RZ, 0xc0, !PT ;  /* 0x000000ff02237812 */ /* 0x040fe400078ec0ff */
[----:B------:R-:W-:Y:S02]  /*e040*/  LOP3.LUT R39, R2, 0xffff, RZ, 0xc0, !PT ;  /* 0x0000ffff02277812 */ /* 0x000fe400078ec0ff */
[--C-:B------:R-:W-:Y:S02]  /*e050*/  SHF.R.U32.HI R46, RZ, 0x10, R2.reuse ;  /* 0x00000010ff2e7819 */ /* 0x100fe40000011602 */
[----:B------:R-:W-:Y:S01]  /*e060*/  SHF.R.U32.HI R36, RZ, 0x18, R2 ;  /* 0x00000018ff247819 */ /* 0x000fe20000011602 */
[----:B------:R-:W-:Y:S01]  /*e070*/  IMAD.WIDE.U32 R2, R17, -0x2daee0ad, RZ ;  /* 0xd2511f5311027825 */ /* 0x000fe200078e00ff */
[----:B------:R-:W-:Y:S02]  /*e080*/  ISETP.LE.U32.AND P5, PT, R0, UR12, PT ;  /* 0x0000000c00007c0c */ /* 0x000fe4000bfa3070 */
[----:B------:R-:W-:Y:S01]  /*e090*/  ISETP.LE.U32.AND P4, PT, R4, UR12, PT ;  /* 0x0000000c04007c0c */ /* 0x000fe2000bf83070 */
[----:B------:R-:W-:Y:S01]  /*e0a0*/  FFMA.FTZ R4, R237, UR8, -R11 ;  /* 0x00000008ed047c23 */ /* 0x000fe2000801080b */
[C---:B------:R-:W-:Y:S01]  /*e0b0*/  LOP3.LUT R7, R2.reuse, 0xffff, RZ, 0xc0, !PT ;  /* 0x0000ffff02077812 */ /* 0x040fe200078ec0ff */
[----:B------:R-:W-:Y:S01]  /*e0c0*/  @!P6 HADD2 R237, -R210.H0_H0, -RZ.H0_H0 ;  /* 0xa00000ffd2ede230 */ /* 0x000fe20000000900 */
[----:B------:R-:W-:Y:S01]  /*e0d0*/  LOP3.LUT R14, R2, 0xff, RZ, 0xc0, !PT ;  /* 0x000000ff020e7812 */ /* 0x000fe200078ec0ff */
[----:B------:R1:W-:Y:S01]  /*e0e0*/  MUFU.EX2 R62, R4 ;  /* 0x00000004003e7308 */ /* 0x0003e20000000800 */
[----:B------:R-:W-:-:S02]  /*e0f0*/  SHF.R.U32.HI R13, RZ, 0x10, R2 ;  /* 0x00000010ff0d7819 */ /* 0x000fc40000011602 */
[----:B------:R-:W-:Y:S02]  /*e100*/  SHF.R.U32.HI R16, RZ, 0x18, R2 ;  /* 0x00000018ff107819 */ /* 0x000fe40000011602 */
[----:B------:R-:W-:Y:S02]  /*e110*/  LOP3.LUT R2, R6, 0xff, RZ, 0xc0, !PT ;  /* 0x000000ff06027812 */ /* 0x000fe400078ec0ff */
[----:B------:R-:W-:Y:S01]  /*e120*/  LOP3.LUT R0, R3, UR29, R138, 0x96, !PT ;  /* 0x0000001d03007c12 */ /* 0x000fe2000f8e968a */
[----:B------:R-:W-:Y:S01]  /*e130*/  FFMA.FTZ R3, R236, UR8, -R12 ;  /* 0x00000008ec037c23 */ /* 0x000fe2000801080c */
[----:B------:R-:W-:Y:S02]  /*e140*/  ISETP.LE.U32.AND P2, PT, R2, UR12, PT ;  /* 0x0000000c02007c0c */ /* 0x000fe4000bf43070 */
[----:B------:R-:W-:Y:S01]  /*e150*/  LOP3.LUT R2, R6, 0xffff, RZ, 0xc0, !PT ;  /* 0x0000ffff06027812 */ /* 0x000fe200078ec0ff */
[----:B------:R2:W-:Y:S01]  /*e160*/  MUFU.EX2 R65, R3 ;  /* 0x0000000300417308 */ /* 0x0005e20000000800 */
[----:B------:R-:W-:-:S02]  /*e170*/  ISETP.LE.U32.AND P0, PT, R5, UR12, PT ;  /* 0x0000000c05007c0c */ /* 0x000fc4000bf03070 */
[----:B------:R-:W-:Y:S01]  /*e180*/  SHF.R.U32.HI R2, RZ, 0x8, R2 ;  /* 0x00000008ff027819 */ /* 0x000fe20000011602 */
[----:B-1----:R-:W-:Y:S01]  /*e190*/  FFMA.FTZ R4, R238, UR8, -R11 ;  /* 0x00000008ee047c23 */ /* 0x002fe2000801080b */
[----:B------:R-:W-:Y:S02]  /*e1a0*/  @!P6 PRMT R210, R237, 0x5410, RZ ;  /* 0x00005410edd2e816 */ /* 0x000fe400000000ff */
[----:B------:R-:W-:Y:S01]  /*e1b0*/  LOP3.LUT R2, R2, 0xffff, RZ, 0xc0, !PT ;  /* 0x0000ffff02027812 */ /* 0x000fe200078ec0ff */
[----:B------:R1:W3:Y:S02]  /*e1c0*/  MUFU.EX2 R64, R4 ;  /* 0x0000000400407308 */ /* 0x0002e40000000800 */
[----:B------:R-:W-:Y:S01]  /*e1d0*/  @!P2 HADD2 R140, -R214.H0_H0, -RZ.H0_H0 ;  /* 0xa00000ffd68ca230 */ /* 0x000fe20000000900 */
[----:B------:R-:W-:Y:S02]  /*e1e0*/  ISETP.LE.U32.AND P6, PT, R36, UR12, PT ;  /* 0x0000000c24007c0c */ /* 0x000fe4000bfc3070 */
[----:B------:R-:W-:Y:S01]  /*e1f0*/  ISETP.LE.U32.AND P1, PT, R2, UR12, PT ;  /* 0x0000000c02007c0c */ /* 0x000fe2000bf23070 */
[----:B------:R-:W-:Y:S01]  /*e200*/  @!P0 HADD2 R239, -R147.H0_H0, -RZ.H0_H0 ;  /* 0xa00000ff93ef8230 */ /* 0x000fe20000000900 */
[----:B------:R-:W-:Y:S01]  /*e210*/  SHF.R.U32.HI R2, RZ, 0x18, R6 ;  /* 0x00000018ff027819 */ /* 0x000fe20000011606 */
[----:B--2---:R-:W-:Y:S01]  /*e220*/  FFMA.FTZ R3, R223, UR8, -R12 ;  /* 0x00000008df037c23 */ /* 0x004fe2000801080c */
[----:B------:R-:W-:-:S02]  /*e230*/  @!P2 PRMT R214, R140, 0x5410, RZ ;  /* 0x000054108cd6a816 */ /* 0x000fc400000000ff */
[----:B------:R-:W-:Y:S01]  /*e240*/  ISETP.LE.U32.AND P3, PT, R2, UR12, PT ;  /* 0x0000000c02007c0c */ /* 0x000fe2000bf63070 */
[----:B------:R2:W4:Y:S01]  /*e250*/  MUFU.EX2 R60, R3 ;  /* 0x00000003003c7308 */ /* 0x0005220000000800 */
[----:B------:R-:W-:Y:S02]  /*e260*/  SHF.R.U32.HI R2, RZ, 0x8, R19 ;  /* 0x00000008ff027819 */ /* 0x000fe40000011613 */
[----:B------:R-:W-:-:S03]  /*e270*/  @!P0 PRMT R147, R239, 0x5410, RZ ;  /* 0x00005410ef938816 */ /* 0x000fc600000000ff */
[----:B------:R-:W-:Y:S01]  /*e280*/  @!P1 HADD2 R141, -R213.H0_H0, -RZ.H0_H0 ;  /* 0xa00000ffd58d9230 */ /* 0x000fe20000000900 */
[----:B------:R-:W-:Y:S01]  /*e290*/  LOP3.LUT R2, R2, 0xffff, RZ, 0xc0, !PT ;  /* 0x0000ffff02027812 */ /* 0x000fe200078ec0ff */
[----:B-1----:R-:W-:-:S03]  /*e2a0*/  FFMA.FTZ R4, R146, UR8, -R11 ;  /* 0x0000000892047c23 */ /* 0x002fc6000801080b */
[----:B------:R-:W-:Y:S01]  /*e2b0*/  @!P1 PRMT R213, R141, 0x5410, RZ ;  /* 0x000054108dd59816 */ /* 0x000fe200000000ff */
[----:B------:R1:W-:Y:S01]  /*e2c0*/  MUFU.EX2 R96, R4 ;  /* 0x0000000400607308 */ /* 0x0003e20000000800 */
[----:B------:R-:W-:Y:S02]  /*e2d0*/  ISETP.LE.U32.AND P1, PT, R2, UR12, PT ;  /* 0x0000000c02007c0c */ /* 0x000fe4000bf23070 */
[----:B------:R-:W-:Y:S01]  /*e2e0*/  LOP3.LUT R2, R0, 0xffff, RZ, 0xc0, !PT ;  /* 0x0000ffff00027812 */ /* 0x000fe200078ec0ff */
[----:B--2---:R-:W-:-:S04]  /*e2f0*/  FFMA.FTZ R3, R142, UR8, -R12 ;  /* 0x000000088e037c23 */ /* 0x004fc8000801080c */
[----:B------:R2:W-:Y:S06]  /*e300*/  MUFU.EX2 R61, R3 ;  /* 0x00000003003d7308 */ /* 0x0005ec0000000800 */
[----:B------:R-:W-:Y:S01]  /*e310*/  @!P1 HADD2 R223, -R209.H0_H0, -RZ.H0_H0 ;  /* 0xa00000ffd1df9230 */ /* 0x000fe20000000900 */
[----:B-1----:R-:W-:Y:S01]  /*e320*/  SHF.R.U32.HI R4, RZ, 0x8, R2 ;  /* 0x00000008ff047819 */ /* 0x002fe20000011602 */
[----:B------:R-:W-:-:S03]  /*e330*/  FFMA.FTZ R2, R220, UR8, -R11 ;  /* 0x00000008dc027c23 */ /* 0x000fc6000801080b */
[----:B------:R-:W-:Y:S01]  /*e340*/  @!P1 PRMT R209, R223, 0x5410, RZ ;  /* 0x00005410dfd19816 */ /* 0x000fe200000000ff */
[----:B------:R-:W-:Y:S01]  /*e350*/  @!P3 HADD2 R220, -R211.H0_H0, -RZ.H0_H0 ;  /* 0xa00000ffd3dcb230 */ /* 0x000fe20000000900 */
[----:B------:R3:W-:Y:S04]  /*e360*/  MUFU.EX2 R24, R2 ;  /* 0x0000000200187308 */ /* 0x0007e80000000800 */
[----:B------:R-:W-:Y:S01]  /*e370*/  @!P3 PRMT R211, R220, 0x5410, RZ ;  /* 0x00005410dcd3b816 */ /* 0x000fe200000000ff */
[----:B--2---:R-:W-:Y:S01]  /*e380*/  FFMA.FTZ R3, R143, UR8, -R12 ;  /* 0x000000088f037c23 */ /* 0x004fe2000801080c */
[----:B------:R-:W-:-:S03]  /*e390*/  ISETP.LE.U32.AND P3, PT, R35, UR12, PT ;  /* 0x0000000c23007c0c */ /* 0x000fc6000bf63070 */
[----:B------:R1:W2:Y:S01]  /*e3a0*/  MUFU.EX2 R92, R3 ;  /* 0x00000003005c7308 */ /* 0x0002a20000000800 */
[----:B---3--:R-:W-:-:S04]  /*e3b0*/  F2FP.F16.F32.PACK_AB R2, R64, R62 ;  /* 0x0000003e4002723e */ /* 0x008fc800000000ff */
[C---:B------:R-:W-:Y:S02]  /*e3c0*/  PRMT R145, R2.reuse, 0x7610, R145 ;  /* 0x0000761002917816 */ /* 0x040fe40000000091 */
[----:B------:R-:W-:Y:S02]  /*e3d0*/  PRMT R143, R2, 0x7632, R143 ;  /* 0x00007632028f7816 */ /* 0x000fe4000000008f */
[----:B-1----:R-:W-:Y:S02]  /*e3e0*/  SHF.R.U32.HI R3, RZ, 0x10, R6 ;  /* 0x00000010ff037819 */ /* 0x002fe40000011606 */
[----:B------:R-:W-:Y:S02]  /*e3f0*/  SHF.R.U32.HI R6, RZ, 0x18, R0 ;  /* 0x00000018ff067819 */ /* 0x000fe40000011600 */
[----:B------:R-:W-:Y:S02]  /*e400*/  LOP3.LUT R5, R3, 0xff, RZ, 0xc0, !PT ;  /* 0x000000ff03057812 */ /* 0x000fe400078ec0ff */
[----:B------:R-:W-:-:S02]  /*e410*/  SHF.R.U32.HI R3, RZ, 0x8, R7 ;  /* 0x00000008ff037819 */ /* 0x000fc40000011607 */
[----:B------:R-:W-:Y:S02]  /*e420*/  ISETP.LE.U32.AND P2, PT, R5, UR12, PT ;  /* 0x0000000c05007c0c */ /* 0x000fe4000bf43070 */
[----:B------:R-:W-:Y:S02]  /*e430*/  PRMT R14, R14, 0x5410, R3 ;  /* 0x000054100e0e7816 */ /* 0x000fe40000000003 */
[----:B------:R-:W-:Y:S02]  /*e440*/  LOP3.LUT R5, R13, 0xff, RZ, 0xc0, !PT ;  /* 0x000000ff0d057812 */ /* 0x000fe400078ec0ff */
[----:B------:R-:W-:Y:S02]  /*e450*/  SHF.R.U32.HI R3, RZ, 0x10, R0 ;  /* 0x00000010ff037819 */ /* 0x000fe40000011600 */
[----:B------:R-:W-:Y:S02]  /*e460*/  LOP3.LUT R7, R0, 0xff, RZ, 0xc0, !PT ;  /* 0x000000ff00077812 */ /* 0x000fe400078ec0ff */
[----:B------:R-:W-:-:S02]  /*e470*/  LOP3.LUT R0, R3, 0xff, RZ, 0xc0, !PT ;  /* 0x000000ff03007812 */ /* 0x000fc400078ec0ff */
[----:B------:R-:W-:Y:S01]  /*e480*/  PRMT R13, R5, 0x5410, R16 ;  /* 0x00005410050d7816 */ /* 0x000fe20000000010 */
[----:B------:R-:W-:Y:S01]  /*e490*/  @!P2 HADD2 R236, -R212.H0_H0, -RZ.H0_H0 ;  /* 0xa00000ffd4eca230 */ /* 0x000fe20000000900 */
[----:B------:R-:W-:Y:S01]  /*e4a0*/  PRMT R5, R7, 0x5410, R4 ;  /* 0x0000541007057816 */ /* 0x000fe20000000004 */
[----:B------:R-:W1:Y:S01]  /*e4b0*/  LDSM.16.MT88.4 R16, [R180+0xc800] ;  /* 0x00c80000b410783b */ /* 0x000e620000004200 */
[----:B----4-:R-:W-:Y:S02]  /*e4c0*/  F2FP.F16.F32.PACK_AB R4, R60, R65 ;  /* 0x000000413c04723e */ /* 0x010fe400000000ff */
[----:B------:R-:W-:Y:S02]  /*e4d0*/  PRMT R3, R0, 0x5410, R6 ;  /* 0x0000541000037816 */ /* 0x000fe40000000006 */
[C---:B------:R-:W-:Y:S02]  /*e4e0*/  PRMT R146, R4.reuse, 0x7610, R146 ;  /* 0x0000761004927816 */ /* 0x040fe40000000092 */
[----:B------:R-:W-:-:S02]  /*e4f0*/  PRMT R144, R4, 0x7632, R144 ;  /* 0x0000763204907816 */ /* 0x000fc40000000090 */
[--C-:B------:R-:W-:Y:S02]  /*e500*/  HSET2.LE.AND R0, R5, R10.reuse, PT ;  /* 0x0000000a05007233 */ /* 0x100fe40003803000 */
[----:B------:R-:W-:Y:S02]  /*e510*/  HSET2.LE.AND R2, R3, R10, PT ;  /* 0x0000000a03027233 */ /* 0x000fe40003803000 */
[----:B------:R-:W-:Y:S02]  /*e520*/  PRMT R3, R146, 0x5410, R144 ;  /* 0x0000541092037816 */ /* 0x000fe40000000090 */
[----:B------:R-:W-:Y:S02]  /*e530*/  @!P2 PRMT R212, R236, 0x5410, RZ ;  /* 0x00005410ecd4a816 */ /* 0x000fe400000000ff */
[----:B------:R-:W-:Y:S02]  /*e540*/  LOP3.LUT R4, R0, R3, RZ, 0xc0, !PT ;  /* 0x0000000300047212 */ /* 0x000fe400078ec0ff */
[----:B------:R-:W-:-:S04]  /*e550*/  PRMT R0, R145, 0x5410, R143 ;  /* 0x0000541091007816 */ /* 0x000fc8000000008f */
[----:B------:R-:W-:Y:S02]  /*e560*/  LOP3.LUT R5, R2, R0, RZ, 0xc0, !PT ;  /* 0x0000000002057212 */ /* 0x000fe400078ec0ff */
[----:B--2---:R-:W-:Y:S02]  /*e570*/  F2FP.F16.F32.PACK_AB R0, R92, R61 ;  /* 0x0000003d5c00723e */ /* 0x004fe400000000ff */
[----:B------:R-:W-:Y:S02]  /*e580*/  F2FP.F16.F32.PACK_AB R2, R24, R96 ;  /* 0x000000601802723e */ /* 0x000fe400000000ff */
[C---:B------:R-:W-:Y:S02]  /*e590*/  PRMT R142, R0.reuse, 0x7610, R142 ;  /* 0x00007610008e7816 */ /* 0x040fe4000000008e */
[----:B------:R-:W-:Y:S02]  /*e5a0*/  PRMT R140, R0, 0x7632, R140 ;  /* 0x00007632008c7816 */ /* 0x000fe4000000008c */
[----:B------:R-:W-:Y:S01]  /*e5b0*/  HSET2.LE.AND R0, R14, R10, PT ;  /* 0x0000000a0e007233 */ /* 0x000fe20003803000 */
[----:B------:R-:W-:Y:S01]  /*e5c0*/  IMAD.MOV.U32 R14, RZ, RZ, R78 ;  /* 0x000000ffff0e7224 */ /* 0x000fe200078e004e */
[----:B------:R-:W-:-:S02]  /*e5d0*/  PRMT R3, R142, 0x5410, R140 ;  /* 0x000054108e037816 */ /* 0x000fc4000000008c */
[C---:B------:R-:W-:Y:S02]  /*e5e0*/  PRMT R141, R2.reuse, 0x7610, R141 ;  /* 0x00007610028d7816 */ /* 0x040fe4000000008d */
[----:B------:R-:W-:Y:S02]  /*e5f0*/  PRMT R139, R2, 0x7632, R139 ;  /* 0x00007632028b7816 */ /* 0x000fe4000000008b */
[----:B------:R-:W-:Y:S01]  /*e600*/  HSET2.LE.AND R2, R13, R10, PT ;  /* 0x0000000a0d027233 */ /* 0x000fe20003803000 */
[----:B------:R-:W-:Y:S01]  /*e610*/  IMAD.MOV.U32 R13, RZ, RZ, R58 ;  /* 0x000000ffff0d7224 */ /* 0x000fe200078e003a */
[----:B------:R-:W-:Y:S02]  /*e620*/  LOP3.LUT R6, R0, R3, RZ, 0xc0, !PT ;  /* 0x0000000300067212 */ /* 0x000fe400078ec0ff */
[----:B------:R-:W-:-:S04]  /*e630*/  PRMT R0, R141, 0x5410, R139 ;  /* 0x000054108d007816 */ /* 0x000fc8000000008b */
[----:B------:R-:W-:Y:S01]  /*e640*/  LOP3.LUT R7, R2, R0, RZ, 0xc0, !PT ;  /* 0x0000000002077212 */ /* 0x000fe200078ec0ff */
[----:B------:R-:W-:Y:S02]  /*e650*/  IMAD.MOV.U32 R2, RZ, RZ, R24 ;  /* 0x000000ffff027224 */ /* 0x000fe400078e0018 */
[----:B------:R-:W2:Y:S01]  /*e660*/  LDSM.16.MT88.4 R24, [R177+0xc800] ;  /* 0x00c80000b118783b */ /* 0x000ea20000004200 */
[----:B------:R-:W-:-:S03]  /*e670*/  IMAD.MOV.U32 R0, RZ, RZ, R59 ;  /* 0x000000ffff007224 */ /* 0x000fc600078e003b */
[C---:B-1----:R-:W-:Y:S06]  /*e680*/  HMMA.16816.F32 R124, R4.reuse, R16, R124 ;  /* 0x00000010047c723c */ /* 0x042fec000000187c */
[C---:B------:R-:W-:Y:S06]  /*e690*/  HMMA.16816.F32 R116, R4.reuse, R20, R116 ;  /* 0x000000140474723c */ /* 0x040fec0000001874 */
[C---:B--2---:R-:W-:Y:S06]  /*e6a0*/  HMMA.16816.F32 R56, R4.reuse, R26, R232 ;  /* 0x0000001a0438723c */ /* 0x044fec00000018e8 */
[----:B------:R-:W-:Y:S01]  /*e6b0*/  HMMA.16816.F32 R108, R4, R24, R108 ;  /* 0x00000018046c723c */ /* 0x000fe2000000186c */
[----:B------:R-:W-:Y:S01]  /*e6c0*/  IMAD.MOV.U32 R232, RZ, RZ, R62 ;  /* 0x000000ffffe87224 */ /* 0x000fe200078e003e */
[----:B------:R-:W1:Y:S01]  /*e6d0*/  LDSM.16.MT88.4 R24, [R179+0xc800] ;  /* 0x00c80000b318783b */ /* 0x000e620000004200 */
[----:B------:R-:W-:-:S02]  /*e6e0*/  IMAD.MOV.U32 R235, RZ, RZ, R61 ;  /* 0x000000ffffeb7224 */ /* 0x000fc400078e003d */
[----:B------:R-:W-:Y:S02]  /*e6f0*/  IMAD.MOV.U32 R234, RZ, RZ, R60 ;  /* 0x000000ffffea7224 */ /* 0x000fe400078e003c */
[----:B------:R-:W-:Y:S01]  /*e700*/  HMMA.16816.F32 R60, R4, R22, R228 ;  /* 0x00000016043c723c */ /* 0x000fe200000018e4 */
[----:B------:R-:W2:Y:S01]  /*e710*/  LDSM.16.MT88.4 R20, [R177+0xe800] ;  /* 0x00e80000b114783b */ /* 0x000ea20000004200 */
[----:B------:R-:W-:-:S05]  /*e720*/  IMAD.MOV.U32 R233, RZ, RZ, R73 ;  /* 0x000000ffffe97224 */ /* 0x000fca00078e0049 */
[----:B------:R-:W-:Y:S02]  /*e730*/  IMAD.MOV.U32 R228, RZ, RZ, R65 ;  /* 0x000000ffffe47224 */ /* 0x000fe400078e0041 */
[----:B------:R-:W-:Y:S02]  /*e740*/  IMAD.MOV.U32 R231, RZ, RZ, R66 ;  /* 0x000000ffffe77224 */ /* 0x000fe400078e0042 */
[----:B------:R-:W-:Y:S02]  /*e750*/  IMAD.MOV.U32 R230, RZ, RZ, R64 ;  /* 0x000000ffffe67224 */ /* 0x000fe400078e0040 */
[----:B------:R-:W-:Y:S02]  /*e760*/  IMAD.MOV.U32 R229, RZ, RZ, R67 ;  /* 0x000000ffffe57224 */ /* 0x000fe400078e0043 */
[----:B------:R-:W-:Y:S01]  /*e770*/  HMMA.16816.F32 R64, R4, R18, R224 ;  /* 0x000000120440723c */ /* 0x000fe200000018e0 */
[----:B------:R-:W3:Y:S01]  /*e780*/  LDSM.16.MT88.4 R16, [R178+0xe800] ;  /* 0x00e80000b210783b */ /* 0x000ee20000004200 */
[----:B------:R-:W-:-:S02]  /*e790*/  IMAD.MOV.U32 R223, RZ, RZ, R229 ;  /* 0x000000ffffdf7224 */ /* 0x000fc400078e00e5 */
[----:B------:R-:W-:Y:S02]  /*e7a0*/  IMAD.MOV.U32 R220, RZ, RZ, R230 ;  /* 0x000000ffffdc7224 */ /* 0x000fe400078e00e6 */
[----:B------:R-:W-:Y:S02]  /*e7b0*/  IMAD.MOV.U32 R229, RZ, RZ, R96 ;  /* 0x000000ffffe57224 */ /* 0x000fe400078e0060 */
[----:B------:R-:W-:Y:S02]  /*e7c0*/  IMAD.MOV.U32 R226, RZ, RZ, R74 ;  /* 0x000000ffffe27224 */ /* 0x000fe400078e004a */
[----:B------:R-:W-:Y:S02]  /*e7d0*/  IMAD.MOV.U32 R227, RZ, RZ, R75 ;  /* 0x000000ffffe37224 */ /* 0x000fe400078e004b */
[----:B------:R-:W-:Y:S01]  /*e7e0*/  IMAD.MOV.U32 R230, RZ, RZ, R97 ;  /* 0x000000ffffe67224 */ /* 0x000fe200078e0061 */
[C---:B-1----:R-:W-:Y:S06]  /*e7f0*/  HMMA.16816.F32 R132, R4.reuse, R24, R132 ;  /* 0x000000180484723c */ /* 0x042fec0000001884 */
[C---:B------:R-:W-:Y:S01]  /*e800*/  HMMA.16816.F32 R72, R4.reuse, R26, R216 ;  /* 0x0000001a0448723c */ /* 0x040fe200000018d8 */
[----:B------:R-:W1:Y:S05]  /*e810*/  LDSM.16.MT88.4 R24, [R180+0xe800] ;  /* 0x00e80000b418783b */ /* 0x000e6a0000004200 */
[C---:B--2---:R-:W-:Y:S06]  /*e820*/  HMMA.16816.F32 R76, R4.reuse, R20, R168 ;  /* 0x00000014044c723c */ /* 0x044fec00000018a8 */
[C---:B------:R-:W-:Y:S01]  /*e830*/  HMMA.16816.F32 R80, R4.reuse, R22, R160 ;  /* 0x000000160450723c */ /* 0x040fe200000018a0 */
[----:B------:R-:W2:Y:S05]  /*e840*/  LDSM.16.MT88.4 R20, [R179+0xe800] ;  /* 0x00e80000b314783b */ /* 0x000eaa0000004200 */
[C---:B---3--:R-:W-:Y:S06]  /*e850*/  HMMA.16816.F32 R84, R4.reuse, R16, R128 ;  /* 0x000000100454723c */ /* 0x048fec0000001880 */
[----:B------:R-:W-:Y:S01]  /*e860*/  HMMA.16816.F32 R148, R4, R18, R148 ;  /* 0x000000120494723c */ /* 0x000fe20000001894 */
[----:B------:R-:W3:Y:S01]  /*e870*/  LDSM.16.MT88.4 R16, [R177+0x10800] ;  /* 0x01080000b110783b */ /* 0x000ee20000004200 */
[----:B------:R-:W-:-:S02]  /*e880*/  IMAD.MOV.U32 R130, RZ, RZ, R226 ;  /* 0x000000ffff827224 */ /* 0x000fc400078e00e2 */
[----:B------:R-:W-:Y:S02]  /*e890*/  IMAD.MOV.U32 R131, RZ, RZ, R227 ;  /* 0x000000ffff837224 */ /* 0x000fe400078e00e3 */
[----:B------:R-:W-:Y:S01]  /*e8a0*/  IMAD.MOV.U32 R131, RZ, RZ, R14 ;  /* 0x000000ffff837224 */ /* 0x000fe200078e000e */
[----:B------:R-:W-:Y:S01]  /*e8b0*/  LOP3.LUT R3, R29, UR25, R130, 0x96, !PT ;  /* 0x000000191d037c12 */ /* 0x000fe2000f8e9682 */
[----:B------:R-:W-:Y:S02]  /*e8c0*/  IMAD.MOV.U32 R128, RZ, RZ, R92 ;  /* 0x000000ffff807224 */ /* 0x000fe400078e005c */
[----:B------:R-:W-:Y:S02]  /*e8d0*/  IMAD.MOV.U32 R130, RZ, RZ, R98 ;  /* 0x000000ffff827224 */ /* 0x000fe400078e0062 */
[----:B------:R-:W-:Y:S02]  /*e8e0*/  IMAD.MOV.U32 R129, RZ, RZ, R94 ;  /* 0x000000ffff817224 */ /* 0x000fe400078e005e */
[----:B------:R-:W-:Y:S01]  /*e8f0*/  IMAD.MOV.U32 R98, RZ, RZ, R93 ;  /* 0x000000ffff627224 */ /* 0x000fe200078e005d */
[C---:B-1----:R-:W-:Y:S06]  /*e900*/  HMMA.16816.F32 R164, R4.reuse, R26, R164 ;  /* 0x0000001a04a4723c */ /* 0x042fec00000018a4 */
[----:B------:R-:W-:Y:S01]  /*e910*/  HMMA.16816.F32 R156, R4, R24, R156 ;  /* 0x00000018049c723c */ /* 0x000fe2000000189c */
[----:B------:R-:W-:Y:S01]  /*e920*/  IMAD.MOV.U32 R27, RZ, RZ, R0 ;  /* 0x000000ffff1b7224 */ /* 0x000fe200078e0000 */
[----:B------:R-:W-:Y:S01]  /*e930*/  LOP3.LUT R0, R38, 0xff, RZ, 0xc0, !PT ;  /* 0x000000ff26007812 */ /* 0x000fe200078ec0ff */
[----:B------:R-:W-:Y:S01]  /*e940*/  IMAD.MOV.U32 R26, RZ, RZ, R13 ;  /* 0x000000ffff1a7224 */ /* 0x000fe200078e000d */
[----:B------:R-:W-:-:S02]  /*e950*/  LOP3.LUT R13, R31, UR24, R28, 0x96, !PT ;  /* 0x000000181f0d7c12 */ /* 0x000fc4000f8e961c */
[----:B------:R-:W-:Y:S01]  /*e960*/  ISETP.LE.U32.AND P2, PT, R0, UR12, PT ;  /* 0x0000000c00007c0c */ /* 0x000fe2000bf43070 */
[----:B------:R-:W-:Y:S01]  /*e970*/  IMAD.MOV.U32 R25, RZ, RZ, R2 ;  /* 0x000000ffff197224 */ /* 0x000fe200078e0002 */
[----:B------:R-:W-:Y:S01]  /*e980*/  LOP3.LUT R0, R15, 0xff, RZ, 0xc0, !PT ;  /* 0x000000ff0f007812 */ /* 0x000fe200078ec0ff */
[C---:B--2---:R-:W-:Y:S03]  /*e990*/  HMMA.16816.F32 R160, R4.reuse, R20, R104 ;  /* 0x0000001404a0723c */ /* 0x044fe60000001868 */
[----:B------:R-:W-:Y:S02]  /*e9a0*/  ISETP.LE.U32.AND P1, PT, R0, UR12, PT ;  /* 0x0000000c00007c0c */ /* 0x000fe4000bf23070 */
[----:B------:R-:W-:Y:S01]  /*e9b0*/  LOP3.LUT R0, R37, 0xff, RZ, 0xc0, !PT ;  /* 0x000000ff25007812 */ /* 0x000fe200078ec0ff */
[----:B------:R-:W-:Y:S01]  /*e9c0*/  HMMA.16816.F32 R168, R4, R22, R100 ;  /* 0x0000001604a8723c */ /* 0x000fe20000001864 */
[----:B------:R-:W-:Y:S03]  /*e9d0*/  LDSM.16.MT88.4 R20, [R180+0x10800] ;  /* 0x01080000b414783b */ /* 0x000fe60000004200 */
[----:B------:R-:W-:-:S02]  /*e9e0*/  @!P2 HADD2 R238, -R208.H0_H0, -RZ.H0_H0 ;  /* 0xa00000ffd0eea230 */ /* 0x000fc40000000900 */
[C---:B---3--:R-:W-:Y:S03]  /*e9f0*/  HMMA.16816.F32 R216, R4.reuse, R16, R68 ;  /* 0x0000001004d8723c */ /* 0x048fe60000001844 */
[----:B------:R-:W-:Y:S01]  /*ea00*/  @!P2 PRMT R208, R238, 0x5410, RZ ;  /* 0x00005410eed0a816 */ /* 0x000fe200000000ff */
[----:B------:R-:W-:Y:S01]  /*ea10*/  @!P1 HADD2 R240, -R146.H0_H0, -RZ.H0_H0 ;  /* 0xa00000ff92f09230 */ /* 0x000fe20000000900 */
[----:B------:R-:W-:Y:S01]  /*ea20*/  ISETP.LE.U32.AND P2, PT, R0, UR12, PT ;  /* 0x0000000c00007c0c */ /* 0x000fe2000bf43070 */
[----:B------:R-:W-:Y:S01]  /*ea30*/  HMMA.16816.F32 R224, R4, R18, R40 ;  /* 0x0000001204e0723c */ /* 0x000fe20000001828 */
[----:B------:R-:W1:Y:S01]  /*ea40*/  LDSM.16.MT88.4 R16, [R178+0x10800] ;  /* 0x01080000b210783b */ /* 0x000e620000004200 */
[----:B------:R-:W-:Y:S01]  /*ea50*/  SHF.R.U32.HI R0, RZ, 0x10, R15 ;  /* 0x00000010ff007819 */ /* 0x000fe2000001160f */
[----:B------:R-:W-:Y:S01]  /*ea60*/  IMAD.MOV.U32 R71, RZ, RZ, R95 ;  /* 0x000000ffff477224 */ /* 0x000fe200078e005f */
[----:B------:R-:W-:Y:S01]  /*ea70*/  @!P1 PRMT R146, R240, 0x5410, RZ ;  /* 0x00005410f0929816 */ /* 0x000fe200000000ff */
[----:B------:R-:W-:Y:S01]  /*ea80*/  IMAD.MOV.U32 R70, RZ, RZ, R130 ;  /* 0x000000ffff467224 */ /* 0x000fe200078e0082 */
[----:B------:R-:W-:Y:S01]  /*ea90*/  LOP3.LUT R2, R0, 0xff, RZ, 0xc0, !PT ;  /* 0x000000ff00027812 */ /* 0x000fe200078ec0ff */
[----:B------:R-:W-:Y:S01]  /*eaa0*/  IMAD.MOV.U32 R130, RZ, RZ, R89 ;  /* 0x000000ffff827224 */ /* 0x000fe200078e0059 */
[----:B------:R-:W-:-:S02]  /*eab0*/  LOP3.LUT R0, R15, 0xffff, RZ, 0xc0, !PT ;  /* 0x0000ffff0f007812 */ /* 0x000fc400078ec0ff */
[----:B------:R-:W-:Y:S01]  /*eac0*/  ISETP.LE.U32.AND P0, PT, R2, UR12, PT ;  /* 0x0000000c02007c0c */ /* 0x000fe2000bf03070 */
[----:B------:R-:W-:Y:S01]  /*ead0*/  IMAD.WIDE.U32 R2, R3, -0x2daee0ad, RZ ;  /* 0xd2511f5303027825 */ /* 0x000fe200078e00ff */
[----:B------:R-:W-:-:S04]  /*eae0*/  SHF.R.U32.HI R0, RZ, 0x8, R0 ;  /* 0x00000008ff007819 */ /* 0x000fc80000011600 */
[----:B------:R-:W-:Y:S02]  /*eaf0*/  LOP3.LUT R0, R0, 0xffff, RZ, 0xc0, !PT ;  /* 0x0000ffff00007812 */ /* 0x000fe400078ec0ff */
[----:B------:R-:W-:Y:S02]  /*eb00*/  LOP3.LUT R3, R3, UR22, R136, 0x96, !PT ;  /* 0x0000001603037c12 */ /* 0x000fe4000f8e9688 */
[----:B------:R-:W-:-:S03]  /*eb10*/  ISETP.LE.U32.AND P1, PT, R0, UR12, PT ;  /* 0x0000000c00007c0c */ /* 0x000fc6000bf23070 */
[----:B------:R-:W-:-:S05]  /*eb20*/  @!P0 HADD2 R242, -R145.H0_H0, -RZ.H0_H0 ;  /* 0xa00000ff91f28230 */ /* 0x000fca0000000900 */
[----:B------:R-:W-:Y:S01]  /*eb30*/  @!P0 PRMT R145, R242, 0x5410, RZ ;  /* 0x00005410f2918816 */ /* 0x000fe200000000ff */
[----:B------:R-:W-:Y:S02]  /*eb40*/  IMAD.MOV.U32 R242, RZ, RZ, R231 ;  /* 0x000000fffff27224 */ /* 0x000fe400078e00e7 */
[----:B------:R-:W-:Y:S02]  /*eb50*/  IMAD.MOV.U32 R231, RZ, RZ, R99 ;  /* 0x000000ffffe77224 */ /* 0x000fe400078e0063 */
[----:B------:R-:W-:-:S05]  /*eb60*/  @!P1 HADD2 R241, -R144.H0_H0, -RZ.H0_H0 ;  /* 0xa00000ff90f19230 */ /* 0x000fca0000000900 */
[----:B------:R-:W-:Y:S01]  /*eb70*/  @!P1 PRMT R144, R241, 0x5410, RZ ;  /* 0x00005410f1909816 */ /* 0x000fe200000000ff */
[----:B------:R-:W-:Y:S01]  /*eb80*/  IMAD.MOV.U32 R241, RZ, RZ, R25 ;  /* 0x000000fffff17224 */ /* 0x000fe200078e0019 */
[C---:B-1----:R-:W-:Y:S06]  /*eb90*/  HMMA.16816.F32 R104, R4.reuse, R16, R48 ;  /* 0x000000100468723c */ /* 0x042fec0000001830 */
[----:B------:R-:W-:Y:S01]  /*eba0*/  HMMA.16816.F32 R92, R4, R18, R120 ;  /* 0x00000012045c723c */ /* 0x000fe20000001878 */
[----:B------:R-:W-:-:S04]  /*ebb0*/  IMAD.WIDE.U32 R16, R13, -0x2daee0ad, RZ ;  /* 0xd2511f530d107825 */ /* 0x000fc800078e00ff */
[----:B------:R-:W-:Y:S01]  /*ebc0*/  FFMA.FTZ R13, R245, UR8, -R12 ;  /* 0x00000008f50d7c23 */ /* 0x000fe2000801080c */
[----:B------:R-:W-:Y:S01]  /*ebd0*/  LOP3.LUT R0, R17, UR20, R2, 0x96, !PT ;  /* 0x0000001411007c12 */ /* 0x000fe2000f8e9602 */
[----:B------:R-:W-:Y:S02]  /*ebe0*/  IMAD.WIDE.U32 R2, R3, -0x326172a9, RZ ;  /* 0xcd9e8d5703027825 */ /* 0x000fe400078e00ff */
[----:B------:R1:W-:Y:S02]  /*ebf0*/  MUFU.EX2 R240, R13 ;  /* 0x0000000d00f07308 */ /* 0x0003e40000000800 */
[----:B------:R-:W-:Y:S01]  /*ec00*/  IMAD.WIDE.U32 R42, R0, -0x326172a9, RZ ;  /* 0xcd9e8d57002a7825 */ /* 0x000fe200078e00ff */
[----:B------:R-:W-:Y:S02]  /*ec10*/  LOP3.LUT R3, R3, UR21, R30, 0x96, !PT ;  /* 0x0000001503037c12 */ /* 0x000fe4000f8e961e */
[----:B------:R-:W-:Y:S01]  /*ec20*/  SHF.R.U32.HI R0, RZ, 0x18, R15 ;  /* 0x00000018ff007819 */ /* 0x000fe2000001160f */
[----:B------:R-:W-:Y:S01]  /*ec30*/  IMAD.MOV.U32 R123, RZ, RZ, R71 ;  /* 0x000000ffff7b7224 */ /* 0x000fe200078e0047 */
[----:B------:R-:W-:Y:S01]  /*ec40*/  LOP3.LUT R2, R43, UR19, R2, 0x96, !PT ;  /* 0x000000132b027c12 */ /* 0x000fe2000f8e9602 */
[----:B------:R-:W-:Y:S01]  /*ec50*/  IMAD.WIDE.U32 R14, R3, -0x2daee0ad, RZ ;  /* 0xd2511f53030e7825 */ /* 0x000fe200078e00ff */
[----:B------:R-:W-:Y:S01]  /*ec60*/  ISETP.LE.U32.AND P1, PT, R0, UR12, PT ;  /* 0x0000000c00007c0c */ /* 0x000fe2000bf23070 */
[----:B------:R-:W-:Y:S01]  /*ec70*/  LDSM.16.MT88.4 R28, [R177+0xf000] ;  /* 0x00f00000b11c783b */ /* 0x000fe20000004200 */
[----:B------:R-:W-:Y:S01]  /*ec80*/  SHF.R.U32.HI R0, RZ, 0x8, R39 ;  /* 0x00000008ff007819 */ /* 0x000fe20000011627 */
[----:B------:R-:W-:Y:S01]  /*ec90*/  IMAD.WIDE.U32 R40, R2, -0x2daee0ad, RZ ;  /* 0xd2511f5302287825 */ /* 0x000fe200078e00ff */
[----:B------:R-:W-:Y:S01]  /*eca0*/  LOP3.LUT R24, R15, UR9, R16, 0x96, !PT ;  /* 0x000000090f187c12 */ /* 0x000fe2000f8e9610 */
[----:B------:R-:W-:Y:S01]  /*ecb0*/  LDSM.16.MT88.4 R36, [R177+0xd000] ;  /* 0x00d00000b124783b */ /* 0x000fe20000004200 */
[----:B------:R-:W-:Y:S01]  /*ecc0*/  LOP3.LUT R0, R0, 0xffff, RZ, 0xc0, !PT ;  /* 0x0000ffff00007812 */ /* 0x000fe200078ec0ff */
[----:B------:R-:W-:Y:S01]  /*ecd0*/  IMAD.WIDE.U32 R2, R45, -0x2daee0ad, RZ ;  /* 0xd2511f532d027825 */ /* 0x000fe200078e00ff */
[----:B------:R-:W-:Y:S01]  /*ece0*/  LOP3.LUT R14, R41, UR6, R14, 0x96, !PT ;  /* 0x00000006290e7c12 */ /* 0x000fe2000f8e960e */
[----:B------:R-:W2:Y:S01]  /*ecf0*/  LDSM.16.MT88.4 R16, [R179+0x10800] ;  /* 0x01080000b310783b */ /* 0x000ea20000004200 */
[----:B------:R-:W-:Y:S01]  /*ed00*/  ISETP.LE.U32.AND P0, PT, R0, UR12, PT ;  /* 0x0000000c00007c0c */ /* 0x000fe2000bf03070 */
[----:B------:R-:W-:Y:S01]  /*ed10*/  IMAD.MOV.U32 R122, RZ, RZ, R128 ;  /* 0x000000ffff7a7224 */ /* 0x000fe200078e0080 */
[----:B------:R-:W-:Y:S01]  /*ed20*/  LOP3.LUT R68, R3, UR29, R34, 0x96, !PT ;  /* 0x0000001d03447c12 */ /* 0x000fe2000f8e9622 */
[----:B------:R-:W-:Y:S01]  /*ed30*/  IMAD.MOV.U32 R71, RZ, RZ, R129 ;  /* 0x000000ffff477224 */ /* 0x000fe200078e0081 */
[C---:B------:R-:W-:Y:S01]  /*ed40*/  LOP3.LUT R41, R2.reuse, 0xff, RZ, 0xc0, !PT ;  /* 0x000000ff02297812 */ /* 0x040fe200078ec0ff */
[----:B------:R-:W-:Y:S01]  /*ed50*/  IMAD.MOV.U32 R128, RZ, RZ, R131 ;  /* 0x000000ffff807224 */ /* 0x000fe200078e0083 */
[----:B------:R-:W-:Y:S01]  /*ed60*/  LOP3.LUT R69, R2, 0xffff, RZ, 0xc0, !PT ;  /* 0x0000ffff02457812 */ /* 0x000fe200078ec0ff */
[----:B------:R-:W-:Y:S01]  /*ed70*/  IMAD.MOV.U32 R129, RZ, RZ, R88 ;  /* 0x000000ffff817224 */ /* 0x000fe200078e0058 */
[----:B------:R-:W-:Y:S01]  /*ed80*/  SHF.R.U32.HI R45, RZ, 0x10, R2 ;  /* 0x00000010ff2d7819 */ /* 0x000fe20000011602 */
[----:B------:R-:W-:Y:S01]  /*ed90*/  IMAD.MOV.U32 R131, RZ, RZ, R90 ;  /* 0x000000ffff837224 */ /* 0x000fe200078e005a */
[----:B------:R-:W-:Y:S01]  /*eda0*/  SHF.R.U32.HI R43, RZ, 0x18, R2 ;  /* 0x00000018ff2b7819 */ /* 0x000fe20000011602 */
[----:B------:R-:W-:-:S04]  /*edb0*/  IMAD.WIDE.U32 R2, R14, -0x326172a9, RZ ;  /* 0xcd9e8d570e027825 */ /* 0x000fc800078e00ff */
[----:B------:R-:W-:Y:S02]  /*edc0*/  @!P1 HADD2 R243, -R143.H0_H0, -RZ.H0_H0 ;  /* 0xa00000ff8ff39230 */ /* 0x000fe40000000900 */
[----:B------:R-:W-:Y:S01]  /*edd0*/  FFMA.FTZ R14, R249, UR8, -R12 ;  /* 0x00000008f90e7c23 */ /* 0x000fe2000801080c */
[----:B------:R-:W-:Y:S02]  /*ede0*/  @!P0 HADD2 R245, -R140.H0_H0, -RZ.H0_H0 ;  /* 0xa00000ff8cf58230 */ /* 0x000fe40000000900 */
[----:B------:R-:W-:Y:S01]  /*edf0*/  IMAD.MOV.U32 R121, RZ, RZ, R91 ;  /* 0x000000ffff797224 */ /* 0x000fe200078e005b */
[C---:B------:R-:W-:Y:S01]  /*ee00*/  LOP3.LUT R0, R2.reuse, 0xffff, RZ, 0xc0, !PT ;  /* 0x0000ffff02007812 */ /* 0x040fe200078ec0ff */
[C---:B------:R-:W-:Y:S01]  /*ee10*/  HMMA.16816.F32 R88, R4.reuse, R20, R112 ;  /* 0x000000140458723c */ /* 0x040fe20000001870 */
[----:B------:R-:W-:Y:S01]  /*ee20*/  LOP3.LUT R15, R2, 0xff, RZ, 0xc0, !PT ;  /* 0x000000ff020f7812 */ /* 0x000fe200078ec0ff */
[----:B------:R-:W-:Y:S01]  /*ee30*/  IMAD.WIDE.U32 R34, R24, -0x326172a9, RZ ;  /* 0xcd9e8d5718227825 */ /* 0x000fe200078e00ff */
[----:B-1----:R-:W-:Y:S01]  /*ee40*/  SHF.R.U32.HI R13, RZ, 0x8, R0 ;  /* 0x00000008ff0d7819 */ /* 0x002fe20000011600 */
[----:B------:R-:W-:Y:S01]  /*ee50*/  MUFU.EX2 R239, R14 ;  /* 0x0000000e00ef7308 */ /* 0x000fe20000000800 */
[----:B------:R-:W-:Y:S01]  /*ee60*/  SHF.R.U32.HI R0, RZ, 0x10, R2 ;  /* 0x00000010ff007819 */ /* 0x000fe20000011602 */
[----:B------:R-:W-:Y:S01]  /*ee70*/  IMAD.MOV.U32 R120, RZ, RZ, R233 ;  /* 0x000000ffff787224 */ /* 0x000fe200078e00e9 */
[----:B------:R-:W-:Y:S01]  /*ee80*/  PRMT R21, R15, 0x5410, R13 ;  /* 0x000054100f157816 */ /* 0x000fe2000000000d */
[----:B------:R-:W-:Y:S01]  /*ee90*/  FFMA.FTZ R13, R244, UR8, -R12 ;  /* 0x00000008f40d7c23 */ /* 0x000fe2000801080c */
[----:B------:R-:W-:Y:S01]  /*eea0*/  LOP3.LUT R0, R0, 0xff, RZ, 0xc0, !PT ;  /* 0x000000ff00007812 */ /* 0x000fe200078ec0ff */
[----:B------:R-:W-:Y:S01]  /*eeb0*/  @!P3 HADD2 R244, -R142.H0_H0, -RZ.H0_H0 ;  /* 0xa00000ff8ef4b230 */ /* 0x000fe20000000900 */
[----:B------:R-:W-:Y:S01]  /*eec0*/  SHF.R.U32.HI R2, RZ, 0x18, R2 ;  /* 0x00000018ff027819 */ /* 0x000fe20000011602 */
[----:B------:R1:W-:Y:S01]  /*eed0*/  MUFU.EX2 R238, R13 ;  /* 0x0000000d00ee7308 */ /* 0x0003e20000000800 */
[----:B------:R-:W-:Y:S01]  /*eee0*/  @!P1 PRMT R143, R243, 0x5410, RZ ;  /* 0x00005410f38f9816 */ /* 0x000fe200000000ff */
[----:B------:R-:W-:Y:S01]  /*eef0*/  IMAD.MOV.U32 R113, RZ, RZ, R235 ;  /* 0x000000ffff717224 */ /* 0x000fe200078e00eb */
[----:B------:R-:W-:Y:S01]  /*ef00*/  PRMT R20, R0, 0x5410, R2 ;  /* 0x0000541000147816 */ /* 0x000fe20000000002 */
[----:B------:R-:W-:Y:S01]  /*ef10*/  IMAD.MOV.U32 R243, RZ, RZ, R98 ;  /* 0x000000fffff37224 */ /* 0x000fe200078e0062 */
[----:B------:R-:W-:Y:S01]  /*ef20*/  LOP3.LUT R2, R3, UR28, R34, 0x96, !PT ;  /* 0x0000001c03027c12 */ /* 0x000fe2000f8e9622 */
[C---:B------:R-:W-:Y:S01]  /*ef30*/  HMMA.16816.F32 R96, R4.reuse, R22, R52 ;  /* 0x000000160460723c */ /* 0x040fe20000001834 */
[----:B------:R-:W-:Y:S01]  /*ef40*/  LOP3.LUT R3, R46, 0xff, RZ, 0xc0, !PT ;  /* 0x000000ff2e037812 */ /* 0x000fe200078ec0ff */
[----:B------:R-:W-:Y:S01]  /*ef50*/  IMAD.MOV.U32 R115, RZ, RZ, R234 ;  /* 0x000000ffff737224 */ /* 0x000fe200078e00ea */
[----:B------:R-:W-:Y:S01]  /*ef60*/  LOP3.LUT R0, R44, 0xff, RZ, 0xc0, !PT ;  /* 0x000000ff2c007812 */ /* 0x000fe200078ec0ff */
[----:B------:R-:W-:Y:S01]  /*ef70*/  IMAD.MOV.U32 R112, RZ, RZ, R27 ;  /* 0x000000ffff707224 */ /* 0x000fe200078e001b */
[----:B------:R-:W-:Y:S01]  /*ef80*/  @!P3 PRMT R142, R244, 0x5410, RZ ;  /* 0x00005410f48eb816 */ /* 0x000fe200000000ff */
[----:B--2---:R-:W-:Y:S01]  /*ef90*/  HMMA.16816.F32 R48, R4, R16, R172 ;  /* 0x000000100430723c */ /* 0x004fe200000018ac */
[----:B------:R-:W-:Y:S01]  /*efa0*/  ISETP.LE.U32.AND P3, PT, R3, UR12, PT ;  /* 0x0000000c03007c0c */ /* 0x000fe2000bf63070 */
[----:B------:R-:W-:Y:S01]  /*efb0*/  FFMA.FTZ R3, R247, UR8, -R11 ;  /* 0x00000008f7037c23 */ /* 0x000fe2000801080b */
[----:B------:R-:W-:Y:S01]  /*efc0*/  ISETP.LE.U32.AND P1, PT, R0, UR12, PT ;  /* 0x0000000c00007c0c */ /* 0x000fe2000bf23070 */
[----:B------:R-:W-:-:S02]  /*efd0*/  IMAD.MOV.U32 R114, RZ, RZ, R26 ;  /* 0x000000ffff727224 */ /* 0x000fc400078e001a */
[----:B-1----:R-:W-:Y:S01]  /*efe0*/  FFMA.FTZ R13, R246, UR8, -R12 ;  /* 0x00000008f60d7c23 */ /* 0x002fe2000801080c */
[----:B------:R-:W-:Y:S01]  /*eff0*/  LOP3.LUT R0, R2, 0xffff, RZ, 0xc0, !PT ;  /* 0x0000ffff02007812 */ /* 0x000fe200078ec0ff */
[----:B------:R1:W-:Y:S01]  /*f000*/  MUFU.EX2 R236, R3 ;  /* 0x0000000300ec7308 */ /* 0x0003e20000000800 */
[----:B------:R-:W-:Y:S01]  /*f010*/  SHF.R.U32.HI R14, RZ, 0x18, R44 ;  /* 0x00000018ff0e7819 */ /* 0x000fe2000001162c */
[----:B------:R-:W-:Y:S01]  /*f020*/  HMMA.16816.F32 R52, R4, R18, R152 ;  /* 0x000000120434723c */ /* 0x000fe20000001898 */
[----:B------:R-:W-:Y:S01]  /*f030*/  @!P0 PRMT R140, R245, 0x5410, RZ ;  /* 0x00005410f58c8816 */ /* 0x000fe200000000ff */
[----:B------:R-:W2:Y:S01]  /*f040*/  LDSM.16.MT88.4 R16, [R179+0xd000] ;  /* 0x00d00000b310783b */ /* 0x000ea20000004200 */
[----:B------:R-:W-:Y:S01]  /*f050*/  ISETP.LE.U32.AND P0, PT, R14, UR12, PT ;  /* 0x0000000c0e007c0c */ /* 0x000fe2000bf03070 */
[----:B------:R-:W-:Y:S01]  /*f060*/  @!P6 HADD2 R246, -R139.H0_H0, -RZ.H0_H0 ;  /* 0xa00000ff8bf6e230 */ /* 0x000fe20000000900 */
[----:B------:R-:W-:Y:S01]  /*f070*/  SHF.R.U32.HI R14, RZ, 0x18, R2 ;  /* 0x00000018ff0e7819 */ /* 0x000fe20000011602 */
[----:B------:R3:W4:Y:S01]  /*f080*/  MUFU.EX2 R237, R13 ;  /* 0x0000000d00ed7308 */ /* 0x0007220000000800 */
[----:B------:R-:W-:-:S02]  /*f090*/  @!P3 HADD2 R247, -R141.H0_H0, -RZ.H0_H0 ;  /* 0xa00000ff8df7b230 */ /* 0x000fc40000000900 */
[----:B------:R-:W-:Y:S01]  /*f0a0*/  IMAD.MOV.U32 R46, RZ, RZ, R242 ;  /* 0x000000ffff2e7224 */ /* 0x000fe200078e00f2 */
[----:B------:R-:W-:Y:S01]  /*f0b0*/  @!P6 PRMT R139, R246, 0x5410, RZ ;  /* 0x00005410f68be816 */ /* 0x000fe200000000ff */
[----:B------:R-:W-:Y:S01]  /*f0c0*/  LDSM.16.MT88.4 R24, [R178+0xd000] ;  /* 0x00d00000b218783b */ /* 0x000fe20000004200 */
[----:B------:R-:W-:Y:S02]  /*f0d0*/  @!P3 PRMT R141, R247, 0x5410, RZ ;  /* 0x00005410f78db816 */ /* 0x000fe400000000ff */
[----:B-1----:R-:W-:Y:S02]  /*f0e0*/  SHF.R.U32.HI R3, RZ, 0x8, R0 ;  /* 0x00000008ff037819 */ /* 0x002fe40000011600 */
[----:B------:R-:W-:-:S04]  /*f0f0*/  LOP3.LUT R0, R2, 0xff, RZ, 0xc0, !PT ;  /* 0x000000ff02007812 */ /* 0x000fc800078ec0ff */
[----:B------:R-:W-:Y:S01]  /*f100*/  PRMT R15, R0, 0x5410, R3 ;  /* 0x00005410000f7816 */ /* 0x000fe20000000003 */
[--C-:B---3--:R-:W-:Y:S01]  /*f110*/  FFMA.FTZ R13, R248, UR8, -R11.reuse ;  /* 0x00000008f80d7c23 */ /* 0x108fe2000801080b */
[----:B------:R-:W-:Y:S02]  /*f120*/  LOP3.LUT R0, R44, 0xffff, RZ, 0xc0, !PT ;  /* 0x0000ffff2c007812 */ /* 0x000fe400078ec0ff */
[----:B------:R-:W-:Y:S01]  /*f130*/  SHF.R.U32.HI R3, RZ, 0x10, R2 ;  /* 0x00000010ff037819 */ /* 0x000fe20000011602 */
[----:B------:R1:W3:Y:S01]  /*f140*/  MUFU.EX2 R235, R13 ;  /* 0x0000000d00eb7308 */ /* 0x0002e20000000800 */
[----:B------:R-:W-:Y:S01]  /*f150*/  FFMA.FTZ R2, R251, UR8, -R11 ;  /* 0x00000008fb027c23 */ /* 0x000fe2000801080b */
[----:B------:R-:W-:Y:S02]  /*f160*/  SHF.R.U32.HI R0, RZ, 0x8, R0 ;  /* 0x00000008ff007819 */ /* 0x000fe40000011600 */
[----:B------:R-:W-:Y:S02]  /*f170*/  LOP3.LUT R3, R3, 0xff, RZ, 0xc0, !PT ;  /* 0x000000ff03037812 */ /* 0x000fe400078ec0ff */
[----:B------:R-:W-:-:S02]  /*f180*/  LOP3.LUT R0, R0, 0xffff, RZ, 0xc0, !PT ;  /* 0x0000ffff00007812 */ /* 0x000fc400078ec0ff */
[----:B------:R3:W-:Y:S01]  /*f190*/  MUFU.EX2 R233, R2 ;  /* 0x0000000200e97308 */ /* 0x0007e20000000800 */
[----:B------:R-:W-:Y:S02]  /*f1a0*/  PRMT R4, R3, 0x5410, R14 ;  /* 0x0000541003047816 */ /* 0x000fe4000000000e */
[----:B------:R-:W-:Y:S02]  /*f1b0*/  ISETP.LE.U32.AND P3, PT, R0, UR12, PT ;  /* 0x0000000c00007c0c */ /* 0x000fe4000bf63070 */
[----:B------:R-:W-:Y:S02]  /*f1c0*/  HSET2.LE.AND R0, R21, R10, PT ;  /* 0x0000000a15007233 */ /* 0x000fe40003803000 */
[----:B----4-:R-:W-:Y:S01]  /*f1d0*/  F2FP.F16.F32.PACK_AB R3, R237, R238 ;  /* 0x000000eeed03723e */ /* 0x010fe200000000ff */
[----:B-1----:R-:W-:-:S03]  /*f1e0*/  FFMA.FTZ R13, R250, UR8, -R11 ;  /* 0x00000008fa0d7c23 */ /* 0x002fc6000801080b */
[C---:B------:R-:W-:Y:S01]  /*f1f0*/  PRMT R138, R3.reuse, 0x7610, R138 ;  /* 0x00007610038a7816 */ /* 0x040fe2000000008a */
[----:B------:R-:W1:Y:S01]  /*f200*/  MUFU.EX2 R234, R13 ;  /* 0x0000000d00ea7308 */ /* 0x000e620000000800 */
[----:B------:R-:W-:Y:S02]  /*f210*/  PRMT R137, R3, 0x7632, R137 ;  /* 0x0000763203897816 */ /* 0x000fe40000000089 */
[----:B---3--:R-:W-:Y:S02]  /*f220*/  F2FP.F16.F32.PACK_AB R2, R235, R236 ;  /* 0x000000eceb02723e */ /* 0x008fe400000000ff */
[----:B------:R-:W-:Y:S02]  /*f230*/  PRMT R3, R138, 0x5410, R137 ;  /* 0x000054108a037816 */ /* 0x000fe40000000089 */
[C---:B------:R-:W-:Y:S02]  /*f240*/  PRMT R136, R2.reuse, 0x7632, R136 ;  /* 0x0000763202887816 */ /* 0x040fe40000000088 */
[----:B------:R-:W-:-:S02]  /*f250*/  PRMT R103, R2, 0x7610, R103 ;  /* 0x0000761002677816 */ /* 0x000fc40000000067 */
[----:B------:R-:W-:Y:S02]  /*f260*/  HSET2.LE.AND R2, R20, R10, PT ;  /* 0x0000000a14027233 */ /* 0x000fe40003803000 */
[----:B------:R-:W3:Y:S01]  /*f270*/  LDSM.16.MT88.4 R20, [R180+0xd000] ;  /* 0x00d00000b414783b */ /* 0x000ee20000004200 */
[----:B------:R-:W-:Y:S02]  /*f280*/  LOP3.LUT R6, R0, R3, RZ, 0xc0, !PT ;  /* 0x0000000300067212 */ /* 0x000fe400078ec0ff */
[----:B------:R-:W-:Y:S02]  /*f290*/  F2FP.F16.F32.PACK_AB R3, R239, R240 ;  /* 0x000000f0ef03723e */ /* 0x000fe400000000ff */
[----:B------:R-:W-:Y:S02]  /*f2a0*/  PRMT R0, R103, 0x5410, R136 ;  /* 0x0000541067007816 */ /* 0x000fe40000000088 */
[----:B------:R-:W-:Y:S02]  /*f2b0*/  PRMT R102, R3, 0x7610, R102 ;  /* 0x0000761003667816 */ /* 0x000fe40000000066 */
[----:B------:R-:W-:-:S02]  /*f2c0*/  LOP3.LUT R7, R2, R0, RZ, 0xc0, !PT ;  /* 0x0000000002077212 */ /* 0x000fc400078ec0ff */
[----:B------:R-:W-:Y:S01]  /*f2d0*/  PRMT R101, R3, 0x7632, R101 ;  /* 0x0000763203657816 */ /* 0x000fe20000000065 */
[----:B------:R-:W-:Y:S01]  /*f2e0*/  @!P1 HADD2 R249, -R102.H0_H0, -RZ.H0_H0 ;  /* 0xa00000ff66f99230 */ /* 0x000fe20000000900 */
[----:B-1----:R-:W-:Y:S02]  /*f2f0*/  F2FP.F16.F32.PACK_AB R2, R233, R234 ;  /* 0x000000eae902723e */ /* 0x002fe400000000ff */
[----:B------:R-:W-:Y:S01]  /*f300*/  HSET2.LE.AND R0, R15, R10, PT ;  /* 0x0000000a0f007233 */ /* 0x000fe20003803000 */
[----:B------:R-:W-:Y:S01]  /*f310*/  IMAD.MOV.U32 R242, RZ, RZ, R114 ;  /* 0x000000fffff27224 */ /* 0x000fe200078e0072 */
[----:B------:R-:W-:Y:S01]  /*f320*/  PRMT R3, R102, 0x5410, R101 ;  /* 0x0000541066037816 */ /* 0x000fe20000000065 */
[----:B------:R-:W-:Y:S01]  /*f330*/  @!P3 HADD2 R248, -R101.H0_H0, -RZ.H0_H0 ;  /* 0xa00000ff65f8b230 */ /* 0x000fe20000000900 */
[C---:B------:R-:W-:Y:S02]  /*f340*/  PRMT R100, R2.reuse, 0x7632, R100 ;  /* 0x0000763202647816 */ /* 0x040fe40000000064 */
[----:B------:R-:W-:-:S02]  /*f350*/  PRMT R34, R2, 0x7610, R34 ;  /* 0x0000761002227816 */ /* 0x000fc40000000022 */
[----:B------:R-:W-:Y:S02]  /*f360*/  HSET2.LE.AND R2, R4, R10, PT ;  /* 0x0000000a04027233 */ /* 0x000fe40003803000 */
[----:B------:R-:W-:Y:S02]  /*f370*/  LOP3.LUT R4, R0, R3, RZ, 0xc0, !PT ;  /* 0x0000000300047212 */ /* 0x000fe400078ec0ff */
[----:B------:R-:W-:Y:S02]  /*f380*/  PRMT R0, R34, 0x5410, R100 ;  /* 0x0000541022007816 */ /* 0x000fe40000000064 */
[----:B------:R-:W-:Y:S02]  /*f390*/  SHF.R.U32.HI R13, RZ, 0x10, R44 ;  /* 0x00000010ff0d7819 */ /* 0x000fe4000001162c */
[----:B------:R-:W-:Y:S02]  /*f3a0*/  LOP3.LUT R5, R2, R0, RZ, 0xc0, !PT ;  /* 0x0000000002057212 */ /* 0x000fe400078ec0ff */
[----:B------:R-:W-:-:S02]  /*f3b0*/  LOP3.LUT R2, R35, UR7, R42, 0x96, !PT ;  /* 0x0000000723027c12 */ /* 0x000fc4000f8e962a */
[----:B------:R-:W-:Y:S01]  /*f3c0*/  @!P1 PRMT R102, R249, 0x5410, RZ ;  /* 0x00005410f9669816 */ /* 0x000fe200000000ff */
[----:B------:R-:W-:Y:S01]  /*f3d0*/  IMAD.MOV.U32 R114, RZ, RZ, R122 ;  /* 0x000000ffff727224 */ /* 0x000fe200078e007a */
[----:B------:R-:W-:Y:S01]  /*f3e0*/  @!P3 PRMT R101, R248, 0x5410, RZ ;  /* 0x00005410f865b816 */ /* 0x000fe200000000ff */
[----:B--2---:R-:W-:Y:S01]  /*f3f0*/  HMMA.16816.F32 R132, R4, R16, R132 ;  /* 0x000000100484723c */ /* 0x004fe20000001884 */
[----:B------:R-:W-:-:S04]  /*f400*/  IMAD.WIDE.U32 R2, R2, -0x2daee0ad, RZ ;  /* 0xd2511f5302027825 */ /* 0x000fc800078e00ff */
[----:B------:R-:W-:Y:S01]  /*f410*/  @!P0 HADD2 R250, -R100.H0_H0, -RZ.H0_H0 ;  /* 0xa00000ff64fa8230 */ /* 0x000fe20000000900 */
[----:B------:R-:W-:Y:S01]  /*f420*/  ISETP.LE.U32.AND P3, PT, R41, UR12, PT ;  /* 0x0000000c29007c0c */ /* 0x000fe2000bf63070 */
[----:B---3--:R-:W-:Y:S01]  /*f430*/  HMMA.16816.F32 R124, R4, R20, R124 ;  /* 0x00000014047c723c */ /* 0x008fe2000000187c */
[----:B------:R-:W-:-:S05]  /*f440*/  LOP3.LUT R15, R2, 0xffff, RZ, 0xc0, !PT ;  /* 0x0000ffff020f7812 */ /* 0x000fca00078ec0ff */
[C---:B------:R-:W-:Y:S01]  /*f450*/  HMMA.16816.F32 R64, R4.reuse, R22, R64 ;  /* 0x000000160440723c */ /* 0x040fe20000001840 */
[----:B------:R-:W1:Y:S05]  /*f460*/  LDSM.16.MT88.4 R20, [R178+0xf000] ;  /* 0x00f00000b214783b */ /* 0x000e6a0000004200 */
[----:B------:R-:W-:Y:S01]  /*f470*/  HMMA.16816.F32 R72, R4, R18, R72 ;  /* 0x000000120448723c */ /* 0x000fe20000001848 */
[----:B------:R-:W2:Y:S01]  /*f480*/  LDSM.16.MT88.4 R16, [R180+0xf000] ;  /* 0x00f00000b410783b */ /* 0x000ea20000004200 */
[----:B------:R-:W-:Y:S01]  /*f490*/  IMAD.MOV.U32 R122, RZ, RZ, R228 ;  /* 0x000000ffff7a7224 */ /* 0x000fe200078e00e4 */
[----:B------:R-:W-:-:S03]  /*f4a0*/  LOP3.LUT R0, R3, UR29, R40, 0x96, !PT ;  /* 0x0000001d03007c12 */ /* 0x000fc6000f8e9628 */
[C---:B------:R-:W-:Y:S06]  /*f4b0*/  HMMA.16816.F32 R116, R4.reuse, R24, R116 ;  /* 0x000000180474723c */ /* 0x040fec0000001874 */
[C---:B------:R-:W-:Y:S06]  /*f4c0*/  HMMA.16816.F32 R60, R4.reuse, R26, R60 ;  /* 0x0000001a043c723c */ /* 0x040fec000000183c */
[C---:B------:R-:W-:Y:S06]  /*f4d0*/  HMMA.16816.F32 R76, R4.reuse, R28, R76 ;  /* 0x0000001c044c723c */ /* 0x040fec000000184c */
[C---:B------:R-:W-:Y:S06]  /*f4e0*/  HMMA.16816.F32 R80, R4.reuse, R30, R80 ;  /* 0x0000001e0450723c */ /* 0x040fec0000001850 */
[C---:B------:R-:W-:Y:S06]  /*f4f0*/  HMMA.16816.F32 R108, R4.reuse, R36, R108 ;  /* 0x00000024046c723c */ /* 0x040fec000000186c */
[C---:B-1----:R-:W-:Y:S01]  /*f500*/  HMMA.16816.F32 R148, R4.reuse, R22, R148 ;  /* 0x000000160494723c */ /* 0x042fe20000001894 */
[----:B------:R3:W4:Y:S04]  /*f510*/  LDL.LU.S16 R23, [R1+0x4] ;  /* 0x0000040001177983 */ /* 0x0007280000300600 */
[----:B------:R3:W5:Y:S01]  /*f520*/  LDL.LU.S16 R14, [R1] ;  /* 0x00000000010e7983 */ /* 0x0007620000300600 */
[----:B------:R-:W-:Y:S01]  /*f530*/  HMMA.16816.F32 R84, R4, R20, R84 ;  /* 0x000000140454723c */ /* 0x000fe20000001854 */
[----:B------:R-:W-:-:S05]  /*f540*/  LOP3.LUT R22, R2, 0xff, RZ, 0xc0, !PT ;  /* 0x000000ff02167812 */ /* 0x000fca00078ec0ff */
[----:B--2---:R-:W-:Y:S01]  /*f550*/  HMMA.16816.F32 R156, R4, R16, R156 ;  /* 0x00000010049c723c */ /* 0x004fe2000000189c */
[----:B------:R-:W-:-:S05]  /*f560*/  SHF.R.U32.HI R21, RZ, 0x10, R2 ;  /* 0x00000010ff157819 */ /* 0x000fca0000011602 */
[C---:B------:R-:W-:Y:S01]  /*f570*/  HMMA.16816.F32 R164, R4.reuse, R18, R164 ;  /* 0x0000001204a4723c */ /* 0x040fe200000018a4 */
[----:B------:R-:W-:Y:S01]  /*f580*/  SHF.R.U32.HI R20, RZ, 0x18, R2 ;  /* 0x00000018ff147819 */ /* 0x000fe20000011602 */
[----:B------:R-:W1:Y:S01]  /*f590*/  LDSM.16.MT88.4 R16, [R178+0x11000] ;  /* 0x01100000b210783b */ /* 0x000e620000004200 */
[----:B------:R-:W-:Y:S01]  /*f5a0*/  LOP3.LUT R2, R13, 0xff, RZ, 0xc0, !PT ;  /* 0x000000ff0d027812 */ /* 0x000fe200078ec0ff */
[----:B------:R-:W-:Y:S02]  /*f5b0*/  IMAD.MOV.U32 R228, RZ, RZ, R230 ;  /* 0x000000ffffe47224 */ /* 0x000fe400078e00e6 */
[----:B------:R-:W2:Y:S01]  /*f5c0*/  LDSM.16.MT88.4 R24, [R179+0xf000] ;  /* 0x00f00000b318783b */ /* 0x000ea20000004200 */
[----:B------:R-:W-:Y:S01]  /*f5d0*/  ISETP.LE.U32.AND P6, PT, R2, UR12, PT ;  /* 0x0000000c02007c0c */ /* 0x000fe2000bfc3070 */
[----:B------:R-:W-:Y:S01]  /*f5e0*/  HMMA.16816.F32 R56, R4, R38, R56 ;  /* 0x000000260438723c */ /* 0x000fe20000001838 */
[----:B------:R-:W-:Y:S01]  /*f5f0*/  SHF.R.U32.HI R2, RZ, 0x8, R47 ;  /* 0x00000008ff027819 */ /* 0x000fe2000001162f */
[----:B------:R-:W-:Y:S03]  /*f600*/  LDSM.16.MT88.4 R28, [R179+0x11000] ;  /* 0x01100000b31c783b */ /* 0x000fe60000004200 */
[----:B------:R-:W-:Y:S01]  /*f610*/  LOP3.LUT R2, R2, 0xffff, RZ, 0xc0, !PT ;  /* 0x0000ffff02027812 */ /* 0x000fe200078ec0ff */
[----:B------:R-:W3:Y:S03]  /*f620*/  LDSM.16.MT88.4 R36, [R177+0x11000] ;  /* 0x01100000b124783b */ /* 0x000ee60000004200 */
[----:B------:R-:W-:Y:S01]  /*f630*/  ISETP.LE.U32.AND P1, PT, R2, UR12, PT ;  /* 0x0000000c02007c0c */ /* 0x000fe2000bf23070 */
[----:B------:R-:W-:-:S04]  /*f640*/  FFMA.FTZ R2, R231, UR8, -R12 ;  /* 0x00000008e7027c23 */ /* 0x000fc8000801080c */
[----:B------:R1:W-:Y:S01]  /*f650*/  MUFU.EX2 R231, R2 ;  /* 0x0000000200e77308 */ /* 0x0003e20000000800 */
[----:B------:R-:W-:Y:S02]  /*f660*/  @!P6 HADD2 R251, -R34.H0_H0, -RZ.H0_H0 ;  /* 0xa00000ff22fbe230 */ /* 0x000fe40000000900 */
[----:B-1----:R-:W-:Y:S01]  /*f670*/  FFMA.FTZ R2, R243, UR8, -R12 ;  /* 0x00000008f3027c23 */ /* 0x002fe2000801080c */
[----:B------:R-:W-:Y:S02]  /*f680*/  IMAD.MOV.U32 R243, RZ, RZ, R112 ;  /* 0x000000fffff37224 */ /* 0x000fe400078e0070 */
[----:B------:R-:W-:Y:S02]  /*f690*/  IMAD.MOV.U32 R112, RZ, RZ, R121 ;  /* 0x000000ffff707224 */ /* 0x000fe400078e0079 */
[----:B------:R-:W-:Y:S02]  /*f6a0*/  IMAD.MOV.U32 R121, RZ, RZ, R232 ;  /* 0x000000ffff797224 */ /* 0x000fe400078e00e8 */
[----:B------:R1:W-:Y:S01]  /*f6b0*/  MUFU.EX2 R232, R2 ;  /* 0x0000000200e87308 */ /* 0x0003e20000000800 */
[----:B------:R-:W-:Y:S01]  /*f6c0*/  @!P6 PRMT R34, R251, 0x5410, RZ ;  /* 0x00005410fb22e816 */ /* 0x000fe200000000ff */
[C---:B------:R-:W-:Y:S06]  /*f6d0*/  HMMA.16816.F32 R172, R4.reuse, R16, R104 ;  /* 0x0000001004ac723c */ /* 0x040fec0000001868 */
[C---:B------:R-:W-:Y:S01]  /*f6e0*/  HMMA.16816.F32 R152, R4.reuse, R18, R92 ;  /* 0x000000120498723c */ /* 0x040fe2000000185c */
[----:B------:R4:W5:Y:S05]  /*f6f0*/  LDL.LU.S16 R19, [R1+0x8] ;  /* 0x0000080001137983 */ /* 0x00096a0000300600 */
[----:B--2---:R-:W-:Y:S01]  /*f700*/  HMMA.16816.F32 R160, R4, R24, R160 ;  /* 0x0000001804a0723c */ /* 0x004fe200000018a0 */
[----:B-1----:R-:W-:-:S05]  /*f710*/  FFMA.FTZ R2, R252, UR8, -R12 ;  /* 0x00000008fc027c23 */ /* 0x002fca000801080c */
[C---:B------:R-:W-:Y:S01]  /*f720*/  HMMA.16816.F32 R168, R4.reuse, R26, R168 ;  /* 0x0000001a04a8723c */ /* 0x040fe200000018a8 */
[----:B------:R1:W-:Y:S01]  /*f730*/  MUFU.EX2 R230, R2 ;  /* 0x0000000200e67308 */ /* 0x0003e20000000800 */
[----:B------:R-:W-:Y:S01]  /*f740*/  @!P5 HADD2 R252, -R136.H0_H0, -RZ.H0_H0 ;  /* 0xa00000ff88fcd230 */ /* 0x000fe20000000900 */
[----:B------:R-:W2:Y:S03]  /*f750*/  LDSM.16.MT88.4 R24, [R180+0x11000] ;  /* 0x01100000b418783b */ /* 0x000ea60000004200 */
[----:B---3--:R-:W-:Y:S01]  /*f760*/  HMMA.16816.F32 R216, R4, R36, R216 ;  /* 0x0000002404d8723c */ /* 0x008fe200000018d8 */
[----:B----4-:R-:W-:Y:S01]  /*f770*/  @!P4 HADD2 R23, -R138.H0_H0, -RZ.H0_H0 ;  /* 0xa00000ff8a17c230 */ /* 0x010fe20000000900 */
[----:B-1----:R-:W-:Y:S01]  /*f780*/  LOP3.LUT R2, R68, 0xff, RZ, 0xc0, !PT ;  /* 0x000000ff44027812 */ /* 0x002fe200078ec0ff */
[----:B-----5:R-:W-:-:S03]  /*f790*/  @!P1 HADD2 R14, -R137.H0_H0, -RZ.H0_H0 ;  /* 0xa00000ff890e9230 */ /* 0x020fc60000000900 */
[----:B------:R-:W-:Y:S01]  /*f7a0*/  PRMT R13, R23, 0x7610, R13 ;  /* 0x00007610170d7816 */ /* 0x000fe2000000000d */
[----:B------:R-:W-:Y:S01]  /*f7b0*/  HMMA.16816.F32 R224, R4, R38, R224 ;  /* 0x0000002604e0723c */ /* 0x000fe200000018e0 */
[----:B------:R-:W-:Y:S02]  /*f7c0*/  ISETP.LE.U32.AND P6, PT, R2, UR12, PT ;  /* 0x0000000c02007c0c */ /* 0x000fe4000bfc3070 */
[----:B------:R-:W-:Y:S01]  /*f7d0*/  @!P0 PRMT R100, R250, 0x5410, RZ ;  /* 0x00005410fa648816 */ /* 0x000fe200000000ff */
[----:B------:R-:W-:Y:S01]  /*f7e0*/  IMAD.MOV.U32 R248, RZ, RZ, R131 ;  /* 0x000000fffff87224 */ /* 0x000fe200078e0083 */
[----:B------:R-:W-:Y:S01]  /*f7f0*/  PRMT R3, R14, 0x7610, R3 ;  /* 0x000076100e037816 */ /* 0x000fe20000000003 */
[----:B------:R-:W-:Y:S01]  /*f800*/  IMAD.MOV.U32 R44, RZ, RZ, R129 ;  /* 0x000000ffff2c7224 */ /* 0x000fe200078e0081 */
[----:B------:R-:W-:Y:S01]  /*f810*/  SHF.R.U32.HI R2, RZ, 0x18, R68 ;  /* 0x00000018ff027819 */ /* 0x000fe20000011644 */
[----:B------:R-:W-:Y:S01]  /*f820*/  IMAD.MOV.U32 R47, RZ, RZ, R130 ;  /* 0x000000ffff2f7224 */ /* 0x000fe200078e0082 */
[----:B------:R-:W-:Y:S01]  /*f830*/  @!P1 PRMT R137, R3, 0x5410, RZ ;  /* 0x0000541003899816 */ /* 0x000fe200000000ff */
[----:B------:R-:W-:Y:S01]  /*f840*/  FFMA.FTZ R3, R46, UR8, -R11 ;  /* 0x000000082e037c23 */ /* 0x000fe2000801080b */
[----:B------:R-:W-:Y:S01]  /*f850*/  @!P4 PRMT R138, R13, 0x5410, RZ ;  /* 0x000054100d8ac816 */ /* 0x000fe200000000ff */
[----:B------:R-:W-:Y:S01]  /*f860*/  IMAD.MOV.U32 R46, RZ, RZ, R243 ;  /* 0x000000ffff2e7224 */ /* 0x000fe200078e00f3 */
[----:B------:R-:W-:Y:S01]  /*f870*/  ISETP.LE.U32.AND P4, PT, R2, UR12, PT ;  /* 0x0000000c02007c0c */ /* 0x000fe2000bf83070 */
[----:B------:R-:W-:Y:S01]  /*f880*/  IMAD.MOV.U32 R243, RZ, RZ, R242 ;  /* 0x000000fffff37224 */ /* 0x000fe200078e00f2 */
[----:B------:R-:W-:Y:S01]  /*f890*/  LOP3.LUT R2, R21, 0xff, RZ, 0xc0, !PT ;  /* 0x000000ff15027812 */ /* 0x000fe200078ec0ff */
[----:B------:R-:W-:Y:S01]  /*f8a0*/  IMAD.MOV.U32 R242, RZ, RZ, R112 ;  /* 0x000000fffff27224 */ /* 0x000fe200078e0070 */
[----:B------:R-:W-:Y:S01]  /*f8b0*/  LDSM.16.MT88.4 R104, [R177+0xd800] ;  /* 0x00d80000b168783b */ /* 0x000fe20000004200 */
[----:B------:R-:W-:-:S02]  /*f8c0*/  IMAD.MOV.U32 R112, RZ, RZ, R113 ;  /* 0x000000ffff707224 */ /* 0x000fc400078e0071 */
[----:B------:R-:W-:Y:S01]  /*f8d0*/  IMAD.MOV.U32 R113, RZ, RZ, R229 ;  /* 0x000000ffff717224 */ /* 0x000fe200078e00e5 */
[----:B------:R-:W-:Y:S01]  /*f8e0*/  SHF.R.U32.HI R13, RZ, 0x8, R15 ;  /* 0x00000008ff0d7819 */ /* 0x000fe2000001160f */
[----:B------:R1:W-:Y:S01]  /*f8f0*/  MUFU.EX2 R229, R3 ;  /* 0x0000000300e57308 */ /* 0x0003e20000000800 */
[----:B------:R-:W-:Y:S01]  /*f900*/  PRMT R16, R2, 0x5410, R20 ;  /* 0x0000541002107816 */ /* 0x000fe20000000014 */
[----:B------:R-:W-:Y:S01]  /*f910*/  FFMA.FTZ R2, R46, UR8, -R11 ;  /* 0x000000082e027c23 */ /* 0x000fe2000801080b */
[----:B------:R-:W-:Y:S01]  /*f920*/  FFMA.FTZ R15, R243, UR8, -R12 ;  /* 0x00000008f30f7c23 */ /* 0x000fe2000801080c */
[----:B------:R-:W-:Y:S02]  /*f930*/  IMAD.MOV.U32 R243, RZ, RZ, R112 ;  /* 0x000000fffff37224 */ /* 0x000fe400078e0070 */
[----:B------:R-:W-:Y:S01]  /*f940*/  IMAD.MOV.U32 R112, RZ, RZ, R114 ;  /* 0x000000ffff707224 */ /* 0x000fe200078e0072 */
[----:B------:R-:W-:Y:S01]  /*f950*/  LOP3.LUT R14, R45, 0xff, RZ, 0xc0, !PT ;  /* 0x000000ff2d0e7812 */ /* 0x000fe200078ec0ff */
[----:B------:R-:W-:-:S02]  /*f960*/  IMAD.MOV.U32 R114, RZ, RZ, R220 ;  /* 0x000000ffff727224 */ /* 0x000fc400078e00dc */
[--C-:B------:R-:W-:Y:S01]  /*f970*/  FFMA.FTZ R12, R242, UR8, -R11.reuse ;  /* 0x00000008f20c7c23 */ /* 0x100fe2000801080b */
[----:B------:R3:W-:Y:S01]  /*f980*/  MUFU.EX2 R220, R2 ;  /* 0x0000000200dc7308 */ /* 0x0007e20000000800 */
[----:B-1----:R-:W-:Y:S01]  /*f990*/  FFMA.FTZ R3, R228, UR8, -R11 ;  /* 0x00000008e4037c23 */ /* 0x002fe2000801080b */
[----:B------:R-:W-:-:S06]  /*f9a0*/  SHF.R.U32.HI R11, RZ, 0x10, R0 ;  /* 0x00000010ff0b7819 */ /* 0x000fcc0000011600 */
[----:B------:R1:W-:Y:S01]  /*f9b0*/  MUFU.EX2 R228, R3 ;  /* 0x0000000300e47308 */ /* 0x0003e20000000800 */
[----:B------:R-:W-:Y:S02]  /*f9c0*/  ISETP.LE.U32.AND P1, PT, R14, UR12, PT ;  /* 0x0000000c0e007c0c */ /* 0x000fe4000bf23070 */
[----:B------:R-:W-:Y:S02]  /*f9d0*/  PRMT R17, R22, 0x5410, R13 ;  /* 0x0000541016117816 */ /* 0x000fe4000000000d */
[C---:B---3--:R-:W-:Y:S02]  /*f9e0*/  LOP3.LUT R2, R0.reuse, 0xffff, RZ, 0xc0, !PT ;  /* 0x0000ffff00027812 */ /* 0x048fe400078ec0ff */
[----:B------:R-:W-:Y:S02]  /*f9f0*/  LOP3.LUT R14, R0, 0xff, RZ, 0xc0, !PT ;  /* 0x000000ff000e7812 */ /* 0x000fe400078ec0ff */
[----:B------:R-:W-:Y:S02]  /*fa00*/  SHF.R.U32.HI R13, RZ, 0x18, R0 ;  /* 0x00000018ff0d7819 */ /* 0x000fe40000011600 */
[----:B------:R-:W-:-:S02]  /*fa10*/  SHF.R.U32.HI R2, RZ, 0x8, R2 ;  /* 0x00000008ff027819 */ /* 0x000fc40000011602 */
[----:B-1----:R-:W-:Y:S02]  /*fa20*/  SHF.R.U32.HI R3, RZ, 0x10, R68 ;  /* 0x00000010ff037819 */ /* 0x002fe40000011644 */
[----:B------:R-:W-:Y:S02]  /*fa30*/  LOP3.LUT R0, R11, 0xff, RZ, 0xc0, !PT ;  /* 0x000000ff0b007812 */ /* 0x000fe400078ec0ff */
[----:B------:R-:W-:Y:S02]  /*fa40*/  LOP3.LUT R3, R3, 0xff, RZ, 0xc0, !PT ;  /* 0x000000ff03037812 */ /* 0x000fe400078ec0ff */
[----:B------:R-:W-:Y:S02]  /*fa50*/  @!P5 PRMT R136, R252, 0x5410, RZ ;  /* 0x00005410fc88d816 */ /* 0x000fe400000000ff */
[----:B------:R-:W-:Y:S02]  /*fa60*/  ISETP.LE.U32.AND P5, PT, R3, UR12, PT ;  /* 0x0000000c03007c0c */ /* 0x000fe4000bfa3070 */
[----:B------:R-:W-:-:S02]  /*fa70*/  PRMT R3, R14, 0x5410, R2 ;  /* 0x000054100e037816 */ /* 0x000fc40000000002 */
[----:B------:R-:W-:Y:S02]  /*fa80*/  PRMT R2, R0, 0x5410, R13 ;  /* 0x0000541000027816 */ /* 0x000fe4000000000d */
[--C-:B------:R-:W-:Y:S02]  /*fa90*/  HSET2.LE.AND R0, R16, R10.reuse, PT ;  /* 0x0000000a10007233 */ /* 0x100fe40003803000 */
[----:B------:R3:W4:Y:S01]  /*faa0*/  LDL.LU.S16 R16, [R1+0xc] ;  /* 0x00000c0001107983 */ /* 0x0007220000300600 */
[----:B------:R-:W-:Y:S02]  /*fab0*/  IMAD.MOV.U32 R242, RZ, RZ, R113 ;  /* 0x000000fffff27224 */ /* 0x000fe400078e0071 */
[----:B------:R-:W-:Y:S02]  /*fac0*/  IMAD.MOV.U32 R113, RZ, RZ, R223 ;  /* 0x000000ffff717224 */ /* 0x000fe400078e00df */
[----:B------:R-:W1:Y:S08]  /*fad0*/  MUFU.EX2 R223, R12 ;  /* 0x0000000c00df7308 */ /* 0x000e700000000800 */
[----:B------:R-:W5:Y:S01]  /*fae0*/  MUFU.EX2 R35, R15 ;  /* 0x0000000f00237308 */ /* 0x000f620000000800 */
[C---:B--2---:R-:W-:Y:S06]  /*faf0*/  HMMA.16816.F32 R20, R4.reuse, R24, R88 ;  /* 0x000000180414723c */ /* 0x044fec0000001858 */
[----:B------:R-:W-:Y:S01]  /*fb00*/  HMMA.16816.F32 R92, R4, R28, R48 ;  /* 0x0000001c045c723c */ /* 0x000fe20000001830 */
[----:B------:R-:W-:-:S02]  /*fb10*/  HSET2.LE.AND R11, R17, R10, PT ;  /* 0x0000000a110b7233 */ /* 0x000fc40003803000 */
[--C-:B------:R-:W-:Y:S02]  /*fb20*/  HSET2.LE.AND R3, R3, R10.reuse, PT ;  /* 0x0000000a03037233 */ /* 0x100fe40003803000 */
[----:B------:R-:W-:Y:S02]  /*fb30*/  HSET2.LE.AND R2, R2, R10, PT ;  /* 0x0000000a02027233 */ /* 0x000fe40003803000 */
[----:B-1----:R-:W-:Y:S01]  /*fb40*/  F2FP.F16.F32.PACK_AB R13, R223, R220 ;  /* 0x000000dcdf0d723e */ /* 0x002fe200000000ff */
[C---:B------:R-:W-:Y:S01]  /*fb50*/  HMMA.16816.F32 R24, R4.reuse, R26, R96 ;  /* 0x0000001a0418723c */ /* 0x040fe20000001860 */
[----:B------:R-:W-:Y:S01]  /*fb60*/  IMAD.MOV.U32 R42, RZ, RZ, R113 ;  /* 0x000000ffff2a7224 */ /* 0x000fe200078e0071 */
[----:B------:R-:W-:Y:S01]  /*fb70*/  ISETP.LE.U32.AND P0, PT, R43, UR12, PT ;  /* 0x0000000c2b007c0c */ /* 0x000fe2000bf03070 */
[----:B------:R-:W-:Y:S03]  /*fb80*/  LDSM.16.MT88.4 R48, [R178+0xf800] ;  /* 0x00f80000b230783b */ /* 0x000fe60000004200 */
[----:B------:R-:W-:Y:S01]  /*fb90*/  HMMA.16816.F32 R28, R4, R30, R52 ;  /* 0x0000001e041c723c */ /* 0x000fe20000001834 */
[----:B------:R-:W-:-:S02]  /*fba0*/  @!P2 HADD2 R19, -R103.H0_H0, -RZ.H0_H0 ;  /* 0xa00000ff6713a230 */ /* 0x000fc40000000900 */
[----:B------:R-:W-:Y:S01]  /*fbb0*/  IMAD.MOV.U32 R46, RZ, RZ, R128 ;  /* 0x000000ffff2e7224 */ /* 0x000fe200078e0080 */
[----:B------:R-:W-:Y:S03]  /*fbc0*/  LDSM.16.MT88.4 R88, [R180+0x11800] ;  /* 0x01180000b458783b */ /* 0x000fe60000004200 */
[----:B------:R-:W-:Y:S01]  /*fbd0*/  IMAD.MOV.U32 R4, RZ, RZ, R13 ;  /* 0x000000ffff047224 */ /* 0x000fe200078e000d */
[----:B------:R-:W-:Y:S01]  /*fbe0*/  F2FP.F16.F32.PACK_AB R5, R232, R231 ;  /* 0x000000e7e805723e */ /* 0x000fe200000000ff */
[----:B------:R-:W-:Y:S01]  /*fbf0*/  IMAD.MOV.U32 R251, RZ, RZ, R120 ;  /* 0x000000fffffb7224 */ /* 0x000fe200078e0078 */
[----:B------:R-:W-:Y:S01]  /*fc00*/  PRMT R18, R19, 0x7610, R18 ;  /* 0x0000761013127816 */ /* 0x000fe20000000012 */
[----:B------:R-:W-:Y:S01]  /*fc10*/  IMAD.MOV.U32 R246, RZ, RZ, R121 ;  /* 0x000000fffff67224 */ /* 0x000fe200078e0079 */
[----:B------:R-:W-:Y:S01]  /*fc20*/  LOP3.LUT R99, R0, R4, RZ, 0xc0, !PT ;  /* 0x0000000400637212 */ /* 0x000fe200078ec0ff */
[----:B------:R-:W-:Y:S01]  /*fc30*/  IMAD.MOV.U32 R249, RZ, RZ, R122 ;  /* 0x000000fffff97224 */ /* 0x000fe200078e007a */
[----:B------:R-:W-:Y:S01]  /*fc40*/  F2FP.F16.F32.PACK_AB R4, R228, R229 ;  /* 0x000000e5e404723e */ /* 0x000fe200000000ff */
[----:B------:R-:W-:Y:S01]  /*fc50*/  IMAD.MOV.U32 R252, RZ, RZ, R123 ;  /* 0x000000fffffc7224 */ /* 0x000fe200078e007b */
[----:B-----5:R-:W-:Y:S01]  /*fc60*/  F2FP.F16.F32.PACK_AB R0, R35, R230 ;  /* 0x000000e62300723e */ /* 0x020fe200000000ff */
[----:B------:R-:W-:Y:S01]  /*fc70*/  LDSM.16.MT88.4 R120, [R180+0xd800] ;  /* 0x00d80000b478783b */ /* 0x000fe20000004200 */
[----:B------:R-:W-:-:S02]  /*fc80*/  PRMT R12, R5, 0x7610, R12 ;  /* 0x00007610050c7816 */ /* 0x000fc4000000000c */
[----:B------:R-:W-:Y:S01]  /*fc90*/  PRMT R10, R5, 0x7632, R10 ;  /* 0x00007632050a7816 */ /* 0x000fe2000000000a */
[----:B------:R-:W-:Y:S01]  /*fca0*/  LDSM.16.MT88.4 R128, [R179+0xd800] ;  /* 0x00d80000b380783b */ /* 0x000fe20000004200 */
[C---:B------:R-:W-:Y:S02]  /*fcb0*/  PRMT R7, R4.reuse, 0x7610, R7 ;  /* 0x0000761004077816 */ /* 0x040fe40000000007 */
[----:B------:R-:W-:Y:S02]  /*fcc0*/  PRMT R6, R4, 0x7632, R6 ;  /* 0x0000763204067816 */ /* 0x000fe40000000006 */
[C---:B------:R-:W-:Y:S02]  /*fcd0*/  PRMT R5, R0.reuse, 0x7610, R5 ;  /* 0x0000761000057816 */ /* 0x040fe40000000005 */
[----:B------:R-:W-:Y:S02]  /*fce0*/  PRMT R4, R0, 0x7632, R4 ;  /* 0x0000763200047816 */ /* 0x000fe40000000004 */
[----:B------:R-:W-:-:S04]  /*fcf0*/  PRMT R0, R12, 0x5410, R10 ;  /* 0x000054100c007816 */ /* 0x000fc8000000000a */
[----:B------:R-:W-:Y:S01]  /*fd00*/  LOP3.LUT R96, R3, R0, RZ, 0xc0, !PT ;  /* 0x0000000003607212 */ /* 0x000fe200078ec0ff */
[----:B------:R-:W-:Y:S02]  /*fd10*/  IMAD.MOV.U32 R3, RZ, RZ, R42 ;  /* 0x000000ffff037224 */ /* 0x000fe400078e002a */
[----:B------:R-:W1:Y:S01]  /*fd20*/  LDSM.16.MT88.4 R40, [R177+0xf800] ;  /* 0x00f80000b128783b */ /* 0x000e620000004200 */
[----:B------:R-:W-:-:S04]  /*fd30*/  PRMT R0, R7, 0x5410, R6 ;  /* 0x0000541007007816 */ /* 0x000fc80000000006 */
[----:B------:R-:W-:Y:S02]  /*fd40*/  LOP3.LUT R97, R2, R0, RZ, 0xc0, !PT ;  /* 0x0000000002617212 */ /* 0x000fe400078ec0ff */
[----:B------:R-:W-:-:S04]  /*fd50*/  PRMT R0, R5, 0x5410, R4 ;  /* 0x0000541005007816 */ /* 0x000fc80000000004 */
[----:B------:R-:W-:Y:S02]  /*fd60*/  LOP3.LUT R98, R11, R0, RZ, 0xc0, !PT ;  /* 0x000000000b627212 */ /* 0x000fe400078ec0ff */
[----:B------:R-:W-:Y:S02]  /*fd70*/  SHF.R.U32.HI R0, RZ, 0x8, R69 ;  /* 0x00000008ff007819 */ /* 0x000fe40000011645 */
[----:B------:R-:W-:Y:S02]  /*fd80*/  LOP3.LUT R2, R68, 0xffff, RZ, 0xc0, !PT ;  /* 0x0000ffff44027812 */ /* 0x000fe400078ec0ff */
[----:B------:R-:W-:Y:S02]  /*fd90*/  LOP3.LUT R0, R0, 0xffff, RZ, 0xc0, !PT ;  /* 0x0000ffff00007812 */ /* 0x000fe400078ec0ff */
[----:B------:R-:W-:Y:S02]  /*fda0*/  @!P2 PRMT R103, R18, 0x5410, RZ ;  /* 0x000054101267a816 */ /* 0x000fe400000000ff */
[----:B------:R-:W-:-:S02]  /*fdb0*/  ISETP.LE.U32.AND P2, PT, R0, UR12, PT ;  /* 0x0000000c00007c0c */ /* 0x000fc4000bf43070 */
[----:B------:R-:W-:Y:S02]  /*fdc0*/  SHF.R.U32.HI R0, RZ, 0x8, R2 ;  /* 0x00000008ff007819 */ /* 0x000fe40000011602 */
[----:B------:R-:W-:Y:S01]  /*fdd0*/  @P1 PRMT R11, R13, 0x7610, R11 ;  /* 0x000076100d0b1816 */ /* 0x000fe2000000000b */
[----:B-1----:R-:W-:Y:S01]  /*fde0*/  HMMA.16816.F32 R36, R96, R40, R76 ;  /* 0x000000286024723c */ /* 0x002fe2000000184c */
[----:B------:R3:W2:Y:S06]  /*fdf0*/  LDL.LU.S16 R76, [R1+0x10] ;  /* 0x00001000014c7983 */ /* 0x0006ac0000300600 */
[----:B------:R-:W-:-:S02]  /*fe00*/  IMAD.MOV.U32 R77, RZ, RZ, R248 ;  /* 0x000000ffff4d7224 */ /* 0x000fc400078e00f8 */
[----:B------:R-:W-:Y:S02]  /*fe10*/  IMAD.MOV.U32 R79, RZ, RZ, R47 ;  /* 0x000000ffff4f7224 */ /* 0x000fe400078e002f */
[----:B------:R-:W-:Y:S02]  /*fe20*/  IMAD.MOV.U32 R78, RZ, RZ, R44 ;  /* 0x000000ffff4e7224 */ /* 0x000fe400078e002c */
[----:B------:R-:W-:Y:S02]  /*fe30*/  IMAD.MOV.U32 R248, RZ, RZ, R46 ;  /* 0x000000fffff87224 */ /* 0x000fe400078e002e */
[C---:B------:R-:W-:Y:S07]  /*fe40*/  HMMA.16816.F32 R44, R96.reuse, R48, R84 ;  /* 0x00000030602c723c */ /* 0x040fee0000001854 */
[----:B------:R-:W-:Y:S01]  /*fe50*/  IMAD.MOV.U32 R87, RZ, RZ, R71 ;  /* 0x000000ffff577224 */ /* 0x000fe200078e0047 */
[----:B------:R-:W-:Y:S01]  /*fe60*/  HMMA.16816.F32 R48, R96, R50, R148 ;  /* 0x000000326030723c */ /* 0x000fe20000001894 */
[----:B------:R3:W5:Y:S01]  /*fe70*/  LDL.LU.S16 R148, [R1+0x1c] ;  /* 0x00001c0001947983 */ /* 0x0007620000300600 */
[----:B----4-:R-:W-:-:S05]  /*fe80*/  @!P1 HADD2 R16, -R13.H0_H0, -RZ.H0_H0 ;  /* 0xa00000ff0d109230 */ /* 0x010fca0000000900 */
[----:B------:R-:W-:Y:S02]  /*fe90*/  PRMT R2, R16, 0x7610, R2 ;  /* 0x0000761010027816 */ /* 0x000fe40000000002 */
[----:B------:R-:W-:Y:S01]  /*fea0*/  LOP3.LUT R0, R0, 0xffff, RZ, 0xc0, !PT ;  /* 0x0000ffff00007812 */ /* 0x000fe200078ec0ff */
[----:B------:R-:W-:Y:S01]  /*feb0*/  FFMA.FTZ R3, R221, R33, R3 ;  /* 0x00000021dd037223 */ /* 0x000fe20000010003 */
[----:B------:R-:W-:Y:S01]  /*fec0*/  @!P1 PRMT R11, R2, 0x5410, RZ ;  /* 0x00005410020b9816 */ /* 0x000fe200000000ff */
[----:B------:R-:W-:Y:S01]  /*fed0*/  FFMA.FTZ R2, R77, R32, R87 ;  /* 0x000000204d027223 */ /* 0x000fe20000010057 */
[----:B------:R-:W-:Y:S01]  /*fee0*/  IMAD.MOV.U32 R245, RZ, RZ, R114 ;  /* 0x000000fffff57224 */ /* 0x000fe200078e0072 */
[----:B------:R3:W4:Y:S04]  /*fef0*/  LDL.LU.S16 R87, [R1+0x18] ;  /* 0x0000180001577983 */ /* 0x0007280000300600 */
[----:B------:R3:W3:Y:S04]  /*ff00*/  LDL.LU.S16 R86, [R1+0x14] ;  /* 0x0000140001567983 */ /* 0x0006e80000300600 */
[----:B------:R1:W4:Y:S04]  /*ff10*/  LDL.LU.S16 R85, [R1+0x24] ;  /* 0x0000240001557983 */ /* 0x0003280000300600 */
[----:B------:R1:W3:Y:S01]  /*ff20*/  LDL.LU.S16 R84, [R1+0x20] ;  /* 0x0000200001547983 */ /* 0x0002e20000300600 */
[----:B------:R-:W-:Y:S01]  /*ff30*/  FADD.FTZ R2, R79, R2 ;  /* 0x000000024f027221 */ /* 0x000fe20000010000 */
[----:B------:R-:W-:Y:S01]  /*ff40*/  ISETP.LE.U32.AND P1, PT, R0, UR12, PT ;  /* 0x0000000c00007c0c */ /* 0x000fe2000bf23070 */
[----:B------:R-:W-:Y:S01]  /*ff50*/  @!P0 HADD2 R221, -R13.H1_H1, -RZ.H0_H0 ;  /* 0xa00000ff0ddd8230 */ /* 0x000fe20000000d00 */
[----:B------:R-:W-:Y:S01]  /*ff60*/  @P0 PRMT R0, R13, 0x7632, R0 ;  /* 0x000076320d000816 */ /* 0x000fe20000000000 */
[----:B------:R-:W-:Y:S01]  /*ff70*/  FADD.FTZ R2, R251, R2 ;  /* 0x00000002fb027221 */ /* 0x000fe20000010000 */
[----:B------:R-:W-:-:S02]  /*ff80*/  IMAD.MOV.U32 R244, RZ, RZ, R243 ;  /* 0x000000fffff47224 */ /* 0x000fc400078e00f3 */
[----:B------:R-:W-:Y:S01]  /*ff90*/  FADD.FTZ R3, R78, R3 ;  /* 0x000000034e037221 */ /* 0x000fe20000010000 */
[----:B------:R-:W-:Y:S01]  /*ffa0*/  IMAD.MOV.U32 R243, RZ, RZ, R242 ;  /* 0x000000fffff37224 */ /* 0x000fe200078e00f2 */
[C---:B------:R-:W-:Y:S01]  /*ffb0*/  HMMA.16816.F32 R108, R96.reuse, R104, R108 ;  /* 0x00000068606c723c */ /* 0x040fe2000000186c */
[----:B------:R-:W-:Y:S02]  /*ffc0*/  IMAD.MOV.U32 R242, RZ, RZ, R112 ;  /* 0x000000fffff27224 */ /* 0x000fe400078e0070 */
[----:B------:R-:W-:Y:S01]  /*ffd0*/  FADD.FTZ R3, R252, R3 ;  /* 0x00000003fc037221 */ /* 0x000fe20000010000 */
[----:B------:R-:W-:Y:S01]  /*ffe0*/  IMAD.MOV.U32 R247, RZ, RZ, R115 ;  /* 0x000000fffff77224 */ /* 0x000fe200078e0073 */
[----:B------:R-:W-:Y:S01]  /*fff0*/  LDSM.16.MT88.4 R16, [R179+0x11800] ;  /* 0x01180000b310783b */ /* 0x000fe20000004200 */
[----:B------:R-:W-:Y:S01]  /*10000*/  IMAD.MOV.U32 R250, RZ, RZ, R70 ;  /* 0x000000fffffa7224 */ /* 0x000fe200078e0046 */
[C---:B------:R-:W-:Y:S02]  /*10010*/  HMMA.16816.F32 R124, R96.reuse, R120, R124 ;  /* 0x00000078607c723c */ /* 0x040fe4000000187c */
[----:B------:R-:W1:Y:S04]  /*10020*/  LDSM.16.MT88.4 R112, [R178+0xd800] ;  /* 0x00d80000b270783b */ /* 0x000e680000004200 */
[C---:B------:R-:W-:Y:S06]  /*10030*/  HMMA.16816.F32 R132, R96.reuse, R128, R132 ;  /* 0x000000806084723c */ /* 0x040fec0000001884 */
[C---:B------:R-:W-:Y:S01]  /*10040*/  HMMA.16816.F32 R104, R96.reuse, R106, R56 ;  /* 0x0000006a6068723c */ /* 0x040fe20000001838 */
[----:B------:R-:W1:Y:S05]  /*10050*/  LDSM.16.MT88.4 R56, [R180+0xf800] ;  /* 0x00f80000b438783b */ /* 0x000e6a0000004200 */
[C---:B------:R-:W-:Y:S01]  /*10060*/  HMMA.16816.F32 R120, R96.reuse, R122, R64 ;  /* 0x0000007a6078723c */ /* 0x040fe20000001840 */
[----:B------:R-:W1:Y:S05]  /*10070*/  LDSM.16.MT88.4 R64, [R179+0xf800] ;  /* 0x00f80000b340783b */ /* 0x000e6a0000004200 */
[C---:B------:R-:W-:Y:S01]  /*10080*/  HMMA.16816.F32 R128, R96.reuse, R130, R72 ;  /* 0x000000826080723c */ /* 0x040fe20000001848 */
[----:B------:R-:W1:Y:S05]  /*10090*/  LDSM.16.MT88.4 R72, [R177+0x11800] ;  /* 0x01180000b148783b */ /* 0x000e6a0000004200 */
[----:B------:R-:W-:Y:S01]  /*100a0*/  HMMA.16816.F32 R40, R96, R42, R80 ;  /* 0x0000002a6028723c */ /* 0x000fe20000001850 */
[----:B------:R-:W1:Y:S04]  /*100b0*/  LDSM.16.MT88.4 R80, [R178+0x11800] ;  /* 0x01180000b250783b */ /* 0x000e680000004200 */
[----:B------:R-:W-:Y:S04]  /*100c0*/  STG.E.U16 desc[UR26][R8.64+-0x80], R214 ;  /* 0xffff80d608007986 */ /* 0x000fe8000c10151a */
[----:B------:R-:W-:Y:S01]  /*100d0*/  STG.E.U16 desc[UR26][R8.64+-0x7e], R213 ;  /* 0xffff82d508007986 */ /* 0x000fe2000c10151a */
[----:B------:R-:W-:Y:S01]  /*100e0*/  @!P0 PRMT R0, R221, 0x5410, RZ ;  /* 0x00005410dd008816 */ /* 0x000fe200000000ff */
[----:B--2---:R-:W-:-:S05]  /*100f0*/  @!P6 HADD2 R76, -R12.H0_H0, -RZ.H0_H0 ;  /* 0xa00000ff0c4ce230 */ /* 0x004fca0000000900 */
[----:B------:R-:W-:-:S04]  /*10100*/  PRMT R149, R76, 0x7610, R149 ;  /* 0x000076104c957816 */ /* 0x000fc80000000095 */
[----:B------:R-:W-:Y:S01]  /*10110*/  @!P6 PRMT R12, R149, 0x5410, RZ ;  /* 0x00005410950ce816 */ /* 0x000fe200000000ff */
[----:B-----5:R-:W-:-:S05]  /*10120*/  @!P1 HADD2 R148, -R10.H0_H0, -RZ.H0_H0 ;  /* 0xa00000ff0a949230 */ /* 0x020fca0000000900 */
[----:B------:R-:W-:-:S04]  /*10130*/  PRMT R33, R148, 0x7610, R33 ;  /* 0x0000761094217816 */ /* 0x000fc80000000021 */
[----:B------:R-:W-:Y:S01]  /*10140*/  @!P1 PRMT R10, R33, 0x5410, RZ ;  /* 0x00005410210a9816 */ /* 0x000fe200000000ff */
        /* <DEDUP_REMOVED lines=11> */
[----:B---3--:R-:W-:-:S05]  /*10200*/  @!P2 HADD2 R84, -R4.H0_H0, -RZ.H0_H0 ;  /* 0xa00000ff0454a230 */ /* 0x008fca0000000900 */
[----:B------:R-:W-:Y:S01]  /*10210*/  PRMT R13, R84, 0x7610, R13 ;  /* 0x00007610540d7816 */ /* 0x000fe2000000000d */
[----:B------:R-:W-:-:S03]  /*10220*/  @!P4 HADD2 R86, -R6.H0_H0, -RZ.H0_H0 ;  /* 0xa00000ff0656c230 */ /* 0x000fc60000000900 */
[----:B------:R-:W-:Y:S01]  /*10230*/  @!P2 PRMT R4, R13, 0x5410, RZ ;  /* 0x000054100d04a816 */ /* 0x000fe200000000ff */
[----:B------:R-:W-:Y:S01]  /*10240*/  FADD.FTZ R13, R248, R2 ;  /* 0x00000002f80d7221 */ /* 0x000fe20000010000 */
[----:B----4-:R-:W-:-:S03]  /*10250*/  @!P3 HADD2 R85, -R5.H0_H0, -RZ.H0_H0 ;  /* 0xa00000ff0555b230 */ /* 0x010fc60000000900 */
[----:B------:R-:W-:Y:S01]  /*10260*/  FADD.FTZ R13, R246, R13 ;  /* 0x0000000df60d7221 */ /* 0x000fe20000010000 */
[----:B------:R-:W-:-:S03]  /*10270*/  PRMT R15, R86, 0x7610, R15 ;  /* 0x00007610560f7816 */ /* 0x000fc6000000000f */
[----:B------:R-:W-:Y:S01]  /*10280*/  FADD.FTZ R13, R245, R13 ;  /* 0x0000000df50d7221 */ /* 0x000fe20000010000 */
[----:B------:R-:W-:Y:S02]  /*10290*/  PRMT R14, R85, 0x7610, R14 ;  /* 0x00007610550e7816 */ /* 0x000fe4000000000e */
[----:B------:R-:W-:Y:S01]  /*102a0*/  @!P4 PRMT R6, R15, 0x5410, RZ ;  /* 0x000054100f06c816 */ /* 0x000fe200000000ff */
[----:B------:R-:W-:Y:S02]  /*102b0*/  IMAD.U32 R15, RZ, RZ, UR4 ;  /* 0x00000004ff0f7e24 */ /* 0x000fe4000f8e00ff */
[----:B------:R-:W-:Y:S01]  /*102c0*/  FADD.FTZ R13, R243, R13 ;  /* 0x0000000df30d7221 */ /* 0x000fe20000010000 */
[----:B------:R-:W-:Y:S01]  /*102d0*/  @!P3 PRMT R5, R14, 0x5410, RZ ;  /* 0x000054100e05b816 */ /* 0x000fe200000000ff */
[----:B------:R-:W-:Y:S01]  /*102e0*/  FADD.FTZ R14, R250, R3 ;  /* 0x00000003fa0e7221 */ /* 0x000fe20000010000 */
[----:B------:R-:W-:-:S04]  /*102f0*/  IMAD.WIDE R2, R15, 0x2, R8 ;  /* 0x000000020f027825 */ /* 0x000fc800078e0208 */
[----:B------:R-:W-:Y:S01]  /*10300*/  FADD.FTZ R13, R241, R13 ;  /* 0x0000000df10d7221 */ /* 0x000fe20000010000 */
[----:B------:R-:W-:-:S03]  /*10310*/  @!P5 HADD2 R87, -R7.H0_H0, -RZ.H0_H0 ;  /* 0xa00000ff0757d230 */ /* 0x000fc60000000900 */
[----:B------:R-:W-:Y:S01]  /*10320*/  FADD.FTZ R13, R234, R13 ;  /* 0x0000000dea0d7221 */ /* 0x000fe20000010000 */
[----:B------:R-:W-:Y:S01]  /*10330*/  STG.E.U16 desc[UR26][R2.64+-0x80], R212 ;  /* 0xffff80d402007986 */ /* 0x000fe2000c10151a */
[----:B------:R-:W-:-:S03]  /*10340*/  PRMT R32, R87, 0x7610, R32 ;  /* 0x0000761057207816 */ /* 0x000fc60000000020 */
        /* <DEDUP_REMOVED lines=34> */
[----:B------:R1:W-:Y:S01]  /*10570*/  STG.E.U16 desc[UR26][R2.64+-0xe], R0 ;  /* 0xfffff20002007986 */ /* 0x0003e2000c10151a */
[----:B------:R-:W-:-:S04]  /*10580*/  FADD.FTZ R14, R242, R14 ;  /* 0x0000000ef20e7221 */ /* 0x000fc80000010000 */
[----:B------:R-:W-:-:S04]  /*10590*/  FADD.FTZ R14, R240, R14 ;  /* 0x0000000ef00e7221 */ /* 0x000fc80000010000 */
[----:B------:R-:W-:Y:S01]  /*105a0*/  FADD.FTZ R14, R239, R14 ;  /* 0x0000000eef0e7221 */ /* 0x000fe20000010000 */
[----:B------:R-:W-:Y:S01]  /*105b0*/  HMMA.16816.F32 R84, R96, R88, R20 ;  /* 0x000000586054723c */ /* 0x000fe20000001814 */
[----:B-1----:R-:W-:-:S04]  /*105c0*/  FADD.FTZ R0, R229, R13 ;  /* 0x0000000de5007221 */ /* 0x002fc80000010000 */
[----:B------:R-:W-:-:S04]  /*105d0*/  FADD.FTZ R0, R228, R0 ;  /* 0x00000000e4007221 */ /* 0x000fc80000010000 */
[----:B------:R-:W-:-:S04]  /*105e0*/  FADD.FTZ R0, R220, R0 ;  /* 0x00000000dc007221 */ /* 0x000fc80000010000 */
[----:B------:R-:W-:Y:S01]  /*105f0*/  FADD.FTZ R0, R223, R0 ;  /* 0x00000000df007221 */ /* 0x000fe20000010000 */
[----:B------:R-:W-:Y:S01]  /*10600*/  FADD.FTZ R14, R238, R14 ;  /* 0x0000000eee0e7221 */ /* 0x000fe20000010000 */
[C---:B------:R-:W-:Y:S03]  /*10610*/  HMMA.16816.F32 R88, R96.reuse, R90, R24 ;  /* 0x0000005a6058723c */ /* 0x040fe60000001818 */
[----:B------:R-:W-:Y:S01]  /*10620*/  STL [R1+0x50], R0 ;  /* 0x0000500001007387 */ /* 0x000fe20000100800 */
[----:B------:R-:W-:Y:S02]  /*10630*/  FADD.FTZ R14, R237, R14 ;  /* 0x0000000eed0e7221 */ /* 0x000fe40000010000 */
        /* <DEDUP_REMOVED lines=10> */
.L_x_1424:
[----:B------:R-:W-:-:S06]  /*106e0*/  UISETP.GT.AND UP0, UPT, UR18, UR5, UPT ;  /* 0x000000051200728c */ /* 0x000fcc000bf04270 */
[----:B------:R-:W-:-:S13]  /*106f0*/  PLOP3.LUT P0, PT, PT, PT, UP0, 0x80, 0x0 ;  /* 0x000000000000781c */ /* 0x000fda0003f0f008 */
[----:B------:R-:W-:Y:S05]  /*10700*/  @!P0 BRA `(.L_x_1428) ;  /* 0x00000060001c8947 */ /* 0x000fea0003800000 */
[----:B------:R-:W2:Y:S01]  /*10710*/  LDL.LU R2, [R1+0xac] ;  /* 0x0000ac0001027983 */ /* 0x000ea20000300800 */
[----:B------:R-:W-:Y:S01]  /*10720*/  ULDC UR6, c[0x0][0x2d0] ;  /* 0x0000b40000067ab9 */ /* 0x000fe20000000800 */
[----:B-1----:R-:W-:Y:S01]  /*10730*/  MOV R102, R3 ;  /* 0x0000000300667202 */ /* 0x002fe20000000f00 */
[----:B------:R-:W-:Y:S01]  /*10740*/  USHF.R.S32.HI UR19, URZ, 0x1f, UR4 ;  /* 0x0000001f3f137899 */ /* 0x000fe20008011404 */
[----:B------:R-:W3:Y:S01]  /*10750*/  LDL.LU R0, [R1+0xb8] ;  /* 0x0000b80001007983 */ /* 0x000ee20000300800 */
[----:B------:R-:W-:Y:S01]  /*10760*/  ISETP.GE.AND P2, PT, R206, UR6, PT ;  /* 0x00000006ce007c0c */ /* 0x000fe2000bf46270 */
[----:B------:R-:W-:Y:S01]  /*10770*/  USHF.L.U32 UR20, UR4, 0x1, URZ ;  /* 0x0000000104147899 */ /* 0x000fe2000800063f */
[----:B------:R-:W-:Y:S01]  /*10780*/  MOV R101, R100 ;  /* 0x0000006400657202 */ /* 0x000fe20000000f00 */
[----:B------:R-:W-:Y:S01]  /*10790*/  USHF.L.U64.HI UR19, UR4, 0x1, UR19 ;  /* 0x0000000104137899 */ /* 0x000fe20008010213 */
[----:B------:R-:W-:Y:S02]  /*107a0*/  ULDC UR8, c[0x0][0x2d0] ;  /* 0x0000b40000087ab9 */ /* 0x000fe40000000800 */
[----:B------:R-:W-:Y:S01]  /*107b0*/  ULDC UR4, c[0x0][0x2ec] ;  /* 0x0000bb0000047ab9 */ /* 0x000fe20000000800 */
[----:B------:R-:W-:-:S06]  /*107c0*/  ULDC.64 UR6, c[0x0][0x248] ;  /* 0x0000920000067ab9 */ /* 0x000fcc0000000a00 */
        /* <DEDUP_REMOVED lines=8> */
[----:B--2---:R-:W-:-:S05]  /*10850*/  IMAD.WIDE.U32 R4, R2, -0x326172a9, RZ ;  /* 0xcd9e8d5702047825 */ /* 0x004fca00078e00ff */
[----:B------:R2:W-:Y:S01]  /*10860*/  STL.64 [R1+0x48], R4 ;  /* 0x0000480401007387 */ /* 0x0005e20000100a00 */
[----:B---3--:R-:W-:-:S03]  /*10870*/  LOP3.LUT R234, R5, R0, RZ, 0x3c, !PT ;  /* 0x0000000005ea7212 */ /* 0x008fc600078e3cff */
[----:B-1----:R-:W3:Y:S04]  /*10880*/  LDL.LU.64 R6, [R1+0xb0] ;  /* 0x0000b00001067983 */ /* 0x002ee80000300a00 */
[----:B--2---:R-:W2:Y:S04]  /*10890*/  LDL.LU.64 R4, [R1+0xc0] ;  /* 0x0000c00001047983 */ /* 0x004ea80000300a00 */
[----:B------:R-:W4:Y:S01]  /*108a0*/  LDL.LU R0, [R1+0xc8] ;  /* 0x0000c80001007983 */ /* 0x000f220000300800 */
[----:B------:R-:W-:Y:S01]  /*108b0*/  IMAD.WIDE.U32 R234, R234, -0x2daee0ad, RZ ;  /* 0xd2511f53eaea7825 */ /* 0x000fe200078e00ff */
[----:B---3--:R-:W-:-:S02]  /*108c0*/  MOV R3, R7 ;  /* 0x0000000700037202 */ /* 0x008fc40000000f00 */
[----:B--2---:R-:W-:Y:S01]  /*108d0*/  MOV R2, R4 ;  /* 0x0000000400027202 */ /* 0x004fe20000000f00 */
[----:B----4-:R-:W-:-:S04]  /*108e0*/  IMAD.WIDE.U32 R236, R0, -0x2daee0ad, RZ ;  /* 0xd2511f5300ec7825 */ /* 0x010fc800078e00ff */
[----:B------:R1:W-:Y:S01]  /*108f0*/  STL.64 [R1+0x60], R2 ;  /* 0x0000600201007387 */ /* 0x0003e20000100a00 */
[----:B------:R-:W-:Y:S05]  /*10900*/  BRA `(.L_x_1429) ;  /* 0x0000000400d47947 */ /* 0x000fea0003800000 */
.L_x_1431:
        /* <DEDUP_REMOVED lines=117> */
.L_x_1429:
[----:B-12---:R-:W2:Y:S01]  /*11060*/  LDL R2, [R1+0x54] ;  /* 0x0000540001027983 */ /* 0x006ea20000100800 */
[----:B------:R-:W-:Y:S04]  /*11070*/  DEPBAR.LE SB0, 0x0 ;  /* 0x000080000000791a */ /* 0x000fe80000000000 */
[----:B------:R-:W3:Y:S01]  /*11080*/  LDL.64 R10, [R1+0x60] ;  /* 0x00006000010a7983 */ /* 0x000ee20000100a00 */
[----:B------:R-:W-:Y:S04]  /*11090*/  UIADD3 UR9, UR18, -0x1, URZ ;  /* 0xffffffff12097890 */ /* 0x000fe8000fffe03f */
[----:B------:R-:W4:Y:S01]  /*110a0*/  LDL R0, [R1+0x58] ;  /* 0x0000580001007983 */ /* 0x000f220000100800 */
[----:B------:R-:W-:Y:S02]  /*110b0*/  USHF.R.S32.HI UR22, URZ, 0x1f, UR9 ;  /* 0x0000001f3f167899 */ /* 0x000fe40008011409 */
[----:B------:R-:W-:Y:S02]  /*110c0*/  UIMAD UR21, UR10, UR9, URZ ;  /* 0x000000090a1572a4 */ /* 0x000fe4000f8e023f */
[----:B------:R-:W4:Y:S01]  /*110d0*/  LDL R6, [R1+0x80] ;  /* 0x0000800001067983 */ /* 0x000f220000100800 */
[----:B------:R-:W-:Y:S02]  /*110e0*/  UISETP.GT.AND UP0, UPT, UR9, UR5, UPT ;  /* 0x000000050900728c */ /* 0x000fe4000bf04270 */
[----:B------:R-:W-:Y:S02]  /*110f0*/  UIMAD UR21, UR22, UR11, UR21 ;  /* 0x0000000b161572a4 */ /* 0x000fe4000f8e0215 */
[----:B------:R-:W4:Y:S05]  /*11100*/  LDL R12, [R1+0x84] ;  /* 0x00008400010c7983 */ /* 0x000f2a0000100800 */
[----:B------:R-:W4:Y:S05]  /*11110*/  LDL R19, [R1+0x78] ;  /* 0x0000780001137983 */ /* 0x000f2a0000100800 */
[----:B------:R-:W4:Y:S05]  /*11120*/  LDL R18, [R1+0x7c] ;  /* 0x00007c0001127983 */ /* 0x000f2a0000100800 */
[----:B------:R-:W4:Y:S05]  /*11130*/  LDL R25, [R1+0x70] ;  /* 0x0000700001197983 */ /* 0x000f2a0000100800 */
[----:B------:R-:W4:Y:S05]  /*11140*/  LDL R24, [R1+0x74] ;  /* 0x0000740001187983 */ /* 0x000f2a0000100800 */
[----:B------:R-:W4:Y:S05]  /*11150*/  LDL R23, [R1+0x68] ;  /* 0x0000680001177983 */ /* 0x000f2a0000100800 */
[----:B------:R-:W4:Y:S01]  /*11160*/  LDL R22, [R1+0x6c] ;  /* 0x00006c0001167983 */ /* 0x000f220000100800 */
        /* <DEDUP_REMOVED lines=11> */
[C---:B------:R-:W-:Y:S04]  /*11220*/  @!P2 LEA R6, P1, R2.reuse, R6, 0x1 ;  /* 0x000000060206a211 */ /* 0x040fe800078208ff */
[C-C-:B------:R-:W-:Y:S02]  /*11230*/  @!P2 LEA.HI.X R7, R2.reuse, R12, R0.reuse, 0x1, P1 ;  /* 0x0000000c0207a211 */ /* 0x140fe400008f0c00 */
[C---:B------:R-:W-:Y:S01]  /*11240*/  IADD3 R3, P1, R2.reuse, UR23, RZ ;  /* 0x0000001702037c10 */ /* 0x040fe2000ff3e0ff */
[----:B------:R-:W2:Y:S02]  /*11250*/  @!P4 LDC.64 R10, c[0x0][0x220] ;  /* 0x00008800ff0acb82 */ /* 0x000ea40000000a00 */
[----:B------:R-:W-:Y:S01]  /*11260*/  @!PT LDS RZ, [RZ] ;  /* 0x00000000fffff984 */ /* 0x000fe20000000800 */
[----:B------:R-:W-:Y:S01]  /*11270*/  @!PT LDS RZ, [RZ] ;  /* 0x00000000fffff984 */ /* 0x000fe20000000800 */
[----:B------:R-:W-:Y:S01]  /*11280*/  @!PT LDS RZ, [RZ] ;  /* 0x00000000fffff984 */ /* 0x000fe20000000800 */
[----:B------:R3:W-:Y:S05]  /*11290*/  @!P2 LDGSTS.E.BYPASS.LTC128B.128 [R199+0xc000], desc[UR26][R6.64] ;  /* 0x0c00000006c7afae */ /* 0x0007ea000b901d5a */
[----:B------:R-:W-:Y:S01]  /*112a0*/  @P4 STS.128 [R199+0xe000], RZ ;  /* 0x00e000ffc7004388 */ /* 0x000fe20000000c00 */
        /* <DEDUP_REMOVED lines=8> */
[----:B------:R-:W1:Y:S03]  /*11330*/  @!P4 LDC.64 R12, c[0x0][0x220] ;  /* 0x00008800ff0ccb82 */ /* 0x000e660000000a00 */
[----:B------:R-:W-:Y:S01]  /*11340*/  @P3 STS.128 [R199+0x10000], RZ ;  /* 0x010000ffc7003388 */ /* 0x000fe20000000c00 */
[C---:B---3--:R-:W-:Y:S04]  /*11350*/  @!P3 LEA R6, P0, R2.reuse, R8, 0x1 ;  /* 0x000000080206b211 */ /* 0x048fe800078008ff */
        /* <DEDUP_REMOVED lines=9> */
[C-C-:B------:R-:W-:Y:S02]  /*113f0*/  @!P4 LEA.HI.X R9, R3.reuse, R11, R2.reuse, 0x1, P0 ;  /* 0x0000000b0309c211 */ /* 0x140fe400000f0c02 */
        /* <DEDUP_REMOVED lines=8> */
[----:B------:R3:W-:Y:S05]  /*11480*/  @!P2 LDGSTS.E.BYPASS.LTC128B.128 [R199+0xc800], desc[UR26][R4.64] ;  /* 0x0c80000004c7afae */ /* 0x0007ea000b901d5a */
[----:B------:R-:W-:Y:S01]  /*11490*/  @P4 STS.128 [R199+0xe800], RZ ;  /* 0x00e800ffc7004388 */ /* 0x000fe20000000c00 */
[C---:B-1----:R-:W-:Y:S04]  /*114a0*/  @!P3 LEA R6, P0, R3.reuse, R16, 0x1 ;  /* 0x000000100306b211 */ /* 0x042fe800078008ff */
[----:B------:R-:W-:Y:S01]  /*114b0*/  @!PT LDS RZ, [RZ] ;  /* 0x00000000fffff984 */ /* 0x000fe20000000800 */
[----:B------:R-:W-:Y:S01]  /*114c0*/  @!PT LDS RZ, [RZ] ;  /* 0x00000000fffff984 */ /* 0x000fe20000000800 */
[----:B------:R-:W-:Y:S01]  /*114d0*/  @!PT LDS RZ, [RZ] ;  /* 0x00000000fffff984 */ /* 0x000fe20000000800 */
[----:B------:R1:W-:Y:S01]  /*114e0*/  @!P4 LDGSTS.E.BYPASS.LTC128B.128 [R199+0xe800], desc[UR26][R8.64+0x80] ;  /* 0x0e80008008c7cfae */ /* 0x0003e2000b901d5a */
        /* <DEDUP_REMOVED lines=8> */
[C---:B------:R-:W-:Y:S02]  /*11570*/  IADD3 R2, P5, R0.reuse, UR23, RZ ;  /* 0x0000001700027c10 */ /* 0x040fe4000ffbe0ff */
[C-C-:B------:R-:W-:Y:S02]  /*11580*/  @!P4 LEA.HI.X R13, R0.reuse, R13, R3.reuse, 0x1, P1 ;  /* 0x0000000d000dc211 */ /* 0x140fe400008f0c03 */
        /* <DEDUP_REMOVED lines=10> */
[----:B------:R-:W-:Y:S02]  /*11630*/  IADD3.X R3, R3, UR17, RZ, P5, !PT ;  /* 0x0000001103037c10 */ /* 0x000fe4000affe4ff */
[----:B------:R-:W-:Y:S01]  /*11640*/  @P4 STS.128 [R199+0xf000], RZ ;  /* 0x00f000ffc7004388 */ /* 0x000fe20000000c00 */
[----:B-1----:R-:W-:Y:S01]  /*11650*/  @!P2 LEA R8, P5, R2, R23, 0x1 ;  /* 0x000000170208a211 */ /* 0x002fe200078a08ff */
[----:B------:R-:W-:Y:S01]  /*11660*/  IMAD R0, R0, 0x40, R100 ;  /* 0x0000004000007824 */ /* 0x000fe200078e0264 */
[C---:B----4-:R-:W-:Y:S02]  /*11670*/  @!P4 LEA R6, P1, R2.reuse, R18, 0x1 ;  /* 0x000000120206c211 */ /* 0x050fe400078208ff */
[----:B------:R-:W-:Y:S01]  /*11680*/  @!PT LDS RZ, [RZ] ;  /* 0x00000000fffff984 */ /* 0x000fe20000000800 */
[----:B------:R-:W-:Y:S01]  /*11690*/  @!PT LDS RZ, [RZ] ;  /* 0x00000000fffff984 */ /* 0x000fe20000000800 */
[----:B------:R-:W-:Y:S01]  /*116a0*/  @!PT LDS RZ, [RZ] ;  /* 0x00000000fffff984 */ /* 0x000fe20000000800 */
[----:B------:R-:W-:Y:S01]  /*116b0*/  @!P4 LDGSTS.E.BYPASS.LTC128B.128 [R199+0xf000], desc[UR26][R12.64+0x80] ;  /* 0x0f0000800cc7cfae */ /* 0x000fe2000b901d5a */
[C-C-:B------:R-:W-:Y:S01]  /*116c0*/  @!P2 LEA.HI.X R9, R2.reuse, R22, R3.reuse, 0x1, P5 ;  /* 0x000000160209a211 */ /* 0x140fe200028f0c03 */
[C-C-:B------:R-:W-:Y:S01]  /*116d0*/  IMAD.IADD R103, R203.reuse, 0x1, -R0.reuse ;  /* 0x00000001cb677824 */ /* 0x140fe200078e0a00 */
[--C-:B------:R-:W-:Y:S02]  /*116e0*/  @!P4 LEA.HI.X R7, R2, R19, R3.reuse, 0x1, P1 ;  /* 0x000000130207c211 */ /* 0x100fe400008f0c03 */
[----:B------:R-:W-:Y:S01]  /*116f0*/  @P3 STS.128 [R199+0x11000], RZ ;  /* 0x011000ffc7003388 */ /* 0x000fe20000000c00 */
[C---:B------:R-:W-:Y:S04]  /*11700*/  ISETP.GE.AND P6, PT, R0.reuse, R201, PT ;  /* 0x000000c90000720c */ /* 0x040fe80003fc6270 */
        /* <DEDUP_REMOVED lines=9> */
[----:B------:R1:W-:Y:S01]  /*117a0*/  @!P2 LDGSTS.E.BYPASS.LTC128B.128 [R199+0xd800], desc[UR26][R8.64] ;  /* 0x0d80000008c7afae */ /* 0x0003e2000b901d5a */
[C---:B--2---:R-:W-:Y:S04]  /*117b0*/  @!P3 LEA R4, P0, R2.reuse, R20, 0x1 ;  /* 0x000000140204b211 */ /* 0x044fe800078008ff */
[----:B------:R-:W-:Y:S01]  /*117c0*/  @P4 STS.128 [R199+0xf800], RZ ;  /* 0x00f800ffc7004388 */ /* 0x000fe20000000c00 */
[----:B------:R-:W-:Y:S04]  /*117d0*/  @!P3 LEA.HI.X R5, R2, R21, R3, 0x1, P0 ;  /* 0x000000150205b211 */ /* 0x000fe800000f0c03 */
[----:B------:R-:W-:Y:S01]  /*117e0*/  @!PT LDS RZ, [RZ] ;  /* 0x00000000fffff984 */ /* 0x000fe20000000800 */
[----:B------:R-:W-:Y:S01]  /*117f0*/  @!PT LDS RZ, [RZ] ;  /* 0x00000000fffff984 */ /* 0x000fe20000000800 */
[----:B------:R-:W-:Y:S01]  /*11800*/  @!PT LDS RZ, [RZ] ;  /* 0x00000000fffff984 */ /* 0x000fe20000000800 */
[----:B------:R-:W-:Y:S01]  /*11810*/  @!P4 LDGSTS.E.BYPASS.LTC128B.128 [R199+0xf800], desc[UR26][R6.64+0x80] ;  /* 0x0f80008006c7cfae */ /* 0x000fe2000b901d5a */
[C---:B------:R-:W-:Y:S01]  /*11820*/  VIADD R2, R0.reuse, 0x1 ;  /* 0x0000000100027836 */ /* 0x040fe20000000000 */
[----:B------:R-:W-:Y:S01]  /*11830*/  ISETP.GE.AND P0, PT, R0, R200, PT ;  /* 0x000000c80000720c */ /* 0x000fe20003f06270 */
[----:B------:R-:W-:Y:S02]  /*11840*/  IMAD.IADD R3, R202, 0x1, -R0 ;  /* 0x00000001ca037824 */ /* 0x000fe400078e0a00 */
[----:B------:R-:W-:Y:S01]  /*11850*/  @P3 STS.128 [R199+0x11800], RZ ;  /* 0x011800ffc7003388 */ /* 0x000fe20000000c00 */
[--C-:B------:R-:W-:Y:S01]  /*11860*/  IMAD.IADD R100, R203, 0x1, -R2.reuse ;  /* 0x00000001cb647824 */ /* 0x100fe200078e0a02 */
[----:B------:R-:W-:Y:S03]  /*11870*/  ISETP.GE.OR P0, PT, R0, R204, !P0 ;  /* 0x000000cc0000720c */ /* 0x000fe60004706670 */
[----:B------:R-:W-:Y:S01]  /*11880*/  @!PT LDS RZ, [RZ] ;  /* 0x00000000fffff984 */ /* 0x000fe20000000800 */
[----:B------:R-:W-:Y:S01]  /*11890*/  @!PT LDS RZ, [RZ] ;  /* 0x00000000fffff984 */ /* 0x000fe20000000800 */
[----:B------:R-:W-:Y:S01]  /*118a0*/  @!PT LDS RZ, [RZ] ;  /* 0x00000000fffff984 */ /* 0x000fe20000000800 */
[----:B------:R2:W-:Y:S01]  /*118b0*/  @!P3 LDGSTS.E.BYPASS.LTC128B.128 [R199+0x11800], desc[UR26][R4.64+0x100] ;  /* 0x1180010004c7bfae */ /* 0x0005e2000b901d5a */
[C---:B------:R-:W-:Y:S02]  /*118c0*/  ISETP.GE.AND P1, PT, R2.reuse, R201, PT ;  /* 0x000000c90200720c */ /* 0x040fe40003f26270 */
[C---:B------:R-:W-:Y:S02]  /*118d0*/  ISETP.GE.AND P5, PT, R2.reuse, R200, PT ;  /* 0x000000c80200720c */ /* 0x040fe40003fa6270 */
[----:B-----5:R-:W-:Y:S01]  /*118e0*/  LDSM.16.M88.4 R32, [R183] ;  /* 0x00000000b720783b */ /* 0x020fe20000000200 */
[C---:B------:R-:W-:Y:S02]  /*118f0*/  ISETP.GE.OR P1, PT, R2.reuse, R205, !P1 ;  /* 0x000000cd0200720c */ /* 0x040fe40004f26670 */
[----:B------:R-:W-:Y:S02]  /*11900*/  ISETP.GE.OR P5, PT, R2, R204, !P5 ;  /* 0x000000cc0200720c */ /* 0x000fe40006fa6670 */
[----:B------:R-:W-:Y:S01]  /*11910*/  LDSM.16.M88.4 R16, [R176+0x6800] ;  /* 0x00680000b010783b */ /* 0x000fe20000000200 */
[----:B------:R-:W-:Y:S02]  /*11920*/  IABS R100, R100 ;  /* 0x0000006400647213 */ /* 0x000fe40000000000 */
[----:B------:R-:W-:Y:S02]  /*11930*/  IABS R3, R3 ;  /* 0x0000000300037213 */ /* 0x000fe40000000000 */
[----:B-1----:R-:W2:Y:S01]  /*11940*/  LDSM.16.M88.4 R8, [R176+0x6000] ;  /* 0x00600000b008783b */ /* 0x002ea20000000200 */
[----:B------:R-:W-:Y:S02]  /*11950*/  I2FP.F32.S32 R100, R100 ;  /* 0x0000006400647245 */ /* 0x000fe40000201400 */
[----:B------:R-:W-:Y:S02]  /*11960*/  I2FP.F32.S32 R3, R3 ;  /* 0x0000000300037245 */ /* 0x000fe40000201400 */
[----:B------:R-:W1:Y:S05]  /*11970*/  LDSM.16.M88.4 R24, [R176+0x7000] ;  /* 0x00700000b018783b */ /* 0x000e6a0000000200 */
[----:B------:R-:W3:Y:S05]  /*11980*/  LDSM.16.M88.4 R136, [R176+0x7800] ;  /* 0x00780000b088783b */ /* 0x000eea0000000200 */
[----:B------:R-:W0:Y:S05]  /*11990*/  LDGDEPBAR ;  /* 0x00000000000079af */ /* 0x000e2a0000000000 */
[----:B------:R-:W-:Y:S05]  /*119a0*/  LDSM.16.M88.4 R140, [R184] ;  /* 0x00000000b88c783b */ /* 0x000fea0000000200 */
[----:B------:R-:W4:Y:S05]  /*119b0*/  LDSM.16.M88.4 R144, [R187] ;  /* 0x00000000bb90783b */ /* 0x000f2a0000000200 */
[----:B------:R-:W4:Y:S05]  /*119c0*/  LDSM.16.M88.4 R148, [R198] ;  /* 0x00000000c694783b */ /* 0x000f2a0000000200 */
[----:B------:R-:W4:Y:S05]  /*119d0*/  LDSM.16.M88.4 R152, [R197] ;  /* 0x00000000c598783b */ /* 0x000f2a0000000200 */
[----:B------:R-:W4:Y:S01]  /*119e0*/  LDSM.16.M88.4 R156, [R196] ;  /* 0x00000000c49c783b */ /* 0x000f220000000200 */
[C---:B--2---:R-:W-:Y:S04]  /*119f0*/  HMMA.16816.F32 R4, R32.reuse, R8, RZ ;  /* 0x000000082004723c */ /* 0x044fe800000018ff */
[----:B------:R-:W-:Y:S02]  /*11a00*/  LDSM.16.M88.4 R160, [R186] ;  /* 0x00000000baa0783b */ /* 0x000fe40000000200 */
[C---:B------:R-:W-:Y:S03]  /*11a10*/  HMMA.16816.F32 R8, R32.reuse, R10, RZ ;  /* 0x0000000a2008723c */ /* 0x040fe600000018ff */
[----:B------:R-:W2:Y:S03]  /*11a20*/  LDSM.16.M88.4 R164, [R182+0x6000] ;  /* 0x00600000b6a4783b */ /* 0x000ea60000000200 */
[C---:B------:R-:W-:Y:S02]  /*11a30*/  HMMA.16816.F32 R12, R32.reuse, R16, RZ ;  /* 0x00000010200c723c */ /* 0x040fe400000018ff */
[----:B------:R-:W2:Y:S04]  /*11a40*/  LDSM.16.M88.4 R168, [R182+0x6800] ;  /* 0x00680000b6a8783b */ /* 0x000ea80000000200 */
[C---:B------:R-:W-:Y:S01]  /*11a50*/  HMMA.16816.F32 R16, R32.reuse, R18, RZ ;  /* 0x000000122010723c */ /* 0x040fe200000018ff */
[----:B------:R-:W-:Y:S05]  /*11a60*/  LDSM.16.M88.4 R172, [R182+0x8800] ;  /* 0x00880000b6ac783b */ /* 0x000fea0000000200 */
[C---:B-1----:R-:W-:Y:S06]  /*11a70*/  HMMA.16816.F32 R20, R32.reuse, R24, RZ ;  /* 0x000000182014723c */ /* 0x042fec00000018ff */
[C---:B------:R-:W-:Y:S06]  /*11a80*/  HMMA.16816.F32 R24, R32.reuse, R26, RZ ;  /* 0x0000001a2018723c */ /* 0x040fec00000018ff */
[C---:B---3--:R-:W-:Y:S06]  /*11a90*/  HMMA.16816.F32 R28, R32.reuse, R136, RZ ;  /* 0x00000088201c723c */ /* 0x048fec00000018ff */
[----:B------:R-:W-:Y:S01]  /*11aa0*/  HMMA.16816.F32 R32, R32, R138, RZ ;  /* 0x0000008a2020723c */ /* 0x000fe200000018ff */
[----:B------:R-:W1:Y:S05]  /*11ab0*/  LDSM.16.M88.4 R136, [R182+0x7000] ;  /* 0x00700000b688783b */ /* 0x000e6a0000000200 */
[C---:B----4-:R-:W-:Y:S06]  /*11ac0*/  HMMA.16816.F32 R4, R140.reuse, R144, R4 ;  /* 0x000000908c04723c */ /* 0x050fec0000001804 */
[C---:B------:R-:W-:Y:S01]  /*11ad0*/  HMMA.16816.F32 R8, R140.reuse, R146, R8 ;  /* 0x000000928c08723c */ /* 0x040fe20000001808 */
[----:B------:R-:W3:Y:S05]  /*11ae0*/  LDSM.16.M88.4 R144, [R182+0x7800] ;  /* 0x00780000b690783b */ /* 0x000eea0000000200 */
        /* <DEDUP_REMOVED lines=8> */
[----:B------:R-:W4:Y:S05]  /*11b70*/  LDSM.16.M88.4 R140, [R185] ;  /* 0x00000000b98c783b */ /* 0x000f2a0000000200 */
[C---:B--2---:R-:W-:Y:S01]  /*11b80*/  HMMA.16816.F32 R4, R160.reuse, R164, R4 ;  /* 0x000000a4a004723c */ /* 0x044fe20000001804 */
[----:B------:R-:W2:Y:S05]  /*11b90*/  LDSM.16.M88.4 R156, [R181+0x1000] ;  /* 0x00100000b59c783b */ /* 0x000eaa0000000200 */
[C---:B------:R-:W-:Y:S01]  /*11ba0*/  HMMA.16816.F32 R8, R160.reuse, R166, R8 ;  /* 0x000000a6a008723c */ /* 0x040fe20000001808 */
[----:B------:R-:W2:Y:S05]  /*11bb0*/  LDSM.16.M88.4 R164, [R181+0x1800] ;  /* 0x00180000b5a4783b */ /* 0x000eaa0000000200 */
        /* <DEDUP_REMOVED lines=9> */
[C---:B----4-:R-:W-:Y:S01]  /*11c50*/  HMMA.16816.F32 R4, R140.reuse, R148, R4 ;  /* 0x000000948c04723c */ /* 0x050fe20000001804 */
[----:B------:R-:W-:Y:S05]  /*11c60*/  LDSM.16.M88.4 R160, [R195] ;  /* 0x00000000c3a0783b */ /* 0x000fea0000000200 */
[C---:B------:R-:W-:Y:S01]  /*11c70*/  HMMA.16816.F32 R8, R140.reuse, R150, R8 ;  /* 0x000000968c08723c */ /* 0x040fe20000001808 */
[----:B------:R-:W4:Y:S05]  /*11c80*/  LDSM.16.M88.4 R148, [R176+0x9000] ;  /* 0x00900000b094783b */ /* 0x000f2a0000000200 */
        /* <DEDUP_REMOVED lines=8> */
[----:B------:R-:W2:Y:S05]  /*11d10*/  LDSM.16.M88.4 R140, [R194] ;  /* 0x00000000c28c783b */ /* 0x000eaa0000000200 */
[C---:B-1----:R-:W-:Y:S01]  /*11d20*/  HMMA.16816.F32 R4, R136.reuse, R168, R4 ;  /* 0x000000a88804723c */ /* 0x042fe20000001804 */
[----:B------:R-:W1:Y:S05]  /*11d30*/  LDSM.16.M88.4 R164, [R193] ;  /* 0x00000000c1a4783b */ /* 0x000e6a0000000200 */
[C---:B------:R-:W-:Y:S01]  /*11d40*/  HMMA.16816.F32 R8, R136.reuse, R170, R8 ;  /* 0x000000aa8808723c */ /* 0x040fe20000001808 */
[----:B------:R-:W1:Y:S05]  /*11d50*/  LDSM.16.M88.4 R168, [R192] ;  /* 0x00000000c0a8783b */ /* 0x000e6a0000000200 */
        /* <DEDUP_REMOVED lines=8> */
[----:B------:R-:W4:Y:S05]  /*11de0*/  LDSM.16.M88.4 R136, [R182+0x9000] ;  /* 0x00900000b688783b */ /* 0x000f2a0000000200 */
[C---:B--2---:R-:W-:Y:S01]  /*11df0*/  HMMA.16816.F32 R4, R156.reuse, R160, R4 ;  /* 0x000000a09c04723c */ /* 0x044fe20000001804 */
[----:B------:R-:W-:Y:S05]  /*11e00*/  LDSM.16.M88.4 R152, [R185+0x2000] ;  /* 0x00200000b998783b */ /* 0x000fea0000000200 */
[C---:B------:R-:W-:Y:S01]  /*11e10*/  HMMA.16816.F32 R8, R156.reuse, R162, R8 ;  /* 0x000000a29c08723c */ /* 0x040fe20000001808 */
[----:B------:R-:W-:Y:S05]  /*11e20*/  LDSM.16.M88.4 R160, [R181+0x2000] ;  /* 0x00200000b5a0783b */ /* 0x000fea0000000200 */
[C---:B------:R-:W-:Y:S06]  /*11e30*/  HMMA.16816.F32 R12, R156.reuse, R140, R12 ;  /* 0x0000008c9c0c723c */ /* 0x040fec000000180c */
[C---:B------:R-:W-:Y:S01]  /*11e40*/  HMMA.16816.F32 R16, R156.reuse, R142, R16 ;  /* 0x0000008e9c10723c */ /* 0x040fe20000001810 */
[----:B------:R-:W2:Y:S05]  /*11e50*/  LDSM.16.M88.4 R140, [R182+0x9800] ;  /* 0x00980000b68c783b */ /* 0x000eaa0000000200 */
[C---:B-1----:R-:W-:Y:S06]  /*11e60*/  HMMA.16816.F32 R20, R156.reuse, R164, R20 ;  /* 0x000000a49c14723c */ /* 0x042fec0000001814 */
[C---:B------:R-:W-:Y:S01]  /*11e70*/  HMMA.16816.F32 R24, R156.reuse, R166, R24 ;  /* 0x000000a69c18723c */ /* 0x040fe20000001818 */
[----:B------:R-:W-:Y:S05]  /*11e80*/  LDSM.16.M88.4 R164, [R181+0x3800] ;  /* 0x00380000b5a4783b */ /* 0x000fea0000000200 */
[C---:B------:R-:W-:Y:S06]  /*11e90*/  HMMA.16816.F32 R28, R156.reuse, R168, R28 ;  /* 0x000000a89c1c723c */ /* 0x040fec000000181c */
[----:B------:R-:W-:Y:S01]  /*11ea0*/  HMMA.16816.F32 R32, R156, R170, R32 ;  /* 0x000000aa9c20723c */ /* 0x000fe20000001820 */
[----:B------:R-:W1:Y:S05]  /*11eb0*/  LDSM.16.M88.4 R156, [R181+0x2800] ;  /* 0x00280000b59c783b */ /* 0x000e6a0000000200 */
[C---:B---3--:R-:W-:Y:S01]  /*11ec0*/  HMMA.16816.F32 R4, R144.reuse, R148, R4 ;  /* 0x000000949004723c */ /* 0x048fe20000001804 */
[----:B------:R-:W-:Y:S05]  /*11ed0*/  LDSM.16.M88.4 R168, [R176+0xa000] ;  /* 0x00a00000b0a8783b */ /* 0x000fea0000000200 */
[C---:B------:R-:W-:Y:S01]  /*11ee0*/  HMMA.16816.F32 R8, R144.reuse, R150, R8 ;  /* 0x000000969008723c */ /* 0x040fe20000001808 */
[----:B------:R-:W3:Y:S05]  /*11ef0*/  LDSM.16.M88.4 R148, [R181+0x3000] ;  /* 0x00300000b594783b */ /* 0x000eea0000000200 */
[C---:B------:R-:W-:Y:S06]  /*11f00*/  HMMA.16816.F32 R12, R144.reuse, R172, R12 ;  /* 0x000000ac900c723c */ /* 0x040fec000000180c */
[C---:B------:R-:W-:Y:S01]  /*11f10*/  HMMA.16816.F32 R16, R144.reuse, R174, R16 ;  /* 0x000000ae9010723c */ /* 0x040fe20000001810 */
[----:B------:R-:W-:Y:S05]  /*11f20*/  LDSM.16.M88.4 R172, [R190] ;  /* 0x00000000beac783b */ /* 0x000fea0000000200 */
[C---:B----4-:R-:W-:Y:S06]  /*11f30*/  HMMA.16816.F32 R20, R144.reuse, R136, R20 ;  /* 0x000000889014723c */ /* 0x050fec0000001814 */
[C---:B------:R-:W-:Y:S01]  /*11f40*/  HMMA.16816.F32 R24, R144.reuse, R138, R24 ;  /* 0x0000008a9018723c */ /* 0x040fe20000001818 */
[----:B------:R-:W4:Y:S05]  /*11f50*/  LDSM.16.M88.4 R136, [R183+0x4000] ;  /* 0x00400000b788783b */ /* 0x000f2a0000000200 */
[C---:B--2---:R-:W-:Y:S06]  /*11f60*/  HMMA.16816.F32 R28, R144.reuse, R140, R28 ;  /* 0x0000008c901c723c */ /* 0x044fec000000181c */
[----:B------:R-:W-:Y:S01]  /*11f70*/  HMMA.16816.F32 R32, R144, R142, R32 ;  /* 0x0000008e9020723c */ /* 0x000fe20000001820 */
[----:B------:R-:W2:Y:S05]  /*11f80*/  LDSM.16.M88.4 R140, [R176+0xa800] ;  /* 0x00a80000b08c783b */ /* 0x000eaa0000000200 */
[C---:B------:R-:W-:Y:S01]  /*11f90*/  HMMA.16816.F32 R4, R152.reuse, R160, R4 ;  /* 0x000000a09804723c */ /* 0x040fe20000001804 */
[----:B------:R-:W2:Y:S05]  /*11fa0*/  LDSM.16.M88.4 R144, [R176+0xb000] ;  /* 0x00b00000b090783b */ /* 0x000eaa0000000200 */
[C---:B------:R-:W-:Y:S01]  /*11fb0*/  HMMA.16816.F32 R8, R152.reuse, R162, R8 ;  /* 0x000000a29808723c */ /* 0x040fe20000001808 */
[----:B------:R-:W-:Y:S05]  /*11fc0*/  LDSM.16.M88.4 R160, [R191] ;  /* 0x00000000bfa0783b */ /* 0x000fea0000000200 */
[C---:B-1----:R-:W-:Y:S06]  /*11fd0*/  HMMA.16816.F32 R12, R152.reuse, R156, R12 ;  /* 0x0000009c980c723c */ /* 0x042fec000000180c */
[C---:B------:R-:W-:Y:S01]  /*11fe0*/  HMMA.16816.F32 R16, R152.reuse, R158, R16 ;  /* 0x0000009e9810723c */ /* 0x040fe20000001810 */
[----:B------:R-:W-:Y:S05]  /*11ff0*/  LDSM.16.M88.4 R156, [R184+0x4000] ;  /* 0x00400000b89c783b */ /* 0x000fea0000000200 */
[C---:B---3--:R-:W-:Y:S06]  /*12000*/  HMMA.16816.F32 R20, R152.reuse, R148, R20 ;  /* 0x000000949814723c */ /* 0x048fec0000001814 */
[C---:B------:R-:W-:Y:S01]  /*12010*/  HMMA.16816.F32 R24, R152.reuse, R150, R24 ;  /* 0x000000969818723c */ /* 0x040fe20000001818 */
[----:B------:R-:W1:Y:S05]  /*12020*/  LDSM.16.M88.4 R148, [R176+0xb800] ;  /* 0x00b80000b094783b */ /* 0x000e6a0000000200 */
[C---:B------:R-:W-:Y:S06]  /*12030*/  HMMA.16816.F32 R28, R152.reuse, R164, R28 ;  /* 0x000000a4981c723c */ /* 0x040fec000000181c */
[----:B------:R-:W-:Y:S01]  /*12040*/  HMMA.16816.F32 R32, R152, R166, R32 ;  /* 0x000000a69820723c */ /* 0x000fe20000001820 */
[----:B------:R-:W3:Y:S05]  /*12050*/  LDSM.16.M88.4 R152, [R189] ;  /* 0x00000000bd98783b */ /* 0x000eea0000000200 */
[C---:B----4-:R-:W-:Y:S01]  /*12060*/  HMMA.16816.F32 R4, R136.reuse, R168, R4 ;  /* 0x000000a88804723c */ /* 0x050fe20000001804 */
[----:B------:R-:W4:Y:S05]  /*12070*/  LDSM.16.M88.4 R164, [R188] ;  /* 0x00000000bca4783b */ /* 0x000f2a0000000200 */
[C---:B------:R-:W-:Y:S01]  /*12080*/  HMMA.16816.F32 R8, R136.reuse, R170, R8 ;  /* 0x000000aa8808723c */ /* 0x040fe20000001808 */
[----:B------:R-:W-:Y:S05]  /*12090*/  LDSM.16.M88.4 R168, [R181+0x4000] ;  /* 0x00400000b5a8783b */ /* 0x000fea0000000200 */
[C---:B--2---:R-:W-:Y:S06]  /*120a0*/  HMMA.16816.F32 R12, R136.reuse, R140, R12 ;  /* 0x0000008c880c723c */ /* 0x044fec000000180c */
[C---:B------:R-:W-:Y:S01]  /*120b0*/  HMMA.16816.F32 R16, R136.reuse, R142, R16 ;  /* 0x0000008e8810723c */ /* 0x040fe20000001810 */
[----:B------:R-:W-:Y:S05]  /*120c0*/  LDSM.16.M88.4 R140, [R186+0x4000] ;  /* 0x00400000ba8c783b */ /* 0x000fea0000000200 */
[C---:B------:R-:W-:Y:S06]  /*120d0*/  HMMA.16816.F32 R20, R136.reuse, R144, R20 ;  /* 0x000000908814723c */ /* 0x040fec0000001814 */
[C---:B------:R-:W-:Y:S01]  /*120e0*/  HMMA.16816.F32 R24, R136.reuse, R146, R24 ;  /* 0x000000928818723c */ /* 0x040fe20000001818 */
[----:B------:R-:W2:Y:S05]  /*120f0*/  LDSM.16.M88.4 R144, [R182+0xa000] ;  /* 0x00a00000b690783b */ /* 0x000eaa0000000200 */
[C---:B-1----:R-:W-:Y:S06]  /*12100*/  HMMA.16816.F32 R28, R136.reuse, R148, R28 ;  /* 0x00000094881c723c */ /* 0x042fec000000181c */
[----:B------:R-:W-:Y:S01]  /*12110*/  HMMA.16816.F32 R32, R136, R150, R32 ;  /* 0x000000968820723c */ /* 0x000fe20000001820 */
[----:B------:R-:W1:Y:S05]  /*12120*/  LDSM.16.M88.4 R136, [R182+0xa800] ;  /* 0x00a80000b688783b */ /* 0x000e6a0000000200 */
[----:B------:R-:W1:Y:S01]  /*12130*/  LDSM.16.M88.4 R148, [R182+0xb000] ;  /* 0x00b00000b694783b */ /* 0x000e620000000200 */
[C---:B------:R-:W-:Y:S06]  /*12140*/  HMMA.16816.F32 R4, R156.reuse, R160, R4 ;  /* 0x000000a09c04723c */ /* 0x040fec0000001804 */
[C---:B------:R-:W-:Y:S01]  /*12150*/  HMMA.16816.F32 R8, R156.reuse, R162, R8 ;  /* 0x000000a29c08723c */ /* 0x040fe20000001808 */
[----:B------:R-:W1:Y:S05]  /*12160*/  LDSM.16.M88.4 R160, [R182+0xb800] ;  /* 0x00b80000b6a0783b */ /* 0x000e6a0000000200 */
[C---:B------:R-:W-:Y:S06]  /*12170*/  HMMA.16816.F32 R12, R156.reuse, R172, R12 ;  /* 0x000000ac9c0c723c */ /* 0x040fec000000180c */
[C---:B------:R-:W-:Y:S06]  /*12180*/  HMMA.16816.F32 R16, R156.reuse, R174, R16 ;  /* 0x000000ae9c10723c */ /* 0x040fec0000001810 */
[C---:B---3--:R-:W-:Y:S06]  /*12190*/  HMMA.16816.F32 R20, R156.reuse, R152, R20 ;  /* 0x000000989c14723c */ /* 0x048fec0000001814 */
[C---:B------:R-:W-:Y:S01]  /*121a0*/  HMMA.16816.F32 R24, R156.reuse, R154, R24 ;  /* 0x0000009a9c18723c */ /* 0x040fe20000001818 */
[----:B------:R-:W3:Y:S05]  /*121b0*/  LDSM.16.M88.4 R152, [R185+0x4000] ;  /* 0x00400000b998783b */ /* 0x000eea0000000200 */
[C---:B----4-:R-:W-:Y:S06]  /*121c0*/  HMMA.16816.F32 R28, R156.reuse, R164, R28 ;  /* 0x000000a49c1c723c */ /* 0x050fec000000181c */
[----:B------:R-:W-:Y:S06]  /*121d0*/  HMMA.16816.F32 R32, R156, R166, R32 ;  /* 0x000000a69c20723c */ /* 0x000fec0000001820 */
[C---:B--2---:R-:W-:Y:S06]  /*121e0*/  HMMA.16816.F32 R4, R140.reuse, R144, R4 ;  /* 0x000000908c04723c */ /* 0x044fec0000001804 */
[C---:B------:R-:W-:Y:S06]  /*121f0*/  HMMA.16816.F32 R8, R140.reuse, R146, R8 ;  /* 0x000000928c08723c */ /* 0x040fec0000001808 */
[C---:B-1----:R-:W-:Y:S06]  /*12200*/  HMMA.16816.F32 R12, R140.reuse, R136, R12 ;  /* 0x000000888c0c723c */ /* 0x042fec000000180c */
[C---:B------:R-:W-:Y:S05]  /*12210*/  HMMA.16816.F32 R16, R140.reuse, R138, R16 ;  /* 0x0000008a8c10723c */ /* 0x040fea0000001810 */
[----:B------:R-:W-:Y:S01]  /*12220*/  IMAD.IADD R136, R202, 0x1, -R2 ;  /* 0x00000001ca887824 */ /* 0x000fe200078e0a02 */
[----:B------:R-:W-:Y:S01]  /*12230*/  IABS R2, R103 ;  /* 0x0000006700027213 */ /* 0x000fe20000000000 */
[C---:B------:R-:W-:Y:S04]  /*12240*/  HMMA.16816.F32 R20, R140.reuse, R148, R20 ;  /* 0x000000948c14723c */ /* 0x040fe80000001814 */
[----:B------:R-:W-:Y:S02]  /*12250*/  IABS R103, R136 ;  /* 0x0000008800677213 */ /* 0x000fe40000000000 */
[----:B------:R-:W-:Y:S01]  /*12260*/  I2FP.F32.S32 R2, R2 ;  /* 0x0000000200027245 */ /* 0x000fe20000201400 */
[----:B------:R-:W1:Y:S01]  /*12270*/  LDSM.16.M88.4 R136, [R181+0x4800] ;  /* 0x00480000b588783b */ /* 0x000e620000000200 */
[----:B------:R-:W-:Y:S01]  /*12280*/  I2FP.F32.S32 R103, R103 ;  /* 0x0000006700677245 */ /* 0x000fe20000201400 */
[C---:B------:R-:W-:Y:S06]  /*12290*/  HMMA.16816.F32 R24, R140.reuse, R150, R24 ;  /* 0x000000968c18723c */ /* 0x040fec0000001818 */
[C---:B------:R-:W-:Y:S06]  /*122a0*/  HMMA.16816.F32 R28, R140.reuse, R160, R28 ;  /* 0x000000a08c1c723c */ /* 0x040fec000000181c */
[----:B------:R-:W-:Y:S06]  /*122b0*/  HMMA.16816.F32 R32, R140, R162, R32 ;  /* 0x000000a28c20723c */ /* 0x000fec0000001820 */
[C---:B---3--:R-:W-:Y:S06]  /*122c0*/  HMMA.16816.F32 R4, R152.reuse, R168, R4 ;  /* 0x000000a89804723c */ /* 0x048fec0000001804 */
[C---:B------:R-:W-:Y:S06]  /*122d0*/  HMMA.16816.F32 R8, R152.reuse, R170, R8 ;  /* 0x000000aa9808723c */ /* 0x040fec0000001808 */
[C---:B-1----:R-:W-:Y:S11]  /*122e0*/  HMMA.16816.F32 R12, R152.reuse, R136, R12 ;  /* 0x00000088980c723c */ /* 0x042ff6000000180c */
[----:B------:R-:W-:Y:S01]  /*122f0*/  @!UPT UIADD3 URZ, URZ, URZ, URZ ;  /* 0x0000003f3f3ff290 */ /* 0x000fe2000fffe03f */
[----:B------:R-:W-:Y:S01]  /*12300*/  FFMA.FTZ R6, R2, -UR16, R6 ;  /* 0x8000001002067c23 */ /* 0x000fe20008010006 */
[----:B------:R-:W-:Y:S01]  /*12310*/  FFMA.FTZ R7, R100, -UR16, R7 ;  /* 0x8000001064077c23 */ /* 0x000fe20008010007 */
[C---:B------:R-:W-:Y:S03]  /*12320*/  HMMA.16816.F32 R16, R152.reuse, R138, R16 ;  /* 0x0000008a9810723c */ /* 0x040fe60000001810 */
[----:B------:R-:W-:Y:S01]  /*12330*/  FSEL R141, R6, -INF , !P0 ;  /* 0xff800000068d7808 */ /* 0x000fe20004000000 */
[----:B------:R-:W-:Y:S01]  /*12340*/  FFMA.FTZ R4, R3, -UR16, R4 ;  /* 0x8000001003047c23 */ /* 0x000fe20008010004 */
[----:B------:R-:W-:Y:S01]  /*12350*/  FSEL R143, R7, -INF , !P5 ;  /* 0xff800000078f7808 */ /* 0x000fe20006800000 */
[----:B------:R-:W-:Y:S05]  /*12360*/  FFMA.FTZ R5, R103, -UR16, R5 ;  /* 0x8000001067057c23 */ /* 0x000fea0008010005 */
[----:B------:R-:W-:Y:S01]  /*12370*/  FSEL R140, R4, -INF , !P6 ;  /* 0xff800000048c7808 */ /* 0x000fe20007000000 */
[C---:B------:R-:W-:Y:S01]  /*12380*/  VIADD R3, R0.reuse, 0x8 ;  /* 0x0000000800037836 */ /* 0x040fe20000000000 */
[----:B------:R-:W-:Y:S01]  /*12390*/  FSEL R142, R5, -INF , !P1 ;  /* 0xff800000058e7808 */ /* 0x000fe20004800000 */
[----:B------:R-:W-:Y:S02]  /*123a0*/  VIADD R2, R0, 0x9 ;  /* 0x0000000900027836 */ /* 0x000fe40000000000 */
[C-C-:B------:R-:W-:Y:S01]  /*123b0*/  IMAD.IADD R5, R202.reuse, 0x1, -R3.reuse ;  /* 0x00000001ca057824 */ /* 0x140fe200078e0a03 */
[CC--:B------:R-:W-:Y:S01]  /*123c0*/  ISETP.GE.AND P6, PT, R3.reuse, R201.reuse, PT ;  /* 0x000000c90300720c */ /* 0x0c0fe20003fc6270 */
[--C-:B------:R-:W-:Y:S01]  /*123d0*/  IMAD.IADD R4, R202, 0x1, -R2.reuse ;  /* 0x00000001ca047824 */ /* 0x100fe200078e0a02 */
[CC--:B------:R-:W-:Y:S02]  /*123e0*/  ISETP.GE.AND P1, PT, R3.reuse, R200.reuse, PT ;  /* 0x000000c80300720c */ /* 0x0c0fe40003f26270 */
[C---:B------:R-:W-:Y:S02]  /*123f0*/  ISETP.GE.AND P0, PT, R2.reuse, R201, PT ;  /* 0x000000c90200720c */ /* 0x040fe40003f06270 */
[C---:B------:R-:W-:Y:S02]  /*12400*/  ISETP.GE.AND P5, PT, R2.reuse, R200, PT ;  /* 0x000000c80200720c */ /* 0x040fe40003fa6270 */
[CC--:B------:R-:W-:Y:S02]  /*12410*/  ISETP.GE.OR P6, PT, R3.reuse, R205.reuse, !P6 ;  /* 0x000000cd0300720c */ /* 0x0c0fe400077c6670 */
[-C--:B------:R-:W-:Y:S01]  /*12420*/  ISETP.GE.OR P1, PT, R3, R204.reuse, !P1 ;  /* 0x000000cc0300720c */ /* 0x080fe20004f26670 */
[C---:B------:R-:W-:Y:S01]  /*12430*/  IMAD.IADD R3, R203.reuse, 0x1, -R3 ;  /* 0x00000001cb037824 */ /* 0x040fe200078e0a03 */
[C---:B------:R-:W-:Y:S02]  /*12440*/  ISETP.GE.OR P0, PT, R2.reuse, R205, !P0 ;  /* 0x000000cd0200720c */ /* 0x040fe40004706670 */
[----:B------:R-:W-:Y:S01]  /*12450*/  ISETP.GE.OR P5, PT, R2, R204, !P5 ;  /* 0x000000cc0200720c */ /* 0x000fe20006fa6670 */
[----:B------:R-:W-:Y:S01]  /*12460*/  IMAD.IADD R2, R203, 0x1, -R2 ;  /* 0x00000001cb027824 */ /* 0x000fe200078e0a02 */
[----:B------:R-:W-:Y:S02]  /*12470*/  IABS R5, R5 ;  /* 0x0000000500057213 */ /* 0x000fe40000000000 */
[----:B------:R-:W-:Y:S02]  /*12480*/  IABS R4, R4 ;  /* 0x0000000400047213 */ /* 0x000fe40000000000 */
[----:B------:R-:W-:Y:S01]  /*12490*/  IABS R103, R3 ;  /* 0x0000000300677213 */ /* 0x000fe20000000000 */
[----:B------:R-:W-:Y:S01]  /*124a0*/  IMAD.MOV.U32 R3, RZ, RZ, R5 ;  /* 0x000000ffff037224 */ /* 0x000fe200078e0005 */
[----:B------:R-:W-:Y:S01]  /*124b0*/  IABS R100, R2 ;  /* 0x0000000200647213 */ /* 0x000fe20000000000 */
[----:B------:R-:W-:Y:S01]  /*124c0*/  IMAD.MOV.U32 R2, RZ, RZ, R4 ;  /* 0x000000ffff027224 */ /* 0x000fe200078e0004 */
[----:B------:R-:W-:Y:S01]  /*124d0*/  I2FP.F32.S32 R103, R103 ;  /* 0x0000006700677245 */ /* 0x000fe20000201400 */
[----:B------:R-:W1:Y:S01]  /*124e0*/  LDSM.16.M88.4 R4, [R181+0x5000] ;  /* 0x00500000b504783b */ /* 0x000e620000000200 */
[----:B------:R-:W-:Y:S02]  /*124f0*/  I2FP.F32.S32 R3, R3 ;  /* 0x0000000300037245 */ /* 0x000fe40000201400 */
[----:B------:R-:W-:Y:S01]  /*12500*/  I2FP.F32.S32 R2, R2 ;  /* 0x0000000200027245 */ /* 0x000fe20000201400 */
[----:B------:R-:W-:Y:S01]  /*12510*/  FFMA.FTZ R10, R103, -UR16, R10 ;  /* 0x80000010670a7c23 */ /* 0x000fe2000801000a */
[----:B------:R-:W-:Y:S01]  /*12520*/  I2FP.F32.S32 R100, R100 ;  /* 0x0000006400647245 */ /* 0x000fe20000201400 */
[----:B------:R-:W-:Y:S01]  /*12530*/  FFMA.FTZ R8, R3, -UR16, R8 ;  /* 0x8000001003087c23 */ /* 0x000fe20008010008 */
[----:B------:R-:W-:Y:S02]  /*12540*/  VIADD R3, R0, 0x10 ;  /* 0x0000001000037836 */ /* 0x000fe40000000000 */
[----:B------:R-:W-:Y:S01]  /*12550*/  FFMA.FTZ R9, R2, -UR16, R9 ;  /* 0x8000001002097c23 */ /* 0x000fe20008010009 */
[----:B------:R-:W-:Y:S01]  /*12560*/  FSEL R137, R10, -INF , !P1 ;  /* 0xff8000000a897808 */ /* 0x000fe20004800000 */
[----:B------:R-:W-:Y:S01]  /*12570*/  VIADD R2, R0, 0x11 ;  /* 0x0000001100027836 */ /* 0x000fe20000000000 */
[----:B------:R-:W-:Y:S01]  /*12580*/  FSEL R103, R8, -INF , !P6 ;  /* 0xff80000008677808 */ /* 0x000fe20007000000 */
[----:B------:R-:W-:Y:S01]  /*12590*/  FFMA.FTZ R11, R100, -UR16, R11 ;  /* 0x80000010640b7c23 */ /* 0x000fe2000801000b */
[----:B------:R-:W-:Y:S01]  /*125a0*/  FSEL R136, R9, -INF , !P0 ;  /* 0xff80000009887808 */ /* 0x000fe20004000000 */
[C-C-:B------:R-:W-:Y:S01]  /*125b0*/  IMAD.IADD R9, R202.reuse, 0x1, -R3.reuse ;  /* 0x00000001ca097824 */ /* 0x140fe200078e0a03 */
[C---:B------:R-:W-:Y:S01]  /*125c0*/  ISETP.GE.AND P6, PT, R3.reuse, R201, PT ;  /* 0x000000c90300720c */ /* 0x040fe20003fc6270 */
[----:B------:R-:W-:Y:S01]  /*125d0*/  IMAD.IADD R8, R202, 0x1, -R2 ;  /* 0x00000001ca087824 */ /* 0x000fe200078e0a02 */
[C---:B------:R-:W-:Y:S02]  /*125e0*/  ISETP.GE.AND P0, PT, R3.reuse, R200, PT ;  /* 0x000000c80300720c */ /* 0x040fe40003f06270 */
[C---:B------:R-:W-:Y:S02]  /*125f0*/  ISETP.GE.OR P6, PT, R3.reuse, R205, !P6 ;  /* 0x000000cd0300720c */ /* 0x040fe400077c6670 */
[----:B------:R-:W-:Y:S01]  /*12600*/  ISETP.GE.OR P0, PT, R3, R204, !P0 ;  /* 0x000000cc0300720c */ /* 0x000fe20004706670 */
[----:B------:R-:W-:Y:S01]  /*12610*/  IMAD.IADD R3, R203, 0x1, -R3 ;  /* 0x00000001cb037824 */ /* 0x000fe200078e0a03 */
[----:B------:R-:W-:Y:S02]  /*12620*/  IABS R10, R9 ;  /* 0x00000009000a7213 */ /* 0x000fe40000000000 */
[----:B------:R-:W-:Y:S02]  /*12630*/  FSEL R146, R11, -INF , !P5 ;  /* 0xff8000000b927808 */ /* 0x000fe40006800000 */
[C---:B------:R-:W-:Y:S02]  /*12640*/  ISETP.GE.AND P1, PT, R2.reuse, R201, PT ;  /* 0x000000c90200720c */ /* 0x040fe40003f26270 */
[C---:B------:R-:W-:Y:S02]  /*12650*/  ISETP.GE.AND P5, PT, R2.reuse, R200, PT ;  /* 0x000000c80200720c */ /* 0x040fe40003fa6270 */
[----:B------:R-:W-:Y:S01]  /*12660*/  IABS R9, R3 ;  /* 0x0000000300097213 */ /* 0x000fe20000000000 */
[----:B------:R-:W-:Y:S01]  /*12670*/  IMAD.MOV.U32 R3, RZ, RZ, R10 ;  /* 0x000000ffff037224 */ /* 0x000fe200078e000a */
[C---:B------:R-:W-:Y:S02]  /*12680*/  ISETP.GE.OR P1, PT, R2.reuse, R205, !P1 ;  /* 0x000000cd0200720c */ /* 0x040fe40004f26670 */
[----:B------:R-:W-:Y:S01]  /*12690*/  ISETP.GE.OR P5, PT, R2, R204, !P5 ;  /* 0x000000cc0200720c */ /* 0x000fe20006fa6670 */
[----:B------:R-:W-:Y:S01]  /*126a0*/  IMAD.IADD R2, R203, 0x1, -R2 ;  /* 0x00000001cb027824 */ /* 0x000fe200078e0a02 */
[----:B------:R-:W-:Y:S02]  /*126b0*/  IABS R8, R8 ;  /* 0x0000000800087213 */ /* 0x000fe40000000000 */
[----:B------:R-:W-:Y:S01]  /*126c0*/  I2FP.F32.S32 R3, R3 ;  /* 0x0000000300037245 */ /* 0x000fe20000201400 */
[C---:B-1----:R-:W-:Y:S03]  /*126d0*/  HMMA.16816.F32 R20, R152.reuse, R4, R20 ;  /* 0x000000049814723c */ /* 0x042fe60000001814 */
[----:B------:R-:W-:Y:S01]  /*126e0*/  I2FP.F32.S32 R8, R8 ;  /* 0x0000000800087245 */ /* 0x000fe20000201400 */
[----:B------:R-:W-:Y:S01]  /*126f0*/  FFMA.FTZ R12, R3, -UR16, R12 ;  /* 0x80000010030c7c23 */ /* 0x000fe2000801000c */
[----:B------:R-:W-:Y:S01]  /*12700*/  IABS R2, R2 ;  /* 0x0000000200027213 */ /* 0x000fe20000000000 */
[C---:B------:R-:W-:Y:S05]  /*12710*/  HMMA.16816.F32 R24, R152.reuse, R6, R24 ;  /* 0x000000069818723c */ /* 0x040fea0000001818 */
[----:B------:R-:W-:Y:S01]  /*12720*/  I2FP.F32.S32 R2, R2 ;  /* 0x0000000200027245 */ /* 0x000fe20000201400 */
[----:B------:R-:W-:Y:S01]  /*12730*/  VIADD R3, R0, 0x18 ;  /* 0x0000001800037836 */ /* 0x000fe20000000000 */
[----:B------:R-:W-:Y:S01]  /*12740*/  FSEL R156, R12, -INF , !P6 ;  /* 0xff8000000c9c7808 */ /* 0x000fe20007000000 */
[----:B------:R-:W-:Y:S03]  /*12750*/  FFMA.FTZ R13, R8, -UR16, R13 ;  /* 0x80000010080d7c23 */ /* 0x000fe6000801000d */
[----:B------:R-:W-:Y:S01]  /*12760*/  ISETP.GE.AND P6, PT, R3, R201, PT ;  /* 0x000000c90300720c */ /* 0x000fe20003fc6270 */
[--C-:B------:R-:W-:Y:S01]  /*12770*/  IMAD.IADD R4, R202, 0x1, -R3.reuse ;  /* 0x00000001ca047824 */ /* 0x100fe200078e0a03 */
[----:B------:R-:W-:Y:S01]  /*12780*/  FSEL R157, R13, -INF , !P1 ;  /* 0xff8000000d9d7808 */ /* 0x000fe20004800000 */
[----:B------:R-:W-:Y:S01]  /*12790*/  IMAD.IADD R8, R203, 0x1, -R3 ;  /* 0x00000001cb087824 */ /* 0x000fe200078e0a03 */
[C---:B------:R-:W-:Y:S01]  /*127a0*/  ISETP.GE.AND P1, PT, R3.reuse, R200, PT ;  /* 0x000000c80300720c */ /* 0x040fe20003f26270 */
[----:B------:R-:W-:Y:S01]  /*127b0*/  FFMA.FTZ R15, R2, -UR16, R15 ;  /* 0x80000010020f7c23 */ /* 0x000fe2000801000f */
[----:B------:R-:W-:Y:S01]  /*127c0*/  I2FP.F32.S32 R9, R9 ;  /* 0x0000000900097245 */ /* 0x000fe20000201400 */
[----:B------:R-:W-:Y:S01]  /*127d0*/  VIADD R2, R0, 0x19 ;  /* 0x0000001900027836 */ /* 0x000fe20000000000 */
[C---:B------:R-:W-:Y:S02]  /*127e0*/  ISETP.GE.OR P6, PT, R3.reuse, R205, !P6 ;  /* 0x000000cd0300720c */ /* 0x040fe400077c6670 */
[----:B------:R-:W-:Y:S01]  /*127f0*/  ISETP.GE.OR P1, PT, R3, R204, !P1 ;  /* 0x000000cc0300720c */ /* 0x000fe20004f26670 */
[--C-:B------:R-:W-:Y:S01]  /*12800*/  IMAD.IADD R3, R202, 0x1, -R2.reuse ;  /* 0x00000001ca037824 */ /* 0x100fe200078e0a02 */
[----:B------:R-:W-:Y:S01]  /*12810*/  IABS R8, R8 ;  /* 0x0000000800087213 */ /* 0x000fe20000000000 */
[----:B------:R-:W-:Y:S01]  /*12820*/  IMAD.IADD R5, R203, 0x1, -R2 ;  /* 0x00000001cb057824 */ /* 0x000fe200078e0a02 */
[----:B------:R-:W-:Y:S01]  /*12830*/  FSEL R161, R15, -INF , !P5 ;  /* 0xff8000000fa17808 */ /* 0x000fe20006800000 */
[----:B------:R-:W-:Y:S01]  /*12840*/  FFMA.FTZ R14, R9, -UR16, R14 ;  /* 0x80000010090e7c23 */ /* 0x000fe2000801000e */
[----:B------:R-:W-:Y:S02]  /*12850*/  IABS R9, R4 ;  /* 0x0000000400097213 */ /* 0x000fe40000000000 */
[----:B------:R-:W-:Y:S02]  /*12860*/  IABS R4, R3 ;  /* 0x0000000300047213 */ /* 0x000fe40000000000 */
[----:B------:R-:W-:Y:S01]  /*12870*/  IABS R3, R5 ;  /* 0x0000000500037213 */ /* 0x000fe20000000000 */
[----:B------:R-:W-:Y:S01]  /*12880*/  IMAD.MOV.U32 R5, RZ, RZ, R9 ;  /* 0x000000ffff057224 */ /* 0x000fe200078e0009 */
[----:B------:R-:W-:Y:S02]  /*12890*/  I2FP.F32.S32 R4, R4 ;  /* 0x0000000400047245 */ /* 0x000fe40000201400 */
[----:B------:R-:W-:Y:S02]  /*128a0*/  FSEL R158, R14, -INF , !P0 ;  /* 0xff8000000e9e7808 */ /* 0x000fe40004000000 */
[----:B------:R-:W-:Y:S01]  /*128b0*/  I2FP.F32.S32 R5, R5 ;  /* 0x0000000500057245 */ /* 0x000fe20000201400 */
[----:B------:R-:W-:Y:S01]  /*128c0*/  FFMA.FTZ R17, R4, -UR16, R17 ;  /* 0x8000001004117c23 */ /* 0x000fe20008010011 */
[----:B------:R-:W-:Y:S02]  /*128d0*/  I2FP.F32.S32 R8, R8 ;  /* 0x0000000800087245 */ /* 0x000fe40000201400 */
[----:B------:R-:W-:Y:S01]  /*128e0*/  I2FP.F32.S32 R3, R3 ;  /* 0x0000000300037245 */ /* 0x000fe20000201400 */
[----:B------:R-:W-:Y:S01]  /*128f0*/  FFMA.FTZ R16, R5, -UR16, R16 ;  /* 0x8000001005107c23 */ /* 0x000fe20008010010 */
[C---:B------:R-:W-:Y:S01]  /*12900*/  ISETP.GE.AND P0, PT, R2.reuse, R201, PT ;  /* 0x000000c90200720c */ /* 0x040fe20003f06270 */
[----:B------:R-:W1:Y:S01]  /*12910*/  LDSM.16.M88.4 R4, [R181+0x5800] ;  /* 0x00580000b504783b */ /* 0x000e620000000200 */
[C---:B------:R-:W-:Y:S01]  /*12920*/  ISETP.GE.AND P5, PT, R2.reuse, R200, PT ;  /* 0x000000c80200720c */ /* 0x040fe20003fa6270 */
[----:B------:R-:W-:Y:S04]  /*12930*/  DEPBAR.LE SB0, 0x0 ;  /* 0x000080000000791a */ /* 0x000fe80000000000 */
[----:B------:R-:W-:Y:S01]  /*12940*/  BAR.SYNC.DEFER_BLOCKING 0x0 ;  /* 0x0000000000007b1d */ /* 0x000fe20000010000 */
[----:B------:R-:W-:Y:S01]  /*12950*/  ISETP.GE.OR P0, PT, R2, R205, !P0 ;  /* 0x000000cd0200720c */ /* 0x000fe20004706670 */
[----:B------:R-:W-:Y:S01]  /*12960*/  FFMA.FTZ R18, R8, -UR16, R18 ;  /* 0x8000001008127c23 */ /* 0x000fe20008010012 */
[----:B------:R-:W-:Y:S01]  /*12970*/  ISETP.GE.OR P5, PT, R2, R204, !P5 ;  /* 0x000000cc0200720c */ /* 0x000fe20006fa6670 */
[----:B------:R-:W-:Y:S01]  /*12980*/  VIADD R2, R0, 0x21 ;  /* 0x0000002100027836 */ /* 0x000fe20000000000 */
[----:B------:R-:W-:Y:S01]  /*12990*/  FSEL R147, R16, -INF , !P6 ;  /* 0xff80000010937808 */ /* 0x000fe20007000000 */
[----:B------:R-:W-:Y:S01]  /*129a0*/  FFMA.FTZ R19, R3, -UR16, R19 ;  /* 0x8000001003137c23 */ /* 0x000fe20008010013 */
[----:B------:R-:W-:Y:S01]  /*129b0*/  FSEL R160, R18, -INF , !P1 ;  /* 0xff80000012a07808 */ /* 0x000fe20004800000 */
[C---:B------:R-:W-:Y:S01]  /*129c0*/  VIADD R3, R0.reuse, 0x20 ;  /* 0x0000002000037836 */ /* 0x040fe20000000000 */
[----:B------:R-:W-:Y:S01]  /*129d0*/  FSEL R159, R17, -INF , !P0 ;  /* 0xff800000119f7808 */ /* 0x000fe20004000000 */
[----:B------:R-:W-:Y:S01]  /*129e0*/  VIADD R8, R0, 0x28 ;  /* 0x0000002800087836 */ /* 0x000fe20000000000 */
[----:B------:R-:W-:Y:S01]  /*129f0*/  FSEL R162, R19, -INF , !P5 ;  /* 0xff80000013a27808 */ /* 0x000fe20006800000 */
[--C-:B------:R-:W-:Y:S01]  /*12a00*/  IMAD.IADD R11, R202, 0x1, -R3.reuse ;  /* 0x00000001ca0b7824 */ /* 0x100fe200078e0a03 */
[-C--:B------:R-:W-:Y:S01]  /*12a10*/  ISETP.GE.AND P1, PT, R2, R201.reuse, PT ;  /* 0x000000c90200720c */ /* 0x080fe20003f26270 */
[--C-:B------:R-:W-:Y:S01]  /*12a20*/  IMAD.IADD R10, R202, 0x1, -R2.reuse ;  /* 0x00000001ca0a7824 */ /* 0x100fe200078e0a02 */
[CC--:B------:R-:W-:Y:S01]  /*12a30*/  ISETP.GE.AND P5, PT, R2.reuse, R200.reuse, PT ;  /* 0x000000c80200720c */ /* 0x0c0fe20003fa6270 */
[----:B------:R-:W-:Y:S01]  /*12a40*/  IMAD.IADD R9, R203, 0x1, -R3 ;  /* 0x00000001cb097824 */ /* 0x000fe200078e0a03 */
        /* <DEDUP_REMOVED lines=10> */
[----:B------:R-:W-:Y:S01]  /*12af0*/  IABS R11, R2 ;  /* 0x00000002000b7213 */ /* 0x000fe20000000000 */
[C---:B-1----:R-:W-:Y:S05]  /*12b00*/  HMMA.16816.F32 R28, R152.reuse, R4, R28 ;  /* 0x00000004981c723c */ /* 0x042fea000000181c */
[----:B------:R-:W-:Y:S01]  /*12b10*/  IABS R10, R9 ;  /* 0x00000009000a7213 */ /* 0x000fe20000000000 */
[----:B------:R-:W-:Y:S01]  /*12b20*/  IMAD.MOV.U32 R9, RZ, RZ, R12 ;  /* 0x000000ffff097224 */ /* 0x000fe200078e000c */
[----:B------:R-:W-:Y:S01]  /*12b30*/  IABS R2, R3 ;  /* 0x0000000300027213 */ /* 0x000fe20000000000 */
[----:B------:R-:W-:Y:S01]  /*12b40*/  IMAD.MOV.U32 R3, RZ, RZ, R13 ;  /* 0x000000ffff037224 */ /* 0x000fe200078e000d */
[----:B------:R-:W-:Y:S03]  /*12b50*/  HMMA.16816.F32 R32, R152, R6, R32 ;  /* 0x000000069820723c */ /* 0x000fe60000001820 */
[----:B------:R-:W-:Y:S01]  /*12b60*/  I2FP.F32.S32 R9, R9 ;  /* 0x0000000900097245 */ /* 0x000fe20000201400 */
[----:B------:R-:W-:Y:S01]  /*12b70*/  VIADD R4, R0, 0x30 ;  /* 0x0000003000047836 */ /* 0x000fe20000000000 */
[----:B------:R-:W-:Y:S02]  /*12b80*/  I2FP.F32.S32 R3, R3 ;  /* 0x0000000300037245 */ /* 0x000fe40000201400 */
[----:B------:R-:W-:Y:S01]  /*12b90*/  I2FP.F32.S32 R10, R10 ;  /* 0x0000000a000a7245 */ /* 0x000fe20000201400 */
[----:B------:R-:W-:Y:S03]  /*12ba0*/  FFMA.FTZ R21, R9, -UR16, R21 ;  /* 0x8000001009157c23 */ /* 0x000fe60008010015 */
        /* <DEDUP_REMOVED lines=8> */
[-C--:B------:R-:W-:Y:S01]  /*12c30*/  ISETP.GE.AND P6, PT, R8, R201.reuse, PT ;  /* 0x000000c90800720c */ /* 0x080fe20003fc6270 */
[----:B------:R-:W-:Y:S01]  /*12c40*/  VIADD R2, R0, 0x29 ;  /* 0x0000002900027836 */ /* 0x000fe20000000000 */
[-C--:B------:R-:W-:Y:S01]  /*12c50*/  ISETP.GE.AND P1, PT, R8, R200.reuse, PT ;  /* 0x000000c80800720c */ /* 0x080fe20003f26270 */
[----:B------:R-:W-:Y:S01]  /*12c60*/  VIADD R3, R0, 0x31 ;  /* 0x0000003100037836 */ /* 0x000fe20000000000 */
[----:B------:R-:W-:Y:S01]  /*12c70*/  FSEL R216, R22, -INF , !P0 ;  /* 0xff80000016d87808 */ /* 0x000fe20004000000 */
[C---:B------:R-:W-:Y:S01]  /*12c80*/  IMAD.IADD R10, R202.reuse, 0x1, -R2 ;  /* 0x00000001ca0a7824 */ /* 0x040fe200078e0a02 */
[----:B------:R-:W-:Y:S01]  /*12c90*/  FSEL R217, R23, -INF , !P5 ;  /* 0xff80000017d97808 */ /* 0x000fe20006800000 */
[----:B------:R-:W-:Y:S01]  /*12ca0*/  IMAD.IADD R9, R202, 0x1, -R3 ;  /* 0x00000001ca097824 */ /* 0x000fe200078e0a03 */
[----:B------:R-:W-:Y:S01]  /*12cb0*/  ISETP.GE.AND P0, PT, R2, R201, PT ;  /* 0x000000c90200720c */ /* 0x000fe20003f06270 */
[----:B------:R-:W-:Y:S01]  /*12cc0*/  IMAD.IADD R5, R202, 0x1, -R4 ;  /* 0x00000001ca057824 */ /* 0x000fe200078e0a04 */
[----:B------:R-:W-:Y:S02]  /*12cd0*/  ISETP.GE.AND P5, PT, R2, R200, PT ;  /* 0x000000c80200720c */ /* 0x000fe40003fa6270 */
        /* <DEDUP_REMOVED lines=12> */
[----:B------:R-:W-:Y:S02]  /*12da0*/  I2FP.F32.S32 R10, R10 ;  /* 0x0000000a000a7245 */ /* 0x000fe40000201400 */
[----:B------:R-:W-:Y:S02]  /*12db0*/  I2FP.F32.S32 R8, R8 ;  /* 0x0000000800087245 */ /* 0x000fe40000201400 */
[----:B------:R-:W-:Y:S01]  /*12dc0*/  I2FP.F32.S32 R9, R9 ;  /* 0x0000000900097245 */ /* 0x000fe20000201400 */
[----:B------:R-:W-:Y:S01]  /*12dd0*/  FFMA.FTZ R27, R10, -UR16, R27 ;  /* 0x800000100a1b7c23 */ /* 0x000fe2000801001b */
[----:B------:R-:W-:Y:S01]  /*12de0*/  IABS R5, R5 ;  /* 0x0000000500057213 */ /* 0x000fe20000000000 */
[----:B------:R-:W-:Y:S01]  /*12df0*/  FFMA.FTZ R25, R8, -UR16, R25 ;  /* 0x8000001008197c23 */ /* 0x000fe20008010019 */
[----:B------:R-:W-:Y:S01]  /*12e00*/  I2FP.F32.S32 R2, R2 ;  /* 0x0000000200027245 */ /* 0x000fe20000201400 */
[----:B------:R-:W-:Y:S01]  /*12e10*/  FFMA.FTZ R26, R9, -UR16, R26 ;  /* 0x80000010091a7c23 */ /* 0x000fe2000801001a */
[----:B------:R-:W-:Y:S02]  /*12e20*/  I2FP.F32.S32 R5, R5 ;  /* 0x0000000500057245 */ /* 0x000fe40000201400 */
[----:B------:R-:W-:Y:S01]  /*12e30*/  FSEL R209, R24, -INF , !P6 ;  /* 0xff80000018d17808 */ /* 0x000fe20007000000 */
[----:B------:R-:W-:Y:S01]  /*12e40*/  FFMA.FTZ R29, R2, -UR16, R29 ;  /* 0x80000010021d7c23 */ /* 0x000fe2000801001d */
[----:B------:R-:W-:Y:S01]  /*12e50*/  FSEL R212, R25, -INF , !P0 ;  /* 0xff80000019d47808 */ /* 0x000fe20004000000 */
[----:B------:R-:W-:Y:S01]  /*12e60*/  VIADD R2, R0, 0x38 ;  /* 0x0000003800027836 */ /* 0x000fe20000000000 */
[CC--:B------:R-:W-:Y:S01]  /*12e70*/  ISETP.GE.AND P6, PT, R4.reuse, R201.reuse, PT ;  /* 0x000000c90400720c */ /* 0x0c0fe20003fc6270 */
[----:B------:R-:W-:Y:S01]  /*12e80*/  FFMA.FTZ R28, R5, -UR16, R28 ;  /* 0x80000010051c7c23 */ /* 0x000fe2000801001c */
[-C--:B------:R-:W-:Y:S01]  /*12e90*/  ISETP.GE.AND P0, PT, R4, R200.reuse, PT ;  /* 0x000000c80400720c */ /* 0x080fe20003f06270 */
[----:B------:R-:W-:Y:S01]  /*12ea0*/  VIADD R0, R0, 0x39 ;  /* 0x0000003900007836 */ /* 0x000fe20000000000 */
[----:B------:R-:W-:Y:S01]  /*12eb0*/  FSEL R213, R26, -INF , !P1 ;  /* 0xff8000001ad57808 */ /* 0x000fe20004800000 */
[----:B------:R-:W-:Y:S01]  /*12ec0*/  IMAD.IADD R5, R203, 0x1, -R4 ;  /* 0x00000001cb057824 */ /* 0x000fe200078e0a04 */
[----:B------:R-:W-:Y:S01]  /*12ed0*/  FSEL R215, R27, -INF , !P5 ;  /* 0xff8000001bd77808 */ /* 0x000fe20006800000 */
[----:B------:R-:W-:Y:S01]  /*12ee0*/  IMAD.IADD R6, R202, 0x1, -R0 ;  /* 0x00000001ca067824 */ /* 0x000fe200078e0a00 */
[C---:B------:R-:W-:Y:S02]  /*12ef0*/  ISETP.GE.AND P1, PT, R3.reuse, R201, PT ;  /* 0x000000c90300720c */ /* 0x040fe40003f26270 */
[C---:B------:R-:W-:Y:S02]  /*12f00*/  ISETP.GE.AND P5, PT, R3.reuse, R200, PT ;  /* 0x000000c80300720c */ /* 0x040fe40003fa6270 */
        /* <DEDUP_REMOVED lines=9> */
[----:B------:R-:W-:Y:S01]  /*12fa0*/  IABS R3, R6 ;  /* 0x0000000600037213 */ /* 0x000fe20000000000 */
[----:B------:R-:W-:Y:S01]  /*12fb0*/  IMAD.MOV.U32 R6, RZ, RZ, R5 ;  /* 0x000000ffff067224 */ /* 0x000fe200078e0005 */
[----:B------:R-:W-:Y:S02]  /*12fc0*/  I2FP.F32.S32 R5, R4 ;  /* 0x0000000400057245 */ /* 0x000fe40000201400 */
[----:B------:R-:W-:Y:S02]  /*12fd0*/  FMNMX.FTZ R4, R140, R101, !PT ;  /* 0x000000658c047209 */ /* 0x000fe40007810000 */
[----:B------:R-:W-:Y:S01]  /*12fe0*/  I2FP.F32.S32 R3, R3 ;  /* 0x0000000300037245 */ /* 0x000fe20000201400 */
[----:B------:R-:W-:Y:S01]  /*12ff0*/  FFMA.FTZ R32, R5, -UR16, R32 ;  /* 0x8000001005207c23 */ /* 0x000fe20008010020 */
[----:B------:R-:W-:Y:S02]  /*13000*/  FMNMX.FTZ R4, R142, R4, !PT ;  /* 0x000000048e047209 */ /* 0x000fe40007810000 */
[----:B------:R-:W-:Y:S01]  /*13010*/  I2FP.F32.S32 R6, R6 ;  /* 0x0000000600067245 */ /* 0x000fe20000201400 */
[----:B------:R-:W-:Y:S01]  /*13020*/  FFMA.FTZ R33, R3, -UR16, R33 ;  /* 0x8000001003217c23 */ /* 0x000fe20008010021 */
[----:B------:R-:W-:Y:S02]  /*13030*/  FMNMX.FTZ R4, R103, R4, !PT ;  /* 0x0000000467047209 */ /* 0x000fe40007810000 */
[----:B------:R-:W-:Y:S01]  /*13040*/  FMNMX.FTZ R3, R141, R102, !PT ;  /* 0x000000668d037209 */ /* 0x000fe20007810000 */
[----:B------:R-:W-:Y:S01]  /*13050*/  FFMA.FTZ R30, R6, -UR16, R30 ;  /* 0x80000010061e7c23 */ /* 0x000fe2000801001e */
[----:B------:R-:W-:Y:S02]  /*13060*/  FMNMX.FTZ R4, R136, R4, !PT ;  /* 0x0000000488047209 */ /* 0x000fe40007810000 */
[----:B------:R-:W-:Y:S02]  /*13070*/  FSEL R208, R28, -INF , !P6 ;  /* 0xff8000001cd07808 */ /* 0x000fe40007000000 */
[----:B------:R-:W-:Y:S02]  /*13080*/  ISETP.GE.AND P6, PT, R2, R201, PT ;  /* 0x000000c90200720c */ /* 0x000fe40003fc6270 */
[----:B------:R-:W-:Y:S02]  /*13090*/  FMNMX.FTZ R3, R143, R3, !PT ;  /* 0x000000038f037209 */ /* 0x000fe40007810000 */
[----:B------:R-:W-:Y:S01]  /*130a0*/  FMNMX.FTZ R100, R156, R4, !PT ;  /* 0x000000049c647209 */ /* 0x000fe20007810000 */
[----:B------:R-:W-:Y:S01]  /*130b0*/  IMAD.IADD R4, R203, 0x1, -R2 ;  /* 0x00000001cb047824 */ /* 0x000fe200078e0a02 */
[----:B------:R-:W-:Y:S02]  /*130c0*/  FSEL R207, R29, -INF , !P1 ;  /* 0xff8000001dcf7808 */ /* 0x000fe40004800000 */
[C---:B------:R-:W-:Y:S02]  /*130d0*/  ISETP.GE.OR P6, PT, R2.reuse, R205, !P6 ;  /* 0x000000cd0200720c */ /* 0x040fe400077c6670 */
[----:B------:R-:W-:Y:S02]  /*130e0*/  ISETP.GE.AND P1, PT, R2, R200, PT ;  /* 0x000000c80200720c */ /* 0x000fe40003f26270 */
[----:B------:R-:W-:Y:S02]  /*130f0*/  FMNMX.FTZ R3, R137, R3, !PT ;  /* 0x0000000389037209 */ /* 0x000fe40007810000 */
[----:B------:R-:W-:Y:S02]  /*13100*/  FMNMX.FTZ R100, R157, R100, !PT ;  /* 0x000000649d647209 */ /* 0x000fe40007810000 */
[----:B------:R-:W-:Y:S02]  /*13110*/  FSEL R210, R30, -INF , !P0 ;  /* 0xff8000001ed27808 */ /* 0x000fe40004000000 */
[----:B------:R-:W-:Y:S02]  /*13120*/  FSEL R206, R32, -INF , !P6 ;  /* 0xff80000020ce7808 */ /* 0x000fe40007000000 */
[C---:B------:R-:W-:Y:S02]  /*13130*/  ISETP.GE.AND P0, PT, R0.reuse, R201, PT ;  /* 0x000000c90000720c */ /* 0x040fe40003f06270 */
[----:B------:R-:W-:Y:S02]  /*13140*/  ISETP.GE.AND P6, PT, R0, R200, PT ;  /* 0x000000c80000720c */ /* 0x000fe40003fc6270 */
[----:B------:R-:W-:Y:S02]  /*13150*/  ISETP.GE.OR P1, PT, R2, R204, !P1 ;  /* 0x000000cc0200720c */ /* 0x000fe40004f26670 */
[----:B------:R-:W-:Y:S01]  /*13160*/  FMNMX.FTZ R2, R146, R3, !PT ;  /* 0x0000000392027209 */ /* 0x000fe20007810000 */
[----:B------:R-:W-:Y:S01]  /*13170*/  IMAD.IADD R3, R203, 0x1, -R0 ;  /* 0x00000001cb037824 */ /* 0x000fe200078e0a00 */
        /* <DEDUP_REMOVED lines=9> */
[----:B------:R-:W-:Y:S02]  /*13210*/  IABS R4, R4 ;  /* 0x0000000400047213 */ /* 0x000fe40000000000 */
[----:B------:R-:W-:Y:S02]  /*13220*/  FMNMX.FTZ R0, R162, R0, !PT ;  /* 0x00000000a2007209 */ /* 0x000fe40007810000 */
[----:B------:R-:W-:Y:S02]  /*13230*/  FMNMX.FTZ R100, R209, R100, !PT ;  /* 0x00000064d1647209 */ /* 0x000fe40007810000 */
[----:B------:R-:W-:Y:S01]  /*13240*/  IABS R2, R3 ;  /* 0x0000000300027213 */ /* 0x000fe20000000000 */
[----:B------:R-:W-:Y:S01]  /*13250*/  IMAD.MOV.U32 R3, RZ, RZ, R4 ;  /* 0x000000ffff037224 */ /* 0x000fe200078e0004 */
[----:B------:R-:W-:Y:S02]  /*13260*/  FMNMX.FTZ R0, R216, R0, !PT ;  /* 0x00000000d8007209 */ /* 0x000fe40007810000 */
[----:B------:R-:W-:Y:S02]  /*13270*/  FMNMX.FTZ R100, R212, R100, !PT ;  /* 0x00000064d4647209 */ /* 0x000fe40007810000 */
[----:B------:R-:W-:Y:S02]  /*13280*/  FSEL R169, R33, -INF , !P0 ;  /* 0xff80000021a97808 */ /* 0x000fe40004000000 */
[----:B------:R-:W-:Y:S02]  /*13290*/  PLOP3.LUT P0, PT, PT, PT, UP0, 0x80, 0x0 ;  /* 0x000000000000781c */ /* 0x000fe40003f0f008 */
[----:B------:R-:W-:Y:S02]  /*132a0*/  FMNMX.FTZ R0, R217, R0, !PT ;  /* 0x00000000d9007209 */ /* 0x000fe40007810000 */
[----:B------:R-:W-:Y:S02]  /*132b0*/  FMNMX.FTZ R100, R208, R100, !PT ;  /* 0x00000064d0647209 */ /* 0x000fe40007810000 */
[----:B------:R-:W-:Y:S02]  /*132c0*/  I2FP.F32.S32 R7, R7 ;  /* 0x0000000700077245 */ /* 0x000fe40000201400 */
[----:B------:R-:W-:Y:S02]  /*132d0*/  I2FP.F32.S32 R3, R3 ;  /* 0x0000000300037245 */ /* 0x000fe40000201400 */
[----:B------:R-:W-:Y:S01]  /*132e0*/  FMNMX.FTZ R0, R213, R0, !PT ;  /* 0x00000000d5007209 */ /* 0x000fe20007810000 */
[----:B------:R-:W-:Y:S01]  /*132f0*/  FFMA.FTZ R31, R7, -UR16, R31 ;  /* 0x80000010071f7c23 */ /* 0x000fe2000801001f */
[----:B------:R-:W-:Y:S01]  /*13300*/  FMNMX.FTZ R100, R207, R100, !PT ;  /* 0x00000064cf647209 */ /* 0x000fe20007810000 */
[----:B------:R-:W-:Y:S01]  /*13310*/  FFMA.FTZ R34, R3, -UR16, R34 ;  /* 0x8000001003227c23 */ /* 0x000fe20008010022 */
[----:B------:R-:W-:Y:S02]  /*13320*/  I2FP.F32.S32 R2, R2 ;  /* 0x0000000200027245 */ /* 0x000fe40000201400 */
[----:B------:R-:W-:Y:S02]  /*13330*/  FMNMX.FTZ R0, R215, R0, !PT ;  /* 0x00000000d7007209 */ /* 0x000fe40007810000 */
[----:B------:R-:W-:Y:S01]  /*13340*/  FMNMX.FTZ R100, R206, R100, !PT ;  /* 0x00000064ce647209 */ /* 0x000fe20007810000 */
[----:B------:R-:W-:Y:S01]  /*13350*/  FFMA.FTZ R35, R2, -UR16, R35 ;  /* 0x8000001002237c23 */ /* 0x000fe20008010023 */
[----:B------:R-:W-:Y:S02]  /*13360*/  FSEL R175, R31, -INF , !P5 ;  /* 0xff8000001faf7808 */ /* 0x000fe40006800000 */
[----:B------:R-:W-:Y:S02]  /*13370*/  FSEL R174, R34, -INF , !P1 ;  /* 0xff80000022ae7808 */ /* 0x000fe40004800000 */
[----:B------:R-:W-:Y:S02]  /*13380*/  FMNMX.FTZ R28, R210, R0, !PT ;  /* 0x00000000d21c7209 */ /* 0x000fe40007810000 */
[----:B------:R-:W-:Y:S01]  /*13390*/  FMNMX.FTZ R100, R169, R100, !PT ;  /* 0x00000064a9647209 */ /* 0x000fe20007810000 */
[----:B------:R-:W-:Y:S06]  /*133a0*/  @P0 BRA `(.L_x_1431) ;  /* 0xffffffd400580947 */ /* 0x000fec000383ffff */
.L_x_1430:
[----:B------:R-:W2:Y:S01]  /*133b0*/  LDL.64 R170, [R1+0x48] ;  /* 0x0000480001aa7983 */ /* 0x000ea20000100a00 */
[----:B------:R-:W-:Y:S01]  /*133c0*/  FMNMX.FTZ R0, R175, R28, !PT ;  /* 0x0000001caf007209 */ /* 0x000fe20007810000 */
[----:B------:R-:W-:Y:S01]  /*133d0*/  UIADD3 UR29, UR31, 0x32370b8f, URZ ;  /* 0x32370b8f1f1d7890 */ /* 0x000fe2000fffe03f */
[----:B-1----:R-:W-:Y:S01]  /*133e0*/  IMAD.MOV.U32 R11, RZ, RZ, 0x7054 ;  /* 0x00007054ff0b7424 */ /* 0x002fe200078e00ff */
[----:B------:R-:W-:Y:S01]  /*133f0*/  UIADD3 UR25, UR31, -0x126145ec, URZ ;  /* 0xed9eba141f197890 */ /* 0x000fe2000fffe03f */
[----:B------:R-:W-:Y:S01]  /*13400*/  FSEL R167, R35, -INF , !P6 ;  /* 0xff80000023a77808 */ /* 0x000fe20007000000 */
[----:B------:R-:W1:Y:S01]  /*13410*/  SHFL.BFLY PT, R2, R100, 0x2, 0x1f ;  /* 0x0c401f0064027f89 */ /* 0x000e6200000e0000 */
[----:B------:R-:W-:Y:S01]  /*13420*/  FMNMX.FTZ R0, R174, R0, !PT ;  /* 0x00000000ae007209 */ /* 0x000fe20007810000 */
[----:B------:R-:W-:Y:S06]  /*13430*/  USHF.L.U32 UR36, UR9, 0x1, URZ ;  /* 0x0000000109247899 */ /* 0x000fec000800063f */
[----:B------:R-:W-:Y:S01]  /*13440*/  LDSM.16.MT88.4 R12, [R177+0xc000] ;  /* 0x00c00000b10c783b */ /* 0x000fe20000004200 */
[----:B------:R-:W-:Y:S01]  /*13450*/  FMNMX.FTZ R9, R167, R0, !PT ;  /* 0x00000000a7097209 */ /* 0x000fe20007810000 */
[----:B------:R-:W-:Y:S02]  /*13460*/  UIADD3 UR22, UR30, -0x4ab325aa, URZ ;  /* 0xb54cda561e167890 */ /* 0x000fe4000fffe03f */
[----:B------:R-:W-:Y:S02]  /*13470*/  ULOP3.LUT UR21, UR36, UR31, URZ, 0x3c, !UPT ;  /* 0x0000001f24157292 */ /* 0x000fe4000f8e3c3f */
[----:B------:R-:W-:Y:S02]  /*13480*/  UIADD3 UR18, UR31, -0x4498517b, URZ ;  /* 0xbb67ae851f127890 */ /* 0x000fe4000fffe03f */
[----:B------:R-:W3:Y:S01]  /*13490*/  SHFL.BFLY PT, R0, R9, 0x2, 0x1f ;  /* 0x0c401f0009007f89 */ /* 0x000ee200000e0000 */
[----:B------:R-:W-:Y:S02]  /*134a0*/  UIADD3 UR32, UR30, -0x61c88647, URZ ;  /* 0x9e3779b91e207890 */ /* 0x000fe4000fffe03f */
[----:B------:R-:W-:Y:S05]  /*134b0*/  UIADD3 UR24, UR30, 0x3c6ef372, URZ ;  /* 0x3c6ef3721e187890 */ /* 0x000fea000fffe03f */
[----:B------:R-:W-:Y:S01]  /*134c0*/  LDSM.16.MT88.4 R20, [R178+0xc000] ;  /* 0x00c00000b214783b */ /* 0x000fe20000004200 */
[----:B------:R-:W-:Y:S02]  /*134d0*/  UIADD3 UR28, UR30, 0x78dde6e4, URZ ;  /* 0x78dde6e41e1c7890 */ /* 0x000fe4000fffe03f */
[----:B------:R-:W-:Y:S02]  /*134e0*/  UIADD3 UR33, UR30, -0x255992d5, URZ ;  /* 0xdaa66d2b1e217890 */ /* 0x000fe4000fffe03f */
[----:B------:R-:W-:Y:S02]  /*134f0*/  UIADD3 UR36, UR36, 0x1, URZ ;  /* 0x0000000124247890 */ /* 0x000fe4000fffe03f */
[----:B------:R-:W-:Y:S01]  /*13500*/  UISETP.GT.AND UP0, UPT, UR9, UR5, UPT ;  /* 0x000000050900728c */ /* 0x000fe2000bf04270 */
[----:B------:R-:W-:Y:S01]  /*13510*/  LDSM.16.MT88.4 R28, [R180+0xc000] ;  /* 0x00c00000b41c783b */ /* 0x000fe20000004200 */
[----:B-1----:R-:W-:Y:S01]  /*13520*/  FMNMX.FTZ R100, R100, R2, !PT ;  /* 0x0000000264647209 */ /* 0x002fe20007810000 */
[----:B------:R-:W-:Y:S01]  /*13530*/  ULOP3.LUT UR36, UR36, UR31, URZ, 0x3c, !UPT ;  /* 0x0000001f24247292 */ /* 0x000fe2000f8e3c3f */
[----:B------:R-:W-:Y:S01]  /*13540*/  LOP3.LUT R2, R235, UR18, R236, 0x96, !PT ;  /* 0x00000012eb027c12 */ /* 0x000fe2000f8e96ec */
[----:B------:R-:W-:Y:S04]  /*13550*/  UIADD3 UR18, UR31, 0x76cf5d0a, URZ ;  /* 0x76cf5d0a1f127890 */ /* 0x000fe8000fffe03f */
[----:B------:R-:W1:Y:S01]  /*13560*/  SHFL.BFLY PT, R3, R100, 0x1, 0x1f ;  /* 0x0c201f0064037f89 */ /* 0x000e6200000e0000 */
[----:B------:R-:W-:Y:S01]  /*13570*/  IMAD.WIDE.U32 R154, R2, -0x326172a9, RZ ;  /* 0xcd9e8d57029a7825 */ /* 0x000fe200078e00ff */
[----:B---3--:R-:W-:Y:S02]  /*13580*/  FMNMX.FTZ R9, R9, R0, !PT ;  /* 0x0000000009097209 */ /* 0x008fe40007810000 */
[----:B------:R-:W-:Y:S01]  /*13590*/  LOP3.LUT R0, R237, UR21, RZ, 0x3c, !PT ;  /* 0x00000015ed007c12 */ /* 0x000fe2000f8e3cff */
[----:B------:R-:W-:Y:S03]  /*135a0*/  UIADD3 UR21, UR31, -0x56f99767, URZ ;  /* 0xa90668991f157890 */ /* 0x000fe6000fffe03f */
[----:B------:R-:W3:Y:S01]  /*135b0*/  SHFL.BFLY PT, R8, R9, 0x1, 0x1f ;  /* 0x0c201f0009087f89 */ /* 0x000ee200000e0000 */
[----:B------:R-:W-:Y:S03]  /*135c0*/  IMAD.WIDE.U32 R6, R0, -0x326172a9, RZ ;  /* 0xcd9e8d5700067825 */ /* 0x000fe600078e00ff */
[----:B------:R-:W-:Y:S02]  /*135d0*/  LOP3.LUT R6, R155, UR24, R6, 0x96, !PT ;  /* 0x000000189b067c12 */ /* 0x000fe4000f8e9606 */
[----:B-1----:R-:W-:Y:S04]  /*135e0*/  FMNMX.FTZ R100, R100, R3, !PT ;  /* 0x0000000364647209 */ /* 0x002fe80007810000 */
[C---:B------:R-:W-:Y:S01]  /*135f0*/  FSETP.NEU.FTZ.AND P1, PT, R100.reuse, -INF , PT ;  /* 0xff8000006400780b */ /* 0x040fe20003f3d000 */
[----:B------:R-:W-:Y:S01]  /*13600*/  FMUL.FTZ R144, R100, UR4 ;  /* 0x0000000464907c20 */ /* 0x000fe20008410000 */
[----:B---3--:R-:W-:Y:S04]  /*13610*/  FMNMX.FTZ R3, R9, R8, !PT ;  /* 0x0000000809037209 */ /* 0x008fe80007810000 */
[----:B------:R-:W-:Y:S02]  /*13620*/  FSEL R144, R144, RZ, P1 ;  /* 0x000000ff90907208 */ /* 0x000fe40000800000 */
[C---:B------:R-:W-:Y:S01]  /*13630*/  FSETP.NEU.FTZ.AND P0, PT, R3.reuse, -INF , PT ;  /* 0xff8000000300780b */ /* 0x040fe20003f1d000 */
[----:B------:R-:W-:Y:S02]  /*13640*/  FMUL.FTZ R145, R3, UR4 ;  /* 0x0000000403917c20 */ /* 0x000fe40008410000 */
[--C-:B------:R-:W-:Y:S03]  /*13650*/  FFMA.FTZ R0, R140, UR4, -R144.reuse ;  /* 0x000000048c007c23 */ /* 0x100fe60008010890 */
[----:B------:R-:W-:Y:S01]  /*13660*/  FSEL R145, R145, RZ, P0 ;  /* 0x000000ff91917208 */ /* 0x000fe20000000000 */
[----:B------:R1:W-:Y:S02]  /*13670*/  MUFU.EX2 R218, R0 ;  /* 0x0000000000da7308 */ /* 0x0003e40000000800 */
[----:B-1----:R-:W-:Y:S08]  /*13680*/  FFMA.FTZ R0, R142, UR4, -R144 ;  /* 0x000000048e007c23 */ /* 0x002ff00008010890 */
[----:B------:R1:W-:Y:S01]  /*13690*/  MUFU.EX2 R228, R0 ;  /* 0x0000000000e47308 */ /* 0x0003e20000000800 */
[----:B--2---:R-:W-:Y:S01]  /*136a0*/  LOP3.LUT R4, R7, UR32, R170, 0x96, !PT ;  /* 0x0000002007047c12 */ /* 0x004fe2000f8e96aa */
[----:B------:R-:W-:Y:S04]  /*136b0*/  IMAD.WIDE.U32 R6, R6, -0x2daee0ad, RZ ;  /* 0xd2511f5306067825 */ /* 0x000fe800078e00ff */
[----:B------:R-:W-:Y:S04]  /*136c0*/  IMAD.WIDE.U32 R4, R4, -0x2daee0ad, RZ ;  /* 0xd2511f5304047825 */ /* 0x000fe800078e00ff */
[----:B------:R-:W-:Y:S01]  /*136d0*/  IMAD.MOV.U32 R171, RZ, RZ, R219 ;  /* 0x000000ffffab7224 */ /* 0x000fe200078e00db */
[----:B------:R-:W-:Y:S01]  /*136e0*/  LOP3.LUT R5, R5, UR18, R234, 0x96, !PT ;  /* 0x0000001205057c12 */ /* 0x000fe2000f8e96ea */
[----:B------:R2:W3:Y:S01]  /*136f0*/  LDL.S16 R219, [R1+0x18] ;  /* 0x0000180001db7983 */ /* 0x0004e20000100600 */
[----:B------:R-:W-:Y:S03]  /*13700*/  LOP3.LUT R2, R7, UR29, R4, 0x96, !PT ;  /* 0x0000001d07027c12 */ /* 0x000fe6000f8e9604 */
[----:B------:R-:W-:Y:S04]  /*13710*/  IMAD.WIDE.U32 R4, R5, -0x326172a9, RZ ;  /* 0xcd9e8d5705047825 */ /* 0x000fe800078e00ff */
[----:B------:R-:W-:Y:S01]  /*13720*/  IMAD.WIDE.U32 R150, R2, -0x326172a9, RZ ;  /* 0xcd9e8d5702967825 */ /* 0x000fe200078e00ff */
[----:B------:R-:W-:Y:S03]  /*13730*/  LOP3.LUT R5, R5, UR33, R154, 0x96, !PT ;  /* 0x0000002105057c12 */ /* 0x000fe6000f8e969a */
[--C-:B------:R-:W-:Y:S01]  /*13740*/  FFMA.FTZ R2, R141, UR4, -R145.reuse ;  /* 0x000000048d027c23 */ /* 0x100fe20008010891 */
[----:B-1----:R-:W-:Y:S01]  /*13750*/  LOP3.LUT R0, R151, UR28, R4, 0x96, !PT ;  /* 0x0000001c97007c12 */ /* 0x002fe2000f8e9604 */
[----:B------:R-:W-:Y:S02]  /*13760*/  IMAD.WIDE.U32 R4, R5, -0x2daee0ad, RZ ;  /* 0xd2511f5305047825 */ /* 0x000fe400078e00ff */
[----:B------:R1:W-:Y:S02]  /*13770*/  MUFU.EX2 R151, R2 ;  /* 0x0000000200977308 */ /* 0x0003e40000000800 */
[----:B------:R-:W-:Y:S04]  /*13780*/  IMAD.WIDE.U32 R152, R0, -0x2daee0ad, RZ ;  /* 0xd2511f5300987825 */ /* 0x000fe800078e00ff */
[--C-:B------:R-:W-:Y:S04]  /*13790*/  FFMA.FTZ R0, R143, UR4, -R145.reuse ;  /* 0x000000048f007c23 */ /* 0x100fe80008010891 */
[----:B------:R4:W5:Y:S01]  /*137a0*/  MUFU.EX2 R225, R0 ;  /* 0x0000000000e17308 */ /* 0x0009620000000800 */
[----:B------:R-:W-:Y:S02]  /*137b0*/  LOP3.LUT R142, R153, UR21, R4, 0x96, !PT ;  /* 0x00000015998e7c12 */ /* 0x000fe4000f8e9604 */
[----:B------:R-:W-:Y:S01]  /*137c0*/  LOP3.LUT R4, R5, UR25, R6, 0x96, !PT ;  /* 0x0000001905047c12 */ /* 0x000fe2000f8e9606 */
[--C-:B------:R-:W-:Y:S02]  /*137d0*/  FFMA.FTZ R6, R137, UR4, -R145.reuse ;  /* 0x0000000489067c23 */ /* 0x100fe40008010891 */
[----:B------:R-:W-:Y:S04]  /*137e0*/  IMAD.WIDE.U32 R142, R142, -0x326172a9, RZ ;  /* 0xcd9e8d578e8e7825 */ /* 0x000fe800078e00ff */
[----:B------:R2:W-:Y:S01]  /*137f0*/  MUFU.EX2 R226, R6 ;  /* 0x0000000600e27308 */ /* 0x0005e20000000800 */
[----:B------:R-:W-:Y:S04]  /*13800*/  IMAD.WIDE.U32 R148, R4, -0x326172a9, RZ ;  /* 0xcd9e8d5704947825 */ /* 0x000fe800078e00ff */
[----:B------:R-:W-:Y:S01]  /*13810*/  FFMA.FTZ R4, R136, UR4, -R144 ;  /* 0x0000000488047c23 */ /* 0x000fe20008010890 */
[----:B-1----:R-:W-:Y:S02]  /*13820*/  LOP3.LUT R2, R142, 0xffff, RZ, 0xc0, !PT ;  /* 0x0000ffff8e027812 */ /* 0x002fe400078ec0ff */
[----:B------:R-:W-:Y:S02]  /*13830*/  SHF.R.U32.HI R5, RZ, 0x10, R142 ;  /* 0x00000010ff057819 */ /* 0x000fe4000001168e */
[----:B------:R1:W-:Y:S01]  /*13840*/  MUFU.EX2 R231, R4 ;  /* 0x0000000400e77308 */ /* 0x0003e20000000800 */
[----:B----4-:R-:W-:Y:S01]  /*13850*/  FFMA.FTZ R0, R103, UR4, -R144 ;  /* 0x0000000467007c23 */ /* 0x010fe20008010890 */
[----:B------:R-:W-:Y:S02]  /*13860*/  SHF.R.U32.HI R8, RZ, 0x8, R2 ;  /* 0x00000008ff087819 */ /* 0x000fe40000011602 */
[----:B------:R-:W-:Y:S02]  /*13870*/  SHF.R.U32.HI R9, RZ, 0x18, R142 ;  /* 0x00000018ff097819 */ /* 0x000fe4000001168e */
[----:B-----5:R-:W-:Y:S04]  /*13880*/  F2FP.F16.F32.PACK_AB R140, R225, R151 ;  /* 0x00000097e18c723e */ /* 0x020fe800000000ff */
[----:B------:R4:W5:Y:S01]  /*13890*/  MUFU.EX2 R227, R0 ;  /* 0x0000000000e37308 */ /* 0x0009620000000800 */
[----:B--2---:R-:W-:Y:S01]  /*138a0*/  FFMA.FTZ R6, R146, UR4, -R145 ;  /* 0x0000000492067c23 */ /* 0x004fe20008010891 */
[----:B------:R-:W-:Y:S01]  /*138b0*/  IMAD.U32 R146, RZ, RZ, UR12 ;  /* 0x0000000cff927e24 */ /* 0x000fe2000f8e00ff */
[----:B------:R-:W-:Y:S02]  /*138c0*/  LOP3.LUT R10, R142, 0xff, RZ, 0xc0, !PT ;  /* 0x000000ff8e0a7812 */ /* 0x000fe400078ec0ff */
[----:B------:R-:W-:Y:S02]  /*138d0*/  PRMT R141, R140, 0x7632, R141 ;  /* 0x000076328c8d7816 */ /* 0x000fe4000000008d */
[----:B------:R-:W-:Y:S03]  /*138e0*/  PRMT R146, R146, R11, UR12 ;  /* 0x0000000c92927e16 */ /* 0x000fe6000800000b */
[----:B------:R2:W2:Y:S01]  /*138f0*/  MUFU.EX2 R238, R6 ;  /* 0x0000000600ee7308 */ /* 0x0004a20000000800 */
[----:B-1----:R-:W-:Y:S02]  /*13900*/  LOP3.LUT R4, R5, 0xff, RZ, 0xc0, !PT ;  /* 0x000000ff05047812 */ /* 0x002fe400078ec0ff */
[----:B------:R-:W-:Y:S02]  /*13910*/  PRMT R8, R10, 0x5410, R8 ;  /* 0x000054100a087816 */ /* 0x000fe40000000008 */
[----:B------:R-:W-:Y:S03]  /*13920*/  PRMT R9, R4, 0x5410, R9 ;  /* 0x0000541004097816 */ /* 0x000fe60000000009 */
[--C-:B------:R-:W-:Y:S02]  /*13930*/  HSET2.LE.AND R138, R8, R146.reuse, PT ;  /* 0x00000092088a7233 */ /* 0x100fe40003803000 */
[----:B----4-:R-:W-:Y:S02]  /*13940*/  LOP3.LUT R0, R143, UR22, R148, 0x96, !PT ;  /* 0x000000168f007c12 */ /* 0x010fe4000f8e9694 */
[----:B-----5:R-:W-:Y:S02]  /*13950*/  F2FP.F16.F32.PACK_AB R166, R231, R227 ;  /* 0x000000e3e7a6723e */ /* 0x020fe400000000ff */
[C---:B------:R-:W-:Y:S02]  /*13960*/  LOP3.LUT R2, R0.reuse, 0xffff, RZ, 0xc0, !PT ;  /* 0x0000ffff00027812 */ /* 0x040fe400078ec0ff */
[----:B------:R-:W-:Y:S02]  /*13970*/  LOP3.LUT R7, R0, 0xff, RZ, 0xc0, !PT ;  /* 0x000000ff00077812 */ /* 0x000fe400078ec0ff */
[----:B------:R-:W-:Y:S02]  /*13980*/  SHF.R.U32.HI R5, RZ, 0x8, R2 ;  /* 0x00000008ff057819 */ /* 0x000fe40000011602 */
[--C-:B------:R-:W-:Y:S02]  /*13990*/  SHF.R.U32.HI R2, RZ, 0x10, R0.reuse ;  /* 0x00000010ff027819 */ /* 0x100fe40000011600 */
[----:B------:R-:W-:Y:S02]  /*139a0*/  PRMT R7, R7, 0x5410, R5 ;  /* 0x0000541007077816 */ /* 0x000fe40000000005 */
[----:B------:R-:W-:Y:S02]  /*139b0*/  SHF.R.U32.HI R5, RZ, 0x18, R0 ;  /* 0x00000018ff057819 */ /* 0x000fe40000011600 */
[----:B------:R-:W-:Y:S02]  /*139c0*/  LOP3.LUT R4, R2, 0xff, RZ, 0xc0, !PT ;  /* 0x000000ff02047812 */ /* 0x000fe400078ec0ff */
[----:B------:R-:W-:Y:S02]  /*139d0*/  FSEL R2, R100, RZ, P1 ;  /* 0x000000ff64027208 */ /* 0x000fe40000800000 */
[----:B------:R-:W-:Y:S02]  /*139e0*/  FSEL R0, R3, RZ, P0 ;  /* 0x000000ff03007208 */ /* 0x000fe40000000000 */
[----:B--2---:R-:W-:Y:S01]  /*139f0*/  F2FP.F16.F32.PACK_AB R6, R228, R218 ;  /* 0x000000dae406723e */ /* 0x004fe200000000ff */
[----:B------:R-:W-:Y:S01]  /*13a00*/  FADD.FTZ R2, -R2, R101 ;  /* 0x0000006502027221 */ /* 0x000fe20000010100 */
[----:B------:R-:W-:Y:S01]  /*13a10*/  PRMT R4, R4, 0x5410, R5 ;  /* 0x0000541004047816 */ /* 0x000fe20000000005 */
[--C-:B------:R-:W-:Y:S01]  /*13a20*/  FADD.FTZ R0, -R0, R102.reuse ;  /* 0x0000006600007221 */ /* 0x100fe20000010100 */
[----:B------:R-:W-:Y:S01]  /*13a30*/  PRMT R102, R6, 0x7610, R102 ;  /* 0x0000761006667816 */ /* 0x000fe20000000066 */
[----:B------:R-:W-:Y:S01]  /*13a40*/  FMUL.FTZ R2, R2, UR4 ;  /* 0x0000000402027c20 */ /* 0x000fe20008410000 */
[----:B------:R-:W-:Y:S01]  /*13a50*/  PRMT R103, R6, 0x7632, R103 ;  /* 0x0000763206677816 */ /* 0x000fe20000000067 */
[----:B------:R-:W-:Y:S01]  /*13a60*/  FMUL.FTZ R0, R0, UR4 ;  /* 0x0000000400007c20 */ /* 0x000fe20008410000 */
[--C-:B------:R-:W-:Y:S02]  /*13a70*/  HSET2.LE.AND R136, R7, R146.reuse, PT ;  /* 0x0000009207887233 */ /* 0x100fe40003803000 */
[--C-:B------:R-:W-:Y:S01]  /*13a80*/  HSET2.LE.AND R137, R4, R146.reuse, PT ;  /* 0x0000009204897233 */ /* 0x100fe20003803000 */
[----:B------:R-:W1:Y:S01]  /*13a90*/  MUFU.EX2 R2, R2 ;  /* 0x0000000200027308 */ /* 0x000e620000000800 */
[----:B------:R-:W-:Y:S02]  /*13aa0*/  PRMT R4, R102, 0x5410, R103 ;  /* 0x0000541066047816 */ /* 0x000fe40000000067 */
[----:B------:R-:W-:Y:S02]  /*13ab0*/  PRMT R165, R166, 0x7632, R165 ;  /* 0x00007632a6a57816 */ /* 0x000fe400000000a5 */
[----:B------:R-:W-:Y:S02]  /*13ac0*/  LOP3.LUT R136, R136, R4, RZ, 0xc0, !PT ;  /* 0x0000000488887212 */ /* 0x000fe400078ec0ff */
[----:B------:R-:W-:Y:S03]  /*13ad0*/  PRMT R4, R140, 0x5410, R141 ;  /* 0x000054108c047816 */ /* 0x000fe6000000008d */
[----:B------:R-:W2:Y:S01]  /*13ae0*/  MUFU.EX2 R0, R0 ;  /* 0x0000000000007308 */ /* 0x000ea20000000800 */
[----:B------:R-:W-:Y:S02]  /*13af0*/  F2FP.F16.F32.PACK_AB R164, R238, R226 ;  /* 0x000000e2eea4723e */ /* 0x000fe400000000ff */
[----:B------:R-:W-:Y:S02]  /*13b00*/  LOP3.LUT R137, R137, R4, RZ, 0xc0, !PT ;  /* 0x0000000489897212 */ /* 0x000fe400078ec0ff */
[----:B------:R-:W-:Y:S02]  /*13b10*/  PRMT R4, R166, 0x5410, R165 ;  /* 0x00005410a6047816 */ /* 0x000fe400000000a5 */
[----:B------:R-:W-:Y:S02]  /*13b20*/  PRMT R163, R164, 0x7632, R163 ;  /* 0x00007632a4a37816 */ /* 0x000fe400000000a3 */
[--C-:B------:R-:W-:Y:S01]  /*13b30*/  HSET2.LE.AND R139, R9, R146.reuse, PT ;  /* 0x00000092098b7233 */ /* 0x100fe20003803000 */
[----:B-1----:R-:W-:Y:S01]  /*13b40*/  FMUL.FTZ R5, R2, R109 ;  /* 0x0000006d02057220 */ /* 0x002fe20000410000 */
[----:B------:R-:W-:Y:S01]  /*13b50*/  LOP3.LUT R138, R138, R4, RZ, 0xc0, !PT ;  /* 0x000000048a8a7212 */ /* 0x000fe200078ec0ff */
[----:B------:R-:W-:Y:S01]  /*13b60*/  FMUL.FTZ R8, R2, R104 ;  /* 0x0000006802087220 */ /* 0x000fe20000410000 */
        /* <DEDUP_REMOVED lines=9> */
[----:B------:R-:W-:Y:S01]  /*13c00*/  LDSM.16.MT88.4 R108, [R177+0xe000] ;  /* 0x00e00000b16c783b */ /* 0x000fe20000004200 */
[C---:B------:R-:W-:Y:S01]  /*13c10*/  FMUL.FTZ R11, R0.reuse, R107 ;  /* 0x0000006b000b7220 */ /* 0x040fe20000410000 */
[C---:B------:R-:W-:Y:S01]  /*13c20*/  FMUL.FTZ R18, R0.reuse, R114 ;  /* 0x0000007200127220 */ /* 0x040fe20000410000 */
[----:B------:R-:W-:Y:S01]  /*13c30*/  FMUL.FTZ R19, R0, R115 ;  /* 0x0000007300137220 */ /* 0x000fe20000410000 */
[C---:B------:R-:W-:Y:S01]  /*13c40*/  FMUL.FTZ R33, R2.reuse, R129 ;  /* 0x0000008102217220 */ /* 0x040fe20000410000 */
[C---:B------:R-:W-:Y:S03]  /*13c50*/  HMMA.16816.F32 R4, R136.reuse, R12, R4 ;  /* 0x0000000c8804723c */ /* 0x040fe60000001804 */
[----:B------:R-:W1:Y:S02]  /*13c60*/  LDSM.16.MT88.4 R104, [R179+0xc000] ;  /* 0x00c00000b368783b */ /* 0x000e640000004200 */
[C---:B------:R-:W-:Y:S01]  /*13c70*/  FMUL.FTZ R24, R2.reuse, R120 ;  /* 0x0000007802187220 */ /* 0x040fe20000410000 */
[C---:B------:R-:W-:Y:S05]  /*13c80*/  HMMA.16816.F32 R8, R136.reuse, R14, R8 ;  /* 0x0000000e8808723c */ /* 0x040fea0000001808 */
[----:B------:R-:W2:Y:S01]  /*13c90*/  LDSM.16.MT88.4 R112, [R178+0xe000] ;  /* 0x00e00000b270783b */ /* 0x000ea20000004200 */
[----:B------:R-:W-:Y:S01]  /*13ca0*/  FMUL.FTZ R12, R2, R116 ;  /* 0x00000074020c7220 */ /* 0x000fe20000410000 */
[----:B------:R-:W-:Y:S01]  /*13cb0*/  FMUL.FTZ R15, R0, R119 ;  /* 0x00000077000f7220 */ /* 0x000fe20000410000 */
[----:B------:R-:W-:Y:S03]  /*13cc0*/  FMUL.FTZ R13, R2, R117 ;  /* 0x00000075020d7220 */ /* 0x000fe60000410000 */
[----:B------:R-:W-:Y:S01]  /*13cd0*/  FMUL.FTZ R14, R0, R118 ;  /* 0x00000076000e7220 */ /* 0x000fe20000410000 */
[----:B------:R-:W-:Y:S01]  /*13ce0*/  FMUL.FTZ R25, R2, R121 ;  /* 0x0000007902197220 */ /* 0x000fe20000410000 */
[----:B------:R4:W5:Y:S01]  /*13cf0*/  LDL.S16 R129, [R1+0x1c] ;  /* 0x00001c0001817983 */ /* 0x0009620000100600 */
[C---:B------:R-:W-:Y:S01]  /*13d00*/  FMUL.FTZ R26, R0.reuse, R122 ;  /* 0x0000007a001a7220 */ /* 0x040fe20000410000 */
[----:B------:R-:W-:Y:S01]  /*13d10*/  FMUL.FTZ R27, R0, R123 ;  /* 0x0000007b001b7220 */ /* 0x000fe20000410000 */
[----:B------:R-:W-:Y:S01]  /*13d20*/  FMUL.FTZ R32, R2, R128 ;  /* 0x0000008002207220 */ /* 0x000fe20000410000 */
[C---:B------:R-:W-:Y:S01]  /*13d30*/  FMUL.FTZ R34, R0.reuse, R130 ;  /* 0x0000008200227220 */ /* 0x040fe20000410000 */
[C---:B------:R-:W-:Y:S03]  /*13d40*/  HMMA.16816.F32 R12, R136.reuse, R20, R12 ;  /* 0x00000014880c723c */ /* 0x040fe6000000180c */
[----:B------:R-:W-:Y:S01]  /*13d50*/  FMUL.FTZ R35, R0, R131 ;  /* 0x0000008300237220 */ /* 0x000fe20000410000 */
[C---:B------:R-:W-:Y:S01]  /*13d60*/  FMUL.FTZ R36, R2.reuse, R36 ;  /* 0x0000002402247220 */ /* 0x040fe20000410000 */
[C---:B------:R-:W-:Y:S01]  /*13d70*/  FMUL.FTZ R37, R2.reuse, R37 ;  /* 0x0000002502257220 */ /* 0x040fe20000410000 */
[C---:B------:R-:W-:Y:S05]  /*13d80*/  HMMA.16816.F32 R16, R136.reuse, R22, R16 ;  /* 0x000000168810723c */ /* 0x040fea0000001810 */
[C---:B------:R-:W-:Y:S01]  /*13d90*/  FMUL.FTZ R20, R2.reuse, R124 ;  /* 0x0000007c02147220 */ /* 0x040fe20000410000 */
[----:B------:R-:W-:Y:S01]  /*13da0*/  FMUL.FTZ R21, R2, R125 ;  /* 0x0000007d02157220 */ /* 0x000fe20000410000 */
[C---:B------:R-:W-:Y:S01]  /*13db0*/  FMUL.FTZ R22, R0.reuse, R126 ;  /* 0x0000007e00167220 */ /* 0x040fe20000410000 */
[C---:B------:R-:W-:Y:S03]  /*13dc0*/  FMUL.FTZ R23, R0.reuse, R127 ;  /* 0x0000007f00177220 */ /* 0x040fe60000410000 */
[C---:B------:R-:W-:Y:S01]  /*13dd0*/  FMUL.FTZ R38, R0.reuse, R38 ;  /* 0x0000002600267220 */ /* 0x040fe20000410000 */
[----:B------:R-:W-:Y:S01]  /*13de0*/  FMUL.FTZ R39, R0, R39 ;  /* 0x0000002700277220 */ /* 0x000fe20000410000 */
[C---:B------:R-:W-:Y:S01]  /*13df0*/  FMUL.FTZ R40, R2.reuse, R40 ;  /* 0x0000002802287220 */ /* 0x040fe20000410000 */
[----:B------:R-:W-:Y:S01]  /*13e00*/  FMUL.FTZ R41, R2, R41 ;  /* 0x0000002902297220 */ /* 0x000fe20000410000 */
[C---:B------:R-:W-:Y:S03]  /*13e10*/  HMMA.16816.F32 R20, R136.reuse, R28, R20 ;  /* 0x0000001c8814723c */ /* 0x040fe60000001814 */
[C---:B------:R-:W-:Y:S01]  /*13e20*/  FMUL.FTZ R42, R0.reuse, R42 ;  /* 0x0000002a002a7220 */ /* 0x040fe20000410000 */
[----:B------:R-:W-:Y:S01]  /*13e30*/  FMUL.FTZ R43, R0, R43 ;  /* 0x0000002b002b7220 */ /* 0x000fe20000410000 */
[C---:B------:R-:W-:Y:S01]  /*13e40*/  FMUL.FTZ R44, R2.reuse, R44 ;  /* 0x0000002c022c7220 */ /* 0x040fe20000410000 */
[C---:B------:R-:W-:Y:S05]  /*13e50*/  HMMA.16816.F32 R24, R136.reuse, R30, R24 ;  /* 0x0000001e8818723c */ /* 0x040fea0000001818 */
[C---:B------:R-:W-:Y:S01]  /*13e60*/  FMUL.FTZ R28, R2.reuse, R132 ;  /* 0x00000084021c7220 */ /* 0x040fe20000410000 */
[----:B------:R-:W-:Y:S01]  /*13e70*/  FMUL.FTZ R29, R2, R133 ;  /* 0x00000085021d7220 */ /* 0x000fe20000410000 */
[----:B------:R4:W4:Y:S01]  /*13e80*/  LDL.S16 R132, [R1+0x38] ;  /* 0x0000380001847983 */ /* 0x0009220000100600 */
[C---:B------:R-:W-:Y:S03]  /*13e90*/  FMUL.FTZ R30, R0.reuse, R134 ;  /* 0x00000086001e7220 */ /* 0x040fe60000410000 */
[----:B------:R-:W-:Y:S01]  /*13ea0*/  FMUL.FTZ R31, R0, R135 ;  /* 0x00000087001f7220 */ /* 0x000fe20000410000 */
[----:B------:R-:W-:Y:S01]  /*13eb0*/  FMUL.FTZ R45, R2, R45 ;  /* 0x0000002d022d7220 */ /* 0x000fe20000410000 */
[C---:B------:R-:W-:Y:S01]  /*13ec0*/  FMUL.FTZ R46, R0.reuse, R46 ;  /* 0x0000002e002e7220 */ /* 0x040fe20000410000 */
[----:B------:R-:W-:Y:S01]  /*13ed0*/  FMUL.FTZ R47, R0, R47 ;  /* 0x0000002f002f7220 */ /* 0x000fe20000410000 */
[----:B------:R-:W-:Y:S01]  /*13ee0*/  LOP3.LUT R101, R237, UR36, RZ, 0x3c, !PT ;  /* 0x00000024ed657c12 */ /* 0x000fe2000f8e3cff */
[C---:B------:R-:W-:Y:S01]  /*13ef0*/  FMUL.FTZ R48, R2.reuse, R48 ;  /* 0x0000003002307220 */ /* 0x040fe20000410000 */
[----:B------:R-:W-:Y:S01]  /*13f00*/  FMUL.FTZ R49, R2, R49 ;  /* 0x0000003102317220 */ /* 0x000fe20000410000 */
[C---:B-1----:R-:W-:Y:S03]  /*13f10*/  HMMA.16816.F32 R28, R136.reuse, R104, R28 ;  /* 0x00000068881c723c */ /* 0x042fe6000000181c */
[C---:B------:R-:W-:Y:S01]  /*13f20*/  FMUL.FTZ R50, R0.reuse, R50 ;  /* 0x0000003200327220 */ /* 0x040fe20000410000 */
[----:B------:R-:W-:Y:S01]  /*13f30*/  FMUL.FTZ R51, R0, R51 ;  /* 0x0000003300337220 */ /* 0x000fe20000410000 */
[----:B------:R-:W-:Y:S01]  /*13f40*/  IMAD.WIDE.U32 R116, R101, -0x326172a9, RZ ;  /* 0xcd9e8d5765747825 */ /* 0x000fe200078e00ff */
[C---:B------:R-:W-:Y:S01]  /*13f50*/  HMMA.16816.F32 R32, R136.reuse, R106, R32 ;  /* 0x0000006a8820723c */ /* 0x040fe20000001820 */
[----:B------:R-:W1:Y:S04]  /*13f60*/  LDSM.16.MT88.4 R104, [R180+0xe000] ;  /* 0x00e00000b468783b */ /* 0x000e680000004200 */
[C---:B------:R-:W-:Y:S01]  /*13f70*/  FMUL.FTZ R52, R2.reuse, R52 ;  /* 0x0000003402347220 */ /* 0x040fe20000410000 */
[C---:B------:R-:W-:Y:S05]  /*13f80*/  HMMA.16816.F32 R36, R136.reuse, R108, R36 ;  /* 0x0000006c8824723c */ /* 0x040fea0000001824 */
[----:B------:R-:W-:Y:S01]  /*13f90*/  FMUL.FTZ R53, R2, R53 ;  /* 0x0000003502357220 */ /* 0x000fe20000410000 */
[C---:B------:R-:W-:Y:S01]  /*13fa0*/  HMMA.16816.F32 R40, R136.reuse, R110, R40 ;  /* 0x0000006e8828723c */ /* 0x040fe20000001828 */
[----:B------:R-:W1:Y:S04]  /*13fb0*/  LDSM.16.MT88.4 R108, [R179+0xe000] ;  /* 0x00e00000b36c783b */ /* 0x000e680000004200 */
[C---:B------:R-:W-:Y:S01]  /*13fc0*/  FMUL.FTZ R54, R0.reuse, R54 ;  /* 0x0000003600367220 */ /* 0x040fe20000410000 */
[C---:B--2---:R-:W-:Y:S05]  /*13fd0*/  HMMA.16816.F32 R44, R136.reuse, R112, R44 ;  /* 0x00000070882c723c */ /* 0x044fea000000182c */
[----:B------:R-:W-:Y:S01]  /*13fe0*/  FMUL.FTZ R55, R0, R55 ;  /* 0x0000003700377220 */ /* 0x000fe20000410000 */
[C---:B------:R-:W-:Y:S05]  /*13ff0*/  HMMA.16816.F32 R48, R136.reuse, R114, R48 ;  /* 0x000000728830723c */ /* 0x040fea0000001830 */
[----:B------:R-:W-:Y:S01]  /*14000*/  LOP3.LUT R112, R117, UR32, R170, 0x96, !PT ;  /* 0x0000002075707c12 */ /* 0x000fe2000f8e96aa */
[C---:B------:R-:W-:Y:S01]  /*14010*/  FMUL.FTZ R56, R2.reuse, R56 ;  /* 0x0000003802387220 */ /* 0x040fe20000410000 */
[----:B------:R-:W-:Y:S01]  /*14020*/  LOP3.LUT R116, R155, UR24, R116, 0x96, !PT ;  /* 0x000000189b747c12 */ /* 0x000fe2000f8e9674 */
[----:B------:R-:W-:Y:S03]  /*14030*/  FMUL.FTZ R57, R2, R57 ;  /* 0x0000003902397220 */ /* 0x000fe60000410000 */
[C---:B------:R-:W-:Y:S01]  /*14040*/  FMUL.FTZ R58, R0.reuse, R58 ;  /* 0x0000003a003a7220 */ /* 0x040fe20000410000 */
[----:B------:R-:W-:Y:S01]  /*14050*/  FMUL.FTZ R59, R0, R59 ;  /* 0x0000003b003b7220 */ /* 0x000fe20000410000 */
[----:B------:R-:W-:Y:S04]  /*14060*/  IMAD.WIDE.U32 R112, R112, -0x2daee0ad, RZ ;  /* 0xd2511f5370707825 */ /* 0x000fe800078e00ff */
[C---:B------:R-:W-:Y:S01]  /*14070*/  FMUL.FTZ R60, R2.reuse, R60 ;  /* 0x0000003c023c7220 */ /* 0x040fe20000410000 */
[----:B------:R-:W-:Y:S01]  /*14080*/  FMUL.FTZ R61, R2, R61 ;  /* 0x0000003d023d7220 */ /* 0x000fe20000410000 */
[C---:B-1----:R-:W-:Y:S03]  /*14090*/  HMMA.16816.F32 R52, R136.reuse, R104, R52 ;  /* 0x000000688834723c */ /* 0x042fe60000001834 */
[----:B------:R-:W-:Y:S01]  /*140a0*/  IMAD.WIDE.U32 R116, R116, -0x2daee0ad, RZ ;  /* 0xd2511f5374747825 */ /* 0x000fe200078e00ff */
[----:B------:R-:W-:Y:S01]  /*140b0*/  LOP3.LUT R101, R113, UR18, R234, 0x96, !PT ;  /* 0x0000001271657c12 */ /* 0x000fe2000f8e96ea */
[----:B------:R-:W-:Y:S02]  /*140c0*/  UIADD3 UR18, UR30, 0x1715609d, URZ ;  /* 0x1715609d1e127890 */ /* 0x000fe4000fffe03f */
[C---:B------:R-:W-:Y:S01]  /*140d0*/  FMUL.FTZ R62, R0.reuse, R62 ;  /* 0x0000003e003e7220 */ /* 0x040fe20000410000 */
[----:B------:R-:W-:Y:S03]  /*140e0*/  FMUL.FTZ R63, R0, R63 ;  /* 0x0000003f003f7220 */ /* 0x000fe60000410000 */
[----:B------:R-:W-:Y:S01]  /*140f0*/  LOP3.LUT R117, R117, UR29, R112, 0x96, !PT ;  /* 0x0000001d75757c12 */ /* 0x000fe2000f8e9670 */
[C---:B------:R-:W-:Y:S01]  /*14100*/  HMMA.16816.F32 R56, R136.reuse, R106, R56 ;  /* 0x0000006a8838723c */ /* 0x040fe20000001838 */
[----:B------:R-:W1:Y:S02]  /*14110*/  LDSM.16.MT88.4 R112, [R177+0x10000] ;  /* 0x01000000b170783b */ /* 0x000e640000004200 */
[----:B------:R-:W-:Y:S04]  /*14120*/  IMAD.WIDE.U32 R104, R101, -0x326172a9, RZ ;  /* 0xcd9e8d5765687825 */ /* 0x000fe800078e00ff */
[C---:B------:R-:W-:Y:S01]  /*14130*/  FMUL.FTZ R64, R2.reuse, R64 ;  /* 0x0000004002407220 */ /* 0x040fe20000410000 */
[----:B------:R-:W-:Y:S03]  /*14140*/  FMUL.FTZ R65, R2, R65 ;  /* 0x0000004102417220 */ /* 0x000fe60000410000 */
[C---:B------:R-:W-:Y:S01]  /*14150*/  FMUL.FTZ R66, R0.reuse, R66 ;  /* 0x0000004200427220 */ /* 0x040fe20000410000 */
[----:B------:R-:W-:Y:S01]  /*14160*/  FMUL.FTZ R67, R0, R67 ;  /* 0x0000004300437220 */ /* 0x000fe20000410000 */
[C---:B------:R-:W-:Y:S03]  /*14170*/  HMMA.16816.F32 R60, R136.reuse, R108, R60 ;  /* 0x0000006c883c723c */ /* 0x040fe6000000183c */
[----:B------:R-:W-:Y:S01]  /*14180*/  IMAD.WIDE.U32 R124, R117, -0x326172a9, RZ ;  /* 0xcd9e8d57757c7825 */ /* 0x000fe200078e00ff */
[----:B------:R-:W-:Y:S02]  /*14190*/  LOP3.LUT R105, R105, UR33, R154, 0x96, !PT ;  /* 0x0000002169697c12 */ /* 0x000fe4000f8e969a */
[C---:B------:R-:W-:Y:S05]  /*141a0*/  HMMA.16816.F32 R64, R136.reuse, R110, R64 ;  /* 0x0000006e8840723c */ /* 0x040fea0000001840 */
[----:B------:R-:W-:Y:S01]  /*141b0*/  LOP3.LUT R101, R125, UR28, R104, 0x96, !PT ;  /* 0x0000001c7d657c12 */ /* 0x000fe2000f8e9668 */
[----:B------:R-:W-:Y:S01]  /*141c0*/  IMAD.MOV.U32 R170, RZ, RZ, R220 ;  /* 0x000000ffffaa7224 */ /* 0x000fe200078e00dc */
[----:B------:R-:W-:Y:S01]  /*141d0*/  LOP3.LUT R109, R142, 0xff, RZ, 0xc0, !PT ;  /* 0x000000ff8e6d7812 */ /* 0x000fe200078ec0ff */
[----:B------:R2:W2:Y:S03]  /*141e0*/  LDL.S16 R220, [R1+0x40] ;  /* 0x0000400001dc7983 */ /* 0x0004a60000100600 */
[----:B------:R-:W-:Y:S01]  /*141f0*/  IMAD.WIDE.U32 R134, R101, -0x2daee0ad, RZ ;  /* 0xd2511f5365867825 */ /* 0x000fe200078e00ff */
[----:B------:R-:W-:Y:S02]  /*14200*/  LOP3.LUT R101, R143, UR22, R148, 0x96, !PT ;  /* 0x000000168f657c12 */ /* 0x000fe4000f8e9694 */
[----:B------:R-:W-:Y:S01]  /*14210*/  ISETP.LE.U32.AND P4, PT, R109, UR12, PT ;  /* 0x0000000c6d007c0c */ /* 0x000fe2000bf83070 */
[----:B------:R-:W-:Y:S01]  /*14220*/  IMAD.WIDE.U32 R104, R105, -0x2daee0ad, RZ ;  /* 0xd2511f5369687825 */ /* 0x000fe200078e00ff */
[C---:B------:R-:W-:Y:S02]  /*14230*/  LOP3.LUT R110, R101.reuse, 0xff, RZ, 0xc0, !PT ;  /* 0x000000ff656e7812 */ /* 0x040fe400078ec0ff */
[--C-:B------:R-:W-:Y:S01]  /*14240*/  SHF.R.U32.HI R109, RZ, 0x18, R101.reuse ;  /* 0x00000018ff6d7819 */ /* 0x100fe20000011665 */
[----:B------:R-:W-:Y:S01]  /*14250*/  FMUL.FTZ R68, R2, R68 ;  /* 0x0000004402447220 */ /* 0x000fe20000410000 */
[----:B------:R-:W-:Y:S01]  /*14260*/  ISETP.LE.U32.AND P6, PT, R110, UR12, PT ;  /* 0x0000000c6e007c0c */ /* 0x000fe2000bfc3070 */
[----:B------:R-:W-:Y:S01]  /*14270*/  FMUL.FTZ R69, R2, R69 ;  /* 0x0000004502457220 */ /* 0x000fe20000410000 */
[----:B------:R-:W-:Y:S01]  /*14280*/  LOP3.LUT R110, R101, 0xffff, RZ, 0xc0, !PT ;  /* 0x0000ffff656e7812 */ /* 0x000fe200078ec0ff */
[C---:B------:R-:W-:Y:S01]  /*14290*/  FMUL.FTZ R70, R0.reuse, R70 ;  /* 0x0000004600467220 */ /* 0x040fe20000410000 */
[----:B------:R-:W-:Y:S01]  /*142a0*/  SHF.R.U32.HI R101, RZ, 0x10, R101 ;  /* 0x00000010ff657819 */ /* 0x000fe20000011665 */
[----:B------:R-:W-:Y:S01]  /*142b0*/  FMUL.FTZ R71, R0, R71 ;  /* 0x0000004700477220 */ /* 0x000fe20000410000 */
[--C-:B------:R-:W-:Y:S01]  /*142c0*/  SHF.R.U32.HI R111, RZ, 0x10, R142.reuse ;  /* 0x00000010ff6f7819 */ /* 0x100fe2000001168e */
[C---:B------:R-:W-:Y:S01]  /*142d0*/  FMUL.FTZ R72, R2.reuse, R72 ;  /* 0x0000004802487220 */ /* 0x040fe20000410000 */
[----:B------:R-:W-:Y:S01]  /*142e0*/  SHF.R.U32.HI R108, RZ, 0x18, R142 ;  /* 0x00000018ff6c7819 */ /* 0x000fe2000001168e */
[----:B------:R-:W-:Y:S01]  /*142f0*/  FMUL.FTZ R73, R2, R73 ;  /* 0x0000004902497220 */ /* 0x000fe20000410000 */
[----:B------:R-:W-:Y:S01]  /*14300*/  LOP3.LUT R101, R101, 0xff, RZ, 0xc0, !PT ;  /* 0x000000ff65657812 */ /* 0x000fe200078ec0ff */
[----:B------:R-:W-:Y:S01]  /*14310*/  FMUL.FTZ R74, R0, R74 ;  /* 0x0000004a004a7220 */ /* 0x000fe20000410000 */
[----:B------:R-:W-:Y:S01]  /*14320*/  LOP3.LUT R142, R142, 0xffff, RZ, 0xc0, !PT ;  /* 0x0000ffff8e8e7812 */ /* 0x000fe200078ec0ff */
[----:B------:R-:W-:Y:S01]  /*14330*/  @!P6 HADD2 R245, -R102.H0_H0, -RZ.H0_H0 ;  /* 0xa00000ff66f5e230 */ /* 0x000fe20000000900 */
[----:B------:R-:W-:Y:S01]  /*14340*/  LOP3.LUT R125, R135, UR21, R104, 0x96, !PT ;  /* 0x00000015877d7c12 */ /* 0x000fe2000f8e9668 */
[C---:B-1----:R-:W-:Y:S01]  /*14350*/  HMMA.16816.F32 R68, R136.reuse, R112, R68 ;  /* 0x000000708844723c */ /* 0x042fe20000001844 */
[----:B------:R1:W4:Y:S01]  /*14360*/  LDL.S16 R135, [R1+0x3c] ;  /* 0x00003c0001877983 */ /* 0x0003220000100600 */
[----:B------:R-:W-:Y:S01]  /*14370*/  UIADD3 UR21, UR31, 0x646e171e, URZ ;  /* 0x646e171e1f157890 */ /* 0x000fe2000fffe03f */
[----:B------:R-:W-:Y:S01]  /*14380*/  @!P6 PRMT R102, R245, 0x5410, RZ ;  /* 0x00005410f566e816 */ /* 0x000fe200000000ff */
[----:B------:R-:W-:Y:S01]  /*14390*/  FMUL.FTZ R75, R0, R75 ;  /* 0x0000004b004b7220 */ /* 0x000fe20000410000 */
[----:B------:R-:W-:Y:S01]  /*143a0*/  ISETP.LE.U32.AND P6, PT, R101, UR12, PT ;  /* 0x0000000c65007c0c */ /* 0x000fe2000bfc3070 */
[----:B------:R-:W-:Y:S01]  /*143b0*/  FMUL.FTZ R76, R2, R76 ;  /* 0x0000004c024c7220 */ /* 0x000fe20000410000 */
[----:B------:R-:W-:Y:S01]  /*143c0*/  SHF.R.U32.HI R101, RZ, 0x8, R142 ;  /* 0x00000008ff657819 */ /* 0x000fe2000001168e */
[----:B------:R-:W-:Y:S01]  /*143d0*/  STG.E.U16 desc[UR26][R170.64], R102 ;  /* 0x00000066aa007986 */ /* 0x000fe2000c10151a */
[----:B------:R-:W-:Y:S02]  /*143e0*/  ISETP.LE.U32.AND P5, PT, R109, UR12, PT ;  /* 0x0000000c6d007c0c */ /* 0x000fe4000bfa3070 */
[----:B------:R-:W-:Y:S01]  /*143f0*/  LOP3.LUT R122, R105, UR25, R116, 0x96, !PT ;  /* 0x00000019697a7c12 */ /* 0x000fe2000f8e9674 */
[----:B------:R1:W4:Y:S01]  /*14400*/  LDL.S16 R142, [R1+0xc] ;  /* 0x00000c00018e7983 */ /* 0x0003220000100600 */
[C---:B------:R-:W-:Y:S03]  /*14410*/  HMMA.16816.F32 R72, R136.reuse, R114, R72 ;  /* 0x000000728848723c */ /* 0x040fe60000001848 */
[----:B------:R-:W1:Y:S01]  /*14420*/  LDSM.16.MT88.4 R104, [R178+0x10000] ;  /* 0x01000000b268783b */ /* 0x000e620000004200 */
[----:B------:R-:W-:Y:S04]  /*14430*/  IMAD.WIDE.U32 R122, R122, -0x326172a9, RZ ;  /* 0xcd9e8d577a7a7825 */ /* 0x000fe800078e00ff */
[----:B------:R-:W-:Y:S01]  /*14440*/  FMUL.FTZ R77, R2, R77 ;  /* 0x0000004d024d7220 */ /* 0x000fe20000410000 */
[----:B------:R-:W-:Y:S02]  /*14450*/  ISETP.LE.U32.AND P1, PT, R108, UR12, PT ;  /* 0x0000000c6c007c0c */ /* 0x000fe4000bf23070 */
[C---:B------:R-:W-:Y:S01]  /*14460*/  FMUL.FTZ R78, R0.reuse, R78 ;  /* 0x0000004e004e7220 */ /* 0x040fe20000410000 */
[----:B------:R-:W-:Y:S01]  /*14470*/  FMUL.FTZ R79, R0, R79 ;  /* 0x0000004f004f7220 */ /* 0x000fe20000410000 */
[----:B------:R-:W-:Y:S01]  /*14480*/  LOP3.LUT R168, R123, UR18, R124, 0x96, !PT ;  /* 0x000000127ba87c12 */ /* 0x000fe2000f8e967c */
[C---:B------:R-:W-:Y:S01]  /*14490*/  FMUL.FTZ R80, R2.reuse, R80 ;  /* 0x0000005002507220 */ /* 0x040fe20000410000 */
[----:B------:R-:W-:Y:S01]  /*144a0*/  SHF.R.U32.HI R112, RZ, 0x8, R110 ;  /* 0x00000008ff707819 */ /* 0x000fe2000001166e */
[----:B------:R-:W-:Y:S01]  /*144b0*/  FMUL.FTZ R81, R2, R81 ;  /* 0x0000005102517220 */ /* 0x000fe20000410000 */
[----:B------:R-:W-:Y:S01]  /*144c0*/  IADD3 R172, P0, R170, UR20, RZ ;  /* 0x00000014aaac7c10 */ /* 0x000fe2000ff1e0ff */
[----:B------:R-:W-:Y:S01]  /*144d0*/  FMUL.FTZ R82, R0, R82 ;  /* 0x0000005200527220 */ /* 0x000fe20000410000 */
[----:B------:R-:W-:Y:S01]  /*144e0*/  LOP3.LUT R113, R112, 0xffff, RZ, 0xc0, !PT ;  /* 0x0000ffff70717812 */ /* 0x000fe200078ec0ff */
[----:B------:R-:W-:Y:S01]  /*144f0*/  FFMA.FTZ R112, R156, UR4, -R144 ;  /* 0x000000049c707c23 */ /* 0x000fe20008010890 */
[----:B------:R-:W-:Y:S01]  /*14500*/  IADD3.X R173, R171, UR19, RZ, P0, !PT ;  /* 0x00000013abad7c10 */ /* 0x000fe200087fe4ff */
[----:B------:R-:W-:Y:S01]  /*14510*/  FMUL.FTZ R83, R0, R83 ;  /* 0x0000005300537220 */ /* 0x000fe20000410000 */
[----:B------:R-:W-:Y:S01]  /*14520*/  ISETP.LE.U32.AND P0, PT, R113, UR12, PT ;  /* 0x0000000c71007c0c */ /* 0x000fe2000bf03070 */
[----:B------:R3:W-:Y:S01]  /*14530*/  MUFU.EX2 R222, R112 ;  /* 0x0000007000de7308 */ /* 0x0007e20000000800 */
[----:B------:R-:W-:Y:S01]  /*14540*/  LOP3.LUT R108, R111, 0xff, RZ, 0xc0, !PT ;  /* 0x000000ff6f6c7812 */ /* 0x000fe200078ec0ff */
[C---:B------:R-:W-:Y:S01]  /*14550*/  FMUL.FTZ R84, R2.reuse, R84 ;  /* 0x0000005402547220 */ /* 0x040fe20000410000 */
[----:B------:R-:W-:Y:S01]  /*14560*/  FMUL.FTZ R85, R2, R85 ;  /* 0x0000005502557220 */ /* 0x000fe20000410000 */
[----:B------:R-:W-:Y:S01]  /*14570*/  FMUL.FTZ R86, R0, R86 ;  /* 0x0000005600567220 */ /* 0x000fe20000410000 */
[----:B------:R-:W-:Y:S01]  /*14580*/  ISETP.LE.U32.AND P3, PT, R108, UR12, PT ;  /* 0x0000000c6c007c0c */ /* 0x000fe2000bf63070 */
[----:B------:R-:W-:Y:S01]  /*14590*/  FFMA.FTZ R131, R2, R221, R218 ;  /* 0x000000dd02837223 */ /* 0x000fe200000100da */
[----:B------:R-:W1:Y:S01]  /*145a0*/  LDSM.16.MT88.4 R108, [R180+0x10000] ;  /* 0x01000000b46c783b */ /* 0x000e620000004200 */
[----:B------:R-:W-:Y:S01]  /*145b0*/  FMUL.FTZ R87, R0, R87 ;  /* 0x0000005700577220 */ /* 0x000fe20000410000 */
[----:B------:R-:W-:Y:S01]  /*145c0*/  LOP3.LUT R120, R149, UR18, R150, 0x96, !PT ;  /* 0x0000001295787c12 */ /* 0x000fe2000f8e9696 */
[----:B------:R-:W-:Y:S02]  /*145d0*/  @!P6 HADD2 R239, -R140.H0_H0, -RZ.H0_H0 ;  /* 0xa00000ff8cefe230 */ /* 0x000fe40000000900 */
[C---:B------:R-:W-:Y:S01]  /*145e0*/  FMUL.FTZ R88, R2.reuse, R88 ;  /* 0x0000005802587220 */ /* 0x040fe20000410000 */
[----:B------:R-:W-:Y:S02]  /*145f0*/  @!P0 HADD2 R240, -R103.H0_H0, -RZ.H0_H0 ;  /* 0xa00000ff67f08230 */ /* 0x000fe40000000900 */
[----:B------:R-:W-:Y:S01]  /*14600*/  FMUL.FTZ R89, R2, R89 ;  /* 0x0000005902597220 */ /* 0x000fe20000410000 */
[----:B------:R-:W-:Y:S04]  /*14610*/  IMAD.WIDE.U32 R120, R120, -0x2daee0ad, RZ ;  /* 0xd2511f5378787825 */ /* 0x000fe800078e00ff */
[----:B------:R-:W-:Y:S01]  /*14620*/  FMUL.FTZ R90, R0, R90 ;  /* 0x0000005a005a7220 */ /* 0x000fe20000410000 */
[----:B------:R-:W-:Y:S01]  /*14630*/  UMOV UR18, UR9 ;  /* 0x0000000900127c82 */ /* 0x000fe20008000000 */
[----:B------:R-:W-:Y:S01]  /*14640*/  @!P0 PRMT R103, R240, 0x5410, RZ ;  /* 0x00005410f0678816 */ /* 0x000fe200000000ff */
[----:B---3--:R-:W-:Y:S01]  /*14650*/  @!P3 HADD2 R219, -R164.H0_H0, -RZ.H0_H0 ;  /* 0xa00000ffa4dbb230 */ /* 0x008fe20000000900 */
[----:B------:R-:W-:Y:S01]  /*14660*/  LOP3.LUT R112, R120, 0xff, RZ, 0xc0, !PT ;  /* 0x000000ff78707812 */ /* 0x000fe200078ec0ff */
[----:B------:R-:W-:Y:S01]  /*14670*/  FMUL.FTZ R91, R0, R91 ;  /* 0x0000005b005b7220 */ /* 0x000fe20000410000 */
[C---:B-1----:R-:W-:Y:S01]  /*14680*/  HMMA.16816.F32 R76, R136.reuse, R104, R76 ;  /* 0x00000068884c723c */ /* 0x042fe2000000184c */
[----:B------:R-:W-:Y:S02]  /*14690*/  STG.E.U16 desc[UR26][R170.64+0x2], R103 ;  /* 0x00000267aa007986 */ /* 0x000fe4000c10151a */
[----:B------:R-:W-:Y:S01]  /*146a0*/  LOP3.LUT R113, R120, 0xff, RZ, 0xc0, !PT ;  /* 0x000000ff78717812 */ /* 0x000fe200078ec0ff */
[----:B------:R-:W-:Y:S01]  /*146b0*/  FMUL.FTZ R92, R2, R92 ;  /* 0x0000005c025c7220 */ /* 0x000fe20000410000 */
[----:B------:R-:W-:Y:S01]  /*146c0*/  @!P6 PRMT R140, R239, 0x5410, RZ ;  /* 0x00005410ef8ce816 */ /* 0x000fe200000000ff */
[C---:B------:R-:W-:Y:S03]  /*146d0*/  HMMA.16816.F32 R80, R136.reuse, R106, R80 ;  /* 0x0000006a8850723c */ /* 0x040fe60000001850 */
[----:B------:R-:W-:Y:S01]  /*146e0*/  ISETP.LE.U32.AND P6, PT, R113, UR12, PT ;  /* 0x0000000c71007c0c */ /* 0x000fe2000bfc3070 */
[----:B------:R-:W-:Y:S01]  /*146f0*/  STG.E.U16 desc[UR26][R172.64], R140 ;  /* 0x0000008cac007986 */ /* 0x000fe2000c10151a */
[----:B------:R-:W-:Y:S01]  /*14700*/  FFMA.FTZ R104, R157, UR4, -R144 ;  /* 0x000000049d687c23 */ /* 0x000fe20008010890 */
[----:B------:R-:W-:Y:S01]  /*14710*/  FFMA.FTZ R105, R158, UR4, -R145 ;  /* 0x000000049e697c23 */ /* 0x000fe20008010891 */
[----:B------:R-:W-:Y:S01]  /*14720*/  FMUL.FTZ R93, R2, R93 ;  /* 0x0000005d025d7220 */ /* 0x000fe20000410000 */
[C---:B------:R-:W-:Y:S01]  /*14730*/  FMUL.FTZ R94, R0.reuse, R94 ;  /* 0x0000005e005e7220 */ /* 0x040fe20000410000 */
[----:B------:R1:W-:Y:S02]  /*14740*/  MUFU.EX2 R224, R104 ;  /* 0x0000006800e07308 */ /* 0x0003e40000000800 */
[----:B------:R-:W-:Y:S01]  /*14750*/  FMUL.FTZ R95, R0, R95 ;  /* 0x0000005f005f7220 */ /* 0x000fe20000410000 */
[C---:B------:R-:W-:Y:S01]  /*14760*/  FMUL.FTZ R96, R2.reuse, R96 ;  /* 0x0000006002607220 */ /* 0x040fe20000410000 */
[----:B------:R-:W-:Y:S01]  /*14770*/  FMUL.FTZ R97, R2, R97 ;  /* 0x0000006102617220 */ /* 0x000fe20000410000 */
[C---:B------:R-:W-:Y:S01]  /*14780*/  FMUL.FTZ R98, R0.reuse, R98 ;  /* 0x0000006200627220 */ /* 0x040fe20000410000 */
[----:B------:R-:W-:Y:S01]  /*14790*/  FMUL.FTZ R99, R0, R99 ;  /* 0x0000006300637220 */ /* 0x000fe20000410000 */
[----:B------:R-:W-:Y:S03]  /*147a0*/  SHF.R.U32.HI R117, RZ, 0x18, R120 ;  /* 0x00000018ff757819 */ /* 0x000fe60000011678 */
[----:B------:R3:W-:Y:S01]  /*147b0*/  MUFU.EX2 R143, R105 ;  /* 0x00000069008f7308 */ /* 0x0007e20000000800 */
[----:B------:R-:W-:Y:S01]  /*147c0*/  PRMT R133, R219, 0x7610, R133 ;  /* 0x00007610db857816 */ /* 0x000fe20000000085 */
[C---:B------:R-:W-:Y:S03]  /*147d0*/  HMMA.16816.F32 R84, R136.reuse, R108, R84 ;  /* 0x0000006c8854723c */ /* 0x040fe60000001854 */
[----:B------:R-:W-:Y:S01]  /*147e0*/  @!P3 PRMT R164, R133, 0x5410, RZ ;  /* 0x0000541085a4b816 */ /* 0x000fe200000000ff */
[--C-:B------:R-:W-:Y:S01]  /*147f0*/  FFMA.FTZ R133, R210, UR4, -R145.reuse ;  /* 0x00000004d2857c23 */ /* 0x100fe20008010891 */
[----:B-1----:R-:W-:Y:S01]  /*14800*/  LOP3.LUT R104, R101, 0xffff, RZ, 0xc0, !PT ;  /* 0x0000ffff65687812 */ /* 0x002fe200078ec0ff */
[----:B------:R-:W-:Y:S01]  /*14810*/  FFMA.FTZ R101, R161, UR4, -R145 ;  /* 0x00000004a1657c23 */ /* 0x000fe20008010891 */
[--C-:B------:R-:W-:Y:S01]  /*14820*/  FFMA.FTZ R108, R147, UR4, -R144.reuse ;  /* 0x00000004936c7c23 */ /* 0x100fe20008010890 */
[C---:B------:R-:W-:Y:S01]  /*14830*/  HMMA.16816.F32 R88, R136.reuse, R110, R88 ;  /* 0x0000006e8858723c */ /* 0x040fe20000001858 */
[----:B------:R-:W-:Y:S02]  /*14840*/  MUFU.EX2 R210, R133 ;  /* 0x0000008500d27308 */ /* 0x000fe40000000800 */
[----:B------:R-:W-:Y:S02]  /*14850*/  ISETP.LE.U32.AND P0, PT, R104, UR12, PT ;  /* 0x0000000c68007c0c */ /* 0x000fe4000bf03070 */
[----:B---3--:R-:W1:Y:S06]  /*14860*/  LDSM.16.MT88.4 R104, [R179+0x10000] ;  /* 0x01000000b368783b */ /* 0x008e6c0000004200 */
[----:B------:R3:W3:Y:S10]  /*14870*/  MUFU.EX2 R223, R101 ;  /* 0x0000006500df7308 */ /* 0x0006f40000000800 */
[----:B------:R5:W-:Y:S01]  /*14880*/  MUFU.EX2 R233, R108 ;  /* 0x0000006c00e97308 */ /* 0x000be20000000800 */
[----:B---3--:R-:W-:Y:S02]  /*14890*/  LOP3.LUT R101, R120, 0xffff, RZ, 0xc0, !PT ;  /* 0x0000ffff78657812 */ /* 0x008fe400078ec0ff */
[----:B------:R-:W-:Y:S02]  /*148a0*/  F2FP.F16.F32.PACK_AB R158, R223, R143 ;  /* 0x0000008fdf9e723e */ /* 0x000fe400000000ff */
[----:B------:R-:W-:Y:S01]  /*148b0*/  SHF.R.U32.HI R109, RZ, 0x8, R101 ;  /* 0x00000008ff6d7819 */ /* 0x000fe20000011665 */
[----:B------:R-:W-:Y:S01]  /*148c0*/  FFMA.FTZ R101, R159, UR4, -R144 ;  /* 0x000000049f657c23 */ /* 0x000fe20008010890 */
[----:B------:R-:W-:Y:S02]  /*148d0*/  PRMT R157, R158, 0x7632, R157 ;  /* 0x000076329e9d7816 */ /* 0x000fe4000000009d */
[----:B------:R-:W-:Y:S01]  /*148e0*/  PRMT R118, R112, 0x5410, R109 ;  /* 0x0000541070767816 */ /* 0x000fe2000000006d */
[----:B------:R3:W3:Y:S01]  /*148f0*/  MUFU.EX2 R232, R101 ;  /* 0x0000006500e87308 */ /* 0x0006e20000000800 */
[----:B------:R-:W-:Y:S01]  /*14900*/  FFMA.FTZ R109, R160, UR4, -R145 ;  /* 0x00000004a06d7c23 */ /* 0x000fe20008010891 */
[----:B-----5:R-:W-:Y:S04]  /*14910*/  SHF.R.U32.HI R108, RZ, 0x10, R120 ;  /* 0x00000010ff6c7819 */ /* 0x020fe80000011678 */
[----:B------:R-:W-:Y:S04]  /*14920*/  LOP3.LUT R116, R108, 0xff, RZ, 0xc0, !PT ;  /* 0x000000ff6c747812 */ /* 0x000fe800078ec0ff */
[----:B------:R5:W-:Y:S01]  /*14930*/  MUFU.EX2 R229, R109 ;  /* 0x0000006d00e57308 */ /* 0x000be20000000800 */
[C---:B-1----:R-:W-:Y:S03]  /*14940*/  HMMA.16816.F32 R92, R136.reuse, R104, R92 ;  /* 0x00000068885c723c */ /* 0x042fe6000000185c */
[----:B------:R-:W-:Y:S03]  /*14950*/  PRMT R116, R116, 0x5410, R117 ;  /* 0x0000541074747816 */ /* 0x000fe60000000075 */
[----:B------:R-:W-:Y:S05]  /*14960*/  HMMA.16816.F32 R96, R136, R106, R96 ;  /* 0x0000006a8860723c */ /* 0x000fea0000001860 */
[----:B------:R-:W-:Y:S01]  /*14970*/  @!P4 HADD2 R129, -R166.H0_H0, -RZ.H0_H0 ;  /* 0xa00000ffa681c230 */ /* 0x000fe20000000900 */
[----:B---3--:R-:W-:Y:S01]  /*14980*/  LOP3.LUT R101, R121, UR21, R152, 0x96, !PT ;  /* 0x0000001579657c12 */ /* 0x008fe2000f8e9698 */
[----:B------:R-:W-:Y:S01]  /*14990*/  FFMA.FTZ R136, R206, UR4, -R144 ;  /* 0x00000004ce887c23 */ /* 0x000fe20008010890 */
[----:B------:R-:W-:Y:S03]  /*149a0*/  F2FP.F16.F32.PACK_AB R160, R232, R233 ;  /* 0x000000e9e8a0723e */ /* 0x000fe600000000ff */
[----:B------:R-:W-:Y:S02]  /*149b0*/  PRMT R124, R129, 0x7610, R124 ;  /* 0x00007610817c7816 */ /* 0x000fe4000000007c */
[C---:B------:R-:W-:Y:S02]  /*149c0*/  LOP3.LUT R108, R101.reuse, 0xffff, RZ, 0xc0, !PT ;  /* 0x0000ffff656c7812 */ /* 0x040fe400078ec0ff */
[--C-:B-----5:R-:W-:Y:S02]  /*149d0*/  SHF.R.U32.HI R109, RZ, 0x10, R101.reuse ;  /* 0x00000010ff6d7819 */ /* 0x120fe40000011665 */
[----:B------:R-:W-:Y:S02]  /*149e0*/  LOP3.LUT R115, R101, 0xff, RZ, 0xc0, !PT ;  /* 0x000000ff65737812 */ /* 0x000fe400078ec0ff */
[----:B------:R-:W-:Y:S01]  /*149f0*/  SHF.R.U32.HI R114, RZ, 0x18, R101 ;  /* 0x00000018ff727819 */ /* 0x000fe20000011665 */
[----:B------:R-:W-:Y:S01]  /*14a00*/  FFMA.FTZ R101, R162, UR4, -R145 ;  /* 0x00000004a2657c23 */ /* 0x000fe20008010891 */
[----:B------:R-:W-:Y:S02]  /*14a10*/  SHF.R.U32.HI R113, RZ, 0x8, R108 ;  /* 0x00000008ff717819 */ /* 0x000fe4000001166c */
[----:B------:R-:W-:Y:S01]  /*14a20*/  LOP3.LUT R112, R109, 0xff, RZ, 0xc0, !PT ;  /* 0x000000ff6d707812 */ /* 0x000fe200078ec0ff */
[----:B------:R1:W3:Y:S01]  /*14a30*/  MUFU.EX2 R230, R101 ;  /* 0x0000006500e67308 */ /* 0x0002e20000000800 */
[----:B------:R-:W5:Y:S01]  /*14a40*/  LDSM.16.MT88.4 R108, [R177+0xc800] ;  /* 0x00c80000b16c783b */ /* 0x000f620000004200 */
[----:B------:R-:W-:Y:S02]  /*14a50*/  F2FP.F16.F32.PACK_AB R162, R224, R222 ;  /* 0x000000dee0a2723e */ /* 0x000fe400000000ff */
[----:B------:R-:W-:Y:S02]  /*14a60*/  PRMT R113, R115, 0x5410, R113 ;  /* 0x0000541073717816 */ /* 0x000fe40000000071 */
[----:B------:R-:W-:Y:S02]  /*14a70*/  PRMT R161, R162, 0x7632, R161 ;  /* 0x00007632a2a17816 */ /* 0x000fe400000000a1 */
[----:B------:R-:W-:Y:S02]  /*14a80*/  PRMT R159, R160, 0x7632, R159 ;  /* 0x00007632a09f7816 */ /* 0x000fe4000000009f */
[--C-:B------:R-:W-:Y:S02]  /*14a90*/  HSET2.LE.AND R104, R113, R146.reuse, PT ;  /* 0x0000009271687233 */ /* 0x100fe40003803000 */
[--C-:B------:R-:W-:Y:S02]  /*14aa0*/  HSET2.LE.AND R106, R118, R146.reuse, PT ;  /* 0x00000092766a7233 */ /* 0x100fe40003803000 */
[--C-:B------:R-:W-:Y:S02]  /*14ab0*/  HSET2.LE.AND R107, R116, R146.reuse, PT ;  /* 0x00000092746b7233 */ /* 0x100fe40003803000 */
[----:B------:R-:W-:Y:S01]  /*14ac0*/  LDSM.16.MT88.4 R116, [R178+0xe800] ;  /* 0x00e80000b274783b */ /* 0x000fe20000004200 */
[----:B-1----:R-:W-:Y:S02]  /*14ad0*/  PRMT R101, R112, 0x5410, R114 ;  /* 0x0000541070657816 */ /* 0x002fe40000000072 */
[----:B---3--:R-:W-:Y:S02]  /*14ae0*/  F2FP.F16.F32.PACK_AB R156, R230, R229 ;  /* 0x000000e5e69c723e */ /* 0x008fe400000000ff */
[----:B------:R-:W-:Y:S01]  /*14af0*/  @!P4 PRMT R166, R124, 0x5410, RZ ;  /* 0x000054107ca6c816 */ /* 0x000fe200000000ff */
[----:B------:R-:W-:Y:S01]  /*14b00*/  IMAD.WIDE.U32 R124, R125, -0x326172a9, RZ ;  /* 0xcd9e8d577d7c7825 */ /* 0x000fe200078e00ff */
[--C-:B------:R-:W-:Y:S01]  /*14b10*/  HSET2.LE.AND R105, R101, R146.reuse, PT ;  /* 0x0000009265697233 */ /* 0x100fe20003803000 */
[----:B------:R-:W1:Y:S01]  /*14b20*/  LDSM.16.MT88.4 R112, [R178+0xc800] ;  /* 0x00c80000b270783b */ /* 0x000e620000004200 */
[----:B------:R-:W-:Y:S02]  /*14b30*/  PRMT R101, R162, 0x5410, R161 ;  /* 0x00005410a2657816 */ /* 0x000fe400000000a1 */
[----:B------:R-:W-:Y:S02]  /*14b40*/  PRMT R155, R156, 0x7632, R155 ;  /* 0x000076329c9b7816 */ /* 0x000fe4000000009b */
[----:B------:R-:W-:Y:S02]  /*14b50*/  LOP3.LUT R104, R104, R101, RZ, 0xc0, !PT ;  /* 0x0000006568687212 */ /* 0x000fe400078ec0ff */
[----:B------:R-:W-:Y:S02]  /*14b60*/  PRMT R101, R158, 0x5410, R157 ;  /* 0x000054109e657816 */ /* 0x000fe4000000009d */
[----:B------:R-:W-:Y:S02]  /*14b70*/  LOP3.LUT R123, R125, UR22, R122, 0x96, !PT ;  /* 0x000000167d7b7c12 */ /* 0x000fe4000f8e967a */
[----:B------:R-:W-:Y:S02]  /*14b80*/  LOP3.LUT R105, R105, R101, RZ, 0xc0, !PT ;  /* 0x0000006569697212 */ /* 0x000fe400078ec0ff */
[----:B------:R-:W-:Y:S04]  /*14b90*/  PRMT R101, R160, 0x5410, R159 ;  /* 0x00005410a0657816 */ /* 0x000fe8000000009f */
[----:B------:R-:W-:Y:S02]  /*14ba0*/  LOP3.LUT R106, R106, R101, RZ, 0xc0, !PT ;  /* 0x000000656a6a7212 */ /* 0x000fe400078ec0ff */
[----:B------:R-:W-:Y:S04]  /*14bb0*/  PRMT R101, R156, 0x5410, R155 ;  /* 0x000054109c657816 */ /* 0x000fe8000000009b */
[----:B------:R-:W-:Y:S02]  /*14bc0*/  LOP3.LUT R107, R107, R101, RZ, 0xc0, !PT ;  /* 0x000000656b6b7212 */ /* 0x000fe400078ec0ff */
[----:B------:R-:W-:Y:S04]  /*14bd0*/  LOP3.LUT R101, R121, UR21, R152, 0x96, !PT ;  /* 0x0000001579657c12 */ /* 0x000fe8000f8e9698 */
[----:B------:R-:W-:Y:S01]  /*14be0*/  SHF.R.U32.HI R2, RZ, 0x10, R101 ;  /* 0x00000010ff027819 */ /* 0x000fe20000011665 */
[C---:B-----5:R-:W-:Y:S05]  /*14bf0*/  HMMA.16816.F32 R4, R104.reuse, R108, R4 ;  /* 0x0000006c6804723c */ /* 0x060fea0000001804 */
[----:B------:R-:W-:Y:S01]  /*14c00*/  LOP3.LUT R2, R2, 0xff, RZ, 0xc0, !PT ;  /* 0x000000ff02027812 */ /* 0x000fe200078ec0ff */
[C---:B------:R-:W-:Y:S01]  /*14c10*/  HMMA.16816.F32 R8, R104.reuse, R110, R8 ;  /* 0x0000006e6808723c */ /* 0x040fe20000001808 */
[----:B------:R-:W3:Y:S05]  /*14c20*/  LDSM.16.MT88.4 R108, [R180+0xc800] ;  /* 0x00c80000b46c783b */ /* 0x000eea0000004200 */
[C---:B-1----:R-:W-:Y:S06]  /*14c30*/  HMMA.16816.F32 R12, R104.reuse, R112, R12 ;  /* 0x00000070680c723c */ /* 0x042fec000000180c */
[C---:B------:R-:W-:Y:S01]  /*14c40*/  HMMA.16816.F32 R16, R104.reuse, R114, R16 ;  /* 0x000000726810723c */ /* 0x040fe20000001810 */
[----:B------:R-:W1:Y:S05]  /*14c50*/  LDSM.16.MT88.4 R112, [R179+0xc800] ;  /* 0x00c80000b370783b */ /* 0x000e6a0000004200 */
[C---:B---3--:R-:W-:Y:S05]  /*14c60*/  HMMA.16816.F32 R20, R104.reuse, R108, R20 ;  /* 0x0000006c6814723c */ /* 0x048fea0000001814 */
[----:B--2---:R-:W-:Y:S01]  /*14c70*/  @!P0 HADD2 R220, -R165.H0_H0, -RZ.H0_H0 ;  /* 0xa00000ffa5dc8230 */ /* 0x004fe20000000900 */
[C---:B------:R-:W-:Y:S01]  /*14c80*/  HMMA.16816.F32 R24, R104.reuse, R110, R24 ;  /* 0x0000006e6818723c */ /* 0x040fe20000001818 */
[----:B------:R-:W2:Y:S05]  /*14c90*/  LDSM.16.MT88.4 R108, [R177+0xe800] ;  /* 0x00e80000b16c783b */ /* 0x000eaa0000004200 */
[C---:B-1----:R-:W-:Y:S06]  /*14ca0*/  HMMA.16816.F32 R28, R104.reuse, R112, R28 ;  /* 0x00000070681c723c */ /* 0x042fec000000181c */
[C---:B------:R-:W-:Y:S01]  /*14cb0*/  HMMA.16816.F32 R32, R104.reuse, R114, R32 ;  /* 0x000000726820723c */ /* 0x040fe20000001820 */
[----:B------:R-:W1:Y:S04]  /*14cc0*/  LDSM.16.MT88.4 R112, [R180+0xe800] ;  /* 0x00e80000b470783b */ /* 0x000e680000004200 */
[----:B----4-:R-:W-:Y:S06]  /*14cd0*/  @!P1 HADD2 R135, -R163.H0_H0, -RZ.H0_H0 ;  /* 0xa00000ffa3879230 */ /* 0x010fec0000000900 */
[----:B------:R-:W-:Y:S04]  /*14ce0*/  PRMT R128, R135, 0x7610, R128 ;  /* 0x0000761087807816 */ /* 0x000fe80000000080 */
[----:B------:R-:W-:Y:S01]  /*14cf0*/  @!P1 PRMT R163, R128, 0x5410, RZ ;  /* 0x0000541080a39816 */ /* 0x000fe200000000ff */
[----:B------:R-:W-:Y:S01]  /*14d00*/  @!P5 HADD2 R142, -R141.H0_H0, -RZ.H0_H0 ;  /* 0xa00000ff8d8ed230 */ /* 0x000fe20000000900 */
[C---:B--2---:R-:W-:Y:S04]  /*14d10*/  HMMA.16816.F32 R36, R104.reuse, R108, R36 ;  /* 0x0000006c6824723c */ /* 0x044fe80000001824 */
[----:B------:R2:W-:Y:S01]  /*14d20*/  @!P5 STL.S16 [R1+0xc], R142 ;  /* 0x00000c8e0100d387 */ /* 0x0005e20000100600 */
[----:B------:R-:W-:Y:S03]  /*14d30*/  PRMT R127, R142, 0x7610, R127 ;  /* 0x000076108e7f7816 */ /* 0x000fe6000000007f */
[----:B------:R3:W-:Y:S03]  /*14d40*/  @!P4 STL.S16 [R1+0x1c], R129 ;  /* 0x00001c810100c387 */ /* 0x0007e60000100600 */
[----:B------:R-:W-:Y:S01]  /*14d50*/  @!P5 PRMT R141, R127, 0x5410, RZ ;  /* 0x000054107f8dd816 */ /* 0x000fe200000000ff */
[C---:B------:R-:W-:Y:S01]  /*14d60*/  HMMA.16816.F32 R40, R104.reuse, R110, R40 ;  /* 0x0000006e6828723c */ /* 0x040fe20000001828 */
[----:B------:R4:W5:Y:S02]  /*14d70*/  LDL.S16 R127, [R1+0x14] ;  /* 0x00001400017f7983 */ /* 0x0009640000100600 */
[----:B------:R-:W-:Y:S02]  /*14d80*/  PRMT R109, R220, 0x7610, R109 ;  /* 0x00007610dc6d7816 */ /* 0x000fe4000000006d */
[----:B------:R-:W-:Y:S01]  /*14d90*/  ISETP.LE.U32.AND P4, PT, R2, UR12, PT ;  /* 0x0000000c02007c0c */ /* 0x000fe2000bf83070 */
[----:B------:R-:W-:Y:S01]  /*14da0*/  STG.E.U16 desc[UR26][R172.64+0x2], R141 ;  /* 0x0000028dac007986 */ /* 0x000fe2000c10151a */
[----:B------:R-:W-:Y:S01]  /*14db0*/  @!P0 PRMT R165, R109, 0x5410, RZ ;  /* 0x000054106da58816 */ /* 0x000fe200000000ff */
[C---:B------:R-:W-:Y:S02]  /*14dc0*/  HMMA.16816.F32 R44, R104.reuse, R116, R44 ;  /* 0x00000074682c723c */ /* 0x040fe4000000182c */
[----:B------:R-:W-:Y:S01]  /*14dd0*/  STG.E.U16 desc[UR26][R170.64+0x10], R166 ;  /* 0x000010a6aa007986 */ /* 0x000fe2000c10151a */
[----:B------:R-:W-:Y:S02]  /*14de0*/  LOP3.LUT R2, R125, UR22, R122, 0x96, !PT ;  /* 0x000000167d027c12 */ /* 0x000fe4000f8e967a */
[C---:B------:R-:W-:Y:S01]  /*14df0*/  LOP3.LUT R108, R101.reuse, 0xff, RZ, 0xc0, !PT ;  /* 0x000000ff656c7812 */ /* 0x040fe200078ec0ff */
[----:B------:R-:W-:Y:S01]  /*14e00*/  STG.E.U16 desc[UR26][R170.64+0x12], R165 ;  /* 0x000012a5aa007986 */ /* 0x000fe2000c10151a */
[C---:B------:R-:W-:Y:S03]  /*14e10*/  HMMA.16816.F32 R48, R104.reuse, R118, R48 ;  /* 0x000000766830723c */ /* 0x040fe60000001830 */
[----:B------:R-:W-:Y:S01]  /*14e20*/  STG.E.U16 desc[UR26][R172.64+0x10], R164 ;  /* 0x000010a4ac007986 */ /* 0x000fe2000c10151a */
[----:B------:R-:W-:Y:S01]  /*14e30*/  ISETP.LE.U32.AND P5, PT, R108, UR12, PT ;  /* 0x0000000c6c007c0c */ /* 0x000fe2000bfa3070 */
[----:B--2---:R-:W-:Y:S01]  /*14e40*/  FFMA.FTZ R142, R174, UR4, -R145 ;  /* 0x00000004ae8e7c23 */ /* 0x004fe20008010891 */
[C---:B-1----:R-:W-:Y:S01]  /*14e50*/  HMMA.16816.F32 R52, R104.reuse, R112, R52 ;  /* 0x000000706834723c */ /* 0x042fe20000001834 */
[----:B------:R-:W-:Y:S02]  /*14e60*/  STG.E.U16 desc[UR26][R172.64+0x12], R163 ;  /* 0x000012a3ac007986 */ /* 0x000fe4000c10151a */
[----:B------:R-:W-:Y:S02]  /*14e70*/  MUFU.EX2 R206, R142 ;  /* 0x0000008e00ce7308 */ /* 0x000fe40000000800 */
[----:B---3--:R4:W2:Y:S01]  /*14e80*/  LDL.S16 R129, [R1+0x34] ;  /* 0x0000340001817983 */ /* 0x0088a20000100600 */
[C---:B------:R-:W-:Y:S03]  /*14e90*/  HMMA.16816.F32 R56, R104.reuse, R114, R56 ;  /* 0x000000726838723c */ /* 0x040fe60000001838 */
[----:B------:R-:W-:Y:S02]  /*14ea0*/  @!P0 STL.S16 [R1+0x40], R220 ;  /* 0x000040dc01008387 */ /* 0x000fe40000100600 */
[----:B------:R-:W-:Y:S01]  /*14eb0*/  @!P5 HADD2 R132, -R162.H0_H0, -RZ.H0_H0 ;  /* 0xa00000ffa284d230 */ /* 0x000fe20000000900 */
[----:B------:R-:W-:Y:S01]  /*14ec0*/  LOP3.LUT R113, R124, 0xff, RZ, 0xc0, !PT ;  /* 0x000000ff7c717812 */ /* 0x000fe200078ec0ff */
[----:B------:R-:W-:Y:S01]  /*14ed0*/  @!P3 STL.S16 [R1+0x18], R219 ;  /* 0x000018db0100b387 */ /* 0x000fe20000100600 */
[----:B------:R-:W-:Y:S03]  /*14ee0*/  SHF.R.U32.HI R112, RZ, 0x10, R124 ;  /* 0x00000010ff707819 */ /* 0x000fe6000001167c */
[----:B------:R1:W-:Y:S01]  /*14ef0*/  @!P1 STL.S16 [R1+0x3c], R135 ;  /* 0x00003c8701009387 */ /* 0x0003e20000100600 */
[----:B------:R-:W-:Y:S02]  /*14f00*/  PRMT R122, R132, 0x7610, R122 ;  /* 0x00007610847a7816 */ /* 0x000fe4000000007a */
[----:B------:R-:W-:Y:S01]  /*14f10*/  LOP3.LUT R114, R124, 0xff, RZ, 0xc0, !PT ;  /* 0x000000ff7c727812 */ /* 0x000fe200078ec0ff */
[----:B------:R4:W3:Y:S01]  /*14f20*/  LDL.S16 R128, [R1+0x28] ;  /* 0x0000280001807983 */ /* 0x0008e20000100600 */
[----:B------:R-:W-:Y:S02]  /*14f30*/  LOP3.LUT R108, R101, 0xffff, RZ, 0xc0, !PT ;  /* 0x0000ffff656c7812 */ /* 0x000fe400078ec0ff */
[----:B------:R-:W-:Y:S01]  /*14f40*/  @!P5 PRMT R162, R122, 0x5410, RZ ;  /* 0x000054107aa2d816 */ /* 0x000fe200000000ff */
[----:B------:R-:W-:Y:S01]  /*14f50*/  @!P5 STL.S16 [R1+0x38], R132 ;  /* 0x000038840100d387 */ /* 0x000fe20000100600 */
[----:B------:R-:W-:Y:S02]  /*14f60*/  SHF.R.U32.HI R108, RZ, 0x8, R108 ;  /* 0x00000008ff6c7819 */ /* 0x000fe4000001166c */
[--C-:B------:R-:W-:Y:S01]  /*14f70*/  SHF.R.U32.HI R116, RZ, 0x18, R120.reuse ;  /* 0x00000018ff747819 */ /* 0x100fe20000011678 */
[----:B------:R-:W-:Y:S01]  /*14f80*/  STG.E.U16 desc[UR26][R170.64+0x20], R162 ;  /* 0x000020a2aa007986 */ /* 0x000fe2000c10151a */
[----:B------:R-:W-:Y:S02]  /*14f90*/  LOP3.LUT R108, R108, 0xffff, RZ, 0xc0, !PT ;  /* 0x0000ffff6c6c7812 */ /* 0x000fe400078ec0ff */
[----:B------:R-:W-:Y:S02]  /*14fa0*/  ISETP.LE.U32.AND P3, PT, R116, UR12, PT ;  /* 0x0000000c74007c0c */ /* 0x000fe4000bf63070 */
[----:B------:R-:W-:Y:S02]  /*14fb0*/  ISETP.LE.U32.AND P0, PT, R108, UR12, PT ;  /* 0x0000000c6c007c0c */ /* 0x000fe4000bf03070 */
[----:B------:R-:W4:Y:S01]  /*14fc0*/  LDSM.16.MT88.4 R108, [R179+0xe800] ;  /* 0x00e80000b36c783b */ /* 0x000f220000004200 */
[----:B------:R-:W-:Y:S02]  /*14fd0*/  LOP3.LUT R116, R123, 0xff, RZ, 0xc0, !PT ;  /* 0x000000ff7b747812 */ /* 0x000fe400078ec0ff */
[----:B------:R-:W-:Y:S02]  /*14fe0*/  SHF.R.U32.HI R117, RZ, 0x18, R101 ;  /* 0x00000018ff757819 */ /* 0x000fe40000011665 */
[----:B------:R-:W-:Y:S01]  /*14ff0*/  ISETP.LE.U32.AND P5, PT, R116, UR12, PT ;  /* 0x0000000c74007c0c */ /* 0x000fe2000bfa3070 */
[----:B-1----:R-:W-:Y:S01]  /*15000*/  FFMA.FTZ R135, R175, UR4, -R145 ;  /* 0x00000004af877c23 */ /* 0x002fe20008010891 */
[----:B------:R-:W-:Y:S02]  /*15010*/  LOP3.LUT R101, R120, 0xffff, RZ, 0xc0, !PT ;  /* 0x0000ffff78657812 */ /* 0x000fe400078ec0ff */
[----:B------:R-:W-:Y:S02]  /*15020*/  ISETP.LE.U32.AND P1, PT, R117, UR12, PT ;  /* 0x0000000c75007c0c */ /* 0x000fe4000bf23070 */
[----:B------:R-:W-:Y:S02]  /*15030*/  SHF.R.U32.HI R101, RZ, 0x8, R101 ;  /* 0x00000008ff657819 */ /* 0x000fe40000011665 */
[----:B------:R-:W-:Y:S02]  /*15040*/  SHF.R.U32.HI R122, RZ, 0x10, R120 ;  /* 0x00000010ff7a7819 */ /* 0x000fe40000011678 */
[----:B------:R-:W-:Y:S02]  /*15050*/  LOP3.LUT R101, R101, 0xffff, RZ, 0xc0, !PT ;  /* 0x0000ffff65657812 */ /* 0x000fe400078ec0ff */
[----:B------:R-:W-:Y:S02]  /*15060*/  SHF.R.U32.HI R121, RZ, 0x18, R124 ;  /* 0x00000018ff797819 */ /* 0x000fe4000001167c */
[----:B------:R-:W-:Y:S03]  /*15070*/  LOP3.LUT R120, R112, 0xff, RZ, 0xc0, !PT ;  /* 0x000000ff70787812 */ /* 0x000fe600078ec0ff */
[----:B------:R-:W-:Y:S05]  /*15080*/  @!P1 HADD2 R251, -R157.H0_H0, -RZ.H0_H0 ;  /* 0xa00000ff9dfb9230 */ /* 0x000fea0000000900 */
[----:B------:R-:W-:Y:S02]  /*15090*/  @!P1 PRMT R157, R251, 0x5410, RZ ;  /* 0x00005410fb9d9816 */ /* 0x000fe400000000ff */
[----:B------:R-:W-:Y:S01]  /*150a0*/  ISETP.LE.U32.AND P1, PT, R114, UR12, PT ;  /* 0x0000000c72007c0c */ /* 0x000fe2000bf23070 */
[C---:B----4-:R-:W-:Y:S06]  /*150b0*/  HMMA.16816.F32 R60, R104.reuse, R108, R60 ;  /* 0x0000006c683c723c */ /* 0x050fec000000183c */
[C---:B------:R-:W-:Y:S05]  /*150c0*/  HMMA.16816.F32 R64, R104.reuse, R110, R64 ;  /* 0x0000006e6840723c */ /* 0x040fea0000001840 */
[----:B------:R-:W-:Y:S01]  /*150d0*/  FFMA.FTZ R108, R211, UR4, -R144 ;  /* 0x00000004d36c7c23 */ /* 0x000fe20008010890 */
[--C-:B------:R-:W-:Y:S02]  /*150e0*/  SHF.R.U32.HI R109, RZ, 0x10, R2.reuse ;  /* 0x00000010ff6d7819 */ /* 0x100fe40000011602 */
[----:B------:R-:W-:Y:S01]  /*150f0*/  LOP3.LUT R110, R2, 0xff, RZ, 0xc0, !PT ;  /* 0x000000ff026e7812 */ /* 0x000fe200078ec0ff */
[----:B------:R1:W-:Y:S02]  /*15100*/  MUFU.EX2 R221, R108 ;  /* 0x0000006c00dd7308 */ /* 0x0003e40000000800 */
[----:B-1----:R-:W-:Y:S01]  /*15110*/  SHF.R.U32.HI R108, RZ, 0x18, R2 ;  /* 0x00000018ff6c7819 */ /* 0x002fe20000011602 */
[----:B-----5:R-:W-:Y:S05]  /*15120*/  @!P4 HADD2 R127, -R158.H0_H0, -RZ.H0_H0 ;  /* 0xa00000ff9e7fc230 */ /* 0x020fea0000000900 */
[----:B------:R-:W-:Y:S04]  /*15130*/  PRMT R116, R127, 0x7610, R116 ;  /* 0x000076107f747816 */ /* 0x000fe80000000074 */
[----:B------:R-:W-:Y:S01]  /*15140*/  @!P4 PRMT R158, R116, 0x5410, RZ ;  /* 0x00005410749ec816 */ /* 0x000fe200000000ff */
[----:B--2---:R-:W-:Y:S05]  /*15150*/  @!P0 HADD2 R129, -R161.H0_H0, -RZ.H0_H0 ;  /* 0xa00000ffa1818230 */ /* 0x004fea0000000900 */
[----:B------:R1:W-:Y:S01]  /*15160*/  @!P0 STL.S16 [R1+0x34], R129 ;  /* 0x0000348101008387 */ /* 0x0003e20000100600 */
[----:B------:R-:W-:Y:S03]  /*15170*/  PRMT R117, R129, 0x7610, R117 ;  /* 0x0000761081757816 */ /* 0x000fe60000000075 */
[----:B------:R2:W-:Y:S01]  /*15180*/  @!P4 STL.S16 [R1+0x14], R127 ;  /* 0x0000147f0100c387 */ /* 0x0005e20000100600 */
[----:B------:R-:W-:Y:S02]  /*15190*/  @!P0 PRMT R161, R117, 0x5410, RZ ;  /* 0x0000541075a18816 */ /* 0x000fe400000000ff */
[----:B------:R-:W-:Y:S01]  /*151a0*/  ISETP.LE.U32.AND P0, PT, R101, UR12, PT ;  /* 0x0000000c65007c0c */ /* 0x000fe2000bf03070 */
[----:B------:R4:W5:Y:S01]  /*151b0*/  LDL.S16 R132, [R1+0x10] ;  /* 0x0000100001847983 */ /* 0x0009620000100600 */
[----:B------:R-:W-:Y:S01]  /*151c0*/  SHF.R.U32.HI R101, RZ, 0x18, R123 ;  /* 0x00000018ff657819 */ /* 0x000fe2000001167b */
[----:B---3--:R-:W-:Y:S02]  /*151d0*/  @!P6 HADD2 R128, -R160.H0_H0, -RZ.H0_H0 ;  /* 0xa00000ffa080e230 */ /* 0x008fe40000000900 */
[----:B------:R-:W3:Y:S01]  /*151e0*/  LDSM.16.MT88.4 R116, [R177+0x10800] ;  /* 0x01080000b174783b */ /* 0x000ee20000004200 */
[----:B------:R-:W-:Y:S02]  /*151f0*/  ISETP.LE.U32.AND P4, PT, R101, UR12, PT ;  /* 0x0000000c65007c0c */ /* 0x000fe4000bf83070 */
[----:B------:R-:W-:Y:S02]  /*15200*/  LOP3.LUT R101, R124, 0xffff, RZ, 0xc0, !PT ;  /* 0x0000ffff7c657812 */ /* 0x000fe400078ec0ff */
[----:B------:R-:W-:Y:S02]  /*15210*/  PRMT R130, R128, 0x7610, R130 ;  /* 0x0000761080827816 */ /* 0x000fe40000000082 */
[----:B------:R-:W-:Y:S01]  /*15220*/  SHF.R.U32.HI R101, RZ, 0x8, R101 ;  /* 0x00000008ff657819 */ /* 0x000fe20000011665 */
[----:B------:R-:W-:Y:S01]  /*15230*/  STG.E.U16 desc[UR26][R170.64+0x22], R161 ;  /* 0x000022a1aa007986 */ /* 0x000fe2000c10151a */
[----:B------:R-:W-:Y:S03]  /*15240*/  @!P6 PRMT R160, R130, 0x5410, RZ ;  /* 0x0000541082a0e816 */ /* 0x000fe600000000ff */
[----:B------:R-:W-:Y:S01]  /*15250*/  STG.E.U16 desc[UR26][R172.64+0x20], R158 ;  /* 0x0000209eac007986 */ /* 0x000fe2000c10151a */
[----:B-1----:R-:W-:Y:S02]  /*15260*/  PRMT R129, R113, 0x5410, R101 ;  /* 0x0000541071817816 */ /* 0x002fe40000000065 */
[----:B------:R-:W-:Y:S01]  /*15270*/  LOP3.LUT R101, R122, 0xff, RZ, 0xc0, !PT ;  /* 0x000000ff7a657812 */ /* 0x000fe200078ec0ff */
[----:B------:R-:W1:Y:S08]  /*15280*/  LDSM.16.MT88.4 R112, [R178+0x10800] ;  /* 0x01080000b270783b */ /* 0x000e700000004200 */
[----:B--2---:R4:W2:Y:S04]  /*15290*/  LDL.S16 R127, [R1+0x30] ;  /* 0x00003000017f7983 */ /* 0x0048a80000100600 */
[----:B------:R-:W-:Y:S04]  /*152a0*/  STG.E.U16 desc[UR26][R172.64+0x22], R157 ;  /* 0x0000229dac007986 */ /* 0x000fe8000c10151a */
[----:B------:R4:W-:Y:S01]  /*152b0*/  @!P6 STL.S16 [R1+0x28], R128 ;  /* 0x000028800100e387 */ /* 0x0009e20000100600 */
[----:B------:R-:W-:Y:S02]  /*152c0*/  ISETP.LE.U32.AND P6, PT, R101, UR12, PT ;  /* 0x0000000c65007c0c */ /* 0x000fe4000bfc3070 */
[----:B------:R-:W-:Y:S01]  /*152d0*/  SHF.R.U32.HI R101, RZ, 0x10, R124 ;  /* 0x00000010ff657819 */ /* 0x000fe2000001167c */
[----:B------:R-:W2:Y:S03]  /*152e0*/  LDL.LU R130, [R1+0x50] ;  /* 0x0000500001827983 */ /* 0x000ea60000300800 */
[----:B------:R-:W-:Y:S01]  /*152f0*/  LOP3.LUT R111, R101, 0xff, RZ, 0xc0, !PT ;  /* 0x000000ff656f7812 */ /* 0x000fe200078ec0ff */
[----:B------:R2:W2:Y:S01]  /*15300*/  LDL.S16 R122, [R1+0x24] ;  /* 0x00002400017a7983 */ /* 0x0004a20000100600 */
[----:B------:R-:W-:Y:S01]  /*15310*/  LOP3.LUT R101, R2, 0xffff, RZ, 0xc0, !PT ;  /* 0x0000ffff02657812 */ /* 0x000fe200078ec0ff */
[C---:B---3--:R-:W-:Y:S02]  /*15320*/  HMMA.16816.F32 R68, R104.reuse, R116, R68 ;  /* 0x000000746844723c */ /* 0x048fe40000001844 */
[----:B------:R-:W-:Y:S01]  /*15330*/  STG.E.U16 desc[UR26][R170.64+0x30], R160 ;  /* 0x000030a0aa007986 */ /* 0x000fe2000c10151a */
[----:B------:R-:W-:Y:S02]  /*15340*/  SHF.R.U32.HI R101, RZ, 0x8, R101 ;  /* 0x00000008ff657819 */ /* 0x000fe40000011665 */
[----:B------:R-:W-:Y:S01]  /*15350*/  LOP3.LUT R2, R109, 0xff, RZ, 0xc0, !PT ;  /* 0x000000ff6d027812 */ /* 0x000fe200078ec0ff */
[C---:B------:R-:W-:Y:S01]  /*15360*/  HMMA.16816.F32 R72, R104.reuse, R118, R72 ;  /* 0x000000766848723c */ /* 0x040fe20000001848 */
[----:B------:R-:W-:Y:S05]  /*15370*/  LDSM.16.MT88.4 R116, [R179+0x10800] ;  /* 0x01080000b374783b */ /* 0x000fea0000004200 */
[C---:B-1----:R-:W-:Y:S05]  /*15380*/  HMMA.16816.F32 R76, R104.reuse, R112, R76 ;  /* 0x00000070684c723c */ /* 0x042fea000000184c */
[----:B----4-:R-:W-:Y:S01]  /*15390*/  PRMT R128, R120, 0x5410, R121 ;  /* 0x0000541078807816 */ /* 0x010fe20000000079 */
[----:B------:R-:W-:Y:S01]  /*153a0*/  FFMA.FTZ R120, R214, UR4, -R144 ;  /* 0x00000004d6787c23 */ /* 0x000fe20008010890 */
[----:B------:R3:W4:Y:S01]  /*153b0*/  LDL.S16 R121, [R1+0x44] ;  /* 0x0000440001797983 */ /* 0x0007220000100600 */
[C---:B------:R-:W-:Y:S02]  /*153c0*/  HMMA.16816.F32 R80, R104.reuse, R114, R80 ;  /* 0x000000726850723c */ /* 0x040fe40000001850 */
[----:B------:R-:W1:Y:S02]  /*153d0*/  MUFU.EX2 R220, R120 ;  /* 0x0000007800dc7308 */ /* 0x000e640000000800 */
[----:B-1----:R-:W-:Y:S04]  /*153e0*/  F2FP.F16.F32.PACK_AB R154, R220, R221 ;  /* 0x000000dddc9a723e */ /* 0x002fe800000000ff */
[----:B------:R-:W-:Y:S03]  /*153f0*/  PRMT R153, R154, 0x7632, R153 ;  /* 0x000076329a997816 */ /* 0x000fe60000000099 */
[----:B-----5:R-:W-:Y:S05]  /*15400*/  @!P6 HADD2 R132, -R156.H0_H0, -RZ.H0_H0 ;  /* 0xa00000ff9c84e230 */ /* 0x020fea0000000900 */
[----:B------:R-:W-:Y:S04]  /*15410*/  PRMT R120, R132, 0x7610, R120 ;  /* 0x0000761084787816 */ /* 0x000fe80000000078 */
[----:B------:R-:W-:Y:S01]  /*15420*/  @!P6 PRMT R156, R120, 0x5410, RZ ;  /* 0x00005410789ce816 */ /* 0x000fe200000000ff */
[----:B--2---:R-:W-:Y:S05]  /*15430*/  @!P0 HADD2 R127, -R159.H0_H0, -RZ.H0_H0 ;  /* 0xa00000ff9f7f8230 */ /* 0x004fea0000000900 */
[----:B------:R1:W-:Y:S01]  /*15440*/  @!P0 STL.S16 [R1+0x30], R127 ;  /* 0x0000307f01008387 */ /* 0x0003e20000100600 */
[----:B------:R-:W-:Y:S03]  /*15450*/  PRMT R126, R127, 0x7610, R126 ;  /* 0x000076107f7e7816 */ /* 0x000fe6000000007e */
[----:B------:R2:W-:Y:S01]  /*15460*/  @!P6 STL.S16 [R1+0x10], R132 ;  /* 0x000010840100e387 */ /* 0x0005e20000100600 */
[----:B------:R-:W-:Y:S01]  /*15470*/  @!P0 PRMT R159, R126, 0x5410, RZ ;  /* 0x000054107e9f8816 */ /* 0x000fe200000000ff */
[----:B------:R-:W-:Y:S01]  /*15480*/  FFMA.FTZ R120, R0, R130, R151 ;  /* 0x0000008200787223 */ /* 0x000fe20000010097 */
[----:B------:R-:W-:Y:S01]  /*15490*/  FFMA.FTZ R0, R209, UR4, -R144 ;  /* 0x00000004d1007c23 */ /* 0x000fe20008010890 */
[----:B------:R-:W-:Y:S02]  /*154a0*/  ISETP.LE.U32.AND P0, PT, R111, UR12, PT ;  /* 0x0000000c6f007c0c */ /* 0x000fe4000bf03070 */
[----:B------:R-:W-:Y:S01]  /*154b0*/  STG.E.U16 desc[UR26][R170.64+0x32], R159 ;  /* 0x0000329faa007986 */ /* 0x000fe2000c10151a */
[----:B------:R-:W-:Y:S01]  /*154c0*/  @!P3 HADD2 R122, -R155.H0_H0, -RZ.H0_H0 ;  /* 0xa00000ff9b7ab230 */ /* 0x000fe20000000900 */
[----:B------:R-:W-:Y:S01]  /*154d0*/  PRMT R126, R2, 0x5410, R108 ;  /* 0x00005410027e7816 */ /* 0x000fe2000000006c */
[--C-:B------:R-:W-:Y:S01]  /*154e0*/  FFMA.FTZ R130, R208, UR4, -R144.reuse ;  /* 0x00000004d0827c23 */ /* 0x100fe20008010890 */
[----:B------:R-:W-:Y:S01]  /*154f0*/  STG.E.U16 desc[UR26][R172.64+0x30], R156 ;  /* 0x0000309cac007986 */ /* 0x000fe2000c10151a */
[----:B------:R-:W-:Y:S01]  /*15500*/  SHF.R.U32.HI R2, RZ, 0x10, R123 ;  /* 0x00000010ff027819 */ /* 0x000fe2000001167b */
[----:B------:R-:W-:Y:S01]  /*15510*/  MUFU.EX2 R208, R136 ;  /* 0x0000008800d07308 */ /* 0x000fe20000000800 */
[----:B------:R-:W-:Y:S01]  /*15520*/  LOP3.LUT R123, R123, 0xffff, RZ, 0xc0, !PT ;  /* 0x0000ffff7b7b7812 */ /* 0x000fe200078ec0ff */
[----:B------:R-:W-:Y:S01]  /*15530*/  @!P3 STL.S16 [R1+0x24], R122 ;  /* 0x0000247a0100b387 */ /* 0x000fe20000100600 */
[----:B------:R-:W-:Y:S02]  /*15540*/  LOP3.LUT R2, R2, 0xff, RZ, 0xc0, !PT ;  /* 0x000000ff02027812 */ /* 0x000fe400078ec0ff */
[----:B------:R-:W-:Y:S02]  /*15550*/  SHF.R.U32.HI R123, RZ, 0x8, R123 ;  /* 0x00000008ff7b7819 */ /* 0x000fe4000001167b */
[----:B------:R-:W-:Y:S01]  /*15560*/  ISETP.LE.U32.AND P6, PT, R2, UR12, PT ;  /* 0x0000000c02007c0c */ /* 0x000fe2000bfc3070 */
[--C-:B------:R-:W-:Y:S01]  /*15570*/  FFMA.FTZ R2, R212, UR4, -R144.reuse ;  /* 0x00000004d4027c23 */ /* 0x100fe20008010890 */
[----:B-1----:R-:W-:Y:S01]  /*15580*/  PRMT R127, R110, 0x5410, R101 ;  /* 0x000054106e7f7816 */ /* 0x002fe20000000065 */
[--C-:B------:R-:W-:Y:S01]  /*15590*/  FFMA.FTZ R101, R216, UR4, -R145.reuse ;  /* 0x00000004d8657c23 */ /* 0x100fe20008010891 */
[----:B------:R-:W1:Y:S01]  /*155a0*/  LDSM.16.MT88.4 R108, [R180+0x10800] ;  /* 0x01080000b46c783b */ /* 0x000e620000004200 */
[----:B------:R-:W-:Y:S01]  /*155b0*/  MUFU.EX2 R216, R2 ;  /* 0x0000000200d87308 */ /* 0x000fe20000000800 */
[----:B------:R-:W-:Y:S01]  /*155c0*/  LOP3.LUT R123, R123, 0xffff, RZ, 0xc0, !PT ;  /* 0x0000ffff7b7b7812 */ /* 0x000fe200078ec0ff */
[--C-:B--2---:R-:W-:Y:S01]  /*155d0*/  FFMA.FTZ R132, R207, UR4, -R144.reuse ;  /* 0x00000004cf847c23 */ /* 0x104fe20008010890 */
[----:B------:R-:W-:Y:S01]  /*155e0*/  FFMA.FTZ R144, R169, UR4, -R144 ;  /* 0x00000004a9907c23 */ /* 0x000fe20008010890 */
[----:B----4-:R-:W-:Y:S02]  /*155f0*/  @!P5 HADD2 R121, -R154.H0_H0, -RZ.H0_H0 ;  /* 0xa00000ff9a79d230 */ /* 0x010fe40000000900 */
[----:B------:R-:W-:Y:S04]  /*15600*/  IMAD.WIDE.U32 R168, R168, -0x2daee0ad, RZ ;  /* 0xd2511f53a8a87825 */ /* 0x000fe800078e00ff */
[----:B------:R2:W-:Y:S01]  /*15610*/  MUFU.EX2 R219, R101 ;  /* 0x0000006500db7308 */ /* 0x0005e20000000800 */
[----:B------:R-:W-:Y:S01]  /*15620*/  @!P5 STL.S16 [R1+0x44], R121 ;  /* 0x000044790100d387 */ /* 0x000fe20000100600 */
[----:B------:R-:W-:Y:S02]  /*15630*/  PRMT R112, R121, 0x7610, R112 ;  /* 0x0000761079707816 */ /* 0x000fe40000000070 */
[----:B------:R-:W-:Y:S01]  /*15640*/  SHF.R.U32.HI R102, RZ, 0x10, R168 ;  /* 0x00000010ff667819 */ /* 0x000fe200000116a8 */
[----:B------:R3:W4:Y:S05]  /*15650*/  LDL.S16 R137, [R1+0x8] ;  /* 0x0000080001897983 */ /* 0x00072a0000100600 */
[----:B------:R-:W-:Y:S01]  /*15660*/  MUFU.EX2 R211, R130 ;  /* 0x0000008200d37308 */ /* 0x000fe20000000800 */
[----:B------:R-:W-:Y:S09]  /*15670*/  LOP3.LUT R102, R102, 0xff, RZ, 0xc0, !PT ;  /* 0x000000ff66667812 */ /* 0x000ff200078ec0ff */
[----:B------:R-:W-:Y:S01]  /*15680*/  MUFU.EX2 R209, R135 ;  /* 0x0000008700d17308 */ /* 0x000fe20000000800 */
[----:B--2---:R-:W-:Y:S09]  /*15690*/  FFMA.FTZ R101, R217, UR4, -R145 ;  /* 0x00000004d9657c23 */ /* 0x004ff20008010891 */
[----:B------:R2:W-:Y:S01]  /*156a0*/  MUFU.EX2 R217, R0 ;  /* 0x0000000000d97308 */ /* 0x0005e20000000800 */
[C---:B-1----:R-:W-:Y:S09]  /*156b0*/  HMMA.16816.F32 R84, R104.reuse, R108, R84 ;  /* 0x0000006c6854723c */ /* 0x042ff20000001854 */
[----:B------:R1:W5:Y:S01]  /*156c0*/  MUFU.EX2 R218, R101 ;  /* 0x0000006500da7308 */ /* 0x0003620000000800 */
[C---:B------:R-:W-:Y:S09]  /*156d0*/  HMMA.16816.F32 R88, R104.reuse, R110, R88 ;  /* 0x0000006e6858723c */ /* 0x040ff20000001858 */
[----:B------:R-:W-:Y:S02]  /*156e0*/  MUFU.EX2 R212, R132 ;  /* 0x0000008400d47308 */ /* 0x000fe40000000800 */
[----:B--2---:R-:W-:Y:S01]  /*156f0*/  LOP3.LUT R0, R124, 0xffff, RZ, 0xc0, !PT ;  /* 0x0000ffff7c007812 */ /* 0x004fe200078ec0ff */
[C---:B------:R-:W-:Y:S01]  /*15700*/  HMMA.16816.F32 R92, R104.reuse, R116, R92 ;  /* 0x00000074685c723c */ /* 0x040fe2000000185c */
[----:B------:R3:W2:Y:S02]  /*15710*/  LDL.S16 R125, [R1+0x20] ;  /* 0x00002000017d7983 */ /* 0x0006a40000100600 */
[----:B------:R-:W-:Y:S03]  /*15720*/  SHF.R.U32.HI R0, RZ, 0x8, R0 ;  /* 0x00000008ff007819 */ /* 0x000fe60000011600 */
[----:B------:R-:W-:Y:S01]  /*15730*/  HMMA.16816.F32 R96, R104, R118, R96 ;  /* 0x000000766860723c */ /* 0x000fe20000001860 */
[----:B------:R-:W-:Y:S01]  /*15740*/  LDSM.16.MT88.4 R104, [R180+0xd000] ;  /* 0x00d00000b468783b */ /* 0x000fe20000004200 */
[----:B------:R-:W-:Y:S03]  /*15750*/  MUFU.EX2 R207, R144 ;  /* 0x0000009000cf7308 */ /* 0x000fe60000000800 */
[----:B-1----:R-:W-:Y:S02]  /*15760*/  PRMT R101, R122, 0x7610, R101 ;  /* 0x000076107a657816 */ /* 0x002fe40000000065 */
[----:B------:R-:W-:Y:S02]  /*15770*/  LOP3.LUT R2, R0, 0xffff, RZ, 0xc0, !PT ;  /* 0x0000ffff00027812 */ /* 0x000fe400078ec0ff */
[----:B------:R-:W-:Y:S02]  /*15780*/  LDSM.16.MT88.4 R116, [R179+0xd000] ;  /* 0x00d00000b374783b */ /* 0x000fe40000004200 */
[----:B------:R-:W-:Y:S02]  /*15790*/  PRMT R0, R154, 0x5410, R153 ;  /* 0x000054109a007816 */ /* 0x000fe40000000099 */
[----:B------:R-:W-:Y:S02]  /*157a0*/  @!P5 PRMT R154, R112, 0x5410, RZ ;  /* 0x00005410709ad816 */ /* 0x000fe400000000ff */
[----:B------:R-:W-:Y:S01]  /*157b0*/  @!P3 PRMT R155, R101, 0x5410, RZ ;  /* 0x00005410659bb816 */ /* 0x000fe200000000ff */
[--C-:B------:R-:W-:Y:S01]  /*157c0*/  FFMA.FTZ R101, R213, UR4, -R145.reuse ;  /* 0x00000004d5657c23 */ /* 0x100fe20008010891 */
[----:B------:R-:W-:Y:S01]  /*157d0*/  ISETP.LE.U32.AND P5, PT, R2, UR12, PT ;  /* 0x0000000c02007c0c */ /* 0x000fe2000bfa3070 */
[--C-:B------:R-:W-:Y:S01]  /*157e0*/  FFMA.FTZ R2, R215, UR4, -R145.reuse ;  /* 0x00000004d7027c23 */ /* 0x100fe20008010891 */
[----:B-----5:R-:W-:Y:S01]  /*157f0*/  F2FP.F16.F32.PACK_AB R151, R218, R219 ;  /* 0x000000dbda97723e */ /* 0x020fe200000000ff */
[----:B------:R1:W-:Y:S01]  /*15800*/  MUFU.EX2 R214, R101 ;  /* 0x0000006500d67308 */ /* 0x0003e20000000800 */
[--C-:B------:R-:W-:Y:S01]  /*15810*/  HSET2.LE.AND R108, R127, R146.reuse, PT ;  /* 0x000000927f6c7233 */ /* 0x100fe20003803000 */
[----:B------:R-:W5:Y:S01]  /*15820*/  LDSM.16.MT88.4 R112, [R177+0xd000] ;  /* 0x00d00000b170783b */ /* 0x000f620000004200 */
[----:B------:R-:W-:Y:S01]  /*15830*/  ISETP.LE.U32.AND P3, PT, R123, UR12, PT ;  /* 0x0000000c7b007c0c */ /* 0x000fe2000bf63070 */
[----:B------:R-:W-:Y:S01]  /*15840*/  FFMA.FTZ R145, R167, UR4, -R145 ;  /* 0x00000004a7917c23 */ /* 0x000fe20008010891 */
[C---:B------:R-:W-:Y:S02]  /*15850*/  PRMT R150, R151.reuse, 0x7632, R150 ;  /* 0x0000763297967816 */ /* 0x040fe40000000096 */
[----:B------:R-:W-:Y:S03]  /*15860*/  F2FP.F16.F32.PACK_AB R149, R216, R217 ;  /* 0x000000d9d895723e */ /* 0x000fe600000000ff */
[----:B------:R-:W3:Y:S01]  /*15870*/  MUFU.EX2 R213, R2 ;  /* 0x0000000200d57308 */ /* 0x000ee20000000800 */
[----:B------:R-:W-:Y:S01]  /*15880*/  LOP3.LUT R108, R108, R0, RZ, 0xc0, !PT ;  /* 0x000000006c6c7212 */ /* 0x000fe200078ec0ff */
[----:B------:R-:W-:Y:S01]  /*15890*/  STG.E.U16 desc[UR26][R172.64+0x32], R155 ;  /* 0x0000329bac007986 */ /* 0x000fe2000c10151a */
[--C-:B------:R-:W-:Y:S01]  /*158a0*/  HSET2.LE.AND R109, R126, R146.reuse, PT ;  /* 0x000000927e6d7233 */ /* 0x100fe20003803000 */
[----:B------:R-:W-:Y:S01]  /*158b0*/  @!P4 HADD2 R248, -R150.H0_H0, -RZ.H0_H0 ;  /* 0xa00000ff96f8c230 */ /* 0x000fe20000000900 */
[----:B------:R-:W-:Y:S01]  /*158c0*/  PRMT R0, R151, 0x5410, R150 ;  /* 0x0000541097007816 */ /* 0x000fe20000000096 */
[----:B------:R-:W-:Y:S01]  /*158d0*/  STG.E.U16 desc[UR26][R170.64+0x40], R154 ;  /* 0x0000409aaa007986 */ /* 0x000fe2000c10151a */
[----:B------:R-:W-:Y:S01]  /*158e0*/  PRMT R152, R149, 0x7632, R152 ;  /* 0x0000763295987816 */ /* 0x000fe20000000098 */
[----:B------:R-:W-:Y:S01]  /*158f0*/  @!P1 HADD2 R247, -R149.H0_H0, -RZ.H0_H0 ;  /* 0xa00000ff95f79230 */ /* 0x000fe20000000900 */
[--C-:B------:R-:W-:Y:S01]  /*15900*/  HSET2.LE.AND R110, R129, R146.reuse, PT ;  /* 0x00000092816e7233 */ /* 0x100fe20003803000 */
[----:B-1----:R-:W-:Y:S01]  /*15910*/  FADD.FTZ R101, R225, R120 ;  /* 0x00000078e1657221 */ /* 0x002fe20000010000 */
[----:B------:R-:W-:Y:S01]  /*15920*/  LOP3.LUT R109, R109, R0, RZ, 0xc0, !PT ;  /* 0x000000006d6d7212 */ /* 0x000fe200078ec0ff */
[----:B------:R-:W1:Y:S01]  /*15930*/  LDSM.16.MT88.4 R120, [R178+0xd000] ;  /* 0x00d00000b278783b */ /* 0x000e620000004200 */
[----:B------:R-:W-:Y:S01]  /*15940*/  PRMT R0, R149, 0x5410, R152 ;  /* 0x0000541095007816 */ /* 0x000fe20000000098 */
[----:B------:R-:W2:Y:S01]  /*15950*/  MUFU.EX2 R167, R145 ;  /* 0x0000009100a77308 */ /* 0x000ea20000000800 */
[--C-:B------:R-:W-:Y:S01]  /*15960*/  HSET2.LE.AND R111, R128, R146.reuse, PT ;  /* 0x00000092806f7233 */ /* 0x100fe20003803000 */
[----:B------:R-:W-:Y:S01]  /*15970*/  FADD.FTZ R101, R226, R101 ;  /* 0x00000065e2657221 */ /* 0x000fe20000010000 */
[----:B---3--:R-:W-:Y:S01]  /*15980*/  F2FP.F16.F32.PACK_AB R148, R213, R214 ;  /* 0x000000d6d594723e */ /* 0x008fe200000000ff */
[----:B------:R-:W-:Y:S01]  /*15990*/  FADD.FTZ R2, R228, R131 ;  /* 0x00000083e4027221 */ /* 0x000fe20000010000 */
[----:B------:R-:W-:Y:S01]  /*159a0*/  LOP3.LUT R110, R110, R0, RZ, 0xc0, !PT ;  /* 0x000000006e6e7212 */ /* 0x000fe200078ec0ff */
[----:B------:R-:W-:Y:S01]  /*159b0*/  LDSM.16.MT88.4 R128, [R179+0xd800] ;  /* 0x00d80000b380783b */ /* 0x000fe20000004200 */
[C---:B------:R-:W-:Y:S01]  /*159c0*/  PRMT R147, R148.reuse, 0x7632, R147 ;  /* 0x0000763294937816 */ /* 0x040fe20000000093 */
[----:B------:R-:W-:Y:S01]  /*159d0*/  FADD.FTZ R2, R227, R2 ;  /* 0x00000002e3027221 */ /* 0x000fe20000010000 */
[----:B------:R-:W-:Y:S02]  /*159e0*/  SHF.R.U32.HI R124, RZ, 0x18, R124 ;  /* 0x00000018ff7c7819 */ /* 0x000fe4000001167c */
[----:B------:R-:W-:Y:S01]  /*159f0*/  PRMT R0, R148, 0x5410, R147 ;  /* 0x0000541094007816 */ /* 0x000fe20000000093 */
[----:B------:R-:W-:Y:S01]  /*15a00*/  FADD.FTZ R126, R231, R2 ;  /* 0x00000002e77e7221 */ /* 0x000fe20000010000 */
[----:B------:R-:W-:Y:S02]  /*15a10*/  @!P4 PRMT R150, R248, 0x5410, RZ ;  /* 0x00005410f896c816 */ /* 0x000fe400000000ff */
[----:B------:R-:W-:Y:S02]  /*15a20*/  LOP3.LUT R111, R111, R0, RZ, 0xc0, !PT ;  /* 0x000000006f6f7212 */ /* 0x000fe400078ec0ff */
[----:B------:R-:W-:Y:S02]  /*15a30*/  @!P1 PRMT R149, R247, 0x5410, RZ ;  /* 0x00005410f7959816 */ /* 0x000fe400000000ff */
[----:B------:R-:W-:Y:S03]  /*15a40*/  LOP3.LUT R2, R169, UR21, R134, 0x96, !PT ;  /* 0x00000015a9027c12 */ /* 0x000fe6000f8e9686 */
[C---:B-----5:R-:W-:Y:S06]  /*15a50*/  HMMA.16816.F32 R4, R108.reuse, R112, R4 ;  /* 0x000000706c04723c */ /* 0x060fec0000001804 */
        /* <DEDUP_REMOVED lines=16> */
[----:B------:R-:W-:Y:S05]  /*15b60*/  LDSM.16.MT88.4 R120, [R180+0x11000] ;  /* 0x01100000b478783b */ /* 0x000fea0000004200 */
[C---:B-----5:R-:W-:Y:S06]  /*15b70*/  HMMA.16816.F32 R52, R108.reuse, R104, R52 ;  /* 0x000000686c34723c */ /* 0x060fec0000001834 */
[C---:B------:R-:W-:Y:S01]  /*15b80*/  HMMA.16816.F32 R56, R108.reuse, R106, R56 ;  /* 0x0000006a6c38723c */ /* 0x040fe20000001838 */
[----:B------:R-:W1:Y:S05]  /*15b90*/  LDSM.16.MT88.4 R104, [R178+0x11000] ;  /* 0x01100000b268783b */ /* 0x000e6a0000004200 */
[C---:B------:R-:W-:Y:S06]  /*15ba0*/  HMMA.16816.F32 R60, R108.reuse, R116, R60 ;  /* 0x000000746c3c723c */ /* 0x040fec000000183c */
[C---:B------:R-:W-:Y:S05]  /*15bb0*/  HMMA.16816.F32 R64, R108.reuse, R118, R64 ;  /* 0x000000766c40723c */ /* 0x040fea0000001840 */
[----:B------:R-:W-:Y:S01]  /*15bc0*/  LOP3.LUT R117, R168, 0xff, RZ, 0xc0, !PT ;  /* 0x000000ffa8757812 */ /* 0x000fe200078ec0ff */
[C---:B---3--:R-:W-:Y:S05]  /*15bd0*/  HMMA.16816.F32 R68, R108.reuse, R112, R68 ;  /* 0x000000706c44723c */ /* 0x048fea0000001844 */
[----:B------:R-:W-:Y:S01]  /*15be0*/  SHF.R.U32.HI R116, RZ, 0x18, R168 ;  /* 0x00000018ff747819 */ /* 0x000fe200000116a8 */
[C---:B------:R-:W-:Y:S05]  /*15bf0*/  HMMA.16816.F32 R72, R108.reuse, R114, R72 ;  /* 0x000000726c48723c */ /* 0x040fea0000001848 */
[----:B------:R-:W-:Y:S06]  /*15c00*/  PRMT R139, R102, 0x5410, R116 ;  /* 0x00005410668b7816 */ /* 0x000fec0000000074 */
[--C-:B------:R-:W-:Y:S01]  /*15c10*/  HSET2.LE.AND R139, R139, R146.reuse, PT ;  /* 0x000000928b8b7233 */ /* 0x100fe20003803000 */
[C---:B-1----:R-:W-:Y:S06]  /*15c20*/  HMMA.16816.F32 R76, R108.reuse, R104, R76 ;  /* 0x000000686c4c723c */ /* 0x042fec000000184c */
[C---:B------:R-:W-:Y:S01]  /*15c30*/  HMMA.16816.F32 R80, R108.reuse, R106, R80 ;  /* 0x0000006a6c50723c */ /* 0x040fe20000001850 */
[----:B------:R-:W-:Y:S05]  /*15c40*/  LDSM.16.MT88.4 R104, [R177+0xd800] ;  /* 0x00d80000b168783b */ /* 0x000fea0000004200 */
[C---:B------:R-:W-:Y:S06]  /*15c50*/  HMMA.16816.F32 R84, R108.reuse, R120, R84 ;  /* 0x000000786c54723c */ /* 0x040fec0000001854 */
[C---:B------:R-:W-:Y:S01]  /*15c60*/  HMMA.16816.F32 R88, R108.reuse, R122, R88 ;  /* 0x0000007a6c58723c */ /* 0x040fe20000001858 */
[----:B------:R-:W-:Y:S04]  /*15c70*/  LDSM.16.MT88.4 R120, [R180+0xd800] ;  /* 0x00d80000b478783b */ /* 0x000fe80000004200 */
[----:B----4-:R-:W-:Y:S02]  /*15c80*/  @!P6 HADD2 R137, -R151.H0_H0, -RZ.H0_H0 ;  /* 0xa00000ff9789e230 */ /* 0x010fe40000000900 */
[----:B--2---:R-:W-:Y:S05]  /*15c90*/  @!P3 HADD2 R125, -R153.H0_H0, -RZ.H0_H0 ;  /* 0xa00000ff997db230 */ /* 0x004fea0000000900 */
[----:B------:R1:W-:Y:S01]  /*15ca0*/  @!P3 STL.S16 [R1+0x20], R125 ;  /* 0x0000207d0100b387 */ /* 0x0003e20000100600 */
[----:B------:R-:W-:Y:S03]  /*15cb0*/  PRMT R0, R125, 0x7610, R0 ;  /* 0x000076107d007816 */ /* 0x000fe60000000000 */
[----:B------:R2:W-:Y:S01]  /*15cc0*/  @!P6 STL.S16 [R1+0x8], R137 ;  /* 0x000008890100e387 */ /* 0x0005e20000100600 */
[----:B------:R-:W-:Y:S02]  /*15cd0*/  @!P3 PRMT R153, R0, 0x5410, RZ ;  /* 0x000054100099b816 */ /* 0x000fe400000000ff */
[----:B------:R-:W-:Y:S02]  /*15ce0*/  ISETP.LE.U32.AND P3, PT, R124, UR12, PT ;  /* 0x0000000c7c007c0c */ /* 0x000fe4000bf63070 */
[----:B------:R3:W4:Y:S01]  /*15cf0*/  LDL.S16 R124, [R1+0x2c] ;  /* 0x00002c00017c7983 */ /* 0x0007220000100600 */
[----:B------:R-:W-:Y:S03]  /*15d00*/  LOP3.LUT R0, R2, 0xff, RZ, 0xc0, !PT ;  /* 0x000000ff02007812 */ /* 0x000fe600078ec0ff */
[----:B------:R-:W-:Y:S04]  /*15d10*/  STG.E.U16 desc[UR26][R170.64+0x42], R153 ;  /* 0x00004299aa007986 */ /* 0x000fe8000c10151a */
[----:B------:R-:W-:Y:S03]  /*15d20*/  STG.E.U16 desc[UR26][R172.64+0x42], R150 ;  /* 0x00004296ac007986 */ /* 0x000fe6000c10151a */
[----:B------:R-:W-:Y:S02]  /*15d30*/  @!P3 HADD2 R252, -R147.H0_H0, -RZ.H0_H0 ;  /* 0xa00000ff93fcb230 */ /* 0x000fe40000000900 */
[--C-:B-1----:R-:W-:Y:S01]  /*15d40*/  FADD.FTZ R125, R238, R101.reuse ;  /* 0x00000065ee7d7221 */ /* 0x102fe20000010000 */
[----:B------:R-:W-:Y:S02]  /*15d50*/  PRMT R101, R137, 0x7610, R101 ;  /* 0x0000761089657816 */ /* 0x000fe40000000065 */
[----:B------:R-:W-:Y:S02]  /*15d60*/  @!P3 PRMT R147, R252, 0x5410, RZ ;  /* 0x00005410fc93b816 */ /* 0x000fe400000000ff */
[----:B------:R-:W-:Y:S02]  /*15d70*/  @!P6 PRMT R151, R101, 0x5410, RZ ;  /* 0x000054106597e816 */ /* 0x000fe400000000ff */
[----:B------:R-:W-:Y:S02]  /*15d80*/  LOP3.LUT R101, R2, 0xffff, RZ, 0xc0, !PT ;  /* 0x0000ffff02657812 */ /* 0x000fe400078ec0ff */
[----:B------:R-:W-:Y:S01]  /*15d90*/  ISETP.LE.U32.AND P6, PT, R0, UR12, PT ;  /* 0x0000000c00007c0c */ /* 0x000fe2000bfc3070 */
[----:B------:R-:W-:Y:S01]  /*15da0*/  STG.E.U16 desc[UR26][R172.64+0x40], R151 ;  /* 0x00004097ac007986 */ /* 0x000fe2000c10151a */
[----:B------:R-:W-:Y:S02]  /*15db0*/  SHF.R.U32.HI R101, RZ, 0x8, R101 ;  /* 0x00000008ff657819 */ /* 0x000fe40000011665 */
[----:B------:R-:W-:Y:S01]  /*15dc0*/  LOP3.LUT R0, R169, UR21, R134, 0x96, !PT ;  /* 0x00000015a9007c12 */ /* 0x000fe2000f8e9686 */
[----:B------:R-:W-:Y:S01]  /*15dd0*/  STG.E.U16 desc[UR26][R170.64+0x50], R149 ;  /* 0x00005095aa007986 */ /* 0x000fe2000c10151a */
[----:B------:R-:W-:Y:S02]  /*15de0*/  LOP3.LUT R101, R101, 0xffff, RZ, 0xc0, !PT ;  /* 0x0000ffff65657812 */ /* 0x000fe400078ec0ff */
[----:B------:R-:W-:Y:S02]  /*15df0*/  LOP3.LUT R102, R0, 0xff, RZ, 0xc0, !PT ;  /* 0x000000ff00667812 */ /* 0x000fe400078ec0ff */
[----:B------:R-:W-:Y:S02]  /*15e00*/  ISETP.LE.U32.AND P4, PT, R101, UR12, PT ;  /* 0x0000000c65007c0c */ /* 0x000fe4000bf83070 */
[----:B------:R-:W-:Y:S02]  /*15e10*/  LOP3.LUT R101, R168, 0xffff, RZ, 0xc0, !PT ;  /* 0x0000ffffa8657812 */ /* 0x000fe400078ec0ff */
[----:B--2---:R-:W-:Y:S02]  /*15e20*/  SHF.R.U32.HI R137, RZ, 0x18, R0 ;  /* 0x00000018ff897819 */ /* 0x004fe40000011600 */
[----:B------:R-:W-:Y:S02]  /*15e30*/  SHF.R.U32.HI R103, RZ, 0x8, R101 ;  /* 0x00000008ff677819 */ /* 0x000fe40000011665 */
[--C-:B------:R-:W-:Y:S02]  /*15e40*/  SHF.R.U32.HI R101, RZ, 0x18, R2.reuse ;  /* 0x00000018ff657819 */ /* 0x100fe40000011602 */
[----:B------:R-:W-:Y:S02]  /*15e50*/  PRMT R138, R117, 0x5410, R103 ;  /* 0x00005410758a7816 */ /* 0x000fe40000000067 */
[----:B------:R-:W1:Y:S01]  /*15e60*/  LDSM.16.MT88.4 R116, [R179+0x11000] ;  /* 0x01100000b374783b */ /* 0x000e620000004200 */
[----:B------:R-:W-:Y:S02]  /*15e70*/  ISETP.LE.U32.AND P1, PT, R101, UR12, PT ;  /* 0x0000000c65007c0c */ /* 0x000fe4000bf23070 */
[----:B------:R-:W-:Y:S02]  /*15e80*/  SHF.R.U32.HI R103, RZ, 0x10, R2 ;  /* 0x00000010ff677819 */ /* 0x000fe40000011602 */
[----:B------:R-:W-:Y:S02]  /*15e90*/  LOP3.LUT R101, R0, 0xffff, RZ, 0xc0, !PT ;  /* 0x0000ffff00657812 */ /* 0x000fe400078ec0ff */
[----:B------:R-:W-:Y:S02]  /*15ea0*/  SHF.R.U32.HI R2, RZ, 0x10, R0 ;  /* 0x00000010ff027819 */ /* 0x000fe40000011600 */
[----:B------:R-:W-:Y:S02]  /*15eb0*/  SHF.R.U32.HI R101, RZ, 0x8, R101 ;  /* 0x00000008ff657819 */ /* 0x000fe40000011665 */
[----:B------:R-:W-:Y:S02]  /*15ec0*/  LOP3.LUT R2, R2, 0xff, RZ, 0xc0, !PT ;  /* 0x000000ff02027812 */ /* 0x000fe400078ec0ff */
[----:B------:R-:W-:Y:S02]  /*15ed0*/  PRMT R101, R102, 0x5410, R101 ;  /* 0x0000541066657816 */ /* 0x000fe40000000065 */
[----:B------:R-:W-:Y:S01]  /*15ee0*/  PRMT R137, R2, 0x5410, R137 ;  /* 0x0000541002897816 */ /* 0x000fe20000000089 */
[----:B------:R-:W-:Y:S01]  /*15ef0*/  FADD.FTZ R2, R222, R126 ;  /* 0x0000007ede027221 */ /* 0x000fe20000010000 */
[----:B------:R-:W-:Y:S02]  /*15f00*/  LOP3.LUT R0, R103, 0xff, RZ, 0xc0, !PT ;  /* 0x000000ff67007812 */ /* 0x000fe400078ec0ff */
[----:B------:R-:W-:Y:S01]  /*15f10*/  F2FP.F16.F32.PACK_AB R103, R212, R211 ;  /* 0x000000d3d467723e */ /* 0x000fe200000000ff */
[----:B------:R-:W-:Y:S01]  /*15f20*/  FADD.FTZ R175, R224, R2 ;  /* 0x00000002e0af7221 */ /* 0x000fe20000010000 */
[----:B------:R-:W-:Y:S02]  /*15f30*/  F2FP.F16.F32.PACK_AB R2, R167, R206 ;  /* 0x000000cea702723e */ /* 0x000fe400000000ff */
[----:B------:R-:W-:Y:S01]  /*15f40*/  PRMT R102, R103, 0x7632, R102 ;  /* 0x0000763267667816 */ /* 0x000fe20000000066 */
[----:B------:R-:W-:Y:S01]  /*15f50*/  @!P6 HADD2 R246, -R103.H0_H0, -RZ.H0_H0 ;  /* 0xa00000ff67f6e230 */ /* 0x000fe20000000900 */
[--C-:B------:R-:W-:Y:S02]  /*15f60*/  HSET2.LE.AND R138, R138, R146.reuse, PT ;  /* 0x000000928a8a7233 */ /* 0x100fe40003803000 */
[--C-:B------:R-:W-:Y:S02]  /*15f70*/  HSET2.LE.AND R136, R101, R146.reuse, PT ;  /* 0x0000009265887233 */ /* 0x100fe40003803000 */
[----:B------:R-:W-:Y:S02]  /*15f80*/  F2FP.F16.F32.PACK_AB R101, R207, R208 ;  /* 0x000000d0cf65723e */ /* 0x000fe400000000ff */
[----:B------:R-:W-:Y:S02]  /*15f90*/  HSET2.LE.AND R137, R137, R146, PT ;  /* 0x0000009289897233 */ /* 0x000fe40003803000 */
[----:B------:R-:W-:Y:S02]  /*15fa0*/  F2FP.F16.F32.PACK_AB R146, R209, R210 ;  /* 0x000000d2d192723e */ /* 0x000fe400000000ff */
[----:B------:R-:W-:Y:S02]  /*15fb0*/  PRMT R144, R101, 0x7632, R144 ;  /* 0x0000763265907816 */ /* 0x000fe40000000090 */
[C---:B------:R-:W-:Y:S01]  /*15fc0*/  PRMT R145, R146.reuse, 0x7632, R145 ;  /* 0x0000763292917816 */ /* 0x040fe20000000091 */
[C---:B-1----:R-:W-:Y:S04]  /*15fd0*/  HMMA.16816.F32 R92, R108.reuse, R116, R92 ;  /* 0x000000746c5c723c */ /* 0x042fe8000000185c */
[----:B------:R-:W-:Y:S02]  /*15fe0*/  @!P1 HADD2 R243, -R145.H0_H0, -RZ.H0_H0 ;  /* 0xa00000ff91f39230 */ /* 0x000fe40000000900 */
[----:B------:R-:W-:Y:S07]  /*15ff0*/  HMMA.16816.F32 R96, R108, R118, R96 ;  /* 0x000000766c60723c */ /* 0x000fee0000001860 */
[----:B------:R-:W-:Y:S04]  /*16000*/  PRMT R108, R146, 0x5410, R145 ;  /* 0x00005410926c7816 */ /* 0x000fe80000000091 */
[----:B------:R-:W-:Y:S02]  /*16010*/  LOP3.LUT R137, R137, R108, RZ, 0xc0, !PT ;  /* 0x0000006c89897212 */ /* 0x000fe400078ec0ff */
[----:B------:R-:W-:Y:S02]  /*16020*/  PRMT R108, R101, 0x5410, R144 ;  /* 0x00005410656c7816 */ /* 0x000fe40000000090 */
[----:B------:R-:W-:Y:S02]  /*16030*/  @!P1 PRMT R145, R243, 0x5410, RZ ;  /* 0x00005410f3919816 */ /* 0x000fe400000000ff */
[----:B------:R-:W-:Y:S01]  /*16040*/  LOP3.LUT R138, R138, R108, RZ, 0xc0, !PT ;  /* 0x0000006c8a8a7212 */ /* 0x000fe200078ec0ff */
[----:B----4-:R-:W-:Y:S05]  /*16050*/  @!P5 HADD2 R124, -R152.H0_H0, -RZ.H0_H0 ;  /* 0xa00000ff987cd230 */ /* 0x010fea0000000900 */
[----:B------:R-:W-:Y:S01]  /*16060*/  @!P5 STL.S16 [R1+0x2c], R124 ;  /* 0x00002c7c0100d387 */ /* 0x000fe20000100600 */
[----:B------:R-:W-:Y:S03]  /*16070*/  PRMT R112, R124, 0x7610, R112 ;  /* 0x000076107c707816 */ /* 0x000fe60000000070 */
[----:B------:R3:W2:Y:S01]  /*16080*/  LDL.S16 R225, [R1] ;  /* 0x0000000001e17983 */ /* 0x0006a20000100600 */
[----:B------:R-:W-:Y:S02]  /*16090*/  @!P5 PRMT R152, R112, 0x5410, RZ ;  /* 0x000054107098d816 */ /* 0x000fe400000000ff */
[----:B------:R-:W-:Y:S01]  /*160a0*/  ISETP.LE.U32.AND P5, PT, R0, UR12, PT ;  /* 0x0000000c00007c0c */ /* 0x000fe2000bfa3070 */
[----:B------:R3:W4:Y:S01]  /*160b0*/  LDL.S16 R215, [R1+0x4] ;  /* 0x0000040001d77983 */ /* 0x0007220000100600 */
[----:B------:R-:W-:Y:S03]  /*160c0*/  FADD.FTZ R0, R143, R125 ;  /* 0x0000007d8f007221 */ /* 0x000fe60000010000 */
[----:B------:R-:W1:Y:S01]  /*160d0*/  LDSM.16.MT88.4 R112, [R178+0xd800] ;  /* 0x00d80000b270783b */ /* 0x000e620000004200 */
[----:B------:R-:W-:Y:S01]  /*160e0*/  FADD.FTZ R174, R223, R0 ;  /* 0x00000000dfae7221 */ /* 0x000fe20000010000 */
[----:B------:R-:W-:Y:S02]  /*160f0*/  PRMT R0, R103, 0x5410, R102 ;  /* 0x0000541067007816 */ /* 0x000fe40000000066 */
[----:B------:R-:W-:Y:S02]  /*16100*/  @!P6 PRMT R103, R246, 0x5410, RZ ;  /* 0x00005410f667e816 */ /* 0x000fe400000000ff */
[----:B------:R-:W-:Y:S02]  /*16110*/  LOP3.LUT R136, R136, R0, RZ, 0xc0, !PT ;  /* 0x0000000088887212 */ /* 0x000fe400078ec0ff */
[C---:B------:R-:W-:Y:S01]  /*16120*/  PRMT R0, R2.reuse, 0x7632, R0 ;  /* 0x0000763202007816 */ /* 0x040fe20000000000 */
[----:B------:R-:W5:Y:S01]  /*16130*/  LDSM.16.MT88.4 R140, [R177+0xf800] ;  /* 0x00f80000b18c783b */ /* 0x000f620000004200 */
[----:B------:R-:W-:Y:S02]  /*16140*/  @!P5 HADD2 R244, -R146.H0_H0, -RZ.H0_H0 ;  /* 0xa00000ff92f4d230 */ /* 0x000fe40000000900 */
[----:B------:R-:W-:Y:S03]  /*16150*/  PRMT R108, R2, 0x5410, R0 ;  /* 0x00005410026c7816 */ /* 0x000fe60000000000 */
[----:B------:R-:W-:Y:S02]  /*16160*/  @!P5 PRMT R146, R244, 0x5410, RZ ;  /* 0x00005410f492d816 */ /* 0x000fe400000000ff */
[----:B------:R-:W-:Y:S01]  /*16170*/  LOP3.LUT R139, R139, R108, RZ, 0xc0, !PT ;  /* 0x0000006c8b8b7212 */ /* 0x000fe200078ec0ff */
[----:B------:R-:W-:Y:S04]  /*16180*/  STG.E.U16 desc[UR26][R170.64+0x52], R152 ;  /* 0x00005298aa007986 */ /* 0x000fe8000c10151a */
[----:B------:R-:W-:Y:S02]  /*16190*/  STG.E.U16 desc[UR26][R172.64+0x52], R147 ;  /* 0x00005293ac007986 */ /* 0x000fe4000c10151a */
[C---:B------:R-:W-:Y:S02]  /*161a0*/  HMMA.16816.F32 R108, R136.reuse, R104, R4 ;  /* 0x00000068886c723c */ /* 0x040fe40000001804 */
[----:B------:R-:W3:Y:S04]  /*161b0*/  LDSM.16.MT88.4 R4, [R178+0xf800] ;  /* 0x00f80000b204783b */ /* 0x000ee80000004200 */
[C---:B------:R-:W-:Y:S04]  /*161c0*/  HMMA.16816.F32 R104, R136.reuse, R106, R8 ;  /* 0x0000006a8868723c */ /* 0x040fe80000001808 */
[----:B------:R-:W3:Y:S02]  /*161d0*/  LDSM.16.MT88.4 R8, [R180+0xf800] ;  /* 0x00f80000b408783b */ /* 0x000ee40000004200 */
[C---:B-1----:R-:W-:Y:S06]  /*161e0*/  HMMA.16816.F32 R116, R136.reuse, R112, R12 ;  /* 0x000000708874723c */ /* 0x042fec000000180c */
[----:B------:R-:W1:Y:S01]  /*161f0*/  LDSM.16.MT88.4 R12, [R179+0xf800] ;  /* 0x00f80000b30c783b */ /* 0x000e620000004200 */
[C---:B------:R-:W-:Y:S06]  /*16200*/  HMMA.16816.F32 R112, R136.reuse, R114, R16 ;  /* 0x000000728870723c */ /* 0x040fec0000001810 */
[C---:B------:R-:W-:Y:S05]  /*16210*/  HMMA.16816.F32 R124, R136.reuse, R120, R20 ;  /* 0x00000078887c723c */ /* 0x040fea0000001814 */
[C---:B------:R-:W-:Y:S01]  /*16220*/  LOP3.LUT R16, R168.reuse, 0xff, RZ, 0xc0, !PT ;  /* 0x000000ffa8107812 */ /* 0x040fe200078ec0ff */
[C---:B------:R-:W-:Y:S05]  /*16230*/  HMMA.16816.F32 R120, R136.reuse, R122, R24 ;  /* 0x0000007a8878723c */ /* 0x040fea0000001818 */
[----:B------:R-:W-:Y:S01]  /*16240*/  LOP3.LUT R20, R168, 0xffff, RZ, 0xc0, !PT ;  /* 0x0000ffffa8147812 */ /* 0x000fe200078ec0ff */
[C---:B------:R-:W-:Y:S05]  /*16250*/  HMMA.16816.F32 R132, R136.reuse, R128, R28 ;  /* 0x000000808884723c */ /* 0x040fea000000181c */
[----:B------:R-:W-:Y:S01]  /*16260*/  SHF.R.U32.HI R20, RZ, 0x8, R20 ;  /* 0x00000008ff147819 */ /* 0x000fe20000011614 */
[C---:B------:R-:W-:Y:S05]  /*16270*/  HMMA.16816.F32 R128, R136.reuse, R130, R32 ;  /* 0x000000828880723c */ /* 0x040fea0000001820 */
[--C-:B------:R-:W-:Y:S01]  /*16280*/  SHF.R.U32.HI R21, RZ, 0x10, R168.reuse ;  /* 0x00000010ff157819 */ /* 0x100fe200000116a8 */
[C---:B-----5:R-:W-:Y:S05]  /*16290*/  HMMA.16816.F32 R36, R136.reuse, R140, R36 ;  /* 0x0000008c8824723c */ /* 0x060fea0000001824 */
[----:B------:R-:W-:Y:S01]  /*162a0*/  LOP3.LUT R21, R21, 0xff, RZ, 0xc0, !PT ;  /* 0x000000ff15157812 */ /* 0x000fe200078ec0ff */
[C---:B------:R-:W-:Y:S03]  /*162b0*/  HMMA.16816.F32 R40, R136.reuse, R142, R40 ;  /* 0x0000008e8828723c */ /* 0x040fe60000001828 */
[----:B------:R-:W-:Y:S02]  /*162c0*/  ISETP.LE.U32.AND P3, PT, R21, UR12, PT ;  /* 0x0000000c15007c0c */ /* 0x000fe4000bf63070 */
[----:B------:R-:W-:Y:S01]  /*162d0*/  SHF.R.U32.HI R168, RZ, 0x18, R168 ;  /* 0x00000018ffa87819 */ /* 0x000fe200000116a8 */
[C---:B---3--:R-:W-:Y:S06]  /*162e0*/  HMMA.16816.F32 R44, R136.reuse, R4, R44 ;  /* 0x00000004882c723c */ /* 0x048fec000000182c */
[C---:B------:R-:W-:Y:S05]  /*162f0*/  HMMA.16816.F32 R48, R136.reuse, R6, R48 ;  /* 0x000000068830723c */ /* 0x040fea0000001830 */
[----:B------:R-:W-:Y:S01]  /*16300*/  LOP3.LUT R4, R20, 0xffff, RZ, 0xc0, !PT ;  /* 0x0000ffff14047812 */ /* 0x000fe200078ec0ff */
[C---:B------:R-:W-:Y:S03]  /*16310*/  HMMA.16816.F32 R52, R136.reuse, R8, R52 ;  /* 0x000000088834723c */ /* 0x040fe60000001834 */
[----:B------:R-:W-:Y:S02]  /*16320*/  ISETP.LE.U32.AND P6, PT, R4, UR12, PT ;  /* 0x0000000c04007c0c */ /* 0x000fe4000bfc3070 */
[----:B------:R-:W-:Y:S01]  /*16330*/  LDSM.16.MT88.4 R4, [R178+0x11800] ;  /* 0x01180000b204783b */ /* 0x000fe20000004200 */
[C---:B------:R-:W-:Y:S05]  /*16340*/  HMMA.16816.F32 R56, R136.reuse, R10, R56 ;  /* 0x0000000a8838723c */ /* 0x040fea0000001838 */
[----:B------:R-:W-:Y:S01]  /*16350*/  @!P3 HADD2 R250, -R2.H0_H0, -RZ.H0_H0 ;  /* 0xa00000ff02fab230 */ /* 0x000fe20000000900 */
[C---:B-1----:R-:W-:Y:S01]  /*16360*/  HMMA.16816.F32 R60, R136.reuse, R12, R60 ;  /* 0x0000000c883c723c */ /* 0x042fe2000000183c */
[----:B------:R-:W-:Y:S04]  /*16370*/  LDSM.16.MT88.4 R8, [R180+0x11800] ;  /* 0x01180000b408783b */ /* 0x000fe80000004200 */
[----:B------:R-:W-:Y:S01]  /*16380*/  @!P6 HADD2 R241, -R144.H0_H0, -RZ.H0_H0 ;  /* 0xa00000ff90f1e230 */ /* 0x000fe20000000900 */
[C---:B------:R-:W-:Y:S05]  /*16390*/  HMMA.16816.F32 R64, R136.reuse, R14, R64 ;  /* 0x0000000e8840723c */ /* 0x040fea0000001840 */
[----:B------:R-:W-:Y:S01]  /*163a0*/  @!P6 PRMT R144, R241, 0x5410, RZ ;  /* 0x00005410f190e816 */ /* 0x000fe200000000ff */
[----:B------:R-:W-:Y:S01]  /*163b0*/  FADD.FTZ R13, R233, R175 ;  /* 0x000000afe90d7221 */ /* 0x000fe20000010000 */
[----:B------:R-:W-:Y:S01]  /*163c0*/  FADD.FTZ R12, R229, R174 ;  /* 0x000000aee50c7221 */ /* 0x000fe20000010000 */
[----:B------:R-:W-:Y:S03]  /*163d0*/  @!P3 PRMT R2, R250, 0x5410, RZ ;  /* 0x00005410fa02b816 */ /* 0x000fe600000000ff */
[----:B------:R-:W-:Y:S01]  /*163e0*/  FADD.FTZ R21, R232, R13 ;  /* 0x0000000de8157221 */ /* 0x000fe20000010000 */
[----:B------:R-:W-:Y:S02]  /*163f0*/  FADD.FTZ R20, R230, R12 ;  /* 0x0000000ce6147221 */ /* 0x000fe40000010000 */
[----:B------:R-:W-:Y:S02]  /*16400*/  LDSM.16.MT88.4 R12, [R179+0x11800] ;  /* 0x01180000b30c783b */ /* 0x000fe40000004200 */
[----:B------:R-:W-:Y:S01]  /*16410*/  FADD.FTZ R20, R219, R20 ;  /* 0x00000014db147221 */ /* 0x000fe20000010000 */
[----:B--2---:R-:W-:Y:S02]  /*16420*/  @!P0 HADD2 R225, -R148.H0_H0, -RZ.H0_H0 ;  /* 0xa00000ff94e18230 */ /* 0x004fe40000000900 */
[----:B----4-:R-:W-:Y:S03]  /*16430*/  @!P4 HADD2 R215, -R102.H0_H0, -RZ.H0_H0 ;  /* 0xa00000ff66d7c230 */ /* 0x010fe60000000900 */
[----:B------:R-:W-:Y:S01]  /*16440*/  @!P0 STL.S16 [R1], R225 ;  /* 0x000000e101008387 */ /* 0x000fe20000100600 */
[----:B------:R-:W-:Y:S03]  /*16450*/  PRMT R17, R225, 0x7610, R17 ;  /* 0x00007610e1117816 */ /* 0x000fe60000000011 */
[----:B------:R-:W-:Y:S01]  /*16460*/  @!P4 STL.S16 [R1+0x4], R215 ;  /* 0x000004d70100c387 */ /* 0x000fe20000100600 */
[----:B------:R-:W-:Y:S02]  /*16470*/  @!P0 PRMT R148, R17, 0x5410, RZ ;  /* 0x0000541011948816 */ /* 0x000fe400000000ff */
[----:B------:R-:W-:Y:S02]  /*16480*/  ISETP.LE.U32.AND P0, PT, R16, UR12, PT ;  /* 0x0000000c10007c0c */ /* 0x000fe4000bf03070 */
[----:B------:R-:W1:Y:S01]  /*16490*/  LDSM.16.MT88.4 R16, [R177+0x11800] ;  /* 0x01180000b110783b */ /* 0x000e620000004200 */
[----:B------:R-:W-:Y:S04]  /*164a0*/  PRMT R22, R215, 0x7610, R22 ;  /* 0x00007610d7167816 */ /* 0x000fe80000000016 */
[----:B------:R-:W-:Y:S02]  /*164b0*/  @!P4 PRMT R102, R22, 0x5410, RZ ;  /* 0x000054101666c816 */ /* 0x000fe400000000ff */
[----:B------:R-:W-:Y:S01]  /*164c0*/  ISETP.LE.U32.AND P4, PT, R168, UR12, PT ;  /* 0x0000000ca8007c0c */ /* 0x000fe2000bf83070 */
[----:B------:R-:W-:Y:S03]  /*164d0*/  STG.E.U16 desc[UR26][R172.64+0x50], R148 ;  /* 0x00005094ac007986 */ /* 0x000fe6000c10151a */
[----:B------:R-:W-:Y:S01]  /*164e0*/  @!P0 HADD2 R242, -R101.H0_H0, -RZ.H0_H0 ;  /* 0xa00000ff65f28230 */ /* 0x000fe20000000900 */
[----:B------:R-:W-:Y:S04]  /*164f0*/  STG.E.U16 desc[UR26][R170.64+0x60], R103 ;  /* 0x00006067aa007986 */ /* 0x000fe8000c10151a */
[----:B------:R2:W-:Y:S01]  /*16500*/  STG.E.U16 desc[UR26][R170.64+0x62], R102 ;  /* 0x00006266aa007986 */ /* 0x0005e2000c10151a */
[----:B------:R-:W-:Y:S02]  /*16510*/  @!P0 PRMT R101, R242, 0x5410, RZ ;  /* 0x00005410f2658816 */ /* 0x000fe400000000ff */
[----:B------:R-:W-:Y:S01]  /*16520*/  PLOP3.LUT P0, PT, PT, PT, UP0, 0x80, 0x0 ;  /* 0x000000000000781c */ /* 0x000fe20003f0f008 */
[----:B------:R-:W-:Y:S01]  /*16530*/  @!P4 HADD2 R249, -R0.H0_H0, -RZ.H0_H0 ;  /* 0xa00000ff00f9c230 */ /* 0x000fe20000000900 */
[----:B------:R-:W-:Y:S04]  /*16540*/  STG.E.U16 desc[UR26][R172.64+0x60], R146 ;  /* 0x00006092ac007986 */ /* 0x000fe8000c10151a */
[----:B------:R-:W-:Y:S01]  /*16550*/  STG.E.U16 desc[UR26][R172.64+0x62], R145 ;  /* 0x00006291ac007986 */ /* 0x000fe2000c10151a */
[----:B------:R-:W-:Y:S03]  /*16560*/  @!P4 PRMT R0, R249, 0x5410, RZ ;  /* 0x00005410f900c816 */ /* 0x000fe600000000ff */
[----:B------:R-:W-:Y:S04]  /*16570*/  STG.E.U16 desc[UR26][R170.64+0x70], R101 ;  /* 0x00007065aa007986 */ /* 0x000fe8000c10151a */
[----:B------:R-:W-:Y:S04]  /*16580*/  STG.E.U16 desc[UR26][R170.64+0x72], R144 ;  /* 0x00007290aa007986 */ /* 0x000fe8000c10151a */
[----:B------:R3:W-:Y:S01]  /*16590*/  STG.E.U16 desc[UR26][R172.64+0x72], R0 ;  /* 0x00007200ac007986 */ /* 0x0007e2000c10151a */
[C---:B-1----:R-:W-:Y:S03]  /*165a0*/  HMMA.16816.F32 R68, R136.reuse, R16, R68 ;  /* 0x000000108844723c */ /* 0x042fe60000001844 */
[----:B------:R1:W-:Y:S01]  /*165b0*/  STG.E.U16 desc[UR26][R172.64+0x70], R2 ;  /* 0x00007002ac007986 */ /* 0x0003e2000c10151a */
[----:B--2---:R-:W-:Y:S02]  /*165c0*/  IMAD.MOV.U32 R102, RZ, RZ, R3 ;  /* 0x000000ffff667224 */ /* 0x004fe400078e0003 */
        /* <DEDUP_REMOVED lines=11> */
[----:B---3--:R-:W-:Y:S01]  /*16680*/  FADD.FTZ R0, R210, R16 ;  /* 0x00000010d2007221 */ /* 0x008fe20000010000 */
[----:B------:R-:W-:Y:S01]  /*16690*/  FADD.FTZ R17, R217, R17 ;  /* 0x00000011d9117221 */ /* 0x000fe20000010000 */
[----:B------:R-:W-:Y:S04]  /*166a0*/  HMMA.16816.F32 R96, R136, R14, R96 ;  /* 0x0000000e8860723c */ /* 0x000fe80000001860 */
[----:B------:R-:W-:Y:S01]  /*166b0*/  FADD.FTZ R0, R209, R0 ;  /* 0x00000000d1007221 */ /* 0x000fe20000010000 */
[----:B------:R-:W-:Y:S01]  /*166c0*/  FADD.FTZ R4, R216, R17 ;  /* 0x00000011d8047221 */ /* 0x000fe20000010000 */
[----:B------:R-:W-:Y:S01]  /*166d0*/  IADD3 R220, P1, R170, -0x80, RZ ;  /* 0xffffff80aadc7810 */ /* 0x000fe20007f3e0ff */
[----:B------:R-:W-:Y:S04]  /*166e0*/  IMAD.MOV.U32 R101, RZ, RZ, R100 ;  /* 0x000000ffff657224 */ /* 0x000fe800078e0064 */
[----:B------:R-:W-:Y:S01]  /*166f0*/  FADD.FTZ R0, R206, R0 ;  /* 0x00000000ce007221 */ /* 0x000fe20000010000 */
[----:B------:R-:W-:Y:S03]  /*16700*/  FADD.FTZ R4, R211, R4 ;  /* 0x00000004d3047221 */ /* 0x000fe60000010000 */
[----:B------:R-:W-:Y:S01]  /*16710*/  FADD.FTZ R0, R167, R0 ;  /* 0x00000000a7007221 */ /* 0x000fe20000010000 */
[----:B------:R-:W-:Y:S01]  /*16720*/  IADD3.X R219, R171, -0x1, RZ, P1, !PT ;  /* 0xffffffffabdb7810 */ /* 0x000fe20000ffe4ff */
[----:B-1----:R-:W-:Y:S03]  /*16730*/  FADD.FTZ R2, R212, R4 ;  /* 0x00000004d4027221 */ /* 0x002fe60000010000 */
[----:B------:R2:W-:Y:S01]  /*16740*/  STL [R1+0x50], R0 ;  /* 0x0000500001007387 */ /* 0x0005e20000100800 */
[----:B------:R-:W-:Y:S04]  /*16750*/  FADD.FTZ R2, R208, R2 ;  /* 0x00000002d0027221 */ /* 0x000fe80000010000 */
[----:B------:R-:W-:Y:S01]  /*16760*/  FADD.FTZ R221, R207, R2 ;  /* 0x00000002cfdd7221 */ /* 0x000fe20000010000 */
[----:B------:R-:W-:Y:S06]  /*16770*/  @P0 BRA `(.L_x_1429) ;  /* 0xffffffa800380947 */ /* 0x000fec000383ffff */
.L_x_1428:
[----:B-1----:R-:W2:Y:S01]  /*16780*/  LDL.LU R4, [R1+0x50] ;  /* 0x0000500001047983 */ /* 0x002ea20000300800 */
[----:B------:R-:W-:Y:S01]  /*16790*/  ULDC UR4, c[0x0][0x38c] ;  /* 0x0000e30000047ab9 */ /* 0x000fe20000000800 */
[----:B------:R-:W-:Y:S01]  /*167a0*/  UMOV UR5, 0x400 ;  /* 0x0000040000057882 */ /* 0x000fe20000000000 */
[----:B------:R-:W-:Y:S01]  /*167b0*/  UISETP.NE.AND UP0, UPT, UR13, -0x1, UPT ;  /* 0xffffffff0d00788c */ /* 0x000fe2000bf05270 */
[----:B------:R-:W1:Y:S01]  /*167c0*/  SHFL.BFLY PT, R2, R221, 0x2, 0x1f ;  /* 0x0c401f00dd027f89 */ /* 0x000e6200000e0000 */
[----:B------:R-:W3:Y:S01]  /*167d0*/  S2R R137, SR_TID.X ;  /* 0x0000000000897919 */ /* 0x000ee20000002100 */
[----:B-1----:R-:W-:-:S05]  /*167e0*/  FADD.FTZ R2, R2, R221 ;  /* 0x000000dd02027221 */ /* 0x002fca0000010000 */
[----:B------:R-:W1:Y:S01]  /*167f0*/  SHFL.BFLY PT, R5, R2, 0x1, 0x1f ;  /* 0x0c201f0002057f89 */ /* 0x000e6200000e0000 */
[----:B---3--:R-:W-:-:S04]  /*16800*/  SHF.R.S32.HI R138, RZ, 0x1f, R137 ;  /* 0x0000001fff8a7819 */ /* 0x008fc80000011489 */
        /* <DEDUP_REMOVED lines=67> */
[----:B--2---:R-:W1:Y:S02]  /*16c40*/  SHFL.BFLY PT, R0, R4, 0x2, 0x1f ;  /* 0x0c401f0004007f89 */ /* 0x004e6400000e0000 */
        /* <DEDUP_REMOVED lines=141> */
.L_x_1432:
        /* <DEDUP_REMOVED lines=23> */
.L_x_1433:
        /* <DEDUP_REMOVED lines=121> */
.L_x_1435:
[----:B------:R-:W-:Y:S05]  /*17e20*/  BSYNC B0 ;  /* 0x0000000000007941 */ /* 0x000fea0003800000 */
.L_x_1434:
        /* <DEDUP_REMOVED lines=38> */
.L_x_1437:
[----:B------:R-:W-:Y:S05]  /*18090*/  BSYNC B0 ;  /* 0x0000000000007941 */ /* 0x000fea0003800000 */
.L_x_1436:
        /* <DEDUP_REMOVED lines=24> */
.L_x_1439:
[----:B------:R-:W-:Y:S05]  /*18220*/  BSYNC B0 ;  /* 0x0000000000007941 */ /* 0x000fea0003800000 */
.L_x_1438:
        /* <DEDUP_REMOVED lines=24> */
.L_x_1441:
[----:B------:R-:W-:Y:S05]  /*183b0*/  BSYNC B0 ;  /* 0x0000000000007941 */ /* 0x000fea0003800000 */
.L_x_1440:
        /* <DEDUP_REMOVED lines=23> */
.L_x_1442:
        /* <DEDUP_REMOVED lines=13> */
.L_x_1534:


//--------------------- .text._ZN5flash16flash_fwd_kernelI23Flash_fwd_kernel_traitsILi192ELi64ELi64ELi4ELb0ELb0EN7cutlass6half_tE19Flash_kernel_traitsILi192ELi64ELi64ELi4ES3_EELb0ELb0ELb1ELb1ELb0ELb0ELb1ELb0EEEvNS_16Flash_fwd_paramsE --------------------------
	.section	.text._ZN5flash16flash_fwd_kernelI23Flash_fwd_kernel_traitsILi192ELi64ELi64ELi4ELb0ELb0EN7cutlass6half_tE19Flash_kernel_traitsILi192ELi64ELi64ELi4ES3_EELb0ELb0ELb1ELb1ELb0ELb0ELb1ELb0EEEvNS_16Flash_fwd_paramsE,"ax",@progbits
	.align	128
        .global         _ZN5flash16flash_fwd_kernelI23Flash_fwd_kernel_traitsILi192ELi64ELi64ELi4ELb0ELb0EN7cutlass6half_tE19Flash_kernel_traitsILi192ELi64ELi64ELi4ES3_EELb0ELb0ELb1ELb1ELb0ELb0ELb1ELb0EEEvNS_16Flash_fwd_paramsE
        .type           _ZN5flash16flash_fwd_kernelI23Flash_fwd_kernel_traitsILi192ELi64ELi64ELi4ELb0ELb0EN7cutlass6half_tE19Flash_kernel_traitsILi192ELi64ELi64ELi4ES3_EELb0ELb0ELb1ELb1ELb0ELb0ELb1ELb0EEEvNS_16Flash_fwd_paramsE,@function
        .size           _ZN5flash16flash_fwd_kernelI23Flash_fwd_kernel_traitsILi192ELi64ELi64ELi4ELb0ELb0EN7cutlass6half_tE19Flash_kernel_traitsILi192ELi64ELi64ELi4ES3_EELb0ELb0ELb1ELb1ELb0ELb0ELb1ELb0EEEvNS_16Flash_fwd_paramsE,(.L_x_1535 - _ZN5flash16flash_fwd_kernelI23Flash_fwd_kernel_traitsILi192ELi64ELi64ELi4ELb0ELb0EN7cutlass6half_tE19Flash_kernel_traitsILi192ELi64ELi64ELi4ES3_EELb0ELb0ELb1ELb1ELb0ELb0ELb1ELb0EEEvNS_16Flash_fwd_paramsE)
        .other          _ZN5flash16flash_fwd_kernelI23Flash_fwd_kernel_traitsILi192ELi64ELi64ELi4ELb0ELb0EN7cutlass6half_tE19Flash_kernel_traitsILi192ELi64ELi64ELi4ES3_EELb0ELb0ELb1ELb1ELb0ELb0ELb1ELb0EEEvNS_16Flash_fwd_paramsE,@"STO_CUDA_ENTRY STV_DEFAULT"
_ZN5flash16flash_fwd_kernelI23Flash_fwd_kernel_traitsILi192ELi64ELi64ELi4ELb0ELb0EN7cutlass6half_tE19Flash_kernel_traitsILi192ELi64ELi64ELi4ES3_EELb0ELb0ELb1ELb1ELb0ELb0ELb1ELb0EEEvNS_16Flash_fwd_paramsE:
.text._ZN5flash16flash_fwd_kernelI23Flash_fwd_kernel_traitsILi192ELi64ELi64ELi4ELb0ELb0EN7cutlass6half_tE19Flash_kernel_traitsILi192ELi64ELi64ELi4ES3_EELb0ELb0ELb1ELb1ELb0ELb0ELb1ELb0EEEvNS_16Flash_fwd_paramsE:
        /* <DEDUP_REMOVED lines=55> */
.L_x_1443:
[----:B------:R-:W-:-:S03]  /*0370*/  ULDC UR5, c[0x0][0x2c8] ;  /* 0x0000b20000057ab9 */ /* 0x000fc60000000800 */
.L_x_1444:
        /* <DEDUP_REMOVED lines=133> */
.L_x_1447:
[----:B------:R-:W-:Y:S05]  /*0bd0*/  BSYNC B0 ;  /* 0x0000000000007941 */ /* 0x000fea0003800000 */
.L_x_1446:
        /* <DEDUP_REMOVED lines=22> */
.L_x_1449:
[----:B------:R-:W-:Y:S05]  /*0d40*/  BSYNC B0 ;  /* 0x0000000000007941 */ /* 0x000fea0003800000 */
.L_x_1448:
        /* <DEDUP_REMOVED lines=22> */
.L_x_1451:
[----:B------:R-:W-:Y:S05]  /*0eb0*/  BSYNC B0 ;  /* 0x0000000000007941 */ /* 0x000fea0003800000 */
.L_x_1450:
        /* <DEDUP_REMOVED lines=23> */
.L_x_1453:
[----:B------:R-:W-:Y:S05]  /*1030*/  BSYNC B0 ;  /* 0x0000000000007941 */ /* 0x000fea0003800000 */
.L_x_1452:
        /* <DEDUP_REMOVED lines=10> */
.L_x_1455:
[----:B------:R-:W-:Y:S05]  /*10e0*/  BSYNC B0 ;  /* 0x0000000000007941 */ /* 0x000fea0003800000 */
.L_x_1454:
        /* <DEDUP_REMOVED lines=10> */
.L_x_1457:
[----:B------:R-:W-:Y:S05]  /*1190*/  BSYNC B0 ;  /* 0x0000000000007941 */ /* 0x000fea0003800000 */
.L_x_1456:
        /* <DEDUP_REMOVED lines=10> */
.L_x_1459:
[----:B------:R-:W-:Y:S05]  /*1240*/  BSYNC B0 ;  /* 0x0000000000007941 */ /* 0x000fea0003800000 */
.L_x_1458:
        /* <DEDUP_REMOVED lines=10> */
.L_x_1445:
[----:B------:R-:W1:Y:S01]  /*12f0*/  LDC R0, c[0x0][0x278] ;  /* 0x00009e00ff007b82 */ /* 0x000e620000000800 */
[----:B------:R-:W2:Y:S01]  /*1300*/  S2R R2, SR_CTAID.Z ;  /* 0x0000000000027919 */ /* 0x000ea20000002700 */
[----:B------:R-:W-:Y:S01]  /*1310*/  IMAD.MOV.U32 R6, RZ, RZ, RZ ;  /* 0x000000ffff067224 */ /* 0x000fe200078e00ff */
[----:B------:R-:W-:Y:S01]  /*1320*/  UISETP.NE.AND UP0, UPT, UR14, -0x1, UPT ;  /* 0xffffffff0e00788c */ /* 0x000fe2000bf05270 */
[----:B------:R-:W-:Y:S01]  /*1330*/  SHF.R.S32.HI R11, RZ, 0x1f, R4 ;  /* 0x0000001fff0b7819 */ /* 0x000fe20000011404 */
[----:B------:R-:W-:Y:S01]  /*1340*/  UISETP.NE.AND UP1, UPT, UR10, -0x1, UPT ;  /* 0xffffffff0a00788c */ /* 0x000fe2000bf25270 */
[----:B------:R-:W-:-:S05]  /*1350*/  IMAD.U32 R19, RZ, RZ, UR15 ;  /* 0x0000000fff137e24 */ /* 0x000fca000f8e00ff */
[----:B------:R-:W-:-:S03]  /*1360*/  PLOP3.LUT P0, PT, PT, PT, UP1, 0x80, 0x0 ;  /* 0x000000000000781c */ /* 0x000fc60003f0f018 */
[----:B------:R-:W-:Y:S01]  /*1370*/  @UP0 ULDC.64 UR6, c[0x0][0x240] ;  /* 0x0000900000060ab9 */ /* 0x000fe20000000a00 */
[----:B------:R-:W-:Y:S02]  /*1380*/  @!UP0 USHF.R.S32.HI UR11, URZ, 0x1f, UR23 ;  /* 0x0000001f3f0b8899 */ /* 0x000fe40008011417 */
[----:B------:R-:W-:Y:S02]  /*1390*/  @UP0 UIMAD.WIDE.U32 UR18, UR14, UR6, URZ ;  /* 0x000000060e1202a5 */ /* 0x000fe4000f8e003f */
[----:B------:R-:W-:Y:S02]  /*13a0*/  @UP1 UIADD3 UR9, UR4, UR10, URZ ;  /* 0x0000000a04091290 */ /* 0x000fe4000fffe03f */
[----:B------:R-:W-:Y:S01]  /*13b0*/  @UP0 UIMAD UR8, UR14, UR7, UR19 ;  /* 0x000000070e0802a4 */ /* 0x000fe2000f8e0213 */
[----:B------:R-:W-:Y:S01]  /*13c0*/  @UP1 ULDC.64 UR12, c[0x0][0x248] ;  /* 0x00009200000c1ab9 */ /* 0x000fe20000000a00 */
[----:B-1----:R-:W-:Y:S01]  /*13d0*/  IABS R3, R0 ;  /* 0x0000000000037213 */ /* 0x002fe20000000000 */
[----:B------:R-:W-:Y:S01]  /*13e0*/  @!UP0 ULDC.64 UR6, c[0x0][0x228] ;  /* 0x00008a0000068ab9 */ /* 0x000fe20000000a00 */
[----:B------:R-:W-:Y:S01]  /*13f0*/  @UP1 UIMAD.WIDE.U32 UR30, UR9, UR12, URZ ;  /* 0x0000000c091e12a5 */ /* 0x000fe2000f8e003f */
[----:B------:R-:W-:Y:S01]  /*1400*/  ISETP.NE.AND P3, PT, R0, RZ, PT ;  /* 0x000000ff0000720c */ /* 0x000fe20003f65270 */
[----:B------:R-:W1:Y:S01]  /*1410*/  I2F.RP R8, R3 ;  /* 0x0000000300087306 */ /* 0x000e620000209400 */
[----:B------:R-:W-:-:S02]  /*1420*/  @!UP0 UIMAD UR11, UR11, UR6, URZ ;  /* 0x000000060b0b82a4 */ /* 0x000fc4000f8e023f */
[----:B------:R-:W-:Y:S01]  /*1430*/  @!UP0 UIMAD.WIDE.U32 UR32, UR23, UR6, URZ ;  /* 0x00000006172082a5 */ /* 0x000fe2000f8e003f */
[----:B--2---:R-:W-:Y:S01]  /*1440*/  IABS R2, R2 ;  /* 0x0000000200027213 */ /* 0x004fe20000000000 */
[----:B------:R-:W-:Y:S02]  /*1450*/  @!UP0 UIMAD UR7, UR23, UR7, UR11 ;  /* 0x00000007170782a4 */ /* 0x000fe4000f8e020b */
        /* <DEDUP_REMOVED lines=9> */
[----:B------:R-:W-:-:S06]  /*14f0*/  IMAD.HI.U32 R5, R7, R5, R6 ;  /* 0x0000000507057227 */ /* 0x000fcc00078e0006 */
[----:B------:R-:W-:Y:S01]  /*1500*/  IMAD.HI.U32 R231, R5, R2, RZ ;  /* 0x0000000205e77227 */ /* 0x000fe200078e00ff */
[----:B------:R-:W-:-:S03]  /*1510*/  LOP3.LUT R5, R0, UR24, RZ, 0x3c, !PT ;  /* 0x0000001800057c12 */ /* 0x000fc6000f8e3cff */
[----:B------:R-:W-:Y:S01]  /*1520*/  IMAD.MOV R6, RZ, RZ, -R231 ;  /* 0x000000ffff067224 */ /* 0x000fe200078e0ae7 */
[----:B------:R-:W-:-:S03]  /*1530*/  ISETP.GE.AND P1, PT, R5, RZ, PT ;  /* 0x000000ff0500720c */ /* 0x000fc60003f26270 */
[----:B------:R-:W-:Y:S01]  /*1540*/  IMAD R6, R3, R6, R2 ;  /* 0x0000000603067224 */ /* 0x000fe200078e0202 */
[----:B------:R-:W-:-:S04]  /*1550*/  LEA.HI R2, R11, R4, RZ, 0x3 ;  /* 0x000000040b027211 */ /* 0x000fc800078f18ff */
[----:B------:R-:W-:Y:S02]  /*1560*/  ISETP.GT.U32.AND P2, PT, R3, R6, PT ;  /* 0x000000060300720c */ /* 0x000fe40003f44070 */
[----:B------:R-:W-:Y:S02]  /*1570*/  SHF.R.S32.HI R14, RZ, 0x3, R2 ;  /* 0x00000003ff0e7819 */ /* 0x000fe40000011402 */
[----:B------:R-:W-:Y:S02]  /*1580*/  LOP3.LUT R5, R2, 0xfffffff8, RZ, 0xc0, !PT ;  /* 0xfffffff802057812 */ /* 0x000fe400078ec0ff */
[--C-:B------:R-:W-:Y:S01]  /*1590*/  SHF.R.S32.HI R15, RZ, 0x1f, R14.reuse ;  /* 0x0000001fff0f7819 */ /* 0x100fe2000001140e */
[----:B------:R-:W-:Y:S02]  /*15a0*/  IMAD.SHL.U32 R213, R14, 0x40, RZ ;  /* 0x000000400ed57824 */ /* 0x000fe400078e00ff */
[----:B------:R-:W-:Y:S02]  /*15b0*/  IMAD.IADD R5, R4, 0x1, -R5 ;  /* 0x0000000104057824 */ /* 0x000fe400078e0a05 */
[----:B------:R-:W-:Y:S01]  /*15c0*/  IMAD.WIDE R18, R19, 0x40, R14 ;  /* 0x0000004013127825 */ /* 0x000fe200078e020e */
[----:B------:R-:W-:-:S03]  /*15d0*/  LOP3.LUT R213, R213, 0x1c0, RZ, 0xc0, !PT ;  /* 0x000001c0d5d57812 */ /* 0x000fc600078ec0ff */
        /* <DEDUP_REMOVED lines=17> */
.L_x_1460:
        /* <DEDUP_REMOVED lines=24> */
.L_x_1461:
        /* <DEDUP_REMOVED lines=8> */
[----:B------:R-:W-:Y:S01]  /*18f0*/  IMAD R2, R14, UR11, R7 ;  /* 0x0000000b0e027c24 */ /* 0x000fe2000f8e0207 */
[----:B------:R-:W-:Y:S01]  /*1900*/  BSSY B0, `(.L_x_1462) ;  /* 0x000004c000007945 */ /* 0x000fe20003800000 */
[----:B------:R-:W-:Y:S01]  /*1910*/  IMAD R3, R15, UR12, RZ ;  /* 0x0000000c0f037c24 */ /* 0x000fe2000f8e02ff */
[----:B------:R-:W-:Y:S01]  /*1920*/  IADD3 R203, R208, 0x80, RZ ;  /* 0x00000080d0cb7810 */ /* 0x000fe20007ffe0ff */
        /* <DEDUP_REMOVED lines=17> */
[C---:B------:R-:W-:Y:S01]  /*1a40*/  ISETP.GE.AND P0, PT, R14.reuse, UR8, PT ;  /* 0x000000080e007c0c */ /* 0x040fe2000bf06270 */
[----:B------:R-:W-:Y:S01]  /*1a50*/  UIMAD UR9, UR24, UR7, UR9 ;  /* 0x00000007180972a4 */ /* 0x000fe2000f8e0209 */
[----:B------:R-:W-:Y:S01]  /*1a60*/  IADD3 R12, R14, 0x10, RZ ;  /* 0x000000100e0c7810 */ /* 0x000fe20007ffe0ff */
[----:B-1----:R-:W-:Y:S01]  /*1a70*/  ULEA UR4, UR4, UR29, 0x18 ;  /* 0x0000001d04047291 */ /* 0x002fe2000f8ec03f */
[----:B------:R-:W-:Y:S01]  /*1a80*/  ISETP.GE.AND P6, PT, R10, UR8, PT ;  /* 0x000000080a007c0c */ /* 0x000fe2000bfc6270 */
[----:B------:R-:W-:Y:S01]  /*1a90*/  ULDC.64 UR6, c[0x0][0x260] ;  /* 0x0000980000067ab9 */ /* 0x000fe20000000a00 */
        /* <DEDUP_REMOVED lines=50> */
.L_x_1463:
[----:B------:R-:W-:Y:S05]  /*1dc0*/  BSYNC B0 ;  /* 0x0000000000007941 */ /* 0x000fea0003800000 */
.L_x_1462:
        /* <DEDUP_REMOVED lines=40> */
.L_x_1465:
[----:B------:R-:W-:Y:S05]  /*2050*/  BSYNC B0 ;  /* 0x0000000000007941 */ /* 0x000fea0003800000 */
.L_x_1464:
        /* <DEDUP_REMOVED lines=40> */
.L_x_1467:
[----:B------:R-:W-:Y:S05]  /*22e0*/  BSYNC B0 ;  /* 0x0000000000007941 */ /* 0x000fea0003800000 */
.L_x_1466:
        /* <DEDUP_REMOVED lines=41> */
.L_x_1469:
[----:B------:R-:W-:Y:S05]  /*2580*/  BSYNC B0 ;  /* 0x0000000000007941 */ /* 0x000fea0003800000 */
.L_x_1468:
        /* <DEDUP_REMOVED lines=44> */
.L_x_1471:
[----:B------:R-:W-:Y:S05]  /*2850*/  BSYNC B0 ;  /* 0x0000000000007941 */ /* 0x000fea0003800000 */
.L_x_1470:
        /* <DEDUP_REMOVED lines=35> */
.L_x_1473:
[----:B------:R-:W-:Y:S05]  /*2a90*/  BSYNC B0 ;  /* 0x0000000000007941 */ /* 0x000fea0003800000 */
.L_x_1472:
        /* <DEDUP_REMOVED lines=36> */
.L_x_1475:
[----:B------:R-:W-:Y:S05]  /*2ce0*/  BSYNC B0 ;  /* 0x0000000000007941 */ /* 0x000fea0003800000 */
.L_x_1474:
        /* <DEDUP_REMOVED lines=36> */
.L_x_1477:
[----:B------:R-:W-:Y:S05]  /*2f30*/  BSYNC B0 ;  /* 0x0000000000007941 */ /* 0x000fea0003800000 */
.L_x_1476:
        /* <DEDUP_REMOVED lines=30> */
[----:B------:R-:W-:Y:S01]  /*3120*/  ISETP.GE.AND P4, PT, R12, UR18, PT ;  /* 0x000000120c007c0c */ /* 0x000fe2000bf86270 */
[----:B------:R-:W-:Y:S01]  /*3130*/  IMAD.IADD R231, R227, 0x1, R231 ;  /* 0x00000001e3e77824 */ /* 0x000fe200078e02e7 */
[----:B------:R-:W-:Y:S01]  /*3140*/  SHF.R.S32.HI R2, RZ, 0x1f, R7 ;  /* 0x0000001fff027819 */ /* 0x000fe20000011407 */
[----:B------:R-:W-:Y:S01]  /*3150*/  IMAD.MOV.U32 R230, RZ, RZ, R226 ;  /* 0x000000ffffe67224 */ /* 0x000fe200078e00e2 */
[----:B------:R-:W-:Y:S01]  /*3160*/  LOP3.LUT R201, R201, 0xfffffffe, RZ, 0xc0, !PT ;  /* 0xfffffffec9c97812 */ /* 0x000fe200078ec0ff */
[----:B------:R-:W-:Y:S01]  /*3170*/  UIMAD UR33, UR33, UR9, UR7 ;  /* 0x00000009212172a4 */ /* 0x000fe2000f8e0207 */
[----:B------:R-:W-:Y:S01]  /*3180*/  LEA.HI R15, R2, R7, RZ, 0x3 ;  /* 0x00000007020f7211 */ /* 0x000fe200078f18ff */
[----:B------:R-:W-:Y:S01]  /*3190*/  UMOV UR17, URZ ;  /* 0x0000003f00117c82 */ /* 0x000fe20008000000 */
[----:B------:R-:W-:Y:S01]  /*31a0*/  ISETP.GE.AND P5, PT, R0, UR18, PT ;  /* 0x0000001200007c0c */ /* 0x000fe2000bfa6270 */
[----:B------:R-:W-:Y:S01]  /*31b0*/  IMAD.IADD R201, R6, 0x1, -R201 ;  /* 0x0000000106c97824 */ /* 0x000fe200078e0ac9 */
[----:B------:R-:W-:Y:S01]  /*31c0*/  LOP3.LUT R2, R15, 0xfffffff8, RZ, 0xc0, !PT ;  /* 0xfffffff80f027812 */ /* 0x000fe200078ec0ff */
[----:B------:R-:W-:Y:S01]  /*31d0*/  IMAD.SHL.U32 R6, R14, 0x8, RZ ;  /* 0x000000080e067824 */ /* 0x000fe200078e00ff */
[----:B------:R-:W-:Y:S01]  /*31e0*/  BSSY B0, `(.L_x_1478) ;  /* 0x000003d000007945 */ /* 0x000fe20003800000 */
[----:B------:R-:W-:Y:S01]  /*31f0*/  IMAD.SHL.U32 R13, R201, 0x8, RZ ;  /* 0x00000008c90d7824 */ /* 0x000fe200078e00ff */
[----:B------:R-:W-:Y:S01]  /*3200*/  ISETP.GE.AND P6, PT, R10, UR18, PT ;  /* 0x000000120a007c0c */ /* 0x000fe2000bfc6270 */
[----:B------:R-:W-:-:S02]  /*3210*/  IMAD.IADD R2, R7, 0x1, -R2 ;  /* 0x0000000107027824 */ /* 0x000fc400078e0a02 */
[----:B------:R-:W3:Y:S01]  /*3220*/  @P0 MUFU.RCP R7, UR6 ;  /* 0x0000000600070d08 */ /* 0x000ee20008001000 */
[----:B--2---:R-:W-:Y:S02]  /*3230*/  IMAD.SHL.U32 R9, R5, 0x40, RZ ;  /* 0x0000004005097824 */ /* 0x004fe400078e00ff */
[----:B------:R-:W-:Y:S01]  /*3240*/  IMAD.SHL.U32 R16, R2, 0x40, RZ ;  /* 0x0000004002107824 */ /* 0x000fe200078e00ff */
[----:B------:R1:W-:Y:S01]  /*3250*/  @P1 STS.128 [R213+0xc000], RZ ;  /* 0x00c000ffd5001388 */ /* 0x0003e20000000c00 */
[----:B------:R-:W-:Y:S01]  /*3260*/  IMAD.SHL.U32 R12, R15, 0x40, RZ ;  /* 0x000000400f0c7824 */ /* 0x000fe200078e00ff */
[----:B------:R-:W-:Y:S02]  /*3270*/  LOP3.LUT R9, R9, 0x1c0, RZ, 0xc0, !PT ;  /* 0x000001c009097812 */ /* 0x000fe400078ec0ff */
[----:B------:R-:W-:Y:S01]  /*3280*/  LOP3.LUT R16, R16, 0x1c0, RZ, 0xc0, !PT ;  /* 0x000001c010107812 */ /* 0x000fe200078ec0ff */
[----:B------:R1:W-:Y:S01]  /*3290*/  @P1 STS.128 [R213+0xe000], RZ ;  /* 0x00e000ffd5001388 */ /* 0x0003e20000000c00 */
[----:B------:R-:W-:-:S02]  /*32a0*/  LOP3.LUT R6, R9, 0x8, R6, 0xf8, !PT ;  /* 0x0000000809067812 */ /* 0x000fc400078ef806 */
[----:B------:R-:W-:Y:S01]  /*32b0*/  LOP3.LUT R13, R16, 0x8, R13, 0xf8, !PT ;  /* 0x00000008100d7812 */ /* 0x000fe200078ef80d */
[----:B------:R1:W-:Y:S01]  /*32c0*/  @P1 STS.128 [R213+0x10000], RZ ;  /* 0x010000ffd5001388 */ /* 0x0003e20000000c00 */
[----:B------:R-:W-:Y:S02]  /*32d0*/  SHF.R.U32.HI R16, RZ, 0x3, R16 ;  /* 0x00000003ff107819 */ /* 0x000fe40000011610 */
[----:B------:R-:W-:Y:S02]  /*32e0*/  SHF.R.U32.HI R9, RZ, 0x3, R9 ;  /* 0x00000003ff097819 */ /* 0x000fe40000011609 */
[----:B------:R-:W-:Y:S02]  /*32f0*/  LOP3.LUT R13, R13, R16, RZ, 0x3c, !PT ;  /* 0x000000100d0d7212 */ /* 0x000fe400078e3cff */
[----:B------:R-:W-:Y:S02]  /*3300*/  LOP3.LUT R6, R6, R9, RZ, 0x3c, !PT ;  /* 0x0000000906067212 */ /* 0x000fe400078e3cff */
[----:B------:R-:W-:Y:S01]  /*3310*/  LOP3.LUT R0, R13, 0xfffffe00, R12, 0xf8, !PT ;  /* 0xfffffe000d007812 */ /* 0x000fe200078ef80c */
[----:B------:R-:W-:-:S02]  /*3320*/  IMAD.U32 R13, RZ, RZ, UR19 ;  /* 0x00000013ff0d7e24 */ /* 0x000fc4000f8e00ff */
[----:B------:R-:W-:Y:S01]  /*3330*/  IMAD R201, R201, 0x200, R6 ;  /* 0x00000200c9c97824 */ /* 0x000fe200078e0206 */
[----:B------:R-:W-:Y:S01]  /*3340*/  LEA.HI R6, R11, R4, RZ, 0x5 ;  /* 0x000000040b067211 */ /* 0x000fe200078f28ff */
[----:B------:R-:W-:-:S03]  /*3350*/  IMAD.WIDE.U32 R12, R13, UR9, R230 ;  /* 0x000000090d0c7c25 */ /* 0x000fc6000f8e00e6 */
[----:B------:R-:W-:Y:S01]  /*3360*/  SHF.R.S32.HI R85, RZ, 0x5, R6 ;  /* 0x00000005ff557819 */ /* 0x000fe20000011406 */
[----:B------:R-:W-:Y:S01]  /*3370*/  VIADD R15, R13, UR33 ;  /* 0x000000210d0f7c36 */ /* 0x000fe20008000000 */
        /* <DEDUP_REMOVED lines=35> */
.L_x_1479:
[----:B------:R-:W-:Y:S05]  /*35b0*/  BSYNC B0 ;  /* 0x0000000000007941 */ /* 0x000fea0003800000 */
.L_x_1478:
        /* <DEDUP_REMOVED lines=39> */
.L_x_1481:
[----:B------:R-:W-:Y:S05]  /*3830*/  BSYNC B0 ;  /* 0x0000000000007941 */ /* 0x000fea0003800000 */
.L_x_1480:
        /* <DEDUP_REMOVED lines=38> */
.L_x_1483:
[----:B------:R-:W-:Y:S05]  /*3aa0*/  BSYNC B0 ;  /* 0x0000000000007941 */ /* 0x000fea0003800000 */
.L_x_1482:
        /* <DEDUP_REMOVED lines=39> */
.L_x_1485:
[----:B------:R-:W-:Y:S05]  /*3d20*/  BSYNC B0 ;  /* 0x0000000000007941 */ /* 0x000fea0003800000 */
.L_x_1484:
        /* <DEDUP_REMOVED lines=73> */
[----:B------:R-:W4:Y:S01]  /*41c0*/  LDSM.16.M88.4 R76, [R188+0x1800] ;  /* 0x00180000bc4c783b */ /* 0x000f220000000200 */
        /* <DEDUP_REMOVED lines=11> */
[----:B------:R-:W5:Y:S04]  /*4280*/  LDSM.16.M88.4 R60, [R201+0x9000] ;  /* 0x00900000c93c783b */ /* 0x000f680000000200 */
[----:B------:R-:W5:Y:S01]  /*4290*/  LDSM.16.M88.4 R68, [R201+0x9800] ;  /* 0x00980000c944783b */ /* 0x000f620000000200 */
[C---:B--2---:R-:W-:Y:S06]  /*42a0*/  HMMA.16816.F32 R48, R64.reuse, R20, R48 ;  /* 0x000000144030723c */ /* 0x044fec0000001830 */
[C---:B------:R-:W-:Y:S01]  /*42b0*/  HMMA.16816.F32 R44, R64.reuse, R22, R44 ;  /* 0x00000016402c723c */ /* 0x040fe2000000182c */
[----:B------:R-:W-:Y:S05]  /*42c0*/  LDSM.16.M88.4 R20, [R199+0x2000] ;  /* 0x00200000c714783b */ /* 0x000fea0000000200 */
[C---:B---3--:R-:W-:Y:S06]  /*42d0*/  HMMA.16816.F32 R32, R64.reuse, R8, R32 ;  /* 0x000000084020723c */ /* 0x048fec0000001820 */
[C---:B------:R-:W-:Y:S01]  /*42e0*/  HMMA.16816.F32 R28, R64.reuse, R10, R28 ;  /* 0x0000000a401c723c */ /* 0x040fe2000000181c */
[----:B------:R-:W2:Y:S05]  /*42f0*/  LDSM.16.M88.4 R8, [R200+0x2000] ;  /* 0x00200000c808783b */ /* 0x000eaa0000000200 */
[C---:B------:R-:W-:Y:S06]  /*4300*/  HMMA.16816.F32 R40, R64.reuse, R16, R40 ;  /* 0x000000104028723c */ /* 0x040fec0000001828 */
[C---:B------:R-:W-:Y:S01]  /*4310*/  HMMA.16816.F32 R36, R64.reuse, R18, R36 ;  /* 0x000000124024723c */ /* 0x040fe20000001824 */
[----:B------:R-:W3:Y:S05]  /*4320*/  LDSM.16.M88.4 R16, [R199+0x2800] ;  /* 0x00280000c710783b */ /* 0x000eea0000000200 */
[C---:B----4-:R-:W-:Y:S06]  /*4330*/  HMMA.16816.F32 R24, R64.reuse, R76, R24 ;  /* 0x0000004c4018723c */ /* 0x050fec0000001818 */
[----:B------:R-:W-:Y:S01]  /*4340*/  HMMA.16816.F32 R72, R64, R78, R72 ;  /* 0x0000004e4048723c */ /* 0x000fe20000001848 */
[----:B------:R-:W-:Y:S04]  /*4350*/  LDSM.16.M88.4 R76, [R199+0x3800] ;  /* 0x00380000c74c783b */ /* 0x000fe80000000200 */
[----:B------:R-:W-:Y:S01]  /*4360*/  LDSM.16.M88.4 R64, [R195+0x8000] ;  /* 0x00800000c340783b */ /* 0x000fe20000000200 */
[C---:B-1----:R-:W-:Y:S06]  /*4370*/  HMMA.16816.F32 R48, R56.reuse, R12, R48 ;  /* 0x0000000c3830723c */ /* 0x042fec0000001830 */
[C---:B------:R-:W-:Y:S01]  /*4380*/  HMMA.16816.F32 R44, R56.reuse, R14, R44 ;  /* 0x0000000e382c723c */ /* 0x040fe2000000182c */
[----:B------:R-:W1:Y:S05]  /*4390*/  LDSM.16.M88.4 R12, [R199+0x3000] ;  /* 0x00300000c70c783b */ /* 0x000e6a0000000200 */
[C---:B-----5:R-:W-:Y:S06]  /*43a0*/  HMMA.16816.F32 R40, R56.reuse, R52, R40 ;  /* 0x000000343828723c */ /* 0x060fec0000001828 */
[C---:B------:R-:W-:Y:S01]  /*43b0*/  HMMA.16816.F32 R36, R56.reuse, R54, R36 ;  /* 0x000000363824723c */ /* 0x040fe20000001824 */
[----:B------:R-:W-:Y:S05]  /*43c0*/  LDSM.16.M88.4 R52, [R198+0x2000] ;  /* 0x00200000c634783b */ /* 0x000fea0000000200 */
[C---:B------:R-:W-:Y:S06]  /*43d0*/  HMMA.16816.F32 R32, R56.reuse, R60, R32 ;  /* 0x0000003c3820723c */ /* 0x040fec0000001820 */
[C---:B------:R-:W-:Y:S01]  /*43e0*/  HMMA.16816.F32 R28, R56.reuse, R62, R28 ;  /* 0x0000003e381c723c */ /* 0x040fe2000000181c */
[----:B------:R-:W4:Y:S05]  /*43f0*/  LDSM.16.M88.4 R60, [R195+0x8800] ;  /* 0x00880000c33c783b */ /* 0x000f2a0000000200 */
[C---:B------:R-:W-:Y:S06]  /*4400*/  HMMA.16816.F32 R24, R56.reuse, R68, R24 ;  /* 0x000000443818723c */ /* 0x040fec0000001818 */
[----:B------:R-:W-:Y:S01]  /*4410*/  HMMA.16816.F32 R72, R56, R70, R72 ;  /* 0x000000463848723c */ /* 0x000fe20000001848 */
[----:B------:R-:W-:Y:S04]  /*4420*/  LDSM.16.M88.4 R56, [R195+0x9800] ;  /* 0x00980000c338783b */ /* 0x000fe80000000200 */
[----:B------:R-:W-:Y:S01]  /*4430*/  LDSM.16.M88.4 R68, [R197+0x2000] ;  /* 0x00200000c544783b */ /* 0x000fe20000000200 */
[C---:B--2---:R-:W-:Y:S06]  /*4440*/  HMMA.16816.F32 R48, R8.reuse, R20, R48 ;  /* 0x000000140830723c */ /* 0x044fec0000001830 */
[C---:B------:R-:W-:Y:S01]  /*4450*/  HMMA.16816.F32 R44, R8.reuse, R22, R44 ;  /* 0x00000016082c723c */ /* 0x040fe2000000182c */
[----:B------:R-:W2:Y:S05]  /*4460*/  LDSM.16.M88.4 R20, [R195+0x9000] ;  /* 0x00900000c314783b */ /* 0x000eaa0000000200 */
[C---:B---3--:R-:W-:Y:S06]  /*4470*/  HMMA.16816.F32 R40, R8.reuse, R16, R40 ;  /* 0x000000100828723c */ /* 0x048fec0000001828 */
        /* <DEDUP_REMOVED lines=10> */
[C---:B------:R-:W-:Y:S06]  /*4520*/  HMMA.16816.F32 R48, R52.reuse, R64, R48 ;  /* 0x000000403430723c */ /* 0x040fec0000001830 */
[C---:B------:R-:W-:Y:S01]  /*4530*/  HMMA.16816.F32 R36, R52.reuse, R62, R36 ;  /* 0x0000003e3424723c */ /* 0x040fe20000001824 */
[----:B------:R-:W-:Y:S05]  /*4540*/  LDSM.16.M88.4 R60, [R201+0xa800] ;  /* 0x00a80000c93c783b */ /* 0x000fea0000000200 */
[C---:B--2---:R-:W-:Y:S06]  /*4550*/  HMMA.16816.F32 R32, R52.reuse, R20, R32 ;  /* 0x000000143420723c */ /* 0x044fec0000001820 */
[C---:B------:R-:W-:Y:S01]  /*4560*/  HMMA.16816.F32 R28, R52.reuse, R22, R28 ;  /* 0x00000016341c723c */ /* 0x040fe2000000181c */
[----:B------:R-:W2:Y:S05]  /*4570*/  LDSM.16.M88.4 R20, [R202+0x4000] ;  /* 0x00400000ca14783b */ /* 0x000eaa0000000200 */
[C---:B------:R-:W-:Y:S01]  /*4580*/  HMMA.16816.F32 R44, R52.reuse, R66, R44 ;  /* 0x00000042342c723c */ /* 0x040fe2000000182c */
[----:B------:R-:W4:Y:S05]  /*4590*/  LDSM.16.M88.4 R64, [R201+0xa000] ;  /* 0x00a00000c940783b */ /* 0x000f2a0000000200 */
[C---:B------:R-:W-:Y:S06]  /*45a0*/  HMMA.16816.F32 R24, R52.reuse, R56, R24 ;  /* 0x000000383418723c */ /* 0x040fec0000001818 */
[----:B------:R-:W-:Y:S01]  /*45b0*/  HMMA.16816.F32 R72, R52, R58, R72 ;  /* 0x0000003a3448723c */ /* 0x000fe20000001848 */
[----:B------:R-:W5:Y:S04]  /*45c0*/  LDSM.16.M88.4 R56, [R201+0xb000] ;  /* 0x00b00000c938783b */ /* 0x000f680000000200 */
[----:B------:R-:W-:Y:S01]  /*45d0*/  LDSM.16.M88.4 R52, [R201+0xb800] ;  /* 0x00b80000c934783b */ /* 0x000fe20000000200 */
[C---:B-1----:R-:W-:Y:S06]  /*45e0*/  HMMA.16816.F32 R40, R68.reuse, R12, R40 ;  /* 0x0000000c4428723c */ /* 0x042fec0000001828 */
[C---:B------:R-:W-:Y:S06]  /*45f0*/  HMMA.16816.F32 R48, R68.reuse, R16, R48 ;  /* 0x000000104430723c */ /* 0x040fec0000001830 */
[C---:B------:R-:W-:Y:S01]  /*4600*/  HMMA.16816.F32 R36, R68.reuse, R14, R36 ;  /* 0x0000000e4424723c */ /* 0x040fe20000001824 */
[----:B------:R-:W1:Y:S05]  /*4610*/  LDSM.16.M88.4 R12, [R199+0x4800] ;  /* 0x00480000c70c783b */ /* 0x000e6a0000000200 */
[C---:B---3--:R-:W-:Y:S06]  /*4620*/  HMMA.16816.F32 R32, R68.reuse, R8, R32 ;  /* 0x000000084420723c */ /* 0x048fec0000001820 */
[C---:B------:R-:W-:Y:S01]  /*4630*/  HMMA.16816.F32 R44, R68.reuse, R18, R44 ;  /* 0x00000012442c723c */ /* 0x040fe2000000182c */
[----:B------:R-:W3:Y:S05]  /*4640*/  LDSM.16.M88.4 R16, [R199+0x4000] ;  /* 0x00400000c710783b */ /* 0x000eea0000000200 */
[----:B------:R-:W-:Y:S01]  /*4650*/  HMMA.16816.F32 R28, R68, R10, R28 ;  /* 0x0000000a441c723c */ /* 0x000fe2000000181c */
[----:B------:R-:W3:Y:S05]  /*4660*/  LDSM.16.M88.4 R8, [R199+0x5000] ;  /* 0x00500000c708783b */ /* 0x000eea0000000200 */
[C---:B--2---:R-:W-:Y:S06]  /*4670*/  HMMA.16816.F32 R40, R20.reuse, R60, R40 ;  /* 0x0000003c1428723c */ /* 0x044fec0000001828 */
[----:B----4-:R-:W-:Y:S06]  /*4680*/  HMMA.16816.F32 R48, R20, R64, R48 ;  /* 0x000000401430723c */ /* 0x010fec0000001830 */
[C---:B------:R-:W-:Y:S06]  /*4690*/  HMMA.16816.F32 R24, R68.reuse, R80, R24 ;  /* 0x000000504418723c */ /* 0x040fec0000001818 */
[----:B------:R-:W-:Y:S01]  /*46a0*/  HMMA.16816.F32 R72, R68, R82, R72 ;  /* 0x000000524448723c */ /* 0x000fe20000001848 */
[----:B------:R-:W-:Y:S04]  /*46b0*/  LDSM.16.M88.4 R68, [R198+0x4000] ;  /* 0x00400000c644783b */ /* 0x000fe80000000200 */
[----:B------:R-:W-:Y:S01]  /*46c0*/  LDSM.16.M88.4 R80, [R199+0x5800] ;  /* 0x00580000c750783b */ /* 0x000fe20000000200 */
[C---:B------:R-:W-:Y:S03]  /*46d0*/  HMMA.16816.F32 R36, R20.reuse, R62, R36 ;  /* 0x0000003e1424723c */ /* 0x040fe60000001824 */
[----:B------:R-:W2:Y:S03]  /*46e0*/  LDSM.16.M88.4 R60, [R195+0xa800] ;  /* 0x00a80000c33c783b */ /* 0x000ea60000000200 */
[C---:B-----5:R-:W-:Y:S06]  /*46f0*/  HMMA.16816.F32 R32, R20.reuse, R56, R32 ;  /* 0x000000381420723c */ /* 0x060fec0000001820 */
[C---:B------:R-:W-:Y:S01]  /*4700*/  HMMA.16816.F32 R44, R20.reuse, R66, R44 ;  /* 0x00000042142c723c */ /* 0x040fe2000000182c */
[----:B------:R-:W4:Y:S05]  /*4710*/  LDSM.16.M88.4 R64, [R195+0xa000] ;  /* 0x00a00000c340783b */ /* 0x000f2a0000000200 */
[----:B------:R-:W-:Y:S01]  /*4720*/  HMMA.16816.F32 R28, R20, R58, R28 ;  /* 0x0000003a141c723c */ /* 0x000fe2000000181c */
[----:B------:R-:W5:Y:S05]  /*4730*/  LDSM.16.M88.4 R56, [R195+0xb000] ;  /* 0x00b00000c338783b */ /* 0x000f6a0000000200 */
[C---:B-1----:R-:W-:Y:S06]  /*4740*/  HMMA.16816.F32 R40, R76.reuse, R12, R40 ;  /* 0x0000000c4c28723c */ /* 0x042fec0000001828 */
[----:B---3--:R-:W-:Y:S06]  /*4750*/  HMMA.16816.F32 R48, R76, R16, R48 ;  /* 0x000000104c30723c */ /* 0x008fec0000001830 */
[C---:B------:R-:W-:Y:S06]  /*4760*/  HMMA.16816.F32 R24, R20.reuse, R52, R24 ;  /* 0x000000341418723c */ /* 0x040fec0000001818 */
[----:B------:R-:W-:Y:S01]  /*4770*/  HMMA.16816.F32 R72, R20, R54, R72 ;  /* 0x000000361448723c */ /* 0x000fe20000001848 */
[----:B------:R-:W-:Y:S04]  /*4780*/  LDSM.16.M88.4 R20, [R197+0x4000] ;  /* 0x00400000c514783b */ /* 0x000fe80000000200 */
[----:B------:R-:W-:Y:S01]  /*4790*/  LDSM.16.M88.4 R52, [R195+0xb800] ;  /* 0x00b80000c334783b */ /* 0x000fe20000000200 */
[C---:B------:R-:W-:Y:S03]  /*47a0*/  HMMA.16816.F32 R36, R76.reuse, R14, R36 ;  /* 0x0000000e4c24723c */ /* 0x040fe60000001824 */
[----:B------:R-:W1:Y:S03]  /*47b0*/  LDSM.16.M88.4 R12, [R188+0x4800] ;  /* 0x00480000bc0c783b */ /* 0x000e660000000200 */
[C---:B------:R-:W-:Y:S06]  /*47c0*/  HMMA.16816.F32 R32, R76.reuse, R8, R32 ;  /* 0x000000084c20723c */ /* 0x040fec0000001820 */
[C---:B------:R-:W-:Y:S01]  /*47d0*/  HMMA.16816.F32 R44, R76.reuse, R18, R44 ;  /* 0x000000124c2c723c */ /* 0x040fe2000000182c */
[----:B------:R-:W3:Y:S05]  /*47e0*/  LDSM.16.M88.4 R16, [R188+0x4000] ;  /* 0x00400000bc10783b */ /* 0x000eea0000000200 */
[----:B------:R-:W-:Y:S01]  /*47f0*/  HMMA.16816.F32 R28, R76, R10, R28 ;  /* 0x0000000a4c1c723c */ /* 0x000fe2000000181c */
[----:B------:R-:W3:Y:S05]  /*4800*/  LDSM.16.M88.4 R8, [R188+0x5000] ;  /* 0x00500000bc08783b */ /* 0x000eea0000000200 */
[C---:B--2---:R-:W-:Y:S06]  /*4810*/  HMMA.16816.F32 R40, R68.reuse, R60, R40 ;  /* 0x0000003c4428723c */ /* 0x044fec0000001828 */
[C---:B----4-:R-:W-:Y:S06]  /*4820*/  HMMA.16816.F32 R48, R68.reuse, R64, R48 ;  /* 0x000000404430723c */ /* 0x050fec0000001830 */
[C---:B-----5:R-:W-:Y:S06]  /*4830*/  HMMA.16816.F32 R32, R68.reuse, R56, R32 ;  /* 0x000000384420723c */ /* 0x060fec0000001820 */
[----:B------:R-:W-:Y:S01]  /*4840*/  HMMA.16816.F32 R36, R68, R62, R36 ;  /* 0x0000003e4424723c */ /* 0x000fe20000001824 */
[----:B------:R-:W2:Y:S01]  /*4850*/  LDSM.16.M88.4 R60, [R188+0x5800] ;  /* 0x00580000bc3c783b */ /* 0x000ea20000000200 */
[----:B------:R-:W-:-:S04]  /*4860*/  DEPBAR.LE SB0, 0x0 ;  /* 0x000080000000791a */ /* 0x000fc80000000000 */
[C---:B-1----:R-:W-:Y:S06]  /*4870*/  HMMA.16816.F32 R40, R20.reuse, R12, R40 ;  /* 0x0000000c1428723c */ /* 0x042fec0000001828 */
[----:B---3--:R-:W-:Y:S01]  /*4880*/  HMMA.16816.F32 R48, R20, R16, R48 ;  /* 0x000000101430723c */ /* 0x008fe20000001830 */
[----:B------:R-:W-:-:S05]  /*4890*/  LOP3.LUT R13, R6, 0xffffffe0, RZ, 0xc0, !PT ;  /* 0xffffffe0060d7812 */ /* 0x000fca00078ec0ff */
[----:B------:R-:W-:Y:S01]  /*48a0*/  IMAD.IADD R13, R4, 0x1, -R13 ;  /* 0x00000001040d7824 */ /* 0x000fe200078e0a0d */
[----:B------:R-:W-:Y:S04]  /*48b0*/  HMMA.16816.F32 R32, R20, R8, R32 ;  /* 0x000000081420723c */ /* 0x000fe80000001820 */
[----:B------:R-:W-:Y:S02]  /*48c0*/  SHF.R.S32.HI R2, RZ, 0x1f, R13 ;  /* 0x0000001fff027819 */ /* 0x000fe4000001140d */
[----:B------:R-:W-:Y:S01]  /*48d0*/  HMMA.16816.F32 R28, R68, R58, R28 ;  /* 0x0000003a441c723c */ /* 0x000fe2000000181c */
[----:B------:R-:W-:Y:S01]  /*48e0*/  IMAD.U32 R9, RZ, RZ, UR19 ;  /* 0x00000013ff097e24 */ /* 0x000fe2000f8e00ff */
[----:B------:R-:W-:-:S03]  /*48f0*/  LEA.HI R13, R2, R13, RZ, 0x2 ;  /* 0x0000000d020d7211 */ /* 0x000fc600078f10ff */
[----:B------:R-:W-:Y:S01]  /*4900*/  IMAD R16, R9, 0x40, R224 ;  /* 0x0000004009107824 */ /* 0x000fe200078e02e0 */
[----:B------:R-:W-:Y:S01]  /*4910*/  HMMA.16816.F32 R44, R68, R66, R44 ;  /* 0x00000042442c723c */ /* 0x000fe2000000182c */
[----:B------:R-:W-:Y:S01]  /*4920*/  SHF.R.S32.HI R2, RZ, 0x2, R13 ;  /* 0x00000002ff027819 */ /* 0x000fe2000001140d */
[----:B------:R-:W-:Y:S02]  /*4930*/  IMAD.U32 R9, RZ, RZ, UR7 ;  /* 0x00000007ff097e24 */ /* 0x000fe4000f8e00ff */
[----:B------:R-:W-:Y:S01]  /*4940*/  FMUL.FTZ R40, R40, UR10 ;  /* 0x0000000a28287c20 */ /* 0x000fe20008410000 */
[----:B------:R-:W-:Y:S02]  /*4950*/  VIADD R8, R16, 0x1 ;  /* 0x0000000110087836 */ /* 0x000fe40000000000 */
[----:B------:R-:W-:Y:S01]  /*4960*/  FMUL.FTZ R49, R49, UR10 ;  /* 0x0000000a31317c20 */ /* 0x000fe20008410000 */
[----:B------:R-:W-:Y:S01]  /*4970*/  IMAD.IADD R223, R2, 0x1, R223 ;  /* 0x0000000102df7824 */ /* 0x000fe200078e02df */
[----:B------:R-:W-:Y:S01]  /*4980*/  HMMA.16816.F32 R24, R76, R80, R24 ;  /* 0x000000504c18723c */ /* 0x000fe20000001818 */
[----:B------:R-:W-:-:S02]  /*4990*/  IMAD.U32 R2, RZ, RZ, UR28 ;  /* 0x0000001cff027e24 */ /* 0x000fc4000f8e00ff */
[----:B------:R-:W-:Y:S01]  /*49a0*/  FMUL.FTZ R50, R50, UR10 ;  /* 0x0000000a32327c20 */ /* 0x000fe20008410000 */
[----:B------:R-:W-:Y:S02]  /*49b0*/  VIADD R220, R223, 0x8 ;  /* 0x00000008dfdc7836 */ /* 0x000fe40000000000 */
[----:B------:R-:W-:Y:S01]  /*49c0*/  FMUL.FTZ R48, R48, UR10 ;  /* 0x0000000a30307c20 */ /* 0x000fe20008410000 */
[----:B------:R-:W-:Y:S01]  /*49d0*/  FMUL.FTZ R4, R35, UR10 ;  /* 0x0000000a23047c20 */ /* 0x000fe20008410000 */
[----:B------:R-:W-:Y:S01]  /*49e0*/  HMMA.16816.F32 R72, R76, R82, R72 ;  /* 0x000000524c48723c */ /* 0x000fe20000001848 */
[C---:B------:R-:W-:Y:S01]  /*49f0*/  VIADDMNMX R221, R223.reuse, UR6, R2, PT ;  /* 0x00000006dfdd7c46 */ /* 0x040fe2000b800102 */
[----:B------:R-:W-:Y:S01]  /*4a00*/  VIADD R223, R223, UR11 ;  /* 0x0000000bdfdf7c36 */ /* 0x000fe20008000000 */
[----:B------:R-:W1:Y:S01]  /*4a10*/  MUFU.TANH R35, R49 ;  /* 0x0000003100237308 */ /* 0x000e620000002400 */
[C---:B------:R-:W-:Y:S01]  /*4a20*/  IADD3 R218, R220.reuse, UR21, R9 ;  /* 0x00000015dcda7c10 */ /* 0x040fe2000fffe009 */
[----:B------:R-:W-:Y:S01]  /*4a30*/  VIADD R220, R220, UR11 ;  /* 0x0000000bdcdc7c36 */ /* 0x000fe20008000000 */
[C---:B------:R-:W-:Y:S01]  /*4a40*/  HMMA.16816.F32 R36, R20.reuse, R14, R36 ;  /* 0x0000000e1424723c */ /* 0x040fe20000001824 */
[----:B------:R-:W-:Y:S01]  /*4a50*/  VIADDMNMX R222, R223, -UR22, RZ, !PT ;  /* 0x80000016dfde7c46 */ /* 0x000fe2000f8001ff */
[----:B------:R-:W-:Y:S01]  /*4a60*/  FMUL.FTZ R51, R51, UR10 ;  /* 0x0000000a33337c20 */ /* 0x000fe20008410000 */
[----:B------:R-:W-:Y:S01]  /*4a70*/  IMAD.IADD R9, R220, 0x1, -R16 ;  /* 0x00000001dc097824 */ /* 0x000fe200078e0a10 */
[----:B------:R-:W-:Y:S01]  /*4a80*/  VIMNMX R218, R218, UR28, PT ;  /* 0x0000001cdada7c48 */ /* 0x000fe2000bfe0100 */
[----:B------:R-:W3:Y:S01]  /*4a90*/  MUFU.TANH R50, R50 ;  /* 0x0000003200327308 */ /* 0x000ee20000002400 */
[C---:B------:R-:W-:Y:S01]  /*4aa0*/  HMMA.16816.F32 R28, R20.reuse, R10, R28 ;  /* 0x0000000a141c723c */ /* 0x040fe2000000181c */
[----:B------:R-:W-:Y:S01]  /*4ab0*/  VIADDMNMX R219, R220, -UR22, RZ, !PT ;  /* 0x80000016dcdb7c46 */ /* 0x000fe2000f8001ff */
[----:B------:R-:W-:Y:S01]  /*4ac0*/  FMUL.FTZ R2, R33, UR10 ;  /* 0x0000000a21027c20 */ /* 0x000fe20008410000 */
[----:B------:R-:W-:Y:S01]  /*4ad0*/  IABS R9, R9 ;  /* 0x0000000900097213 */ /* 0x000fe20000000000 */
[----:B------:R-:W-:Y:S01]  /*4ae0*/  FMUL.FTZ R42, R42, UR10 ;  /* 0x0000000a2a2a7c20 */ /* 0x000fe20008410000 */
[C---:B------:R-:W-:Y:S01]  /*4af0*/  ISETP.GE.AND P2, PT, R8.reuse, R221, PT ;  /* 0x000000dd0800720c */ /* 0x040fe20003f46270 */
[----:B------:R-:W-:Y:S01]  /*4b00*/  HMMA.16816.F32 R44, R20, R18, R44 ;  /* 0x00000012142c723c */ /* 0x000fe2000000182c */
[C---:B------:R-:W-:Y:S01]  /*4b10*/  IMAD.IADD R10, R223.reuse, 0x1, -R8 ;  /* 0x00000001df0a7824 */ /* 0x040fe200078e0a08 */
[----:B------:R-:W4:Y:S01]  /*4b20*/  MUFU.TANH R48, R48 ;  /* 0x0000003000307308 */ /* 0x000f220000002400 */
[----:B------:R-:W-:Y:S01]  /*4b30*/  IMAD.IADD R11, R223, 0x1, -R16 ;  /* 0x00000001df0b7824 */ /* 0x000fe200078e0a10 */
[----:B------:R-:W-:Y:S01]  /*4b40*/  I2FP.F32.S32 R9, R9 ;  /* 0x0000000900097245 */ /* 0x000fe20000201400 */
[----:B------:R-:W-:Y:S01]  /*4b50*/  FMUL.FTZ R41, R41, UR10 ;  /* 0x0000000a29297c20 */ /* 0x000fe20008410000 */
[----:B------:R-:W-:Y:S01]  /*4b60*/  IABS R10, R10 ;  /* 0x0000000a000a7213 */ /* 0x000fe20000000000 */
[C---:B------:R-:W-:Y:S01]  /*4b70*/  HMMA.16816.F32 R24, R68.reuse, R52, R24 ;  /* 0x000000344418723c */ /* 0x040fe20000001818 */
[----:B------:R-:W-:Y:S01]  /*4b80*/  ISETP.GE.AND P1, PT, R8, R218, PT ;  /* 0x000000da0800720c */ /* 0x000fe20003f26270 */
[----:B------:R-:W-:Y:S01]  /*4b90*/  FMUL.FTZ R43, R43, UR10 ;  /* 0x0000000a2b2b7c20 */ /* 0x000fe20008410000 */
[----:B------:R-:W-:Y:S01]  /*4ba0*/  I2FP.F32.S32 R10, R10 ;  /* 0x0000000a000a7245 */ /* 0x000fe20000201400 */
[----:B------:R-:W5:Y:S01]  /*4bb0*/  MUFU.TANH R14, R51 ;  /* 0x00000033000e7308 */ /* 0x000f620000002400 */
[----:B------:R-:W-:Y:S01]  /*4bc0*/  FMUL.FTZ R6, R37, UR10 ;  /* 0x0000000a25067c20 */ /* 0x000fe20008410000 */
[----:B------:R-:W-:Y:S01]  /*4bd0*/  HMMA.16816.F32 R72, R68, R54, R72 ;  /* 0x000000364448723c */ /* 0x000fe20000001848 */
[----:B------:R-:W-:Y:S01]  /*4be0*/  IABS R37, R11 ;  /* 0x0000000b00257213 */ /* 0x000fe20000000000 */
[----:B-1----:R-:W-:Y:S01]  /*4bf0*/  FFMA.FTZ R35, R10, -UR17, R35 ;  /* 0x800000110a237c23 */ /* 0x002fe20008010023 */
[C---:B------:R-:W-:Y:S01]  /*4c00*/  VIADD R10, R16.reuse, 0x8 ;  /* 0x00000008100a7836 */ /* 0x040fe20000000000 */
[----:B------:R-:W-:Y:S01]  /*4c10*/  ISETP.GE.AND P4, PT, R16, R221, PT ;  /* 0x000000dd1000720c */ /* 0x000fe20003f86270 */
[----:B------:R-:W-:Y:S01]  /*4c20*/  FMUL.FTZ R17, R30, UR10 ;  /* 0x0000000a1e117c20 */ /* 0x000fe20008410000 */
[----:B------:R-:W-:Y:S01]  /*4c30*/  I2FP.F32.S32 R37, R37 ;  /* 0x0000002500257245 */ /* 0x000fe20000201400 */
[----:B------:R-:W-:Y:S01]  /*4c40*/  IMAD.IADD R15, R223, 0x1, -R10 ;  /* 0x00000001df0f7824 */ /* 0x000fe200078e0a0a */
[C---:B------:R-:W-:Y:S01]  /*4c50*/  ISETP.GE.AND P0, PT, R10.reuse, R221, PT ;  /* 0x000000dd0a00720c */ /* 0x040fe20003f06270 */
[----:B---3--:R-:W-:Y:S01]  /*4c60*/  FFMA.FTZ R30, R9, -UR17, R50 ;  /* 0x80000011091e7c23 */ /* 0x008fe20008010032 */
[----:B------:R-:W-:Y:S01]  /*4c70*/  ISETP.GE.AND P6, PT, R10, R218, PT ;  /* 0x000000da0a00720c */ /* 0x000fe20003fc6270 */
[----:B------:R-:W-:Y:S01]  /*4c80*/  FMUL.FTZ R44, R44, UR10 ;  /* 0x0000000a2c2c7c20 */ /* 0x000fe20008410000 */
[C---:B------:R-:W-:Y:S01]  /*4c90*/  ISETP.LT.OR P0, PT, R10.reuse, R222, P0 ;  /* 0x000000de0a00720c */ /* 0x040fe20000701670 */
[----:B------:R-:W-:Y:S01]  /*4ca0*/  FMUL.FTZ R45, R45, UR10 ;  /* 0x0000000a2d2d7c20 */ /* 0x000fe20008410000 */
[----:B------:R-:W-:Y:S01]  /*4cb0*/  ISETP.LT.OR P6, PT, R10, R219, P6 ;  /* 0x000000db0a00720c */ /* 0x000fe200037c1670 */
[----:B------:R-:W-:-:S02]  /*4cc0*/  IMAD.IADD R10, R220, 0x1, -R10 ;  /* 0x00000001dc0a7824 */ /* 0x000fc400078e0a0a */
[----:B------:R-:W-:Y:S01]  /*4cd0*/  FMUL.FTZ R18, R31, UR10 ;  /* 0x0000000a1f127c20 */ /* 0x000fe20008410000 */
[----:B------:R-:W-:Y:S01]  /*4ce0*/  VIADD R9, R16, 0x9 ;  /* 0x0000000910097836 */ /* 0x000fe20000000000 */
[----:B------:R-:W1:Y:S01]  /*4cf0*/  MUFU.TANH R33, R44 ;  /* 0x0000002c00217308 */ /* 0x000e620000002400 */
[----:B----4-:R-:W-:Y:S01]  /*4d00*/  FFMA.FTZ R37, R37, -UR17, R48 ;  /* 0x8000001125257c23 */ /* 0x010fe20008010030 */
[----:B------:R-:W-:Y:S01]  /*4d10*/  IABS R10, R10 ;  /* 0x0000000a000a7213 */ /* 0x000fe20000000000 */
[----:B------:R-:W-:Y:S01]  /*4d20*/  FMUL.FTZ R46, R46, UR10 ;  /* 0x0000000a2e2e7c20 */ /* 0x000fe20008410000 */
[-C--:B------:R-:W-:Y:S01]  /*4d30*/  ISETP.LT.OR P2, PT, R8, R222.reuse, P2 ;  /* 0x000000de0800720c */ /* 0x080fe20001741670 */
[----:B------:R-:W-:Y:S01]  /*4d40*/  IMAD.IADD R11, R220, 0x1, -R8 ;  /* 0x00000001dc0b7824 */ /* 0x000fe200078e0a08 */
[----:B------:R-:W-:Y:S01]  /*4d50*/  ISETP.LT.OR P1, PT, R8, R219, P1 ;  /* 0x000000db0800720c */ /* 0x000fe20000f21670 */
[----:B------:R-:W-:Y:S01]  /*4d60*/  FMUL.FTZ R47, R47, UR10 ;  /* 0x0000000a2f2f7c20 */ /* 0x000fe20008410000 */
[----:B------:R-:W3:Y:S01]  /*4d70*/  MUFU.TANH R31, R45 ;  /* 0x0000002d001f7308 */ /* 0x000ee20000002400 */
[C---:B------:R-:W-:Y:S01]  /*4d80*/  ISETP.LT.OR P4, PT, R16.reuse, R222, P4 ;  /* 0x000000de1000720c */ /* 0x040fe20002781670 */
[--C-:B------:R-:W-:Y:S01]  /*4d90*/  IMAD.IADD R8, R223, 0x1, -R9.reuse ;  /* 0x00000001df087824 */ /* 0x100fe200078e0a09 */
[C---:B------:R-:W-:Y:S01]  /*4da0*/  ISETP.GE.AND P3, PT, R9.reuse, R221, PT ;  /* 0x000000dd0900720c */ /* 0x040fe20003f66270 */
[----:B------:R-:W-:Y:S01]  /*4db0*/  IMAD.MOV.U32 R13, RZ, RZ, R10 ;  /* 0x000000ffff0d7224 */ /* 0x000fe200078e000a */
[-C--:B------:R-:W-:Y:S01]  /*4dc0*/  ISETP.GE.AND P5, PT, R9, R218.reuse, PT ;  /* 0x000000da0900720c */ /* 0x080fe20003fa6270 */
[C---:B--2---:R-:W-:Y:S01]  /*4dd0*/  HMMA.16816.F32 R24, R20.reuse, R60, R24 ;  /* 0x0000003c1418723c */ /* 0x044fe20000001818 */
[----:B------:R-:W-:Y:S01]  /*4de0*/  FSEL R37, R37, -INF , !P4 ;  /* 0xff80000025257808 */ /* 0x000fe20006000000 */
[----:B------:R-:W2:Y:S01]  /*4df0*/  MUFU.TANH R12, R46 ;  /* 0x0000002e000c7308 */ /* 0x000ea20000002400 */
[C---:B------:R-:W-:Y:S01]  /*4e00*/  ISETP.GE.AND P4, PT, R16.reuse, R218, PT ;  /* 0x000000da1000720c */ /* 0x040fe20003f86270 */
[----:B------:R-:W-:Y:S01]  /*4e10*/  VIADD R19, R16, 0x18 ;  /* 0x0000001810137836 */ /* 0x000fe20000000000 */
[----:B------:R-:W-:Y:S01]  /*4e20*/  IABS R11, R11 ;  /* 0x0000000b000b7213 */ /* 0x000fe20000000000 */
[----:B------:R-:W-:Y:S01]  /*4e30*/  HMMA.16816.F32 R72, R20, R62, R72 ;  /* 0x0000003e1448723c */ /* 0x000fe20000001848 */
[----:B------:R-:W-:Y:S01]  /*4e40*/  IABS R15, R15 ;  /* 0x0000000f000f7213 */ /* 0x000fe20000000000 */
[----:B------:R-:W-:Y:S01]  /*4e50*/  FMUL.FTZ R36, R36, UR10 ;  /* 0x0000000a24247c20 */ /* 0x000fe20008410000 */
[----:B------:R-:W-:Y:S01]  /*4e60*/  IABS R8, R8 ;  /* 0x0000000800087213 */ /* 0x000fe20000000000 */
[----:B------:R-:W4:Y:S01]  /*4e70*/  MUFU.TANH R10, R47 ;  /* 0x0000002f000a7308 */ /* 0x000f220000002400 */
[C---:B------:R-:W-:Y:S01]  /*4e80*/  ISETP.LT.OR P3, PT, R9.reuse, R222, P3 ;  /* 0x000000de0900720c */ /* 0x040fe20001f61670 */
[----:B------:R-:W-:Y:S01]  /*4e90*/  FMUL.FTZ R38, R38, UR10 ;  /* 0x0000000a26267c20 */ /* 0x000fe20008410000 */
[-C--:B------:R-:W-:Y:S01]  /*4ea0*/  ISETP.LT.OR P5, PT, R9, R219.reuse, P5 ;  /* 0x000000db0900720c */ /* 0x080fe20002fa1670 */
[----:B------:R-:W-:Y:S01]  /*4eb0*/  IMAD.IADD R9, R220, 0x1, -R9 ;  /* 0x00000001dc097824 */ /* 0x000fe200078e0a09 */
[C---:B------:R-:W-:Y:S01]  /*4ec0*/  ISETP.LT.OR P4, PT, R16.reuse, R219, P4 ;  /* 0x000000db1000720c */ /* 0x040fe20002781670 */
[C---:B------:R-:W-:Y:S01]  /*4ed0*/  VIADD R21, R16.reuse, 0x10 ;  /* 0x0000001010157836 */ /* 0x040fe20000000000 */
[----:B------:R-:W-:Y:S01]  /*4ee0*/  I2FP.F32.S32 R11, R11 ;  /* 0x0000000b000b7245 */ /* 0x000fe20000201400 */
[----:B------:R-:W-:Y:S01]  /*4ef0*/  FMUL.FTZ R39, R39, UR10 ;  /* 0x0000000a27277c20 */ /* 0x000fe20008410000 */
[----:B------:R-:W-:Y:S01]  /*4f00*/  I2FP.F32.S32 R20, R15 ;  /* 0x0000000f00147245 */ /* 0x000fe20000201400 */
[----:B------:R-:W-:Y:S01]  /*4f10*/  VIADD R158, R16, 0x20 ;  /* 0x00000020109e7836 */ /* 0x000fe20000000000 */
[----:B------:R-:W-:Y:S01]  /*4f20*/  I2FP.F32.S32 R8, R8 ;  /* 0x0000000800087245 */ /* 0x000fe20000201400 */
[----:B-----5:R-:W-:Y:S01]  /*4f30*/  FFMA.FTZ R14, R11, -UR17, R14 ;  /* 0x800000110b0e7c23 */ /* 0x020fe2000801000e */
[----:B------:R-:W-:Y:S01]  /*4f40*/  IABS R9, R9 ;  /* 0x0000000900097213 */ /* 0x000fe20000000000 */
[----:B-1----:R-:W-:Y:S01]  /*4f50*/  FFMA.FTZ R33, R20, -UR17, R33 ;  /* 0x8000001114217c23 */ /* 0x002fe20008010021 */
[----:B------:R-:W-:Y:S01]  /*4f60*/  FSEL R30, R30, -INF , !P4 ;  /* 0xff8000001e1e7808 */ /* 0x000fe20006000000 */
[----:B---3--:R-:W-:Y:S01]  /*4f70*/  FFMA.FTZ R31, R8, -UR17, R31 ;  /* 0x80000011081f7c23 */ /* 0x008fe2000801001f */
[----:B------:R-:W-:Y:S01]  /*4f80*/  FSEL R35, R35, -INF , !P2 ;  /* 0xff80000023237808 */ /* 0x000fe20005000000 */
[----:B------:R1:W3:Y:S01]  /*4f90*/  MUFU.TANH R15, R40 ;  /* 0x00000028000f7308 */ /* 0x0002e20000002400 */
[C---:B------:R-:W-:Y:S01]  /*4fa0*/  ISETP.GE.AND P4, PT, R21.reuse, R221, PT ;  /* 0x000000dd1500720c */ /* 0x040fe20003f86270 */
[----:B------:R-:W-:Y:S01]  /*4fb0*/  VIADD R20, R16, 0x11 ;  /* 0x0000001110147836 */ /* 0x000fe20000000000 */
[----:B------:R-:W-:Y:S01]  /*4fc0*/  ISETP.GE.AND P2, PT, R21, R218, PT ;  /* 0x000000da1500720c */ /* 0x000fe20003f46270 */
[C---:B------:R-:W-:Y:S01]  /*4fd0*/  IMAD.IADD R11, R223.reuse, 0x1, -R19 ;  /* 0x00000001df0b7824 */ /* 0x040fe200078e0a13 */
[----:B------:R-:W-:Y:S01]  /*4fe0*/  I2FP.F32.S32 R13, R13 ;  /* 0x0000000d000d7245 */ /* 0x000fe20000201400 */
[----:B------:R-:W-:Y:S01]  /*4ff0*/  IMAD.IADD R22, R223, 0x1, -R20 ;  /* 0x00000001df167824 */ /* 0x000fe200078e0a14 */
[----:B------:R-:W-:Y:S01]  /*5000*/  I2FP.F32.S32 R9, R9 ;  /* 0x0000000900097245 */ /* 0x000fe20000201400 */
[----:B------:R-:W5:Y:S01]  /*5010*/  MUFU.TANH R8, R42 ;  /* 0x0000002a00087308 */ /* 0x000f620000002400 */
[----:B------:R-:W-:Y:S01]  /*5020*/  ISETP.LT.OR P4, PT, R21, R222, P4 ;  /* 0x000000de1500720c */ /* 0x000fe20002781670 */
[----:B--2---:R-:W-:Y:S01]  /*5030*/  FFMA.FTZ R12, R13, -UR17, R12 ;  /* 0x800000110d0c7c23 */ /* 0x004fe2000801000c */
[----:B------:R-:W-:Y:S01]  /*5040*/  ISETP.LT.OR P2, PT, R21, R219, P2 ;  /* 0x000000db1500720c */ /* 0x000fe20001741670 */
[----:B----4-:R-:W-:Y:S01]  /*5050*/  FFMA.FTZ R10, R9, -UR17, R10 ;  /* 0x80000011090a7c23 */ /* 0x010fe2000801000a */
[----:B------:R-:W-:Y:S01]  /*5060*/  FSEL R14, R14, -INF , !P1 ;  /* 0xff8000000e0e7808 */ /* 0x000fe20004800000 */
[----:B------:R-:W-:Y:S01]  /*5070*/  FMUL.FTZ R34, R34, UR10 ;  /* 0x0000000a22227c20 */ /* 0x000fe20008410000 */
[----:B------:R-:W-:Y:S01]  /*5080*/  FSEL R33, R33, -INF , !P0 ;  /* 0xff80000021217808 */ /* 0x000fe20004000000 */
[----:B------:R-:W2:Y:S01]  /*5090*/  MUFU.TANH R13, R41 ;  /* 0x00000029000d7308 */ /* 0x000ea20000002400 */
[--C-:B-1----:R-:W-:Y:S01]  /*50a0*/  IMAD.IADD R40, R223, 0x1, -R21.reuse ;  /* 0x00000001df287824 */ /* 0x102fe200078e0a15 */
[----:B------:R-:W-:Y:S01]  /*50b0*/  ISETP.GE.AND P1, PT, R20, R221, PT ;  /* 0x000000dd1400720c */ /* 0x000fe20003f26270 */
[----:B------:R-:W-:Y:S01]  /*50c0*/  IMAD.IADD R21, R220, 0x1, -R21 ;  /* 0x00000001dc157824 */ /* 0x000fe200078e0a15 */
[----:B------:R-:W-:Y:S01]  /*50d0*/  ISETP.GE.AND P0, PT, R20, R218, PT ;  /* 0x000000da1400720c */ /* 0x000fe20003f06270 */
[----:B------:R-:W-:Y:S01]  /*50e0*/  FMUL.FTZ R32, R32, UR10 ;  /* 0x0000000a20207c20 */ /* 0x000fe20008410000 */
[----:B------:R-:W-:Y:S01]  /*50f0*/  IABS R40, R40 ;  /* 0x0000002800287213 */ /* 0x000fe20000000000 */
[----:B------:R-:W-:Y:S01]  /*5100*/  VIADD R162, R16, 0x28 ;  /* 0x0000002810a27836 */ /* 0x000fe20000000000 */
[----:B------:R-:W1:Y:S01]  /*5110*/  MUFU.TANH R9, R43 ;  /* 0x0000002b00097308 */ /* 0x000e620000002400 */
[----:B------:R-:W-:Y:S01]  /*5120*/  IABS R21, R21 ;  /* 0x0000001500157213 */ /* 0x000fe20000000000 */
[----:B------:R-:W-:Y:S01]  /*5130*/  FMUL.FTZ R28, R28, UR10 ;  /* 0x0000000a1c1c7c20 */ /* 0x000fe20008410000 */
[C---:B------:R-:W-:Y:S01]  /*5140*/  ISETP.LT.OR P1, PT, R20.reuse, R222, P1 ;  /* 0x000000de1400720c */ /* 0x040fe20000f21670 */
[----:B------:R-:W-:Y:S01]  /*5150*/  FMUL.FTZ R29, R29, UR10 ;  /* 0x0000000a1d1d7c20 */ /* 0x000fe20008410000 */
[----:B------:R-:W-:Y:S01]  /*5160*/  ISETP.LT.OR P0, PT, R20, R219, P0 ;  /* 0x000000db1400720c */ /* 0x000fe20000701670 */
[----:B------:R-:W-:Y:S01]  /*5170*/  IMAD.IADD R20, R220, 0x1, -R20 ;  /* 0x00000001dc147824 */ /* 0x000fe200078e0a14 */
[----:B------:R-:W-:Y:S01]  /*5180*/  I2FP.F32.S32 R40, R40 ;  /* 0x0000002800287245 */ /* 0x000fe20000201400 */
[----:B------:R-:W4:Y:S01]  /*5190*/  MUFU.TANH R36, R36 ;  /* 0x0000002400247308 */ /* 0x000f220000002400 */
[----:B------:R-:W-:Y:S01]  /*51a0*/  I2FP.F32.S32 R21, R21 ;  /* 0x0000001500157245 */ /* 0x000fe20000201400 */
[----:B------:R-:W-:Y:S01]  /*51b0*/  IMAD.IADD R161, R223, 0x1, -R162 ;  /* 0x00000001dfa17824 */ /* 0x000fe200078e0aa2 */
[----:B------:R-:W-:Y:S01]  /*51c0*/  IABS R22, R22 ;  /* 0x0000001600167213 */ /* 0x000fe20000000000 */
[----:B---3--:R-:W-:Y:S01]  /*51d0*/  FFMA.FTZ R15, R40, -UR17, R15 ;  /* 0x80000011280f7c23 */ /* 0x008fe2000801000f */
[----:B------:R-:W-:Y:S01]  /*51e0*/  IABS R20, R20 ;  /* 0x0000001400147213 */ /* 0x000fe20000000000 */
[----:B-----5:R-:W-:Y:S01]  /*51f0*/  FFMA.FTZ R8, R21, -UR17, R8 ;  /* 0x8000001115087c23 */ /* 0x020fe20008010008 */
[----:B------:R-:W-:Y:S01]  /*5200*/  I2FP.F32.S32 R22, R22 ;  /* 0x0000001600167245 */ /* 0x000fe20000201400 */
[----:B------:R-:W-:Y:S01]  /*5210*/  VIADD R21, R16, 0x19 ;  /* 0x0000001910157836 */ /* 0x000fe20000000000 */
[----:B------:R-:W-:Y:S01]  /*5220*/  I2FP.F32.S32 R20, R20 ;  /* 0x0000001400147245 */ /* 0x000fe20000201400 */
[----:B------:R-:W-:Y:S01]  /*5230*/  MUFU.TANH R6, R6 ;  /* 0x0000000600067308 */ /* 0x000fe20000002400 */
[----:B------:R-:W-:Y:S01]  /*5240*/  FSEL R12, R12, -INF , !P6 ;  /* 0xff8000000c0c7808 */ /* 0x000fe20007000000 */
[----:B--2---:R-:W-:Y:S01]  /*5250*/  FFMA.FTZ R13, R22, -UR17, R13 ;  /* 0x80000011160d7c23 */ /* 0x004fe2000801000d */
[----:B------:R-:W-:Y:S01]  /*5260*/  FSEL R31, R31, -INF , !P3 ;  /* 0xff8000001f1f7808 */ /* 0x000fe20005800000 */
[----:B-1----:R-:W-:Y:S01]  /*5270*/  FFMA.FTZ R9, R20, -UR17, R9 ;  /* 0x8000001114097c23 */ /* 0x002fe20008010009 */
[-C--:B------:R-:W-:Y:S01]  /*5280*/  ISETP.GE.AND P6, PT, R19, R221.reuse, PT ;  /* 0x000000dd1300720c */ /* 0x080fe20003fc6270 */
[----:B------:R-:W-:Y:S01]  /*5290*/  IMAD.IADD R23, R223, 0x1, -R21 ;  /* 0x00000001df177824 */ /* 0x000fe200078e0a15 */
[-C--:B------:R-:W-:Y:S01]  /*52a0*/  ISETP.GE.AND P3, PT, R19, R218.reuse, PT ;  /* 0x000000da1300720c */ /* 0x080fe20003f66270 */
[----:B------:R-:W1:Y:S01]  /*52b0*/  MUFU.TANH R38, R38 ;  /* 0x0000002600267308 */ /* 0x000e620000002400 */
[----:B------:R-:W-:Y:S01]  /*52c0*/  FSEL R10, R10, -INF , !P5 ;  /* 0xff8000000a0a7808 */ /* 0x000fe20006800000 */
[----:B------:R-:W-:Y:S01]  /*52d0*/  IMAD.IADD R22, R223, 0x1, -R158 ;  /* 0x00000001df167824 */ /* 0x000fe200078e0a9e */
[----:B------:R-:W-:Y:S01]  /*52e0*/  FSEL R15, R15, -INF , !P4 ;  /* 0xff8000000f0f7808 */ /* 0x000fe20006000000 */
[----:B------:R-:W-:Y:S01]  /*52f0*/  FMUL.FTZ R24, R24, UR10 ;  /* 0x0000000a18187c20 */ /* 0x000fe20008410000 */
[C---:B------:R-:W-:Y:S01]  /*5300*/  ISETP.GE.AND P5, PT, R21.reuse, R221, PT ;  /* 0x000000dd1500720c */ /* 0x040fe20003fa6270 */
[----:B------:R-:W-:Y:S01]  /*5310*/  FMUL.FTZ R26, R26, UR10 ;  /* 0x0000000a1a1a7c20 */ /* 0x000fe20008410000 */
[----:B------:R-:W-:Y:S01]  /*5320*/  ISETP.GE.AND P4, PT, R21, R218, PT ;  /* 0x000000da1500720c */ /* 0x000fe20003f86270 */
[----:B------:R2:W3:Y:S01]  /*5330*/  MUFU.TANH R20, R39 ;  /* 0x0000002700147308 */ /* 0x0004e20000002400 */
[-C--:B------:R-:W-:Y:S01]  /*5340*/  ISETP.LT.OR P6, PT, R19, R222.reuse, P6 ;  /* 0x000000de1300720c */ /* 0x080fe200037c1670 */
[----:B------:R-:W-:Y:S01]  /*5350*/  FMUL.FTZ R25, R25, UR10 ;  /* 0x0000000a19197c20 */ /* 0x000fe20008410000 */
[-C--:B------:R-:W-:Y:S01]  /*5360*/  ISETP.LT.OR P3, PT, R19, R219.reuse, P3 ;  /* 0x000000db1300720c */ /* 0x080fe20001f61670 */
[C---:B------:R-:W-:Y:S01]  /*5370*/  IMAD.IADD R19, R220.reuse, 0x1, -R19 ;  /* 0x00000001dc137824 */ /* 0x040fe200078e0a13 */
[----:B------:R-:W-:Y:S01]  /*5380*/  ISETP.LT.OR P5, PT, R21, R222, P5 ;  /* 0x000000de1500720c */ /* 0x000fe20002fa1670 */
[----:B------:R-:W-:Y:S01]  /*5390*/  FMUL.FTZ R27, R27, UR10 ;  /* 0x0000000a1b1b7c20 */ /* 0x000fe20008410000 */
[----:B------:R-:W-:Y:S01]  /*53a0*/  ISETP.LT.OR P4, PT, R21, R219, P4 ;  /* 0x000000db1500720c */ /* 0x000fe20002781670 */
[----:B------:R-:W-:Y:S01]  /*53b0*/  IMAD.IADD R21, R220, 0x1, -R21 ;  /* 0x00000001dc157824 */ /* 0x000fe200078e0a15 */
[----:B------:R-:W-:Y:S01]  /*53c0*/  FSEL R8, R8, -INF , !P2 ;  /* 0xff80000008087808 */ /* 0x000fe20005000000 */
[----:B------:R1:W-:Y:S01]  /*53d0*/  MUFU.TANH R165, R32 ;  /* 0x0000002000a57308 */ /* 0x0003e20000002400 */
[----:B------:R-:W-:Y:S01]  /*53e0*/  FSEL R13, R13, -INF , !P1 ;  /* 0xff8000000d0d7808 */ /* 0x000fe20004800000 */
[----:B------:R-:W-:Y:S01]  /*53f0*/  FMUL.FTZ R72, R72, UR10 ;  /* 0x0000000a48487c20 */ /* 0x000fe20008410000 */
[C---:B------:R-:W-:Y:S01]  /*5400*/  ISETP.GE.AND P2, PT, R158.reuse, R221, PT ;  /* 0x000000dd9e00720c */ /* 0x040fe20003f46270 */
[----:B------:R-:W-:Y:S01]  /*5410*/  FMUL.FTZ R73, R73, UR10 ;  /* 0x0000000a49497c20 */ /* 0x000fe20008410000 */
[----:B------:R-:W-:Y:S01]  /*5420*/  ISETP.GE.AND P1, PT, R158, R218, PT ;  /* 0x000000da9e00720c */ /* 0x000fe20003f26270 */
[----:B------:R-:W-:Y:S01]  /*5430*/  FMUL.FTZ R74, R74, UR10 ;  /* 0x0000000a4a4a7c20 */ /* 0x000fe20008410000 */
[----:B--2---:R-:W-:Y:S01]  /*5440*/  IABS R39, R19 ;  /* 0x0000001300277213 */ /* 0x004fe20000000000 */
[----:B------:R-:W-:Y:S01]  /*5450*/  MUFU.TANH R174, R4 ;  /* 0x0000000400ae7308 */ /* 0x000fe20000002400 */
[----:B------:R-:W-:Y:S01]  /*5460*/  IABS R11, R11 ;  /* 0x0000000b000b7213 */ /* 0x000fe20000000000 */
[----:B------:R-:W-:Y:S01]  /*5470*/  FMUL.FTZ R75, R75, UR10 ;  /* 0x0000000a4b4b7c20 */ /* 0x000fe20008410000 */
[----:B------:R-:W-:-:S02]  /*5480*/  ISETP.LT.OR P2, PT, R158, R222, P2 ;  /* 0x000000de9e00720c */ /* 0x000fc40001741670 */
[----:B------:R-:W-:Y:S01]  /*5490*/  ISETP.LT.OR P1, PT, R158, R219, P1 ;  /* 0x000000db9e00720c */ /* 0x000fe20000f21670 */
[----:B------:R-:W-:Y:S01]  /*54a0*/  IMAD.IADD R158, R220, 0x1, -R158 ;  /* 0x00000001dc9e7824 */ /* 0x000fe200078e0a9e */
[----:B------:R-:W-:Y:S01]  /*54b0*/  IABS R23, R23 ;  /* 0x0000001700177213 */ /* 0x000fe20000000000 */
[----:B------:R-:W2:Y:S01]  /*54c0*/  MUFU.TANH R19, R34 ;  /* 0x0000002200137308 */ /* 0x000ea20000002400 */
[----:B------:R-:W-:Y:S02]  /*54d0*/  IABS R21, R21 ;  /* 0x0000001500157213 */ /* 0x000fe40000000000 */
[----:B------:R-:W-:Y:S02]  /*54e0*/  I2FP.F32.S32 R11, R11 ;  /* 0x0000000b000b7245 */ /* 0x000fe40000201400 */
[----:B------:R-:W-:Y:S02]  /*54f0*/  I2FP.F32.S32 R39, R39 ;  /* 0x0000002700277245 */ /* 0x000fe40000201400 */
[----:B------:R-:W-:Y:S01]  /*5500*/  I2FP.F32.S32 R23, R23 ;  /* 0x0000001700177245 */ /* 0x000fe20000201400 */
[----:B----4-:R-:W-:Y:S01]  /*5510*/  FFMA.FTZ R11, R11, -UR17, R36 ;  /* 0x800000110b0b7c23 */ /* 0x010fe20008010024 */
[----:B------:R-:W-:Y:S01]  /*5520*/  I2FP.F32.S32 R21, R21 ;  /* 0x0000001500157245 */ /* 0x000fe20000201400 */
[----:B-1----:R-:W-:Y:S01]  /*5530*/  FFMA.FTZ R32, R39, -UR17, R38 ;  /* 0x8000001127207c23 */ /* 0x002fe20008010026 */
[----:B------:R-:W-:Y:S01]  /*5540*/  IABS R158, R158 ;  /* 0x0000009e009e7213 */ /* 0x000fe20000000000 */
[----:B------:R-:W-:Y:S01]  /*5550*/  FFMA.FTZ R23, R23, -UR17, R6 ;  /* 0x8000001117177c23 */ /* 0x000fe20008010006 */
[----:B------:R-:W-:Y:S01]  /*5560*/  IABS R22, R22 ;  /* 0x0000001600167213 */ /* 0x000fe20000000000 */
[----:B---3--:R-:W-:Y:S01]  /*5570*/  FFMA.FTZ R20, R21, -UR17, R20 ;  /* 0x8000001115147c23 */ /* 0x008fe20008010014 */
[----:B------:R-:W-:Y:S01]  /*5580*/  I2FP.F32.S32 R158, R158 ;  /* 0x0000009e009e7245 */ /* 0x000fe20000201400 */
[----:B------:R-:W-:Y:S01]  /*5590*/  VIADD R21, R16, 0x21 ;  /* 0x0000002110157836 */ /* 0x000fe20000000000 */
[----:B------:R-:W-:Y:S01]  /*55a0*/  I2FP.F32.S32 R22, R22 ;  /* 0x0000001600167245 */ /* 0x000fe20000201400 */
[----:B------:R-:W-:Y:S01]  /*55b0*/  MUFU.TANH R157, R2 ;  /* 0x00000002009d7308 */ /* 0x000fe20000002400 */
[----:B------:R-:W-:Y:S01]  /*55c0*/  FSEL R6, R9, -INF , !P0 ;  /* 0xff80000009067808 */ /* 0x000fe20004000000 */
[----:B--2---:R-:W-:Y:S01]  /*55d0*/  FFMA.FTZ R158, R158, -UR17, R19 ;  /* 0x800000119e9e7c23 */ /* 0x004fe20008010013 */
[----:B------:R-:W-:Y:S01]  /*55e0*/  FSEL R11, R11, -INF , !P6 ;  /* 0xff8000000b0b7808 */ /* 0x000fe20007000000 */
[----:B------:R-:W-:Y:S01]  /*55f0*/  VIADD R19, R16, 0x29 ;  /* 0x0000002910137836 */ /* 0x000fe20000000000 */
[----:B------:R-:W-:Y:S01]  /*5600*/  FSEL R4, R32, -INF , !P3 ;  /* 0xff80000020047808 */ /* 0x000fe20005800000 */
[----:B------:R-:W-:Y:S01]  /*5610*/  FFMA.FTZ R165, R22, -UR17, R165 ;  /* 0x8000001116a57c23 */ /* 0x000fe200080100a5 */
[----:B------:R-:W-:Y:S01]  /*5620*/  FSEL R9, R23, -INF , !P5 ;  /* 0xff80000017097808 */ /* 0x000fe20006800000 */
[----:B------:R-:W1:Y:S01]  /*5630*/  MUFU.TANH R28, R28 ;  /* 0x0000001c001c7308 */ /* 0x000e620000002400 */
[-C--:B------:R-:W-:Y:S01]  /*5640*/  ISETP.GE.AND P0, PT, R21, R221.reuse, PT ;  /* 0x000000dd1500720c */ /* 0x080fe20003f06270 */
[----:B------:R-:W-:Y:S01]  /*5650*/  IMAD.IADD R22, R223, 0x1, -R21 ;  /* 0x00000001df167824 */ /* 0x000fe200078e0a15 */
[----:B------:R-:W-:Y:S01]  /*5660*/  ISETP.GE.AND P6, PT, R21, R218, PT ;  /* 0x000000da1500720c */ /* 0x000fe20003fc6270 */
[----:B------:R-:W-:Y:S01]  /*5670*/  IMAD.IADD R159, R223, 0x1, -R19 ;  /* 0x00000001df9f7824 */ /* 0x000fe200078e0a13 */
[----:B------:R-:W-:-:S02]  /*5680*/  ISETP.GE.AND P3, PT, R162, R221, PT ;  /* 0x000000dda200720c */ /* 0x000fc40003f66270 */
[----:B------:R-:W-:Y:S01]  /*5690*/  ISETP.GE.AND P5, PT, R162, R218, PT ;  /* 0x000000daa200720c */ /* 0x000fe20003fa6270 */
[----:B------:R-:W2:Y:S01]  /*56a0*/  MUFU.TANH R17, R17 ;  /* 0x0000001100117308 */ /* 0x000ea20000002400 */
[CC--:B------:R-:W-:Y:S02]  /*56b0*/  ISETP.LT.OR P0, PT, R21.reuse, R222.reuse, P0 ;  /* 0x000000de1500720c */ /* 0x0c0fe40000701670 */
[-C--:B------:R-:W-:Y:S01]  /*56c0*/  ISETP.LT.OR P6, PT, R21, R219.reuse, P6 ;  /* 0x000000db1500720c */ /* 0x080fe200037c1670 */
[----:B------:R-:W-:Y:S01]  /*56d0*/  IMAD.IADD R21, R220, 0x1, -R21 ;  /* 0x00000001dc157824 */ /* 0x000fe200078e0a15 */
[C---:B------:R-:W-:Y:S02]  /*56e0*/  ISETP.LT.OR P3, PT, R162.reuse, R222, P3 ;  /* 0x000000dea200720c */ /* 0x040fe40001f61670 */
[----:B------:R-:W-:Y:S01]  /*56f0*/  ISETP.LT.OR P5, PT, R162, R219, P5 ;  /* 0x000000dba200720c */ /* 0x000fe20002fa1670 */
[----:B------:R-:W3:Y:S01]  /*5700*/  MUFU.TANH R2, R29 ;  /* 0x0000001d00027308 */ /* 0x000ee20000002400 */
[----:B------:R-:W-:Y:S01]  /*5710*/  IMAD.IADD R162, R220, 0x1, -R162 ;  /* 0x00000001dca27824 */ /* 0x000fe200078e0aa2 */
[----:B------:R-:W-:-:S02]  /*5720*/  IABS R21, R21 ;  /* 0x0000001500157213 */ /* 0x000fc40000000000 */
[----:B------:R-:W-:Y:S02]  /*5730*/  IABS R161, R161 ;  /* 0x000000a100a17213 */ /* 0x000fe40000000000 */
[----:B------:R-:W-:Y:S02]  /*5740*/  IABS R162, R162 ;  /* 0x000000a200a27213 */ /* 0x000fe40000000000 */
[----:B------:R-:W-:Y:S01]  /*5750*/  IABS R159, R159 ;  /* 0x0000009f009f7213 */ /* 0x000fe20000000000 */
[----:B------:R-:W4:Y:S01]  /*5760*/  MUFU.TANH R18, R18 ;  /* 0x0000001200127308 */ /* 0x000f220000002400 */
[----:B------:R-:W-:Y:S02]  /*5770*/  I2FP.F32.S32 R21, R21 ;  /* 0x0000001500157245 */ /* 0x000fe40000201400 */
[----:B------:R-:W-:Y:S02]  /*5780*/  I2FP.F32.S32 R161, R161 ;  /* 0x000000a100a17245 */ /* 0x000fe40000201400 */
[----:B------:R-:W-:Y:S01]  /*5790*/  I2FP.F32.S32 R162, R162 ;  /* 0x000000a200a27245 */ /* 0x000fe20000201400 */
[----:B------:R-:W-:Y:S01]  /*57a0*/  FFMA.FTZ R174, R21, -UR17, R174 ;  /* 0x8000001115ae7c23 */ /* 0x000fe200080100ae */
[----:B------:R-:W-:Y:S01]  /*57b0*/  I2FP.F32.S32 R159, R159 ;  /* 0x0000009f009f7245 */ /* 0x000fe20000201400 */
[----:B-1----:R-:W-:Y:S01]  /*57c0*/  FFMA.FTZ R161, R161, -UR17, R28 ;  /* 0x80000011a1a17c23 */ /* 0x002fe2000801001c */
[----:B------:R-:W-:Y:S01]  /*57d0*/  IABS R22, R22 ;  /* 0x0000001600167213 */ /* 0x000fe20000000000 */
[----:B--2---:R-:W-:Y:S01]  /*57e0*/  FFMA.FTZ R162, R162, -UR17, R17 ;  /* 0x80000011a2a27c23 */ /* 0x004fe20008010011 */
[----:B------:R-:W-:Y:S01]  /*57f0*/  FSEL R165, R165, -INF , !P2 ;  /* 0xff800000a5a57808 */ /* 0x000fe20005000000 */
[----:B---3--:R-:W-:Y:S01]  /*5800*/  FFMA.FTZ R159, R159, -UR17, R2 ;  /* 0x800000119f9f7c23 */ /* 0x008fe20008010002 */
[----:B------:R-:W-:Y:S01]  /*5810*/  I2FP.F32.S32 R22, R22 ;  /* 0x0000001600167245 */ /* 0x000fe20000201400 */
[----:B------:R-:W-:Y:S01]  /*5820*/  VIADD R17, R16, 0x31 ;  /* 0x0000003110117836 */ /* 0x000fe20000000000 */
[----:B------:R-:W-:Y:S01]  /*5830*/  FSEL R2, R20, -INF , !P4 ;  /* 0xff80000014027808 */ /* 0x000fe20006000000 */
[----:B------:R-:W-:Y:S01]  /*5840*/  VIADD R20, R16, 0x30 ;  /* 0x0000003010147836 */ /* 0x000fe20000000000 */
[C---:B------:R-:W-:Y:S01]  /*5850*/  ISETP.GE.AND P4, PT, R19.reuse, R221, PT ;  /* 0x000000dd1300720c */ /* 0x040fe20003f86270 */
[----:B------:R-:W1:Y:S01]  /*5860*/  MUFU.TANH R24, R24 ;  /* 0x0000001800187308 */ /* 0x000e620000002400 */
[----:B------:R-:W-:Y:S01]  /*5870*/  ISETP.GE.AND P2, PT, R19, R218, PT ;  /* 0x000000da1300720c */ /* 0x000fe20003f46270 */
[----:B------:R-:W-:Y:S01]  /*5880*/  FFMA.FTZ R157, R22, -UR17, R157 ;  /* 0x80000011169d7c23 */ /* 0x000fe2000801009d */
[----:B------:R-:W-:Y:S01]  /*5890*/  FSEL R174, R174, -INF , !P6 ;  /* 0xff800000aeae7808 */ /* 0x000fe20007000000 */
[----:B------:R-:W-:Y:S01]  /*58a0*/  IMAD.IADD R21, R223, 0x1, -R20 ;  /* 0x00000001df157824 */ /* 0x000fe200078e0a14 */
[----:B------:R-:W-:Y:S01]  /*58b0*/  FSEL R161, R161, -INF , !P3 ;  /* 0xff800000a1a17808 */ /* 0x000fe20005800000 */
[----:B------:R-:W-:Y:S01]  /*58c0*/  IMAD.IADD R22, R223, 0x1, -R17 ;  /* 0x00000001df167824 */ /* 0x000fe200078e0a11 */
[C---:B------:R-:W-:Y:S01]  /*58d0*/  ISETP.LT.OR P4, PT, R19.reuse, R222, P4 ;  /* 0x000000de1300720c */ /* 0x040fe20002781670 */
[----:B------:R-:W-:Y:S01]  /*58e0*/  MUFU.TANH R26, R26 ;  /* 0x0000001a001a7308 */ /* 0x000fe20000002400 */
[----:B------:R-:W-:Y:S01]  /*58f0*/  ISETP.LT.OR P2, PT, R19, R219, P2 ;  /* 0x000000db1300720c */ /* 0x000fe20001741670 */
[----:B------:R-:W-:Y:S01]  /*5900*/  IMAD.IADD R19, R220, 0x1, -R19 ;  /* 0x00000001dc137824 */ /* 0x000fe200078e0a13 */
[----:B------:R-:W-:-:S02]  /*5910*/  ISETP.GE.AND P6, PT, R17, R221, PT ;  /* 0x000000dd1100720c */ /* 0x000fc40003fc6270 */
[----:B------:R-:W-:Y:S02]  /*5920*/  ISETP.GE.AND P3, PT, R17, R218, PT ;  /* 0x000000da1100720c */ /* 0x000fe40003f66270 */
[----:B------:R-:W-:Y:S01]  /*5930*/  FSEL R158, R158, -INF , !P1 ;  /* 0xff8000009e9e7808 */ /* 0x000fe20004800000 */
[----:B------:R-:W-:Y:S01]  /*5940*/  MUFU.TANH R25, R25 ;  /* 0x0000001900197308 */ /* 0x000fe20000002400 */
[----:B------:R-:W-:Y:S02]  /*5950*/  FSEL R157, R157, -INF , !P0 ;  /* 0xff8000009d9d7808 */ /* 0x000fe40004000000 */
[C---:B------:R-:W-:Y:S02]  /*5960*/  ISETP.LT.OR P6, PT, R17.reuse, R222, P6 ;  /* 0x000000de1100720c */ /* 0x040fe400037c1670 */
[----:B------:R-:W-:Y:S01]  /*5970*/  ISETP.LT.OR P3, PT, R17, R219, P3 ;  /* 0x000000db1100720c */ /* 0x000fe20001f61670 */
[----:B------:R-:W-:Y:S01]  /*5980*/  IMAD.IADD R17, R220, 0x1, -R17 ;  /* 0x00000001dc117824 */ /* 0x000fe200078e0a11 */
[C---:B------:R-:W-:Y:S01]  /*5990*/  ISETP.GE.AND P1, PT, R20.reuse, R221, PT ;  /* 0x000000dd1400720c */ /* 0x040fe20003f26270 */
[----:B------:R-:W2:Y:S01]  /*59a0*/  MUFU.TANH R27, R27 ;  /* 0x0000001b001b7308 */ /* 0x000ea20000002400 */
[----:B------:R-:W-:-:S02]  /*59b0*/  ISETP.GE.AND P0, PT, R20, R218, PT ;  /* 0x000000da1400720c */ /* 0x000fc40003f06270 */
[----:B------:R-:W-:Y:S02]  /*59c0*/  IABS R19, R19 ;  /* 0x0000001300137213 */ /* 0x000fe40000000000 */
[----:B------:R-:W-:Y:S02]  /*59d0*/  IABS R21, R21 ;  /* 0x0000001500157213 */ /* 0x000fe40000000000 */
[C---:B------:R-:W-:Y:S01]  /*59e0*/  ISETP.LT.OR P1, PT, R20.reuse, R222, P1 ;  /* 0x000000de1400720c */ /* 0x040fe20000f21670 */
[----:B------:R-:W3:Y:S01]  /*59f0*/  MUFU.TANH R72, R72 ;  /* 0x0000004800487308 */ /* 0x000ee20000002400 */
[----:B------:R-:W-:Y:S01]  /*5a00*/  ISETP.LT.OR P0, PT, R20, R219, P0 ;  /* 0x000000db1400720c */ /* 0x000fe20000701670 */
[----:B------:R-:W-:Y:S01]  /*5a10*/  IMAD.IADD R20, R220, 0x1, -R20 ;  /* 0x00000001dc147824 */ /* 0x000fe200078e0a14 */
[----:B------:R-:W-:Y:S02]  /*5a20*/  IABS R17, R17 ;  /* 0x0000001100117213 */ /* 0x000fe40000000000 */
[----:B------:R-:W-:-:S02]  /*5a30*/  I2FP.F32.S32 R19, R19 ;  /* 0x0000001300137245 */ /* 0x000fc40000201400 */
[----:B------:R-:W-:Y:S01]  /*5a40*/  I2FP.F32.S32 R21, R21 ;  /* 0x0000001500157245 */ /* 0x000fe20000201400 */
[----:B------:R-:W-:Y:S01]  /*5a50*/  MUFU.TANH R73, R73 ;  /* 0x0000004900497308 */ /* 0x000fe20000002400 */
[----:B------:R-:W-:Y:S01]  /*5a60*/  I2FP.F32.S32 R166, R17 ;  /* 0x0000001100a67245 */ /* 0x000fe20000201400 */
[----:B----4-:R-:W-:Y:S01]  /*5a70*/  FFMA.FTZ R18, R19, -UR17, R18 ;  /* 0x8000001113127c23 */ /* 0x010fe20008010012 */
[----:B------:R-:W-:Y:S01]  /*5a80*/  IABS R20, R20 ;  /* 0x0000001400147213 */ /* 0x000fe20000000000 */
[----:B-1----:R-:W-:Y:S01]  /*5a90*/  FFMA.FTZ R24, R21, -UR17, R24 ;  /* 0x8000001115187c23 */ /* 0x002fe20008010018 */
[----:B------:R-:W-:Y:S01]  /*5aa0*/  VIADD R17, R16, 0x38 ;  /* 0x0000003810117836 */ /* 0x000fe20000000000 */
[----:B------:R-:W-:Y:S01]  /*5ab0*/  FSEL R162, R162, -INF , !P5 ;  /* 0xff800000a2a27808 */ /* 0x000fe20006800000 */
[----:B------:R-:W-:Y:S01]  /*5ac0*/  VIADD R16, R16, 0x39 ;  /* 0x0000003910107836 */ /* 0x000fe20000000000 */
[----:B------:R-:W-:Y:S01]  /*5ad0*/  I2FP.F32.S32 R19, R20 ;  /* 0x0000001400137245 */ /* 0x000fe20000201400 */
[----:B------:R-:W1:Y:S01]  /*5ae0*/  MUFU.TANH R74, R74 ;  /* 0x0000004a004a7308 */ /* 0x000e620000002400 */
[----:B------:R-:W-:Y:S01]  /*5af0*/  FSEL R159, R159, -INF , !P4 ;  /* 0xff8000009f9f7808 */ /* 0x000fe20006000000 */
[----:B--2---:R-:W-:Y:S01]  /*5b00*/  FFMA.FTZ R166, R166, -UR17, R27 ;  /* 0x80000011a6a67c23 */ /* 0x004fe2000801001b */
[----:B------:R-:W-:Y:S01]  /*5b10*/  FSEL R172, R18, -INF , !P2 ;  /* 0xff80000012ac7808 */ /* 0x000fe20005000000 */
[----:B------:R-:W-:Y:S01]  /*5b20*/  FFMA.FTZ R168, R19, -UR17, R26 ;  /* 0x8000001113a87c23 */ /* 0x000fe2000801001a */
[----:B------:R-:W-:Y:S01]  /*5b30*/  FSEL R173, R24, -INF , !P1 ;  /* 0xff80000018ad7808 */ /* 0x000fe20004800000 */
[----:B------:R-:W-:Y:S01]  /*5b40*/  IMAD.IADD R19, R223, 0x1, -R17 ;  /* 0x00000001df137824 */ /* 0x000fe200078e0a11 */
[-C--:B------:R-:W-:Y:S01]  /*5b50*/  ISETP.GE.AND P5, PT, R17, R221.reuse, PT ;  /* 0x000000dd1100720c */ /* 0x080fe20003fa6270 */
[----:B------:R-:W2:Y:S01]  /*5b60*/  MUFU.TANH R75, R75 ;  /* 0x0000004b004b7308 */ /* 0x000ea20000002400 */
[----:B------:R-:W-:Y:S01]  /*5b70*/  ISETP.GE.AND P4, PT, R16, R221, PT ;  /* 0x000000dd1000720c */ /* 0x000fe20003f86270 */
[----:B------:R-:W-:Y:S01]  /*5b80*/  IMAD.IADD R18, R223, 0x1, -R16 ;  /* 0x00000001df127824 */ /* 0x000fe200078e0a10 */
[----:B------:R-:W-:-:S02]  /*5b90*/  ISETP.GE.AND P2, PT, R17, R218, PT ;  /* 0x000000da1100720c */ /* 0x000fc40003f46270 */
        /* <DEDUP_REMOVED lines=9> */
[----:B------:R-:W-:Y:S02]  /*5c30*/  PLOP3.LUT P0, PT, PT, PT, UP0, 0x80, 0x0 ;  /* 0x000000000000781c */ /* 0x000fe40003f0f008 */
        /* <DEDUP_REMOVED lines=10> */
[----:B---3--:R-:W-:Y:S01]  /*5ce0*/  FFMA.FTZ R169, R19, -UR17, R72 ;  /* 0x8000001113a97c23 */ /* 0x008fe20008010048 */
[----:B------:R-:W-:Y:S01]  /*5cf0*/  I2FP.F32.S32 R16, R16 ;  /* 0x0000001000107245 */ /* 0x000fe20000201400 */
[----:B-1----:R-:W-:Y:S01]  /*5d00*/  FFMA.FTZ R164, R17, -UR17, R74 ;  /* 0x8000001111a47c23 */ /* 0x002fe2000801004a */
[----:B------:R-:W-:Y:S01]  /*5d10*/  FSEL R171, R171, -INF , !P6 ;  /* 0xff800000abab7808 */ /* 0x000fe20007000000 */
[----:B------:R-:W-:Y:S01]  /*5d20*/  FFMA.FTZ R167, R18, -UR17, R73 ;  /* 0x8000001112a77c23 */ /* 0x000fe20008010049 */
[----:B------:R-:W-:Y:S01]  /*5d30*/  FSEL R166, R166, -INF , !P3 ;  /* 0xff800000a6a67808 */ /* 0x000fe20005800000 */
[----:B--2---:R-:W-:Y:S01]  /*5d40*/  FFMA.FTZ R160, R16, -UR17, R75 ;  /* 0x8000001110a07c23 */ /* 0x004fe2000801004b */
        /* <DEDUP_REMOVED lines=119> */
.L_x_1488:
[----:B------:R-:W-:Y:S05]  /*64c0*/  BSYNC B0 ;  /* 0x0000000000007941 */ /* 0x000fea0003800000 */
.L_x_1487:
[----:B------:R-:W0:Y:S02]  /*64d0*/  LDGDEPBAR ;  /* 0x00000000000079af */ /* 0x000e240000000000 */
.L_x_1486:
        /* <DEDUP_REMOVED lines=317> */
[----:B------:R-:W-:-:S04]  /*78b0*/  UIMAD UR4, UR8, UR19, URZ ;  /* 0x00000013080472a4 */ /* 0x000fc8000f8e023f */
[----:B------:R-:W1:Y:S01]  /*78c0*/  @!P3 LDC.64 R10, c[0x0][0x220] ;  /* 0x00008800ff0abb82 */ /* 0x000e620000000a00 */
[----:B------:R-:W-:Y:S02]  /*78d0*/  UISETP.GT.AND UP0, UPT, UR19, UR5, UPT ;  /* 0x000000051300728c */ /* 0x000fe4000bf04270 */
[----:B------:R-:W-:-:S05]  /*78e0*/  UIMAD UR4, UR6, UR9, UR4 ;  /* 0x00000009060472a4 */ /* 0x000fca000f8e0204 */
        /* <DEDUP_REMOVED lines=103> */
[----:B-1----:R-:W1:Y:S04]  /*7f60*/  LDSM.16.M88.4 R12, [R201+0x6000] ;  /* 0x00600000c90c783b */ /* 0x002e680000000200 */
[----:B------:R-:W4:Y:S04]  /*7f70*/  LDSM.16.M88.4 R156, [R201+0x6800] ;  /* 0x00680000c99c783b */ /* 0x000f280000000200 */
[----:B------:R-:W5:Y:S04]  /*7f80*/  LDSM.16.M88.4 R148, [R201+0x7000] ;  /* 0x00700000c994783b */ /* 0x000f680000000200 */
[----:B--2---:R-:W2:Y:S04]  /*7f90*/  LDSM.16.M88.4 R8, [R201+0x7800] ;  /* 0x00780000c908783b */ /* 0x004ea80000000200 */
[----:B------:R-:W-:Y:S04]  /*7fa0*/  LDSM.16.M88.4 R20, [R200] ;  /* 0x00000000c814783b */ /* 0x000fe80000000200 */
[----:B------:R-:W2:Y:S04]  /*7fb0*/  LDSM.16.M88.4 R176, [R199] ;  /* 0x00000000c7b0783b */ /* 0x000ea80000000200 */
[----:B------:R-:W2:Y:S04]  /*7fc0*/  LDSM.16.M88.4 R164, [R191] ;  /* 0x00000000bfa4783b */ /* 0x000ea80000000200 */
[----:B------:R-:W2:Y:S04]  /*7fd0*/  LDSM.16.M88.4 R136, [R190] ;  /* 0x00000000be88783b */ /* 0x000ea80000000200 */
[----:B------:R-:W2:Y:S04]  /*7fe0*/  LDSM.16.M88.4 R28, [R189] ;  /* 0x00000000bd1c783b */ /* 0x000ea80000000200 */
[----:B---3--:R-:W-:Y:S01]  /*7ff0*/  LDSM.16.M88.4 R4, [R198] ;  /* 0x00000000c604783b */ /* 0x008fe20000000200 */
[C---:B-1----:R-:W-:Y:S03]  /*8000*/  HMMA.16816.F32 R16, R140.reuse, R12, RZ ;  /* 0x0000000c8c10723c */ /* 0x042fe600000018ff */
[----:B------:R-:W1:Y:S04]  /*8010*/  LDSM.16.M88.4 R172, [R195+0x6000] ;  /* 0x00600000c3ac783b */ /* 0x000e680000000200 */
        /* <DEDUP_REMOVED lines=10> */
[C---:B--2---:R-:W-:Y:S06]  /*80c0*/  HMMA.16816.F32 R144, R140.reuse, R8, RZ ;  /* 0x000000088c90723c */ /* 0x044fec00000018ff */
[----:B------:R-:W-:Y:S01]  /*80d0*/  HMMA.16816.F32 R140, R140, R10, RZ ;  /* 0x0000000a8c8c723c */ /* 0x000fe200000018ff */
[----:B------:R-:W2:Y:S05]  /*80e0*/  LDSM.16.M88.4 R8, [R197] ;  /* 0x00000000c508783b */ /* 0x000eaa0000000200 */
[C---:B------:R-:W-:Y:S06]  /*80f0*/  HMMA.16816.F32 R16, R20.reuse, R176, R16 ;  /* 0x000000b01410723c */ /* 0x040fec0000001810 */
        /* <DEDUP_REMOVED lines=8> */
[C---:B------:R-:W-:Y:S06]  /*8180*/  HMMA.16816.F32 R144, R20.reuse, R28, R144 ;  /* 0x0000001c1490723c */ /* 0x040fec0000001890 */
[----:B------:R-:W-:Y:S01]  /*8190*/  HMMA.16816.F32 R140, R20, R30, R140 ;  /* 0x0000001e148c723c */ /* 0x000fe2000000188c */
[----:B------:R-:W2:Y:S04]  /*81a0*/  LDSM.16.M88.4 R28, [R188+0x1800] ;  /* 0x00180000bc1c783b */ /* 0x000ea80000000200 */
[----:B------:R-:W2:Y:S01]  /*81b0*/  LDSM.16.M88.4 R20, [R202+0x2000] ;  /* 0x00200000ca14783b */ /* 0x000ea20000000200 */
[C---:B-1----:R-:W-:Y:S06]  /*81c0*/  HMMA.16816.F32 R16, R4.reuse, R172, R16 ;  /* 0x000000ac0410723c */ /* 0x042fec0000001810 */
[C---:B------:R-:W-:Y:S01]  /*81d0*/  HMMA.16816.F32 R12, R4.reuse, R174, R12 ;  /* 0x000000ae040c723c */ /* 0x040fe2000000180c */
[----:B------:R-:W1:Y:S05]  /*81e0*/  LDSM.16.M88.4 R172, [R201+0x8800] ;  /* 0x00880000c9ac783b */ /* 0x000e6a0000000200 */
        /* <DEDUP_REMOVED lines=15> */
[----:B------:R-:W2:Y:S05]  /*82e0*/  LDSM.16.M88.4 R164, [R186] ;  /* 0x00000000baa4783b */ /* 0x000eaa0000000200 */
[C---:B------:R-:W-:Y:S06]  /*82f0*/  HMMA.16816.F32 R152, R8.reuse, R136, R152 ;  /* 0x000000880898723c */ /* 0x040fec0000001898 */
[C---:B------:R-:W-:Y:S01]  /*8300*/  HMMA.16816.F32 R148, R8.reuse, R138, R148 ;  /* 0x0000008a0894723c */ /* 0x040fe20000001894 */
[----:B------:R-:W2:Y:S05]  /*8310*/  LDSM.16.M88.4 R136, [R185] ;  /* 0x00000000b988783b */ /* 0x000eaa0000000200 */
[C---:B------:R-:W-:Y:S06]  /*8320*/  HMMA.16816.F32 R144, R8.reuse, R28, R144 ;  /* 0x0000001c0890723c */ /* 0x040fec0000001890 */
[----:B------:R-:W-:Y:S01]  /*8330*/  HMMA.16816.F32 R140, R8, R30, R140 ;  /* 0x0000001e088c723c */ /* 0x000fe2000000188c */
[----:B------:R-:W2:Y:S04]  /*8340*/  LDSM.16.M88.4 R28, [R184] ;  /* 0x00000000b81c783b */ /* 0x000ea80000000200 */
[----:B------:R-:W2:Y:S01]  /*8350*/  LDSM.16.M88.4 R8, [R198+0x2000] ;  /* 0x00200000c608783b */ /* 0x000ea20000000200 */
[C---:B------:R-:W-:Y:S06]  /*8360*/  HMMA.16816.F32 R16, R20.reuse, R176, R16 ;  /* 0x000000b01410723c */ /* 0x040fec0000001810 */
[C---:B------:R-:W-:Y:S01]  /*8370*/  HMMA.16816.F32 R12, R20.reuse, R178, R12 ;  /* 0x000000b2140c723c */ /* 0x040fe2000000180c */
[----:B------:R-:W2:Y:S05]  /*8380*/  LDSM.16.M88.4 R176, [R195+0x8800] ;  /* 0x00880000c3b0783b */ /* 0x000eaa0000000200 */
[C---:B-1----:R-:W-:Y:S06]  /*8390*/  HMMA.16816.F32 R160, R20.reuse, R172, R160 ;  /* 0x000000ac14a0723c */ /* 0x042fec00000018a0 */
[C---:B------:R-:W-:Y:S01]  /*83a0*/  HMMA.16816.F32 R156, R20.reuse, R174, R156 ;  /* 0x000000ae149c723c */ /* 0x040fe2000000189c */
[----:B------:R-:W-:Y:S05]  /*83b0*/  LDSM.16.M88.4 R172, [R188+0x2000] ;  /* 0x00200000bcac783b */ /* 0x000fea0000000200 */
[C---:B---3--:R-:W-:Y:S06]  /*83c0*/  HMMA.16816.F32 R152, R20.reuse, R32, R152 ;  /* 0x000000201498723c */ /* 0x048fec0000001898 */
[C---:B------:R-:W-:Y:S01]  /*83d0*/  HMMA.16816.F32 R148, R20.reuse, R34, R148 ;  /* 0x000000221494723c */ /* 0x040fe20000001894 */
[----:B------:R-:W-:Y:S05]  /*83e0*/  LDSM.16.M88.4 R32, [R197+0x2000] ;  /* 0x00200000c520783b */ /* 0x000fea0000000200 */
[C---:B----4-:R-:W-:Y:S06]  /*83f0*/  HMMA.16816.F32 R144, R20.reuse, R24, R144 ;  /* 0x000000181490723c */ /* 0x050fec0000001890 */
[----:B------:R-:W-:Y:S01]  /*8400*/  HMMA.16816.F32 R140, R20, R26, R140 ;  /* 0x0000001a148c723c */ /* 0x000fe2000000188c */
[----:B------:R-:W1:Y:S04]  /*8410*/  LDSM.16.M88.4 R24, [R195+0x9000] ;  /* 0x00900000c318783b */ /* 0x000e680000000200 */
[----:B------:R-:W3:Y:S01]  /*8420*/  LDSM.16.M88.4 R20, [R195+0x9800] ;  /* 0x00980000c314783b */ /* 0x000ee20000000200 */
[C---:B-----5:R-:W-:Y:S06]  /*8430*/  HMMA.16816.F32 R16, R4.reuse, R168, R16 ;  /* 0x000000a80410723c */ /* 0x060fec0000001810 */
        /* <DEDUP_REMOVED lines=31> */
[C---:B--2---:R-:W-:Y:S06]  /*8630*/  HMMA.16816.F32 R152, R32.reuse, R164, R152 ;  /* 0x000000a42098723c */ /* 0x044fec0000001898 */
[C---:B------:R-:W-:Y:S01]  /*8640*/  HMMA.16816.F32 R148, R32.reuse, R166, R148 ;  /* 0x000000a62094723c */ /* 0x040fe20000001894 */
[----:B------:R-:W2:Y:S05]  /*8650*/  LDSM.16.M88.4 R164, [R180] ;  /* 0x00000000b4a4783b */ /* 0x000eaa0000000200 */
[C---:B-----5:R-:W-:Y:S06]  /*8660*/  HMMA.16816.F32 R144, R32.reuse, R136, R144 ;  /* 0x000000882090723c */ /* 0x060fec0000001890 */
[----:B------:R-:W-:Y:S01]  /*8670*/  HMMA.16816.F32 R140, R32, R138, R140 ;  /* 0x0000008a208c723c */ /* 0x000fe2000000188c */
[----:B------:R-:W-:Y:S04]  /*8680*/  LDSM.16.M88.4 R136, [R198+0x4000] ;  /* 0x00400000c688783b */ /* 0x000fe80000000200 */
[----:B------:R-:W5:Y:S01]  /*8690*/  LDSM.16.M88.4 R32, [R195+0xa000] ;  /* 0x00a00000c320783b */ /* 0x000f620000000200 */
[C---:B------:R-:W-:Y:S06]  /*86a0*/  HMMA.16816.F32 R16, R4.reuse, R28, R16 ;  /* 0x0000001c0410723c */ /* 0x040fec0000001810 */
[C---:B------:R-:W-:Y:S01]  /*86b0*/  HMMA.16816.F32 R12, R4.reuse, R30, R12 ;  /* 0x0000001e040c723c */ /* 0x040fe2000000180c */
[----:B------:R-:W5:Y:S05]  /*86c0*/  LDSM.16.M88.4 R28, [R195+0xa800] ;  /* 0x00a80000c31c783b */ /* 0x000f6a0000000200 */
        /* <DEDUP_REMOVED lines=17> */
[C---:B--2---:R-:W-:Y:S06]  /*87e0*/  HMMA.16816.F32 R144, R176.reuse, R164, R144 ;  /* 0x000000a4b090723c */ /* 0x044fec0000001890 */
[----:B------:R-:W-:Y:S01]  /*87f0*/  HMMA.16816.F32 R176, R176, R166, R140 ;  /* 0x000000a6b0b0723c */ /* 0x000fe2000000188c */
[----:B------:R-:W2:Y:S04]  /*8800*/  LDSM.16.M88.4 R164, [R188+0x5000] ;  /* 0x00500000bca4783b */ /* 0x000ea80000000200 */
[----:B------:R-:W2:Y:S01]  /*8810*/  LDSM.16.M88.4 R140, [R188+0x5800] ;  /* 0x00580000bc8c783b */ /* 0x000ea20000000200 */
[----:B-----5:R-:W-:Y:S01]  /*8820*/  HMMA.16816.F32 R16, R136, R32, R16 ;  /* 0x000000208810723c */ /* 0x020fe20000001810 */
[----:B------:R-:W-:-:S05]  /*8830*/  DEPBAR.LE SB0, 0x0 ;  /* 0x000080000000791a */ /* 0x000fca0000000000 */
[C---:B------:R-:W-:Y:S06]  /*8840*/  HMMA.16816.F32 R12, R136.reuse, R34, R12 ;  /* 0x00000022880c723c */ /* 0x040fec000000180c */
[C---:B------:R-:W-:Y:S06]  /*8850*/  HMMA.16816.F32 R160, R136.reuse, R28, R160 ;  /* 0x0000001c88a0723c */ /* 0x040fec00000018a0 */
[C---:B------:R-:W-:Y:S06]  /*8860*/  HMMA.16816.F32 R156, R136.reuse, R30, R156 ;  /* 0x0000001e889c723c */ /* 0x040fec000000189c */
[C---:B-1----:R-:W-:Y:S06]  /*8870*/  HMMA.16816.F32 R152, R136.reuse, R24, R152 ;  /* 0x000000188898723c */ /* 0x042fec0000001898 */
        /* <DEDUP_REMOVED lines=12> */
[----:B------:R-:W-:Y:S01]  /*8940*/  IMAD.IADD R7, R223, 0x1, -R5 ;  /* 0x00000001df077824 */ /* 0x000fe200078e0a05 */
[C---:B------:R-:W-:Y:S02]  /*8950*/  ISETP.GE.AND P6, PT, R5.reuse, R221, PT ;  /* 0x000000dd0500720c */ /* 0x040fe40003fc6270 */
[----:B------:R-:W-:-:S02]  /*8960*/  ISETP.GE.AND P1, PT, R5, R218, PT ;  /* 0x000000da0500720c */ /* 0x000fc40003f26270 */
[C---:B--2---:R-:W-:Y:S01]  /*8970*/  HMMA.16816.F32 R152, R8.reuse, R164, R152 ;  /* 0x000000a40898723c */ /* 0x044fe20000001898 */
[----:B------:R-:W-:Y:S01]  /*8980*/  FMUL.FTZ R2, R17, UR10 ;  /* 0x0000000a11027c20 */ /* 0x000fe20008410000 */
[----:B------:R-:W-:Y:S01]  /*8990*/  FMUL.FTZ R16, R16, UR10 ;  /* 0x0000000a10107c20 */ /* 0x000fe20008410000 */
[----:B------:R-:W-:Y:S01]  /*89a0*/  FMUL.FTZ R18, R18, UR10 ;  /* 0x0000000a12127c20 */ /* 0x000fe20008410000 */
[C---:B------:R-:W-:Y:S02]  /*89b0*/  ISETP.LT.OR P6, PT, R5.reuse, R222, P6 ;  /* 0x000000de0500720c */ /* 0x040fe400037c1670 */
[C---:B------:R-:W-:Y:S01]  /*89c0*/  HMMA.16816.F32 R148, R8.reuse, R166, R148 ;  /* 0x000000a60894723c */ /* 0x040fe20000001894 */
[----:B------:R1:W2:Y:S01]  /*89d0*/  MUFU.TANH R0, R16 ;  /* 0x0000001000007308 */ /* 0x0002a20000002400 */
[----:B------:R-:W-:Y:S01]  /*89e0*/  ISETP.LT.OR P1, PT, R5, R219, P1 ;  /* 0x000000db0500720c */ /* 0x000fe20000f21670 */
[----:B------:R-:W-:Y:S01]  /*89f0*/  IMAD.IADD R5, R220, 0x1, -R5 ;  /* 0x00000001dc057824 */ /* 0x000fe200078e0a05 */
[----:B------:R-:W-:Y:S01]  /*8a00*/  IABS R7, R7 ;  /* 0x0000000700077213 */ /* 0x000fe20000000000 */
[----:B------:R-:W-:Y:S01]  /*8a10*/  FMUL.FTZ R20, R13, UR10 ;  /* 0x0000000a0d147c20 */ /* 0x000fe20008410000 */
[C---:B------:R-:W-:Y:S01]  /*8a20*/  HMMA.16816.F32 R144, R8.reuse, R140, R144 ;  /* 0x0000008c0890723c */ /* 0x040fe20000001890 */
[----:B------:R-:W-:Y:S01]  /*8a30*/  IABS R6, R6 ;  /* 0x0000000600067213 */ /* 0x000fe20000000000 */
[----:B------:R-:W-:Y:S01]  /*8a40*/  FMUL.FTZ R17, R14, UR10 ;  /* 0x0000000a0e117c20 */ /* 0x000fe20008410000 */
[----:B------:R-:W3:Y:S01]  /*8a50*/  MUFU.TANH R2, R2 ;  /* 0x0000000200027308 */ /* 0x000ee20000002400 */
[----:B------:R-:W-:Y:S01]  /*8a60*/  IABS R5, R5 ;  /* 0x0000000500057213 */ /* 0x000fe20000000000 */
[----:B------:R-:W-:Y:S01]  /*8a70*/  FMUL.FTZ R12, R12, UR10 ;  /* 0x0000000a0c0c7c20 */ /* 0x000fe20008410000 */
[----:B------:R-:W-:Y:S01]  /*8a80*/  HMMA.16816.F32 R176, R8, R142, R176 ;  /* 0x0000008e08b0723c */ /* 0x000fe200000018b0 */
[----:B------:R-:W-:Y:S01]  /*8a90*/  I2FP.F32.S32 R7, R7 ;  /* 0x0000000700077245 */ /* 0x000fe20000201400 */
[----:B------:R-:W-:Y:S01]  /*8aa0*/  FMUL.FTZ R14, R162, UR10 ;  /* 0x0000000aa20e7c20 */ /* 0x000fe20008410000 */
[----:B------:R-:W-:Y:S01]  /*8ab0*/  I2FP.F32.S32 R5, R5 ;  /* 0x0000000500057245 */ /* 0x000fe20000201400 */
[----:B------:R-:W-:Y:S01]  /*8ac0*/  FMUL.FTZ R13, R163, UR10 ;  /* 0x0000000aa30d7c20 */ /* 0x000fe20008410000 */
[----:B------:R-:W-:Y:S01]  /*8ad0*/  I2FP.F32.S32 R6, R6 ;  /* 0x0000000600067245 */ /* 0x000fe20000201400 */
[----:B------:R-:W-:Y:S01]  /*8ae0*/  MUFU.TANH R20, R20 ;  /* 0x0000001400147308 */ /* 0x000fe20000002400 */
[----:B------:R-:W-:Y:S01]  /*8af0*/  FMUL.FTZ R8, R19, UR10 ;  /* 0x0000000a13087c20 */ /* 0x000fe20008410000 */
[----:B------:R-:W-:-:S02]  /*8b00*/  IMAD.IADD R11, R223, 0x1, -R4 ;  /* 0x00000001df0b7824 */ /* 0x000fc400078e0a04 */
[----:B------:R-:W-:Y:S01]  /*8b10*/  FMUL.FTZ R9, R15, UR10 ;  /* 0x0000000a0f097c20 */ /* 0x000fe20008410000 */
[----:B------:R-:W-:Y:S01]  /*8b20*/  ISETP.LT.OR P5, PT, R4, R219, P5 ;  /* 0x000000db0400720c */ /* 0x000fe20002fa1670 */
[----:B-1----:R-:W-:Y:S01]  /*8b30*/  FMUL.FTZ R16, R160, UR10 ;  /* 0x0000000aa0107c20 */ /* 0x002fe20008410000 */
[----:B------:R-:W-:Y:S01]  /*8b40*/  ISETP.GE.AND P0, PT, R4, R221, PT ;  /* 0x000000dd0400720c */ /* 0x000fe20003f06270 */
[----:B------:R-:W-:Y:S01]  /*8b50*/  FMUL.FTZ R15, R161, UR10 ;  /* 0x0000000aa10f7c20 */ /* 0x000fe20008410000 */
[----:B------:R-:W1:Y:S01]  /*8b60*/  MUFU.TANH R8, R8 ;  /* 0x0000000800087308 */ /* 0x000e620000002400 */
[----:B------:R-:W-:Y:S01]  /*8b70*/  IABS R11, R11 ;  /* 0x0000000b000b7213 */ /* 0x000fe20000000000 */
[----:B------:R-:W-:Y:S01]  /*8b80*/  FMUL.FTZ R10, R158, UR10 ;  /* 0x0000000a9e0a7c20 */ /* 0x000fe20008410000 */
[----:B------:R-:W-:Y:S01]  /*8b90*/  ISETP.LT.OR P0, PT, R4, R222, P0 ;  /* 0x000000de0400720c */ /* 0x000fe20000701670 */
[----:B------:R-:W-:Y:S01]  /*8ba0*/  FMUL.FTZ R27, R152, UR10 ;  /* 0x0000000a981b7c20 */ /* 0x000fe20008410000 */
[----:B------:R-:W-:Y:S01]  /*8bb0*/  I2FP.F32.S32 R11, R11 ;  /* 0x0000000b000b7245 */ /* 0x000fe20000201400 */
[----:B------:R-:W-:-:S02]  /*8bc0*/  FMUL.FTZ R24, R153, UR10 ;  /* 0x0000000a99187c20 */ /* 0x000fc40008410000 */
[----:B------:R-:W4:Y:S02]  /*8bd0*/  MUFU.TANH R19, R18 ;  /* 0x0000001200137308 */ /* 0x000f240000002400 */
[----:B--2---:R-:W-:Y:S01]  /*8be0*/  FFMA.FTZ R11, R11, -UR17, R0 ;  /* 0x800000110b0b7c23 */ /* 0x004fe20008010000 */
[----:B---3--:R-:W-:Y:S01]  /*8bf0*/  FFMA.FTZ R0, R7, -UR17, R2 ;  /* 0x8000001107007c23 */ /* 0x008fe20008010002 */
[----:B------:R-:W-:Y:S02]  /*8c00*/  VIADD R2, R4, 0x9 ;  /* 0x0000000904027836 */ /* 0x000fe40000000000 */
[----:B------:R-:W-:Y:S01]  /*8c10*/  FMUL.FTZ R176, R176, UR10 ;  /* 0x0000000ab0b07c20 */ /* 0x000fe20008410000 */
[----:B------:R-:W-:Y:S01]  /*8c20*/  FMUL.FTZ R177, R177, UR10 ;  /* 0x0000000ab1b17c20 */ /* 0x000fe20008410000 */
[----:B------:R-:W-:Y:S01]  /*8c30*/  FMUL.FTZ R178, R178, UR10 ;  /* 0x0000000ab2b27c20 */ /* 0x000fe20008410000 */
[----:B------:R-:W-:Y:S01]  /*8c40*/  FSEL R0, R0, -INF , !P6 ;  /* 0xff80000000007808 */ /* 0x000fe20007000000 */
[----:B-1----:R-:W-:Y:S01]  /*8c50*/  FFMA.FTZ R21, R5, -UR17, R8 ;  /* 0x8000001105157c23 */ /* 0x002fe20008010008 */
[----:B------:R-:W-:Y:S01]  /*8c60*/  VIADD R5, R4, 0x8 ;  /* 0x0000000804057836 */ /* 0x000fe20000000000 */
[----:B------:R-:W-:Y:S01]  /*8c70*/  MUFU.TANH R17, R17 ;  /* 0x0000001100117308 */ /* 0x000fe20000002400 */
[C---:B------:R-:W-:Y:S01]  /*8c80*/  ISETP.GE.AND P6, PT, R2.reuse, R221, PT ;  /* 0x000000dd0200720c */ /* 0x040fe20003fc6270 */
[--C-:B------:R-:W-:Y:S01]  /*8c90*/  IMAD.IADD R7, R223, 0x1, -R2.reuse ;  /* 0x00000001df077824 */ /* 0x100fe200078e0a02 */
[----:B------:R-:W-:Y:S01]  /*8ca0*/  FSEL R21, R21, -INF , !P1 ;  /* 0xff80000015157808 */ /* 0x000fe20004800000 */
[----:B------:R-:W-:Y:S01]  /*8cb0*/  IMAD.IADD R8, R223, 0x1, -R5 ;  /* 0x00000001df087824 */ /* 0x000fe200078e0a05 */
[----:B------:R-:W-:Y:S01]  /*8cc0*/  ISETP.GE.AND P1, PT, R2, R218, PT ;  /* 0x000000da0200720c */ /* 0x000fe20003f26270 */
[----:B----4-:R-:W-:Y:S01]  /*8cd0*/  FFMA.FTZ R6, R6, -UR17, R19 ;  /* 0x8000001106067c23 */ /* 0x010fe20008010013 */
[C---:B------:R-:W-:Y:S01]  /*8ce0*/  ISETP.LT.OR P6, PT, R2.reuse, R222, P6 ;  /* 0x000000de0200720c */ /* 0x040fe200037c1670 */
[----:B------:R-:W1:Y:S01]  /*8cf0*/  MUFU.TANH R19, R12 ;  /* 0x0000000c00137308 */ /* 0x000e620000002400 */
[----:B------:R-:W-:Y:S01]  /*8d00*/  ISETP.LT.OR P1, PT, R2, R219, P1 ;  /* 0x000000db0200720c */ /* 0x000fe20000f21670 */
[----:B------:R-:W-:Y:S01]  /*8d10*/  IMAD.IADD R2, R220, 0x1, -R2 ;  /* 0x00000001dc027824 */ /* 0x000fe200078e0a02 */
[----:B------:R-:W-:Y:S01]  /*8d20*/  FSEL R23, R6, -INF , !P5 ;  /* 0xff80000006177808 */ /* 0x000fe20006800000 */
[----:B------:R-:W-:Y:S01]  /*8d30*/  IMAD.IADD R6, R220, 0x1, -R5 ;  /* 0x00000001dc067824 */ /* 0x000fe200078e0a05 */
[----:B------:R-:W-:Y:S01]  /*8d40*/  IABS R8, R8 ;  /* 0x0000000800087213 */ /* 0x000fe20000000000 */
[----:B------:R-:W-:Y:S01]  /*8d50*/  FMUL.FTZ R179, R179, UR10 ;  /* 0x0000000ab3b37c20 */ /* 0x000fe20008410000 */
[----:B------:R-:W-:Y:S01]  /*8d60*/  IABS R7, R7 ;  /* 0x0000000700077213 */ /* 0x000fe20000000000 */
[----:B------:R-:W2:Y:S01]  /*8d70*/  MUFU.TANH R9, R9 ;  /* 0x0000000900097308 */ /* 0x000ea20000002400 */
[----:B------:R-:W-:-:S02]  /*8d80*/  IABS R6, R6 ;  /* 0x0000000600067213 */ /* 0x000fc40000000000 */
[----:B------:R-:W-:Y:S02]  /*8d90*/  IABS R2, R2 ;  /* 0x0000000200027213 */ /* 0x000fe40000000000 */
[----:B------:R-:W-:Y:S02]  /*8da0*/  I2FP.F32.S32 R8, R8 ;  /* 0x0000000800087245 */ /* 0x000fe40000201400 */
[----:B------:R-:W-:Y:S01]  /*8db0*/  I2FP.F32.S32 R6, R6 ;  /* 0x0000000600067245 */ /* 0x000fe20000201400 */
[----:B------:R-:W3:Y:S01]  /*8dc0*/  MUFU.TANH R16, R16 ;  /* 0x0000001000107308 */ /* 0x000ee20000002400 */
[----:B------:R-:W-:Y:S01]  /*8dd0*/  I2FP.F32.S32 R7, R7 ;  /* 0x0000000700077245 */ /* 0x000fe20000201400 */
[----:B-1----:R-:W-:Y:S01]  /*8de0*/  FFMA.FTZ R22, R8, -UR17, R19 ;  /* 0x8000001108167c23 */ /* 0x002fe20008010013 */
[----:B------:R-:W-:Y:S01]  /*8df0*/  FSEL R18, R11, -INF , !P0 ;  /* 0xff8000000b127808 */ /* 0x000fe20004000000 */
[----:B------:R-:W-:Y:S01]  /*8e00*/  FFMA.FTZ R17, R6, -UR17, R17 ;  /* 0x8000001106117c23 */ /* 0x000fe20008010011 */
[----:B------:R-:W-:Y:S01]  /*8e10*/  ISETP.GE.AND P0, PT, R5, R221, PT ;  /* 0x000000dd0500720c */ /* 0x000fe20003f06270 */
[----:B------:R-:W-:Y:S01]  /*8e20*/  FFMA.FTZ R8, R7, -UR17, R20 ;  /* 0x8000001107087c23 */ /* 0x000fe20008010014 */
[C---:B------:R-:W-:Y:S01]  /*8e30*/  ISETP.GE.AND P5, PT, R5.reuse, R218, PT ;  /* 0x000000da0500720c */ /* 0x040fe20003fa6270 */
[C---:B------:R-:W-:Y:S01]  /*8e40*/  VIADD R7, R4.reuse, 0x10 ;  /* 0x0000001004077836 */ /* 0x040fe20000000000 */
[----:B------:R-:W-:Y:S01]  /*8e50*/  I2FP.F32.S32 R2, R2 ;  /* 0x0000000200027245 */ /* 0x000fe20000201400 */
[----:B------:R-:W-:Y:S01]  /*8e60*/  VIADD R6, R4, 0x11 ;  /* 0x0000001104067836 */ /* 0x000fe20000000000 */
[C---:B------:R-:W-:Y:S01]  /*8e70*/  ISETP.LT.OR P0, PT, R5.reuse, R222, P0 ;  /* 0x000000de0500720c */ /* 0x040fe20000701670 */
[----:B------:R-:W1:Y:S01]  /*8e80*/  MUFU.TANH R14, R14 ;  /* 0x0000000e000e7308 */ /* 0x000e620000002400 */
[----:B------:R-:W-:Y:S01]  /*8e90*/  ISETP.LT.OR P5, PT, R5, R219, P5 ;  /* 0x000000db0500720c */ /* 0x000fe20002fa1670 */
[----:B--2---:R-:W-:Y:S01]  /*8ea0*/  FFMA.FTZ R19, R2, -UR17, R9 ;  /* 0x8000001102137c23 */ /* 0x004fe20008010009 */
[----:B------:R-:W-:Y:S01]  /*8eb0*/  FSEL R20, R22, -INF , !P0 ;  /* 0xff80000016147808 */ /* 0x000fe20004000000 */
[--C-:B------:R-:W-:Y:S01]  /*8ec0*/  IMAD.IADD R9, R223, 0x1, -R7.reuse ;  /* 0x00000001df097824 */ /* 0x100fe200078e0a07 */
[----:B------:R-:W-:Y:S01]  /*8ed0*/  FSEL R25, R17, -INF , !P5 ;  /* 0xff80000011197808 */ /* 0x000fe20006800000 */
[----:B------:R-:W-:Y:S01]  /*8ee0*/  FMUL.FTZ R12, R156, UR10 ;  /* 0x0000000a9c0c7c20 */ /* 0x000fe20008410000 */
[CC--:B------:R-:W-:Y:S01]  /*8ef0*/  ISETP.GE.AND P0, PT, R7.reuse, R221.reuse, PT ;  /* 0x000000dd0700720c */ /* 0x0c0fe20003f06270 */
[----:B------:R-:W2:Y:S01]  /*8f00*/  MUFU.TANH R15, R15 ;  /* 0x0000000f000f7308 */ /* 0x000ea20000002400 */
[-C--:B------:R-:W-:Y:S01]  /*8f10*/  ISETP.GE.AND P5, PT, R7, R218.reuse, PT ;  /* 0x000000da0700720c */ /* 0x080fe20003fa6270 */
[----:B------:R-:W-:Y:S01]  /*8f20*/  FMUL.FTZ R11, R157, UR10 ;  /* 0x0000000a9d0b7c20 */ /* 0x000fe20008410000 */
[----:B------:R-:W-:Y:S01]  /*8f30*/  FSEL R2, R8, -INF , !P6 ;  /* 0xff80000008027808 */ /* 0x000fe20007000000 */
[--C-:B------:R-:W-:Y:S01]  /*8f40*/  IMAD.IADD R8, R223, 0x1, -R6.reuse ;  /* 0x00000001df087824 */ /* 0x100fe200078e0a06 */
[----:B------:R-:W-:Y:S01]  /*8f50*/  FSEL R19, R19, -INF , !P1 ;  /* 0xff80000013137808 */ /* 0x000fe20004800000 */
[----:B------:R-:W-:Y:S01]  /*8f60*/  FMUL.FTZ R5, R159, UR10 ;  /* 0x0000000a9f057c20 */ /* 0x000fe20008410000 */
[C---:B------:R-:W-:Y:S01]  /*8f70*/  ISETP.GE.AND P6, PT, R6.reuse, R221, PT ;  /* 0x000000dd0600720c */ /* 0x040fe20003fc6270 */
[----:B------:R-:W4:Y:S01]  /*8f80*/  MUFU.TANH R13, R13 ;  /* 0x0000000d000d7308 */ /* 0x000f220000002400 */
[----:B------:R-:W-:Y:S01]  /*8f90*/  ISETP.GE.AND P1, PT, R6, R218, PT ;  /* 0x000000da0600720c */ /* 0x000fe20003f26270 */
[----:B------:R-:W-:Y:S01]  /*8fa0*/  FMUL.FTZ R17, R154, UR10 ;  /* 0x0000000a9a117c20 */ /* 0x000fe20008410000 */
[-C--:B------:R-:W-:Y:S01]  /*8fb0*/  ISETP.LT.OR P0, PT, R7, R222.reuse, P0 ;  /* 0x000000de0700720c */ /* 0x080fe20000701670 */
[----:B------:R-:W-:Y:S01]  /*8fc0*/  FMUL.FTZ R22, R155, UR10 ;  /* 0x0000000a9b167c20 */ /* 0x000fe20008410000 */
[-C--:B------:R-:W-:Y:S01]  /*8fd0*/  ISETP.LT.OR P5, PT, R7, R219.reuse, P5 ;  /* 0x000000db0700720c */ /* 0x080fe20002fa1670 */
[----:B------:R-:W-:Y:S01]  /*8fe0*/  IMAD.IADD R7, R220, 0x1, -R7 ;  /* 0x00000001dc077824 */ /* 0x000fe200078e0a07 */
[C---:B------:R-:W-:Y:S01]  /*8ff0*/  ISETP.LT.OR P6, PT, R6.reuse, R222, P6 ;  /* 0x000000de0600720c */ /* 0x040fe200037c1670 */
[----:B------:R-:W5:Y:S01]  /*9000*/  MUFU.TANH R12, R12 ;  /* 0x0000000c000c7308 */ /* 0x000f620000002400 */
[----:B------:R-:W-:Y:S01]  /*9010*/  ISETP.LT.OR P1, PT, R6, R219, P1 ;  /* 0x000000db0600720c */ /* 0x000fe20000f21670 */
[----:B------:R-:W-:Y:S01]  /*9020*/  IMAD.IADD R6, R220, 0x1, -R6 ;  /* 0x00000001dc067824 */ /* 0x000fe200078e0a06 */
[----:B------:R-:W-:-:S02]  /*9030*/  IABS R9, R9 ;  /* 0x0000000900097213 */ /* 0x000fc40000000000 */
[----:B------:R-:W-:Y:S02]  /*9040*/  IABS R7, R7 ;  /* 0x0000000700077213 */ /* 0x000fe40000000000 */
[----:B------:R-:W-:Y:S01]  /*9050*/  IABS R8, R8 ;  /* 0x0000000800087213 */ /* 0x000fe20000000000 */
[----:B------:R-:W5:Y:S01]  /*9060*/  MUFU.TANH R10, R10 ;  /* 0x0000000a000a7308 */ /* 0x000f620000002400 */
[----:B------:R-:W-:Y:S02]  /*9070*/  IABS R6, R6 ;  /* 0x0000000600067213 */ /* 0x000fe40000000000 */
[----:B------:R-:W-:Y:S02]  /*9080*/  I2FP.F32.S32 R9, R9 ;  /* 0x0000000900097245 */ /* 0x000fe40000201400 */
[----:B------:R-:W-:Y:S02]  /*9090*/  I2FP.F32.S32 R7, R7 ;  /* 0x0000000700077245 */ /* 0x000fe40000201400 */
[----:B------:R-:W-:Y:S01]  /*90a0*/  I2FP.F32.S32 R8, R8 ;  /* 0x0000000800087245 */ /* 0x000fe20000201400 */
[----:B---3--:R-:W-:Y:S01]  /*90b0*/  FFMA.FTZ R9, R9, -UR17, R16 ;  /* 0x8000001109097c23 */ /* 0x008fe20008010010 */
[----:B------:R-:W-:Y:S01]  /*90c0*/  I2FP.F32.S32 R6, R6 ;  /* 0x0000000600067245 */ /* 0x000fe20000201400 */
[----:B-1----:R-:W-:Y:S01]  /*90d0*/  FFMA.FTZ R14, R7, -UR17, R14 ;  /* 0x80000011070e7c23 */ /* 0x002fe2000801000e */
[----:B------:R-:W-:-:S02]  /*90e0*/  VIADD R7, R4, 0x18 ;  /* 0x0000001804077836 */ /* 0x000fc40000000000 */
[----:B--2---:R-:W-:Y:S01]  /*90f0*/  FFMA.FTZ R8, R8, -UR17, R15 ;  /* 0x8000001108087c23 */ /* 0x004fe2000801000f */
[----:B------:R-:W-:Y:S01]  /*9100*/  FSEL R170, R9, -INF , !P0 ;  /* 0xff80000009aa7808 */ /* 0x000fe20004000000 */
[----:B----4-:R-:W-:Y:S01]  /*9110*/  FFMA.FTZ R13, R6, -UR17, R13 ;  /* 0x80000011060d7c23 */ /* 0x010fe2000801000d */
[----:B------:R-:W-:Y:S01]  /*9120*/  VIADD R6, R4, 0x19 ;  /* 0x0000001904067836 */ /* 0x000fe20000000000 */
[----:B------:R-:W-:Y:S01]  /*9130*/  FSEL R135, R14, -INF , !P5 ;  /* 0xff8000000e877808 */ /* 0x000fe20006800000 */
[--C-:B------:R-:W-:Y:S01]  /*9140*/  IMAD.IADD R9, R223, 0x1, -R7.reuse ;  /* 0x00000001df097824 */ /* 0x100fe200078e0a07 */
[CC--:B------:R-:W-:Y:S01]  /*9150*/  ISETP.GE.AND P0, PT, R7.reuse, R221.reuse, PT ;  /* 0x000000dd0700720c */ /* 0x0c0fe20003f06270 */
[----:B------:R-:W1:Y:S01]  /*9160*/  MUFU.TANH R11, R11 ;  /* 0x0000000b000b7308 */ /* 0x000e620000002400 */
[-C--:B------:R-:W-:Y:S01]  /*9170*/  ISETP.GE.AND P5, PT, R7, R218.reuse, PT ;  /* 0x000000da0700720c */ /* 0x080fe20003fa6270 */
[----:B------:R-:W-:Y:S01]  /*9180*/  FMUL.FTZ R14, R151, UR10 ;  /* 0x0000000a970e7c20 */ /* 0x000fe20008410000 */
[----:B------:R-:W-:Y:S01]  /*9190*/  FSEL R138, R8, -INF , !P6 ;  /* 0xff800000088a7808 */ /* 0x000fe20007000000 */
[--C-:B------:R-:W-:Y:S01]  /*91a0*/  IMAD.IADD R8, R223, 0x1, -R6.reuse ;  /* 0x00000001df087824 */ /* 0x100fe200078e0a06 */
[----:B------:R-:W-:Y:S01]  /*91b0*/  FSEL R133, R13, -INF , !P1 ;  /* 0xff8000000d857808 */ /* 0x000fe20004800000 */
[----:B------:R-:W-:Y:S01]  /*91c0*/  FMUL.FTZ R16, R149, UR10 ;  /* 0x0000000a95107c20 */ /* 0x000fe20008410000 */
[C---:B------:R-:W-:Y:S01]  /*91d0*/  ISETP.GE.AND P6, PT, R6.reuse, R221, PT ;  /* 0x000000dd0600720c */ /* 0x040fe20003fc6270 */
[----:B------:R-:W2:Y:S01]  /*91e0*/  MUFU.TANH R5, R5 ;  /* 0x0000000500057308 */ /* 0x000ea20000002400 */
[----:B------:R-:W-:Y:S01]  /*91f0*/  ISETP.GE.AND P1, PT, R6, R218, PT ;  /* 0x000000da0600720c */ /* 0x000fe20003f26270 */
[----:B------:R-:W-:Y:S01]  /*9200*/  FMUL.FTZ R15, R148, UR10 ;  /* 0x0000000a940f7c20 */ /* 0x000fe20008410000 */
[CC--:B------:R-:W-:Y:S01]  /*9210*/  ISETP.LT.OR P0, PT, R7.reuse, R222.reuse, P0 ;  /* 0x000000de0700720c */ /* 0x0c0fe20000701670 */
[----:B------:R-:W-:Y:S01]  /*9220*/  FMUL.FTZ R13, R150, UR10 ;  /* 0x0000000a960d7c20 */ /* 0x000fe20008410000 */
[-C--:B------:R-:W-:Y:S01]  /*9230*/  ISETP.LT.OR P5, PT, R7, R219.reuse, P5 ;  /* 0x000000db0700720c */ /* 0x080fe20002fa1670 */
[----:B------:R-:W-:Y:S01]  /*9240*/  IMAD.IADD R7, R220, 0x1, -R7 ;  /* 0x00000001dc077824 */ /* 0x000fe200078e0a07 */
[C---:B------:R-:W-:Y:S01]  /*9250*/  ISETP.LT.OR P6, PT, R6.reuse, R222, P6 ;  /* 0x000000de0600720c */ /* 0x040fe200037c1670 */
[----:B------:R-:W3:Y:S01]  /*9260*/  MUFU.TANH R27, R27 ;  /* 0x0000001b001b7308 */ /* 0x000ee20000002400 */
        /* <DEDUP_REMOVED lines=10> */
[----:B-----5:R-:W-:Y:S01]  /*9310*/  FFMA.FTZ R12, R9, -UR17, R12 ;  /* 0x80000011090c7c23 */ /* 0x020fe2000801000c */
[----:B------:R-:W-:Y:S01]  /*9320*/  I2FP.F32.S32 R6, R6 ;  /* 0x0000000600067245 */ /* 0x000fe20000201400 */
[----:B------:R-:W-:Y:S01]  /*9330*/  FFMA.FTZ R7, R7, -UR17, R10 ;  /* 0x8000001107077c23 */ /* 0x000fe2000801000a */
[----:B------:R-:W-:-:S02]  /*9340*/  VIADD R10, R4, 0x20 ;  /* 0x00000020040a7836 */ /* 0x000fc40000000000 */
[----:B-1----:R-:W-:Y:S01]  /*9350*/  FFMA.FTZ R8, R8, -UR17, R11 ;  /* 0x8000001108087c23 */ /* 0x002fe2000801000b */
[----:B------:R-:W-:Y:S02]  /*9360*/  VIADD R9, R4, 0x21 ;  /* 0x0000002104097836 */ /* 0x000fe40000000000 */
[----:B--2---:R-:W-:Y:S01]  /*9370*/  FFMA.FTZ R5, R6, -UR17, R5 ;  /* 0x8000001106057c23 */ /* 0x004fe20008010005 */
[----:B------:R-:W-:Y:S01]  /*9380*/  FSEL R136, R12, -INF , !P0 ;  /* 0xff8000000c887808 */ /* 0x000fe20004000000 */
[----:B------:R-:W-:Y:S01]  /*9390*/  IMAD.IADD R12, R223, 0x1, -R10 ;  /* 0x00000001df0c7824 */ /* 0x000fe200078e0a0a */
[----:B------:R-:W-:Y:S01]  /*93a0*/  FSEL R151, R7, -INF , !P5 ;  /* 0xff80000007977808 */ /* 0x000fe20006800000 */
[----:B------:R-:W1:Y:S01]  /*93b0*/  MUFU.TANH R24, R24 ;  /* 0x0000001800187308 */ /* 0x000e620000002400 */
[CC--:B------:R-:W-:Y:S01]  /*93c0*/  ISETP.GE.AND P0, PT, R10.reuse, R221.reuse, PT ;  /* 0x000000dd0a00720c */ /* 0x0c0fe20003f06270 */
[----:B------:R-:W-:Y:S01]  /*93d0*/  IMAD.IADD R11, R223, 0x1, -R9 ;  /* 0x00000001df0b7824 */ /* 0x000fe200078e0a09 */
[-C--:B------:R-:W-:Y:S01]  /*93e0*/  ISETP.GE.AND P5, PT, R10, R218.reuse, PT ;  /* 0x000000da0a00720c */ /* 0x080fe20003fa6270 */
[----:B------:R-:W-:Y:S01]  /*93f0*/  FMUL.FTZ R6, R146, UR10 ;  /* 0x0000000a92067c20 */ /* 0x000fe20008410000 */
[----:B------:R-:W-:Y:S01]  /*9400*/  FSEL R134, R8, -INF , !P6 ;  /* 0xff80000008867808 */ /* 0x000fe20007000000 */
[----:B------:R-:W-:Y:S01]  /*9410*/  FMUL.FTZ R8, R144, UR10 ;  /* 0x0000000a90087c20 */ /* 0x000fe20008410000 */
[----:B------:R-:W-:Y:S01]  /*9420*/  FSEL R149, R5, -INF , !P1 ;  /* 0xff80000005957808 */ /* 0x000fe20004800000 */
[----:B------:R-:W2:Y:S01]  /*9430*/  MUFU.TANH R22, R22 ;  /* 0x0000001600167308 */ /* 0x000ea20000002400 */
[----:B------:R-:W-:Y:S01]  /*9440*/  ISETP.GE.AND P6, PT, R9, R221, PT ;  /* 0x000000dd0900720c */ /* 0x000fe20003fc6270 */
[----:B------:R-:W-:Y:S01]  /*9450*/  FMUL.FTZ R5, R147, UR10 ;  /* 0x0000000a93057c20 */ /* 0x000fe20008410000 */
[----:B------:R-:W-:Y:S01]  /*9460*/  ISETP.GE.AND P1, PT, R9, R218, PT ;  /* 0x000000da0900720c */ /* 0x000fe20003f26270 */
[----:B------:R-:W-:Y:S01]  /*9470*/  FMUL.FTZ R7, R145, UR10 ;  /* 0x0000000a91077c20 */ /* 0x000fe20008410000 */
[----:B------:R-:W-:-:S02]  /*9480*/  ISETP.LT.OR P0, PT, R10, R222, P0 ;  /* 0x000000de0a00720c */ /* 0x000fc40000701670 */
[-C--:B------:R-:W-:Y:S01]  /*9490*/  ISETP.LT.OR P5, PT, R10, R219.reuse, P5 ;  /* 0x000000db0a00720c */ /* 0x080fe20002fa1670 */
[C---:B------:R-:W-:Y:S01]  /*94a0*/  IMAD.IADD R10, R220.reuse, 0x1, -R10 ;  /* 0x00000001dc0a7824 */ /* 0x040fe200078e0a0a */
[C---:B------:R-:W-:Y:S01]  /*94b0*/  ISETP.LT.OR P6, PT, R9.reuse, R222, P6 ;  /* 0x000000de0900720c */ /* 0x040fe200037c1670 */
[----:B------:R-:W5:Y:S01]  /*94c0*/  MUFU.TANH R15, R15 ;  /* 0x0000000f000f7308 */ /* 0x000f620000002400 */
[----:B------:R-:W-:Y:S01]  /*94d0*/  ISETP.LT.OR P1, PT, R9, R219, P1 ;  /* 0x000000db0900720c */ /* 0x000fe20000f21670 */
[----:B------:R-:W-:Y:S01]  /*94e0*/  IMAD.IADD R9, R220, 0x1, -R9 ;  /* 0x00000001dc097824 */ /* 0x000fe200078e0a09 */
[----:B------:R-:W-:Y:S02]  /*94f0*/  IABS R12, R12 ;  /* 0x0000000c000c7213 */ /* 0x000fe40000000000 */
[----:B------:R-:W-:Y:S02]  /*9500*/  IABS R10, R10 ;  /* 0x0000000a000a7213 */ /* 0x000fe40000000000 */
[----:B------:R-:W-:Y:S01]  /*9510*/  IABS R11, R11 ;  /* 0x0000000b000b7213 */ /* 0x000fe20000000000 */
[----:B------:R-:W5:Y:S01]  /*9520*/  MUFU.TANH R13, R13 ;  /* 0x0000000d000d7308 */ /* 0x000f620000002400 */
[----:B------:R-:W-:-:S02]  /*9530*/  IABS R9, R9 ;  /* 0x0000000900097213 */ /* 0x000fc40000000000 */
[----:B------:R-:W-:Y:S02]  /*9540*/  I2FP.F32.S32 R12, R12 ;  /* 0x0000000c000c7245 */ /* 0x000fe40000201400 */
[----:B------:R-:W-:Y:S02]  /*9550*/  I2FP.F32.S32 R10, R10 ;  /* 0x0000000a000a7245 */ /* 0x000fe40000201400 */
[----:B------:R-:W-:Y:S01]  /*9560*/  I2FP.F32.S32 R11, R11 ;  /* 0x0000000b000b7245 */ /* 0x000fe20000201400 */
[----:B---3--:R-:W-:Y:S01]  /*9570*/  FFMA.FTZ R12, R12, -UR17, R27 ;  /* 0x800000110c0c7c23 */ /* 0x008fe2000801001b */
[----:B------:R-:W-:Y:S01]  /*9580*/  I2FP.F32.S32 R9, R9 ;  /* 0x0000000900097245 */ /* 0x000fe20000201400 */
[----:B----4-:R-:W-:Y:S01]  /*9590*/  FFMA.FTZ R10, R10, -UR17, R17 ;  /* 0x800000110a0a7c23 */ /* 0x010fe20008010011 */
        /* <DEDUP_REMOVED lines=11> */
[----:B------:R-:W-:Y:S01]  /*9650*/  ISETP.GE.AND P6, PT, R9, R221, PT ;  /* 0x000000dd0900720c */ /* 0x000fe20003fc6270 */
        /* <DEDUP_REMOVED lines=12> */
[----:B-----5:R-:W-:Y:S01]  /*9720*/  FFMA.FTZ R12, R12, -UR17, R15 ;  /* 0x800000110c0c7c23 */ /* 0x020fe2000801000f */
[C---:B------:R-:W-:Y:S01]  /*9730*/  ISETP.GE.AND P5, PT, R17.reuse, R218, PT ;  /* 0x000000da1100720c */ /* 0x040fe20003fa6270 */
        /* <DEDUP_REMOVED lines=11> */
[----:B-1----:R-:W-:Y:S01]  /*97f0*/  FFMA.FTZ R16, R11, -UR17, R16 ;  /* 0x800000110b107c23 */ /* 0x002fe20008010010 */
[----:B------:R-:W-:Y:S01]  /*9800*/  FSEL R143, R10, -INF , !P5 ;  /* 0xff8000000a8f7808 */ /* 0x000fe20006800000 */
[----:B--2---:R-:W-:Y:S01]  /*9810*/  FFMA.FTZ R14, R9, -UR17, R14 ;  /* 0x80000011090e7c23 */ /* 0x004fe2000801000e */
[C---:B------:R-:W-:Y:S01]  /*9820*/  ISETP.GE.AND P0, PT, R13.reuse, R221, PT ;  /* 0x000000dd0d00720c */ /* 0x040fe20003f06270 */
[C---:B------:R-:W-:Y:S01]  /*9830*/  VIADD R11, R4.reuse, 0x31 ;  /* 0x00000031040b7836 */ /* 0x040fe20000000000 */
[----:B------:R-:W-:Y:S01]  /*9840*/  ISETP.GE.AND P5, PT, R13, R218, PT ;  /* 0x000000da0d00720c */ /* 0x000fe20003fa6270 */
[--C-:B------:R-:W-:Y:S01]  /*9850*/  IMAD.IADD R10, R223, 0x1, -R13.reuse ;  /* 0x00000001df0a7824 */ /* 0x100fe200078e0a0d */
[C---:B------:R-:W-:Y:S01]  /*9860*/  ISETP.LT.OR P0, PT, R13.reuse, R222, P0 ;  /* 0x000000de0d00720c */ /* 0x040fe20000701670 */
        /* <DEDUP_REMOVED lines=8> */
[----:B------:R-:W1:Y:S01]  /*98f0*/  MUFU.TANH R5, R5 ;  /* 0x0000000500057308 */ /* 0x000e620000002400 */
[----:B------:R-:W-:Y:S01]  /*9900*/  ISETP.GE.AND P1, PT, R11, R218, PT ;  /* 0x000000da0b00720c */ /* 0x000fe20003f26270 */
[----:B------:R-:W-:Y:S01]  /*9910*/  VIADD R4, R4, 0x39 ;  /* 0x0000003904047836 */ /* 0x000fe20000000000 */
[----:B------:R-:W-:-:S02]  /*9920*/  IABS R10, R10 ;  /* 0x0000000a000a7213 */ /* 0x000fc40000000000 */
[----:B------:R-:W-:Y:S02]  /*9930*/  IABS R13, R13 ;  /* 0x0000000d000d7213 */ /* 0x000fe40000000000 */
[C---:B------:R-:W-:Y:S01]  /*9940*/  ISETP.LT.OR P6, PT, R11.reuse, R222, P6 ;  /* 0x000000de0b00720c */ /* 0x040fe200037c1670 */
[----:B------:R-:W2:Y:S01]  /*9950*/  MUFU.TANH R7, R7 ;  /* 0x0000000700077308 */ /* 0x000ea20000002400 */
[----:B------:R-:W-:Y:S01]  /*9960*/  ISETP.LT.OR P1, PT, R11, R219, P1 ;  /* 0x000000db0b00720c */ /* 0x000fe20000f21670 */
[----:B------:R-:W-:Y:S01]  /*9970*/  IMAD.IADD R11, R220, 0x1, -R11 ;  /* 0x00000001dc0b7824 */ /* 0x000fe200078e0a0b */
[----:B------:R-:W-:Y:S02]  /*9980*/  I2FP.F32.S32 R15, R10 ;  /* 0x0000000a000f7245 */ /* 0x000fe40000201400 */
[----:B------:R-:W-:Y:S02]  /*9990*/  I2FP.F32.S32 R13, R13 ;  /* 0x0000000d000d7245 */ /* 0x000fe40000201400 */
[----:B------:R-:W-:Y:S01]  /*99a0*/  IABS R11, R11 ;  /* 0x0000000b000b7213 */ /* 0x000fe20000000000 */
[----:B---3--:R-:W-:Y:S01]  /*99b0*/  FFMA.FTZ R8, R15, -UR17, R8 ;  /* 0x800000110f087c23 */ /* 0x008fe20008010008 */
[----:B------:R-:W-:Y:S01]  /*99c0*/  IABS R14, R14 ;  /* 0x0000000e000e7213 */ /* 0x000fe20000000000 */
[----:B----4-:R-:W-:Y:S01]  /*99d0*/  FFMA.FTZ R6, R13, -UR17, R6 ;  /* 0x800000110d067c23 */ /* 0x010fe20008010006 */
[----:B------:R-:W-:Y:S01]  /*99e0*/  I2FP.F32.S32 R10, R11 ;  /* 0x0000000b000a7245 */ /* 0x000fe20000201400 */
[----:B------:R-:W-:Y:S01]  /*99f0*/  MUFU.TANH R177, R177 ;  /* 0x000000b100b17308 */ /* 0x000fe20000002400 */
[----:B------:R-:W-:-:S02]  /*9a00*/  I2FP.F32.S32 R11, R14 ;  /* 0x0000000e000b7245 */ /* 0x000fc40000201400 */
[----:B------:R-:W-:Y:S01]  /*9a10*/  FSEL R172, R8, -INF , !P0 ;  /* 0xff80000008ac7808 */ /* 0x000fe20004000000 */
[----:B------:R-:W-:Y:S01]  /*9a20*/  IMAD.IADD R8, R220, 0x1, -R9 ;  /* 0x00000001dc087824 */ /* 0x000fe200078e0a09 */
[----:B------:R-:W-:Y:S01]  /*9a30*/  FSEL R167, R6, -INF , !P5 ;  /* 0xff80000006a77808 */ /* 0x000fe20006800000 */
[----:B-----5:R-:W-:Y:S01]  /*9a40*/  FFMA.FTZ R11, R11, -UR17, R176 ;  /* 0x800000110b0b7c23 */ /* 0x020fe200080100b0 */
[C---:B------:R-:W-:Y:S01]  /*9a50*/  ISETP.GE.AND P0, PT, R9.reuse, R221, PT ;  /* 0x000000dd0900720c */ /* 0x040fe20003f06270 */
[----:B------:R-:W3:Y:S01]  /*9a60*/  MUFU.TANH R178, R178 ;  /* 0x000000b200b27308 */ /* 0x000ee20000002400 */
[----:B------:R-:W-:Y:S01]  /*9a70*/  BAR.SYNC.DEFER_BLOCKING 0x0 ;  /* 0x0000000000007b1d */ /* 0x000fe20000010000 */
[C---:B------:R-:W-:Y:S01]  /*9a80*/  ISETP.GE.AND P5, PT, R9.reuse, R218, PT ;  /* 0x000000da0900720c */ /* 0x040fe20003fa6270 */
[----:B------:R-:W-:Y:S01]  /*9a90*/  IMAD.IADD R6, R220, 0x1, -R4 ;  /* 0x00000001dc067824 */ /* 0x000fe200078e0a04 */
[----:B------:R-:W-:Y:S01]  /*9aa0*/  IABS R12, R12 ;  /* 0x0000000c000c7213 */ /* 0x000fe20000000000 */
[----:B-1----:R-:W-:Y:S01]  /*9ab0*/  FFMA.FTZ R5, R10, -UR17, R5 ;  /* 0x800000110a057c23 */ /* 0x002fe20008010005 */
[----:B------:R-:W-:-:S02]  /*9ac0*/  ISETP.LT.OR P0, PT, R9, R222, P0 ;  /* 0x000000de0900720c */ /* 0x000fc40000701670 */
[----:B------:R-:W1:Y:S01]  /*9ad0*/  MUFU.TANH R179, R179 ;  /* 0x000000b300b37308 */ /* 0x000e620000002400 */
[----:B------:R-:W-:Y:S01]  /*9ae0*/  ISETP.LT.OR P5, PT, R9, R219, P5 ;  /* 0x000000db0900720c */ /* 0x000fe20002fa1670 */
[----:B------:R-:W-:Y:S01]  /*9af0*/  IMAD.IADD R9, R223, 0x1, -R4 ;  /* 0x00000001df097824 */ /* 0x000fe200078e0a04 */
[----:B------:R-:W-:Y:S02]  /*9b00*/  I2FP.F32.S32 R12, R12 ;  /* 0x0000000c000c7245 */ /* 0x000fe40000201400 */
[----:B------:R-:W-:Y:S02]  /*9b10*/  FSEL R166, R11, -INF , !P0 ;  /* 0xff8000000ba67808 */ /* 0x000fe40004000000 */
[----:B------:R-:W-:Y:S01]  /*9b20*/  IABS R8, R8 ;  /* 0x0000000800087213 */ /* 0x000fe20000000000 */
[----:B--2---:R-:W-:Y:S01]  /*9b30*/  FFMA.FTZ R7, R12, -UR17, R7 ;  /* 0x800000110c077c23 */ /* 0x004fe20008010007 */
[----:B------:R-:W-:Y:S02]  /*9b40*/  PLOP3.LUT P0, PT, PT, PT, UP0, 0x80, 0x0 ;  /* 0x000000000000781c */ /* 0x000fe40003f0f008 */
[----:B------:R-:W-:-:S02]  /*9b50*/  IABS R9, R9 ;  /* 0x0000000900097213 */ /* 0x000fc40000000000 */
[----:B------:R-:W-:Y:S02]  /*9b60*/  IABS R6, R6 ;  /* 0x0000000600067213 */ /* 0x000fe40000000000 */
[----:B------:R-:W-:Y:S02]  /*9b70*/  FSEL R165, R5, -INF , !P1 ;  /* 0xff80000005a57808 */ /* 0x000fe40004800000 */
[----:B------:R-:W-:Y:S02]  /*9b80*/  I2FP.F32.S32 R5, R8 ;  /* 0x0000000800057245 */ /* 0x000fe40000201400 */
[----:B------:R-:W-:Y:S02]  /*9b90*/  I2FP.F32.S32 R8, R9 ;  /* 0x0000000900087245 */ /* 0x000fe40000201400 */
[----:B------:R-:W-:Y:S01]  /*9ba0*/  I2FP.F32.S32 R6, R6 ;  /* 0x0000000600067245 */ /* 0x000fe20000201400 */
[----:B---3--:R-:W-:Y:S01]  /*9bb0*/  FFMA.FTZ R5, R5, -UR17, R178 ;  /* 0x8000001105057c23 */ /* 0x008fe200080100b2 */
[----:B------:R-:W-:Y:S01]  /*9bc0*/  FSEL R168, R7, -INF , !P6 ;  /* 0xff80000007a87808 */ /* 0x000fe20007000000 */
[----:B------:R-:W-:Y:S01]  /*9bd0*/  FFMA.FTZ R8, R8, -UR17, R177 ;  /* 0x8000001108087c23 */ /* 0x000fe200080100b1 */
[----:B------:R-:W-:Y:S01]  /*9be0*/  ISETP.GE.AND P6, PT, R4, R221, PT ;  /* 0x000000dd0400720c */ /* 0x000fe20003fc6270 */
[----:B-1----:R-:W-:Y:S01]  /*9bf0*/  FFMA.FTZ R6, R6, -UR17, R179 ;  /* 0x8000001106067c23 */ /* 0x002fe200080100b3 */
        /* <DEDUP_REMOVED lines=82> */
[----:B-1----:R-:W-:Y:S01]  /*a120*/  @!P2 LEA R8, P1, R22, R8, 0x1 ;  /* 0x000000081608a211 */ /* 0x002fe200078208ff */
        /* <DEDUP_REMOVED lines=39> */
.L_x_1492:
[----:B------:R-:W-:Y:S05]  /*a3a0*/  BSYNC B0 ;  /* 0x0000000000007941 */ /* 0x000fea0003800000 */
.L_x_1491:
[----:B------:R-:W0:Y:S02]  /*a3b0*/  LDGDEPBAR ;  /* 0x00000000000079af */ /* 0x000e240000000000 */
.L_x_1490:
        /* <DEDUP_REMOVED lines=49> */
[----:B------:R-:W-:Y:S01]  /*a6d0*/  FFMA.FTZ R156, R18, UR11, -R169 ;  /* 0x0000000b129c7c23 */ /* 0x000fe200080108a9 */
[----:B------:R-:W-:Y:S01]  /*a6e0*/  FSEL R6, R157, RZ, P0 ;  /* 0x000000ff9d067208 */ /* 0x000fe20000000000 */
[----:B------:R-:W-:Y:S01]  /*a6f0*/  FADD.FTZ R4, R132, -R5 ;  /* 0x8000000584047221 */ /* 0x000fe20000010000 */
[--C-:B------:R-:W-:Y:S01]  /*a700*/  FFMA.FTZ R155, R0, UR11, -R169.reuse ;  /* 0x0000000b009b7c23 */ /* 0x100fe200080108a9 */
[--C-:B------:R-:W-:Y:S01]  /*a710*/  FFMA.FTZ R159, R19, UR11, -R162.reuse ;  /* 0x0000000b139f7c23 */ /* 0x100fe200080108a2 */
[----:B------:R-:W-:Y:S01]  /*a720*/  FFMA.FTZ R0, R25, UR11, -R162 ;  /* 0x0000000b19007c23 */ /* 0x000fe200080108a2 */
[----:B------:R-:W1:Y:S01]  /*a730*/  LDSM.16.MT88.4 R16, [R194+0xc000] ;  /* 0x00c00000c210783b */ /* 0x000e620000004200 */
[----:B------:R-:W-:Y:S01]  /*a740*/  FADD.FTZ R6, R3, -R6 ;  /* 0x8000000603067221 */ /* 0x000fe20000010000 */
[--C-:B------:R-:W-:Y:S01]  /*a750*/  FFMA.FTZ R153, R2, UR11, -R169.reuse ;  /* 0x0000000b02997c23 */ /* 0x100fe200080108a9 */
[--C-:B------:R-:W-:Y:S01]  /*a760*/  FFMA.FTZ R154, R20, UR11, -R169.reuse ;  /* 0x0000000b149a7c23 */ /* 0x100fe200080108a9 */
[----:B------:R-:W2:Y:S01]  /*a770*/  LDSM.16.MT88.4 R24, [R193+0xc000] ;  /* 0x00c00000c118783b */ /* 0x000ea20000004200 */
[--C-:B------:R-:W-:Y:S01]  /*a780*/  FFMA.FTZ R152, R23, UR11, -R162.reuse ;  /* 0x0000000b17987c23 */ /* 0x100fe200080108a2 */
[--C-:B------:R-:W-:Y:S01]  /*a790*/  FFMA.FTZ R2, R21, UR11, -R162.reuse ;  /* 0x0000000b15027c23 */ /* 0x100fe200080108a2 */
[----:B------:R-:W-:Y:S01]  /*a7a0*/  FMUL.FTZ R160, R4, UR11 ;  /* 0x0000000b04a07c20 */ /* 0x000fe20008410000 */
[----:B------:R-:W-:Y:S01]  /*a7b0*/  FMUL.FTZ R3, R6, UR11 ;  /* 0x0000000b06037c20 */ /* 0x000fe20008410000 */
[----:B------:R-:W-:Y:S01]  /*a7c0*/  MUFU.EX2 R156, R156 ;  /* 0x0000009c009c7308 */ /* 0x000fe20000000800 */
[--C-:B------:R-:W-:Y:S01]  /*a7d0*/  FFMA.FTZ R173, R138, UR11, -R169.reuse ;  /* 0x0000000b8aad7c23 */ /* 0x100fe200080108a9 */
[--C-:B------:R-:W-:Y:S01]  /*a7e0*/  FFMA.FTZ R171, R136, UR11, -R169.reuse ;  /* 0x0000000b88ab7c23 */ /* 0x100fe200080108a9 */
[--C-:B------:R-:W-:Y:S01]  /*a7f0*/  FFMA.FTZ R170, R170, UR11, -R169.reuse ;  /* 0x0000000baaaa7c23 */ /* 0x100fe200080108a9 */
[----:B------:R-:W3:Y:S01]  /*a800*/  LDSM.16.MT88.4 R136, [R192+0x10000] ;  /* 0x01000000c088783b */ /* 0x000ee20000004200 */
[--C-:B------:R-:W-:Y:S01]  /*a810*/  FFMA.FTZ R174, R134, UR11, -R169.reuse ;  /* 0x0000000b86ae7c23 */ /* 0x100fe200080108a9 */
[--C-:B------:R-:W-:Y:S01]  /*a820*/  FFMA.FTZ R175, R135, UR11, -R162.reuse ;  /* 0x0000000b87af7c23 */ /* 0x100fe200080108a2 */
[--C-:B------:R-:W-:Y:S01]  /*a830*/  FFMA.FTZ R178, R133, UR11, -R162.reuse ;  /* 0x0000000b85b27c23 */ /* 0x100fe200080108a2 */
[----:B------:R-:W4:Y:S01]  /*a840*/  MUFU.EX2 R155, R155 ;  /* 0x0000009b009b7308 */ /* 0x000f220000000800 */
[--C-:B------:R-:W-:Y:S01]  /*a850*/  FFMA.FTZ R176, R151, UR11, -R162.reuse ;  /* 0x0000000b97b07c23 */ /* 0x100fe200080108a2 */
[--C-:B------:R-:W-:Y:S01]  /*a860*/  FFMA.FTZ R177, R149, UR11, -R162.reuse ;  /* 0x0000000b95b17c23 */ /* 0x100fe200080108a2 */
[----:B------:R-:W-:Y:S01]  /*a870*/  LDSM.16.MT88.4 R132, [R196+0xc800] ;  /* 0x00c80000c484783b */ /* 0x000fe20000004200 */
[--C-:B------:R-:W-:Y:S01]  /*a880*/  FFMA.FTZ R179, R146, UR11, -R169.reuse ;  /* 0x0000000b92b37c23 */ /* 0x100fe200080108a9 */
[--C-:B------:R-:W-:Y:S01]  /*a890*/  FFMA.FTZ R204, R144, UR11, -R169.reuse ;  /* 0x0000000b90cc7c23 */ /* 0x100fe200080108a9 */
[--C-:B------:R-:W-:Y:S01]  /*a8a0*/  FFMA.FTZ R207, R147, UR11, -R162.reuse ;  /* 0x0000000b93cf7c23 */ /* 0x100fe200080108a2 */
[--C-:B------:R-:W-:Y:S01]  /*a8b0*/  FFMA.FTZ R210, R145, UR11, -R162.reuse ;  /* 0x0000000b91d27c23 */ /* 0x100fe200080108a2 */
[----:B------:R-:W-:Y:S01]  /*a8c0*/  MUFU.EX2 R154, R154 ;  /* 0x0000009a009a7308 */ /* 0x000fe20000000800 */
[----:B------:R-:W-:Y:S01]  /*a8d0*/  LDSM.16.MT88.4 R144, [R196+0xf000] ;  /* 0x00f00000c490783b */ /* 0x000fe20000004200 */
[--C-:B------:R-:W-:Y:S01]  /*a8e0*/  FFMA.FTZ R205, R142, UR11, -R169.reuse ;  /* 0x0000000b8ecd7c23 */ /* 0x100fe200080108a9 */
[----:B------:R-:W-:Y:S01]  /*a8f0*/  FFMA.FTZ R206, R140, UR11, -R169 ;  /* 0x0000000b8cce7c23 */ /* 0x000fe200080108a9 */
[--C-:B------:R-:W-:Y:S01]  /*a900*/  FFMA.FTZ R211, R143, UR11, -R162.reuse ;  /* 0x0000000b8fd37c23 */ /* 0x100fe200080108a2 */
[--C-:B------:R-:W-:Y:S01]  /*a910*/  FFMA.FTZ R228, R141, UR11, -R162.reuse ;  /* 0x0000000b8de47c23 */ /* 0x100fe200080108a2 */
[----:B------:R-:W-:Y:S01]  /*a920*/  LDSM.16.MT88.4 R148, [R192+0xd000] ;  /* 0x00d00000c094783b */ /* 0x000fe20000004200 */
[--C-:B------:R-:W-:Y:S01]  /*a930*/  FFMA.FTZ R165, R165, UR11, -R162.reuse ;  /* 0x0000000ba5a57c23 */ /* 0x100fe200080108a2 */
[----:B------:R-:W5:Y:S01]  /*a940*/  MUFU.EX2 R153, R153 ;  /* 0x0000009900997308 */ /* 0x000f620000000800 */
[----:B----4-:R-:W-:Y:S01]  /*a950*/  F2FP.F16.F32.PACK_AB R4, R155, R156 ;  /* 0x0000009c9b04723e */ /* 0x010fe200000000ff */
[----:B------:R-:W-:Y:S01]  /*a960*/  LDSM.16.MT88.4 R140, [R194+0xf000] ;  /* 0x00f00000c28c783b */ /* 0x000fe20000004200 */
[----:B------:R-:W-:-:S05]  /*a970*/  FFMA.FTZ R163, R163, UR11, -R162 ;  /* 0x0000000ba3a37c23 */ /* 0x000fca00080108a2 */
[----:B------:R-:W-:Y:S08]  /*a980*/  MUFU.EX2 R152, R152 ;  /* 0x0000009800987308 */ /* 0x000ff00000000800 */
        /* <DEDUP_REMOVED lines=84> */
[----:B------:R-:W5:Y:S01]  /*aed0*/  MUFU.EX2 R178, R178 ;  /* 0x000000b200b27308 */ /* 0x000f620000000800 */
[----:B---3--:R-:W-:Y:S01]  /*aee0*/  HMMA.16816.F32 R92, R4, R136, R92 ;  /* 0x00000088045c723c */ /* 0x008fe2000000185c */
        /* <DEDUP_REMOVED lines=11> */
[----:B------:R-:W3:Y:S02]  /*afa0*/  MUFU.EX2 R177, R177 ;  /* 0x000000b100b17308 */ /* 0x000ee40000000800 */
[-C--:B------:R-:W-:Y:S01]  /*afb0*/  FMUL.FTZ R118, R46, R3.reuse ;  /* 0x000000032e767220 */ /* 0x080fe20000410000 */
[-C--:B------:R-:W-:Y:S01]  /*afc0*/  FMUL.FTZ R119, R47, R3.reuse ;  /* 0x000000032f777220 */ /* 0x080fe20000410000 */
[-C--:B------:R-:W-:Y:S01]  /*afd0*/  FMUL.FTZ R46, R50, R3.reuse ;  /* 0x00000003322e7220 */ /* 0x080fe20000410000 */
[----:B------:R-:W-:-:S03]  /*afe0*/  FMUL.FTZ R47, R51, R3 ;  /* 0x00000003332f7220 */ /* 0x000fc60000410000 */
[----:B------:R-:W-:Y:S02]  /*aff0*/  MUFU.EX2 R179, R179 ;  /* 0x000000b300b37308 */ /* 0x000fe40000000800 */
[C---:B------:R-:W-:Y:S06]  /*b000*/  HMMA.16816.F32 R48, R4.reuse, R112, R116 ;  /* 0x000000700430723c */ /* 0x040fec0000001874 */
[C---:B------:R-:W-:Y:S01]  /*b010*/  HMMA.16816.F32 R44, R4.reuse, R114, R44 ;  /* 0x00000072042c723c */ /* 0x040fe2000000182c */
[-C--:B------:R-:W-:Y:S01]  /*b020*/  FMUL.FTZ R116, R52, R160.reuse ;  /* 0x000000a034747220 */ /* 0x080fe20000410000 */
[-C--:B------:R-:W-:Y:S01]  /*b030*/  FMUL.FTZ R117, R53, R160.reuse ;  /* 0x000000a035757220 */ /* 0x080fe20000410000 */
[-C--:B------:R-:W-:Y:S01]  /*b040*/  FMUL.FTZ R118, R54, R3.reuse ;  /* 0x0000000336767220 */ /* 0x080fe20000410000 */
[-C--:B------:R-:W-:Y:S01]  /*b050*/  FMUL.FTZ R119, R55, R3.reuse ;  /* 0x0000000337777220 */ /* 0x080fe20000410000 */
[----:B------:R-:W4:Y:S01]  /*b060*/  LDSM.16.MT88.4 R112, [R196+0x10000] ;  /* 0x01000000c470783b */ /* 0x000f220000004200 */
[-C--:B------:R-:W-:Y:S01]  /*b070*/  FMUL.FTZ R52, R56, R160.reuse ;  /* 0x000000a038347220 */ /* 0x080fe20000410000 */
[-C--:B------:R-:W-:Y:S01]  /*b080*/  FMUL.FTZ R53, R57, R160.reuse ;  /* 0x000000a039357220 */ /* 0x080fe20000410000 */
[-C--:B------:R-:W-:Y:S01]  /*b090*/  FMUL.FTZ R54, R58, R3.reuse ;  /* 0x000000033a367220 */ /* 0x080fe20000410000 */
[-C--:B------:R-:W-:Y:S01]  /*b0a0*/  FMUL.FTZ R55, R59, R3.reuse ;  /* 0x000000033b377220 */ /* 0x080fe20000410000 */
[----:B------:R-:W3:Y:S01]  /*b0b0*/  MUFU.EX2 R204, R204 ;  /* 0x000000cc00cc7308 */ /* 0x000ee20000000800 */
        /* <DEDUP_REMOVED lines=24> */
[C---:B----4-:R-:W-:Y:S01]  /*b240*/  HMMA.16816.F32 R72, R4.reuse, R112, R116 ;  /* 0x000000700448723c */ /* 0x050fe20000001874 */
[----:B------:R-:W4:Y:S05]  /*b250*/  LDSM.16.MT88.4 R116, [R194+0xc800] ;  /* 0x00c80000c274783b */ /* 0x000f2a0000004200 */
        /* <DEDUP_REMOVED lines=26> */
[C---:B-----5:R-:W-:Y:S01]  /*b400*/  F2FP.F16.F32.PACK_AB R105, R178.reuse, R175 ;  /* 0x000000afb269723e */ /* 0x060fe200000000ff */
[----:B------:R-:W-:Y:S01]  /*b410*/  MUFU.EX2 R165, R165 ;  /* 0x000000a500a57308 */ /* 0x000fe20000000800 */
[----:B------:R-:W-:Y:S01]  /*b420*/  FADD.FTZ R3, R178, R3 ;  /* 0x00000003b2037221 */ /* 0x000fe20000010000 */
[----:B------:R-:W-:Y:S01]  /*b430*/  HMMA.16816.F32 R4, R4, R138, R96 ;  /* 0x0000008a0404723c */ /* 0x000fe20000001860 */
[----:B------:R-:W-:Y:S01]  /*b440*/  F2FP.F16.F32.PACK_AB R106, R174, R171 ;  /* 0x000000abae6a723e */ /* 0x000fe200000000ff */
[----:B------:R-:W-:Y:S01]  /*b450*/  LDSM.16.MT88.4 R96, [R193+0x10800] ;  /* 0x01080000c160783b */ /* 0x000fe20000004200 */
[----:B---3--:R-:W-:Y:S01]  /*b460*/  F2FP.F16.F32.PACK_AB R107, R177, R176 ;  /* 0x000000b0b16b723e */ /* 0x008fe200000000ff */
[----:B------:R-:W-:-:S02]  /*b470*/  FADD.FTZ R0, R173, R170 ;  /* 0x000000aaad007221 */ /* 0x000fc40000010000 */
[----:B------:R-:W-:Y:S01]  /*b480*/  LDSM.16.MT88.4 R136, [R192+0xf000] ;  /* 0x00f00000c088783b */ /* 0x000fe20000004200 */
[----:B------:R-:W-:Y:S01]  /*b490*/  MUFU.EX2 R163, R163 ;  /* 0x000000a300a37308 */ /* 0x000fe20000000800 */
[----:B------:R-:W-:Y:S01]  /*b4a0*/  FADD.FTZ R171, R171, R0 ;  /* 0x00000000abab7221 */ /* 0x000fe20000010000 */
[----:B------:R-:W-:Y:S01]  /*b4b0*/  FADD.FTZ R0, R176, R3 ;  /* 0x00000003b0007221 */ /* 0x000fe20000010000 */
[----:B----4-:R-:W-:Y:S02]  /*b4c0*/  HMMA.16816.F32 R20, R104, R116, R20 ;  /* 0x000000746814723c */ /* 0x010fe40000001814 */
[----:B------:R-:W-:Y:S01]  /*b4d0*/  FADD.FTZ R174, R174, R171 ;  /* 0x000000abaeae7221 */ /* 0x000fe20000010000 */
[----:B------:R-:W-:-:S03]  /*b4e0*/  FADD.FTZ R0, R177, R0 ;  /* 0x00000000b1007221 */ /* 0x000fc60000010000 */
[C---:B------:R-:W-:Y:S01]  /*b4f0*/  HMMA.16816.F32 R16, R104.reuse, R118, R16 ;  /* 0x000000766810723c */ /* 0x040fe20000001810 */
[----:B------:R-:W3:Y:S05]  /*b500*/  LDSM.16.MT88.4 R116, [R192+0xe800] ;  /* 0x00e80000c074783b */ /* 0x000eea0000004200 */
[C---:B------:R-:W-:Y:S06]  /*b510*/  HMMA.16816.F32 R28, R104.reuse, R128, R28 ;  /* 0x00000080681c723c */ /* 0x040fec000000181c */
        /* <DEDUP_REMOVED lines=26> */
[C---:B----4-:R-:W-:Y:S01]  /*b6c0*/  HMMA.16816.F32 R72, R104.reuse, R128, R72 ;  /* 0x000000806848723c */ /* 0x050fe20000001848 */
[----:B------:R-:W-:Y:S01]  /*b6d0*/  F2FP.F16.F32.PACK_AB R98, R206, R205 ;  /* 0x000000cdce62723e */ /* 0x000fe200000000ff */
[----:B------:R-:W-:Y:S01]  /*b6e0*/  FADD.FTZ R204, R204, R179 ;  /* 0x000000b3cccc7221 */ /* 0x000fe20000010000 */
[----:B-1----:R-:W-:Y:S01]  /*b6f0*/  F2FP.F16.F32.PACK_AB R99, R228, R211 ;  /* 0x000000d3e463723e */ /* 0x002fe200000000ff */
[----:B------:R-:W-:Y:S02]  /*b700*/  FADD.FTZ R210, R210, R207 ;  /* 0x000000cfd2d27221 */ /* 0x000fe40000010000 */
[----:B------:R-:W-:Y:S01]  /*b710*/  HMMA.16816.F32 R68, R104, R130, R68 ;  /* 0x000000826844723c */ /* 0x000fe20000001844 */
[----:B------:R-:W-:-:S04]  /*b720*/  FADD.FTZ R3, R205, R204 ;  /* 0x000000cccd037221 */ /* 0x000fc80000010000 */
        /* <DEDUP_REMOVED lines=55> */
[----:B------:R-:W-:Y:S01]  /*baa0*/  FADD.FTZ R148, R148, R3 ;  /* 0x0000000394947221 */ /* 0x000fe20000010000 */
[----:B------:R-:W-:-:S03]  /*bab0*/  MOV R3, R157 ;  /* 0x0000009d00037202 */ /* 0x000fc60000000f00 */
[----:B------:R-:W-:Y:S02]  /*bac0*/  FADD.FTZ R149, R149, R148 ;  /* 0x0000009495957221 */ /* 0x000fe40000010000 */
[----:B------:R-:W1:Y:S01]  /*bad0*/  MUFU.EX2 R162, R162 ;  /* 0x000000a200a27308 */ /* 0x000e620000000800 */
[----:B--2---:R-:W-:Y:S01]  /*bae0*/  F2FP.F16.F32.PACK_AB R98, R151, R150 ;  /* 0x000000969762723e */ /* 0x004fe200000000ff */
[----:B------:R-:W-:-:S04]  /*baf0*/  FADD.FTZ R150, R150, R149 ;  /* 0x0000009596967221 */ /* 0x000fc80000010000 */
[----:B------:R-:W-:Y:S01]  /*bb00*/  FADD.FTZ R229, R151, R150 ;  /* 0x0000009697e57221 */ /* 0x000fe20000010000 */
[----:B----4-:R-:W-:Y:S02]  /*bb10*/  F2FP.F16.F32.PACK_AB R97, R165, R164 ;  /* 0x000000a4a561723e */ /* 0x010fe400000000ff */
[----:B-1----:R-:W-:-:S07]  /*bb20*/  F2FP.F16.F32.PACK_AB R99, R162, R163 ;  /* 0x000000a3a263723e */ /* 0x002fce00000000ff */
        /* <DEDUP_REMOVED lines=15> */
[C---:B---3--:R-:W-:Y:S06]  /*bc20*/  HMMA.16816.F32 R76, R96.reuse, R80, R76 ;  /* 0x00000050604c723c */ /* 0x048fec000000184c */
        /* <DEDUP_REMOVED lines=11> */
[----:B------:R-:W-:Y:S01]  /*bce0*/  HMMA.16816.F32 R72, R96, R134, R72 ;  /* 0x000000866048723c */ /* 0x000fe20000001848 */
[----:B------:R-:W-:-:S05]  /*bcf0*/  MOV R132, R158 ;  /* 0x0000009e00847202 */ /* 0x000fca0000000f00 */
[C---:B-1----:R-:W-:Y:S06]  /*bd00*/  HMMA.16816.F32 R84, R96.reuse, R136, R84 ;  /* 0x000000886054723c */ /* 0x042fec0000001854 */
[C---:B------:R-:W-:Y:S06]  /*bd10*/  HMMA.16816.F32 R88, R96.reuse, R138, R88 ;  /* 0x0000008a6058723c */ /* 0x040fec0000001858 */
[C---:B--2---:R-:W-:Y:S06]  /*bd20*/  HMMA.16816.F32 R92, R96.reuse, R16, R92 ;  /* 0x00000010605c723c */ /* 0x044fec000000185c */
[----:B------:R-:W-:-:S15]  /*bd30*/  HMMA.16816.F32 R96, R96, R18, R4 ;  /* 0x000000126060723c */ /* 0x000fde0000001804 */
[----:B------:R-:W-:-:S09]  /*bd40*/  NOP ;  /* 0x0000000000007918 */ /* 0x000fd20000000000 */
.L_x_1489:
        /* <DEDUP_REMOVED lines=17> */
.L_x_1496:
        /* <DEDUP_REMOVED lines=27> */
[----:B------:R3:W-:Y:S02]  /*c010*/  @P3 STS.128 [R213+0x8000], RZ ;  /* 0x008000ffd5003388 */ /* 0x0007e40000000c00 */
[----:B------:R-:W4:Y:S01]  /*c020*/  @!P3 LDC.64 R12, c[0x0][0x218] ;  /* 0x00008600ff0cbb82 */ /* 0x000f220000000a00 */
[C---:B------:R-:W-:Y:S01]  /*c030*/  @!P1 LEA.HI.X R29, R15.reuse, R5, R16, 0x1, P0 ;  /* 0x000000050f1d9211 */ /* 0x040fe200000f0c10 */
[----:B------:R-:W-:Y:S01]  /*c040*/  @!PT LDS RZ, [RZ] ;  /* 0x00000000fffff984 */ /* 0x000fe20000000800 */
[----:B------:R-:W-:Y:S01]  /*c050*/  @!PT LDS RZ, [RZ] ;  /* 0x00000000fffff984 */ /* 0x000fe20000000800 */
[----:B------:R-:W-:Y:S01]  /*c060*/  @!PT LDS RZ, [RZ] ;  /* 0x00000000fffff984 */ /* 0x000fe20000000800 */
[----:B------:R3:W-:Y:S01]  /*c070*/  @!P3 LDGSTS.E.BYPASS.LTC128B.128 [R213+0x8000], desc[UR26][R30.64+0x80] ;  /* 0x080000801ed5bfae */ /* 0x0007e2000b901d5a */
[----:B------:R-:W-:Y:S03]  /*c080*/  IADD3 R15, P0, R15, UR32, RZ ;  /* 0x000000200f0f7c10 */ /* 0x000fe6000ff1e0ff */
[----:B------:R3:W-:Y:S01]  /*c090*/  @P1 STS.128 [R213+0xa000], RZ ;  /* 0x00a000ffd5001388 */ /* 0x0007e20000000c00 */
[----:B------:R-:W-:Y:S01]  /*c0a0*/  IADD3.X R16, R16, UR31, RZ, P0, !PT ;  /* 0x0000001f10107c10 */ /* 0x000fe200087fe4ff */
[----:B------:R-:W3:Y:S01]  /*c0b0*/  @!P2 LDC.64 R4, c[0x0][0x218] ;  /* 0x00008600ff04ab82 */ /* 0x000ee20000000a00 */
[C---:B-----5:R-:W-:Y:S01]  /*c0c0*/  @!P2 LEA R34, P0, R15.reuse, R10, 0x1 ;  /* 0x0000000a0f22a211 */ /* 0x060fe200078008ff */
[----:B------:R-:W-:Y:S01]  /*c0d0*/  @!PT LDS RZ, [RZ] ;  /* 0x00000000fffff984 */ /* 0x000fe20000000800 */
[----:B------:R-:W-:Y:S01]  /*c0e0*/  @!PT LDS RZ, [RZ] ;  /* 0x00000000fffff984 */ /* 0x000fe20000000800 */
[----:B------:R-:W-:Y:S01]  /*c0f0*/  @!PT LDS RZ, [RZ] ;  /* 0x00000000fffff984 */ /* 0x000fe20000000800 */
[----:B------:R2:W-:Y:S03]  /*c100*/  @!P1 LDGSTS.E.BYPASS.LTC128B.128 [R213+0xa000], desc[UR26][R28.64+0x100] ;  /* 0x0a0001001cd59fae */ /* 0x0005e6000b901d5a */
[C-C-:B------:R-:W-:Y:S01]  /*c110*/  @!P2 LEA.HI.X R35, R15.reuse, R11, R16.reuse, 0x1, P0 ;  /* 0x0000000b0f23a211 */ /* 0x140fe200000f0c10 */
[----:B------:R2:W-:Y:S01]  /*c120*/  @P2 STS.128 [R213+0x6800], RZ ;  /* 0x006800ffd5002388 */ /* 0x0005e20000000c00 */
[C---:B-1----:R-:W-:Y:S01]  /*c130*/  @!P3 LEA R132, P0, R15.reuse, R8, 0x1 ;  /* 0x000000080f84b211 */ /* 0x042fe200078008ff */
[----:B------:R-:W1:Y:S02]  /*c140*/  @!P1 LDC.64 R10, c[0x0][0x218] ;  /* 0x00008600ff0a9b82 */ /* 0x000e640000000a00 */
[----:B------:R-:W-:Y:S01]  /*c150*/  @!PT LDS RZ, [RZ] ;  /* 0x00000000fffff984 */ /* 0x000fe20000000800 */
[----:B------:R-:W-:Y:S01]  /*c160*/  @!PT LDS RZ, [RZ] ;  /* 0x00000000fffff984 */ /* 0x000fe20000000800 */
[----:B------:R-:W-:Y:S01]  /*c170*/  @!PT LDS RZ, [RZ] ;  /* 0x00000000fffff984 */ /* 0x000fe20000000800 */
[----:B------:R1:W-:Y:S01]  /*c180*/  @!P2 LDGSTS.E.BYPASS.LTC128B.128 [R213+0x6800], desc[UR26][R34.64] ;  /* 0x0680000022d5afae */ /* 0x0003e2000b901d5a */
[C-C-:B------:R-:W-:Y:S02]  /*c190*/  @!P3 LEA.HI.X R133, R15.reuse, R9, R16.reuse, 0x1, P0 ;  /* 0x000000090f85b211 */ /* 0x140fe400000f0c10 */
[C---:B--2---:R-:W-:Y:S01]  /*c1a0*/  @!P1 LEA R134, P0, R15.reuse, R6, 0x1 ;  /* 0x000000060f869211 */ /* 0x044fe200078008ff */
[----:B------:R2:W-:Y:S02]  /*c1b0*/  @P3 STS.128 [R213+0x8800], RZ ;  /* 0x008800ffd5003388 */ /* 0x0005e40000000c00 */
[----:B------:R-:W5:Y:S01]  /*c1c0*/  @!P2 LDC.64 R8, c[0x0][0x218] ;  /* 0x00008600ff08ab82 */ /* 0x000f620000000a00 */
        /* <DEDUP_REMOVED lines=8> */
[----:B------:R-:W2:Y:S01]  /*c250*/  @!P3 LDC.64 R6, c[0x0][0x218] ;  /* 0x00008600ff06bb82 */ /* 0x000ea20000000a00 */
[C---:B---3--:R-:W-:Y:S01]  /*c260*/  @!P2 LEA R136, P0, R15.reuse, R4, 0x1 ;  /* 0x000000040f88a211 */ /* 0x048fe200078008ff */
[----:B------:R-:W-:Y:S01]  /*c270*/  @!PT LDS RZ, [RZ] ;  /* 0x00000000fffff984 */ /* 0x000fe20000000800 */
[----:B------:R-:W-:Y:S01]  /*c280*/  @!PT LDS RZ, [RZ] ;  /* 0x00000000fffff984 */ /* 0x000fe20000000800 */
[----:B------:R-:W-:Y:S01]  /*c290*/  @!PT LDS RZ, [RZ] ;  /* 0x00000000fffff984 */ /* 0x000fe20000000800 */
[----:B------:R3:W-:Y:S03]  /*c2a0*/  @!P1 LDGSTS.E.BYPASS.LTC128B.128 [R213+0xa800], desc[UR26][R134.64+0x100] ;  /* 0x0a80010086d59fae */ /* 0x0007e6000b901d5a */
[C-C-:B------:R-:W-:Y:S01]  /*c2b0*/  @!P2 LEA.HI.X R137, R15.reuse, R5, R16.reuse, 0x1, P0 ;  /* 0x000000050f89a211 */ /* 0x140fe200000f0c10 */
[----:B------:R3:W-:Y:S01]  /*c2c0*/  @P2 STS.128 [R213+0x7000], RZ ;  /* 0x007000ffd5002388 */ /* 0x0007e20000000c00 */
[C---:B----4-:R-:W-:Y:S01]  /*c2d0*/  @!P3 LEA R12, P0, R15.reuse, R12, 0x1 ;  /* 0x0000000c0f0cb211 */ /* 0x050fe200078008ff */
[----:B------:R-:W4:Y:S02]  /*c2e0*/  @!P1 LDC.64 R4, c[0x0][0x218] ;  /* 0x00008600ff049b82 */ /* 0x000f240000000a00 */
[----:B------:R-:W-:Y:S01]  /*c2f0*/  @!PT LDS RZ, [RZ] ;  /* 0x00000000fffff984 */ /* 0x000fe20000000800 */
[----:B------:R-:W-:Y:S01]  /*c300*/  @!PT LDS RZ, [RZ] ;  /* 0x00000000fffff984 */ /* 0x000fe20000000800 */
[----:B------:R-:W-:Y:S01]  /*c310*/  @!PT LDS RZ, [RZ] ;  /* 0x00000000fffff984 */ /* 0x000fe20000000800 */
[----:B------:R3:W-:Y:S01]  /*c320*/  @!P2 LDGSTS.E.BYPASS.LTC128B.128 [R213+0x7000], desc[UR26][R136.64] ;  /* 0x0700000088d5afae */ /* 0x0007e2000b901d5a */
[C-C-:B------:R-:W-:Y:S02]  /*c330*/  @!P3 LEA.HI.X R13, R15.reuse, R13, R16.reuse, 0x1, P0 ;  /* 0x0000000d0f0db211 */ /* 0x140fe400000f0c10 */
[C---:B-1----:R-:W-:Y:S01]  /*c340*/  @!P1 LEA R10, P0, R15.reuse, R10, 0x1 ;  /* 0x0000000a0f0a9211 */ /* 0x042fe200078008ff */
        /* <DEDUP_REMOVED lines=36> */
.L_x_1494:
        /* <DEDUP_REMOVED lines=16> */
[C---:B------:R-:W-:Y:S05]  /*c690*/  IADD3 R3, P4, R26.reuse, UR24, RZ ;  /* 0x000000181a037c10 */ /* 0x040fea000ff9e0ff */
[----:B------:R-:W-:Y:S01]  /*c6a0*/  @!PT LDS RZ, [RZ] ;  /* 0x00000000fffff984 */ /* 0x000fe20000000800 */
[----:B------:R-:W-:Y:S01]  /*c6b0*/  @!PT LDS RZ, [RZ] ;  /* 0x00000000fffff984 */ /* 0x000fe20000000800 */
[----:B------:R-:W-:Y:S01]  /*c6c0*/  @!PT LDS RZ, [RZ] ;  /* 0x00000000fffff984 */ /* 0x000fe20000000800 */
[----:B------:R-:W-:Y:S01]  /*c6d0*/  @!P2 LDGSTS.E.BYPASS.LTC128B.128 [R213+0xc000], desc[UR26][R234.64] ;  /* 0x0c000000ead5afae */ /* 0x000fe2000b901d5a */
[----:B------:R-:W5:Y:S05]  /*c6e0*/  @!P1 LDC.64 R22, c[0x0][0x220] ;  /* 0x00008800ff169b82 */ /* 0x000f6a0000000a00 */
[----:B------:R-:W-:Y:S03]  /*c6f0*/  @P3 STS.128 [R213+0xe000], RZ ;  /* 0x00e000ffd5003388 */ /* 0x000fe60000000c00 */
        /* <DEDUP_REMOVED lines=17> */
[----:B------:R2:W-:Y:S01]  /*c810*/  @!P1 LDGSTS.E.BYPASS.LTC128B.128 [R213+0x10000], desc[UR26][R230.64+0x100] ;  /* 0x10000100e6d59fae */ /* 0x0005e2000b901d5a */
[----:B------:R-:W5:Y:S01]  /*c820*/  @!P3 LDC.64 R26, c[0x0][0x220] ;  /* 0x00008800ff1abb82 */ /* 0x000f620000000a00 */
[C---:B---3--:R-:W-:Y:S02]  /*c830*/  @!P3 LEA R34, P0, R3.reuse, R20, 0x1 ;  /* 0x000000140322b211 */ /* 0x048fe400078008ff */
[C-C-:B------:R-:W-:Y:S02]  /*c840*/  @!P2 LEA.HI.X R33, R3.reuse, R209, R30.reuse, 0x1, P4 ;  /* 0x000000d10321a211 */ /* 0x140fe400020f0c1e */
[----:B------:R-:W-:Y:S01]  /*c850*/  @P2 STS.128 [R213+0xc800], RZ ;  /* 0x00c800ffd5002388 */ /* 0x000fe20000000c00 */
[C-C-:B------:R-:W-:Y:S02]  /*c860*/  @!P3 LEA.HI.X R35, R3.reuse, R21, R30.reuse, 0x1, P0 ;  /* 0x000000150323b211 */ /* 0x140fe400000f0c1e */
[C---:B----4-:R-:W-:Y:S03]  /*c870*/  @!P1 LEA R28, P0, R3.reuse, R28, 0x1 ;  /* 0x0000001c031c9211 */ /* 0x050fe600078008ff */
[----:B------:R-:W-:Y:S01]  /*c880*/  @!PT LDS RZ, [RZ] ;  /* 0x00000000fffff984 */ /* 0x000fe20000000800 */
[----:B------:R-:W-:Y:S01]  /*c890*/  @!PT LDS RZ, [RZ] ;  /* 0x00000000fffff984 */ /* 0x000fe20000000800 */
[----:B------:R-:W-:Y:S01]  /*c8a0*/  @!PT LDS RZ, [RZ] ;  /* 0x00000000fffff984 */ /* 0x000fe20000000800 */
[----:B------:R3:W-:Y:S01]  /*c8b0*/  @!P2 LDGSTS.E.BYPASS.LTC128B.128 [R213+0xc800], desc[UR26][R32.64] ;  /* 0x0c80000020d5afae */ /* 0x0007e2000b901d5a */
[C---:B------:R-:W-:Y:S01]  /*c8c0*/  IADD3 R31, P4, R3.reuse, UR24, RZ ;  /* 0x00000018031f7c10 */ /* 0x040fe2000ff9e0ff */
[----:B------:R-:W4:Y:S01]  /*c8d0*/  @!P3 LDC.64 R22, c[0x0][0x220] ;  /* 0x00008800ff16bb82 */ /* 0x000f220000000a00 */
[----:B------:R-:W-:Y:S03]  /*c8e0*/  @!P1 LEA.HI.X R29, R3, R29, R30, 0x1, P0 ;  /* 0x0000001d031d9211 */ /* 0x000fe600000f0c1e */
[----:B------:R-:W-:Y:S01]  /*c8f0*/  @P3 STS.128 [R213+0xe800], RZ ;  /* 0x00e800ffd5003388 */ /* 0x000fe20000000c00 */
[----:B------:R-:W-:Y:S02]  /*c900*/  IADD3.X R30, R30, UR23, RZ, P4, !PT ;  /* 0x000000171e1e7c10 */ /* 0x000fe4000a7fe4ff */
[C---:B------:R-:W-:Y:S03]  /*c910*/  IADD3 R3, P5, R31.reuse, UR24, RZ ;  /* 0x000000181f037c10 */ /* 0x040fe6000ffbe0ff */
[----:B------:R-:W-:Y:S01]  /*c920*/  @!PT LDS RZ, [RZ] ;  /* 0x00000000fffff984 */ /* 0x000fe20000000800 */
[----:B------:R-:W-:Y:S01]  /*c930*/  @!PT LDS RZ, [RZ] ;  /* 0x00000000fffff984 */ /* 0x000fe20000000800 */
[----:B------:R-:W-:Y:S01]  /*c940*/  @!PT LDS RZ, [RZ] ;  /* 0x00000000fffff984 */ /* 0x000fe20000000800 */
[----:B------:R-:W-:Y:S01]  /*c950*/  @!P3 LDGSTS.E.BYPASS.LTC128B.128 [R213+0xe800], desc[UR26][R34.64+0x80] ;  /* 0x0e80008022d5bfae */ /* 0x000fe2000b901d5a */
[----:B------:R-:W3:Y:S05]  /*c960*/  @!P1 LDC.64 R20, c[0x0][0x220] ;  /* 0x00008800ff149b82 */ /* 0x000eea0000000a00 */
[----:B------:R-:W-:Y:S06]  /*c970*/  @P1 STS.128 [R213+0x10800], RZ ;  /* 0x010800ffd5001388 */ /* 0x000fec0000000c00 */
[----:B------:R-:W-:Y:S01]  /*c980*/  @!PT LDS RZ, [RZ] ;  /* 0x00000000fffff984 */ /* 0x000fe20000000800 */
[----:B------:R-:W-:Y:S01]  /*c990*/  @!PT LDS RZ, [RZ] ;  /* 0x00000000fffff984 */ /* 0x000fe20000000800 */
[----:B------:R-:W-:Y:S01]  /*c9a0*/  @!PT LDS RZ, [RZ] ;  /* 0x00000000fffff984 */ /* 0x000fe20000000800 */
[----:B------:R-:W-:Y:S01]  /*c9b0*/  @!P1 LDGSTS.E.BYPASS.LTC128B.128 [R213+0x10800], desc[UR26][R28.64+0x100] ;  /* 0x108001001cd59fae */ /* 0x000fe2000b901d5a */
[C---:B-----5:R-:W-:Y:S02]  /*c9c0*/  @!P3 LEA R26, P4, R31.reuse, R26, 0x1 ;  /* 0x0000001a1f1ab211 */ /* 0x060fe400078808ff */
[C---:B--2---:R-:W-:Y:S03]  /*c9d0*/  @!P2 LEA R230, P0, R31.reuse, R206, 0x1 ;  /* 0x000000ce1fe6a211 */ /* 0x044fe600078008ff */
[----:B------:R-:W-:Y:S01]  /*c9e0*/  @P2 STS.128 [R213+0xd000], RZ ;  /* 0x00d000ffd5002388 */ /* 0x000fe20000000c00 */
[C-C-:B------:R-:W-:Y:S02]  /*c9f0*/  @!P3 LEA.HI.X R27, R31.reuse, R27, R30.reuse, 0x1, P4 ;  /* 0x0000001b1f1bb211 */ /* 0x140fe400020f0c1e */
[C-C-:B------:R-:W-:Y:S02]  /*ca00*/  @!P2 LEA.HI.X R231, R31.reuse, R207, R30.reuse, 0x1, P0 ;  /* 0x000000cf1fe7a211 */ /* 0x140fe400000f0c1e */
[----:B-1----:R-:W-:Y:S02]  /*ca10*/  @!P1 LEA R24, P0, R31, R24, 0x1 ;  /* 0x000000181f189211 */ /* 0x002fe400078008ff */
[----:B----4-:R-:W-:Y:S01]  /*ca20*/  @!P3 LEA R22, P4, R3, R22, 0x1 ;  /* 0x000000160316b211 */ /* 0x010fe200078808ff */
[----:B------:R-:W-:Y:S01]  /*ca30*/  @!PT LDS RZ, [RZ] ;  /* 0x00000000fffff984 */ /* 0x000fe20000000800 */
[----:B------:R-:W-:Y:S01]  /*ca40*/  @!PT LDS RZ, [RZ] ;  /* 0x00000000fffff984 */ /* 0x000fe20000000800 */
[----:B------:R-:W-:Y:S01]  /*ca50*/  @!PT LDS RZ, [RZ] ;  /* 0x00000000fffff984 */ /* 0x000fe20000000800 */
[----:B------:R-:W-:Y:S01]  /*ca60*/  @!P2 LDGSTS.E.BYPASS.LTC128B.128 [R213+0xd000], desc[UR26][R230.64] ;  /* 0x0d000000e6d5afae */ /* 0x000fe2000b901d5a */
[----:B------:R-:W-:Y:S02]  /*ca70*/  @!P1 LEA.HI.X R25, R31, R25, R30, 0x1, P0 ;  /* 0x000000191f199211 */ /* 0x000fe400000f0c1e */
[----:B------:R-:W-:Y:S03]  /*ca80*/  IADD3.X R30, R30, UR23, RZ, P5, !PT ;  /* 0x000000171e1e7c10 */ /* 0x000fe6000affe4ff */
[----:B------:R-:W-:Y:S01]  /*ca90*/  @P3 STS.128 [R213+0xf000], RZ ;  /* 0x00f000ffd5003388 */ /* 0x000fe20000000c00 */
[C---:B---3--:R-:W-:Y:S02]  /*caa0*/  @!P2 LEA R32, P5, R3.reuse, R204, 0x1 ;  /* 0x000000cc0320a211 */ /* 0x048fe400078a08ff */
[C-C-:B------:R-:W-:Y:S03]  /*cab0*/  @!P3 LEA.HI.X R23, R3.reuse, R23, R30.reuse, 0x1, P4 ;  /* 0x000000170317b211 */ /* 0x140fe600020f0c1e */
[----:B------:R-:W-:Y:S01]  /*cac0*/  @!PT LDS RZ, [RZ] ;  /* 0x00000000fffff984 */ /* 0x000fe20000000800 */
[----:B------:R-:W-:Y:S01]  /*cad0*/  @!PT LDS RZ, [RZ] ;  /* 0x00000000fffff984 */ /* 0x000fe20000000800 */
[----:B------:R-:W-:Y:S01]  /*cae0*/  @!PT LDS RZ, [RZ] ;  /* 0x00000000fffff984 */ /* 0x000fe20000000800 */
[----:B------:R-:W-:Y:S01]  /*caf0*/  @!P3 LDGSTS.E.BYPASS.LTC128B.128 [R213+0xf000], desc[UR26][R26.64+0x80] ;  /* 0x0f0000801ad5bfae */ /* 0x000fe2000b901d5a */
[C-C-:B------:R-:W-:Y:S02]  /*cb00*/  @!P2 LEA.HI.X R33, R3.reuse, R205, R30.reuse, 0x1, P5 ;  /* 0x000000cd0321a211 */ /* 0x140fe400028f0c1e */
[C---:B------:R-:W-:Y:S03]  /*cb10*/  @!P1 LEA R20, P0, R3.reuse, R20, 0x1 ;  /* 0x0000001403149211 */ /* 0x040fe600078008ff */
[----:B------:R-:W-:Y:S01]  /*cb20*/  @P1 STS.128 [R213+0x11000], RZ ;  /* 0x011000ffd5001388 */ /* 0x000fe20000000c00 */
[----:B------:R-:W-:Y:S05]  /*cb30*/  @!P1 LEA.HI.X R21, R3, R21, R30, 0x1, P0 ;  /* 0x0000001503159211 */ /* 0x000fea00000f0c1e */
[----:B------:R-:W-:Y:S01]  /*cb40*/  @!PT LDS RZ, [RZ] ;  /* 0x00000000fffff984 */ /* 0x000fe20000000800 */
[----:B------:R-:W-:Y:S01]  /*cb50*/  @!PT LDS RZ, [RZ] ;  /* 0x00000000fffff984 */ /* 0x000fe20000000800 */
[----:B------:R-:W-:Y:S01]  /*cb60*/  @!PT LDS RZ, [RZ] ;  /* 0x00000000fffff984 */ /* 0x000fe20000000800 */
[----:B------:R-:W-:Y:S01]  /*cb70*/  @!P1 LDGSTS.E.BYPASS.LTC128B.128 [R213+0x11000], desc[UR26][R24.64+0x100] ;  /* 0x1100010018d59fae */ /* 0x000fe2000b901d5a */
[----:B------:R-:W-:Y:S05]  /*cb80*/  IMAD.U32 R3, RZ, RZ, UR12 ;  /* 0x0000000cff037e24 */ /* 0x000fea000f8e00ff */
[----:B------:R-:W-:Y:S01]  /*cb90*/  @P2 STS.128 [R213+0xd800], RZ ;  /* 0x00d800ffd5002388 */ /* 0x000fe20000000c00 */
[----:B------:R-:W-:Y:S05]  /*cba0*/  IMAD R3, R3, 0x40, R224 ;  /* 0x0000004003037824 */ /* 0x000fea00078e02e0 */
[----:B------:R-:W-:Y:S01]  /*cbb0*/  @!PT LDS RZ, [RZ] ;  /* 0x00000000fffff984 */ /* 0x000fe20000000800 */
[----:B------:R-:W-:Y:S01]  /*cbc0*/  @!PT LDS RZ, [RZ] ;  /* 0x00000000fffff984 */ /* 0x000fe20000000800 */
[----:B------:R-:W-:Y:S01]  /*cbd0*/  @!PT LDS RZ, [RZ] ;  /* 0x00000000fffff984 */ /* 0x000fe20000000800 */
[----:B------:R-:W-:Y:S01]  /*cbe0*/  @!P2 LDGSTS.E.BYPASS.LTC128B.128 [R213+0xd800], desc[UR26][R32.64] ;  /* 0x0d80000020d5afae */ /* 0x000fe2000b901d5a */
[C---:B------:R-:W-:Y:S01]  /*cbf0*/  VIADD R232, R3.reuse, 0x1 ;  /* 0x0000000103e87836 */ /* 0x040fe20000000000 */
[-C--:B------:R-:W-:Y:S01]  /*cc00*/  ISETP.GE.AND P4, PT, R3, R222.reuse, PT ;  /* 0x000000de0300720c */ /* 0x080fe20003f86270 */
[C-C-:B------:R-:W-:Y:S03]  /*cc10*/  IMAD.IADD R239, R223.reuse, 0x1, -R3.reuse ;  /* 0x00000001dfef7824 */ /* 0x140fe600078e0a03 */
[----:B------:R-:W-:Y:S01]  /*cc20*/  @P3 STS.128 [R213+0xf800], RZ ;  /* 0x00f800ffd5003388 */ /* 0x000fe20000000c00 */
[--C-:B------:R-:W-:Y:S01]  /*cc30*/  IMAD.IADD R237, R223, 0x1, -R232.reuse ;  /* 0x00000001dfed7824 */ /* 0x100fe200078e0ae8 */
[----:B------:R-:W-:Y:S01]  /*cc40*/  ISETP.GE.AND P0, PT, R232, R222, PT ;  /* 0x000000dee800720c */ /* 0x000fe20003f06270 */
[----:B------:R-:W-:Y:S03]  /*cc50*/  IMAD.IADD R234, R220, 0x1, -R3 ;  /* 0x00000001dcea7824 */ /* 0x000fe600078e0a03 */
[----:B------:R-:W-:Y:S01]  /*cc60*/  @!PT LDS RZ, [RZ] ;  /* 0x00000000fffff984 */ /* 0x000fe20000000800 */
[----:B------:R-:W-:Y:S01]  /*cc70*/  @!PT LDS RZ, [RZ] ;  /* 0x00000000fffff984 */ /* 0x000fe20000000800 */
[----:B------:R-:W-:Y:S01]  /*cc80*/  @!PT LDS RZ, [RZ] ;  /* 0x00000000fffff984 */ /* 0x000fe20000000800 */
[----:B------:R-:W-:Y:S01]  /*cc90*/  @!P3 LDGSTS.E.BYPASS.LTC128B.128 [R213+0xf800], desc[UR26][R22.64+0x80] ;  /* 0x0f80008016d5bfae */ /* 0x000fe2000b901d5a */
[C---:B------:R-:W-:Y:S01]  /*cca0*/  ISETP.GE.AND P6, PT, R232.reuse, R219, PT ;  /* 0x000000dbe800720c */ /* 0x040fe20003fc6270 */
[C---:B------:R-:W-:Y:S01]  /*ccb0*/  VIADD R240, R3.reuse, 0x8 ;  /* 0x0000000803f07836 */ /* 0x040fe20000000000 */
[C---:B------:R-:W-:Y:S03]  /*ccc0*/  ISETP.GE.OR P0, PT, R232.reuse, R221, !P0 ;  /* 0x000000dde800720c */ /* 0x040fe60004706670 */
[----:B------:R-:W-:Y:S01]  /*ccd0*/  @P1 STS.128 [R213+0x11800], RZ ;  /* 0x011800ffd5001388 */ /* 0x000fe20000000c00 */
[----:B------:R-:W-:Y:S01]  /*cce0*/  ISETP.GE.OR P6, PT, R232, R218, !P6 ;  /* 0x000000dae800720c */ /* 0x000fe200077c6670 */
[----:B------:R-:W-:Y:S01]  /*ccf0*/  IMAD.IADD R232, R220, 0x1, -R232 ;  /* 0x00000001dce87824 */ /* 0x000fe200078e0ae8 */
[----:B------:R-:W-:Y:S03]  /*cd00*/  IABS R239, R239 ;  /* 0x000000ef00ef7213 */ /* 0x000fe60000000000 */
[----:B------:R-:W-:Y:S01]  /*cd10*/  @!PT LDS RZ, [RZ] ;  /* 0x00000000fffff984 */ /* 0x000fe20000000800 */
[----:B------:R-:W-:Y:S01]  /*cd20*/  @!PT LDS RZ, [RZ] ;  /* 0x00000000fffff984 */ /* 0x000fe20000000800 */
[----:B------:R-:W-:Y:S01]  /*cd30*/  @!PT LDS RZ, [RZ] ;  /* 0x00000000fffff984 */ /* 0x000fe20000000800 */
[----:B------:R1:W-:Y:S01]  /*cd40*/  @!P1 LDGSTS.E.BYPASS.LTC128B.128 [R213+0x11800], desc[UR26][R20.64+0x100] ;  /* 0x1180010014d59fae */ /* 0x0003e2000b901d5a */
[----:B------:R-:W-:Y:S01]  /*cd50*/  IABS R237, R237 ;  /* 0x000000ed00ed7213 */ /* 0x000fe20000000000 */
[C---:B------:R-:W-:Y:S01]  /*cd60*/  VIADD R242, R3.reuse, 0x11 ;  /* 0x0000001103f27836 */ /* 0x040fe20000000000 */
[----:B------:R-:W-:Y:S03]  /*cd70*/  IABS R234, R234 ;  /* 0x000000ea00ea7213 */ /* 0x000fe60000000000 */
[----:B------:R-:W-:Y:S01]  /*cd80*/  LDSM.16.M88.4 R132, [R202] ;  /* 0x00000000ca84783b */ /* 0x000fe20000000200 */
[----:B------:R-:W-:Y:S02]  /*cd90*/  IABS R232, R232 ;  /* 0x000000e800e87213 */ /* 0x000fe40000000000 */
[----:B------:R-:W-:Y:S02]  /*cda0*/  I2FP.F32.S32 R239, R239 ;  /* 0x000000ef00ef7245 */ /* 0x000fe40000201400 */
[----:B------:R-:W-:Y:S01]  /*cdb0*/  I2FP.F32.S32 R237, R237 ;  /* 0x000000ed00ed7245 */ /* 0x000fe20000201400 */
[----:B------:R-:W2:Y:S01]  /*cdc0*/  LDSM.16.M88.4 R136, [R201+0x6000] ;  /* 0x00600000c988783b */ /* 0x000ea20000000200 */
[----:B------:R-:W-:Y:S02]  /*cdd0*/  I2FP.F32.S32 R234, R234 ;  /* 0x000000ea00ea7245 */ /* 0x000fe40000201400 */
[----:B------:R-:W-:Y:S02]  /*cde0*/  I2FP.F32.S32 R232, R232 ;  /* 0x000000e800e87245 */ /* 0x000fe40000201400 */
[C---:B------:R-:W-:Y:S01]  /*cdf0*/  ISETP.GE.AND P5, PT, R3.reuse, R219, PT ;  /* 0x000000db0300720c */ /* 0x040fe20003fa6270 */
[----:B------:R-:W3:Y:S01]  /*ce00*/  LDSM.16.M88.4 R140, [R201+0x6800] ;  /* 0x00680000c98c783b */ /* 0x000ee20000000200 */
[CC--:B------:R-:W-:Y:S02]  /*ce10*/  ISETP.GE.OR P4, PT, R3.reuse, R221.reuse, !P4 ;  /* 0x000000dd0300720c */ /* 0x0c0fe40006786670 */
[----:B------:R-:W-:Y:S03]  /*ce20*/  ISETP.GE.OR P5, PT, R3, R218, !P5 ;  /* 0x000000da0300720c */ /* 0x000fe60006fa6670 */
[----:B------:R-:W1:Y:S06]  /*ce30*/  LDSM.16.M88.4 R144, [R201+0x7000] ;  /* 0x00700000c990783b */ /* 0x000e6c0000000200 */
[----:B------:R-:W4:Y:S06]  /*ce40*/  LDSM.16.M88.4 R148, [R201+0x7800] ;  /* 0x00780000c994783b */ /* 0x000f2c0000000200 */
        /* <DEDUP_REMOVED lines=11> */
[C---:B-1----:R-:W-:Y:S05]  /*cf00*/  HMMA.16816.F32 R20, R132.reuse, R144, RZ ;  /* 0x000000908414723c */ /* 0x042fea00000018ff */
[----:B------:R-:W1:Y:S01]  /*cf10*/  LDSM.16.M88.4 R176, [R195+0x6000] ;  /* 0x00600000c3b0783b */ /* 0x000e620000000200 */
[C---:B------:R-:W-:Y:S05]  /*cf20*/  HMMA.16816.F32 R24, R132.reuse, R146, RZ ;  /* 0x000000928418723c */ /* 0x040fea00000018ff */
[----:B------:R-:W-:Y:S01]  /*cf30*/  LDSM.16.M88.4 R136, [R195+0x7000] ;  /* 0x00700000c388783b */ /* 0x000fe20000000200 */
[C---:B----4-:R-:W-:Y:S05]  /*cf40*/  HMMA.16816.F32 R28, R132.reuse, R148, RZ ;  /* 0x00000094841c723c */ /* 0x050fea00000018ff */
[----:B------:R-:W-:Y:S01]  /*cf50*/  LDSM.16.M88.4 R140, [R195+0x7800] ;  /* 0x00780000c38c783b */ /* 0x000fe20000000200 */
[----:B------:R-:W-:Y:S05]  /*cf60*/  HMMA.16816.F32 R32, R132, R150, RZ ;  /* 0x000000968420723c */ /* 0x000fea00000018ff */
[----:B------:R-:W4:Y:S01]  /*cf70*/  LDSM.16.M88.4 R132, [R195+0x6800] ;  /* 0x00680000c384783b */ /* 0x000f220000000200 */
        /* <DEDUP_REMOVED lines=14> */
[C---:B-1----:R-:W-:Y:S01]  /*d060*/  HMMA.16816.F32 R4, R172.reuse, R176, R4 ;  /* 0x000000b0ac04723c */ /* 0x042fe20000001804 */
[----:B------:R-:W1:Y:S05]  /*d070*/  LDSM.16.M88.4 R168, [R201+0x8000] ;  /* 0x00800000c9a8783b */ /* 0x000e6a0000000200 */
[C---:B------:R-:W-:Y:S01]  /*d080*/  HMMA.16816.F32 R8, R172.reuse, R178, R8 ;  /* 0x000000b2ac08723c */ /* 0x040fe20000001808 */
[----:B------:R-:W-:Y:S05]  /*d090*/  LDSM.16.M88.4 R176, [R187] ;  /* 0x00000000bbb0783b */ /* 0x000fea0000000200 */
[C---:B----4-:R-:W-:Y:S06]  /*d0a0*/  HMMA.16816.F32 R12, R172.reuse, R132, R12 ;  /* 0x00000084ac0c723c */ /* 0x050fec000000180c */
[C---:B------:R-:W-:Y:S01]  /*d0b0*/  HMMA.16816.F32 R16, R172.reuse, R134, R16 ;  /* 0x00000086ac10723c */ /* 0x040fe20000001810 */
[----:B------:R-:W3:Y:S05]  /*d0c0*/  LDSM.16.M88.4 R132, [R201+0x8800] ;  /* 0x00880000c984783b */ /* 0x000eea0000000200 */
        /* <DEDUP_REMOVED lines=19> */
[C---:B-1----:R-:W-:Y:S01]  /*d200*/  HMMA.16816.F32 R4, R164.reuse, R168, R4 ;  /* 0x000000a8a404723c */ /* 0x042fe20000001804 */
[----:B------:R-:W1:Y:S05]  /*d210*/  LDSM.16.M88.4 R160, [R195+0x8000] ;  /* 0x00800000c3a0783b */ /* 0x000e6a0000000200 */
[C---:B------:R-:W-:Y:S01]  /*d220*/  HMMA.16816.F32 R8, R164.reuse, R170, R8 ;  /* 0x000000aaa408723c */ /* 0x040fe20000001808 */
[----:B------:R-:W-:Y:S05]  /*d230*/  LDSM.16.M88.4 R168, [R188+0x2000] ;  /* 0x00200000bca8783b */ /* 0x000fea0000000200 */
        /* <DEDUP_REMOVED lines=22> */
[C---:B-1----:R-:W-:Y:S01]  /*d3a0*/  HMMA.16816.F32 R4, R156.reuse, R160, R4 ;  /* 0x000000a09c04723c */ /* 0x042fe20000001804 */
[----:B------:R-:W1:Y:S05]  /*d3b0*/  LDSM.16.M88.4 R172, [R202+0x4000] ;  /* 0x00400000caac783b */ /* 0x000e6a0000000200 */
[C---:B------:R-:W-:Y:S01]  /*d3c0*/  HMMA.16816.F32 R8, R156.reuse, R162, R8 ;  /* 0x000000a29c08723c */ /* 0x040fe20000001808 */
[----:B------:R-:W-:Y:S05]  /*d3d0*/  LDSM.16.M88.4 R160, [R183] ;  /* 0x00000000b7a0783b */ /* 0x000fea0000000200 */
        /* <DEDUP_REMOVED lines=44> */
[C---:B-1----:R-:W-:Y:S06]  /*d6a0*/  HMMA.16816.F32 R4, R164.reuse, R168, R4 ;  /* 0x000000a8a404723c */ /* 0x042fec0000001804 */
[C---:B------:R-:W-:Y:S06]  /*d6b0*/  HMMA.16816.F32 R8, R164.reuse, R170, R8 ;  /* 0x000000aaa408723c */ /* 0x040fec0000001808 */
[C---:B---3--:R-:W-:Y:S06]  /*d6c0*/  HMMA.16816.F32 R12, R164.reuse, R132, R12 ;  /* 0x00000084a40c723c */ /* 0x048fec000000180c */
[C---:B------:R-:W-:Y:S01]  /*d6d0*/  HMMA.16816.F32 R16, R164.reuse, R134, R16 ;  /* 0x00000086a410723c */ /* 0x040fe20000001810 */
[----:B------:R-:W1:Y:S05]  /*d6e0*/  LDSM.16.M88.4 R132, [R188+0x4800] ;  /* 0x00480000bc84783b */ /* 0x000e6a0000000200 */
[C---:B----4-:R-:W-:Y:S06]  /*d6f0*/  HMMA.16816.F32 R20, R164.reuse, R136, R20 ;  /* 0x00000088a414723c */ /* 0x050fec0000001814 */
[C---:B------:R-:W-:Y:S06]  /*d700*/  HMMA.16816.F32 R24, R164.reuse, R138, R24 ;  /* 0x0000008aa418723c */ /* 0x040fec0000001818 */
[C---:B------:R-:W-:Y:S06]  /*d710*/  HMMA.16816.F32 R28, R164.reuse, R140, R28 ;  /* 0x0000008ca41c723c */ /* 0x040fec000000181c */
[----:B------:R-:W-:Y:S06]  /*d720*/  HMMA.16816.F32 R32, R164, R142, R32 ;  /* 0x0000008ea420723c */ /* 0x000fec0000001820 */
[C---:B-----5:R-:W-:Y:S06]  /*d730*/  HMMA.16816.F32 R4, R172.reuse, R176, R4 ;  /* 0x000000b0ac04723c */ /* 0x060fec0000001804 */
        /* <DEDUP_REMOVED lines=17> */
[----:B------:R-:W-:Y:S04]  /*d850*/  VIADD R239, R3, 0x9 ;  /* 0x0000000903ef7836 */ /* 0x000fe80000000000 */
[----:B------:R-:W-:Y:S01]  /*d860*/  FSEL R150, R228, -INF , !P4 ;  /* 0xff800000e4967808 */ /* 0x000fe20006000000 */
[----:B------:R-:W-:Y:S01]  /*d870*/  IMAD.IADD R228, R223, 0x1, -R240 ;  /* 0x00000001dfe47824 */ /* 0x000fe200078e0af0 */
[-C--:B------:R-:W-:Y:S02]  /*d880*/  ISETP.GE.AND P4, PT, R240, R222.reuse, PT ;  /* 0x000000def000720c */ /* 0x080fe40003f86270 */
[----:B------:R-:W2:Y:S01]  /*d890*/  MUFU.TANH R247, R247 ;  /* 0x000000f700f77308 */ /* 0x000ea20000002400 */
[----:B---3--:R-:W-:Y:S01]  /*d8a0*/  FFMA.FTZ R230, R237, -UR17, R230 ;  /* 0x80000011ede67c23 */ /* 0x008fe200080100e6 */
[----:B------:R-:W-:Y:S01]  /*d8b0*/  IMAD.IADD R241, R220, 0x1, -R239 ;  /* 0x00000001dcf17824 */ /* 0x000fe200078e0aef */
[----:B------:R-:W-:Y:S01]  /*d8c0*/  ISETP.GE.OR P4, PT, R240, R221, !P4 ;  /* 0x000000ddf000720c */ /* 0x000fe20006786670 */
[C---:B-1----:R-:W-:Y:S03]  /*d8d0*/  HMMA.16816.F32 R20, R172.reuse, R132, R20 ;  /* 0x00000084ac14723c */ /* 0x042fe60000001814 */
[----:B------:R-:W-:Y:S01]  /*d8e0*/  FSEL R251, R230, -INF , !P0 ;  /* 0xff800000e6fb7808 */ /* 0x000fe20004000000 */
[----:B----4-:R-:W-:Y:S01]  /*d8f0*/  FFMA.FTZ R249, R234, -UR17, R249 ;  /* 0x80000011eaf97c23 */ /* 0x010fe200080100f9 */
[C---:B------:R-:W-:Y:S01]  /*d900*/  ISETP.GE.AND P0, PT, R240.reuse, R219, PT ;  /* 0x000000dbf000720c */ /* 0x040fe20003f06270 */
[C---:B------:R-:W-:Y:S01]  /*d910*/  HMMA.16816.F32 R24, R172.reuse, R134, R24 ;  /* 0x00000086ac18723c */ /* 0x040fe20000001818 */
[----:B------:R-:W1:Y:S01]  /*d920*/  LDSM.16.M88.4 R132, [R188+0x5800] ;  /* 0x00580000bc84783b */ /* 0x000e620000000200 */
[----:B------:R-:W-:Y:S04]  /*d930*/  DEPBAR.LE SB0, 0x0 ;  /* 0x000080000000791a */ /* 0x000fe80000000000 */
[----:B------:R-:W-:Y:S01]  /*d940*/  FSEL R249, R249, -INF , !P5 ;  /* 0xff800000f9f97808 */ /* 0x000fe20006800000 */
[----:B------:R-:W-:Y:S01]  /*d950*/  BAR.SYNC.DEFER_BLOCKING 0x0 ;  /* 0x0000000000007b1d */ /* 0x000fe20000010000 */
[C---:B------:R-:W-:Y:S02]  /*d960*/  ISETP.GE.AND P5, PT, R239.reuse, R222, PT ;  /* 0x000000deef00720c */ /* 0x040fe40003fa6270 */
[----:B------:R-:W-:Y:S01]  /*d970*/  ISETP.GE.OR P0, PT, R240, R218, !P0 ;  /* 0x000000daf000720c */ /* 0x000fe20004706670 */
[----:B--2---:R-:W-:Y:S01]  /*d980*/  FFMA.FTZ R247, R232, -UR17, R247 ;  /* 0x80000011e8f77c23 */ /* 0x004fe200080100f7 */
[----:B------:R-:W-:Y:S01]  /*d990*/  ISETP.GE.OR P5, PT, R239, R221, !P5 ;  /* 0x000000ddef00720c */ /* 0x000fe20006fa6670 */
[----:B------:R-:W-:Y:S02]  /*d9a0*/  IMAD.IADD R230, R220, 0x1, -R240 ;  /* 0x00000001dce67824 */ /* 0x000fe400078e0af0 */
[----:B------:R-:W-:Y:S01]  /*d9b0*/  FMUL.FTZ R237, R13, UR10 ;  /* 0x0000000a0ded7c20 */ /* 0x000fe20008410000 */
[----:B------:R-:W-:Y:S01]  /*d9c0*/  IMAD.IADD R240, R223, 0x1, -R239 ;  /* 0x00000001dff07824 */ /* 0x000fe200078e0aef */
[----:B------:R-:W-:Y:S01]  /*d9d0*/  FSEL R247, R247, -INF , !P6 ;  /* 0xff800000f7f77808 */ /* 0x000fe20007000000 */
[----:B------:R-:W-:Y:S01]  /*d9e0*/  FMUL.FTZ R232, R14, UR10 ;  /* 0x0000000a0ee87c20 */ /* 0x000fe20008410000 */
[----:B------:R-:W-:Y:S01]  /*d9f0*/  ISETP.GE.AND P6, PT, R239, R219, PT ;  /* 0x000000dbef00720c */ /* 0x000fe20003fc6270 */
[----:B------:R-:W-:Y:S01]  /*da00*/  FMUL.FTZ R234, R15, UR10 ;  /* 0x0000000a0fea7c20 */ /* 0x000fe20008410000 */
[----:B------:R-:W-:Y:S01]  /*da10*/  IABS R240, R240 ;  /* 0x000000f000f07213 */ /* 0x000fe20000000000 */
[----:B------:R-:W-:Y:S01]  /*da20*/  FMUL.FTZ R21, R21, UR10 ;  /* 0x0000000a15157c20 */ /* 0x000fe20008410000 */
[----:B------:R-:W-:Y:S01]  /*da30*/  ISETP.GE.OR P6, PT, R239, R218, !P6 ;  /* 0x000000daef00720c */ /* 0x000fe200077c6670 */
[----:B------:R-:W-:Y:S01]  /*da40*/  FMUL.FTZ R22, R22, UR10 ;  /* 0x0000000a16167c20 */ /* 0x000fe20008410000 */
[----:B------:R-:W-:Y:S01]  /*da50*/  IABS R239, R228 ;  /* 0x000000e400ef7213 */ /* 0x000fe20000000000 */
[----:B------:R-:W-:Y:S01]  /*da60*/  FMUL.FTZ R20, R20, UR10 ;  /* 0x0000000a14147c20 */ /* 0x000fe20008410000 */
[----:B------:R-:W-:Y:S01]  /*da70*/  I2FP.F32.S32 R240, R240 ;  /* 0x000000f000f07245 */ /* 0x000fe20000201400 */
[----:B------:R-:W-:Y:S01]  /*da80*/  FMUL.FTZ R23, R23, UR10 ;  /* 0x0000000a17177c20 */ /* 0x000fe20008410000 */
[----:B------:R-:W-:Y:S01]  /*da90*/  I2FP.F32.S32 R239, R239 ;  /* 0x000000ef00ef7245 */ /* 0x000fe20000201400 */
[----:B------:R-:W-:Y:S01]  /*daa0*/  FMUL.FTZ R24, R24, UR10 ;  /* 0x0000000a18187c20 */ /* 0x000fe20008410000 */
[----:B------:R-:W-:Y:S01]  /*dab0*/  IABS R228, R241 ;  /* 0x000000f100e47213 */ /* 0x000fe20000000000 */
[----:B------:R-:W2:Y:S01]  /*dac0*/  MUFU.TANH R236, R236 ;  /* 0x000000ec00ec7308 */ /* 0x000ea20000002400 */
[----:B------:R-:W-:Y:S01]  /*dad0*/  IABS R230, R230 ;  /* 0x000000e600e67213 */ /* 0x000fe20000000000 */
[----:B------:R-:W-:Y:S01]  /*dae0*/  FMUL.FTZ R27, R27, UR10 ;  /* 0x0000000a1b1b7c20 */ /* 0x000fe20008410000 */
[----:B------:R-:W-:Y:S01]  /*daf0*/  I2FP.F32.S32 R228, R228 ;  /* 0x000000e400e47245 */ /* 0x000fe20000201400 */
[----:B------:R-:W-:Y:S01]  /*db00*/  FMUL.FTZ R25, R25, UR10 ;  /* 0x0000000a19197c20 */ /* 0x000fe20008410000 */
[----:B------:R-:W-:Y:S01]  /*db10*/  I2FP.F32.S32 R230, R230 ;  /* 0x000000e600e67245 */ /* 0x000fe20000201400 */
[----:B------:R-:W-:Y:S04]  /*db20*/  FMUL.FTZ R26, R26, UR10 ;  /* 0x0000000a1a1a7c20 */ /* 0x000fe80008410000 */
[----:B------:R-:W3:Y:S01]  /*db30*/  MUFU.TANH R235, R235 ;  /* 0x000000eb00eb7308 */ /* 0x000ee20000002400 */
[C---:B-1----:R-:W-:Y:S09]  /*db40*/  HMMA.16816.F32 R28, R172.reuse, R132, R28 ;  /* 0x00000084ac1c723c */ /* 0x042ff2000000181c */
[----:B------:R-:W1:Y:S02]  /*db50*/  MUFU.TANH R233, R233 ;  /* 0x000000e900e97308 */ /* 0x000e640000002400 */
[----:B--2---:R-:W-:Y:S01]  /*db60*/  FFMA.FTZ R236, R239, -UR17, R236 ;  /* 0x80000011efec7c23 */ /* 0x004fe200080100ec */
[----:B------:R-:W-:Y:S04]  /*db70*/  HMMA.16816.F32 R32, R172, R134, R32 ;  /* 0x00000086ac20723c */ /* 0x000fe80000001820 */
[----:B------:R-:W-:Y:S03]  /*db80*/  FSEL R158, R236, -INF , !P4 ;  /* 0xff800000ec9e7808 */ /* 0x000fe60006000000 */
[----:B------:R-:W-:Y:S01]  /*db90*/  MUFU.TANH R236, R237 ;  /* 0x000000ed00ec7308 */ /* 0x000fe20000002400 */
[----:B---3--:R-:W-:Y:S03]  /*dba0*/  FFMA.FTZ R235, R240, -UR17, R235 ;  /* 0x80000011f0eb7c23 */ /* 0x008fe600080100eb */
[----:B------:R-:W-:Y:S02]  /*dbb0*/  VIADD R240, R3, 0x10 ;  /* 0x0000001003f07836 */ /* 0x000fe40000000000 */
[----:B------:R-:W-:Y:S02]  /*dbc0*/  FSEL R154, R235, -INF , !P5 ;  /* 0xff800000eb9a7808 */ /* 0x000fe40006800000 */
[--C-:B------:R-:W-:Y:S01]  /*dbd0*/  IMAD.IADD R243, R220, 0x1, -R240.reuse ;  /* 0x00000001dcf37824 */ /* 0x100fe200078e0af0 */
[C---:B------:R-:W-:Y:S01]  /*dbe0*/  ISETP.GE.AND P4, PT, R240.reuse, R222, PT ;  /* 0x000000def000720c */ /* 0x040fe20003f86270 */
[----:B------:R2:W-:Y:S01]  /*dbf0*/  MUFU.TANH R237, R232 ;  /* 0x000000e800ed7308 */ /* 0x0005e20000002400 */
[----:B------:R-:W-:Y:S01]  /*dc00*/  ISETP.GE.AND P5, PT, R240, R219, PT ;  /* 0x000000dbf000720c */ /* 0x000fe20003fa6270 */
[----:B-1----:R-:W-:Y:S01]  /*dc10*/  FFMA.FTZ R241, R228, -UR17, R233 ;  /* 0x80000011e4f17c23 */ /* 0x002fe200080100e9 */
[----:B------:R-:W-:Y:S01]  /*dc20*/  ISETP.GE.OR P4, PT, R240, R221, !P4 ;  /* 0x000000ddf000720c */ /* 0x000fe20006786670 */
[----:B------:R-:W-:Y:S01]  /*dc30*/  FMUL.FTZ R228, R18, UR10 ;  /* 0x0000000a12e47c20 */ /* 0x000fe20008410000 */
[-C--:B------:R-:W-:Y:S01]  /*dc40*/  ISETP.GE.OR P5, PT, R240, R218.reuse, !P5 ;  /* 0x000000daf000720c */ /* 0x080fe20006fa6670 */
[----:B------:R-:W-:Y:S01]  /*dc50*/  FMUL.FTZ R233, R16, UR10 ;  /* 0x0000000a10e97c20 */ /* 0x000fe20008410000 */
[----:B------:R-:W-:Y:S03]  /*dc60*/  FSEL R14, R241, -INF , !P6 ;  /* 0xff800000f10e7808 */ /* 0x000fe60007000000 */
[----:B------:R-:W1:Y:S01]  /*dc70*/  MUFU.TANH R231, R231 ;  /* 0x000000e700e77308 */ /* 0x000e620000002400 */
[----:B------:R-:W-:Y:S01]  /*dc80*/  ISETP.GE.AND P6, PT, R242, R219, PT ;  /* 0x000000dbf200720c */ /* 0x000fe20003fc6270 */
[----:B------:R-:W-:Y:S02]  /*dc90*/  IMAD.IADD R241, R223, 0x1, -R240 ;  /* 0x00000001dff17824 */ /* 0x000fe400078e0af0 */
[----:B------:R-:W-:Y:S01]  /*dca0*/  FMUL.FTZ R29, R29, UR10 ;  /* 0x0000000a1d1d7c20 */ /* 0x000fe20008410000 */
[--C-:B------:R-:W-:Y:S01]  /*dcb0*/  IMAD.IADD R240, R220, 0x1, -R242.reuse ;  /* 0x00000001dcf07824 */ /* 0x100fe200078e0af2 */
[----:B------:R-:W-:Y:S01]  /*dcc0*/  ISETP.GE.OR P6, PT, R242, R218, !P6 ;  /* 0x000000daf200720c */ /* 0x000fe200077c6670 */
[----:B------:R-:W-:Y:S01]  /*dcd0*/  FMUL.FTZ R28, R28, UR10 ;  /* 0x0000000a1c1c7c20 */ /* 0x000fe20008410000 */
[----:B------:R-:W-:Y:S02]  /*dce0*/  IABS R241, R241 ;  /* 0x000000f100f17213 */ /* 0x000fe40000000000 */
[----:B------:R3:W4:Y:S01]  /*dcf0*/  MUFU.TANH R235, R234 ;  /* 0x000000ea00eb7308 */ /* 0x0007220000002400 */
[----:B--2---:R-:W-:Y:S01]  /*dd00*/  IABS R232, R243 ;  /* 0x000000f300e87213 */ /* 0x004fe20000000000 */
[----:B------:R-:W-:Y:S01]  /*dd10*/  FMUL.FTZ R33, R33, UR10 ;  /* 0x0000000a21217c20 */ /* 0x000fe20008410000 */
[----:B------:R-:W-:Y:S01]  /*dd20*/  IABS R240, R240 ;  /* 0x000000f000f07213 */ /* 0x000fe20000000000 */
[----:B------:R-:W-:Y:S01]  /*dd30*/  FMUL.FTZ R32, R32, UR10 ;  /* 0x0000000a20207c20 */ /* 0x000fe20008410000 */
[----:B------:R-:W-:Y:S01]  /*dd40*/  I2FP.F32.S32 R232, R232 ;  /* 0x000000e800e87245 */ /* 0x000fe20000201400 */
[----:B------:R-:W-:Y:S01]  /*dd50*/  FMUL.FTZ R31, R31, UR10 ;  /* 0x0000000a1f1f7c20 */ /* 0x000fe20008410000 */
[----:B------:R-:W-:Y:S03]  /*dd60*/  I2FP.F32.S32 R241, R241 ;  /* 0x000000f100f17245 */ /* 0x000fe60000201400 */
[----:B------:R-:W2:Y:S01]  /*dd70*/  MUFU.TANH R238, R238 ;  /* 0x000000ee00ee7308 */ /* 0x000ea20000002400 */
[----:B-1----:R-:W-:Y:S01]  /*dd80*/  FFMA.FTZ R239, R230, -UR17, R231 ;  /* 0x80000011e6ef7c23 */ /* 0x002fe200080100e7 */
[----:B------:R-:W-:Y:S01]  /*dd90*/  FFMA.FTZ R237, R232, -UR17, R237 ;  /* 0x80000011e8ed7c23 */ /* 0x000fe200080100ed */
[----:B------:R-:W-:Y:S01]  /*dda0*/  FMUL.FTZ R230, R19, UR10 ;  /* 0x0000000a13e67c20 */ /* 0x000fe20008410000 */
[----:B------:R-:W-:Y:S01]  /*ddb0*/  FMUL.FTZ R231, R17, UR10 ;  /* 0x0000000a11e77c20 */ /* 0x000fe20008410000 */
[----:B------:R-:W-:Y:S01]  /*ddc0*/  FMUL.FTZ R30, R30, UR10 ;  /* 0x0000000a1e1e7c20 */ /* 0x000fe20008410000 */
[----:B------:R-:W-:Y:S01]  /*ddd0*/  FSEL R18, R239, -INF , !P0 ;  /* 0xff800000ef127808 */ /* 0x000fe20004000000 */
[----:B------:R-:W-:Y:S01]  /*dde0*/  IMAD.IADD R239, R223, 0x1, -R242 ;  /* 0x00000001dfef7824 */ /* 0x000fe200078e0af2 */
[C---:B------:R-:W-:Y:S02]  /*ddf0*/  ISETP.GE.AND P0, PT, R242.reuse, R222, PT ;  /* 0x000000def200720c */ /* 0x040fe40003f06270 */
[----:B------:R1:W5:Y:S01]  /*de00*/  MUFU.TANH R232, R233 ;  /* 0x000000e900e87308 */ /* 0x0003620000002400 */
[----:B---3--:R-:W-:Y:S01]  /*de10*/  I2FP.F32.S32 R234, R240 ;  /* 0x000000f000ea7245 */ /* 0x008fe20000201400 */
[----:B------:R-:W-:Y:S01]  /*de20*/  FMUL.FTZ R35, R35, UR10 ;  /* 0x0000000a23237c20 */ /* 0x000fe20008410000 */
[----:B------:R-:W-:Y:S02]  /*de30*/  IABS R239, R239 ;  /* 0x000000ef00ef7213 */ /* 0x000fe40000000000 */
[----:B------:R-:W-:Y:S01]  /*de40*/  ISETP.GE.OR P0, PT, R242, R221, !P0 ;  /* 0x000000ddf200720c */ /* 0x000fe20004706670 */
[----:B----4-:R-:W-:Y:S01]  /*de50*/  FFMA.FTZ R235, R234, -UR17, R235 ;  /* 0x80000011eaeb7c23 */ /* 0x010fe200080100eb */
[----:B------:R-:W-:Y:S01]  /*de60*/  I2FP.F32.S32 R239, R239 ;  /* 0x000000ef00ef7245 */ /* 0x000fe20000201400 */
[----:B--2---:R-:W-:Y:S01]  /*de70*/  FFMA.FTZ R238, R241, -UR17, R238 ;  /* 0x80000011f1ee7c23 */ /* 0x004fe200080100ee */
[----:B------:R-:W-:Y:S01]  /*de80*/  FSEL R237, R237, -INF , !P5 ;  /* 0xff800000eded7808 */ /* 0x000fe20006800000 */
[----:B------:R-:W-:Y:S01]  /*de90*/  VIADD R234, R3, 0x18 ;  /* 0x0000001803ea7836 */ /* 0x000fe20000000000 */
[----:B------:R-:W2:Y:S01]  /*dea0*/  MUFU.TANH R228, R228 ;  /* 0x000000e400e47308 */ /* 0x000ea20000002400 */
[----:B------:R-:W-:Y:S01]  /*deb0*/  FFMA.FTZ R239, R239, -UR17, R236 ;  /* 0x80000011efef7c23 */ /* 0x000fe200080100ec */
[----:B------:R-:W-:Y:S01]  /*dec0*/  FSEL R245, R238, -INF , !P4 ;  /* 0xff800000eef57808 */ /* 0x000fe20006000000 */
[----:B------:R-:W-:Y:S01]  /*ded0*/  VIADD R236, R3, 0x19 ;  /* 0x0000001903ec7836 */ /* 0x000fe20000000000 */
[-C--:B------:R-:W-:Y:S01]  /*dee0*/  ISETP.GE.AND P4, PT, R234, R222.reuse, PT ;  /* 0x000000deea00720c */ /* 0x080fe20003f86270 */
[--C-:B------:R-:W-:Y:S01]  /*def0*/  IMAD.IADD R241, R220, 0x1, -R234.reuse ;  /* 0x00000001dcf17824 */ /* 0x100fe200078e0aea */
[----:B------:R-:W-:Y:S01]  /*df00*/  FSEL R239, R239, -INF , !P0 ;  /* 0xff800000efef7808 */ /* 0x000fe20004000000 */
[----:B------:R-:W-:Y:S01]  /*df10*/  VIADD R238, R3, 0x20 ;  /* 0x0000002003ee7836 */ /* 0x000fe20000000000 */
[-C--:B------:R-:W-:Y:S02]  /*df20*/  ISETP.GE.AND P0, PT, R234, R219.reuse, PT ;  /* 0x000000dbea00720c */ /* 0x080fe40003f06270 */
[----:B------:R-:W3:Y:S01]  /*df30*/  MUFU.TANH R230, R230 ;  /* 0x000000e600e67308 */ /* 0x000ee20000002400 */
[----:B-1----:R-:W-:Y:S01]  /*df40*/  FSEL R233, R235, -INF , !P6 ;  /* 0xff800000ebe97808 */ /* 0x002fe20007000000 */
[C---:B------:R-:W-:Y:S01]  /*df50*/  IMAD.IADD R235, R223.reuse, 0x1, -R234 ;  /* 0x00000001dfeb7824 */ /* 0x040fe200078e0aea */
[C---:B------:R-:W-:Y:S02]  /*df60*/  ISETP.GE.AND P5, PT, R236.reuse, R222, PT ;  /* 0x000000deec00720c */ /* 0x040fe40003fa6270 */
[----:B------:R-:W-:Y:S02]  /*df70*/  ISETP.GE.AND P6, PT, R236, R219, PT ;  /* 0x000000dbec00720c */ /* 0x000fe40003fc6270 */
[CC--:B------:R-:W-:Y:S03]  /*df80*/  ISETP.GE.OR P4, PT, R234.reuse, R221.reuse, !P4 ;  /* 0x000000ddea00720c */ /* 0x0c0fe60006786670 */
[----:B------:R-:W1:Y:S01]  /*df90*/  MUFU.TANH R231, R231 ;  /* 0x000000e700e77308 */ /* 0x000e620000002400 */
[-C--:B------:R-:W-:Y:S01]  /*dfa0*/  ISETP.GE.OR P0, PT, R234, R218.reuse, !P0 ;  /* 0x000000daea00720c */ /* 0x080fe20004706670 */
[--C-:B------:R-:W-:Y:S01]  /*dfb0*/  IMAD.IADD R234, R223, 0x1, -R236.reuse ;  /* 0x00000001dfea7824 */ /* 0x100fe200078e0aec */
[C---:B------:R-:W-:Y:S02]  /*dfc0*/  ISETP.GE.OR P5, PT, R236.reuse, R221, !P5 ;  /* 0x000000ddec00720c */ /* 0x040fe40006fa6670 */
[----:B------:R-:W-:Y:S01]  /*dfd0*/  ISETP.GE.OR P6, PT, R236, R218, !P6 ;  /* 0x000000daec00720c */ /* 0x000fe200077c6670 */
[----:B------:R-:W-:Y:S01]  /*dfe0*/  IMAD.IADD R236, R220, 0x1, -R236 ;  /* 0x00000001dcec7824 */ /* 0x000fe200078e0aec */
[----:B------:R-:W-:Y:S03]  /*dff0*/  IABS R243, R235 ;  /* 0x000000eb00f37213 */ /* 0x000fe60000000000 */
[----:B------:R-:W-:Y:S01]  /*e000*/  MUFU.TANH R250, R21 ;  /* 0x0000001500fa7308 */ /* 0x000fe20000002400 */
[----:B------:R-:W-:Y:S02]  /*e010*/  IABS R241, R241 ;  /* 0x000000f100f17213 */ /* 0x000fe40000000000 */
[----:B------:R-:W-:Y:S01]  /*e020*/  IABS R235, R236 ;  /* 0x000000ec00eb7213 */ /* 0x000fe20000000000 */
[----:B------:R-:W-:Y:S01]  /*e030*/  VIADD R236, R3, 0x21 ;  /* 0x0000002103ec7836 */ /* 0x000fe20000000000 */
[----:B------:R-:W-:Y:S02]  /*e040*/  I2FP.F32.S32 R243, R243 ;  /* 0x000000f300f37245 */ /* 0x000fe40000201400 */
[----:B------:R-:W-:Y:S03]  /*e050*/  I2FP.F32.S32 R241, R241 ;  /* 0x000000f100f17245 */ /* 0x000fe60000201400 */
[----:B------:R4:W-:Y:S01]  /*e060*/  MUFU.TANH R244, R22 ;  /* 0x0000001600f47308 */ /* 0x0009e20000002400 */
[----:B------:R-:W-:Y:S01]  /*e070*/  IABS R234, R234 ;  /* 0x000000ea00ea7213 */ /* 0x000fe20000000000 */
[----:B-----5:R-:W-:Y:S01]  /*e080*/  FFMA.FTZ R232, R243, -UR17, R232 ;  /* 0x80000011f3e87c23 */ /* 0x020fe200080100e8 */
[----:B------:R-:W-:Y:S01]  /*e090*/  I2FP.F32.S32 R235, R235 ;  /* 0x000000eb00eb7245 */ /* 0x000fe20000201400 */
[----:B--2---:R-:W-:Y:S01]  /*e0a0*/  FFMA.FTZ R228, R241, -UR17, R228 ;  /* 0x80000011f1e47c23 */ /* 0x004fe200080100e4 */
[----:B------:R-:W-:Y:S02]  /*e0b0*/  I2FP.F32.S32 R234, R234 ;  /* 0x000000ea00ea7245 */ /* 0x000fe40000201400 */
[----:B------:R-:W-:Y:S03]  /*e0c0*/  FSEL R243, R232, -INF , !P4 ;  /* 0xff800000e8f37808 */ /* 0x000fe60006000000 */
[----:B------:R2:W5:Y:S01]  /*e0d0*/  MUFU.TANH R252, R20 ;  /* 0x0000001400fc7308 */ /* 0x0005620000002400 */
[-C--:B------:R-:W-:Y:S01]  /*e0e0*/  ISETP.GE.AND P4, PT, R238, R222.reuse, PT ;  /* 0x000000deee00720c */ /* 0x080fe20003f86270 */
[----:B---3--:R-:W-:Y:S01]  /*e0f0*/  FFMA.FTZ R230, R235, -UR17, R230 ;  /* 0x80000011ebe67c23 */ /* 0x008fe200080100e6 */
[----:B------:R-:W-:Y:S01]  /*e100*/  FSEL R235, R228, -INF , !P0 ;  /* 0xff800000e4eb7808 */ /* 0x000fe20004000000 */
[C---:B------:R-:W-:Y:S01]  /*e110*/  IMAD.IADD R228, R223.reuse, 0x1, -R238 ;  /* 0x00000001dfe47824 */ /* 0x040fe200078e0aee */
[----:B------:R-:W-:Y:S01]  /*e120*/  ISETP.GE.AND P0, PT, R236, R222, PT ;  /* 0x000000deec00720c */ /* 0x000fe20003f06270 */
[--C-:B------:R-:W-:Y:S01]  /*e130*/  IMAD.IADD R232, R223, 0x1, -R236.reuse ;  /* 0x00000001dfe87824 */ /* 0x100fe200078e0aec */
[----:B------:R-:W-:Y:S03]  /*e140*/  ISETP.GE.OR P4, PT, R238, R221, !P4 ;  /* 0x000000ddee00720c */ /* 0x000fe60006786670 */
[----:B------:R-:W3:Y:S01]  /*e150*/  MUFU.TANH R242, R23 ;  /* 0x0000001700f27308 */ /* 0x000ee20000002400 */
[----:B------:R-:W-:Y:S01]  /*e160*/  IABS R228, R228 ;  /* 0x000000e400e47213 */ /* 0x000fe20000000000 */
[----:B-1----:R-:W-:Y:S01]  /*e170*/  FFMA.FTZ R231, R234, -UR17, R231 ;  /* 0x80000011eae77c23 */ /* 0x002fe200080100e7 */
[----:B----4-:R-:W-:Y:S01]  /*e180*/  IABS R22, R232 ;  /* 0x000000e800167213 */ /* 0x010fe20000000000 */
[----:B------:R-:W-:Y:S01]  /*e190*/  IMAD.IADD R21, R220, 0x1, -R236 ;  /* 0x00000001dc157824 */ /* 0x000fe200078e0aec */
[----:B------:R-:W-:Y:S01]  /*e1a0*/  I2FP.F32.S32 R228, R228 ;  /* 0x000000e400e47245 */ /* 0x000fe20000201400 */
[----:B------:R-:W-:Y:S01]  /*e1b0*/  VIADD R234, R3, 0x28 ;  /* 0x0000002803ea7836 */ /* 0x000fe20000000000 */
[----:B------:R-:W-:Y:S03]  /*e1c0*/  FSEL R241, R231, -INF , !P5 ;  /* 0xff800000e7f17808 */ /* 0x000fe60006800000 */
[----:B------:R-:W1:Y:S01]  /*e1d0*/  MUFU.TANH R248, R24 ;  /* 0x0000001800f87308 */ /* 0x000e620000002400 */
[----:B------:R-:W-:Y:S01]  /*e1e0*/  ISETP.GE.AND P5, PT, R238, R219, PT ;  /* 0x000000dbee00720c */ /* 0x000fe20003fa6270 */
[----:B--2---:R-:W-:Y:S01]  /*e1f0*/  IMAD.IADD R20, R223, 0x1, -R234 ;  /* 0x00000001df147824 */ /* 0x004fe200078e0aea */
[----:B------:R-:W-:Y:S01]  /*e200*/  IABS R21, R21 ;  /* 0x0000001500157213 */ /* 0x000fe20000000000 */
[----:B-----5:R-:W-:Y:S01]  /*e210*/  FFMA.FTZ R252, R228, -UR17, R252 ;  /* 0x80000011e4fc7c23 */ /* 0x020fe200080100fc */
[----:B------:R-:W-:Y:S01]  /*e220*/  FSEL R231, R230, -INF , !P6 ;  /* 0xff800000e6e77808 */ /* 0x000fe20007000000 */
[----:B------:R-:W-:Y:S01]  /*e230*/  IMAD.IADD R230, R220, 0x1, -R238 ;  /* 0x00000001dce67824 */ /* 0x000fe200078e0aee */
[----:B------:R-:W-:Y:S03]  /*e240*/  I2FP.F32.S32 R22, R22 ;  /* 0x0000001600167245 */ /* 0x000fe60000201400 */
[----:B------:R2:W4:Y:S01]  /*e250*/  MUFU.TANH R246, R25 ;  /* 0x0000001900f67308 */ /* 0x0005220000002400 */
[----:B------:R-:W-:Y:S02]  /*e260*/  ISETP.GE.OR P5, PT, R238, R218, !P5 ;  /* 0x000000daee00720c */ /* 0x000fe40006fa6670 */
[----:B------:R-:W-:Y:S01]  /*e270*/  I2FP.F32.S32 R21, R21 ;  /* 0x0000001500157245 */ /* 0x000fe20000201400 */
[----:B------:R-:W-:Y:S01]  /*e280*/  FFMA.FTZ R250, R22, -UR17, R250 ;  /* 0x8000001116fa7c23 */ /* 0x000fe200080100fa */
[----:B------:R-:W-:Y:S01]  /*e290*/  IABS R20, R20 ;  /* 0x0000001400147213 */ /* 0x000fe20000000000 */
[----:B------:R-:W-:Y:S01]  /*e2a0*/  VIADD R22, R3, 0x30 ;  /* 0x0000003003167836 */ /* 0x000fe20000000000 */
[----:B------:R-:W-:Y:S03]  /*e2b0*/  ISETP.GE.OR P0, PT, R236, R221, !P0 ;  /* 0x000000ddec00720c */ /* 0x000fe60004706670 */
[----:B------:R5:W-:Y:S01]  /*e2c0*/  MUFU.TANH R238, R27 ;  /* 0x0000001b00ee7308 */ /* 0x000be20000002400 */
[----:B------:R-:W-:Y:S01]  /*e2d0*/  IABS R230, R230 ;  /* 0x000000e600e67213 */ /* 0x000fe20000000000 */
[----:B---3--:R-:W-:Y:S01]  /*e2e0*/  FFMA.FTZ R242, R21, -UR17, R242 ;  /* 0x8000001115f27c23 */ /* 0x008fe200080100f2 */
[----:B------:R-:W-:Y:S01]  /*e2f0*/  I2FP.F32.S32 R21, R20 ;  /* 0x0000001400157245 */ /* 0x000fe20000201400 */
[----:B------:R-:W-:Y:S01]  /*e300*/  VIADD R20, R3, 0x31 ;  /* 0x0000003103147836 */ /* 0x000fe20000000000 */
[----:B------:R-:W-:Y:S02]  /*e310*/  I2FP.F32.S32 R23, R230 ;  /* 0x000000e600177245 */ /* 0x000fe40000201400 */
[----:B------:R-:W-:Y:S01]  /*e320*/  FSEL R252, R252, -INF , !P4 ;  /* 0xff800000fcfc7808 */ /* 0x000fe20006000000 */
[----:B-1----:R-:W-:Y:S01]  /*e330*/  FFMA.FTZ R248, R21, -UR17, R248 ;  /* 0x8000001115f87c23 */ /* 0x002fe200080100f8 */
[----:B------:R-:W-:Y:S01]  /*e340*/  FSEL R250, R250, -INF , !P0 ;  /* 0xff800000fafa7808 */ /* 0x000fe20004000000 */
[----:B------:R-:W-:Y:S01]  /*e350*/  FFMA.FTZ R244, R23, -UR17, R244 ;  /* 0x8000001117f47c23 */ /* 0x000fe200080100f4 */
[C---:B------:R-:W-:Y:S01]  /*e360*/  ISETP.GE.AND P4, PT, R234.reuse, R222, PT ;  /* 0x000000deea00720c */ /* 0x040fe20003f86270 */
[----:B------:R-:W-:Y:S01]  /*e370*/  VIADD R21, R3, 0x29 ;  /* 0x0000002903157836 */ /* 0x000fe20000000000 */
[-C--:B------:R-:W-:Y:S01]  /*e380*/  ISETP.GE.AND P0, PT, R234, R219.reuse, PT ;  /* 0x000000dbea00720c */ /* 0x080fe20003f06270 */
[----:B------:R-:W1:Y:S01]  /*e390*/  MUFU.TANH R240, R26 ;  /* 0x0000001a00f07308 */ /* 0x000e620000002400 */
[----:B------:R-:W-:Y:S01]  /*e3a0*/  ISETP.GE.AND P6, PT, R236, R219, PT ;  /* 0x000000dbec00720c */ /* 0x000fe20003fc6270 */
[C-C-:B------:R-:W-:Y:S01]  /*e3b0*/  IMAD.IADD R24, R223.reuse, 0x1, -R21.reuse ;  /* 0x00000001df187824 */ /* 0x140fe200078e0a15 */
[----:B------:R-:W-:Y:S01]  /*e3c0*/  ISETP.GE.OR P4, PT, R234, R221, !P4 ;  /* 0x000000ddea00720c */ /* 0x000fe20006786670 */
[----:B------:R-:W-:Y:S01]  /*e3d0*/  IMAD.IADD R23, R220, 0x1, -R21 ;  /* 0x00000001dc177824 */ /* 0x000fe200078e0a15 */
[-C--:B------:R-:W-:Y:S01]  /*e3e0*/  ISETP.GE.OR P0, PT, R234, R218.reuse, !P0 ;  /* 0x000000daea00720c */ /* 0x080fe20004706670 */
[----:B------:R-:W-:Y:S01]  /*e3f0*/  IMAD.IADD R234, R220, 0x1, -R234 ;  /* 0x00000001dcea7824 */ /* 0x000fe200078e0aea */
[----:B------:R-:W-:Y:S01]  /*e400*/  ISETP.GE.OR P6, PT, R236, R218, !P6 ;  /* 0x000000daec00720c */ /* 0x000fe200077c6670 */
[----:B--2---:R-:W-:Y:S01]  /*e410*/  IMAD.IADD R25, R223, 0x1, -R22 ;  /* 0x00000001df197824 */ /* 0x004fe200078e0a16 */
[----:B------:R-:W-:Y:S01]  /*e420*/  FSEL R244, R244, -INF , !P5 ;  /* 0xff800000f4f47808 */ /* 0x000fe20006800000 */
[----:B------:R-:W-:Y:S01]  /*e430*/  MUFU.TANH R236, R28 ;  /* 0x0000001c00ec7308 */ /* 0x000fe20000002400 */
[----:B------:R-:W-:Y:S02]  /*e440*/  FSEL R242, R242, -INF , !P6 ;  /* 0xff800000f2f27808 */ /* 0x000fe40007000000 */
[C---:B------:R-:W-:Y:S02]  /*e450*/  ISETP.GE.AND P5, PT, R21.reuse, R222, PT ;  /* 0x000000de1500720c */ /* 0x040fe40003fa6270 */
[C---:B------:R-:W-:Y:S02]  /*e460*/  ISETP.GE.AND P6, PT, R21.reuse, R219, PT ;  /* 0x000000db1500720c */ /* 0x040fe40003fc6270 */
[----:B-----5:R-:W-:Y:S03]  /*e470*/  IABS R27, R234 ;  /* 0x000000ea001b7213 */ /* 0x020fe60000000000 */
[----:B------:R-:W-:Y:S01]  /*e480*/  MUFU.TANH R33, R33 ;  /* 0x0000002100217308 */ /* 0x000fe20000002400 */
[----:B------:R-:W-:Y:S02]  /*e490*/  IABS R24, R24 ;  /* 0x0000001800187213 */ /* 0x000fe40000000000 */
[C---:B------:R-:W-:Y:S02]  /*e4a0*/  ISETP.GE.OR P5, PT, R21.reuse, R221, !P5 ;  /* 0x000000dd1500720c */ /* 0x040fe40006fa6670 */
[----:B------:R-:W-:Y:S01]  /*e4b0*/  ISETP.GE.OR P6, PT, R21, R218, !P6 ;  /* 0x000000da1500720c */ /* 0x000fe200077c6670 */
[----:B------:R-:W-:Y:S01]  /*e4c0*/  IMAD.IADD R21, R223, 0x1, -R20 ;  /* 0x00000001df157824 */ /* 0x000fe200078e0a14 */
[----:B------:R-:W-:Y:S03]  /*e4d0*/  IABS R23, R23 ;  /* 0x0000001700177213 */ /* 0x000fe60000000000 */
[----:B------:R-:W2:Y:S01]  /*e4e0*/  MUFU.TANH R234, R29 ;  /* 0x0000001d00ea7308 */ /* 0x000ea20000002400 */
[----:B------:R-:W-:Y:S02]  /*e4f0*/  I2FP.F32.S32 R24, R24 ;  /* 0x0000001800187245 */ /* 0x000fe40000201400 */
[----:B------:R-:W-:Y:S02]  /*e500*/  I2FP.F32.S32 R27, R27 ;  /* 0x0000001b001b7245 */ /* 0x000fe40000201400 */
[----:B------:R-:W-:Y:S01]  /*e510*/  I2FP.F32.S32 R23, R23 ;  /* 0x0000001700177245 */ /* 0x000fe20000201400 */
[----:B----4-:R-:W-:Y:S01]  /*e520*/  FFMA.FTZ R246, R24, -UR17, R246 ;  /* 0x8000001118f67c23 */ /* 0x010fe200080100f6 */
[----:B------:R-:W-:Y:S01]  /*e530*/  IABS R21, R21 ;  /* 0x0000001500157213 */ /* 0x000fe20000000000 */
[----:B-1----:R-:W-:Y:S01]  /*e540*/  FFMA.FTZ R240, R27, -UR17, R240 ;  /* 0x800000111bf07c23 */ /* 0x002fe200080100f0 */
[----:B------:R-:W-:Y:S01]  /*e550*/  IABS R25, R25 ;  /* 0x0000001900197213 */ /* 0x000fe20000000000 */
[----:B------:R-:W-:Y:S01]  /*e560*/  FFMA.FTZ R238, R23, -UR17, R238 ;  /* 0x8000001117ee7c23 */ /* 0x000fe200080100ee */
[----:B------:R-:W-:Y:S01]  /*e570*/  I2FP.F32.S32 R21, R21 ;  /* 0x0000001500157245 */ /* 0x000fe20000201400 */
[----:B------:R-:W-:Y:S01]  /*e580*/  IMAD.IADD R27, R220, 0x1, -R20 ;  /* 0x00000001dc1b7824 */ /* 0x000fe200078e0a14 */
[----:B------:R-:W-:Y:S01]  /*e590*/  FSEL R248, R248, -INF , !P4 ;  /* 0xff800000f8f87808 */ /* 0x000fe20006000000 */
[----:B------:R-:W-:Y:S01]  /*e5a0*/  VIADD R24, R3, 0x38 ;  /* 0x0000003803187836 */ /* 0x000fe20000000000 */
[----:B------:R-:W-:Y:S01]  /*e5b0*/  FSEL R246, R246, -INF , !P5 ;  /* 0xff800000f6f67808 */ /* 0x000fe20006800000 */
[----:B------:R-:W1:Y:S01]  /*e5c0*/  MUFU.TANH R32, R32 ;  /* 0x0000002000207308 */ /* 0x000e620000002400 */
[CC--:B------:R-:W-:Y:S01]  /*e5d0*/  ISETP.GE.AND P4, PT, R22.reuse, R222.reuse, PT ;  /* 0x000000de1600720c */ /* 0x0c0fe20003f86270 */
[----:B--2---:R-:W-:Y:S01]  /*e5e0*/  FFMA.FTZ R234, R21, -UR17, R234 ;  /* 0x8000001115ea7c23 */ /* 0x004fe200080100ea */
[-C--:B------:R-:W-:Y:S01]  /*e5f0*/  ISETP.GE.AND P5, PT, R22, R219.reuse, PT ;  /* 0x000000db1600720c */ /* 0x080fe20003fa6270 */
[----:B------:R-:W-:Y:S01]  /*e600*/  VIADD R21, R3, 0x39 ;  /* 0x0000003903157836 */ /* 0x000fe20000000000 */
[----:B------:R-:W-:Y:S01]  /*e610*/  FSEL R240, R240, -INF , !P0 ;  /* 0xff800000f0f07808 */ /* 0x000fe20004000000 */
[----:B------:R-:W-:Y:S01]  /*e620*/  IMAD.IADD R29, R220, 0x1, -R22 ;  /* 0x00000001dc1d7824 */ /* 0x000fe200078e0a16 */
[----:B------:R-:W-:Y:S01]  /*e630*/  FSEL R238, R238, -INF , !P6 ;  /* 0xff800000eeee7808 */ /* 0x000fe20007000000 */
[----:B------:R-:W-:Y:S01]  /*e640*/  IMAD.IADD R3, R223, 0x1, -R24 ;  /* 0x00000001df037824 */ /* 0x000fe200078e0a18 */
[C---:B------:R-:W-:Y:S01]  /*e650*/  ISETP.GE.AND P0, PT, R20.reuse, R222, PT ;  /* 0x000000de1400720c */ /* 0x040fe20003f06270 */
[----:B------:R-:W2:Y:S01]  /*e660*/  MUFU.TANH R26, R31 ;  /* 0x0000001f001a7308 */ /* 0x000ea20000002400 */
[----:B------:R-:W-:Y:S01]  /*e670*/  ISETP.GE.AND P6, PT, R20, R219, PT ;  /* 0x000000db1400720c */ /* 0x000fe20003fc6270 */
[----:B------:R-:W-:Y:S01]  /*e680*/  FMUL.FTZ R23, R34, UR10 ;  /* 0x0000000a22177c20 */ /* 0x000fe20008410000 */
[----:B------:R-:W-:Y:S02]  /*e690*/  I2FP.F32.S32 R25, R25 ;  /* 0x0000001900197245 */ /* 0x000fe40000201400 */
[CC--:B------:R-:W-:Y:S02]  /*e6a0*/  ISETP.GE.OR P4, PT, R22.reuse, R221.reuse, !P4 ;  /* 0x000000dd1600720c */ /* 0x0c0fe40006786670 */
[-C--:B------:R-:W-:Y:S01]  /*e6b0*/  ISETP.GE.OR P5, PT, R22, R218.reuse, !P5 ;  /* 0x000000da1600720c */ /* 0x080fe20006fa6670 */
[----:B------:R-:W-:Y:S01]  /*e6c0*/  FFMA.FTZ R236, R25, -UR17, R236 ;  /* 0x8000001119ec7c23 */ /* 0x000fe200080100ec */
[C---:B------:R-:W-:Y:S01]  /*e6d0*/  ISETP.GE.OR P0, PT, R20.reuse, R221, !P0 ;  /* 0x000000dd1400720c */ /* 0x040fe20004706670 */
[----:B------:R-:W3:Y:S01]  /*e6e0*/  MUFU.TANH R30, R30 ;  /* 0x0000001e001e7308 */ /* 0x000ee20000002400 */
[----:B------:R-:W-:Y:S01]  /*e6f0*/  ISETP.GE.OR P6, PT, R20, R218, !P6 ;  /* 0x000000da1400720c */ /* 0x000fe200077c6670 */
[----:B------:R-:W-:Y:S01]  /*e700*/  IMAD.IADD R20, R223, 0x1, -R21 ;  /* 0x00000001df147824 */ /* 0x000fe200078e0a15 */
[----:B------:R-:W-:Y:S02]  /*e710*/  FMNMX.FTZ R22, R150, R0, !PT ;  /* 0x0000000096167209 */ /* 0x000fe40007810000 */
[----:B------:R-:W-:Y:S02]  /*e720*/  IABS R3, R3 ;  /* 0x0000000300037213 */ /* 0x000fe40000000000 */
[----:B------:R-:W-:Y:S03]  /*e730*/  FMNMX.FTZ R25, R251, R22, !PT ;  /* 0x00000016fb197209 */ /* 0x000fe60007810000 */
[----:B------:R-:W4:Y:S01]  /*e740*/  MUFU.TANH R23, R23 ;  /* 0x0000001700177308 */ /* 0x000f220000002400 */
[----:B------:R-:W-:Y:S02]  /*e750*/  IABS R20, R20 ;  /* 0x0000001400147213 */ /* 0x000fe40000000000 */
[----:B------:R-:W-:Y:S02]  /*e760*/  FMNMX.FTZ R25, R158, R25, !PT ;  /* 0x000000199e197209 */ /* 0x000fe40007810000 */
[----:B------:R-:W-:Y:S02]  /*e770*/  I2FP.F32.S32 R20, R20 ;  /* 0x0000001400147245 */ /* 0x000fe40000201400 */
[----:B------:R-:W-:Y:S02]  /*e780*/  FMNMX.FTZ R22, R154, R25, !PT ;  /* 0x000000199a167209 */ /* 0x000fe40007810000 */
[----:B------:R-:W-:Y:S01]  /*e790*/  IABS R27, R27 ;  /* 0x0000001b001b7213 */ /* 0x000fe20000000000 */
[----:B------:R-:W-:Y:S01]  /*e7a0*/  FFMA.FTZ R33, R20, -UR17, R33 ;  /* 0x8000001114217c23 */ /* 0x000fe20008010021 */
[----:B------:R-:W-:Y:S02]  /*e7b0*/  FMNMX.FTZ R20, R245, R22, !PT ;  /* 0x00000016f5147209 */ /* 0x000fe40007810000 */
[----:B------:R-:W-:Y:S02]  /*e7c0*/  I2FP.F32.S32 R3, R3 ;  /* 0x0000000300037245 */ /* 0x000fe40000201400 */
[----:B------:R-:W-:Y:S02]  /*e7d0*/  FMNMX.FTZ R22, R249, R2, !PT ;  /* 0x00000002f9167209 */ /* 0x000fe40007810000 */
[----:B------:R-:W-:Y:S01]  /*e7e0*/  FMNMX.FTZ R20, R239, R20, !PT ;  /* 0x00000014ef147209 */ /* 0x000fe20007810000 */
[----:B-1----:R-:W-:Y:S01]  /*e7f0*/  FFMA.FTZ R32, R3, -UR17, R32 ;  /* 0x8000001103207c23 */ /* 0x002fe20008010020 */
[----:B------:R-:W-:Y:S02]  /*e800*/  I2FP.F32.S32 R27, R27 ;  /* 0x0000001b001b7245 */ /* 0x000fe40000201400 */
[----:B------:R-:W-:Y:S01]  /*e810*/  FMNMX.FTZ R3, R247, R22, !PT ;  /* 0x00000016f7037209 */ /* 0x000fe20007810000 */
[----:B------:R-:W-:Y:S01]  /*e820*/  IMAD.IADD R22, R220, 0x1, -R21 ;  /* 0x00000001dc167824 */ /* 0x000fe200078e0a15 */
[----:B------:R-:W-:Y:S01]  /*e830*/  FMNMX.FTZ R20, R243, R20, !PT ;  /* 0x00000014f3147209 */ /* 0x000fe20007810000 */
[----:B--2---:R-:W-:Y:S01]  /*e840*/  FFMA.FTZ R26, R27, -UR17, R26 ;  /* 0x800000111b1a7c23 */ /* 0x004fe2000801001a */
[----:B------:R-:W-:Y:S02]  /*e850*/  FMNMX.FTZ R3, R18, R3, !PT ;  /* 0x0000000312037209 */ /* 0x000fe40007810000 */
[----:B------:R-:W-:Y:S02]  /*e860*/  FMNMX.FTZ R27, R241, R20, !PT ;  /* 0x00000014f11b7209 */ /* 0x000fe40007810000 */
[----:B------:R-:W-:Y:S02]  /*e870*/  IABS R29, R29 ;  /* 0x0000001d001d7213 */ /* 0x000fe40000000000 */
[----:B------:R-:W-:Y:S02]  /*e880*/  FMNMX.FTZ R20, R14, R3, !PT ;  /* 0x000000030e147209 */ /* 0x000fe40007810000 */
[----:B------:R-:W-:Y:S01]  /*e890*/  FMNMX.FTZ R27, R252, R27, !PT ;  /* 0x0000001bfc1b7209 */ /* 0x000fe20007810000 */
[----:B------:R1:W2:Y:S01]  /*e8a0*/  MUFU.TANH R3, R35 ;  /* 0x0000002300037308 */ /* 0x0002a20000002400 */
[----:B------:R-:W-:Y:S02]  /*e8b0*/  I2FP.F32.S32 R29, R29 ;  /* 0x0000001d001d7245 */ /* 0x000fe40000201400 */
[----:B------:R-:W-:Y:S02]  /*e8c0*/  FMNMX.FTZ R20, R237, R20, !PT ;  /* 0x00000014ed147209 */ /* 0x000fe40007810000 */
[----:B------:R-:W-:Y:S01]  /*e8d0*/  FMNMX.FTZ R27, R250, R27, !PT ;  /* 0x0000001bfa1b7209 */ /* 0x000fe20007810000 */
[----:B---3--:R-:W-:Y:S01]  /*e8e0*/  FFMA.FTZ R30, R29, -UR17, R30 ;  /* 0x800000111d1e7c23 */ /* 0x008fe2000801001e */
[----:B------:R-:W-:Y:S02]  /*e8f0*/  FSEL R236, R236, -INF , !P4 ;  /* 0xff800000ecec7808 */ /* 0x000fe40006000000 */
[----:B------:R-:W-:Y:S02]  /*e900*/  ISETP.GE.AND P4, PT, R24, R222, PT ;  /* 0x000000de1800720c */ /* 0x000fe40003f86270 */
[----:B------:R-:W-:Y:S02]  /*e910*/  FMNMX.FTZ R20, R233, R20, !PT ;  /* 0x00000014e9147209 */ /* 0x000fe40007810000 */
[----:B------:R-:W-:Y:S02]  /*e920*/  FMNMX.FTZ R27, R248, R27, !PT ;  /* 0x0000001bf81b7209 */ /* 0x000fe40007810000 */
[----:B------:R-:W-:Y:S02]  /*e930*/  ISETP.GE.OR P4, PT, R24, R221, !P4 ;  /* 0x000000dd1800720c */ /* 0x000fe40006786670 */
[----:B------:R-:W-:Y:S02]  /*e940*/  FSEL R234, R234, -INF , !P0 ;  /* 0xff800000eaea7808 */ /* 0x000fe40004000000 */
[----:B------:R-:W-:Y:S02]  /*e950*/  FMNMX.FTZ R20, R235, R20, !PT ;  /* 0x00000014eb147209 */ /* 0x000fe40007810000 */
[----:B------:R-:W-:Y:S02]  /*e960*/  FMNMX.FTZ R27, R246, R27, !PT ;  /* 0x0000001bf61b7209 */ /* 0x000fe40007810000 */
[----:B------:R-:W-:Y:S02]  /*e970*/  PLOP3.LUT P0, PT, PT, PT, UP0, 0x80, 0x0 ;  /* 0x000000000000781c */ /* 0x000fe40003f0f008 */
[----:B------:R-:W-:Y:S02]  /*e980*/  FSEL R228, R30, -INF , !P5 ;  /* 0xff8000001ee47808 */ /* 0x000fe40006800000 */
[----:B------:R-:W-:Y:S02]  /*e990*/  ISETP.GE.AND P5, PT, R24, R219, PT ;  /* 0x000000db1800720c */ /* 0x000fe40003fa6270 */
[----:B------:R-:W-:Y:S02]  /*e9a0*/  FSEL R232, R32, -INF , !P4 ;  /* 0xff80000020e87808 */ /* 0x000fe40006000000 */
[----:B------:R-:W-:Y:S02]  /*e9b0*/  ISETP.GE.AND P4, PT, R21, R222, PT ;  /* 0x000000de1500720c */ /* 0x000fe40003f86270 */
        /* <DEDUP_REMOVED lines=17> */
[----:B-12-4-:R-:W-:Y:S06]  /*ead0*/  @P0 BRA `(.L_x_1496) ;  /* 0xffffffd000e00947 */ /* 0x016fec000383ffff */
.L_x_1495:
[----:B------:R-:W-:Y:S01]  /*eae0*/  FMNMX.FTZ R25, R238, R25, !PT ;  /* 0x00000019ee197209 */ /* 0x000fe20007810000 */
[----:B------:R-:W-:Y:S01]  /*eaf0*/  FFMA.FTZ R23, R24, -UR17, R23 ;  /* 0x8000001118177c23 */ /* 0x000fe20008010017 */
[----:B------:R-:W-:Y:S01]  /*eb00*/  FSEL R146, R26, -INF , !P6 ;  /* 0xff8000001a927808 */ /* 0x000fe20007000000 */
[----:B------:R-:W-:Y:S01]  /*eb10*/  FFMA.FTZ R3, R22, -UR17, R3 ;  /* 0x8000001116037c23 */ /* 0x000fe20008010003 */
[----:B------:R-:W-:Y:S01]  /*eb20*/  FMNMX.FTZ R25, R228, R25, !PT ;  /* 0x00000019e4197209 */ /* 0x000fe20007810000 */
[----:B---3--:R-:W1:Y:S01]  /*eb30*/  SHFL.BFLY PT, R5, R20, 0x2, 0x1f ;  /* 0x0c401f0014057f89 */ /* 0x008e6200000e0000 */
[----:B------:R-:W-:Y:S01]  /*eb40*/  ISETP.GE.OR P4, PT, R21, R218, !P4 ;  /* 0x000000da1500720c */ /* 0x000fe20006786670 */
[----:B------:R-:W-:Y:S01]  /*eb50*/  UISETP.GT.AND UP0, UPT, UR12, UR5, UPT ;  /* 0x000000050c00728c */ /* 0x000fe2000bf04270 */
[----:B------:R-:W-:Y:S05]  /*eb60*/  FSEL R144, R23, -INF , !P5 ;  /* 0xff80000017907808 */ /* 0x000fea0006800000 */
[----:B------:R-:W-:Y:S01]  /*eb70*/  LDSM.16.MT88.4 R28, [R193+0xc000] ;  /* 0x00c00000c11c783b */ /* 0x000fe20000004200 */
[----:B------:R-:W-:Y:S01]  /*eb80*/  FMNMX.FTZ R25, R146, R25, !PT ;  /* 0x0000001992197209 */ /* 0x000fe20007810000 */
[----:B------:R-:W-:Y:S01]  /*eb90*/  UMOV UR19, UR12 ;  /* 0x0000000c00137c82 */ /* 0x000fe20008000000 */
[----:B------:R-:W-:Y:S02]  /*eba0*/  FSEL R133, R3, -INF , !P4 ;  /* 0xff80000003857808 */ /* 0x000fe40006000000 */
[----:B------:R-:W-:Y:S03]  /*ebb0*/  FMNMX.FTZ R8, R144, R25, !PT ;  /* 0x0000001990087209 */ /* 0x000fe60007810000 */
[----:B------:R-:W-:Y:S01]  /*ebc0*/  LDSM.16.MT88.4 R140, [R193+0xe800] ;  /* 0x00e80000c18c783b */ /* 0x000fe20000004200 */
[----:B------:R-:W-:Y:S07]  /*ebd0*/  FMNMX.FTZ R6, R133, R8, !PT ;  /* 0x0000000885067209 */ /* 0x000fee0007810000 */
[----:B------:R-:W2:Y:S08]  /*ebe0*/  SHFL.BFLY PT, R3, R6, 0x2, 0x1f ;  /* 0x0c401f0006037f89 */ /* 0x000eb000000e0000 */
[----:B------:R-:W-:Y:S01]  /*ebf0*/  LDSM.16.MT88.4 R160, [R196+0x11800] ;  /* 0x01180000c4a0783b */ /* 0x000fe20000004200 */
[----:B-1----:R-:W-:Y:S07]  /*ec00*/  FMNMX.FTZ R5, R20, R5, !PT ;  /* 0x0000000514057209 */ /* 0x002fee0007810000 */
[----:B------:R-:W1:Y:S08]  /*ec10*/  SHFL.BFLY PT, R132, R5, 0x1, 0x1f ;  /* 0x0c201f0005847f89 */ /* 0x000e7000000e0000 */
[----:B------:R-:W-:Y:S01]  /*ec20*/  LDSM.16.MT88.4 R20, [R194+0xc000] ;  /* 0x00c00000c214783b */ /* 0x000fe20000004200 */
[----:B--2---:R-:W-:Y:S07]  /*ec30*/  FMNMX.FTZ R4, R6, R3, !PT ;  /* 0x0000000306047209 */ /* 0x004fee0007810000 */
[----:B------:R-:W2:Y:S01]  /*ec40*/  SHFL.BFLY PT, R3, R4, 0x1, 0x1f ;  /* 0x0c201f0004037f89 */ /* 0x000ea200000e0000 */
[----:B-1----:R-:W-:Y:S04]  /*ec50*/  FMNMX.FTZ R132, R5, R132, !PT ;  /* 0x0000008405847209 */ /* 0x002fe80007810000 */
[C---:B------:R-:W-:Y:S01]  /*ec60*/  FSETP.NEU.FTZ.AND P1, PT, R132.reuse, -INF , PT ;  /* 0xff8000008400780b */ /* 0x040fe20003f3d000 */
[C---:B------:R-:W-:Y:S03]  /*ec70*/  FMUL.FTZ R147, R132.reuse, UR4 ;  /* 0x0000000484937c20 */ /* 0x040fe60008410000 */
[----:B------:R-:W-:Y:S02]  /*ec80*/  FSEL R5, R132, RZ, P1 ;  /* 0x000000ff84057208 */ /* 0x000fe40000800000 */
[----:B------:R-:W-:Y:S03]  /*ec90*/  FSEL R147, R147, RZ, P1 ;  /* 0x000000ff93937208 */ /* 0x000fe60000800000 */
[----:B------:R-:W-:Y:S02]  /*eca0*/  FADD.FTZ R0, -R5, R0 ;  /* 0x0000000005007221 */ /* 0x000fe40000010100 */
[--C-:B------:R-:W-:Y:S01]  /*ecb0*/  FFMA.FTZ R169, R150, UR4, -R147.reuse ;  /* 0x0000000496a97c23 */ /* 0x100fe20008010893 */
[--C-:B------:R-:W-:Y:S01]  /*ecc0*/  FFMA.FTZ R165, R158, UR4, -R147.reuse ;  /* 0x000000049ea57c23 */ /* 0x100fe20008010893 */
[----:B--2---:R-:W-:Y:S01]  /*ecd0*/  FMNMX.FTZ R3, R4, R3, !PT ;  /* 0x0000000304037209 */ /* 0x004fe20007810000 */
[----:B------:R-:W-:Y:S01]  /*ece0*/  FMUL.FTZ R6, R0, UR4 ;  /* 0x0000000400067c20 */ /* 0x000fe20008410000 */
[--C-:B------:R-:W-:Y:S01]  /*ecf0*/  FFMA.FTZ R164, R154, UR4, -R147.reuse ;  /* 0x000000049aa47c23 */ /* 0x100fe20008010893 */
[--C-:B------:R-:W-:Y:S01]  /*ed00*/  FFMA.FTZ R166, R251, UR4, -R147.reuse ;  /* 0x00000004fba67c23 */ /* 0x100fe20008010893 */
[C---:B------:R-:W-:Y:S01]  /*ed10*/  FSETP.NEU.FTZ.AND P0, PT, R3.reuse, -INF , PT ;  /* 0xff8000000300780b */ /* 0x040fe20003f1d000 */
[C---:B------:R-:W-:Y:S01]  /*ed20*/  FMUL.FTZ R145, R3.reuse, UR4 ;  /* 0x0000000403917c20 */ /* 0x040fe20008410000 */
[----:B------:R-:W-:Y:S01]  /*ed30*/  MUFU.EX2 R169, R169 ;  /* 0x000000a900a97308 */ /* 0x000fe20000000800 */
[----:B------:R-:W-:Y:S01]  /*ed40*/  LDSM.16.MT88.4 R148, [R194+0xf800] ;  /* 0x00f80000c294783b */ /* 0x000fe20000004200 */
[----:B------:R-:W-:Y:S01]  /*ed50*/  FSEL R5, R3, RZ, P0 ;  /* 0x000000ff03057208 */ /* 0x000fe20000000000 */
[--C-:B------:R-:W-:Y:S01]  /*ed60*/  FFMA.FTZ R168, R245, UR4, -R147.reuse ;  /* 0x00000004f5a87c23 */ /* 0x100fe20008010893 */
[----:B------:R-:W-:Y:S01]  /*ed70*/  FSEL R145, R145, RZ, P0 ;  /* 0x000000ff91917208 */ /* 0x000fe20000000000 */
[--C-:B------:R-:W-:Y:S01]  /*ed80*/  FFMA.FTZ R173, R239, UR4, -R147.reuse ;  /* 0x00000004efad7c23 */ /* 0x100fe20008010893 */
[----:B------:R-:W-:Y:S01]  /*ed90*/  FFMA.FTZ R170, R243, UR4, -R147 ;  /* 0x00000004f3aa7c23 */ /* 0x000fe20008010893 */
[----:B------:R-:W-:Y:S03]  /*eda0*/  FADD.FTZ R0, -R5, R2 ;  /* 0x0000000205007221 */ /* 0x000fe60000010100 */
[----:B------:R-:W1:Y:S01]  /*edb0*/  MUFU.EX2 R166, R166 ;  /* 0x000000a600a67308 */ /* 0x000e620000000800 */
[--C-:B------:R-:W-:Y:S01]  /*edc0*/  FFMA.FTZ R167, R14, UR4, -R145.reuse ;  /* 0x000000040ea77c23 */ /* 0x100fe20008010891 */
[--C-:B------:R-:W-:Y:S01]  /*edd0*/  FFMA.FTZ R171, R249, UR4, -R145.reuse ;  /* 0x00000004f9ab7c23 */ /* 0x100fe20008010891 */
[----:B------:R-:W2:Y:S01]  /*ede0*/  LDSM.16.MT88.4 R12, [R196+0xc000] ;  /* 0x00c00000c40c783b */ /* 0x000ea20000004200 */
[--C-:B------:R-:W-:Y:S01]  /*edf0*/  FFMA.FTZ R135, R247, UR4, -R145.reuse ;  /* 0x00000004f7877c23 */ /* 0x100fe20008010891 */
[--C-:B------:R-:W-:Y:S01]  /*ee00*/  FFMA.FTZ R134, R18, UR4, -R145.reuse ;  /* 0x0000000412867c23 */ /* 0x100fe20008010891 */
[----:B------:R-:W-:Y:S01]  /*ee10*/  FMUL.FTZ R8, R0, UR4 ;  /* 0x0000000400087c20 */ /* 0x000fe20008410000 */
[--C-:B------:R-:W-:Y:S03]  /*ee20*/  FFMA.FTZ R172, R237, UR4, -R145.reuse ;  /* 0x00000004edac7c23 */ /* 0x100fe60008010891 */
[----:B------:R-:W-:Y:S01]  /*ee30*/  MUFU.EX2 R165, R165 ;  /* 0x000000a500a57308 */ /* 0x000fe20000000800 */
[--C-:B------:R-:W-:Y:S01]  /*ee40*/  FFMA.FTZ R177, R233, UR4, -R145.reuse ;  /* 0x00000004e9b17c23 */ /* 0x100fe20008010891 */
[--C-:B------:R-:W-:Y:S01]  /*ee50*/  FFMA.FTZ R174, R235, UR4, -R145.reuse ;  /* 0x00000004ebae7c23 */ /* 0x100fe20008010891 */
[----:B------:R-:W-:Y:S01]  /*ee60*/  LDSM.16.MT88.4 R152, [R193+0xf800] ;  /* 0x00f80000c198783b */ /* 0x000fe20000004200 */
[--C-:B------:R-:W-:Y:S01]  /*ee70*/  FFMA.FTZ R179, R231, UR4, -R145.reuse ;  /* 0x00000004e7b37c23 */ /* 0x100fe20008010891 */
[--C-:B------:R-:W-:Y:S01]  /*ee80*/  FFMA.FTZ R235, R244, UR4, -R145.reuse ;  /* 0x00000004f4eb7c23 */ /* 0x100fe20008010891 */
[--C-:B------:R-:W-:Y:S01]  /*ee90*/  FFMA.FTZ R242, R242, UR4, -R145.reuse ;  /* 0x00000004f2f27c23 */ /* 0x100fe20008010891 */
[--C-:B------:R-:W-:Y:S03]  /*eea0*/  FFMA.FTZ R237, R240, UR4, -R145.reuse ;  /* 0x00000004f0ed7c23 */ /* 0x100fe60008010891 */
[----:B------:R-:W3:Y:S01]  /*eeb0*/  MUFU.EX2 R164, R164 ;  /* 0x000000a400a47308 */ /* 0x000ee20000000800 */
[----:B-1----:R-:W-:Y:S01]  /*eec0*/  F2FP.F16.F32.PACK_AB R136, R166, R169 ;  /* 0x000000a9a688723e */ /* 0x002fe200000000ff */
[--C-:B------:R-:W-:Y:S01]  /*eed0*/  FFMA.FTZ R238, R238, UR4, -R145.reuse ;  /* 0x00000004eeee7c23 */ /* 0x100fe20008010891 */
[----:B------:R-:W-:Y:S01]  /*eee0*/  LDSM.16.MT88.4 R156, [R192+0xf800] ;  /* 0x00f80000c09c783b */ /* 0x000fe20000004200 */
[--C-:B------:R-:W-:Y:S01]  /*eef0*/  FFMA.FTZ R228, R228, UR4, -R145.reuse ;  /* 0x00000004e4e47c23 */ /* 0x100fe20008010891 */
[--C-:B------:R-:W-:Y:S01]  /*ef00*/  FFMA.FTZ R243, R146, UR4, -R145.reuse ;  /* 0x0000000492f37c23 */ /* 0x100fe20008010891 */
        /* <DEDUP_REMOVED lines=11> */
[----:B---3--:R-:W-:Y:S01]  /*efc0*/  F2FP.F16.F32.PACK_AB R138, R164, R165 ;  /* 0x000000a5a48a723e */ /* 0x008fe200000000ff */
[----:B------:R-:W-:Y:S01]  /*efd0*/  FFMA.FTZ R147, R230, UR4, -R147 ;  /* 0x00000004e6937c23 */ /* 0x000fe20008010893 */
[----:B------:R-:W-:Y:S01]  /*efe0*/  FFMA.FTZ R230, R144, UR4, -R145 ;  /* 0x0000000490e67c23 */ /* 0x000fe20008010891 */
[----:B------:R-:W-:Y:S06]  /*eff0*/  PLOP3.LUT P0, PT, PT, PT, UP0, 0x80, 0x0 ;  /* 0x000000000000781c */ /* 0x000fec0003f0f008 */
        /* <DEDUP_REMOVED lines=23> */
[C---:B--2---:R-:W-:Y:S01]  /*f170*/  HMMA.16816.F32 R4, R136.reuse, R12, R4 ;  /* 0x0000000c8804723c */ /* 0x044fe20000001804 */
        /* <DEDUP_REMOVED lines=287> */
.L_x_1493:
        /* <DEDUP_REMOVED lines=208> */
.L_x_1497:
        /* <DEDUP_REMOVED lines=23> */
.L_x_1498:
        /* <DEDUP_REMOVED lines=124> */
.L_x_1500:
[----:B------:R-:W-:Y:S05]  /*119a0*/  BSYNC B0 ;  /* 0x0000000000007941 */ /* 0x000fea0003800000 */
.L_x_1499:
        /* <DEDUP_REMOVED lines=36> */
.L_x_1502:
[----:B------:R-:W-:Y:S05]  /*11bf0*/  BSYNC B0 ;  /* 0x0000000000007941 */ /* 0x000fea0003800000 */
.L_x_1501:
        /* <DEDUP_REMOVED lines=24> */
.L_x_1504:
[----:B------:R-:W-:Y:S05]  /*11d80*/  BSYNC B0 ;  /* 0x0000000000007941 */ /* 0x000fea0003800000 */
.L_x_1503:
        /* <DEDUP_REMOVED lines=24> */
.L_x_1506:
[----:B------:R-:W-:Y:S05]  /*11f10*/  BSYNC B0 ;  /* 0x0000000000007941 */ /* 0x000fea0003800000 */
.L_x_1505:
        /* <DEDUP_REMOVED lines=23> */
.L_x_1507:
        /* <DEDUP_REMOVED lines=15> */
.L_x_1535:


//--------------------- .nv.shared._ZN5flash16flash_fwd_kernelI23Flash_fwd_kernel_traitsILi192ELi128ELi64ELi8ELb0ELb0EN7cutlass6half_tE19Flash_kernel_traitsILi192ELi128ELi64ELi8ES3_EELb0ELb0ELb0ELb0ELb0ELb1ELb0ELb0EEEvNS_16Flash_fwd_paramsE --------------------------
	.section	.nv.shared._ZN5flash16flash_fwd_kernelI23Flash_fwd_kernel_traitsILi192ELi128ELi64ELi8ELb0ELb0EN7cutlass6half_tE19Flash_kernel_traitsILi192ELi128ELi64ELi8ES3_EELb0ELb0ELb0ELb0ELb0ELb1ELb0ELb0EEEvNS_16Flash_fwd_paramsE,"aw",@nobits
	.sectionflags	@""
	.align	16
	.zero		1024


//--------------------- .nv.shared.reserved.0     --------------------------
	.section	.nv.shared.reserved.0,"aw",@nobits
	.weak		__nv_reservedSMEM_offset_0_alias
	.size		__nv_reservedSMEM_offset_0_alias, 0, 0
	.other		__nv_reservedSMEM_offset_0_alias,@"STO_CUDA_RESERVED_SHARED STV_DEFAULT"
__nv_reservedSMEM_offset_0_alias:
	.zero		0


//--------------------- .nv.global                --------------------------
	.section	.nv.global,"aw",@nobits
.nv.global:
	.type		_ZN66_INTERNAL_d401c04c_30_flash_fwd_hdim192_fp16_sm80_cu_a6473388_29974cute1_E,@object
	.size		_ZN66_INTERNAL_d401c04c_30_flash_fwd_hdim192_fp16_sm80_cu_a6473388_29974cute1_E,(_ZN66_INTERNAL_d401c04c_30_flash_fwd_hdim192_fp16_sm80_cu_a6473388_29974cuda3std3__45__cpo6cbeginE - _ZN66_INTERNAL_d401c04c_30_flash_fwd_hdim192_fp16_sm80_cu_a6473388_29974cute1_E)
_ZN66_INTERNAL_d401c04c_30_flash_fwd_hdim192_fp16_sm80_cu_a6473388_29974cute1_E:
	.zero		1
	.type		_ZN66_INTERNAL_d401c04c_30_flash_fwd_hdim192_fp16_sm80_cu_a6473388_29974cuda3std3__45__cpo6cbeginE,@object
	.size		_ZN66_INTERNAL_d401c04c_30_flash_fwd_hdim192_fp16_sm80_cu_a6473388_29974cuda3std3__45__cpo6cbeginE,(_ZN66_INTERNAL_d401c04c_30_flash_fwd_hdim192_fp16_sm80_cu_a6473388_29974cuda3std3__48in_placeE - _ZN66_INTERNAL_d401c04c_30_flash_fwd_hdim192_fp16_sm80_cu_a6473388_29974cuda3std3__45__cpo6cbeginE)
_ZN66_INTERNAL_d401c04c_30_flash_fwd_hdim192_fp16_sm80_cu_a6473388_29974cuda3std3__45__cpo6cbeginE:
	.zero		1
	.type		_ZN66_INTERNAL_d401c04c_30_flash_fwd_hdim192_fp16_sm80_cu_a6473388_29974cuda3std3__48in_placeE,@object
	.size		_ZN66_INTERNAL_d401c04c_30_flash_fwd_hdim192_fp16_sm80_cu_a6473388_29974cuda3std3__48in_placeE,(_ZN66_INTERNAL_d401c04c_30_flash_fwd_hdim192_fp16_sm80_cu_a6473388_29974cuda3std6ranges3__45__cpo9iter_moveE - _ZN66_INTERNAL_d401c04c_30_flash_fwd_hdim192_fp16_sm80_cu_a6473388_29974cuda3std3__48in_placeE)
_ZN66_INTERNAL_d401c04c_30_flash_fwd_hdim192_fp16_sm80_cu_a6473388_29974cuda3std3__48in_placeE:
	.zero		1
	.type		_ZN66_INTERNAL_d401c04c_30_flash_fwd_hdim192_fp16_sm80_cu_a6473388_29974cuda3std6ranges3__45__cpo9iter_moveE,@object
	.size		_ZN66_INTERNAL_d401c04c_30_flash_fwd_hdim192_fp16_sm80_cu_a6473388_29974cuda3std6ranges3__45__cpo9iter_moveE,(_ZN66_INTERNAL_d401c04c_30_flash_fwd_hdim192_fp16_sm80_cu_a6473388_29974cuda3std3__45__cpo5beginE - _ZN66_INTERNAL_d401c04c_30_flash_fwd_hdim192_fp16_sm80_cu_a6473388_29974cuda3std6ranges3__45__cpo9iter_moveE)
_ZN66_INTERNAL_d401c04c_30_flash_fwd_hdim192_fp16_sm80_cu_a6473388_29974cuda3std6ranges3__45__cpo9iter_moveE:
	.zero		1
	.type		_ZN66_INTERNAL_d401c04c_30_flash_fwd_hdim192_fp16_sm80_cu_a6473388_29974cuda3std3__45__cpo5beginE,@object
	.size		_ZN66_INTERNAL_d401c04c_30_flash_fwd_hdim192_fp16_sm80_cu_a6473388_29974cuda3std3__45__cpo5beginE,(_ZN66_INTERNAL_d401c04c_30_flash_fwd_hdim192_fp16_sm80_cu_a6473388_29974cuda3std3__468_GLOBAL__N__d401c04c_30_flash_fwd_hdim192_fp16_sm80_cu_a6473388_29976ignoreE - _ZN66_INTERNAL_d401c04c_30_flash_fwd_hdim192_fp16_sm80_cu_a6473388_29974cuda3std3__45__cpo5beginE)
_ZN66_INTERNAL_d401c04c_30_flash_fwd_hdim192_fp16_sm80_cu_a6473388_29974cuda3std3__45__cpo5beginE:
	.zero		1
	.type		_ZN66_INTERNAL_d401c04c_30_flash_fwd_hdim192_fp16_sm80_cu_a6473388_29974cuda3std3__468_GLOBAL__N__d401c04c_30_flash_fwd_hdim192_fp16_sm80_cu_a6473388_29976ignoreE,@object
	.size		_ZN66_INTERNAL_d401c04c_30_flash_fwd_hdim192_fp16_sm80_cu_a6473388_29974cuda3std3__468_GLOBAL__N__d401c04c_30_flash_fwd_hdim192_fp16_sm80_cu_a6473388_29976ignoreE,(_ZN66_INTERNAL_d401c04c_30_flash_fwd_hdim192_fp16_sm80_cu_a6473388_29974cute7productE - _ZN66_INTERNAL_d401c04c_30_flash_fwd_hdim192_fp16_sm80_cu_a6473388_29974cuda3std3__468_GLOBAL__N__d401c04c_30_flash_fwd_hdim192_fp16_sm80_cu_a6473388_29976ignoreE)
_ZN66_INTERNAL_d401c04c_30_flash_fwd_hdim192_fp16_sm80_cu_a6473388_29974cuda3std3__468_GLOBAL__N__d401c04c_30_flash_fwd_hdim192_fp16_sm80_cu_a6473388_29976ignoreE:
	.zero		1
	.type		_ZN66_INTERNAL_d401c04c_30_flash_fwd_hdim192_fp16_sm80_cu_a6473388_29974cute7productE,@object
	.size		_ZN66_INTERNAL_d401c04c_30_flash_fwd_hdim192_fp16_sm80_cu_a6473388_29974cute7productE,(_ZN66_INTERNAL_d401c04c_30_flash_fwd_hdim192_fp16_sm80_cu_a6473388_29974cuda3std3__45__cpo3endE - _ZN66_INTERNAL_d401c04c_30_flash_fwd_hdim192_fp16_sm80_cu_a6473388_29974cute7productE)
_ZN66_INTERNAL_d401c04c_30_flash_fwd_hdim192_fp16_sm80_cu_a6473388_29974cute7productE:
	.zero		1
	.type		_ZN66_INTERNAL_d401c04c_30_flash_fwd_hdim192_fp16_sm80_cu_a6473388_29974cuda3std3__45__cpo3endE,@object
	.size		_ZN66_INTERNAL_d401c04c_30_flash_fwd_hdim192_fp16_sm80_cu_a6473388_29974cuda3std3__45__cpo3endE,(_ZN66_INTERNAL_d401c04c_30_flash_fwd_hdim192_fp16_sm80_cu_a6473388_29974cuda3std3__419piecewise_constructE - _ZN66_INTERNAL_d401c04c_30_flash_fwd_hdim192_fp16_sm80_cu_a6473388_29974cuda3std3__45__cpo3endE)
_ZN66_INTERNAL_d401c04c_30_flash_fwd_hdim192_fp16_sm80_cu_a6473388_29974cuda3std3__45__cpo3endE:
	.zero		1
	.type		_ZN66_INTERNAL_d401c04c_30_flash_fwd_hdim192_fp16_sm80_cu_a6473388_29974cuda3std3__419piecewise_constructE,@object
	.size		_ZN66_INTERNAL_d401c04c_30_flash_fwd_hdim192_fp16_sm80_cu_a6473388_29974cuda3std3__419piecewise_constructE,(_ZN66_INTERNAL_d401c04c_30_flash_fwd_hdim192_fp16_sm80_cu_a6473388_29974cuda3std3__45__cpo4cendE - _ZN66_INTERNAL_d401c04c_30_flash_fwd_hdim192_fp16_sm80_cu_a6473388_29974cuda3std3__419piecewise_constructE)
_ZN66_INTERNAL_d401c04c_30_flash_fwd_hdim192_fp16_sm80_cu_a6473388_29974cuda3std3__419piecewise_constructE:
	.zero		1
	.type		_ZN66_INTERNAL_d401c04c_30_flash_fwd_hdim192_fp16_sm80_cu_a6473388_29974cuda3std3__45__cpo4cendE,@object
	.size		_ZN66_INTERNAL_d401c04c_30_flash_fwd_hdim192_fp16_sm80_cu_a6473388_29974cuda3std3__45__cpo4cendE,(_ZN66_INTERNAL_d401c04c_30_flash_fwd_hdim192_fp16_sm80_cu_a6473388_29974cuda3std6ranges3__45__cpo4swapE - _ZN66_INTERNAL_d401c04c_30_flash_fwd_hdim192_fp16_sm80_cu_a6473388_29974cuda3std3__45__cpo4cendE)
_ZN66_INTERNAL_d401c04c_30_flash_fwd_hdim192_fp16_sm80_cu_a6473388_29974cuda3std3__45__cpo4cendE:
	.zero		1
	.type		_ZN66_INTERNAL_d401c04c_30_flash_fwd_hdim192_fp16_sm80_cu_a6473388_29974cuda3std6ranges3__45__cpo4swapE,@object
	.size		_ZN66_INTERNAL_d401c04c_30_flash_fwd_hdim192_fp16_sm80_cu_a6473388_29974cuda3std6ranges3__45__cpo4swapE,(.L_7 - _ZN66_INTERNAL_d401c04c_30_flash_fwd_hdim192_fp16_sm80_cu_a6473388_29974cuda3std6ranges3__45__cpo4swapE)
_ZN66_INTERNAL_d401c04c_30_flash_fwd_hdim192_fp16_sm80_cu_a6473388_29974cuda3std6ranges3__45__cpo4swapE:
	.zero		1
.L_7:


//--------------------- .nv.shared._ZN5flash16flash_fwd_kernelI23Flash_fwd_kernel_traitsILi192ELi128ELi64ELi8ELb0ELb0EN7cutlass6half_tE19Flash_kernel_traitsILi192ELi128ELi64ELi8ES3_EELb0ELb0ELb0ELb0ELb0ELb1ELb1ELb0EEEvNS_16Flash_fwd_paramsE --------------------------
	.section	.nv.shared._ZN5flash16flash_fwd_kernelI23Flash_fwd_kernel_traitsILi192ELi128ELi64ELi8ELb0ELb0EN7cutlass6half_tE19Flash_kernel_traitsILi192ELi128ELi64ELi8ES3_EELb0ELb0ELb0ELb0ELb0ELb1ELb1ELb0EEEvNS_16Flash_fwd_paramsE,"aw",@nobits
	.sectionflags	@""
	.align	16
	.zero		1024


//--------------------- .nv.shared._ZN5flash16flash_fwd_kernelI23Flash_fwd_kernel_traitsILi192ELi128ELi64ELi8ELb0ELb0EN7cutlass6half_tE19Flash_kernel_traitsILi192ELi128ELi64ELi8ES3_EELb0ELb0ELb0ELb0ELb0ELb0ELb0ELb0EEEvNS_16Flash_fwd_paramsE --------------------------
	.section	.nv.shared._ZN5flash16flash_fwd_kernelI23Flash_fwd_kernel_traitsILi192ELi128ELi64ELi8ELb0ELb0EN7cutlass6half_tE19Flash_kernel_traitsILi192ELi128ELi64ELi8ES3_EELb0ELb0ELb0ELb0ELb0ELb0ELb0ELb0EEEvNS_16Flash_fwd_paramsE,"aw",@nobits
	.sectionflags	@""
	.align	16
	.zero		1024


//--------------------- .nv.shared._ZN5flash16flash_fwd_kernelI23Flash_fwd_kernel_traitsILi192ELi128ELi64ELi8ELb0ELb0EN7cutlass6half_tE19Flash_kernel_traitsILi192ELi128ELi64ELi8ES3_EELb0ELb0ELb0ELb0ELb0ELb0ELb1ELb0EEEvNS_16Flash_fwd_paramsE --------------------------
	.section	.nv.shared._ZN5flash16flash_fwd_kernelI23Flash_fwd_kernel_traitsILi192ELi128ELi64ELi8ELb0ELb0EN7cutlass6half_tE19Flash_kernel_traitsILi192ELi128ELi64ELi8ES3_EELb0ELb0ELb0ELb0ELb0ELb0ELb1ELb0EEEvNS_16Flash_fwd_paramsE,"aw",@nobits
	.sectionflags	@""
	.align	16
	.zero		1024


//--------------------- .nv.shared._ZN5flash16flash_fwd_kernelI23Flash_fwd_kernel_traitsILi192ELi128ELi64ELi8ELb0ELb0EN7cutlass6half_tE19Flash_kernel_traitsILi192ELi128ELi64ELi8ES3_EELb0ELb0ELb0ELb1ELb0ELb0ELb0ELb0EEEvNS_16Flash_fwd_paramsE --------------------------
	.section	.nv.shared._ZN5flash16flash_fwd_kernelI23Flash_fwd_kernel_traitsILi192ELi128ELi64ELi8ELb0ELb0EN7cutlass6half_tE19Flash_kernel_traitsILi192ELi128ELi64ELi8ES3_EELb0ELb0ELb0ELb1ELb0ELb0ELb0ELb0EEEvNS_16Flash_fwd_paramsE,"aw",@nobits
	.sectionflags	@""
	.align	16
	.zero		1024


//--------------------- .nv.shared._ZN5flash16flash_fwd_kernelI23Flash_fwd_kernel_traitsILi192ELi128ELi64ELi8ELb0ELb0EN7cutlass6half_tE19Flash_kernel_traitsILi192ELi128ELi64ELi8ES3_EELb0ELb0ELb0ELb1ELb0ELb0ELb1ELb0EEEvNS_16Flash_fwd_paramsE --------------------------
	.section	.nv.shared._ZN5flash16flash_fwd_kernelI23Flash_fwd_kernel_traitsILi192ELi128ELi64ELi8ELb0ELb0EN7cutlass6half_tE19Flash_kernel_traitsILi192ELi128ELi64ELi8ES3_EELb0ELb0ELb0ELb1ELb0ELb0ELb1ELb0EEEvNS_16Flash_fwd_paramsE,"aw",@nobits
	.sectionflags	@""
	.align	16
	.zero		1024


//--------------------- .nv.shared._ZN5flash16flash_fwd_kernelI23Flash_fwd_kernel_traitsILi192ELi128ELi64ELi8ELb0ELb0EN7cutlass6half_tE19Flash_kernel_traitsILi192ELi128ELi64ELi8ES3_EELb0ELb0ELb1ELb0ELb0ELb1ELb0ELb0EEEvNS_16Flash_fwd_paramsE --------------------------
	.section	.nv.shared._ZN5flash16flash_fwd_kernelI23Flash_fwd_kernel_traitsILi192ELi128ELi64ELi8ELb0ELb0EN7cutlass6half_tE19Flash_kernel_traitsILi192ELi128ELi64ELi8ES3_EELb0ELb0ELb1ELb0ELb0ELb1ELb0ELb0EEEvNS_16Flash_fwd_paramsE,"aw",@nobits
	.sectionflags	@""
	.align	16
	.zero		1024


//--------------------- .nv.shared._ZN5flash16flash_fwd_kernelI23Flash_fwd_kernel_traitsILi192ELi128ELi64ELi8ELb0ELb0EN7cutlass6half_tE19Flash_kernel_traitsILi192ELi128ELi64ELi8ES3_EELb0ELb0ELb1ELb0ELb0ELb1ELb1ELb0EEEvNS_16Flash_fwd_paramsE --------------------------
	.section	.nv.shared._ZN5flash16flash_fwd_kernelI23Flash_fwd_kernel_traitsILi192ELi128ELi64ELi8ELb0ELb0EN7cutlass6half_tE19Flash_kernel_traitsILi192ELi128ELi64ELi8ES3_EELb0ELb0ELb1ELb0ELb0ELb1ELb1ELb0EEEvNS_16Flash_fwd_paramsE,"aw",@nobits
	.sectionflags	@""
	.align	16
	.zero		1024


//--------------------- .nv.shared._ZN5flash16flash_fwd_kernelI23Flash_fwd_kernel_traitsILi192ELi128ELi64ELi8ELb0ELb0EN7cutlass6half_tE19Flash_kernel_traitsILi192ELi128ELi64ELi8ES3_EELb0ELb0ELb1ELb0ELb0ELb0ELb0ELb0EEEvNS_16Flash_fwd_paramsE --------------------------
	.section	.nv.shared._ZN5flash16flash_fwd_kernelI23Flash_fwd_kernel_traitsILi192ELi128ELi64ELi8ELb0ELb0EN7cutlass6half_tE19Flash_kernel_traitsILi192ELi128ELi64ELi8ES3_EELb0ELb0ELb1ELb0ELb0ELb0ELb0ELb0EEEvNS_16Flash_fwd_paramsE,"aw",@nobits
	.sectionflags	@""
	.align	16
	.zero		1024


//--------------------- .nv.shared._ZN5flash16flash_fwd_kernelI23Flash_fwd_kernel_traitsILi192ELi128ELi64ELi8ELb0ELb0EN7cutlass6half_tE19Flash_kernel_traitsILi192ELi128ELi64ELi8ES3_EELb0ELb0ELb1ELb0ELb0ELb0ELb1ELb0EEEvNS_16Flash_fwd_paramsE --------------------------
	.section	.nv.shared._ZN5flash16flash_fwd_kernelI23Flash_fwd_kernel_traitsILi192ELi128ELi64ELi8ELb0ELb0EN7cutlass6half_tE19Flash_kernel_traitsILi192ELi128ELi64ELi8ES3_EELb0ELb0ELb1ELb0ELb0ELb0ELb1ELb0EEEvNS_16Flash_fwd_paramsE,"aw",@nobits
	.sectionflags	@""
	.align	16
	.zero		1024


//--------------------- .nv.shared._ZN5flash16flash_fwd_kernelI23Flash_fwd_kernel_traitsILi192ELi128ELi64ELi8ELb0ELb0EN7cutlass6half_tE19Flash_kernel_traitsILi192ELi128ELi64ELi8ES3_EELb0ELb0ELb1ELb1ELb0ELb0ELb0ELb0EEEvNS_16Flash_fwd_paramsE --------------------------
	.section	.nv.shared._ZN5flash16flash_fwd_kernelI23Flash_fwd_kernel_traitsILi192ELi128ELi64ELi8ELb0ELb0EN7cutlass6half_tE19Flash_kernel_traitsILi192ELi128ELi64ELi8ES3_EELb0ELb0ELb1ELb1ELb0ELb0ELb0ELb0EEEvNS_16Flash_fwd_paramsE,"aw",@nobits
	.sectionflags	@""
	.align	16
	.zero		1024


//--------------------- .nv.shared._ZN5flash16flash_fwd_kernelI23Flash_fwd_kernel_traitsILi192ELi128ELi64ELi8ELb0ELb0EN7cutlass6half_tE19Flash_kernel_traitsILi192ELi128ELi64ELi8ES3_EELb0ELb0ELb1ELb1ELb0ELb0ELb1ELb0EEEvNS_16Flash_fwd_paramsE --------------------------
	.section	.nv.shared._ZN5flash16flash_fwd_kernelI23Flash_fwd_kernel_traitsILi192ELi128ELi64ELi8ELb0ELb0EN7cutlass6half_tE19Flash_kernel_traitsILi192ELi128ELi64ELi8ES3_EELb0ELb0ELb1ELb1ELb0ELb0ELb1ELb0EEEvNS_16Flash_fwd_paramsE,"aw",@nobits
	.sectionflags	@""
	.align	16
	.zero		1024


//--------------------- .nv.shared._ZN5flash16flash_fwd_kernelI23Flash_fwd_kernel_traitsILi192ELi64ELi64ELi4ELb0ELb0EN7cutlass6half_tE19Flash_kernel_traitsILi192ELi64ELi64ELi4ES3_EELb1ELb0ELb0ELb0ELb0ELb0ELb0ELb0EEEvNS_16Flash_fwd_paramsE --------------------------
	.section	.nv.shared._ZN5flash16flash_fwd_kernelI23Flash_fwd_kernel_traitsILi192ELi64ELi64ELi4ELb0ELb0EN7cutlass6half_tE19Flash_kernel_traitsILi192ELi64ELi64ELi4ES3_EELb1ELb0ELb0ELb0ELb0ELb0ELb0ELb0EEEvNS_16Flash_fwd_paramsE,"aw",@nobits
	.sectionflags	@""
	.align	16
	.zero		1024


//--------------------- .nv.shared._ZN5flash16flash_fwd_kernelI23Flash_fwd_kernel_traitsILi192ELi64ELi64ELi4ELb0ELb0EN7cutlass6half_tE19Flash_kernel_traitsILi192ELi64ELi64ELi4ES3_EELb1ELb0ELb1ELb0ELb0ELb0ELb0ELb0EEEvNS_16Flash_fwd_paramsE --------------------------
	.section	.nv.shared._ZN5flash16flash_fwd_kernelI23Flash_fwd_kernel_traitsILi192ELi64ELi64ELi4ELb0ELb0EN7cutlass6half_tE19Flash_kernel_traitsILi192ELi64ELi64ELi4ES3_EELb1ELb0ELb1ELb0ELb0ELb0ELb0ELb0EEEvNS_16Flash_fwd_paramsE,"aw",@nobits
	.sectionflags	@""
	.align	16
	.zero		1024


//--------------------- .nv.shared._ZN5flash16flash_fwd_kernelI23Flash_fwd_kernel_traitsILi192ELi64ELi64ELi4ELb0ELb0EN7cutlass6half_tE19Flash_kernel_traitsILi192ELi64ELi64ELi4ES3_EELb1ELb0ELb0ELb0ELb0ELb1ELb0ELb0EEEvNS_16Flash_fwd_paramsE --------------------------
	.section	.nv.shared._ZN5flash16flash_fwd_kernelI23Flash_fwd_kernel_traitsILi192ELi64ELi64ELi4ELb0ELb0EN7cutlass6half_tE19Flash_kernel_traitsILi192ELi64ELi64ELi4ES3_EELb1ELb0ELb0ELb0ELb0ELb1ELb0ELb0EEEvNS_16Flash_fwd_paramsE,"aw",@nobits
	.sectionflags	@""
	.align	16
	.zero		1024


//--------------------- .nv.shared._ZN5flash16flash_fwd_kernelI23Flash_fwd_kernel_traitsILi192ELi64ELi64ELi4ELb0ELb0EN7cutlass6half_tE19Flash_kernel_traitsILi192ELi64ELi64ELi4ES3_EELb0ELb0ELb0ELb0ELb0ELb1ELb1ELb0EEEvNS_16Flash_fwd_paramsE --------------------------
	.section	.nv.shared._ZN5flash16flash_fwd_kernelI23Flash_fwd_kernel_traitsILi192ELi64ELi64ELi4ELb0ELb0EN7cutlass6half_tE19Flash_kernel_traitsILi192ELi64ELi64ELi4ES3_EELb0ELb0ELb0ELb0ELb0ELb1ELb1ELb0EEEvNS_16Flash_fwd_paramsE,"aw",@nobits
	.sectionflags	@""
	.align	16
	.zero		1024


//--------------------- .nv.shared._ZN5flash16flash_fwd_kernelI23Flash_fwd_kernel_traitsILi192ELi64ELi64ELi4ELb0ELb0EN7cutlass6half_tE19Flash_kernel_traitsILi192ELi64ELi64ELi4ES3_EELb1ELb0ELb0ELb1ELb0ELb0ELb0ELb0EEEvNS_16Flash_fwd_paramsE --------------------------
	.section	.nv.shared._ZN5flash16flash_fwd_kernelI23Flash_fwd_kernel_traitsILi192ELi64ELi64ELi4ELb0ELb0EN7cutlass6half_tE19Flash_kernel_traitsILi192ELi64ELi64ELi4ES3_EELb1ELb0ELb0ELb1ELb0ELb0ELb0ELb0EEEvNS_16Flash_fwd_paramsE,"aw",@nobits
	.sectionflags	@""
	.align	16
	.zero		1024


//--------------------- .nv.shared._ZN5flash16flash_fwd_kernelI23Flash_fwd_kernel_traitsILi192ELi64ELi64ELi4ELb0ELb0EN7cutlass6half_tE19Flash_kernel_traitsILi192ELi64ELi64ELi4ES3_EELb1ELb0ELb0ELb0ELb0ELb0ELb0ELb1EEEvNS_16Flash_fwd_paramsE --------------------------
	.section	.nv.shared._ZN5flash16flash_fwd_kernelI23Flash_fwd_kernel_traitsILi192ELi64ELi64ELi4ELb0ELb0EN7cutlass6half_tE19Flash_kernel_traitsILi192ELi64ELi64ELi4ES3_EELb1ELb0ELb0ELb0ELb0ELb0ELb0ELb1EEEvNS_16Flash_fwd_paramsE,"aw",@nobits
	.sectionflags	@""
	.align	16
	.zero		1024


//--------------------- .nv.shared._ZN5flash16flash_fwd_kernelI23Flash_fwd_kernel_traitsILi192ELi64ELi64ELi4ELb0ELb0EN7cutlass6half_tE19Flash_kernel_traitsILi192ELi64ELi64ELi4ES3_EELb0ELb0ELb0ELb0ELb0ELb0ELb1ELb0EEEvNS_16Flash_fwd_paramsE --------------------------
	.section	.nv.shared._ZN5flash16flash_fwd_kernelI23Flash_fwd_kernel_traitsILi192ELi64ELi64ELi4ELb0ELb0EN7cutlass6half_tE19Flash_kernel_traitsILi192ELi64ELi64ELi4ES3_EELb0ELb0ELb0ELb0ELb0ELb0ELb1ELb0EEEvNS_16Flash_fwd_paramsE,"aw",@nobits
	.sectionflags	@""
	.align	16
	.zero		1024


//--------------------- .nv.shared._ZN5flash16flash_fwd_kernelI23Flash_fwd_kernel_traitsILi192ELi64ELi64ELi4ELb0ELb0EN7cutlass6half_tE19Flash_kernel_traitsILi192ELi64ELi64ELi4ES3_EELb1ELb0ELb0ELb1ELb0ELb0ELb0ELb1EEEvNS_16Flash_fwd_paramsE --------------------------
	.section	.nv.shared._ZN5flash16flash_fwd_kernelI23Flash_fwd_kernel_traitsILi192ELi64ELi64ELi4ELb0ELb0EN7cutlass6half_tE19Flash_kernel_traitsILi192ELi64ELi64ELi4ES3_EELb1ELb0ELb0ELb1ELb0ELb0ELb0ELb1EEEvNS_16Flash_fwd_paramsE,"aw",@nobits
	.sectionflags	@""
	.align	16
	.zero		1024


//--------------------- .nv.shared._ZN5flash16flash_fwd_kernelI23Flash_fwd_kernel_traitsILi192ELi64ELi64ELi4ELb0ELb0EN7cutlass6half_tE19Flash_kernel_traitsILi192ELi64ELi64ELi4ES3_EELb0ELb0ELb0ELb1ELb0ELb0ELb1ELb0EEEvNS_16Flash_fwd_paramsE --------------------------
	.section	.nv.shared._ZN5flash16flash_fwd_kernelI23Flash_fwd_kernel_traitsILi192ELi64ELi64ELi4ELb0ELb0EN7cutlass6half_tE19Flash_kernel_traitsILi192ELi64ELi64ELi4ES3_EELb0ELb0ELb0ELb1ELb0ELb0ELb1ELb0EEEvNS_16Flash_fwd_paramsE,"aw",@nobits
	.sectionflags	@""
	.align	16
	.zero		1024


//--------------------- .nv.shared._ZN5flash16flash_fwd_kernelI23Flash_fwd_kernel_traitsILi192ELi64ELi64ELi4ELb0ELb0EN7cutlass6half_tE19Flash_kernel_traitsILi192ELi64ELi64ELi4ES3_EELb1ELb0ELb1ELb0ELb0ELb1ELb0ELb0EEEvNS_16Flash_fwd_paramsE --------------------------
	.section	.nv.shared._ZN5flash16flash_fwd_kernelI23Flash_fwd_kernel_traitsILi192ELi64ELi64ELi4ELb0ELb0EN7cutlass6half_tE19Flash_kernel_traitsILi192ELi64ELi64ELi4ES3_EELb1ELb0ELb1ELb0ELb0ELb1ELb0ELb0EEEvNS_16Flash_fwd_paramsE,"aw",@nobits
	.sectionflags	@""
	.align	16
	.zero		1024


//--------------------- .nv.shared._ZN5flash16flash_fwd_kernelI23Flash_fwd_kernel_traitsILi192ELi64ELi64ELi4ELb0ELb0EN7cutlass6half_tE19Flash_kernel_traitsILi192ELi64ELi64ELi4ES3_EELb0ELb0ELb1ELb0ELb0ELb1ELb1ELb0EEEvNS_16Flash_fwd_paramsE --------------------------
	.section	.nv.shared._ZN5flash16flash_fwd_kernelI23Flash_fwd_kernel_traitsILi192ELi64ELi64ELi4ELb0ELb0EN7cutlass6half_tE19Flash_kernel_traitsILi192ELi64ELi64ELi4ES3_EELb0ELb0ELb1ELb0ELb0ELb1ELb1ELb0EEEvNS_16Flash_fwd_paramsE,"aw",@nobits
	.sectionflags	@""
	.align	16
	.zero		1024


//--------------------- .nv.shared._ZN5flash16flash_fwd_kernelI23Flash_fwd_kernel_traitsILi192ELi64ELi64ELi4ELb0ELb0EN7cutlass6half_tE19Flash_kernel_traitsILi192ELi64ELi64ELi4ES3_EELb1ELb0ELb1ELb1ELb0ELb0ELb0ELb0EEEvNS_16Flash_fwd_paramsE --------------------------
	.section	.nv.shared._ZN5flash16flash_fwd_kernelI23Flash_fwd_kernel_traitsILi192ELi64ELi64ELi4ELb0ELb0EN7cutlass6half_tE19Flash_kernel_traitsILi192ELi64ELi64ELi4ES3_EELb1ELb0ELb1ELb1ELb0ELb0ELb0ELb0EEEvNS_16Flash_fwd_paramsE,"aw",@nobits
	.sectionflags	@""
	.align	16
	.zero		1024


//--------------------- .nv.shared._ZN5flash16flash_fwd_kernelI23Flash_fwd_kernel_traitsILi192ELi64ELi64ELi4ELb0ELb0EN7cutlass6half_tE19Flash_kernel_traitsILi192ELi64ELi64ELi4ES3_EELb1ELb0ELb1ELb0ELb0ELb0ELb0ELb1EEEvNS_16Flash_fwd_paramsE --------------------------
	.section	.nv.shared._ZN5flash16flash_fwd_kernelI23Flash_fwd_kernel_traitsILi192ELi64ELi64ELi4ELb0ELb0EN7cutlass6half_tE19Flash_kernel_traitsILi192ELi64ELi64ELi4ES3_EELb1ELb0ELb1ELb0ELb0ELb0ELb0ELb1EEEvNS_16Flash_fwd_paramsE,"aw",@nobits
	.sectionflags	@""
	.align	16
	.zero		1024


//--------------------- .nv.shared._ZN5flash16flash_fwd_kernelI23Flash_fwd_kernel_traitsILi192ELi64ELi64ELi4ELb0ELb0EN7cutlass6half_tE19Flash_kernel_traitsILi192ELi64ELi64ELi4ES3_EELb0ELb0ELb1ELb0ELb0ELb0ELb1ELb0EEEvNS_16Flash_fwd_paramsE --------------------------
	.section	.nv.shared._ZN5flash16flash_fwd_kernelI23Flash_fwd_kernel_traitsILi192ELi64ELi64ELi4ELb0ELb0EN7cutlass6half_tE19Flash_kernel_traitsILi192ELi64ELi64ELi4ES3_EELb0ELb0ELb1ELb0ELb0ELb0ELb1ELb0EEEvNS_16Flash_fwd_paramsE,"aw",@nobits
	.sectionflags	@""
	.align	16
	.zero		1024


//--------------------- .nv.shared._ZN5flash16flash_fwd_kernelI23Flash_fwd_kernel_traitsILi192ELi64ELi64ELi4ELb0ELb0EN7cutlass6half_tE19Flash_kernel_traitsILi192ELi64ELi64ELi4ES3_EELb1ELb0ELb1ELb1ELb0ELb0ELb0ELb1EEEvNS_16Flash_fwd_paramsE --------------------------
	.section	.nv.shared._ZN5flash16flash_fwd_kernelI23Flash_fwd_kernel_traitsILi192ELi64ELi64ELi4ELb0ELb0EN7cutlass6half_tE19Flash_kernel_traitsILi192ELi64ELi64ELi4ES3_EELb1ELb0ELb1ELb1ELb0ELb0ELb0ELb1EEEvNS_16Flash_fwd_paramsE,"aw",@nobits
	.sectionflags	@""
	.align	16
	.zero		1024


//--------------------- .nv.shared._ZN5flash16flash_fwd_kernelI23Flash_fwd_kernel_traitsILi192ELi64ELi64ELi4ELb0ELb0EN7cutlass6half_tE19Flash_kernel_traitsILi192ELi64ELi64ELi4ES3_EELb0ELb0ELb1ELb1ELb0ELb0ELb1ELb0EEEvNS_16Flash_fwd_paramsE --------------------------
	.section	.nv.shared._ZN5flash16flash_fwd_kernelI23Flash_fwd_kernel_traitsILi192ELi64ELi64ELi4ELb0ELb0EN7cutlass6half_tE19Flash_kernel_traitsILi192ELi64ELi64ELi4ES3_EELb0ELb0ELb1ELb1ELb0ELb0ELb1ELb0EEEvNS_16Flash_fwd_paramsE,"aw",@nobits
	.sectionflags	@""
	.align	16
	.zero		1024


//--------------------- .nv.constant0._ZN5flash16flash_fwd_kernelI23Flash_fwd_kernel_traitsILi192ELi128ELi64ELi8ELb0ELb0EN7cutlass6half_tE19Flash_kernel_traitsILi192ELi128ELi64ELi8ES3_EELb0ELb0ELb0ELb0ELb0ELb1ELb0ELb0EEEvNS_16Flash_fwd_paramsE --------------------------
	.section	.nv.constant0._ZN5flash16flash_fwd_kernelI23Flash_fwd_kernel_traitsILi192ELi128ELi64ELi8ELb0ELb0EN7cutlass6half_tE19Flash_kernel_traitsILi192ELi128ELi64ELi8ES3_EELb0ELb0ELb0ELb0ELb0ELb1ELb0ELb0EEEvNS_16Flash_fwd_paramsE,"a",@progbits
	.sectionflags	@""
	.align	4
.nv.constant0._ZN5flash16flash_fwd_kernelI23Flash_fwd_kernel_traitsILi192ELi128ELi64ELi8ELb0ELb0EN7cutlass6half_tE19Flash_kernel_traitsILi192ELi128ELi64ELi8ES3_EELb0ELb0ELb0ELb0ELb0ELb1ELb0ELb0EEEvNS_16Flash_fwd_paramsE:
	.zero		992


//--------------------- .nv.constant0._ZN5flash16flash_fwd_kernelI23Flash_fwd_kernel_traitsILi192ELi128ELi64ELi8ELb0ELb0EN7cutlass6half_tE19Flash_kernel_traitsILi192ELi128ELi64ELi8ES3_EELb0ELb0ELb0ELb0ELb0ELb1ELb1ELb0EEEvNS_16Flash_fwd_paramsE --------------------------
	.section	.nv.constant0._ZN5flash16flash_fwd_kernelI23Flash_fwd_kernel_traitsILi192ELi128ELi64ELi8ELb0ELb0EN7cutlass6half_tE19Flash_kernel_traitsILi192ELi128ELi64ELi8ES3_EELb0ELb0ELb0ELb0ELb0ELb1ELb1ELb0EEEvNS_16Flash_fwd_paramsE,"a",@progbits
	.sectionflags	@""
	.align	4
.nv.constant0._ZN5flash16flash_fwd_kernelI23Flash_fwd_kernel_traitsILi192ELi128ELi64ELi8ELb0ELb0EN7cutlass6half_tE19Flash_kernel_traitsILi192ELi128ELi64ELi8ES3_EELb0ELb0ELb0ELb0ELb0ELb1ELb1ELb0EEEvNS_16Flash_fwd_paramsE:
	.zero		992


//--------------------- .nv.constant0._ZN5flash16flash_fwd_kernelI23Flash_fwd_kernel_traitsILi192ELi128ELi64ELi8ELb0ELb0EN7cutlass6half_tE19Flash_kernel_traitsILi192ELi128ELi64ELi8ES3_EELb0ELb0ELb0ELb0ELb0ELb0ELb0ELb0EEEvNS_16Flash_fwd_paramsE --------------------------
	.section	.nv.constant0._ZN5flash16flash_fwd_kernelI23Flash_fwd_kernel_traitsILi192ELi128ELi64ELi8ELb0ELb0EN7cutlass6half_tE19Flash_kernel_traitsILi192ELi128ELi64ELi8ES3_EELb0ELb0ELb0ELb0ELb0ELb0ELb0ELb0EEEvNS_16Flash_fwd_paramsE,"a",@progbits
	.sectionflags	@""
	.align	4
.nv.constant0._ZN5flash16flash_fwd_kernelI23Flash_fwd_kernel_traitsILi192ELi128ELi64ELi8ELb0ELb0EN7cutlass6half_tE19Flash_kernel_traitsILi192ELi128ELi64ELi8ES3_EELb0ELb0ELb0ELb0ELb0ELb0ELb0ELb0EEEvNS_16Flash_fwd_paramsE:
	.zero		992


//--------------------- .nv.constant0._ZN5flash16flash_fwd_kernelI23Flash_fwd_kernel_traitsILi192ELi128ELi64ELi8ELb0ELb0EN7cutlass6half_tE19Flash_kernel_traitsILi192ELi128ELi64ELi8ES3_EELb0ELb0ELb0ELb0ELb0ELb0ELb1ELb0EEEvNS_16Flash_fwd_paramsE --------------------------
	.section	.nv.constant0._ZN5flash16flash_fwd_kernelI23Flash_fwd_kernel_traitsILi192ELi128ELi64ELi8ELb0ELb0EN7cutlass6half_tE19Flash_kernel_traitsILi192ELi128ELi64ELi8ES3_EELb0ELb0ELb0ELb0ELb0ELb0ELb1ELb0EEEvNS_16Flash_fwd_paramsE,"a",@progbits
	.sectionflags	@""
	.align	4
.nv.constant0._ZN5flash16flash_fwd_kernelI23Flash_fwd_kernel_traitsILi192ELi128ELi64ELi8ELb0ELb0EN7cutlass6half_tE19Flash_kernel_traitsILi192ELi128ELi64ELi8ES3_EELb0ELb0ELb0ELb0ELb0ELb0ELb1ELb0EEEvNS_16Flash_fwd_paramsE:
	.zero		992


//--------------------- .nv.constant0._ZN5flash16flash_fwd_kernelI23Flash_fwd_kernel_traitsILi192ELi128ELi64ELi8ELb0ELb0EN7cutlass6half_tE19Flash_kernel_traitsILi192ELi128ELi64ELi8ES3_EELb0ELb0ELb0ELb1ELb0ELb0ELb0ELb0EEEvNS_16Flash_fwd_paramsE --------------------------
	.section	.nv.constant0._ZN5flash16flash_fwd_kernelI23Flash_fwd_kernel_traitsILi192ELi128ELi64ELi8ELb0ELb0EN7cutlass6half_tE19Flash_kernel_traitsILi192ELi128ELi64ELi8ES3_EELb0ELb0ELb0ELb1ELb0ELb0ELb0ELb0EEEvNS_16Flash_fwd_paramsE,"a",@progbits
	.sectionflags	@""
	.align	4
.nv.constant0._ZN5flash16flash_fwd_kernelI23Flash_fwd_kernel_traitsILi192ELi128ELi64ELi8ELb0ELb0EN7cutlass6half_tE19Flash_kernel_traitsILi192ELi128ELi64ELi8ES3_EELb0ELb0ELb0ELb1ELb0ELb0ELb0ELb0EEEvNS_16Flash_fwd_paramsE:
	.zero		992


//--------------------- .nv.constant0._ZN5flash16flash_fwd_kernelI23Flash_fwd_kernel_traitsILi192ELi128ELi64ELi8ELb0ELb0EN7cutlass6half_tE19Flash_kernel_traitsILi192ELi128ELi64ELi8ES3_EELb0ELb0ELb0ELb1ELb0ELb0ELb1ELb0EEEvNS_16Flash_fwd_paramsE --------------------------
	.section	.nv.constant0._ZN5flash16flash_fwd_kernelI23Flash_fwd_kernel_traitsILi192ELi128ELi64ELi8ELb0ELb0EN7cutlass6half_tE19Flash_kernel_traitsILi192ELi128ELi64ELi8ES3_EELb0ELb0ELb0ELb1ELb0ELb0ELb1ELb0EEEvNS_16Flash_fwd_paramsE,"a",@progbits
	.sectionflags	@""
	.align	4
.nv.constant0._ZN5flash16flash_fwd_kernelI23Flash_fwd_kernel_traitsILi192ELi128ELi64ELi8ELb0ELb0EN7cutlass6half_tE19Flash_kernel_traitsILi192ELi128ELi64ELi8ES3_EELb0ELb0ELb0ELb1ELb0ELb0ELb1ELb0EEEvNS_16Flash_fwd_paramsE:
	.zero		992


//--------------------- .nv.constant0._ZN5flash16flash_fwd_kernelI23Flash_fwd_kernel_traitsILi192ELi128ELi64ELi8ELb0ELb0EN7cutlass6half_tE19Flash_kernel_traitsILi192ELi128ELi64ELi8ES3_EELb0ELb0ELb1ELb0ELb0ELb1ELb0ELb0EEEvNS_16Flash_fwd_paramsE --------------------------
	.section	.nv.constant0._ZN5flash16flash_fwd_kernelI23Flash_fwd_kernel_traitsILi192ELi128ELi64ELi8ELb0ELb0EN7cutlass6half_tE19Flash_kernel_traitsILi192ELi128ELi64ELi8ES3_EELb0ELb0ELb1ELb0ELb0ELb1ELb0ELb0EEEvNS_16Flash_fwd_paramsE,"a",@progbits
	.sectionflags	@""
	.align	4
.nv.constant0._ZN5flash16flash_fwd_kernelI23Flash_fwd_kernel_traitsILi192ELi128ELi64ELi8ELb0ELb0EN7cutlass6half_tE19Flash_kernel_traitsILi192ELi128ELi64ELi8ES3_EELb0ELb0ELb1ELb0ELb0ELb1ELb0ELb0EEEvNS_16Flash_fwd_paramsE:
	.zero		992


//--------------------- .nv.constant0._ZN5flash16flash_fwd_kernelI23Flash_fwd_kernel_traitsILi192ELi128ELi64ELi8ELb0ELb0EN7cutlass6half_tE19Flash_kernel_traitsILi192ELi128ELi64ELi8ES3_EELb0ELb0ELb1ELb0ELb0ELb1ELb1ELb0EEEvNS_16Flash_fwd_paramsE --------------------------
	.section	.nv.constant0._ZN5flash16flash_fwd_kernelI23Flash_fwd_kernel_traitsILi192ELi128ELi64ELi8ELb0ELb0EN7cutlass6half_tE19Flash_kernel_traitsILi192ELi128ELi64ELi8ES3_EELb0ELb0ELb1ELb0ELb0ELb1ELb1ELb0EEEvNS_16Flash_fwd_paramsE,"a",@progbits
	.sectionflags	@""
	.align	4
.nv.constant0._ZN5flash16flash_fwd_kernelI23Flash_fwd_kernel_traitsILi192ELi128ELi64ELi8ELb0ELb0EN7cutlass6half_tE19Flash_kernel_traitsILi192ELi128ELi64ELi8ES3_EELb0ELb0ELb1ELb0ELb0ELb1ELb1ELb0EEEvNS_16Flash_fwd_paramsE:
	.zero		992


//--------------------- .nv.constant0._ZN5flash16flash_fwd_kernelI23Flash_fwd_kernel_traitsILi192ELi128ELi64ELi8ELb0ELb0EN7cutlass6half_tE19Flash_kernel_traitsILi192ELi128ELi64ELi8ES3_EELb0ELb0ELb1ELb0ELb0ELb0ELb0ELb0EEEvNS_16Flash_fwd_paramsE --------------------------
	.section	.nv.constant0._ZN5flash16flash_fwd_kernelI23Flash_fwd_kernel_traitsILi192ELi128ELi64ELi8ELb0ELb0EN7cutlass6half_tE19Flash_kernel_traitsILi192ELi128ELi64ELi8ES3_EELb0ELb0ELb1ELb0ELb0ELb0ELb0ELb0EEEvNS_16Flash_fwd_paramsE,"a",@progbits
	.sectionflags	@""
	.align	4
.nv.constant0._ZN5flash16flash_fwd_kernelI23Flash_fwd_kernel_traitsILi192ELi128ELi64ELi8ELb0ELb0EN7cutlass6half_tE19Flash_kernel_traitsILi192ELi128ELi64ELi8ES3_EELb0ELb0ELb1ELb0ELb0ELb0ELb0ELb0EEEvNS_16Flash_fwd_paramsE:
	.zero		992


//--------------------- .nv.constant0._ZN5flash16flash_fwd_kernelI23Flash_fwd_kernel_traitsILi192ELi128ELi64ELi8ELb0ELb0EN7cutlass6half_tE19Flash_kernel_traitsILi192ELi128ELi64ELi8ES3_EELb0ELb0ELb1ELb0ELb0ELb0ELb1ELb0EEEvNS_16Flash_fwd_paramsE --------------------------
	.section	.nv.constant0._ZN5flash16flash_fwd_kernelI23Flash_fwd_kernel_traitsILi192ELi128ELi64ELi8ELb0ELb0EN7cutlass6half_tE19Flash_kernel_traitsILi192ELi128ELi64ELi8ES3_EELb0ELb0ELb1ELb0ELb0ELb0ELb1ELb0EEEvNS_16Flash_fwd_paramsE,"a",@progbits
	.sectionflags	@""
	.align	4
.nv.constant0._ZN5flash16flash_fwd_kernelI23Flash_fwd_kernel_traitsILi192ELi128ELi64ELi8ELb0ELb0EN7cutlass6half_tE19Flash_kernel_traitsILi192ELi128ELi64ELi8ES3_EELb0ELb0ELb1ELb0ELb0ELb0ELb1ELb0EEEvNS_16Flash_fwd_paramsE:
	.zero		992


//--------------------- .nv.constant0._ZN5flash16flash_fwd_kernelI23Flash_fwd_kernel_traitsILi192ELi128ELi64ELi8ELb0ELb0EN7cutlass6half_tE19Flash_kernel_traitsILi192ELi128ELi64ELi8ES3_EELb0ELb0ELb1ELb1ELb0ELb0ELb0ELb0EEEvNS_16Flash_fwd_paramsE --------------------------
	.section	.nv.constant0._ZN5flash16flash_fwd_kernelI23Flash_fwd_kernel_traitsILi192ELi128ELi64ELi8ELb0ELb0EN7cutlass6half_tE19Flash_kernel_traitsILi192ELi128ELi64ELi8ES3_EELb0ELb0ELb1ELb1ELb0ELb0ELb0ELb0EEEvNS_16Flash_fwd_paramsE,"a",@progbits
	.sectionflags	@""
	.align	4
.nv.constant0._ZN5flash16flash_fwd_kernelI23Flash_fwd_kernel_traitsILi192ELi128ELi64ELi8ELb0ELb0EN7cutlass6half_tE19Flash_kernel_traitsILi192ELi128ELi64ELi8ES3_EELb0ELb0ELb1ELb1ELb0ELb0ELb0ELb0EEEvNS_16Flash_fwd_paramsE:
	.zero		992


//--------------------- .nv.constant0._ZN5flash16flash_fwd_kernelI23Flash_fwd_kernel_traitsILi192ELi128ELi64ELi8ELb0ELb0EN7cutlass6half_tE19Flash_kernel_traitsILi192ELi128ELi64ELi8ES3_EELb0ELb0ELb1ELb1ELb0ELb0ELb1ELb0EEEvNS_16Flash_fwd_paramsE --------------------------
	.section	.nv.constant0._ZN5flash16flash_fwd_kernelI23Flash_fwd_kernel_traitsILi192ELi128ELi64ELi8ELb0ELb0EN7cutlass6half_tE19Flash_kernel_traitsILi192ELi128ELi64ELi8ES3_EELb0ELb0ELb1ELb1ELb0ELb0ELb1ELb0EEEvNS_16Flash_fwd_paramsE,"a",@progbits
	.sectionflags	@""
	.align	4
.nv.constant0._ZN5flash16flash_fwd_kernelI23Flash_fwd_kernel_traitsILi192ELi128ELi64ELi8ELb0ELb0EN7cutlass6half_tE19Flash_kernel_traitsILi192ELi128ELi64ELi8ES3_EELb0ELb0ELb1ELb1ELb0ELb0ELb1ELb0EEEvNS_16Flash_fwd_paramsE:
	.zero		992


//--------------------- .nv.constant0._ZN5flash16flash_fwd_kernelI23Flash_fwd_kernel_traitsILi192ELi64ELi64ELi4ELb0ELb0EN7cutlass6half_tE19Flash_kernel_traitsILi192ELi64ELi64ELi4ES3_EELb1ELb0ELb0ELb0ELb0ELb0ELb0ELb0EEEvNS_16Flash_fwd_paramsE --------------------------
	.section	.nv.constant0._ZN5flash16flash_fwd_kernelI23Flash_fwd_kernel_traitsILi192ELi64ELi64ELi4ELb0ELb0EN7cutlass6half_tE19Flash_kernel_traitsILi192ELi64ELi64ELi4ES3_EELb1ELb0ELb0ELb0ELb0ELb0ELb0ELb0EEEvNS_16Flash_fwd_paramsE,"a",@progbits
	.sectionflags	@""
	.align	4
.nv.constant0._ZN5flash16flash_fwd_kernelI23Flash_fwd_kernel_traitsILi192ELi64ELi64ELi4ELb0ELb0EN7cutlass6half_tE19Flash_kernel_traitsILi192ELi64ELi64ELi4ES3_EELb1ELb0ELb0ELb0ELb0ELb0ELb0ELb0EEEvNS_16Flash_fwd_paramsE:
	.zero		992


//--------------------- .nv.constant0._ZN5flash16flash_fwd_kernelI23Flash_fwd_kernel_traitsILi192ELi64ELi64ELi4ELb0ELb0EN7cutlass6half_tE19Flash_kernel_traitsILi192ELi64ELi64ELi4ES3_EELb1ELb0ELb1ELb0ELb0ELb0ELb0ELb0EEEvNS_16Flash_fwd_paramsE --------------------------
	.section	.nv.constant0._ZN5flash16flash_fwd_kernelI23Flash_fwd_kernel_traitsILi192ELi64ELi64ELi4ELb0ELb0EN7cutlass6half_tE19Flash_kernel_traitsILi192ELi64ELi64ELi4ES3_EELb1ELb0ELb1ELb0ELb0ELb0ELb0ELb0EEEvNS_16Flash_fwd_paramsE,"a",@progbits
	.sectionflags	@""
	.align	4
.nv.constant0._ZN5flash16flash_fwd_kernelI23Flash_fwd_kernel_traitsILi192ELi64ELi64ELi4ELb0ELb0EN7cutlass6half_tE19Flash_kernel_traitsILi192ELi64ELi64ELi4ES3_EELb1ELb0ELb1ELb0ELb0ELb0ELb0ELb0EEEvNS_16Flash_fwd_paramsE:
	.zero		992


//--------------------- .nv.constant0._ZN5flash16flash_fwd_kernelI23Flash_fwd_kernel_traitsILi192ELi64ELi64ELi4ELb0ELb0EN7cutlass6half_tE19Flash_kernel_traitsILi192ELi64ELi64ELi4ES3_EELb1ELb0ELb0ELb0ELb0ELb1ELb0ELb0EEEvNS_16Flash_fwd_paramsE --------------------------
	.section	.nv.constant0._ZN5flash16flash_fwd_kernelI23Flash_fwd_kernel_traitsILi192ELi64ELi64ELi4ELb0ELb0EN7cutlass6half_tE19Flash_kernel_traitsILi192ELi64ELi64ELi4ES3_EELb1ELb0ELb0ELb0ELb0ELb1ELb0ELb0EEEvNS_16Flash_fwd_paramsE,"a",@progbits
	.sectionflags	@""
	.align	4
.nv.constant0._ZN5flash16flash_fwd_kernelI23Flash_fwd_kernel_traitsILi192ELi64ELi64ELi4ELb0ELb0EN7cutlass6half_tE19Flash_kernel_traitsILi192ELi64ELi64ELi4ES3_EELb1ELb0ELb0ELb0ELb0ELb1ELb0ELb0EEEvNS_16Flash_fwd_paramsE:
	.zero		992


//--------------------- .nv.constant0._ZN5flash16flash_fwd_kernelI23Flash_fwd_kernel_traitsILi192ELi64ELi64ELi4ELb0ELb0EN7cutlass6half_tE19Flash_kernel_traitsILi192ELi64ELi64ELi4ES3_EELb0ELb0ELb0ELb0ELb0ELb1ELb1ELb0EEEvNS_16Flash_fwd_paramsE --------------------------
	.section	.nv.constant0._ZN5flash16flash_fwd_kernelI23Flash_fwd_kernel_traitsILi192ELi64ELi64ELi4ELb0ELb0EN7cutlass6half_tE19Flash_kernel_traitsILi192ELi64ELi64ELi4ES3_EELb0ELb0ELb0ELb0ELb0ELb1ELb1ELb0EEEvNS_16Flash_fwd_paramsE,"a",@progbits
	.sectionflags	@""
	.align	4
.nv.constant0._ZN5flash16flash_fwd_kernelI23Flash_fwd_kernel_traitsILi192ELi64ELi64ELi4ELb0ELb0EN7cutlass6half_tE19Flash_kernel_traitsILi192ELi64ELi64ELi4ES3_EELb0ELb0ELb0ELb0ELb0ELb1ELb1ELb0EEEvNS_16Flash_fwd_paramsE:
	.zero		992


//--------------------- .nv.constant0._ZN5flash16flash_fwd_kernelI23Flash_fwd_kernel_traitsILi192ELi64ELi64ELi4ELb0ELb0EN7cutlass6half_tE19Flash_kernel_traitsILi192ELi64ELi64ELi4ES3_EELb1ELb0ELb0ELb1ELb0ELb0ELb0ELb0EEEvNS_16Flash_fwd_paramsE --------------------------
	.section	.nv.constant0._ZN5flash16flash_fwd_kernelI23Flash_fwd_kernel_traitsILi192ELi64ELi64ELi4ELb0ELb0EN7cutlass6half_tE19Flash_kernel_traitsILi192ELi64ELi64ELi4ES3_EELb1ELb0ELb0ELb1ELb0ELb0ELb0ELb0EEEvNS_16Flash_fwd_paramsE,"a",@progbits
	.sectionflags	@""
	.align	4
.nv.constant0._ZN5flash16flash_fwd_kernelI23Flash_fwd_kernel_traitsILi192ELi64ELi64ELi4ELb0ELb0EN7cutlass6half_tE19Flash_kernel_traitsILi192ELi64ELi64ELi4ES3_EELb1ELb0ELb0ELb1ELb0ELb0ELb0ELb0EEEvNS_16Flash_fwd_paramsE:
	.zero		992


//--------------------- .nv.constant0._ZN5flash16flash_fwd_kernelI23Flash_fwd_kernel_traitsILi192ELi64ELi64ELi4ELb0ELb0EN7cutlass6half_tE19Flash_kernel_traitsILi192ELi64ELi64ELi4ES3_EELb1ELb0ELb0ELb0ELb0ELb0ELb0ELb1EEEvNS_16Flash_fwd_paramsE --------------------------
	.section	.nv.constant0._ZN5flash16flash_fwd_kernelI23Flash_fwd_kernel_traitsILi192ELi64ELi64ELi4ELb0ELb0EN7cutlass6half_tE19Flash_kernel_traitsILi192ELi64ELi64ELi4ES3_EELb1ELb0ELb0ELb0ELb0ELb0ELb0ELb1EEEvNS_16Flash_fwd_paramsE,"a",@progbits
	.sectionflags	@""
	.align	4
.nv.constant0._ZN5flash16flash_fwd_kernelI23Flash_fwd_kernel_traitsILi192ELi64ELi64ELi4ELb0ELb0EN7cutlass6half_tE19Flash_kernel_traitsILi192ELi64ELi64ELi4ES3_EELb1ELb0ELb0ELb0ELb0ELb0ELb0ELb1EEEvNS_16Flash_fwd_paramsE:
	.zero		992


//--------------------- .nv.constant0._ZN5flash16flash_fwd_kernelI23Flash_fwd_kernel_traitsILi192ELi64ELi64ELi4ELb0ELb0EN7cutlass6half_tE19Flash_kernel_traitsILi192ELi64ELi64ELi4ES3_EELb0ELb0ELb0ELb0ELb0ELb0ELb1ELb0EEEvNS_16Flash_fwd_paramsE --------------------------
	.section	.nv.constant0._ZN5flash16flash_fwd_kernelI23Flash_fwd_kernel_traitsILi192ELi64ELi64ELi4ELb0ELb0EN7cutlass6half_tE19Flash_kernel_traitsILi192ELi64ELi64ELi4ES3_EELb0ELb0ELb0ELb0ELb0ELb0ELb1ELb0EEEvNS_16Flash_fwd_paramsE,"a",@progbits
	.sectionflags	@""
	.align	4
.nv.constant0._ZN5flash16flash_fwd_kernelI23Flash_fwd_kernel_traitsILi192ELi64ELi64ELi4ELb0ELb0EN7cutlass6half_tE19Flash_kernel_traitsILi192ELi64ELi64ELi4ES3_EELb0ELb0ELb0ELb0ELb0ELb0ELb1ELb0EEEvNS_16Flash_fwd_paramsE:
	.zero		992


//--------------------- .nv.constant0._ZN5flash16flash_fwd_kernelI23Flash_fwd_kernel_traitsILi192ELi64ELi64ELi4ELb0ELb0EN7cutlass6half_tE19Flash_kernel_traitsILi192ELi64ELi64ELi4ES3_EELb1ELb0ELb0ELb1ELb0ELb0ELb0ELb1EEEvNS_16Flash_fwd_paramsE --------------------------
	.section	.nv.constant0._ZN5flash16flash_fwd_kernelI23Flash_fwd_kernel_traitsILi192ELi64ELi64ELi4ELb0ELb0EN7cutlass6half_tE19Flash_kernel_traitsILi192ELi64ELi64ELi4ES3_EELb1ELb0ELb0ELb1ELb0ELb0ELb0ELb1EEEvNS_16Flash_fwd_paramsE,"a",@progbits
	.sectionflags	@""
	.align	4
.nv.constant0._ZN5flash16flash_fwd_kernelI23Flash_fwd_kernel_traitsILi192ELi64ELi64ELi4ELb0ELb0EN7cutlass6half_tE19Flash_kernel_traitsILi192ELi64ELi64ELi4ES3_EELb1ELb0ELb0ELb1ELb0ELb0ELb0ELb1EEEvNS_16Flash_fwd_paramsE:
	.zero		992


//--------------------- .nv.constant0._ZN5flash16flash_fwd_kernelI23Flash_fwd_kernel_traitsILi192ELi64ELi64ELi4ELb0ELb0EN7cutlass6half_tE19Flash_kernel_traitsILi192ELi64ELi64ELi4ES3_EELb0ELb0ELb0ELb1ELb0ELb0ELb1ELb0EEEvNS_16Flash_fwd_paramsE --------------------------
	.section	.nv.constant0._ZN5flash16flash_fwd_kernelI23Flash_fwd_kernel_traitsILi192ELi64ELi64ELi4ELb0ELb0EN7cutlass6half_tE19Flash_kernel_traitsILi192ELi64ELi64ELi4ES3_EELb0ELb0ELb0ELb1ELb0ELb0ELb1ELb0EEEvNS_16Flash_fwd_paramsE,"a",@progbits
	.sectionflags	@""
	.align	4
.nv.constant0._ZN5flash16flash_fwd_kernelI23Flash_fwd_kernel_traitsILi192ELi64ELi64ELi4ELb0ELb0EN7cutlass6half_tE19Flash_kernel_traitsILi192ELi64ELi64ELi4ES3_EELb0ELb0ELb0ELb1ELb0ELb0ELb1ELb0EEEvNS_16Flash_fwd_paramsE:
	.zero		992


//--------------------- .nv.constant0._ZN5flash16flash_fwd_kernelI23Flash_fwd_kernel_traitsILi192ELi64ELi64ELi4ELb0ELb0EN7cutlass6half_tE19Flash_kernel_traitsILi192ELi64ELi64ELi4ES3_EELb1ELb0ELb1ELb0ELb0ELb1ELb0ELb0EEEvNS_16Flash_fwd_paramsE --------------------------
	.section	.nv.constant0._ZN5flash16flash_fwd_kernelI23Flash_fwd_kernel_traitsILi192ELi64ELi64ELi4ELb0ELb0EN7cutlass6half_tE19Flash_kernel_traitsILi192ELi64ELi64ELi4ES3_EELb1ELb0ELb1ELb0ELb0ELb1ELb0ELb0EEEvNS_16Flash_fwd_paramsE,"a",@progbits
	.sectionflags	@""
	.align	4
.nv.constant0._ZN5flash16flash_fwd_kernelI23Flash_fwd_kernel_traitsILi192ELi64ELi64ELi4ELb0ELb0EN7cutlass6half_tE19Flash_kernel_traitsILi192ELi64ELi64ELi4ES3_EELb1ELb0ELb1ELb0ELb0ELb1ELb0ELb0EEEvNS_16Flash_fwd_paramsE:
	.zero		992


//--------------------- .nv.constant0._ZN5flash16flash_fwd_kernelI23Flash_fwd_kernel_traitsILi192ELi64ELi64ELi4ELb0ELb0EN7cutlass6half_tE19Flash_kernel_traitsILi192ELi64ELi64ELi4ES3_EELb0ELb0ELb1ELb0ELb0ELb1ELb1ELb0EEEvNS_16Flash_fwd_paramsE --------------------------
	.section	.nv.constant0._ZN5flash16flash_fwd_kernelI23Flash_fwd_kernel_traitsILi192ELi64ELi64ELi4ELb0ELb0EN7cutlass6half_tE19Flash_kernel_traitsILi192ELi64ELi64ELi4ES3_EELb0ELb0ELb1ELb0ELb0ELb1ELb1ELb0EEEvNS_16Flash_fwd_paramsE,"a",@progbits
	.sectionflags	@""
	.align	4
.nv.constant0._ZN5flash16flash_fwd_kernelI23Flash_fwd_kernel_traitsILi192ELi64ELi64ELi4ELb0ELb0EN7cutlass6half_tE19Flash_kernel_traitsILi192ELi64ELi64ELi4ES3_EELb0ELb0ELb1ELb0ELb0ELb1ELb1ELb0EEEvNS_16Flash_fwd_paramsE:
	.zero		992


//--------------------- .nv.constant0._ZN5flash16flash_fwd_kernelI23Flash_fwd_kernel_traitsILi192ELi64ELi64ELi4ELb0ELb0EN7cutlass6half_tE19Flash_kernel_traitsILi192ELi64ELi64ELi4ES3_EELb1ELb0ELb1ELb1ELb0ELb0ELb0ELb0EEEvNS_16Flash_fwd_paramsE --------------------------
	.section	.nv.constant0._ZN5flash16flash_fwd_kernelI23Flash_fwd_kernel_traitsILi192ELi64ELi64ELi4ELb0ELb0EN7cutlass6half_tE19Flash_kernel_traitsILi192ELi64ELi64ELi4ES3_EELb1ELb0ELb1ELb1ELb0ELb0ELb0ELb0EEEvNS_16Flash_fwd_paramsE,"a",@progbits
	.sectionflags	@""
	.align	4
.nv.constant0._ZN5flash16flash_fwd_kernelI23Flash_fwd_kernel_traitsILi192ELi64ELi64ELi4ELb0ELb0EN7cutlass6half_tE19Flash_kernel_traitsILi192ELi64ELi64ELi4ES3_EELb1ELb0ELb1ELb1ELb0ELb0ELb0ELb0EEEvNS_16Flash_fwd_paramsE:
	.zero		992


//--------------------- .nv.constant0._ZN5flash16flash_fwd_kernelI23Flash_fwd_kernel_traitsILi192ELi64ELi64ELi4ELb0ELb0EN7cutlass6half_tE19Flash_kernel_traitsILi192ELi64ELi64ELi4ES3_EELb1ELb0ELb1ELb0ELb0ELb0ELb0ELb1EEEvNS_16Flash_fwd_paramsE --------------------------
	.section	.nv.constant0._ZN5flash16flash_fwd_kernelI23Flash_fwd_kernel_traitsILi192ELi64ELi64ELi4ELb0ELb0EN7cutlass6half_tE19Flash_kernel_traitsILi192ELi64ELi64ELi4ES3_EELb1ELb0ELb1ELb0ELb0ELb0ELb0ELb1EEEvNS_16Flash_fwd_paramsE,"a",@progbits
	.sectionflags	@""
	.align	4
.nv.constant0._ZN5flash16flash_fwd_kernelI23Flash_fwd_kernel_traitsILi192ELi64ELi64ELi4ELb0ELb0EN7cutlass6half_tE19Flash_kernel_traitsILi192ELi64ELi64ELi4ES3_EELb1ELb0ELb1ELb0ELb0ELb0ELb0ELb1EEEvNS_16Flash_fwd_paramsE:
	.zero		992


//--------------------- .nv.constant0._ZN5flash16flash_fwd_kernelI23Flash_fwd_kernel_traitsILi192ELi64ELi64ELi4ELb0ELb0EN7cutlass6half_tE19Flash_kernel_traitsILi192ELi64ELi64ELi4ES3_EELb0ELb0ELb1ELb0ELb0ELb0ELb1ELb0EEEvNS_16Flash_fwd_paramsE --------------------------
	.section	.nv.constant0._ZN5flash16flash_fwd_kernelI23Flash_fwd_kernel_traitsILi192ELi64ELi64ELi4ELb0ELb0EN7cutlass6half_tE19Flash_kernel_traitsILi192ELi64ELi64ELi4ES3_EELb0ELb0ELb1ELb0ELb0ELb0ELb1ELb0EEEvNS_16Flash_fwd_paramsE,"a",@progbits
	.sectionflags	@""
	.align	4
.nv.constant0._ZN5flash16flash_fwd_kernelI23Flash_fwd_kernel_traitsILi192ELi64ELi64ELi4ELb0ELb0EN7cutlass6half_tE19Flash_kernel_traitsILi192ELi64ELi64ELi4ES3_EELb0ELb0ELb1ELb0ELb0ELb0ELb1ELb0EEEvNS_16Flash_fwd_paramsE:
	.zero		992


//--------------------- .nv.constant0._ZN5flash16flash_fwd_kernelI23Flash_fwd_kernel_traitsILi192ELi64ELi64ELi4ELb0ELb0EN7cutlass6half_tE19Flash_kernel_traitsILi192ELi64ELi64ELi4ES3_EELb1ELb0ELb1ELb1ELb0ELb0ELb0ELb1EEEvNS_16Flash_fwd_paramsE --------------------------
	.section	.nv.constant0._ZN5flash16flash_fwd_kernelI23Flash_fwd_kernel_traitsILi192ELi64ELi64ELi4ELb0ELb0EN7cutlass6half_tE19Flash_kernel_traitsILi192ELi64ELi64ELi4ES3_EELb1ELb0ELb1ELb1ELb0ELb0ELb0ELb1EEEvNS_16Flash_fwd_paramsE,"a",@progbits
	.sectionflags	@""
	.align	4
.nv.constant0._ZN5flash16flash_fwd_kernelI23Flash_fwd_kernel_traitsILi192ELi64ELi64ELi4ELb0ELb0EN7cutlass6half_tE19Flash_kernel_traitsILi192ELi64ELi64ELi4ES3_EELb1ELb0ELb1ELb1ELb0ELb0ELb0ELb1EEEvNS_16Flash_fwd_paramsE:
	.zero		992


//--------------------- .nv.constant0._ZN5flash16flash_fwd_kernelI23Flash_fwd_kernel_traitsILi192ELi64ELi64ELi4ELb0ELb0EN7cutlass6half_tE19Flash_kernel_traitsILi192ELi64ELi64ELi4ES3_EELb0ELb0ELb1ELb1ELb0ELb0ELb1ELb0EEEvNS_16Flash_fwd_paramsE --------------------------
	.section	.nv.constant0._ZN5flash16flash_fwd_kernelI23Flash_fwd_kernel_traitsILi192ELi64ELi64ELi4ELb0ELb0EN7cutlass6half_tE19Flash_kernel_traitsILi192ELi64ELi64ELi4ES3_EELb0ELb0ELb1ELb1ELb0ELb0ELb1ELb0EEEvNS_16Flash_fwd_paramsE,"a",@progbits
	.sectionflags	@""
	.align	4
.nv.constant0._ZN5flash16flash_fwd_kernelI23Flash_fwd_kernel_traitsILi192ELi64ELi64ELi4ELb0ELb0EN7cutlass6half_tE19Flash_kernel_traitsILi192ELi64ELi64ELi4ES3_EELb0ELb0ELb1ELb1ELb0ELb0ELb1ELb0EEEvNS_16Flash_fwd_paramsE:
	.zero		992


//--------------------- SYMBOLS --------------------------

	.type		.nv.reservedSmem.offset0,@object
	.size		.nv.reservedSmem.offset0,0x4
